	.target	sm_80

	.elftype	@"ET_EXEC"


//--------------------- .note.nv.tkinfo           --------------------------
	.section	.note.nv.tkinfo,"",@"SHT_NOTE"
	.sectionflags	@"SHF_NOTE_NV_TKINFO"
	.tkinfo
        /*0018*/ 	.word	0x00000002
        /*0030*/ 	.string	""
        /*0030*/ 	.string	"ptxas"
        /*0030*/ 	.string	"Cuda compilation tools, release 13.0, V13.0.88"
        /*0030*/ 	.string	"Build cuda_13.0.r13.0/compiler.36424714_0"
        /*0030*/ 	.string	"-arch sm_80 -m 64 "



//--------------------- .note.nv.cuinfo           --------------------------
	.section	.note.nv.cuinfo,"",@"SHT_NOTE"
	.sectionflags	@"SHF_NOTE_NV_CUINFO"
        /*0018*/ 	.short	0x0002
        /*001a*/ 	.short	0x0050
        /*001c*/ 	.short	0x0082
	.zero		2


//--------------------- .nv.info                  --------------------------
	.section	.nv.info,"",@"SHT_CUDA_INFO"
	.align	4


	//----- nvinfo : EIATTR_REGCOUNT
	.align		4
        /*0000*/ 	.byte	0x04, 0x2f
        /*0002*/ 	.short	(.L_1 - .L_0)
	.align		4
.L_0:
        /*0004*/ 	.word	index@(_ZN10layer_norm13ln_bwd_kernelINS_13Kernel_traitsIfffffjLj256ELj1ELj4ELj1ELj16ENS_18Kernel_traits_baseILj256EfffffjLj128EEEEELb1ELb1ELb1ELb1EEEvNS_9BwdParamsE)
        /*0008*/ 	.word	0x00000060


	//----- nvinfo : EIATTR_FRAME_SIZE
	.align		4
.L_1:
        /*000c*/ 	.byte	0x04, 0x11
        /*000e*/ 	.short	(.L_3 - .L_2)
	.align		4
.L_2:
        /*0010*/ 	.word	index@($__internal_199_$__cuda_sm70_shflsync_bfly_p)
        /*0014*/ 	.word	0x00000000


	//----- nvinfo : EIATTR_FRAME_SIZE
	.align		4
.L_3:
        /*0018*/ 	.byte	0x04, 0x11
        /*001a*/ 	.short	(.L_5 - .L_4)
	.align		4
.L_4:
        /*001c*/ 	.word	index@(_ZN10layer_norm13ln_bwd_kernelINS_13Kernel_traitsIfffffjLj256ELj1ELj4ELj1ELj16ENS_18Kernel_traits_baseILj256EfffffjLj128EEEEELb1ELb1ELb1ELb1EEEvNS_9BwdParamsE)
        /*0020*/ 	.word	0x00000000


	//----- nvinfo : EIATTR_REGCOUNT
	.align		4
.L_5:
        /*0024*/ 	.byte	0x04, 0x2f
        /*0026*/ 	.short	(.L_7 - .L_6)
	.align		4
.L_6:
        /*0028*/ 	.word	index@(_ZN10layer_norm22ln_bwd_finalize_kernelINS_22Kernel_traits_finalizeILj256EfffffjLb1ELj1024ELj4ENS_18Kernel_traits_baseILj256EfffffjLj1024EEEEELb1ELb1EEEvNS_9BwdParamsE)
        /*002c*/ 	.word	0x00000020


	//----- nvinfo : EIATTR_FRAME_SIZE
	.align		4
.L_7:
        /*0030*/ 	.byte	0x04, 0x11
        /*0032*/ 	.short	(.L_9 - .L_8)
	.align		4
.L_8:
        /*0034*/ 	.word	index@($__internal_198_$__cuda_sm70_shflsync_bfly_p)
        /*0038*/ 	.word	0x00000000


	//----- nvinfo : EIATTR_FRAME_SIZE
	.align		4
.L_9:
        /*003c*/ 	.byte	0x04, 0x11
        /*003e*/ 	.short	(.L_11 - .L_10)
	.align		4
.L_10:
        /*0040*/ 	.word	index@(_ZN10layer_norm22ln_bwd_finalize_kernelINS_22Kernel_traits_finalizeILj256EfffffjLb1ELj1024ELj4ENS_18Kernel_traits_baseILj256EfffffjLj1024EEEEELb1ELb1EEEvNS_9BwdParamsE)
        /*0044*/ 	.word	0x00000000


	//----- nvinfo : EIATTR_REGCOUNT
	.align		4
.L_11:
        /*0048*/ 	.byte	0x04, 0x2f
        /*004a*/ 	.short	(.L_13 - .L_12)
	.align		4
.L_12:
        /*004c*/ 	.word	index@(_ZN10layer_norm13ln_bwd_kernelINS_13Kernel_traitsIfffffjLj256ELj1ELj4ELj1ELj16ENS_18Kernel_traits_baseILj256EfffffjLj128EEEEELb1ELb1ELb1ELb0EEEvNS_9BwdParamsE)
        /*0050*/ 	.word	0x0000006a


	//----- nvinfo : EIATTR_FRAME_SIZE
	.align		4
.L_13:
        /*0054*/ 	.byte	0x04, 0x11
        /*0056*/ 	.short	(.L_15 - .L_14)
	.align		4
.L_14:
        /*0058*/ 	.word	index@($__internal_197_$__cuda_sm70_shflsync_bfly_p)
        /*005c*/ 	.word	0x00000000


	//----- nvinfo : EIATTR_FRAME_SIZE
	.align		4
.L_15:
        /*0060*/ 	.byte	0x04, 0x11
        /*0062*/ 	.short	(.L_17 - .L_16)
	.align		4
.L_16:
        /*0064*/ 	.word	index@(_ZN10layer_norm13ln_bwd_kernelINS_13Kernel_traitsIfffffjLj256ELj1ELj4ELj1ELj16ENS_18Kernel_traits_baseILj256EfffffjLj128EEEEELb1ELb1ELb1ELb0EEEvNS_9BwdParamsE)
        /*0068*/ 	.word	0x00000000


	//----- nvinfo : EIATTR_REGCOUNT
	.align		4
.L_17:
        /*006c*/ 	.byte	0x04, 0x2f
        /*006e*/ 	.short	(.L_19 - .L_18)
	.align		4
.L_18:
        /*0070*/ 	.word	index@(_ZN10layer_norm22ln_bwd_finalize_kernelINS_22Kernel_traits_finalizeILj256EfffffjLb1ELj1024ELj4ENS_18Kernel_traits_baseILj256EfffffjLj1024EEEEELb1ELb0EEEvNS_9BwdParamsE)
        /*0074*/ 	.word	0x00000020


	//----- nvinfo : EIATTR_FRAME_SIZE
	.align		4
.L_19:
        /*0078*/ 	.byte	0x04, 0x11
        /*007a*/ 	.short	(.L_21 - .L_20)
	.align		4
.L_20:
        /*007c*/ 	.word	index@($__internal_196_$__cuda_sm70_shflsync_bfly_p)
        /*0080*/ 	.word	0x00000000


	//----- nvinfo : EIATTR_FRAME_SIZE
	.align		4
.L_21:
        /*0084*/ 	.byte	0x04, 0x11
        /*0086*/ 	.short	(.L_23 - .L_22)
	.align		4
.L_22:
        /*0088*/ 	.word	index@(_ZN10layer_norm22ln_bwd_finalize_kernelINS_22Kernel_traits_finalizeILj256EfffffjLb1ELj1024ELj4ENS_18Kernel_traits_baseILj256EfffffjLj1024EEEEELb1ELb0EEEvNS_9BwdParamsE)
        /*008c*/ 	.word	0x00000000


	//----- nvinfo : EIATTR_REGCOUNT
	.align		4
.L_23:
        /*0090*/ 	.byte	0x04, 0x2f
        /*0092*/ 	.short	(.L_25 - .L_24)
	.align		4
.L_24:
        /*0094*/ 	.word	index@(_ZN10layer_norm13ln_bwd_kernelINS_13Kernel_traitsIfffffjLj256ELj1ELj4ELj1ELj16ENS_18Kernel_traits_baseILj256EfffffjLj128EEEEELb1ELb1ELb0ELb1EEEvNS_9BwdParamsE)
        /*0098*/ 	.word	0x00000060


	//----- nvinfo : EIATTR_FRAME_SIZE
	.align		4
.L_25:
        /*009c*/ 	.byte	0x04, 0x11
        /*009e*/ 	.short	(.L_27 - .L_26)
	.align		4
.L_26:
        /*00a0*/ 	.word	index@($__internal_195_$__cuda_sm70_shflsync_bfly_p)
        /*00a4*/ 	.word	0x00000000


	//----- nvinfo : EIATTR_FRAME_SIZE
	.align		4
.L_27:
        /*00a8*/ 	.byte	0x04, 0x11
        /*00aa*/ 	.short	(.L_29 - .L_28)
	.align		4
.L_28:
        /*00ac*/ 	.word	index@(_ZN10layer_norm13ln_bwd_kernelINS_13Kernel_traitsIfffffjLj256ELj1ELj4ELj1ELj16ENS_18Kernel_traits_baseILj256EfffffjLj128EEEEELb1ELb1ELb0ELb1EEEvNS_9BwdParamsE)
        /*00b0*/ 	.word	0x00000000


	//----- nvinfo : EIATTR_REGCOUNT
	.align		4
.L_29:
        /*00b4*/ 	.byte	0x04, 0x2f
        /*00b6*/ 	.short	(.L_31 - .L_30)
	.align		4
.L_30:
        /*00b8*/ 	.word	index@(_ZN10layer_norm13ln_bwd_kernelINS_13Kernel_traitsIfffffjLj256ELj1ELj4ELj1ELj16ENS_18Kernel_traits_baseILj256EfffffjLj128EEEEELb1ELb1ELb0ELb0EEEvNS_9BwdParamsE)
        /*00bc*/ 	.word	0x00000060


	//----- nvinfo : EIATTR_FRAME_SIZE
	.align		4
.L_31:
        /*00c0*/ 	.byte	0x04, 0x11
        /*00c2*/ 	.short	(.L_33 - .L_32)
	.align		4
.L_32:
        /*00c4*/ 	.word	index@($__internal_194_$__cuda_sm70_shflsync_bfly_p)
        /*00c8*/ 	.word	0x00000000


	//----- nvinfo : EIATTR_FRAME_SIZE
	.align		4
.L_33:
        /*00cc*/ 	.byte	0x04, 0x11
        /*00ce*/ 	.short	(.L_35 - .L_34)
	.align		4
.L_34:
        /*00d0*/ 	.word	index@(_ZN10layer_norm13ln_bwd_kernelINS_13Kernel_traitsIfffffjLj256ELj1ELj4ELj1ELj16ENS_18Kernel_traits_baseILj256EfffffjLj128EEEEELb1ELb1ELb0ELb0EEEvNS_9BwdParamsE)
        /*00d4*/ 	.word	0x00000000


	//----- nvinfo : EIATTR_REGCOUNT
	.align		4
.L_35:
        /*00d8*/ 	.byte	0x04, 0x2f
        /*00da*/ 	.short	(.L_37 - .L_36)
	.align		4
.L_36:
        /*00dc*/ 	.word	index@(_ZN10layer_norm13ln_bwd_kernelINS_13Kernel_traitsIfffffjLj256ELj1ELj4ELj1ELj16ENS_18Kernel_traits_baseILj256EfffffjLj128EEEEELb1ELb0ELb1ELb1EEEvNS_9BwdParamsE)
        /*00e0*/ 	.word	0x00000050


	//----- nvinfo : EIATTR_FRAME_SIZE
	.align		4
.L_37:
        /*00e4*/ 	.byte	0x04, 0x11
        /*00e6*/ 	.short	(.L_39 - .L_38)
	.align		4
.L_38:
        /*00e8*/ 	.word	index@($__internal_193_$__cuda_sm70_shflsync_bfly_p)
        /*00ec*/ 	.word	0x00000000


	//----- nvinfo : EIATTR_FRAME_SIZE
	.align		4
.L_39:
        /*00f0*/ 	.byte	0x04, 0x11
        /*00f2*/ 	.short	(.L_41 - .L_40)
	.align		4
.L_40:
        /*00f4*/ 	.word	index@(_ZN10layer_norm13ln_bwd_kernelINS_13Kernel_traitsIfffffjLj256ELj1ELj4ELj1ELj16ENS_18Kernel_traits_baseILj256EfffffjLj128EEEEELb1ELb0ELb1ELb1EEEvNS_9BwdParamsE)
        /*00f8*/ 	.word	0x00000000


	//----- nvinfo : EIATTR_REGCOUNT
	.align		4
.L_41:
        /*00fc*/ 	.byte	0x04, 0x2f
        /*00fe*/ 	.short	(.L_43 - .L_42)
	.align		4
.L_42:
        /*0100*/ 	.word	index@(_ZN10layer_norm22ln_bwd_finalize_kernelINS_22Kernel_traits_finalizeILj256EfffffjLb0ELj1024ELj4ENS_18Kernel_traits_baseILj256EfffffjLj1024EEEEELb0ELb1EEEvNS_9BwdParamsE)
        /*0104*/ 	.word	0x00000020


	//----- nvinfo : EIATTR_FRAME_SIZE
	.align		4
.L_43:
        /*0108*/ 	.byte	0x04, 0x11
        /*010a*/ 	.short	(.L_45 - .L_44)
	.align		4
.L_44:
        /*010c*/ 	.word	index@($__internal_192_$__cuda_sm70_shflsync_bfly_p)
        /*0110*/ 	.word	0x00000000


	//----- nvinfo : EIATTR_FRAME_SIZE
	.align		4
.L_45:
        /*0114*/ 	.byte	0x04, 0x11
        /*0116*/ 	.short	(.L_47 - .L_46)
	.align		4
.L_46:
        /*0118*/ 	.word	index@(_ZN10layer_norm22ln_bwd_finalize_kernelINS_22Kernel_traits_finalizeILj256EfffffjLb0ELj1024ELj4ENS_18Kernel_traits_baseILj256EfffffjLj1024EEEEELb0ELb1EEEvNS_9BwdParamsE)
        /*011c*/ 	.word	0x00000000


	//----- nvinfo : EIATTR_REGCOUNT
	.align		4
.L_47:
        /*0120*/ 	.byte	0x04, 0x2f
        /*0122*/ 	.short	(.L_49 - .L_48)
	.align		4
.L_48:
        /*0124*/ 	.word	index@(_ZN10layer_norm13ln_bwd_kernelINS_13Kernel_traitsIfffffjLj256ELj1ELj4ELj1ELj16ENS_18Kernel_traits_baseILj256EfffffjLj128EEEEELb1ELb0ELb1ELb0EEEvNS_9BwdParamsE)
        /*0128*/ 	.word	0x00000056


	//----- nvinfo : EIATTR_FRAME_SIZE
	.align		4
.L_49:
        /*012c*/ 	.byte	0x04, 0x11
        /*012e*/ 	.short	(.L_51 - .L_50)
	.align		4
.L_50:
        /*0130*/ 	.word	index@($__internal_191_$__cuda_sm70_shflsync_bfly_p)
        /*0134*/ 	.word	0x00000000


	//----- nvinfo : EIATTR_FRAME_SIZE
	.align		4
.L_51:
        /*0138*/ 	.byte	0x04, 0x11
        /*013a*/ 	.short	(.L_53 - .L_52)
	.align		4
.L_52:
        /*013c*/ 	.word	index@(_ZN10layer_norm13ln_bwd_kernelINS_13Kernel_traitsIfffffjLj256ELj1ELj4ELj1ELj16ENS_18Kernel_traits_baseILj256EfffffjLj128EEEEELb1ELb0ELb1ELb0EEEvNS_9BwdParamsE)
        /*0140*/ 	.word	0x00000000


	//----- nvinfo : EIATTR_REGCOUNT
	.align		4
.L_53:
        /*0144*/ 	.byte	0x04, 0x2f
        /*0146*/ 	.short	(.L_55 - .L_54)
	.align		4
.L_54:
        /*0148*/ 	.word	index@(_ZN10layer_norm22ln_bwd_finalize_kernelINS_22Kernel_traits_finalizeILj256EfffffjLb0ELj1024ELj4ENS_18Kernel_traits_baseILj256EfffffjLj1024EEEEELb0ELb0EEEvNS_9BwdParamsE)
        /*014c*/ 	.word	0x0000001e


	//----- nvinfo : EIATTR_FRAME_SIZE
	.align		4
.L_55:
        /*0150*/ 	.byte	0x04, 0x11
        /*0152*/ 	.short	(.L_57 - .L_56)
	.align		4
.L_56:
        /*0154*/ 	.word	index@($__internal_190_$__cuda_sm70_shflsync_bfly_p)
        /*0158*/ 	.word	0x00000000


	//----- nvinfo : EIATTR_FRAME_SIZE
	.align		4
.L_57:
        /*015c*/ 	.byte	0x04, 0x11
        /*015e*/ 	.short	(.L_59 - .L_58)
	.align		4
.L_58:
        /*0160*/ 	.word	index@(_ZN10layer_norm22ln_bwd_finalize_kernelINS_22Kernel_traits_finalizeILj256EfffffjLb0ELj1024ELj4ENS_18Kernel_traits_baseILj256EfffffjLj1024EEEEELb0ELb0EEEvNS_9BwdParamsE)
        /*0164*/ 	.word	0x00000000


	//----- nvinfo : EIATTR_REGCOUNT
	.align		4
.L_59:
        /*0168*/ 	.byte	0x04, 0x2f
        /*016a*/ 	.short	(.L_61 - .L_60)
	.align		4
.L_60:
        /*016c*/ 	.word	index@(_ZN10layer_norm13ln_bwd_kernelINS_13Kernel_traitsIfffffjLj256ELj1ELj4ELj1ELj16ENS_18Kernel_traits_baseILj256EfffffjLj128EEEEELb1ELb0ELb0ELb1EEEvNS_9BwdParamsE)
        /*0170*/ 	.word	0x00000048


	//----- nvinfo : EIATTR_FRAME_SIZE
	.align		4
.L_61:
        /*0174*/ 	.byte	0x04, 0x11
        /*0176*/ 	.short	(.L_63 - .L_62)
	.align		4
.L_62:
        /*0178*/ 	.word	index@($__internal_189_$__cuda_sm70_shflsync_bfly_p)
        /*017c*/ 	.word	0x00000000


	//----- nvinfo : EIATTR_FRAME_SIZE
	.align		4
.L_63:
        /*0180*/ 	.byte	0x04, 0x11
        /*0182*/ 	.short	(.L_65 - .L_64)
	.align		4
.L_64:
        /*0184*/ 	.word	index@(_ZN10layer_norm13ln_bwd_kernelINS_13Kernel_traitsIfffffjLj256ELj1ELj4ELj1ELj16ENS_18Kernel_traits_baseILj256EfffffjLj128EEEEELb1ELb0ELb0ELb1EEEvNS_9BwdParamsE)
        /*0188*/ 	.word	0x00000000


	//----- nvinfo : EIATTR_REGCOUNT
	.align		4
.L_65:
        /*018c*/ 	.byte	0x04, 0x2f
        /*018e*/ 	.short	(.L_67 - .L_66)
	.align		4
.L_66:
        /*0190*/ 	.word	index@(_ZN10layer_norm13ln_bwd_kernelINS_13Kernel_traitsIfffffjLj256ELj1ELj4ELj1ELj16ENS_18Kernel_traits_baseILj256EfffffjLj128EEEEELb1ELb0ELb0ELb0EEEvNS_9BwdParamsE)
        /*0194*/ 	.word	0x0000004e


	//----- nvinfo : EIATTR_FRAME_SIZE
	.align		4
.L_67:
        /*0198*/ 	.byte	0x04, 0x11
        /*019a*/ 	.short	(.L_69 - .L_68)
	.align		4
.L_68:
        /*019c*/ 	.word	index@($__internal_188_$__cuda_sm70_shflsync_bfly_p)
        /*01a0*/ 	.word	0x00000000


	//----- nvinfo : EIATTR_FRAME_SIZE
	.align		4
.L_69:
        /*01a4*/ 	.byte	0x04, 0x11
        /*01a6*/ 	.short	(.L_71 - .L_70)
	.align		4
.L_70:
        /*01a8*/ 	.word	index@(_ZN10layer_norm13ln_bwd_kernelINS_13Kernel_traitsIfffffjLj256ELj1ELj4ELj1ELj16ENS_18Kernel_traits_baseILj256EfffffjLj128EEEEELb1ELb0ELb0ELb0EEEvNS_9BwdParamsE)
        /*01ac*/ 	.word	0x00000000


	//----- nvinfo : EIATTR_REGCOUNT
	.align		4
.L_71:
        /*01b0*/ 	.byte	0x04, 0x2f
        /*01b2*/ 	.short	(.L_73 - .L_72)
	.align		4
.L_72:
        /*01b4*/ 	.word	index@(_ZN10layer_norm13ln_bwd_kernelINS_13Kernel_traitsIfffffjLj256ELj1ELj4ELj1ELj16ENS_18Kernel_traits_baseILj256EfffffjLj128EEEEELb0ELb1ELb1ELb1EEEvNS_9BwdParamsE)
        /*01b8*/ 	.word	0x00000060


	//----- nvinfo : EIATTR_FRAME_SIZE
	.align		4
.L_73:
        /*01bc*/ 	.byte	0x04, 0x11
        /*01be*/ 	.short	(.L_75 - .L_74)
	.align		4
.L_74:
        /*01c0*/ 	.word	index@($__internal_187_$__cuda_sm70_shflsync_bfly_p)
        /*01c4*/ 	.word	0x00000000


	//----- nvinfo : EIATTR_FRAME_SIZE
	.align		4
.L_75:
        /*01c8*/ 	.byte	0x04, 0x11
        /*01ca*/ 	.short	(.L_77 - .L_76)
	.align		4
.L_76:
        /*01cc*/ 	.word	index@(_ZN10layer_norm13ln_bwd_kernelINS_13Kernel_traitsIfffffjLj256ELj1ELj4ELj1ELj16ENS_18Kernel_traits_baseILj256EfffffjLj128EEEEELb0ELb1ELb1ELb1EEEvNS_9BwdParamsE)
        /*01d0*/ 	.word	0x00000000


	//----- nvinfo : EIATTR_REGCOUNT
	.align		4
.L_77:
        /*01d4*/ 	.byte	0x04, 0x2f
        /*01d6*/ 	.short	(.L_79 - .L_78)
	.align		4
.L_78:
        /*01d8*/ 	.word	index@(_ZN10layer_norm13ln_bwd_kernelINS_13Kernel_traitsIfffffjLj256ELj1ELj4ELj1ELj16ENS_18Kernel_traits_baseILj256EfffffjLj128EEEEELb0ELb1ELb1ELb0EEEvNS_9BwdParamsE)
        /*01dc*/ 	.word	0x00000068


	//----- nvinfo : EIATTR_FRAME_SIZE
	.align		4
.L_79:
        /*01e0*/ 	.byte	0x04, 0x11
        /*01e2*/ 	.short	(.L_81 - .L_80)
	.align		4
.L_80:
        /*01e4*/ 	.word	index@($__internal_186_$__cuda_sm70_shflsync_bfly_p)
        /*01e8*/ 	.word	0x00000000


	//----- nvinfo : EIATTR_FRAME_SIZE
	.align		4
.L_81:
        /*01ec*/ 	.byte	0x04, 0x11
        /*01ee*/ 	.short	(.L_83 - .L_82)
	.align		4
.L_82:
        /*01f0*/ 	.word	index@(_ZN10layer_norm13ln_bwd_kernelINS_13Kernel_traitsIfffffjLj256ELj1ELj4ELj1ELj16ENS_18Kernel_traits_baseILj256EfffffjLj128EEEEELb0ELb1ELb1ELb0EEEvNS_9BwdParamsE)
        /*01f4*/ 	.word	0x00000000


	//----- nvinfo : EIATTR_REGCOUNT
	.align		4
.L_83:
        /*01f8*/ 	.byte	0x04, 0x2f
        /*01fa*/ 	.short	(.L_85 - .L_84)
	.align		4
.L_84:
        /*01fc*/ 	.word	index@(_ZN10layer_norm13ln_bwd_kernelINS_13Kernel_traitsIfffffjLj256ELj1ELj4ELj1ELj16ENS_18Kernel_traits_baseILj256EfffffjLj128EEEEELb0ELb1ELb0ELb1EEEvNS_9BwdParamsE)
        /*0200*/ 	.word	0x0000005e


	//----- nvinfo : EIATTR_FRAME_SIZE
	.align		4
.L_85:
        /*0204*/ 	.byte	0x04, 0x11
        /*0206*/ 	.short	(.L_87 - .L_86)
	.align		4
.L_86:
        /*0208*/ 	.word	index@($__internal_185_$__cuda_sm70_shflsync_bfly_p)
        /*020c*/ 	.word	0x00000000


	//----- nvinfo : EIATTR_FRAME_SIZE
	.align		4
.L_87:
        /*0210*/ 	.byte	0x04, 0x11
        /*0212*/ 	.short	(.L_89 - .L_88)
	.align		4
.L_88:
        /*0214*/ 	.word	index@(_ZN10layer_norm13ln_bwd_kernelINS_13Kernel_traitsIfffffjLj256ELj1ELj4ELj1ELj16ENS_18Kernel_traits_baseILj256EfffffjLj128EEEEELb0ELb1ELb0ELb1EEEvNS_9BwdParamsE)
        /*0218*/ 	.word	0x00000000


	//----- nvinfo : EIATTR_REGCOUNT
	.align		4
.L_89:
        /*021c*/ 	.byte	0x04, 0x2f
        /*021e*/ 	.short	(.L_91 - .L_90)
	.align		4
.L_90:
        /*0220*/ 	.word	index@(_ZN10layer_norm13ln_bwd_kernelINS_13Kernel_traitsIfffffjLj256ELj1ELj4ELj1ELj16ENS_18Kernel_traits_baseILj256EfffffjLj128EEEEELb0ELb1ELb0ELb0EEEvNS_9BwdParamsE)
        /*0224*/ 	.word	0x0000005f


	//----- nvinfo : EIATTR_FRAME_SIZE
	.align		4
.L_91:
        /*0228*/ 	.byte	0x04, 0x11
        /*022a*/ 	.short	(.L_93 - .L_92)
	.align		4
.L_92:
        /*022c*/ 	.word	index@($__internal_184_$__cuda_sm70_shflsync_bfly_p)
        /*0230*/ 	.word	0x00000000


	//----- nvinfo : EIATTR_FRAME_SIZE
	.align		4
.L_93:
        /*0234*/ 	.byte	0x04, 0x11
        /*0236*/ 	.short	(.L_95 - .L_94)
	.align		4
.L_94:
        /*0238*/ 	.word	index@(_ZN10layer_norm13ln_bwd_kernelINS_13Kernel_traitsIfffffjLj256ELj1ELj4ELj1ELj16ENS_18Kernel_traits_baseILj256EfffffjLj128EEEEELb0ELb1ELb0ELb0EEEvNS_9BwdParamsE)
        /*023c*/ 	.word	0x00000000


	//----- nvinfo : EIATTR_REGCOUNT
	.align		4
.L_95:
        /*0240*/ 	.byte	0x04, 0x2f
        /*0242*/ 	.short	(.L_97 - .L_96)
	.align		4
.L_96:
        /*0244*/ 	.word	index@(_ZN10layer_norm13ln_bwd_kernelINS_13Kernel_traitsIfffffjLj256ELj1ELj4ELj1ELj16ENS_18Kernel_traits_baseILj256EfffffjLj128EEEEELb0ELb0ELb1ELb1EEEvNS_9BwdParamsE)
        /*0248*/ 	.word	0x00000050


	//----- nvinfo : EIATTR_FRAME_SIZE
	.align		4
.L_97:
        /*024c*/ 	.byte	0x04, 0x11
        /*024e*/ 	.short	(.L_99 - .L_98)
	.align		4
.L_98:
        /*0250*/ 	.word	index@($__internal_183_$__cuda_sm70_shflsync_bfly_p)
        /*0254*/ 	.word	0x00000000


	//----- nvinfo : EIATTR_FRAME_SIZE
	.align		4
.L_99:
        /*0258*/ 	.byte	0x04, 0x11
        /*025a*/ 	.short	(.L_101 - .L_100)
	.align		4
.L_100:
        /*025c*/ 	.word	index@(_ZN10layer_norm13ln_bwd_kernelINS_13Kernel_traitsIfffffjLj256ELj1ELj4ELj1ELj16ENS_18Kernel_traits_baseILj256EfffffjLj128EEEEELb0ELb0ELb1ELb1EEEvNS_9BwdParamsE)
        /*0260*/ 	.word	0x00000000


	//----- nvinfo : EIATTR_REGCOUNT
	.align		4
.L_101:
        /*0264*/ 	.byte	0x04, 0x2f
        /*0266*/ 	.short	(.L_103 - .L_102)
	.align		4
.L_102:
        /*0268*/ 	.word	index@(_ZN10layer_norm13ln_bwd_kernelINS_13Kernel_traitsIfffffjLj256ELj1ELj4ELj1ELj16ENS_18Kernel_traits_baseILj256EfffffjLj128EEEEELb0ELb0ELb1ELb0EEEvNS_9BwdParamsE)
        /*026c*/ 	.word	0x00000050


	//----- nvinfo : EIATTR_FRAME_SIZE
	.align		4
.L_103:
        /*0270*/ 	.byte	0x04, 0x11
        /*0272*/ 	.short	(.L_105 - .L_104)
	.align		4
.L_104:
        /*0274*/ 	.word	index@($__internal_182_$__cuda_sm70_shflsync_bfly_p)
        /*0278*/ 	.word	0x00000000


	//----- nvinfo : EIATTR_FRAME_SIZE
	.align		4
.L_105:
        /*027c*/ 	.byte	0x04, 0x11
        /*027e*/ 	.short	(.L_107 - .L_106)
	.align		4
.L_106:
        /*0280*/ 	.word	index@(_ZN10layer_norm13ln_bwd_kernelINS_13Kernel_traitsIfffffjLj256ELj1ELj4ELj1ELj16ENS_18Kernel_traits_baseILj256EfffffjLj128EEEEELb0ELb0ELb1ELb0EEEvNS_9BwdParamsE)
        /*0284*/ 	.word	0x00000000


	//----- nvinfo : EIATTR_REGCOUNT
	.align		4
.L_107:
        /*0288*/ 	.byte	0x04, 0x2f
        /*028a*/ 	.short	(.L_109 - .L_108)
	.align		4
.L_108:
        /*028c*/ 	.word	index@(_ZN10layer_norm13ln_bwd_kernelINS_13Kernel_traitsIfffffjLj256ELj1ELj4ELj1ELj16ENS_18Kernel_traits_baseILj256EfffffjLj128EEEEELb0ELb0ELb0ELb1EEEvNS_9BwdParamsE)
        /*0290*/ 	.word	0x00000048


	//----- nvinfo : EIATTR_FRAME_SIZE
	.align		4
.L_109:
        /*0294*/ 	.byte	0x04, 0x11
        /*0296*/ 	.short	(.L_111 - .L_110)
	.align		4
.L_110:
        /*0298*/ 	.word	index@($__internal_181_$__cuda_sm70_shflsync_bfly_p)
        /*029c*/ 	.word	0x00000000


	//----- nvinfo : EIATTR_FRAME_SIZE
	.align		4
.L_111:
        /*02a0*/ 	.byte	0x04, 0x11
        /*02a2*/ 	.short	(.L_113 - .L_112)
	.align		4
.L_112:
        /*02a4*/ 	.word	index@(_ZN10layer_norm13ln_bwd_kernelINS_13Kernel_traitsIfffffjLj256ELj1ELj4ELj1ELj16ENS_18Kernel_traits_baseILj256EfffffjLj128EEEEELb0ELb0ELb0ELb1EEEvNS_9BwdParamsE)
        /*02a8*/ 	.word	0x00000000


	//----- nvinfo : EIATTR_REGCOUNT
	.align		4
.L_113:
        /*02ac*/ 	.byte	0x04, 0x2f
        /*02ae*/ 	.short	(.L_115 - .L_114)
	.align		4
.L_114:
        /*02b0*/ 	.word	index@(_ZN10layer_norm13ln_bwd_kernelINS_13Kernel_traitsIfffffjLj256ELj1ELj4ELj1ELj16ENS_18Kernel_traits_baseILj256EfffffjLj128EEEEELb0ELb0ELb0ELb0EEEvNS_9BwdParamsE)
        /*02b4*/ 	.word	0x00000048


	//----- nvinfo : EIATTR_FRAME_SIZE
	.align		4
.L_115:
        /*02b8*/ 	.byte	0x04, 0x11
        /*02ba*/ 	.short	(.L_117 - .L_116)
	.align		4
.L_116:
        /*02bc*/ 	.word	index@($__internal_180_$__cuda_sm70_shflsync_bfly_p)
        /*02c0*/ 	.word	0x00000000


	//----- nvinfo : EIATTR_FRAME_SIZE
	.align		4
.L_117:
        /*02c4*/ 	.byte	0x04, 0x11
        /*02c6*/ 	.short	(.L_119 - .L_118)
	.align		4
.L_118:
        /*02c8*/ 	.word	index@(_ZN10layer_norm13ln_bwd_kernelINS_13Kernel_traitsIfffffjLj256ELj1ELj4ELj1ELj16ENS_18Kernel_traits_baseILj256EfffffjLj128EEEEELb0ELb0ELb0ELb0EEEvNS_9BwdParamsE)
        /*02cc*/ 	.word	0x00000000


	//----- nvinfo : EIATTR_REGCOUNT
	.align		4
.L_119:
        /*02d0*/ 	.byte	0x04, 0x2f
        /*02d2*/ 	.short	(.L_121 - .L_120)
	.align		4
.L_120:
        /*02d4*/ 	.word	index@(_ZN10layer_norm13ln_bwd_kernelINS_13Kernel_traitsI6__halfffffjLj256ELj1ELj4ELj1ELj16ENS_18Kernel_traits_baseILj256ES2_ffffjLj128EEEEELb1ELb1ELb1ELb1EEEvNS_9BwdParamsE)
        /*02d8*/ 	.word	0x00000060


	//----- nvinfo : EIATTR_FRAME_SIZE
	.align		4
.L_121:
        /*02dc*/ 	.byte	0x04, 0x11
        /*02de*/ 	.short	(.L_123 - .L_122)
	.align		4
.L_122:
        /*02e0*/ 	.word	index@($__internal_179_$__cuda_sm70_shflsync_bfly_p)
        /*02e4*/ 	.word	0x00000000


	//----- nvinfo : EIATTR_FRAME_SIZE
	.align		4
.L_123:
        /*02e8*/ 	.byte	0x04, 0x11
        /*02ea*/ 	.short	(.L_125 - .L_124)
	.align		4
.L_124:
        /*02ec*/ 	.word	index@(_ZN10layer_norm13ln_bwd_kernelINS_13Kernel_traitsI6__halfffffjLj256ELj1ELj4ELj1ELj16ENS_18Kernel_traits_baseILj256ES2_ffffjLj128EEEEELb1ELb1ELb1ELb1EEEvNS_9BwdParamsE)
        /*02f0*/ 	.word	0x00000000


	//----- nvinfo : EIATTR_REGCOUNT
	.align		4
.L_125:
        /*02f4*/ 	.byte	0x04, 0x2f
        /*02f6*/ 	.short	(.L_127 - .L_126)
	.align		4
.L_126:
        /*02f8*/ 	.word	index@(_ZN10layer_norm22ln_bwd_finalize_kernelINS_22Kernel_traits_finalizeILj256E6__halfffffjLb1ELj1024ELj4ENS_18Kernel_traits_baseILj256ES2_ffffjLj1024EEEEELb1ELb1EEEvNS_9BwdParamsE)
        /*02fc*/ 	.word	0x00000020


	//----- nvinfo : EIATTR_FRAME_SIZE
	.align		4
.L_127:
        /*0300*/ 	.byte	0x04, 0x11
        /*0302*/ 	.short	(.L_129 - .L_128)
	.align		4
.L_128:
        /*0304*/ 	.word	index@($__internal_178_$__cuda_sm70_shflsync_bfly_p)
        /*0308*/ 	.word	0x00000000


	//----- nvinfo : EIATTR_FRAME_SIZE
	.align		4
.L_129:
        /*030c*/ 	.byte	0x04, 0x11
        /*030e*/ 	.short	(.L_131 - .L_130)
	.align		4
.L_130:
        /*0310*/ 	.word	index@(_ZN10layer_norm22ln_bwd_finalize_kernelINS_22Kernel_traits_finalizeILj256E6__halfffffjLb1ELj1024ELj4ENS_18Kernel_traits_baseILj256ES2_ffffjLj1024EEEEELb1ELb1EEEvNS_9BwdParamsE)
        /*0314*/ 	.word	0x00000000


	//----- nvinfo : EIATTR_REGCOUNT
	.align		4
.L_131:
        /*0318*/ 	.byte	0x04, 0x2f
        /*031a*/ 	.short	(.L_133 - .L_132)
	.align		4
.L_132:
        /*031c*/ 	.word	index@(_ZN10layer_norm13ln_bwd_kernelINS_13Kernel_traitsI6__halfffffjLj256ELj1ELj4ELj1ELj16ENS_18Kernel_traits_baseILj256ES2_ffffjLj128EEEEELb1ELb1ELb1ELb0EEEvNS_9BwdParamsE)
        /*0320*/ 	.word	0x0000006b


	//----- nvinfo : EIATTR_FRAME_SIZE
	.align		4
.L_133:
        /*0324*/ 	.byte	0x04, 0x11
        /*0326*/ 	.short	(.L_135 - .L_134)
	.align		4
.L_134:
        /*0328*/ 	.word	index@($__internal_177_$__cuda_sm70_shflsync_bfly_p)
        /*032c*/ 	.word	0x00000000


	//----- nvinfo : EIATTR_FRAME_SIZE
	.align		4
.L_135:
        /*0330*/ 	.byte	0x04, 0x11
        /*0332*/ 	.short	(.L_137 - .L_136)
	.align		4
.L_136:
        /*0334*/ 	.word	index@(_ZN10layer_norm13ln_bwd_kernelINS_13Kernel_traitsI6__halfffffjLj256ELj1ELj4ELj1ELj16ENS_18Kernel_traits_baseILj256ES2_ffffjLj128EEEEELb1ELb1ELb1ELb0EEEvNS_9BwdParamsE)
        /*0338*/ 	.word	0x00000000


	//----- nvinfo : EIATTR_REGCOUNT
	.align		4
.L_137:
        /*033c*/ 	.byte	0x04, 0x2f
        /*033e*/ 	.short	(.L_139 - .L_138)
	.align		4
.L_138:
        /*0340*/ 	.word	index@(_ZN10layer_norm22ln_bwd_finalize_kernelINS_22Kernel_traits_finalizeILj256E6__halfffffjLb1ELj1024ELj4ENS_18Kernel_traits_baseILj256ES2_ffffjLj1024EEEEELb1ELb0EEEvNS_9BwdParamsE)
        /*0344*/ 	.word	0x00000020


	//----- nvinfo : EIATTR_FRAME_SIZE
	.align		4
.L_139:
        /*0348*/ 	.byte	0x04, 0x11
        /*034a*/ 	.short	(.L_141 - .L_140)
	.align		4
.L_140:
        /*034c*/ 	.word	index@($__internal_176_$__cuda_sm70_shflsync_bfly_p)
        /*0350*/ 	.word	0x00000000


	//----- nvinfo : EIATTR_FRAME_SIZE
	.align		4
.L_141:
        /*0354*/ 	.byte	0x04, 0x11
        /*0356*/ 	.short	(.L_143 - .L_142)
	.align		4
.L_142:
        /*0358*/ 	.word	index@(_ZN10layer_norm22ln_bwd_finalize_kernelINS_22Kernel_traits_finalizeILj256E6__halfffffjLb1ELj1024ELj4ENS_18Kernel_traits_baseILj256ES2_ffffjLj1024EEEEELb1ELb0EEEvNS_9BwdParamsE)
        /*035c*/ 	.word	0x00000000


	//----- nvinfo : EIATTR_REGCOUNT
	.align		4
.L_143:
        /*0360*/ 	.byte	0x04, 0x2f
        /*0362*/ 	.short	(.L_145 - .L_144)
	.align		4
.L_144:
        /*0364*/ 	.word	index@(_ZN10layer_norm13ln_bwd_kernelINS_13Kernel_traitsI6__halfffffjLj256ELj1ELj4ELj1ELj16ENS_18Kernel_traits_baseILj256ES2_ffffjLj128EEEEELb1ELb1ELb0ELb1EEEvNS_9BwdParamsE)
        /*0368*/ 	.word	0x00000060


	//----- nvinfo : EIATTR_FRAME_SIZE
	.align		4
.L_145:
        /*036c*/ 	.byte	0x04, 0x11
        /*036e*/ 	.short	(.L_147 - .L_146)
	.align		4
.L_146:
        /*0370*/ 	.word	index@($__internal_175_$__cuda_sm70_shflsync_bfly_p)
        /*0374*/ 	.word	0x00000000


	//----- nvinfo : EIATTR_FRAME_SIZE
	.align		4
.L_147:
        /*0378*/ 	.byte	0x04, 0x11
        /*037a*/ 	.short	(.L_149 - .L_148)
	.align		4
.L_148:
        /*037c*/ 	.word	index@(_ZN10layer_norm13ln_bwd_kernelINS_13Kernel_traitsI6__halfffffjLj256ELj1ELj4ELj1ELj16ENS_18Kernel_traits_baseILj256ES2_ffffjLj128EEEEELb1ELb1ELb0ELb1EEEvNS_9BwdParamsE)
        /*0380*/ 	.word	0x00000000


	//----- nvinfo : EIATTR_REGCOUNT
	.align		4
.L_149:
        /*0384*/ 	.byte	0x04, 0x2f
        /*0386*/ 	.short	(.L_151 - .L_150)
	.align		4
.L_150:
        /*0388*/ 	.word	index@(_ZN10layer_norm13ln_bwd_kernelINS_13Kernel_traitsI6__halfffffjLj256ELj1ELj4ELj1ELj16ENS_18Kernel_traits_baseILj256ES2_ffffjLj128EEEEELb1ELb1ELb0ELb0EEEvNS_9BwdParamsE)
        /*038c*/ 	.word	0x00000060


	//----- nvinfo : EIATTR_FRAME_SIZE
	.align		4
.L_151:
        /*0390*/ 	.byte	0x04, 0x11
        /*0392*/ 	.short	(.L_153 - .L_152)
	.align		4
.L_152:
        /*0394*/ 	.word	index@($__internal_174_$__cuda_sm70_shflsync_bfly_p)
        /*0398*/ 	.word	0x00000000


	//----- nvinfo : EIATTR_FRAME_SIZE
	.align		4
.L_153:
        /*039c*/ 	.byte	0x04, 0x11
        /*039e*/ 	.short	(.L_155 - .L_154)
	.align		4
.L_154:
        /*03a0*/ 	.word	index@(_ZN10layer_norm13ln_bwd_kernelINS_13Kernel_traitsI6__halfffffjLj256ELj1ELj4ELj1ELj16ENS_18Kernel_traits_baseILj256ES2_ffffjLj128EEEEELb1ELb1ELb0ELb0EEEvNS_9BwdParamsE)
        /*03a4*/ 	.word	0x00000000


	//----- nvinfo : EIATTR_REGCOUNT
	.align		4
.L_155:
        /*03a8*/ 	.byte	0x04, 0x2f
        /*03aa*/ 	.short	(.L_157 - .L_156)
	.align		4
.L_156:
        /*03ac*/ 	.word	index@(_ZN10layer_norm13ln_bwd_kernelINS_13Kernel_traitsI6__halfffffjLj256ELj1ELj4ELj1ELj16ENS_18Kernel_traits_baseILj256ES2_ffffjLj128EEEEELb1ELb0ELb1ELb1EEEvNS_9BwdParamsE)
        /*03b0*/ 	.word	0x00000050


	//----- nvinfo : EIATTR_FRAME_SIZE
	.align		4
.L_157:
        /*03b4*/ 	.byte	0x04, 0x11
        /*03b6*/ 	.short	(.L_159 - .L_158)
	.align		4
.L_158:
        /*03b8*/ 	.word	index@($__internal_173_$__cuda_sm70_shflsync_bfly_p)
        /*03bc*/ 	.word	0x00000000


	//----- nvinfo : EIATTR_FRAME_SIZE
	.align		4
.L_159:
        /*03c0*/ 	.byte	0x04, 0x11
        /*03c2*/ 	.short	(.L_161 - .L_160)
	.align		4
.L_160:
        /*03c4*/ 	.word	index@(_ZN10layer_norm13ln_bwd_kernelINS_13Kernel_traitsI6__halfffffjLj256ELj1ELj4ELj1ELj16ENS_18Kernel_traits_baseILj256ES2_ffffjLj128EEEEELb1ELb0ELb1ELb1EEEvNS_9BwdParamsE)
        /*03c8*/ 	.word	0x00000000


	//----- nvinfo : EIATTR_REGCOUNT
	.align		4
.L_161:
        /*03cc*/ 	.byte	0x04, 0x2f
        /*03ce*/ 	.short	(.L_163 - .L_162)
	.align		4
.L_162:
        /*03d0*/ 	.word	index@(_ZN10layer_norm22ln_bwd_finalize_kernelINS_22Kernel_traits_finalizeILj256E6__halfffffjLb0ELj1024ELj4ENS_18Kernel_traits_baseILj256ES2_ffffjLj1024EEEEELb0ELb1EEEvNS_9BwdParamsE)
        /*03d4*/ 	.word	0x00000020


	//----- nvinfo : EIATTR_FRAME_SIZE
	.align		4
.L_163:
        /*03d8*/ 	.byte	0x04, 0x11
        /*03da*/ 	.short	(.L_165 - .L_164)
	.align		4
.L_164:
        /*03dc*/ 	.word	index@($__internal_172_$__cuda_sm70_shflsync_bfly_p)
        /*03e0*/ 	.word	0x00000000


	//----- nvinfo : EIATTR_FRAME_SIZE
	.align		4
.L_165:
        /*03e4*/ 	.byte	0x04, 0x11
        /*03e6*/ 	.short	(.L_167 - .L_166)
	.align		4
.L_166:
        /*03e8*/ 	.word	index@(_ZN10layer_norm22ln_bwd_finalize_kernelINS_22Kernel_traits_finalizeILj256E6__halfffffjLb0ELj1024ELj4ENS_18Kernel_traits_baseILj256ES2_ffffjLj1024EEEEELb0ELb1EEEvNS_9BwdParamsE)
        /*03ec*/ 	.word	0x00000000


	//----- nvinfo : EIATTR_REGCOUNT
	.align		4
.L_167:
        /*03f0*/ 	.byte	0x04, 0x2f
        /*03f2*/ 	.short	(.L_169 - .L_168)
	.align		4
.L_168:
        /*03f4*/ 	.word	index@(_ZN10layer_norm13ln_bwd_kernelINS_13Kernel_traitsI6__halfffffjLj256ELj1ELj4ELj1ELj16ENS_18Kernel_traits_baseILj256ES2_ffffjLj128EEEEELb1ELb0ELb1ELb0EEEvNS_9BwdParamsE)
        /*03f8*/ 	.word	0x00000056


	//----- nvinfo : EIATTR_FRAME_SIZE
	.align		4
.L_169:
        /*03fc*/ 	.byte	0x04, 0x11
        /*03fe*/ 	.short	(.L_171 - .L_170)
	.align		4
.L_170:
        /*0400*/ 	.word	index@($__internal_171_$__cuda_sm70_shflsync_bfly_p)
        /*0404*/ 	.word	0x00000000


	//----- nvinfo : EIATTR_FRAME_SIZE
	.align		4
.L_171:
        /*0408*/ 	.byte	0x04, 0x11
        /*040a*/ 	.short	(.L_173 - .L_172)
	.align		4
.L_172:
        /*040c*/ 	.word	index@(_ZN10layer_norm13ln_bwd_kernelINS_13Kernel_traitsI6__halfffffjLj256ELj1ELj4ELj1ELj16ENS_18Kernel_traits_baseILj256ES2_ffffjLj128EEEEELb1ELb0ELb1ELb0EEEvNS_9BwdParamsE)
        /*0410*/ 	.word	0x00000000


	//----- nvinfo : EIATTR_REGCOUNT
	.align		4
.L_173:
        /*0414*/ 	.byte	0x04, 0x2f
        /*0416*/ 	.short	(.L_175 - .L_174)
	.align		4
.L_174:
        /*0418*/ 	.word	index@(_ZN10layer_norm22ln_bwd_finalize_kernelINS_22Kernel_traits_finalizeILj256E6__halfffffjLb0ELj1024ELj4ENS_18Kernel_traits_baseILj256ES2_ffffjLj1024EEEEELb0ELb0EEEvNS_9BwdParamsE)
        /*041c*/ 	.word	0x0000001e


	//----- nvinfo : EIATTR_FRAME_SIZE
	.align		4
.L_175:
        /*0420*/ 	.byte	0x04, 0x11
        /*0422*/ 	.short	(.L_177 - .L_176)
	.align		4
.L_176:
        /*0424*/ 	.word	index@($__internal_170_$__cuda_sm70_shflsync_bfly_p)
        /*0428*/ 	.word	0x00000000


	//----- nvinfo : EIATTR_FRAME_SIZE
	.align		4
.L_177:
        /*042c*/ 	.byte	0x04, 0x11
        /*042e*/ 	.short	(.L_179 - .L_178)
	.align		4
.L_178:
        /*0430*/ 	.word	index@(_ZN10layer_norm22ln_bwd_finalize_kernelINS_22Kernel_traits_finalizeILj256E6__halfffffjLb0ELj1024ELj4ENS_18Kernel_traits_baseILj256ES2_ffffjLj1024EEEEELb0ELb0EEEvNS_9BwdParamsE)
        /*0434*/ 	.word	0x00000000


	//----- nvinfo : EIATTR_REGCOUNT
	.align		4
.L_179:
        /*0438*/ 	.byte	0x04, 0x2f
        /*043a*/ 	.short	(.L_181 - .L_180)
	.align		4
.L_180:
        /*043c*/ 	.word	index@(_ZN10layer_norm13ln_bwd_kernelINS_13Kernel_traitsI6__halfffffjLj256ELj1ELj4ELj1ELj16ENS_18Kernel_traits_baseILj256ES2_ffffjLj128EEEEELb1ELb0ELb0ELb1EEEvNS_9BwdParamsE)
        /*0440*/ 	.word	0x00000048


	//----- nvinfo : EIATTR_FRAME_SIZE
	.align		4
.L_181:
        /*0444*/ 	.byte	0x04, 0x11
        /*0446*/ 	.short	(.L_183 - .L_182)
	.align		4
.L_182:
        /*0448*/ 	.word	index@($__internal_169_$__cuda_sm70_shflsync_bfly_p)
        /*044c*/ 	.word	0x00000000


	//----- nvinfo : EIATTR_FRAME_SIZE
	.align		4
.L_183:
        /*0450*/ 	.byte	0x04, 0x11
        /*0452*/ 	.short	(.L_185 - .L_184)
	.align		4
.L_184:
        /*0454*/ 	.word	index@(_ZN10layer_norm13ln_bwd_kernelINS_13Kernel_traitsI6__halfffffjLj256ELj1ELj4ELj1ELj16ENS_18Kernel_traits_baseILj256ES2_ffffjLj128EEEEELb1ELb0ELb0ELb1EEEvNS_9BwdParamsE)
        /*0458*/ 	.word	0x00000000


	//----- nvinfo : EIATTR_REGCOUNT
	.align		4
.L_185:
        /*045c*/ 	.byte	0x04, 0x2f
        /*045e*/ 	.short	(.L_187 - .L_186)
	.align		4
.L_186:
        /*0460*/ 	.word	index@(_ZN10layer_norm13ln_bwd_kernelINS_13Kernel_traitsI6__halfffffjLj256ELj1ELj4ELj1ELj16ENS_18Kernel_traits_baseILj256ES2_ffffjLj128EEEEELb1ELb0ELb0ELb0EEEvNS_9BwdParamsE)
        /*0464*/ 	.word	0x0000004e


	//----- nvinfo : EIATTR_FRAME_SIZE
	.align		4
.L_187:
        /*0468*/ 	.byte	0x04, 0x11
        /*046a*/ 	.short	(.L_189 - .L_188)
	.align		4
.L_188:
        /*046c*/ 	.word	index@($__internal_168_$__cuda_sm70_shflsync_bfly_p)
        /*0470*/ 	.word	0x00000000


	//----- nvinfo : EIATTR_FRAME_SIZE
	.align		4
.L_189:
        /*0474*/ 	.byte	0x04, 0x11
        /*0476*/ 	.short	(.L_191 - .L_190)
	.align		4
.L_190:
        /*0478*/ 	.word	index@(_ZN10layer_norm13ln_bwd_kernelINS_13Kernel_traitsI6__halfffffjLj256ELj1ELj4ELj1ELj16ENS_18Kernel_traits_baseILj256ES2_ffffjLj128EEEEELb1ELb0ELb0ELb0EEEvNS_9BwdParamsE)
        /*047c*/ 	.word	0x00000000


	//----- nvinfo : EIATTR_REGCOUNT
	.align		4
.L_191:
        /*0480*/ 	.byte	0x04, 0x2f
        /*0482*/ 	.short	(.L_193 - .L_192)
	.align		4
.L_192:
        /*0484*/ 	.word	index@(_ZN10layer_norm13ln_bwd_kernelINS_13Kernel_traitsI6__halfffffjLj256ELj1ELj4ELj1ELj16ENS_18Kernel_traits_baseILj256ES2_ffffjLj128EEEEELb0ELb1ELb1ELb1EEEvNS_9BwdParamsE)
        /*0488*/ 	.word	0x00000060


	//----- nvinfo : EIATTR_FRAME_SIZE
	.align		4
.L_193:
        /*048c*/ 	.byte	0x04, 0x11
        /*048e*/ 	.short	(.L_195 - .L_194)
	.align		4
.L_194:
        /*0490*/ 	.word	index@($__internal_167_$__cuda_sm70_shflsync_bfly_p)
        /*0494*/ 	.word	0x00000000


	//----- nvinfo : EIATTR_FRAME_SIZE
	.align		4
.L_195:
        /*0498*/ 	.byte	0x04, 0x11
        /*049a*/ 	.short	(.L_197 - .L_196)
	.align		4
.L_196:
        /*049c*/ 	.word	index@(_ZN10layer_norm13ln_bwd_kernelINS_13Kernel_traitsI6__halfffffjLj256ELj1ELj4ELj1ELj16ENS_18Kernel_traits_baseILj256ES2_ffffjLj128EEEEELb0ELb1ELb1ELb1EEEvNS_9BwdParamsE)
        /*04a0*/ 	.word	0x00000000


	//----- nvinfo : EIATTR_REGCOUNT
	.align		4
.L_197:
        /*04a4*/ 	.byte	0x04, 0x2f
        /*04a6*/ 	.short	(.L_199 - .L_198)
	.align		4
.L_198:
        /*04a8*/ 	.word	index@(_ZN10layer_norm13ln_bwd_kernelINS_13Kernel_traitsI6__halfffffjLj256ELj1ELj4ELj1ELj16ENS_18Kernel_traits_baseILj256ES2_ffffjLj128EEEEELb0ELb1ELb1ELb0EEEvNS_9BwdParamsE)
        /*04ac*/ 	.word	0x00000060


	//----- nvinfo : EIATTR_FRAME_SIZE
	.align		4
.L_199:
        /*04b0*/ 	.byte	0x04, 0x11
        /*04b2*/ 	.short	(.L_201 - .L_200)
	.align		4
.L_200:
        /*04b4*/ 	.word	index@($__internal_166_$__cuda_sm70_shflsync_bfly_p)
        /*04b8*/ 	.word	0x00000000


	//----- nvinfo : EIATTR_FRAME_SIZE
	.align		4
.L_201:
        /*04bc*/ 	.byte	0x04, 0x11
        /*04be*/ 	.short	(.L_203 - .L_202)
	.align		4
.L_202:
        /*04c0*/ 	.word	index@(_ZN10layer_norm13ln_bwd_kernelINS_13Kernel_traitsI6__halfffffjLj256ELj1ELj4ELj1ELj16ENS_18Kernel_traits_baseILj256ES2_ffffjLj128EEEEELb0ELb1ELb1ELb0EEEvNS_9BwdParamsE)
        /*04c4*/ 	.word	0x00000010


	//----- nvinfo : EIATTR_REGCOUNT
	.align		4
.L_203:
        /*04c8*/ 	.byte	0x04, 0x2f
        /*04ca*/ 	.short	(.L_205 - .L_204)
	.align		4
.L_204:
        /*04cc*/ 	.word	index@(_ZN10layer_norm13ln_bwd_kernelINS_13Kernel_traitsI6__halfffffjLj256ELj1ELj4ELj1ELj16ENS_18Kernel_traits_baseILj256ES2_ffffjLj128EEEEELb0ELb1ELb0ELb1EEEvNS_9BwdParamsE)
        /*04d0*/ 	.word	0x0000005e


	//----- nvinfo : EIATTR_FRAME_SIZE
	.align		4
.L_205:
        /*04d4*/ 	.byte	0x04, 0x11
        /*04d6*/ 	.short	(.L_207 - .L_206)
	.align		4
.L_206:
        /*04d8*/ 	.word	index@($__internal_165_$__cuda_sm70_shflsync_bfly_p)
        /*04dc*/ 	.word	0x00000000


	//----- nvinfo : EIATTR_FRAME_SIZE
	.align		4
.L_207:
        /*04e0*/ 	.byte	0x04, 0x11
        /*04e2*/ 	.short	(.L_209 - .L_208)
	.align		4
.L_208:
        /*04e4*/ 	.word	index@(_ZN10layer_norm13ln_bwd_kernelINS_13Kernel_traitsI6__halfffffjLj256ELj1ELj4ELj1ELj16ENS_18Kernel_traits_baseILj256ES2_ffffjLj128EEEEELb0ELb1ELb0ELb1EEEvNS_9BwdParamsE)
        /*04e8*/ 	.word	0x00000000


	//----- nvinfo : EIATTR_REGCOUNT
	.align		4
.L_209:
        /*04ec*/ 	.byte	0x04, 0x2f
        /*04ee*/ 	.short	(.L_211 - .L_210)
	.align		4
.L_210:
        /*04f0*/ 	.word	index@(_ZN10layer_norm13ln_bwd_kernelINS_13Kernel_traitsI6__halfffffjLj256ELj1ELj4ELj1ELj16ENS_18Kernel_traits_baseILj256ES2_ffffjLj128EEEEELb0ELb1ELb0ELb0EEEvNS_9BwdParamsE)
        /*04f4*/ 	.word	0x0000005f


	//----- nvinfo : EIATTR_FRAME_SIZE
	.align		4
.L_211:
        /*04f8*/ 	.byte	0x04, 0x11
        /*04fa*/ 	.short	(.L_213 - .L_212)
	.align		4
.L_212:
        /*04fc*/ 	.word	index@($__internal_164_$__cuda_sm70_shflsync_bfly_p)
        /*0500*/ 	.word	0x00000000


	//----- nvinfo : EIATTR_FRAME_SIZE
	.align		4
.L_213:
        /*0504*/ 	.byte	0x04, 0x11
        /*0506*/ 	.short	(.L_215 - .L_214)
	.align		4
.L_214:
        /*0508*/ 	.word	index@(_ZN10layer_norm13ln_bwd_kernelINS_13Kernel_traitsI6__halfffffjLj256ELj1ELj4ELj1ELj16ENS_18Kernel_traits_baseILj256ES2_ffffjLj128EEEEELb0ELb1ELb0ELb0EEEvNS_9BwdParamsE)
        /*050c*/ 	.word	0x00000000


	//----- nvinfo : EIATTR_REGCOUNT
	.align		4
.L_215:
        /*0510*/ 	.byte	0x04, 0x2f
        /*0512*/ 	.short	(.L_217 - .L_216)
	.align		4
.L_216:
        /*0514*/ 	.word	index@(_ZN10layer_norm13ln_bwd_kernelINS_13Kernel_traitsI6__halfffffjLj256ELj1ELj4ELj1ELj16ENS_18Kernel_traits_baseILj256ES2_ffffjLj128EEEEELb0ELb0ELb1ELb1EEEvNS_9BwdParamsE)
        /*0518*/ 	.word	0x00000050


	//----- nvinfo : EIATTR_FRAME_SIZE
	.align		4
.L_217:
        /*051c*/ 	.byte	0x04, 0x11
        /*051e*/ 	.short	(.L_219 - .L_218)
	.align		4
.L_218:
        /*0520*/ 	.word	index@($__internal_163_$__cuda_sm70_shflsync_bfly_p)
        /*0524*/ 	.word	0x00000000


	//----- nvinfo : EIATTR_FRAME_SIZE
	.align		4
.L_219:
        /*0528*/ 	.byte	0x04, 0x11
        /*052a*/ 	.short	(.L_221 - .L_220)
	.align		4
.L_220:
        /*052c*/ 	.word	index@(_ZN10layer_norm13ln_bwd_kernelINS_13Kernel_traitsI6__halfffffjLj256ELj1ELj4ELj1ELj16ENS_18Kernel_traits_baseILj256ES2_ffffjLj128EEEEELb0ELb0ELb1ELb1EEEvNS_9BwdParamsE)
        /*0530*/ 	.word	0x00000000


	//----- nvinfo : EIATTR_REGCOUNT
	.align		4
.L_221:
        /*0534*/ 	.byte	0x04, 0x2f
        /*0536*/ 	.short	(.L_223 - .L_222)
	.align		4
.L_222:
        /*0538*/ 	.word	index@(_ZN10layer_norm13ln_bwd_kernelINS_13Kernel_traitsI6__halfffffjLj256ELj1ELj4ELj1ELj16ENS_18Kernel_traits_baseILj256ES2_ffffjLj128EEEEELb0ELb0ELb1ELb0EEEvNS_9BwdParamsE)
        /*053c*/ 	.word	0x00000050


	//----- nvinfo : EIATTR_FRAME_SIZE
	.align		4
.L_223:
        /*0540*/ 	.byte	0x04, 0x11
        /*0542*/ 	.short	(.L_225 - .L_224)
	.align		4
.L_224:
        /*0544*/ 	.word	index@($__internal_162_$__cuda_sm70_shflsync_bfly_p)
        /*0548*/ 	.word	0x00000000


	//----- nvinfo : EIATTR_FRAME_SIZE
	.align		4
.L_225:
        /*054c*/ 	.byte	0x04, 0x11
        /*054e*/ 	.short	(.L_227 - .L_226)
	.align		4
.L_226:
        /*0550*/ 	.word	index@(_ZN10layer_norm13ln_bwd_kernelINS_13Kernel_traitsI6__halfffffjLj256ELj1ELj4ELj1ELj16ENS_18Kernel_traits_baseILj256ES2_ffffjLj128EEEEELb0ELb0ELb1ELb0EEEvNS_9BwdParamsE)
        /*0554*/ 	.word	0x00000000


	//----- nvinfo : EIATTR_REGCOUNT
	.align		4
.L_227:
        /*0558*/ 	.byte	0x04, 0x2f
        /*055a*/ 	.short	(.L_229 - .L_228)
	.align		4
.L_228:
        /*055c*/ 	.word	index@(_ZN10layer_norm13ln_bwd_kernelINS_13Kernel_traitsI6__halfffffjLj256ELj1ELj4ELj1ELj16ENS_18Kernel_traits_baseILj256ES2_ffffjLj128EEEEELb0ELb0ELb0ELb1EEEvNS_9BwdParamsE)
        /*0560*/ 	.word	0x00000048


	//----- nvinfo : EIATTR_FRAME_SIZE
	.align		4
.L_229:
        /*0564*/ 	.byte	0x04, 0x11
        /*0566*/ 	.short	(.L_231 - .L_230)
	.align		4
.L_230:
        /*0568*/ 	.word	index@($__internal_161_$__cuda_sm70_shflsync_bfly_p)
        /*056c*/ 	.word	0x00000000


	//----- nvinfo : EIATTR_FRAME_SIZE
	.align		4
.L_231:
        /*0570*/ 	.byte	0x04, 0x11
        /*0572*/ 	.short	(.L_233 - .L_232)
	.align		4
.L_232:
        /*0574*/ 	.word	index@(_ZN10layer_norm13ln_bwd_kernelINS_13Kernel_traitsI6__halfffffjLj256ELj1ELj4ELj1ELj16ENS_18Kernel_traits_baseILj256ES2_ffffjLj128EEEEELb0ELb0ELb0ELb1EEEvNS_9BwdParamsE)
        /*0578*/ 	.word	0x00000000


	//----- nvinfo : EIATTR_REGCOUNT
	.align		4
.L_233:
        /*057c*/ 	.byte	0x04, 0x2f
        /*057e*/ 	.short	(.L_235 - .L_234)
	.align		4
.L_234:
        /*0580*/ 	.word	index@(_ZN10layer_norm13ln_bwd_kernelINS_13Kernel_traitsI6__halfffffjLj256ELj1ELj4ELj1ELj16ENS_18Kernel_traits_baseILj256ES2_ffffjLj128EEEEELb0ELb0ELb0ELb0EEEvNS_9BwdParamsE)
        /*0584*/ 	.word	0x00000047


	//----- nvinfo : EIATTR_FRAME_SIZE
	.align		4
.L_235:
        /*0588*/ 	.byte	0x04, 0x11
        /*058a*/ 	.short	(.L_237 - .L_236)
	.align		4
.L_236:
        /*058c*/ 	.word	index@($__internal_160_$__cuda_sm70_shflsync_bfly_p)
        /*0590*/ 	.word	0x00000000


	//----- nvinfo : EIATTR_FRAME_SIZE
	.align		4
.L_237:
        /*0594*/ 	.byte	0x04, 0x11
        /*0596*/ 	.short	(.L_239 - .L_238)
	.align		4
.L_238:
        /*0598*/ 	.word	index@(_ZN10layer_norm13ln_bwd_kernelINS_13Kernel_traitsI6__halfffffjLj256ELj1ELj4ELj1ELj16ENS_18Kernel_traits_baseILj256ES2_ffffjLj128EEEEELb0ELb0ELb0ELb0EEEvNS_9BwdParamsE)
        /*059c*/ 	.word	0x00000000


	//----- nvinfo : EIATTR_REGCOUNT
	.align		4
.L_239:
        /*05a0*/ 	.byte	0x04, 0x2f
        /*05a2*/ 	.short	(.L_241 - .L_240)
	.align		4
.L_240:
        /*05a4*/ 	.word	index@(_ZN10layer_norm13ln_bwd_kernelINS_13Kernel_traitsIf6__halffS2_fjLj256ELj1ELj4ELj1ELj16ENS_18Kernel_traits_baseILj256EfS2_fS2_fjLj128EEEEELb1ELb1ELb1ELb1EEEvNS_9BwdParamsE)
        /*05a8*/ 	.word	0x0000006c


	//----- nvinfo : EIATTR_FRAME_SIZE
	.align		4
.L_241:
        /*05ac*/ 	.byte	0x04, 0x11
        /*05ae*/ 	.short	(.L_243 - .L_242)
	.align		4
.L_242:
        /*05b0*/ 	.word	index@($__internal_159_$__cuda_sm70_shflsync_bfly_p)
        /*05b4*/ 	.word	0x00000000


	//----- nvinfo : EIATTR_FRAME_SIZE
	.align		4
.L_243:
        /*05b8*/ 	.byte	0x04, 0x11
        /*05ba*/ 	.short	(.L_245 - .L_244)
	.align		4
.L_244:
        /*05bc*/ 	.word	index@(_ZN10layer_norm13ln_bwd_kernelINS_13Kernel_traitsIf6__halffS2_fjLj256ELj1ELj4ELj1ELj16ENS_18Kernel_traits_baseILj256EfS2_fS2_fjLj128EEEEELb1ELb1ELb1ELb1EEEvNS_9BwdParamsE)
        /*05c0*/ 	.word	0x00000000


	//----- nvinfo : EIATTR_REGCOUNT
	.align		4
.L_245:
        /*05c4*/ 	.byte	0x04, 0x2f
        /*05c6*/ 	.short	(.L_247 - .L_246)
	.align		4
.L_246:
        /*05c8*/ 	.word	index@(_ZN10layer_norm22ln_bwd_finalize_kernelINS_22Kernel_traits_finalizeILj256Ef6__halffS2_fjLb1ELj1024ELj4ENS_18Kernel_traits_baseILj256EfS2_fS2_fjLj1024EEEEELb1ELb1EEEvNS_9BwdParamsE)
        /*05cc*/ 	.word	0x00000020


	//----- nvinfo : EIATTR_FRAME_SIZE
	.align		4
.L_247:
        /*05d0*/ 	.byte	0x04, 0x11
        /*05d2*/ 	.short	(.L_249 - .L_248)
	.align		4
.L_248:
        /*05d4*/ 	.word	index@($__internal_158_$__cuda_sm70_shflsync_bfly_p)
        /*05d8*/ 	.word	0x00000000


	//----- nvinfo : EIATTR_FRAME_SIZE
	.align		4
.L_249:
        /*05dc*/ 	.byte	0x04, 0x11
        /*05de*/ 	.short	(.L_251 - .L_250)
	.align		4
.L_250:
        /*05e0*/ 	.word	index@(_ZN10layer_norm22ln_bwd_finalize_kernelINS_22Kernel_traits_finalizeILj256Ef6__halffS2_fjLb1ELj1024ELj4ENS_18Kernel_traits_baseILj256EfS2_fS2_fjLj1024EEEEELb1ELb1EEEvNS_9BwdParamsE)
        /*05e4*/ 	.word	0x00000000


	//----- nvinfo : EIATTR_REGCOUNT
	.align		4
.L_251:
        /*05e8*/ 	.byte	0x04, 0x2f
        /*05ea*/ 	.short	(.L_253 - .L_252)
	.align		4
.L_252:
        /*05ec*/ 	.word	index@(_ZN10layer_norm13ln_bwd_kernelINS_13Kernel_traitsIf6__halffS2_fjLj256ELj1ELj4ELj1ELj16ENS_18Kernel_traits_baseILj256EfS2_fS2_fjLj128EEEEELb1ELb1ELb1ELb0EEEvNS_9BwdParamsE)
        /*05f0*/ 	.word	0x0000006f


	//----- nvinfo : EIATTR_FRAME_SIZE
	.align		4
.L_253:
        /*05f4*/ 	.byte	0x04, 0x11
        /*05f6*/ 	.short	(.L_255 - .L_254)
	.align		4
.L_254:
        /*05f8*/ 	.word	index@($__internal_157_$__cuda_sm70_shflsync_bfly_p)
        /*05fc*/ 	.word	0x00000000


	//----- nvinfo : EIATTR_FRAME_SIZE
	.align		4
.L_255:
        /*0600*/ 	.byte	0x04, 0x11
        /*0602*/ 	.short	(.L_257 - .L_256)
	.align		4
.L_256:
        /*0604*/ 	.word	index@(_ZN10layer_norm13ln_bwd_kernelINS_13Kernel_traitsIf6__halffS2_fjLj256ELj1ELj4ELj1ELj16ENS_18Kernel_traits_baseILj256EfS2_fS2_fjLj128EEEEELb1ELb1ELb1ELb0EEEvNS_9BwdParamsE)
        /*0608*/ 	.word	0x00000000


	//----- nvinfo : EIATTR_REGCOUNT
	.align		4
.L_257:
        /*060c*/ 	.byte	0x04, 0x2f
        /*060e*/ 	.short	(.L_259 - .L_258)
	.align		4
.L_258:
        /*0610*/ 	.word	index@(_ZN10layer_norm22ln_bwd_finalize_kernelINS_22Kernel_traits_finalizeILj256Ef6__halffS2_fjLb1ELj1024ELj4ENS_18Kernel_traits_baseILj256EfS2_fS2_fjLj1024EEEEELb1ELb0EEEvNS_9BwdParamsE)
        /*0614*/ 	.word	0x00000020


	//----- nvinfo : EIATTR_FRAME_SIZE
	.align		4
.L_259:
        /*0618*/ 	.byte	0x04, 0x11
        /*061a*/ 	.short	(.L_261 - .L_260)
	.align		4
.L_260:
        /*061c*/ 	.word	index@($__internal_156_$__cuda_sm70_shflsync_bfly_p)
        /*0620*/ 	.word	0x00000000


	//----- nvinfo : EIATTR_FRAME_SIZE
	.align		4
.L_261:
        /*0624*/ 	.byte	0x04, 0x11
        /*0626*/ 	.short	(.L_263 - .L_262)
	.align		4
.L_262:
        /*0628*/ 	.word	index@(_ZN10layer_norm22ln_bwd_finalize_kernelINS_22Kernel_traits_finalizeILj256Ef6__halffS2_fjLb1ELj1024ELj4ENS_18Kernel_traits_baseILj256EfS2_fS2_fjLj1024EEEEELb1ELb0EEEvNS_9BwdParamsE)
        /*062c*/ 	.word	0x00000000


	//----- nvinfo : EIATTR_REGCOUNT
	.align		4
.L_263:
        /*0630*/ 	.byte	0x04, 0x2f
        /*0632*/ 	.short	(.L_265 - .L_264)
	.align		4
.L_264:
        /*0634*/ 	.word	index@(_ZN10layer_norm13ln_bwd_kernelINS_13Kernel_traitsIf6__halffS2_fjLj256ELj1ELj4ELj1ELj16ENS_18Kernel_traits_baseILj256EfS2_fS2_fjLj128EEEEELb1ELb1ELb0ELb1EEEvNS_9BwdParamsE)
        /*0638*/ 	.word	0x00000060


	//----- nvinfo : EIATTR_FRAME_SIZE
	.align		4
.L_265:
        /*063c*/ 	.byte	0x04, 0x11
        /*063e*/ 	.short	(.L_267 - .L_266)
	.align		4
.L_266:
        /*0640*/ 	.word	index@($__internal_155_$__cuda_sm70_shflsync_bfly_p)
        /*0644*/ 	.word	0x00000000


	//----- nvinfo : EIATTR_FRAME_SIZE
	.align		4
.L_267:
        /*0648*/ 	.byte	0x04, 0x11
        /*064a*/ 	.short	(.L_269 - .L_268)
	.align		4
.L_268:
        /*064c*/ 	.word	index@(_ZN10layer_norm13ln_bwd_kernelINS_13Kernel_traitsIf6__halffS2_fjLj256ELj1ELj4ELj1ELj16ENS_18Kernel_traits_baseILj256EfS2_fS2_fjLj128EEEEELb1ELb1ELb0ELb1EEEvNS_9BwdParamsE)
        /*0650*/ 	.word	0x00000000


	//----- nvinfo : EIATTR_REGCOUNT
	.align		4
.L_269:
        /*0654*/ 	.byte	0x04, 0x2f
        /*0656*/ 	.short	(.L_271 - .L_270)
	.align		4
.L_270:
        /*0658*/ 	.word	index@(_ZN10layer_norm13ln_bwd_kernelINS_13Kernel_traitsIf6__halffS2_fjLj256ELj1ELj4ELj1ELj16ENS_18Kernel_traits_baseILj256EfS2_fS2_fjLj128EEEEELb1ELb1ELb0ELb0EEEvNS_9BwdParamsE)
        /*065c*/ 	.word	0x0000006f


	//----- nvinfo : EIATTR_FRAME_SIZE
	.align		4
.L_271:
        /*0660*/ 	.byte	0x04, 0x11
        /*0662*/ 	.short	(.L_273 - .L_272)
	.align		4
.L_272:
        /*0664*/ 	.word	index@($__internal_154_$__cuda_sm70_shflsync_bfly_p)
        /*0668*/ 	.word	0x00000000


	//----- nvinfo : EIATTR_FRAME_SIZE
	.align		4
.L_273:
        /*066c*/ 	.byte	0x04, 0x11
        /*066e*/ 	.short	(.L_275 - .L_274)
	.align		4
.L_274:
        /*0670*/ 	.word	index@(_ZN10layer_norm13ln_bwd_kernelINS_13Kernel_traitsIf6__halffS2_fjLj256ELj1ELj4ELj1ELj16ENS_18Kernel_traits_baseILj256EfS2_fS2_fjLj128EEEEELb1ELb1ELb0ELb0EEEvNS_9BwdParamsE)
        /*0674*/ 	.word	0x00000000


	//----- nvinfo : EIATTR_REGCOUNT
	.align		4
.L_275:
        /*0678*/ 	.byte	0x04, 0x2f
        /*067a*/ 	.short	(.L_277 - .L_276)
	.align		4
.L_276:
        /*067c*/ 	.word	index@(_ZN10layer_norm13ln_bwd_kernelINS_13Kernel_traitsIf6__halffS2_fjLj256ELj1ELj4ELj1ELj16ENS_18Kernel_traits_baseILj256EfS2_fS2_fjLj128EEEEELb1ELb0ELb1ELb1EEEvNS_9BwdParamsE)
        /*0680*/ 	.word	0x00000050


	//----- nvinfo : EIATTR_FRAME_SIZE
	.align		4
.L_277:
        /*0684*/ 	.byte	0x04, 0x11
        /*0686*/ 	.short	(.L_279 - .L_278)
	.align		4
.L_278:
        /*0688*/ 	.word	index@($__internal_153_$__cuda_sm70_shflsync_bfly_p)
        /*068c*/ 	.word	0x00000000


	//----- nvinfo : EIATTR_FRAME_SIZE
	.align		4
.L_279:
        /*0690*/ 	.byte	0x04, 0x11
        /*0692*/ 	.short	(.L_281 - .L_280)
	.align		4
.L_280:
        /*0694*/ 	.word	index@(_ZN10layer_norm13ln_bwd_kernelINS_13Kernel_traitsIf6__halffS2_fjLj256ELj1ELj4ELj1ELj16ENS_18Kernel_traits_baseILj256EfS2_fS2_fjLj128EEEEELb1ELb0ELb1ELb1EEEvNS_9BwdParamsE)
        /*0698*/ 	.word	0x00000000


	//----- nvinfo : EIATTR_REGCOUNT
	.align		4
.L_281:
        /*069c*/ 	.byte	0x04, 0x2f
        /*069e*/ 	.short	(.L_283 - .L_282)
	.align		4
.L_282:
        /*06a0*/ 	.word	index@(_ZN10layer_norm22ln_bwd_finalize_kernelINS_22Kernel_traits_finalizeILj256Ef6__halffS2_fjLb0ELj1024ELj4ENS_18Kernel_traits_baseILj256EfS2_fS2_fjLj1024EEEEELb0ELb1EEEvNS_9BwdParamsE)
        /*06a4*/ 	.word	0x00000020


	//----- nvinfo : EIATTR_FRAME_SIZE
	.align		4
.L_283:
        /*06a8*/ 	.byte	0x04, 0x11
        /*06aa*/ 	.short	(.L_285 - .L_284)
	.align		4
.L_284:
        /*06ac*/ 	.word	index@($__internal_152_$__cuda_sm70_shflsync_bfly_p)
        /*06b0*/ 	.word	0x00000000


	//----- nvinfo : EIATTR_FRAME_SIZE
	.align		4
.L_285:
        /*06b4*/ 	.byte	0x04, 0x11
        /*06b6*/ 	.short	(.L_287 - .L_286)
	.align		4
.L_286:
        /*06b8*/ 	.word	index@(_ZN10layer_norm22ln_bwd_finalize_kernelINS_22Kernel_traits_finalizeILj256Ef6__halffS2_fjLb0ELj1024ELj4ENS_18Kernel_traits_baseILj256EfS2_fS2_fjLj1024EEEEELb0ELb1EEEvNS_9BwdParamsE)
        /*06bc*/ 	.word	0x00000000


	//----- nvinfo : EIATTR_REGCOUNT
	.align		4
.L_287:
        /*06c0*/ 	.byte	0x04, 0x2f
        /*06c2*/ 	.short	(.L_289 - .L_288)
	.align		4
.L_288:
        /*06c4*/ 	.word	index@(_ZN10layer_norm13ln_bwd_kernelINS_13Kernel_traitsIf6__halffS2_fjLj256ELj1ELj4ELj1ELj16ENS_18Kernel_traits_baseILj256EfS2_fS2_fjLj128EEEEELb1ELb0ELb1ELb0EEEvNS_9BwdParamsE)
        /*06c8*/ 	.word	0x0000005b


	//----- nvinfo : EIATTR_FRAME_SIZE
	.align		4
.L_289:
        /*06cc*/ 	.byte	0x04, 0x11
        /*06ce*/ 	.short	(.L_291 - .L_290)
	.align		4
.L_290:
        /*06d0*/ 	.word	index@($__internal_151_$__cuda_sm70_shflsync_bfly_p)
        /*06d4*/ 	.word	0x00000000


	//----- nvinfo : EIATTR_FRAME_SIZE
	.align		4
.L_291:
        /*06d8*/ 	.byte	0x04, 0x11
        /*06da*/ 	.short	(.L_293 - .L_292)
	.align		4
.L_292:
        /*06dc*/ 	.word	index@(_ZN10layer_norm13ln_bwd_kernelINS_13Kernel_traitsIf6__halffS2_fjLj256ELj1ELj4ELj1ELj16ENS_18Kernel_traits_baseILj256EfS2_fS2_fjLj128EEEEELb1ELb0ELb1ELb0EEEvNS_9BwdParamsE)
        /*06e0*/ 	.word	0x00000000


	//----- nvinfo : EIATTR_REGCOUNT
	.align		4
.L_293:
        /*06e4*/ 	.byte	0x04, 0x2f
        /*06e6*/ 	.short	(.L_295 - .L_294)
	.align		4
.L_294:
        /*06e8*/ 	.word	index@(_ZN10layer_norm22ln_bwd_finalize_kernelINS_22Kernel_traits_finalizeILj256Ef6__halffS2_fjLb0ELj1024ELj4ENS_18Kernel_traits_baseILj256EfS2_fS2_fjLj1024EEEEELb0ELb0EEEvNS_9BwdParamsE)
        /*06ec*/ 	.word	0x0000001e


	//----- nvinfo : EIATTR_FRAME_SIZE
	.align		4
.L_295:
        /*06f0*/ 	.byte	0x04, 0x11
        /*06f2*/ 	.short	(.L_297 - .L_296)
	.align		4
.L_296:
        /*06f4*/ 	.word	index@($__internal_150_$__cuda_sm70_shflsync_bfly_p)
        /*06f8*/ 	.word	0x00000000


	//----- nvinfo : EIATTR_FRAME_SIZE
	.align		4
.L_297:
        /*06fc*/ 	.byte	0x04, 0x11
        /*06fe*/ 	.short	(.L_299 - .L_298)
	.align		4
.L_298:
        /*0700*/ 	.word	index@(_ZN10layer_norm22ln_bwd_finalize_kernelINS_22Kernel_traits_finalizeILj256Ef6__halffS2_fjLb0ELj1024ELj4ENS_18Kernel_traits_baseILj256EfS2_fS2_fjLj1024EEEEELb0ELb0EEEvNS_9BwdParamsE)
        /*0704*/ 	.word	0x00000000


	//----- nvinfo : EIATTR_REGCOUNT
	.align		4
.L_299:
        /*0708*/ 	.byte	0x04, 0x2f
        /*070a*/ 	.short	(.L_301 - .L_300)
	.align		4
.L_300:
        /*070c*/ 	.word	index@(_ZN10layer_norm13ln_bwd_kernelINS_13Kernel_traitsIf6__halffS2_fjLj256ELj1ELj4ELj1ELj16ENS_18Kernel_traits_baseILj256EfS2_fS2_fjLj128EEEEELb1ELb0ELb0ELb1EEEvNS_9BwdParamsE)
        /*0710*/ 	.word	0x00000050


	//----- nvinfo : EIATTR_FRAME_SIZE
	.align		4
.L_301:
        /*0714*/ 	.byte	0x04, 0x11
        /*0716*/ 	.short	(.L_303 - .L_302)
	.align		4
.L_302:
        /*0718*/ 	.word	index@($__internal_149_$__cuda_sm70_shflsync_bfly_p)
        /*071c*/ 	.word	0x00000000


	//----- nvinfo : EIATTR_FRAME_SIZE
	.align		4
.L_303:
        /*0720*/ 	.byte	0x04, 0x11
        /*0722*/ 	.short	(.L_305 - .L_304)
	.align		4
.L_304:
        /*0724*/ 	.word	index@(_ZN10layer_norm13ln_bwd_kernelINS_13Kernel_traitsIf6__halffS2_fjLj256ELj1ELj4ELj1ELj16ENS_18Kernel_traits_baseILj256EfS2_fS2_fjLj128EEEEELb1ELb0ELb0ELb1EEEvNS_9BwdParamsE)
        /*0728*/ 	.word	0x00000000


	//----- nvinfo : EIATTR_REGCOUNT
	.align		4
.L_305:
        /*072c*/ 	.byte	0x04, 0x2f
        /*072e*/ 	.short	(.L_307 - .L_306)
	.align		4
.L_306:
        /*0730*/ 	.word	index@(_ZN10layer_norm13ln_bwd_kernelINS_13Kernel_traitsIf6__halffS2_fjLj256ELj1ELj4ELj1ELj16ENS_18Kernel_traits_baseILj256EfS2_fS2_fjLj128EEEEELb1ELb0ELb0ELb0EEEvNS_9BwdParamsE)
        /*0734*/ 	.word	0x00000050


	//----- nvinfo : EIATTR_FRAME_SIZE
	.align		4
.L_307:
        /*0738*/ 	.byte	0x04, 0x11
        /*073a*/ 	.short	(.L_309 - .L_308)
	.align		4
.L_308:
        /*073c*/ 	.word	index@($__internal_148_$__cuda_sm70_shflsync_bfly_p)
        /*0740*/ 	.word	0x00000000


	//----- nvinfo : EIATTR_FRAME_SIZE
	.align		4
.L_309:
        /*0744*/ 	.byte	0x04, 0x11
        /*0746*/ 	.short	(.L_311 - .L_310)
	.align		4
.L_310:
        /*0748*/ 	.word	index@(_ZN10layer_norm13ln_bwd_kernelINS_13Kernel_traitsIf6__halffS2_fjLj256ELj1ELj4ELj1ELj16ENS_18Kernel_traits_baseILj256EfS2_fS2_fjLj128EEEEELb1ELb0ELb0ELb0EEEvNS_9BwdParamsE)
        /*074c*/ 	.word	0x00000000


	//----- nvinfo : EIATTR_REGCOUNT
	.align		4
.L_311:
        /*0750*/ 	.byte	0x04, 0x2f
        /*0752*/ 	.short	(.L_313 - .L_312)
	.align		4
.L_312:
        /*0754*/ 	.word	index@(_ZN10layer_norm13ln_bwd_kernelINS_13Kernel_traitsIf6__halffS2_fjLj256ELj1ELj4ELj1ELj16ENS_18Kernel_traits_baseILj256EfS2_fS2_fjLj128EEEEELb0ELb1ELb1ELb1EEEvNS_9BwdParamsE)
        /*0758*/ 	.word	0x00000060


	//----- nvinfo : EIATTR_FRAME_SIZE
	.align		4
.L_313:
        /*075c*/ 	.byte	0x04, 0x11
        /*075e*/ 	.short	(.L_315 - .L_314)
	.align		4
.L_314:
        /*0760*/ 	.word	index@($__internal_147_$__cuda_sm70_shflsync_bfly_p)
        /*0764*/ 	.word	0x00000000


	//----- nvinfo : EIATTR_FRAME_SIZE
	.align		4
.L_315:
        /*0768*/ 	.byte	0x04, 0x11
        /*076a*/ 	.short	(.L_317 - .L_316)
	.align		4
.L_316:
        /*076c*/ 	.word	index@(_ZN10layer_norm13ln_bwd_kernelINS_13Kernel_traitsIf6__halffS2_fjLj256ELj1ELj4ELj1ELj16ENS_18Kernel_traits_baseILj256EfS2_fS2_fjLj128EEEEELb0ELb1ELb1ELb1EEEvNS_9BwdParamsE)
        /*0770*/ 	.word	0x00000000


	//----- nvinfo : EIATTR_REGCOUNT
	.align		4
.L_317:
        /*0774*/ 	.byte	0x04, 0x2f
        /*0776*/ 	.short	(.L_319 - .L_318)
	.align		4
.L_318:
        /*0778*/ 	.word	index@(_ZN10layer_norm13ln_bwd_kernelINS_13Kernel_traitsIf6__halffS2_fjLj256ELj1ELj4ELj1ELj16ENS_18Kernel_traits_baseILj256EfS2_fS2_fjLj128EEEEELb0ELb1ELb1ELb0EEEvNS_9BwdParamsE)
        /*077c*/ 	.word	0x00000070


	//----- nvinfo : EIATTR_FRAME_SIZE
	.align		4
.L_319:
        /*0780*/ 	.byte	0x04, 0x11
        /*0782*/ 	.short	(.L_321 - .L_320)
	.align		4
.L_320:
        /*0784*/ 	.word	index@($__internal_146_$__cuda_sm70_shflsync_bfly_p)
        /*0788*/ 	.word	0x00000000


	//----- nvinfo : EIATTR_FRAME_SIZE
	.align		4
.L_321:
        /*078c*/ 	.byte	0x04, 0x11
        /*078e*/ 	.short	(.L_323 - .L_322)
	.align		4
.L_322:
        /*0790*/ 	.word	index@(_ZN10layer_norm13ln_bwd_kernelINS_13Kernel_traitsIf6__halffS2_fjLj256ELj1ELj4ELj1ELj16ENS_18Kernel_traits_baseILj256EfS2_fS2_fjLj128EEEEELb0ELb1ELb1ELb0EEEvNS_9BwdParamsE)
        /*0794*/ 	.word	0x00000000


	//----- nvinfo : EIATTR_REGCOUNT
	.align		4
.L_323:
        /*0798*/ 	.byte	0x04, 0x2f
        /*079a*/ 	.short	(.L_325 - .L_324)
	.align		4
.L_324:
        /*079c*/ 	.word	index@(_ZN10layer_norm13ln_bwd_kernelINS_13Kernel_traitsIf6__halffS2_fjLj256ELj1ELj4ELj1ELj16ENS_18Kernel_traits_baseILj256EfS2_fS2_fjLj128EEEEELb0ELb1ELb0ELb1EEEvNS_9BwdParamsE)
        /*07a0*/ 	.word	0x0000005e


	//----- nvinfo : EIATTR_FRAME_SIZE
	.align		4
.L_325:
        /*07a4*/ 	.byte	0x04, 0x11
        /*07a6*/ 	.short	(.L_327 - .L_326)
	.align		4
.L_326:
        /*07a8*/ 	.word	index@($__internal_145_$__cuda_sm70_shflsync_bfly_p)
        /*07ac*/ 	.word	0x00000000


	//----- nvinfo : EIATTR_FRAME_SIZE
	.align		4
.L_327:
        /*07b0*/ 	.byte	0x04, 0x11
        /*07b2*/ 	.short	(.L_329 - .L_328)
	.align		4
.L_328:
        /*07b4*/ 	.word	index@(_ZN10layer_norm13ln_bwd_kernelINS_13Kernel_traitsIf6__halffS2_fjLj256ELj1ELj4ELj1ELj16ENS_18Kernel_traits_baseILj256EfS2_fS2_fjLj128EEEEELb0ELb1ELb0ELb1EEEvNS_9BwdParamsE)
        /*07b8*/ 	.word	0x00000000


	//----- nvinfo : EIATTR_REGCOUNT
	.align		4
.L_329:
        /*07bc*/ 	.byte	0x04, 0x2f
        /*07be*/ 	.short	(.L_331 - .L_330)
	.align		4
.L_330:
        /*07c0*/ 	.word	index@(_ZN10layer_norm13ln_bwd_kernelINS_13Kernel_traitsIf6__halffS2_fjLj256ELj1ELj4ELj1ELj16ENS_18Kernel_traits_baseILj256EfS2_fS2_fjLj128EEEEELb0ELb1ELb0ELb0EEEvNS_9BwdParamsE)
        /*07c4*/ 	.word	0x00000060


	//----- nvinfo : EIATTR_FRAME_SIZE
	.align		4
.L_331:
        /*07c8*/ 	.byte	0x04, 0x11
        /*07ca*/ 	.short	(.L_333 - .L_332)
	.align		4
.L_332:
        /*07cc*/ 	.word	index@($__internal_144_$__cuda_sm70_shflsync_bfly_p)
        /*07d0*/ 	.word	0x00000000


	//----- nvinfo : EIATTR_FRAME_SIZE
	.align		4
.L_333:
        /*07d4*/ 	.byte	0x04, 0x11
        /*07d6*/ 	.short	(.L_335 - .L_334)
	.align		4
.L_334:
        /*07d8*/ 	.word	index@(_ZN10layer_norm13ln_bwd_kernelINS_13Kernel_traitsIf6__halffS2_fjLj256ELj1ELj4ELj1ELj16ENS_18Kernel_traits_baseILj256EfS2_fS2_fjLj128EEEEELb0ELb1ELb0ELb0EEEvNS_9BwdParamsE)
        /*07dc*/ 	.word	0x00000000


	//----- nvinfo : EIATTR_REGCOUNT
	.align		4
.L_335:
        /*07e0*/ 	.byte	0x04, 0x2f
        /*07e2*/ 	.short	(.L_337 - .L_336)
	.align		4
.L_336:
        /*07e4*/ 	.word	index@(_ZN10layer_norm13ln_bwd_kernelINS_13Kernel_traitsIf6__halffS2_fjLj256ELj1ELj4ELj1ELj16ENS_18Kernel_traits_baseILj256EfS2_fS2_fjLj128EEEEELb0ELb0ELb1ELb1EEEvNS_9BwdParamsE)
        /*07e8*/ 	.word	0x00000050


	//----- nvinfo : EIATTR_FRAME_SIZE
	.align		4
.L_337:
        /*07ec*/ 	.byte	0x04, 0x11
        /*07ee*/ 	.short	(.L_339 - .L_338)
	.align		4
.L_338:
        /*07f0*/ 	.word	index@($__internal_143_$__cuda_sm70_shflsync_bfly_p)
        /*07f4*/ 	.word	0x00000000


	//----- nvinfo : EIATTR_FRAME_SIZE
	.align		4
.L_339:
        /*07f8*/ 	.byte	0x04, 0x11
        /*07fa*/ 	.short	(.L_341 - .L_340)
	.align		4
.L_340:
        /*07fc*/ 	.word	index@(_ZN10layer_norm13ln_bwd_kernelINS_13Kernel_traitsIf6__halffS2_fjLj256ELj1ELj4ELj1ELj16ENS_18Kernel_traits_baseILj256EfS2_fS2_fjLj128EEEEELb0ELb0ELb1ELb1EEEvNS_9BwdParamsE)
        /*0800*/ 	.word	0x00000000


	//----- nvinfo : EIATTR_REGCOUNT
	.align		4
.L_341:
        /*0804*/ 	.byte	0x04, 0x2f
        /*0806*/ 	.short	(.L_343 - .L_342)
	.align		4
.L_342:
        /*0808*/ 	.word	index@(_ZN10layer_norm13ln_bwd_kernelINS_13Kernel_traitsIf6__halffS2_fjLj256ELj1ELj4ELj1ELj16ENS_18Kernel_traits_baseILj256EfS2_fS2_fjLj128EEEEELb0ELb0ELb1ELb0EEEvNS_9BwdParamsE)
        /*080c*/ 	.word	0x00000050


	//----- nvinfo : EIATTR_FRAME_SIZE
	.align		4
.L_343:
        /*0810*/ 	.byte	0x04, 0x11
        /*0812*/ 	.short	(.L_345 - .L_344)
	.align		4
.L_344:
        /*0814*/ 	.word	index@($__internal_142_$__cuda_sm70_shflsync_bfly_p)
        /*0818*/ 	.word	0x00000000


	//----- nvinfo : EIATTR_FRAME_SIZE
	.align		4
.L_345:
        /*081c*/ 	.byte	0x04, 0x11
        /*081e*/ 	.short	(.L_347 - .L_346)
	.align		4
.L_346:
        /*0820*/ 	.word	index@(_ZN10layer_norm13ln_bwd_kernelINS_13Kernel_traitsIf6__halffS2_fjLj256ELj1ELj4ELj1ELj16ENS_18Kernel_traits_baseILj256EfS2_fS2_fjLj128EEEEELb0ELb0ELb1ELb0EEEvNS_9BwdParamsE)
        /*0824*/ 	.word	0x00000000


	//----- nvinfo : EIATTR_REGCOUNT
	.align		4
.L_347:
        /*0828*/ 	.byte	0x04, 0x2f
        /*082a*/ 	.short	(.L_349 - .L_348)
	.align		4
.L_348:
        /*082c*/ 	.word	index@(_ZN10layer_norm13ln_bwd_kernelINS_13Kernel_traitsIf6__halffS2_fjLj256ELj1ELj4ELj1ELj16ENS_18Kernel_traits_baseILj256EfS2_fS2_fjLj128EEEEELb0ELb0ELb0ELb1EEEvNS_9BwdParamsE)
        /*0830*/ 	.word	0x00000048


	//----- nvinfo : EIATTR_FRAME_SIZE
	.align		4
.L_349:
        /*0834*/ 	.byte	0x04, 0x11
        /*0836*/ 	.short	(.L_351 - .L_350)
	.align		4
.L_350:
        /*0838*/ 	.word	index@($__internal_141_$__cuda_sm70_shflsync_bfly_p)
        /*083c*/ 	.word	0x00000000


	//----- nvinfo : EIATTR_FRAME_SIZE
	.align		4
.L_351:
        /*0840*/ 	.byte	0x04, 0x11
        /*0842*/ 	.short	(.L_353 - .L_352)
	.align		4
.L_352:
        /*0844*/ 	.word	index@(_ZN10layer_norm13ln_bwd_kernelINS_13Kernel_traitsIf6__halffS2_fjLj256ELj1ELj4ELj1ELj16ENS_18Kernel_traits_baseILj256EfS2_fS2_fjLj128EEEEELb0ELb0ELb0ELb1EEEvNS_9BwdParamsE)
        /*0848*/ 	.word	0x00000008


	//----- nvinfo : EIATTR_REGCOUNT
	.align		4
.L_353:
        /*084c*/ 	.byte	0x04, 0x2f
        /*084e*/ 	.short	(.L_355 - .L_354)
	.align		4
.L_354:
        /*0850*/ 	.word	index@(_ZN10layer_norm13ln_bwd_kernelINS_13Kernel_traitsIf6__halffS2_fjLj256ELj1ELj4ELj1ELj16ENS_18Kernel_traits_baseILj256EfS2_fS2_fjLj128EEEEELb0ELb0ELb0ELb0EEEvNS_9BwdParamsE)
        /*0854*/ 	.word	0x0000004d


	//----- nvinfo : EIATTR_FRAME_SIZE
	.align		4
.L_355:
        /*0858*/ 	.byte	0x04, 0x11
        /*085a*/ 	.short	(.L_357 - .L_356)
	.align		4
.L_356:
        /*085c*/ 	.word	index@($__internal_140_$__cuda_sm70_shflsync_bfly_p)
        /*0860*/ 	.word	0x00000000


	//----- nvinfo : EIATTR_FRAME_SIZE
	.align		4
.L_357:
        /*0864*/ 	.byte	0x04, 0x11
        /*0866*/ 	.short	(.L_359 - .L_358)
	.align		4
.L_358:
        /*0868*/ 	.word	index@(_ZN10layer_norm13ln_bwd_kernelINS_13Kernel_traitsIf6__halffS2_fjLj256ELj1ELj4ELj1ELj16ENS_18Kernel_traits_baseILj256EfS2_fS2_fjLj128EEEEELb0ELb0ELb0ELb0EEEvNS_9BwdParamsE)
        /*086c*/ 	.word	0x00000000


	//----- nvinfo : EIATTR_REGCOUNT
	.align		4
.L_359:
        /*0870*/ 	.byte	0x04, 0x2f
        /*0872*/ 	.short	(.L_361 - .L_360)
	.align		4
.L_360:
        /*0874*/ 	.word	index@(_ZN10layer_norm13ln_bwd_kernelINS_13Kernel_traitsI6__halfS2_fS2_fjLj256ELj1ELj4ELj1ELj16ENS_18Kernel_traits_baseILj256ES2_S2_fS2_fjLj128EEEEELb1ELb1ELb1ELb1EEEvNS_9BwdParamsE)
        /*0878*/ 	.word	0x00000060


	//----- nvinfo : EIATTR_FRAME_SIZE
	.align		4
.L_361:
        /*087c*/ 	.byte	0x04, 0x11
        /*087e*/ 	.short	(.L_363 - .L_362)
	.align		4
.L_362:
        /*0880*/ 	.word	index@($__internal_139_$__cuda_sm70_shflsync_bfly_p)
        /*0884*/ 	.word	0x00000000


	//----- nvinfo : EIATTR_FRAME_SIZE
	.align		4
.L_363:
        /*0888*/ 	.byte	0x04, 0x11
        /*088a*/ 	.short	(.L_365 - .L_364)
	.align		4
.L_364:
        /*088c*/ 	.word	index@(_ZN10layer_norm13ln_bwd_kernelINS_13Kernel_traitsI6__halfS2_fS2_fjLj256ELj1ELj4ELj1ELj16ENS_18Kernel_traits_baseILj256ES2_S2_fS2_fjLj128EEEEELb1ELb1ELb1ELb1EEEvNS_9BwdParamsE)
        /*0890*/ 	.word	0x00000000


	//----- nvinfo : EIATTR_REGCOUNT
	.align		4
.L_365:
        /*0894*/ 	.byte	0x04, 0x2f
        /*0896*/ 	.short	(.L_367 - .L_366)
	.align		4
.L_366:
        /*0898*/ 	.word	index@(_ZN10layer_norm22ln_bwd_finalize_kernelINS_22Kernel_traits_finalizeILj256E6__halfS2_fS2_fjLb1ELj1024ELj4ENS_18Kernel_traits_baseILj256ES2_S2_fS2_fjLj1024EEEEELb1ELb1EEEvNS_9BwdParamsE)
        /*089c*/ 	.word	0x00000020


	//----- nvinfo : EIATTR_FRAME_SIZE
	.align		4
.L_367:
        /*08a0*/ 	.byte	0x04, 0x11
        /*08a2*/ 	.short	(.L_369 - .L_368)
	.align		4
.L_368:
        /*08a4*/ 	.word	index@($__internal_138_$__cuda_sm70_shflsync_bfly_p)
        /*08a8*/ 	.word	0x00000000


	//----- nvinfo : EIATTR_FRAME_SIZE
	.align		4
.L_369:
        /*08ac*/ 	.byte	0x04, 0x11
        /*08ae*/ 	.short	(.L_371 - .L_370)
	.align		4
.L_370:
        /*08b0*/ 	.word	index@(_ZN10layer_norm22ln_bwd_finalize_kernelINS_22Kernel_traits_finalizeILj256E6__halfS2_fS2_fjLb1ELj1024ELj4ENS_18Kernel_traits_baseILj256ES2_S2_fS2_fjLj1024EEEEELb1ELb1EEEvNS_9BwdParamsE)
        /*08b4*/ 	.word	0x00000000


	//----- nvinfo : EIATTR_REGCOUNT
	.align		4
.L_371:
        /*08b8*/ 	.byte	0x04, 0x2f
        /*08ba*/ 	.short	(.L_373 - .L_372)
	.align		4
.L_372:
        /*08bc*/ 	.word	index@(_ZN10layer_norm13ln_bwd_kernelINS_13Kernel_traitsI6__halfS2_fS2_fjLj256ELj1ELj4ELj1ELj16ENS_18Kernel_traits_baseILj256ES2_S2_fS2_fjLj128EEEEELb1ELb1ELb1ELb0EEEvNS_9BwdParamsE)
        /*08c0*/ 	.word	0x0000006f


	//----- nvinfo : EIATTR_FRAME_SIZE
	.align		4
.L_373:
        /*08c4*/ 	.byte	0x04, 0x11
        /*08c6*/ 	.short	(.L_375 - .L_374)
	.align		4
.L_374:
        /*08c8*/ 	.word	index@($__internal_137_$__cuda_sm70_shflsync_bfly_p)
        /*08cc*/ 	.word	0x00000000


	//----- nvinfo : EIATTR_FRAME_SIZE
	.align		4
.L_375:
        /*08d0*/ 	.byte	0x04, 0x11
        /*08d2*/ 	.short	(.L_377 - .L_376)
	.align		4
.L_376:
        /*08d4*/ 	.word	index@(_ZN10layer_norm13ln_bwd_kernelINS_13Kernel_traitsI6__halfS2_fS2_fjLj256ELj1ELj4ELj1ELj16ENS_18Kernel_traits_baseILj256ES2_S2_fS2_fjLj128EEEEELb1ELb1ELb1ELb0EEEvNS_9BwdParamsE)
        /*08d8*/ 	.word	0x00000000


	//----- nvinfo : EIATTR_REGCOUNT
	.align		4
.L_377:
        /*08dc*/ 	.byte	0x04, 0x2f
        /*08de*/ 	.short	(.L_379 - .L_378)
	.align		4
.L_378:
        /*08e0*/ 	.word	index@(_ZN10layer_norm22ln_bwd_finalize_kernelINS_22Kernel_traits_finalizeILj256E6__halfS2_fS2_fjLb1ELj1024ELj4ENS_18Kernel_traits_baseILj256ES2_S2_fS2_fjLj1024EEEEELb1ELb0EEEvNS_9BwdParamsE)
        /*08e4*/ 	.word	0x00000020


	//----- nvinfo : EIATTR_FRAME_SIZE
	.align		4
.L_379:
        /*08e8*/ 	.byte	0x04, 0x11
        /*08ea*/ 	.short	(.L_381 - .L_380)
	.align		4
.L_380:
        /*08ec*/ 	.word	index@($__internal_136_$__cuda_sm70_shflsync_bfly_p)
        /*08f0*/ 	.word	0x00000000


	//----- nvinfo : EIATTR_FRAME_SIZE
	.align		4
.L_381:
        /*08f4*/ 	.byte	0x04, 0x11
        /*08f6*/ 	.short	(.L_383 - .L_382)
	.align		4
.L_382:
        /*08f8*/ 	.word	index@(_ZN10layer_norm22ln_bwd_finalize_kernelINS_22Kernel_traits_finalizeILj256E6__halfS2_fS2_fjLb1ELj1024ELj4ENS_18Kernel_traits_baseILj256ES2_S2_fS2_fjLj1024EEEEELb1ELb0EEEvNS_9BwdParamsE)
        /*08fc*/ 	.word	0x00000000


	//----- nvinfo : EIATTR_REGCOUNT
	.align		4
.L_383:
        /*0900*/ 	.byte	0x04, 0x2f
        /*0902*/ 	.short	(.L_385 - .L_384)
	.align		4
.L_384:
        /*0904*/ 	.word	index@(_ZN10layer_norm13ln_bwd_kernelINS_13Kernel_traitsI6__halfS2_fS2_fjLj256ELj1ELj4ELj1ELj16ENS_18Kernel_traits_baseILj256ES2_S2_fS2_fjLj128EEEEELb1ELb1ELb0ELb1EEEvNS_9BwdParamsE)
        /*0908*/ 	.word	0x0000005a


	//----- nvinfo : EIATTR_FRAME_SIZE
	.align		4
.L_385:
        /*090c*/ 	.byte	0x04, 0x11
        /*090e*/ 	.short	(.L_387 - .L_386)
	.align		4
.L_386:
        /*0910*/ 	.word	index@($__internal_135_$__cuda_sm70_shflsync_bfly_p)
        /*0914*/ 	.word	0x00000000


	//----- nvinfo : EIATTR_FRAME_SIZE
	.align		4
.L_387:
        /*0918*/ 	.byte	0x04, 0x11
        /*091a*/ 	.short	(.L_389 - .L_388)
	.align		4
.L_388:
        /*091c*/ 	.word	index@(_ZN10layer_norm13ln_bwd_kernelINS_13Kernel_traitsI6__halfS2_fS2_fjLj256ELj1ELj4ELj1ELj16ENS_18Kernel_traits_baseILj256ES2_S2_fS2_fjLj128EEEEELb1ELb1ELb0ELb1EEEvNS_9BwdParamsE)
        /*0920*/ 	.word	0x00000000


	//----- nvinfo : EIATTR_REGCOUNT
	.align		4
.L_389:
        /*0924*/ 	.byte	0x04, 0x2f
        /*0926*/ 	.short	(.L_391 - .L_390)
	.align		4
.L_390:
        /*0928*/ 	.word	index@(_ZN10layer_norm13ln_bwd_kernelINS_13Kernel_traitsI6__halfS2_fS2_fjLj256ELj1ELj4ELj1ELj16ENS_18Kernel_traits_baseILj256ES2_S2_fS2_fjLj128EEEEELb1ELb1ELb0ELb0EEEvNS_9BwdParamsE)
        /*092c*/ 	.word	0x00000071


	//----- nvinfo : EIATTR_FRAME_SIZE
	.align		4
.L_391:
        /*0930*/ 	.byte	0x04, 0x11
        /*0932*/ 	.short	(.L_393 - .L_392)
	.align		4
.L_392:
        /*0934*/ 	.word	index@($__internal_134_$__cuda_sm70_shflsync_bfly_p)
        /*0938*/ 	.word	0x00000000


	//----- nvinfo : EIATTR_FRAME_SIZE
	.align		4
.L_393:
        /*093c*/ 	.byte	0x04, 0x11
        /*093e*/ 	.short	(.L_395 - .L_394)
	.align		4
.L_394:
        /*0940*/ 	.word	index@(_ZN10layer_norm13ln_bwd_kernelINS_13Kernel_traitsI6__halfS2_fS2_fjLj256ELj1ELj4ELj1ELj16ENS_18Kernel_traits_baseILj256ES2_S2_fS2_fjLj128EEEEELb1ELb1ELb0ELb0EEEvNS_9BwdParamsE)
        /*0944*/ 	.word	0x00000000


	//----- nvinfo : EIATTR_REGCOUNT
	.align		4
.L_395:
        /*0948*/ 	.byte	0x04, 0x2f
        /*094a*/ 	.short	(.L_397 - .L_396)
	.align		4
.L_396:
        /*094c*/ 	.word	index@(_ZN10layer_norm13ln_bwd_kernelINS_13Kernel_traitsI6__halfS2_fS2_fjLj256ELj1ELj4ELj1ELj16ENS_18Kernel_traits_baseILj256ES2_S2_fS2_fjLj128EEEEELb1ELb0ELb1ELb1EEEvNS_9BwdParamsE)
        /*0950*/ 	.word	0x00000050


	//----- nvinfo : EIATTR_FRAME_SIZE
	.align		4
.L_397:
        /*0954*/ 	.byte	0x04, 0x11
        /*0956*/ 	.short	(.L_399 - .L_398)
	.align		4
.L_398:
        /*0958*/ 	.word	index@($__internal_133_$__cuda_sm70_shflsync_bfly_p)
        /*095c*/ 	.word	0x00000000


	//----- nvinfo : EIATTR_FRAME_SIZE
	.align		4
.L_399:
        /*0960*/ 	.byte	0x04, 0x11
        /*0962*/ 	.short	(.L_401 - .L_400)
	.align		4
.L_400:
        /*0964*/ 	.word	index@(_ZN10layer_norm13ln_bwd_kernelINS_13Kernel_traitsI6__halfS2_fS2_fjLj256ELj1ELj4ELj1ELj16ENS_18Kernel_traits_baseILj256ES2_S2_fS2_fjLj128EEEEELb1ELb0ELb1ELb1EEEvNS_9BwdParamsE)
        /*0968*/ 	.word	0x00000000


	//----- nvinfo : EIATTR_REGCOUNT
	.align		4
.L_401:
        /*096c*/ 	.byte	0x04, 0x2f
        /*096e*/ 	.short	(.L_403 - .L_402)
	.align		4
.L_402:
        /*0970*/ 	.word	index@(_ZN10layer_norm22ln_bwd_finalize_kernelINS_22Kernel_traits_finalizeILj256E6__halfS2_fS2_fjLb0ELj1024ELj4ENS_18Kernel_traits_baseILj256ES2_S2_fS2_fjLj1024EEEEELb0ELb1EEEvNS_9BwdParamsE)
        /*0974*/ 	.word	0x00000020


	//----- nvinfo : EIATTR_FRAME_SIZE
	.align		4
.L_403:
        /*0978*/ 	.byte	0x04, 0x11
        /*097a*/ 	.short	(.L_405 - .L_404)
	.align		4
.L_404:
        /*097c*/ 	.word	index@($__internal_132_$__cuda_sm70_shflsync_bfly_p)
        /*0980*/ 	.word	0x00000000


	//----- nvinfo : EIATTR_FRAME_SIZE
	.align		4
.L_405:
        /*0984*/ 	.byte	0x04, 0x11
        /*0986*/ 	.short	(.L_407 - .L_406)
	.align		4
.L_406:
        /*0988*/ 	.word	index@(_ZN10layer_norm22ln_bwd_finalize_kernelINS_22Kernel_traits_finalizeILj256E6__halfS2_fS2_fjLb0ELj1024ELj4ENS_18Kernel_traits_baseILj256ES2_S2_fS2_fjLj1024EEEEELb0ELb1EEEvNS_9BwdParamsE)
        /*098c*/ 	.word	0x00000000


	//----- nvinfo : EIATTR_REGCOUNT
	.align		4
.L_407:
        /*0990*/ 	.byte	0x04, 0x2f
        /*0992*/ 	.short	(.L_409 - .L_408)
	.align		4
.L_408:
        /*0994*/ 	.word	index@(_ZN10layer_norm13ln_bwd_kernelINS_13Kernel_traitsI6__halfS2_fS2_fjLj256ELj1ELj4ELj1ELj16ENS_18Kernel_traits_baseILj256ES2_S2_fS2_fjLj128EEEEELb1ELb0ELb1ELb0EEEvNS_9BwdParamsE)
        /*0998*/ 	.word	0x0000005b


	//----- nvinfo : EIATTR_FRAME_SIZE
	.align		4
.L_409:
        /*099c*/ 	.byte	0x04, 0x11
        /*099e*/ 	.short	(.L_411 - .L_410)
	.align		4
.L_410:
        /*09a0*/ 	.word	index@($__internal_131_$__cuda_sm70_shflsync_bfly_p)
        /*09a4*/ 	.word	0x00000000


	//----- nvinfo : EIATTR_FRAME_SIZE
	.align		4
.L_411:
        /*09a8*/ 	.byte	0x04, 0x11
        /*09aa*/ 	.short	(.L_413 - .L_412)
	.align		4
.L_412:
        /*09ac*/ 	.word	index@(_ZN10layer_norm13ln_bwd_kernelINS_13Kernel_traitsI6__halfS2_fS2_fjLj256ELj1ELj4ELj1ELj16ENS_18Kernel_traits_baseILj256ES2_S2_fS2_fjLj128EEEEELb1ELb0ELb1ELb0EEEvNS_9BwdParamsE)
        /*09b0*/ 	.word	0x00000000


	//----- nvinfo : EIATTR_REGCOUNT
	.align		4
.L_413:
        /*09b4*/ 	.byte	0x04, 0x2f
        /*09b6*/ 	.short	(.L_415 - .L_414)
	.align		4
.L_414:
        /*09b8*/ 	.word	index@(_ZN10layer_norm22ln_bwd_finalize_kernelINS_22Kernel_traits_finalizeILj256E6__halfS2_fS2_fjLb0ELj1024ELj4ENS_18Kernel_traits_baseILj256ES2_S2_fS2_fjLj1024EEEEELb0ELb0EEEvNS_9BwdParamsE)
        /*09bc*/ 	.word	0x0000001e


	//----- nvinfo : EIATTR_FRAME_SIZE
	.align		4
.L_415:
        /*09c0*/ 	.byte	0x04, 0x11
        /*09c2*/ 	.short	(.L_417 - .L_416)
	.align		4
.L_416:
        /*09c4*/ 	.word	index@($__internal_130_$__cuda_sm70_shflsync_bfly_p)
        /*09c8*/ 	.word	0x00000000


	//----- nvinfo : EIATTR_FRAME_SIZE
	.align		4
.L_417:
        /*09cc*/ 	.byte	0x04, 0x11
        /*09ce*/ 	.short	(.L_419 - .L_418)
	.align		4
.L_418:
        /*09d0*/ 	.word	index@(_ZN10layer_norm22ln_bwd_finalize_kernelINS_22Kernel_traits_finalizeILj256E6__halfS2_fS2_fjLb0ELj1024ELj4ENS_18Kernel_traits_baseILj256ES2_S2_fS2_fjLj1024EEEEELb0ELb0EEEvNS_9BwdParamsE)
        /*09d4*/ 	.word	0x00000000


	//----- nvinfo : EIATTR_REGCOUNT
	.align		4
.L_419:
        /*09d8*/ 	.byte	0x04, 0x2f
        /*09da*/ 	.short	(.L_421 - .L_420)
	.align		4
.L_420:
        /*09dc*/ 	.word	index@(_ZN10layer_norm13ln_bwd_kernelINS_13Kernel_traitsI6__halfS2_fS2_fjLj256ELj1ELj4ELj1ELj16ENS_18Kernel_traits_baseILj256ES2_S2_fS2_fjLj128EEEEELb1ELb0ELb0ELb1EEEvNS_9BwdParamsE)
        /*09e0*/ 	.word	0x00000050


	//----- nvinfo : EIATTR_FRAME_SIZE
	.align		4
.L_421:
        /*09e4*/ 	.byte	0x04, 0x11
        /*09e6*/ 	.short	(.L_423 - .L_422)
	.align		4
.L_422:
        /*09e8*/ 	.word	index@($__internal_129_$__cuda_sm70_shflsync_bfly_p)
        /*09ec*/ 	.word	0x00000000


	//----- nvinfo : EIATTR_FRAME_SIZE
	.align		4
.L_423:
        /*09f0*/ 	.byte	0x04, 0x11
        /*09f2*/ 	.short	(.L_425 - .L_424)
	.align		4
.L_424:
        /*09f4*/ 	.word	index@(_ZN10layer_norm13ln_bwd_kernelINS_13Kernel_traitsI6__halfS2_fS2_fjLj256ELj1ELj4ELj1ELj16ENS_18Kernel_traits_baseILj256ES2_S2_fS2_fjLj128EEEEELb1ELb0ELb0ELb1EEEvNS_9BwdParamsE)
        /*09f8*/ 	.word	0x00000000


	//----- nvinfo : EIATTR_REGCOUNT
	.align		4
.L_425:
        /*09fc*/ 	.byte	0x04, 0x2f
        /*09fe*/ 	.short	(.L_427 - .L_426)
	.align		4
.L_426:
        /*0a00*/ 	.word	index@(_ZN10layer_norm13ln_bwd_kernelINS_13Kernel_traitsI6__halfS2_fS2_fjLj256ELj1ELj4ELj1ELj16ENS_18Kernel_traits_baseILj256ES2_S2_fS2_fjLj128EEEEELb1ELb0ELb0ELb0EEEvNS_9BwdParamsE)
        /*0a04*/ 	.word	0x00000050


	//----- nvinfo : EIATTR_FRAME_SIZE
	.align		4
.L_427:
        /*0a08*/ 	.byte	0x04, 0x11
        /*0a0a*/ 	.short	(.L_429 - .L_428)
	.align		4
.L_428:
        /*0a0c*/ 	.word	index@($__internal_128_$__cuda_sm70_shflsync_bfly_p)
        /*0a10*/ 	.word	0x00000000


	//----- nvinfo : EIATTR_FRAME_SIZE
	.align		4
.L_429:
        /*0a14*/ 	.byte	0x04, 0x11
        /*0a16*/ 	.short	(.L_431 - .L_430)
	.align		4
.L_430:
        /*0a18*/ 	.word	index@(_ZN10layer_norm13ln_bwd_kernelINS_13Kernel_traitsI6__halfS2_fS2_fjLj256ELj1ELj4ELj1ELj16ENS_18Kernel_traits_baseILj256ES2_S2_fS2_fjLj128EEEEELb1ELb0ELb0ELb0EEEvNS_9BwdParamsE)
        /*0a1c*/ 	.word	0x00000000


	//----- nvinfo : EIATTR_REGCOUNT
	.align		4
.L_431:
        /*0a20*/ 	.byte	0x04, 0x2f
        /*0a22*/ 	.short	(.L_433 - .L_432)
	.align		4
.L_432:
        /*0a24*/ 	.word	index@(_ZN10layer_norm13ln_bwd_kernelINS_13Kernel_traitsI6__halfS2_fS2_fjLj256ELj1ELj4ELj1ELj16ENS_18Kernel_traits_baseILj256ES2_S2_fS2_fjLj128EEEEELb0ELb1ELb1ELb1EEEvNS_9BwdParamsE)
        /*0a28*/ 	.word	0x00000060


	//----- nvinfo : EIATTR_FRAME_SIZE
	.align		4
.L_433:
        /*0a2c*/ 	.byte	0x04, 0x11
        /*0a2e*/ 	.short	(.L_435 - .L_434)
	.align		4
.L_434:
        /*0a30*/ 	.word	index@($__internal_127_$__cuda_sm70_shflsync_bfly_p)
        /*0a34*/ 	.word	0x00000000


	//----- nvinfo : EIATTR_FRAME_SIZE
	.align		4
.L_435:
        /*0a38*/ 	.byte	0x04, 0x11
        /*0a3a*/ 	.short	(.L_437 - .L_436)
	.align		4
.L_436:
        /*0a3c*/ 	.word	index@(_ZN10layer_norm13ln_bwd_kernelINS_13Kernel_traitsI6__halfS2_fS2_fjLj256ELj1ELj4ELj1ELj16ENS_18Kernel_traits_baseILj256ES2_S2_fS2_fjLj128EEEEELb0ELb1ELb1ELb1EEEvNS_9BwdParamsE)
        /*0a40*/ 	.word	0x00000000


	//----- nvinfo : EIATTR_REGCOUNT
	.align		4
.L_437:
        /*0a44*/ 	.byte	0x04, 0x2f
        /*0a46*/ 	.short	(.L_439 - .L_438)
	.align		4
.L_438:
        /*0a48*/ 	.word	index@(_ZN10layer_norm13ln_bwd_kernelINS_13Kernel_traitsI6__halfS2_fS2_fjLj256ELj1ELj4ELj1ELj16ENS_18Kernel_traits_baseILj256ES2_S2_fS2_fjLj128EEEEELb0ELb1ELb1ELb0EEEvNS_9BwdParamsE)
        /*0a4c*/ 	.word	0x00000070


	//----- nvinfo : EIATTR_FRAME_SIZE
	.align		4
.L_439:
        /*0a50*/ 	.byte	0x04, 0x11
        /*0a52*/ 	.short	(.L_441 - .L_440)
	.align		4
.L_440:
        /*0a54*/ 	.word	index@($__internal_126_$__cuda_sm70_shflsync_bfly_p)
        /*0a58*/ 	.word	0x00000000


	//----- nvinfo : EIATTR_FRAME_SIZE
	.align		4
.L_441:
        /*0a5c*/ 	.byte	0x04, 0x11
        /*0a5e*/ 	.short	(.L_443 - .L_442)
	.align		4
.L_442:
        /*0a60*/ 	.word	index@(_ZN10layer_norm13ln_bwd_kernelINS_13Kernel_traitsI6__halfS2_fS2_fjLj256ELj1ELj4ELj1ELj16ENS_18Kernel_traits_baseILj256ES2_S2_fS2_fjLj128EEEEELb0ELb1ELb1ELb0EEEvNS_9BwdParamsE)
        /*0a64*/ 	.word	0x00000000


	//----- nvinfo : EIATTR_REGCOUNT
	.align		4
.L_443:
        /*0a68*/ 	.byte	0x04, 0x2f
        /*0a6a*/ 	.short	(.L_445 - .L_444)
	.align		4
.L_444:
        /*0a6c*/ 	.word	index@(_ZN10layer_norm13ln_bwd_kernelINS_13Kernel_traitsI6__halfS2_fS2_fjLj256ELj1ELj4ELj1ELj16ENS_18Kernel_traits_baseILj256ES2_S2_fS2_fjLj128EEEEELb0ELb1ELb0ELb1EEEvNS_9BwdParamsE)
        /*0a70*/ 	.word	0x0000005e


	//----- nvinfo : EIATTR_FRAME_SIZE
	.align		4
.L_445:
        /*0a74*/ 	.byte	0x04, 0x11
        /*0a76*/ 	.short	(.L_447 - .L_446)
	.align		4
.L_446:
        /*0a78*/ 	.word	index@($__internal_125_$__cuda_sm70_shflsync_bfly_p)
        /*0a7c*/ 	.word	0x00000000


	//----- nvinfo : EIATTR_FRAME_SIZE
	.align		4
.L_447:
        /*0a80*/ 	.byte	0x04, 0x11
        /*0a82*/ 	.short	(.L_449 - .L_448)
	.align		4
.L_448:
        /*0a84*/ 	.word	index@(_ZN10layer_norm13ln_bwd_kernelINS_13Kernel_traitsI6__halfS2_fS2_fjLj256ELj1ELj4ELj1ELj16ENS_18Kernel_traits_baseILj256ES2_S2_fS2_fjLj128EEEEELb0ELb1ELb0ELb1EEEvNS_9BwdParamsE)
        /*0a88*/ 	.word	0x00000000


	//----- nvinfo : EIATTR_REGCOUNT
	.align		4
.L_449:
        /*0a8c*/ 	.byte	0x04, 0x2f
        /*0a8e*/ 	.short	(.L_451 - .L_450)
	.align		4
.L_450:
        /*0a90*/ 	.word	index@(_ZN10layer_norm13ln_bwd_kernelINS_13Kernel_traitsI6__halfS2_fS2_fjLj256ELj1ELj4ELj1ELj16ENS_18Kernel_traits_baseILj256ES2_S2_fS2_fjLj128EEEEELb0ELb1ELb0ELb0EEEvNS_9BwdParamsE)
        /*0a94*/ 	.word	0x00000060


	//----- nvinfo : EIATTR_FRAME_SIZE
	.align		4
.L_451:
        /*0a98*/ 	.byte	0x04, 0x11
        /*0a9a*/ 	.short	(.L_453 - .L_452)
	.align		4
.L_452:
        /*0a9c*/ 	.word	index@($__internal_124_$__cuda_sm70_shflsync_bfly_p)
        /*0aa0*/ 	.word	0x00000000


	//----- nvinfo : EIATTR_FRAME_SIZE
	.align		4
.L_453:
        /*0aa4*/ 	.byte	0x04, 0x11
        /*0aa6*/ 	.short	(.L_455 - .L_454)
	.align		4
.L_454:
        /*0aa8*/ 	.word	index@(_ZN10layer_norm13ln_bwd_kernelINS_13Kernel_traitsI6__halfS2_fS2_fjLj256ELj1ELj4ELj1ELj16ENS_18Kernel_traits_baseILj256ES2_S2_fS2_fjLj128EEEEELb0ELb1ELb0ELb0EEEvNS_9BwdParamsE)
        /*0aac*/ 	.word	0x00000000


	//----- nvinfo : EIATTR_REGCOUNT
	.align		4
.L_455:
        /*0ab0*/ 	.byte	0x04, 0x2f
        /*0ab2*/ 	.short	(.L_457 - .L_456)
	.align		4
.L_456:
        /*0ab4*/ 	.word	index@(_ZN10layer_norm13ln_bwd_kernelINS_13Kernel_traitsI6__halfS2_fS2_fjLj256ELj1ELj4ELj1ELj16ENS_18Kernel_traits_baseILj256ES2_S2_fS2_fjLj128EEEEELb0ELb0ELb1ELb1EEEvNS_9BwdParamsE)
        /*0ab8*/ 	.word	0x00000050


	//----- nvinfo : EIATTR_FRAME_SIZE
	.align		4
.L_457:
        /*0abc*/ 	.byte	0x04, 0x11
        /*0abe*/ 	.short	(.L_459 - .L_458)
	.align		4
.L_458:
        /*0ac0*/ 	.word	index@($__internal_123_$__cuda_sm70_shflsync_bfly_p)
        /*0ac4*/ 	.word	0x00000000


	//----- nvinfo : EIATTR_FRAME_SIZE
	.align		4
.L_459:
        /*0ac8*/ 	.byte	0x04, 0x11
        /*0aca*/ 	.short	(.L_461 - .L_460)
	.align		4
.L_460:
        /*0acc*/ 	.word	index@(_ZN10layer_norm13ln_bwd_kernelINS_13Kernel_traitsI6__halfS2_fS2_fjLj256ELj1ELj4ELj1ELj16ENS_18Kernel_traits_baseILj256ES2_S2_fS2_fjLj128EEEEELb0ELb0ELb1ELb1EEEvNS_9BwdParamsE)
        /*0ad0*/ 	.word	0x00000000


	//----- nvinfo : EIATTR_REGCOUNT
	.align		4
.L_461:
        /*0ad4*/ 	.byte	0x04, 0x2f
        /*0ad6*/ 	.short	(.L_463 - .L_462)
	.align		4
.L_462:
        /*0ad8*/ 	.word	index@(_ZN10layer_norm13ln_bwd_kernelINS_13Kernel_traitsI6__halfS2_fS2_fjLj256ELj1ELj4ELj1ELj16ENS_18Kernel_traits_baseILj256ES2_S2_fS2_fjLj128EEEEELb0ELb0ELb1ELb0EEEvNS_9BwdParamsE)
        /*0adc*/ 	.word	0x00000050


	//----- nvinfo : EIATTR_FRAME_SIZE
	.align		4
.L_463:
        /*0ae0*/ 	.byte	0x04, 0x11
        /*0ae2*/ 	.short	(.L_465 - .L_464)
	.align		4
.L_464:
        /*0ae4*/ 	.word	index@($__internal_122_$__cuda_sm70_shflsync_bfly_p)
        /*0ae8*/ 	.word	0x00000000


	//----- nvinfo : EIATTR_FRAME_SIZE
	.align		4
.L_465:
        /*0aec*/ 	.byte	0x04, 0x11
        /*0aee*/ 	.short	(.L_467 - .L_466)
	.align		4
.L_466:
        /*0af0*/ 	.word	index@(_ZN10layer_norm13ln_bwd_kernelINS_13Kernel_traitsI6__halfS2_fS2_fjLj256ELj1ELj4ELj1ELj16ENS_18Kernel_traits_baseILj256ES2_S2_fS2_fjLj128EEEEELb0ELb0ELb1ELb0EEEvNS_9BwdParamsE)
        /*0af4*/ 	.word	0x00000000


	//----- nvinfo : EIATTR_REGCOUNT
	.align		4
.L_467:
        /*0af8*/ 	.byte	0x04, 0x2f
        /*0afa*/ 	.short	(.L_469 - .L_468)
	.align		4
.L_468:
        /*0afc*/ 	.word	index@(_ZN10layer_norm13ln_bwd_kernelINS_13Kernel_traitsI6__halfS2_fS2_fjLj256ELj1ELj4ELj1ELj16ENS_18Kernel_traits_baseILj256ES2_S2_fS2_fjLj128EEEEELb0ELb0ELb0ELb1EEEvNS_9BwdParamsE)
        /*0b00*/ 	.word	0x00000050


	//----- nvinfo : EIATTR_FRAME_SIZE
	.align		4
.L_469:
        /*0b04*/ 	.byte	0x04, 0x11
        /*0b06*/ 	.short	(.L_471 - .L_470)
	.align		4
.L_470:
        /*0b08*/ 	.word	index@($__internal_121_$__cuda_sm70_shflsync_bfly_p)
        /*0b0c*/ 	.word	0x00000000


	//----- nvinfo : EIATTR_FRAME_SIZE
	.align		4
.L_471:
        /*0b10*/ 	.byte	0x04, 0x11
        /*0b12*/ 	.short	(.L_473 - .L_472)
	.align		4
.L_472:
        /*0b14*/ 	.word	index@(_ZN10layer_norm13ln_bwd_kernelINS_13Kernel_traitsI6__halfS2_fS2_fjLj256ELj1ELj4ELj1ELj16ENS_18Kernel_traits_baseILj256ES2_S2_fS2_fjLj128EEEEELb0ELb0ELb0ELb1EEEvNS_9BwdParamsE)
        /*0b18*/ 	.word	0x00000000


	//----- nvinfo : EIATTR_REGCOUNT
	.align		4
.L_473:
        /*0b1c*/ 	.byte	0x04, 0x2f
        /*0b1e*/ 	.short	(.L_475 - .L_474)
	.align		4
.L_474:
        /*0b20*/ 	.word	index@(_ZN10layer_norm13ln_bwd_kernelINS_13Kernel_traitsI6__halfS2_fS2_fjLj256ELj1ELj4ELj1ELj16ENS_18Kernel_traits_baseILj256ES2_S2_fS2_fjLj128EEEEELb0ELb0ELb0ELb0EEEvNS_9BwdParamsE)
        /*0b24*/ 	.word	0x00000048


	//----- nvinfo : EIATTR_FRAME_SIZE
	.align		4
.L_475:
        /*0b28*/ 	.byte	0x04, 0x11
        /*0b2a*/ 	.short	(.L_477 - .L_476)
	.align		4
.L_476:
        /*0b2c*/ 	.word	index@($__internal_120_$__cuda_sm70_shflsync_bfly_p)
        /*0b30*/ 	.word	0x00000000


	//----- nvinfo : EIATTR_FRAME_SIZE
	.align		4
.L_477:
        /*0b34*/ 	.byte	0x04, 0x11
        /*0b36*/ 	.short	(.L_479 - .L_478)
	.align		4
.L_478:
        /*0b38*/ 	.word	index@(_ZN10layer_norm13ln_bwd_kernelINS_13Kernel_traitsI6__halfS2_fS2_fjLj256ELj1ELj4ELj1ELj16ENS_18Kernel_traits_baseILj256ES2_S2_fS2_fjLj128EEEEELb0ELb0ELb0ELb0EEEvNS_9BwdParamsE)
        /*0b3c*/ 	.word	0x00000000


	//----- nvinfo : EIATTR_REGCOUNT
	.align		4
.L_479:
        /*0b40*/ 	.byte	0x04, 0x2f
        /*0b42*/ 	.short	(.L_481 - .L_480)
	.align		4
.L_480:
        /*0b44*/ 	.word	index@(_ZN10layer_norm13ln_bwd_kernelINS_13Kernel_traitsIf6__halfS2_S2_fjLj256ELj1ELj4ELj1ELj16ENS_18Kernel_traits_baseILj256EfS2_S2_S2_fjLj128EEEEELb1ELb1ELb1ELb1EEEvNS_9BwdParamsE)
        /*0b48*/ 	.word	0x0000005e


	//----- nvinfo : EIATTR_FRAME_SIZE
	.align		4
.L_481:
        /*0b4c*/ 	.byte	0x04, 0x11
        /*0b4e*/ 	.short	(.L_483 - .L_482)
	.align		4
.L_482:
        /*0b50*/ 	.word	index@($__internal_119_$__cuda_sm70_shflsync_bfly_p)
        /*0b54*/ 	.word	0x00000000


	//----- nvinfo : EIATTR_FRAME_SIZE
	.align		4
.L_483:
        /*0b58*/ 	.byte	0x04, 0x11
        /*0b5a*/ 	.short	(.L_485 - .L_484)
	.align		4
.L_484:
        /*0b5c*/ 	.word	index@(_ZN10layer_norm13ln_bwd_kernelINS_13Kernel_traitsIf6__halfS2_S2_fjLj256ELj1ELj4ELj1ELj16ENS_18Kernel_traits_baseILj256EfS2_S2_S2_fjLj128EEEEELb1ELb1ELb1ELb1EEEvNS_9BwdParamsE)
        /*0b60*/ 	.word	0x00000000


	//----- nvinfo : EIATTR_REGCOUNT
	.align		4
.L_485:
        /*0b64*/ 	.byte	0x04, 0x2f
        /*0b66*/ 	.short	(.L_487 - .L_486)
	.align		4
.L_486:
        /*0b68*/ 	.word	index@(_ZN10layer_norm22ln_bwd_finalize_kernelINS_22Kernel_traits_finalizeILj256Ef6__halfS2_S2_fjLb1ELj1024ELj4ENS_18Kernel_traits_baseILj256EfS2_S2_S2_fjLj1024EEEEELb1ELb1EEEvNS_9BwdParamsE)
        /*0b6c*/ 	.word	0x00000020


	//----- nvinfo : EIATTR_FRAME_SIZE
	.align		4
.L_487:
        /*0b70*/ 	.byte	0x04, 0x11
        /*0b72*/ 	.short	(.L_489 - .L_488)
	.align		4
.L_488:
        /*0b74*/ 	.word	index@($__internal_118_$__cuda_sm70_shflsync_bfly_p)
        /*0b78*/ 	.word	0x00000000


	//----- nvinfo : EIATTR_FRAME_SIZE
	.align		4
.L_489:
        /*0b7c*/ 	.byte	0x04, 0x11
        /*0b7e*/ 	.short	(.L_491 - .L_490)
	.align		4
.L_490:
        /*0b80*/ 	.word	index@(_ZN10layer_norm22ln_bwd_finalize_kernelINS_22Kernel_traits_finalizeILj256Ef6__halfS2_S2_fjLb1ELj1024ELj4ENS_18Kernel_traits_baseILj256EfS2_S2_S2_fjLj1024EEEEELb1ELb1EEEvNS_9BwdParamsE)
        /*0b84*/ 	.word	0x00000000


	//----- nvinfo : EIATTR_REGCOUNT
	.align		4
.L_491:
        /*0b88*/ 	.byte	0x04, 0x2f
        /*0b8a*/ 	.short	(.L_493 - .L_492)
	.align		4
.L_492:
        /*0b8c*/ 	.word	index@(_ZN10layer_norm13ln_bwd_kernelINS_13Kernel_traitsIf6__halfS2_S2_fjLj256ELj1ELj4ELj1ELj16ENS_18Kernel_traits_baseILj256EfS2_S2_S2_fjLj128EEEEELb1ELb1ELb1ELb0EEEvNS_9BwdParamsE)
        /*0b90*/ 	.word	0x00000065


	//----- nvinfo : EIATTR_FRAME_SIZE
	.align		4
.L_493:
        /*0b94*/ 	.byte	0x04, 0x11
        /*0b96*/ 	.short	(.L_495 - .L_494)
	.align		4
.L_494:
        /*0b98*/ 	.word	index@($__internal_117_$__cuda_sm70_shflsync_bfly_p)
        /*0b9c*/ 	.word	0x00000000


	//----- nvinfo : EIATTR_FRAME_SIZE
	.align		4
.L_495:
        /*0ba0*/ 	.byte	0x04, 0x11
        /*0ba2*/ 	.short	(.L_497 - .L_496)
	.align		4
.L_496:
        /*0ba4*/ 	.word	index@(_ZN10layer_norm13ln_bwd_kernelINS_13Kernel_traitsIf6__halfS2_S2_fjLj256ELj1ELj4ELj1ELj16ENS_18Kernel_traits_baseILj256EfS2_S2_S2_fjLj128EEEEELb1ELb1ELb1ELb0EEEvNS_9BwdParamsE)
        /*0ba8*/ 	.word	0x00000000


	//----- nvinfo : EIATTR_REGCOUNT
	.align		4
.L_497:
        /*0bac*/ 	.byte	0x04, 0x2f
        /*0bae*/ 	.short	(.L_499 - .L_498)
	.align		4
.L_498:
        /*0bb0*/ 	.word	index@(_ZN10layer_norm22ln_bwd_finalize_kernelINS_22Kernel_traits_finalizeILj256Ef6__halfS2_S2_fjLb1ELj1024ELj4ENS_18Kernel_traits_baseILj256EfS2_S2_S2_fjLj1024EEEEELb1ELb0EEEvNS_9BwdParamsE)
        /*0bb4*/ 	.word	0x00000020


	//----- nvinfo : EIATTR_FRAME_SIZE
	.align		4
.L_499:
        /*0bb8*/ 	.byte	0x04, 0x11
        /*0bba*/ 	.short	(.L_501 - .L_500)
	.align		4
.L_500:
        /*0bbc*/ 	.word	index@($__internal_116_$__cuda_sm70_shflsync_bfly_p)
        /*0bc0*/ 	.word	0x00000000


	//----- nvinfo : EIATTR_FRAME_SIZE
	.align		4
.L_501:
        /*0bc4*/ 	.byte	0x04, 0x11
        /*0bc6*/ 	.short	(.L_503 - .L_502)
	.align		4
.L_502:
        /*0bc8*/ 	.word	index@(_ZN10layer_norm22ln_bwd_finalize_kernelINS_22Kernel_traits_finalizeILj256Ef6__halfS2_S2_fjLb1ELj1024ELj4ENS_18Kernel_traits_baseILj256EfS2_S2_S2_fjLj1024EEEEELb1ELb0EEEvNS_9BwdParamsE)
        /*0bcc*/ 	.word	0x00000000


	//----- nvinfo : EIATTR_REGCOUNT
	.align		4
.L_503:
        /*0bd0*/ 	.byte	0x04, 0x2f
        /*0bd2*/ 	.short	(.L_505 - .L_504)
	.align		4
.L_504:
        /*0bd4*/ 	.word	index@(_ZN10layer_norm13ln_bwd_kernelINS_13Kernel_traitsIf6__halfS2_S2_fjLj256ELj1ELj4ELj1ELj16ENS_18Kernel_traits_baseILj256EfS2_S2_S2_fjLj128EEEEELb1ELb1ELb0ELb1EEEvNS_9BwdParamsE)
        /*0bd8*/ 	.word	0x00000058


	//----- nvinfo : EIATTR_FRAME_SIZE
	.align		4
.L_505:
        /*0bdc*/ 	.byte	0x04, 0x11
        /*0bde*/ 	.short	(.L_507 - .L_506)
	.align		4
.L_506:
        /*0be0*/ 	.word	index@($__internal_115_$__cuda_sm70_shflsync_bfly_p)
        /*0be4*/ 	.word	0x00000000


	//----- nvinfo : EIATTR_FRAME_SIZE
	.align		4
.L_507:
        /*0be8*/ 	.byte	0x04, 0x11
        /*0bea*/ 	.short	(.L_509 - .L_508)
	.align		4
.L_508:
        /*0bec*/ 	.word	index@(_ZN10layer_norm13ln_bwd_kernelINS_13Kernel_traitsIf6__halfS2_S2_fjLj256ELj1ELj4ELj1ELj16ENS_18Kernel_traits_baseILj256EfS2_S2_S2_fjLj128EEEEELb1ELb1ELb0ELb1EEEvNS_9BwdParamsE)
        /*0bf0*/ 	.word	0x00000000


	//----- nvinfo : EIATTR_REGCOUNT
	.align		4
.L_509:
        /*0bf4*/ 	.byte	0x04, 0x2f
        /*0bf6*/ 	.short	(.L_511 - .L_510)
	.align		4
.L_510:
        /*0bf8*/ 	.word	index@(_ZN10layer_norm13ln_bwd_kernelINS_13Kernel_traitsIf6__halfS2_S2_fjLj256ELj1ELj4ELj1ELj16ENS_18Kernel_traits_baseILj256EfS2_S2_S2_fjLj128EEEEELb1ELb1ELb0ELb0EEEvNS_9BwdParamsE)
        /*0bfc*/ 	.word	0x00000060


	//----- nvinfo : EIATTR_FRAME_SIZE
	.align		4
.L_511:
        /*0c00*/ 	.byte	0x04, 0x11
        /*0c02*/ 	.short	(.L_513 - .L_512)
	.align		4
.L_512:
        /*0c04*/ 	.word	index@($__internal_114_$__cuda_sm70_shflsync_bfly_p)
        /*0c08*/ 	.word	0x00000000


	//----- nvinfo : EIATTR_FRAME_SIZE
	.align		4
.L_513:
        /*0c0c*/ 	.byte	0x04, 0x11
        /*0c0e*/ 	.short	(.L_515 - .L_514)
	.align		4
.L_514:
        /*0c10*/ 	.word	index@(_ZN10layer_norm13ln_bwd_kernelINS_13Kernel_traitsIf6__halfS2_S2_fjLj256ELj1ELj4ELj1ELj16ENS_18Kernel_traits_baseILj256EfS2_S2_S2_fjLj128EEEEELb1ELb1ELb0ELb0EEEvNS_9BwdParamsE)
        /*0c14*/ 	.word	0x00000000


	//----- nvinfo : EIATTR_REGCOUNT
	.align		4
.L_515:
        /*0c18*/ 	.byte	0x04, 0x2f
        /*0c1a*/ 	.short	(.L_517 - .L_516)
	.align		4
.L_516:
        /*0c1c*/ 	.word	index@(_ZN10layer_norm13ln_bwd_kernelINS_13Kernel_traitsIf6__halfS2_S2_fjLj256ELj1ELj4ELj1ELj16ENS_18Kernel_traits_baseILj256EfS2_S2_S2_fjLj128EEEEELb1ELb0ELb1ELb1EEEvNS_9BwdParamsE)
        /*0c20*/ 	.word	0x0000004c


	//----- nvinfo : EIATTR_FRAME_SIZE
	.align		4
.L_517:
        /*0c24*/ 	.byte	0x04, 0x11
        /*0c26*/ 	.short	(.L_519 - .L_518)
	.align		4
.L_518:
        /*0c28*/ 	.word	index@($__internal_113_$__cuda_sm70_shflsync_bfly_p)
        /*0c2c*/ 	.word	0x00000000


	//----- nvinfo : EIATTR_FRAME_SIZE
	.align		4
.L_519:
        /*0c30*/ 	.byte	0x04, 0x11
        /*0c32*/ 	.short	(.L_521 - .L_520)
	.align		4
.L_520:
        /*0c34*/ 	.word	index@(_ZN10layer_norm13ln_bwd_kernelINS_13Kernel_traitsIf6__halfS2_S2_fjLj256ELj1ELj4ELj1ELj16ENS_18Kernel_traits_baseILj256EfS2_S2_S2_fjLj128EEEEELb1ELb0ELb1ELb1EEEvNS_9BwdParamsE)
        /*0c38*/ 	.word	0x00000000


	//----- nvinfo : EIATTR_REGCOUNT
	.align		4
.L_521:
        /*0c3c*/ 	.byte	0x04, 0x2f
        /*0c3e*/ 	.short	(.L_523 - .L_522)
	.align		4
.L_522:
        /*0c40*/ 	.word	index@(_ZN10layer_norm22ln_bwd_finalize_kernelINS_22Kernel_traits_finalizeILj256Ef6__halfS2_S2_fjLb0ELj1024ELj4ENS_18Kernel_traits_baseILj256EfS2_S2_S2_fjLj1024EEEEELb0ELb1EEEvNS_9BwdParamsE)
        /*0c44*/ 	.word	0x00000020


	//----- nvinfo : EIATTR_FRAME_SIZE
	.align		4
.L_523:
        /*0c48*/ 	.byte	0x04, 0x11
        /*0c4a*/ 	.short	(.L_525 - .L_524)
	.align		4
.L_524:
        /*0c4c*/ 	.word	index@($__internal_112_$__cuda_sm70_shflsync_bfly_p)
        /*0c50*/ 	.word	0x00000000


	//----- nvinfo : EIATTR_FRAME_SIZE
	.align		4
.L_525:
        /*0c54*/ 	.byte	0x04, 0x11
        /*0c56*/ 	.short	(.L_527 - .L_526)
	.align		4
.L_526:
        /*0c58*/ 	.word	index@(_ZN10layer_norm22ln_bwd_finalize_kernelINS_22Kernel_traits_finalizeILj256Ef6__halfS2_S2_fjLb0ELj1024ELj4ENS_18Kernel_traits_baseILj256EfS2_S2_S2_fjLj1024EEEEELb0ELb1EEEvNS_9BwdParamsE)
        /*0c5c*/ 	.word	0x00000000


	//----- nvinfo : EIATTR_REGCOUNT
	.align		4
.L_527:
        /*0c60*/ 	.byte	0x04, 0x2f
        /*0c62*/ 	.short	(.L_529 - .L_528)
	.align		4
.L_528:
        /*0c64*/ 	.word	index@(_ZN10layer_norm13ln_bwd_kernelINS_13Kernel_traitsIf6__halfS2_S2_fjLj256ELj1ELj4ELj1ELj16ENS_18Kernel_traits_baseILj256EfS2_S2_S2_fjLj128EEEEELb1ELb0ELb1ELb0EEEvNS_9BwdParamsE)
        /*0c68*/ 	.word	0x00000050


	//----- nvinfo : EIATTR_FRAME_SIZE
	.align		4
.L_529:
        /*0c6c*/ 	.byte	0x04, 0x11
        /*0c6e*/ 	.short	(.L_531 - .L_530)
	.align		4
.L_530:
        /*0c70*/ 	.word	index@($__internal_111_$__cuda_sm70_shflsync_bfly_p)
        /*0c74*/ 	.word	0x00000000


	//----- nvinfo : EIATTR_FRAME_SIZE
	.align		4
.L_531:
        /*0c78*/ 	.byte	0x04, 0x11
        /*0c7a*/ 	.short	(.L_533 - .L_532)
	.align		4
.L_532:
        /*0c7c*/ 	.word	index@(_ZN10layer_norm13ln_bwd_kernelINS_13Kernel_traitsIf6__halfS2_S2_fjLj256ELj1ELj4ELj1ELj16ENS_18Kernel_traits_baseILj256EfS2_S2_S2_fjLj128EEEEELb1ELb0ELb1ELb0EEEvNS_9BwdParamsE)
        /*0c80*/ 	.word	0x00000000


	//----- nvinfo : EIATTR_REGCOUNT
	.align		4
.L_533:
        /*0c84*/ 	.byte	0x04, 0x2f
        /*0c86*/ 	.short	(.L_535 - .L_534)
	.align		4
.L_534:
        /*0c88*/ 	.word	index@(_ZN10layer_norm22ln_bwd_finalize_kernelINS_22Kernel_traits_finalizeILj256Ef6__halfS2_S2_fjLb0ELj1024ELj4ENS_18Kernel_traits_baseILj256EfS2_S2_S2_fjLj1024EEEEELb0ELb0EEEvNS_9BwdParamsE)
        /*0c8c*/ 	.word	0x0000001e


	//----- nvinfo : EIATTR_FRAME_SIZE
	.align		4
.L_535:
        /*0c90*/ 	.byte	0x04, 0x11
        /*0c92*/ 	.short	(.L_537 - .L_536)
	.align		4
.L_536:
        /*0c94*/ 	.word	index@($__internal_110_$__cuda_sm70_shflsync_bfly_p)
        /*0c98*/ 	.word	0x00000000


	//----- nvinfo : EIATTR_FRAME_SIZE
	.align		4
.L_537:
        /*0c9c*/ 	.byte	0x04, 0x11
        /*0c9e*/ 	.short	(.L_539 - .L_538)
	.align		4
.L_538:
        /*0ca0*/ 	.word	index@(_ZN10layer_norm22ln_bwd_finalize_kernelINS_22Kernel_traits_finalizeILj256Ef6__halfS2_S2_fjLb0ELj1024ELj4ENS_18Kernel_traits_baseILj256EfS2_S2_S2_fjLj1024EEEEELb0ELb0EEEvNS_9BwdParamsE)
        /*0ca4*/ 	.word	0x00000000


	//----- nvinfo : EIATTR_REGCOUNT
	.align		4
.L_539:
        /*0ca8*/ 	.byte	0x04, 0x2f
        /*0caa*/ 	.short	(.L_541 - .L_540)
	.align		4
.L_540:
        /*0cac*/ 	.word	index@(_ZN10layer_norm13ln_bwd_kernelINS_13Kernel_traitsIf6__halfS2_S2_fjLj256ELj1ELj4ELj1ELj16ENS_18Kernel_traits_baseILj256EfS2_S2_S2_fjLj128EEEEELb1ELb0ELb0ELb1EEEvNS_9BwdParamsE)
        /*0cb0*/ 	.word	0x00000047


	//----- nvinfo : EIATTR_FRAME_SIZE
	.align		4
.L_541:
        /*0cb4*/ 	.byte	0x04, 0x11
        /*0cb6*/ 	.short	(.L_543 - .L_542)
	.align		4
.L_542:
        /*0cb8*/ 	.word	index@($__internal_109_$__cuda_sm70_shflsync_bfly_p)
        /*0cbc*/ 	.word	0x00000000


	//----- nvinfo : EIATTR_FRAME_SIZE
	.align		4
.L_543:
        /*0cc0*/ 	.byte	0x04, 0x11
        /*0cc2*/ 	.short	(.L_545 - .L_544)
	.align		4
.L_544:
        /*0cc4*/ 	.word	index@(_ZN10layer_norm13ln_bwd_kernelINS_13Kernel_traitsIf6__halfS2_S2_fjLj256ELj1ELj4ELj1ELj16ENS_18Kernel_traits_baseILj256EfS2_S2_S2_fjLj128EEEEELb1ELb0ELb0ELb1EEEvNS_9BwdParamsE)
        /*0cc8*/ 	.word	0x00000000


	//----- nvinfo : EIATTR_REGCOUNT
	.align		4
.L_545:
        /*0ccc*/ 	.byte	0x04, 0x2f
        /*0cce*/ 	.short	(.L_547 - .L_546)
	.align		4
.L_546:
        /*0cd0*/ 	.word	index@(_ZN10layer_norm13ln_bwd_kernelINS_13Kernel_traitsIf6__halfS2_S2_fjLj256ELj1ELj4ELj1ELj16ENS_18Kernel_traits_baseILj256EfS2_S2_S2_fjLj128EEEEELb1ELb0ELb0ELb0EEEvNS_9BwdParamsE)
        /*0cd4*/ 	.word	0x00000050


	//----- nvinfo : EIATTR_FRAME_SIZE
	.align		4
.L_547:
        /*0cd8*/ 	.byte	0x04, 0x11
        /*0cda*/ 	.short	(.L_549 - .L_548)
	.align		4
.L_548:
        /*0cdc*/ 	.word	index@($__internal_108_$__cuda_sm70_shflsync_bfly_p)
        /*0ce0*/ 	.word	0x00000000


	//----- nvinfo : EIATTR_FRAME_SIZE
	.align		4
.L_549:
        /*0ce4*/ 	.byte	0x04, 0x11
        /*0ce6*/ 	.short	(.L_551 - .L_550)
	.align		4
.L_550:
        /*0ce8*/ 	.word	index@(_ZN10layer_norm13ln_bwd_kernelINS_13Kernel_traitsIf6__halfS2_S2_fjLj256ELj1ELj4ELj1ELj16ENS_18Kernel_traits_baseILj256EfS2_S2_S2_fjLj128EEEEELb1ELb0ELb0ELb0EEEvNS_9BwdParamsE)
        /*0cec*/ 	.word	0x00000000


	//----- nvinfo : EIATTR_REGCOUNT
	.align		4
.L_551:
        /*0cf0*/ 	.byte	0x04, 0x2f
        /*0cf2*/ 	.short	(.L_553 - .L_552)
	.align		4
.L_552:
        /*0cf4*/ 	.word	index@(_ZN10layer_norm13ln_bwd_kernelINS_13Kernel_traitsIf6__halfS2_S2_fjLj256ELj1ELj4ELj1ELj16ENS_18Kernel_traits_baseILj256EfS2_S2_S2_fjLj128EEEEELb0ELb1ELb1ELb1EEEvNS_9BwdParamsE)
        /*0cf8*/ 	.word	0x0000005d


	//----- nvinfo : EIATTR_FRAME_SIZE
	.align		4
.L_553:
        /*0cfc*/ 	.byte	0x04, 0x11
        /*0cfe*/ 	.short	(.L_555 - .L_554)
	.align		4
.L_554:
        /*0d00*/ 	.word	index@($__internal_107_$__cuda_sm70_shflsync_bfly_p)
        /*0d04*/ 	.word	0x00000000


	//----- nvinfo : EIATTR_FRAME_SIZE
	.align		4
.L_555:
        /*0d08*/ 	.byte	0x04, 0x11
        /*0d0a*/ 	.short	(.L_557 - .L_556)
	.align		4
.L_556:
        /*0d0c*/ 	.word	index@(_ZN10layer_norm13ln_bwd_kernelINS_13Kernel_traitsIf6__halfS2_S2_fjLj256ELj1ELj4ELj1ELj16ENS_18Kernel_traits_baseILj256EfS2_S2_S2_fjLj128EEEEELb0ELb1ELb1ELb1EEEvNS_9BwdParamsE)
        /*0d10*/ 	.word	0x00000000


	//----- nvinfo : EIATTR_REGCOUNT
	.align		4
.L_557:
        /*0d14*/ 	.byte	0x04, 0x2f
        /*0d16*/ 	.short	(.L_559 - .L_558)
	.align		4
.L_558:
        /*0d18*/ 	.word	index@(_ZN10layer_norm13ln_bwd_kernelINS_13Kernel_traitsIf6__halfS2_S2_fjLj256ELj1ELj4ELj1ELj16ENS_18Kernel_traits_baseILj256EfS2_S2_S2_fjLj128EEEEELb0ELb1ELb1ELb0EEEvNS_9BwdParamsE)
        /*0d1c*/ 	.word	0x0000005e


	//----- nvinfo : EIATTR_FRAME_SIZE
	.align		4
.L_559:
        /*0d20*/ 	.byte	0x04, 0x11
        /*0d22*/ 	.short	(.L_561 - .L_560)
	.align		4
.L_560:
        /*0d24*/ 	.word	index@($__internal_106_$__cuda_sm70_shflsync_bfly_p)
        /*0d28*/ 	.word	0x00000000


	//----- nvinfo : EIATTR_FRAME_SIZE
	.align		4
.L_561:
        /*0d2c*/ 	.byte	0x04, 0x11
        /*0d2e*/ 	.short	(.L_563 - .L_562)
	.align		4
.L_562:
        /*0d30*/ 	.word	index@(_ZN10layer_norm13ln_bwd_kernelINS_13Kernel_traitsIf6__halfS2_S2_fjLj256ELj1ELj4ELj1ELj16ENS_18Kernel_traits_baseILj256EfS2_S2_S2_fjLj128EEEEELb0ELb1ELb1ELb0EEEvNS_9BwdParamsE)
        /*0d34*/ 	.word	0x00000000


	//----- nvinfo : EIATTR_REGCOUNT
	.align		4
.L_563:
        /*0d38*/ 	.byte	0x04, 0x2f
        /*0d3a*/ 	.short	(.L_565 - .L_564)
	.align		4
.L_564:
        /*0d3c*/ 	.word	index@(_ZN10layer_norm13ln_bwd_kernelINS_13Kernel_traitsIf6__halfS2_S2_fjLj256ELj1ELj4ELj1ELj16ENS_18Kernel_traits_baseILj256EfS2_S2_S2_fjLj128EEEEELb0ELb1ELb0ELb1EEEvNS_9BwdParamsE)
        /*0d40*/ 	.word	0x00000050


	//----- nvinfo : EIATTR_FRAME_SIZE
	.align		4
.L_565:
        /*0d44*/ 	.byte	0x04, 0x11
        /*0d46*/ 	.short	(.L_567 - .L_566)
	.align		4
.L_566:
        /*0d48*/ 	.word	index@($__internal_105_$__cuda_sm70_shflsync_bfly_p)
        /*0d4c*/ 	.word	0x00000000


	//----- nvinfo : EIATTR_FRAME_SIZE
	.align		4
.L_567:
        /*0d50*/ 	.byte	0x04, 0x11
        /*0d52*/ 	.short	(.L_569 - .L_568)
	.align		4
.L_568:
        /*0d54*/ 	.word	index@(_ZN10layer_norm13ln_bwd_kernelINS_13Kernel_traitsIf6__halfS2_S2_fjLj256ELj1ELj4ELj1ELj16ENS_18Kernel_traits_baseILj256EfS2_S2_S2_fjLj128EEEEELb0ELb1ELb0ELb1EEEvNS_9BwdParamsE)
        /*0d58*/ 	.word	0x00000008


	//----- nvinfo : EIATTR_REGCOUNT
	.align		4
.L_569:
        /*0d5c*/ 	.byte	0x04, 0x2f
        /*0d5e*/ 	.short	(.L_571 - .L_570)
	.align		4
.L_570:
        /*0d60*/ 	.word	index@(_ZN10layer_norm13ln_bwd_kernelINS_13Kernel_traitsIf6__halfS2_S2_fjLj256ELj1ELj4ELj1ELj16ENS_18Kernel_traits_baseILj256EfS2_S2_S2_fjLj128EEEEELb0ELb1ELb0ELb0EEEvNS_9BwdParamsE)
        /*0d64*/ 	.word	0x00000060


	//----- nvinfo : EIATTR_FRAME_SIZE
	.align		4
.L_571:
        /*0d68*/ 	.byte	0x04, 0x11
        /*0d6a*/ 	.short	(.L_573 - .L_572)
	.align		4
.L_572:
        /*0d6c*/ 	.word	index@($__internal_104_$__cuda_sm70_shflsync_bfly_p)
        /*0d70*/ 	.word	0x00000000


	//----- nvinfo : EIATTR_FRAME_SIZE
	.align		4
.L_573:
        /*0d74*/ 	.byte	0x04, 0x11
        /*0d76*/ 	.short	(.L_575 - .L_574)
	.align		4
.L_574:
        /*0d78*/ 	.word	index@(_ZN10layer_norm13ln_bwd_kernelINS_13Kernel_traitsIf6__halfS2_S2_fjLj256ELj1ELj4ELj1ELj16ENS_18Kernel_traits_baseILj256EfS2_S2_S2_fjLj128EEEEELb0ELb1ELb0ELb0EEEvNS_9BwdParamsE)
        /*0d7c*/ 	.word	0x00000000


	//----- nvinfo : EIATTR_REGCOUNT
	.align		4
.L_575:
        /*0d80*/ 	.byte	0x04, 0x2f
        /*0d82*/ 	.short	(.L_577 - .L_576)
	.align		4
.L_576:
        /*0d84*/ 	.word	index@(_ZN10layer_norm13ln_bwd_kernelINS_13Kernel_traitsIf6__halfS2_S2_fjLj256ELj1ELj4ELj1ELj16ENS_18Kernel_traits_baseILj256EfS2_S2_S2_fjLj128EEEEELb0ELb0ELb1ELb1EEEvNS_9BwdParamsE)
        /*0d88*/ 	.word	0x00000048


	//----- nvinfo : EIATTR_FRAME_SIZE
	.align		4
.L_577:
        /*0d8c*/ 	.byte	0x04, 0x11
        /*0d8e*/ 	.short	(.L_579 - .L_578)
	.align		4
.L_578:
        /*0d90*/ 	.word	index@($__internal_103_$__cuda_sm70_shflsync_bfly_p)
        /*0d94*/ 	.word	0x00000000


	//----- nvinfo : EIATTR_FRAME_SIZE
	.align		4
.L_579:
        /*0d98*/ 	.byte	0x04, 0x11
        /*0d9a*/ 	.short	(.L_581 - .L_580)
	.align		4
.L_580:
        /*0d9c*/ 	.word	index@(_ZN10layer_norm13ln_bwd_kernelINS_13Kernel_traitsIf6__halfS2_S2_fjLj256ELj1ELj4ELj1ELj16ENS_18Kernel_traits_baseILj256EfS2_S2_S2_fjLj128EEEEELb0ELb0ELb1ELb1EEEvNS_9BwdParamsE)
        /*0da0*/ 	.word	0x00000000


	//----- nvinfo : EIATTR_REGCOUNT
	.align		4
.L_581:
        /*0da4*/ 	.byte	0x04, 0x2f
        /*0da6*/ 	.short	(.L_583 - .L_582)
	.align		4
.L_582:
        /*0da8*/ 	.word	index@(_ZN10layer_norm13ln_bwd_kernelINS_13Kernel_traitsIf6__halfS2_S2_fjLj256ELj1ELj4ELj1ELj16ENS_18Kernel_traits_baseILj256EfS2_S2_S2_fjLj128EEEEELb0ELb0ELb1ELb0EEEvNS_9BwdParamsE)
        /*0dac*/ 	.word	0x00000048


	//----- nvinfo : EIATTR_FRAME_SIZE
	.align		4
.L_583:
        /*0db0*/ 	.byte	0x04, 0x11
        /*0db2*/ 	.short	(.L_585 - .L_584)
	.align		4
.L_584:
        /*0db4*/ 	.word	index@($__internal_102_$__cuda_sm70_shflsync_bfly_p)
        /*0db8*/ 	.word	0x00000000


	//----- nvinfo : EIATTR_FRAME_SIZE
	.align		4
.L_585:
        /*0dbc*/ 	.byte	0x04, 0x11
        /*0dbe*/ 	.short	(.L_587 - .L_586)
	.align		4
.L_586:
        /*0dc0*/ 	.word	index@(_ZN10layer_norm13ln_bwd_kernelINS_13Kernel_traitsIf6__halfS2_S2_fjLj256ELj1ELj4ELj1ELj16ENS_18Kernel_traits_baseILj256EfS2_S2_S2_fjLj128EEEEELb0ELb0ELb1ELb0EEEvNS_9BwdParamsE)
        /*0dc4*/ 	.word	0x00000000


	//----- nvinfo : EIATTR_REGCOUNT
	.align		4
.L_587:
        /*0dc8*/ 	.byte	0x04, 0x2f
        /*0dca*/ 	.short	(.L_589 - .L_588)
	.align		4
.L_588:
        /*0dcc*/ 	.word	index@(_ZN10layer_norm13ln_bwd_kernelINS_13Kernel_traitsIf6__halfS2_S2_fjLj256ELj1ELj4ELj1ELj16ENS_18Kernel_traits_baseILj256EfS2_S2_S2_fjLj128EEEEELb0ELb0ELb0ELb1EEEvNS_9BwdParamsE)
        /*0dd0*/ 	.word	0x00000046


	//----- nvinfo : EIATTR_FRAME_SIZE
	.align		4
.L_589:
        /*0dd4*/ 	.byte	0x04, 0x11
        /*0dd6*/ 	.short	(.L_591 - .L_590)
	.align		4
.L_590:
        /*0dd8*/ 	.word	index@($__internal_101_$__cuda_sm70_shflsync_bfly_p)
        /*0ddc*/ 	.word	0x00000000


	//----- nvinfo : EIATTR_FRAME_SIZE
	.align		4
.L_591:
        /*0de0*/ 	.byte	0x04, 0x11
        /*0de2*/ 	.short	(.L_593 - .L_592)
	.align		4
.L_592:
        /*0de4*/ 	.word	index@(_ZN10layer_norm13ln_bwd_kernelINS_13Kernel_traitsIf6__halfS2_S2_fjLj256ELj1ELj4ELj1ELj16ENS_18Kernel_traits_baseILj256EfS2_S2_S2_fjLj128EEEEELb0ELb0ELb0ELb1EEEvNS_9BwdParamsE)
        /*0de8*/ 	.word	0x00000000


	//----- nvinfo : EIATTR_REGCOUNT
	.align		4
.L_593:
        /*0dec*/ 	.byte	0x04, 0x2f
        /*0dee*/ 	.short	(.L_595 - .L_594)
	.align		4
.L_594:
        /*0df0*/ 	.word	index@(_ZN10layer_norm13ln_bwd_kernelINS_13Kernel_traitsIf6__halfS2_S2_fjLj256ELj1ELj4ELj1ELj16ENS_18Kernel_traits_baseILj256EfS2_S2_S2_fjLj128EEEEELb0ELb0ELb0ELb0EEEvNS_9BwdParamsE)
        /*0df4*/ 	.word	0x00000048


	//----- nvinfo : EIATTR_FRAME_SIZE
	.align		4
.L_595:
        /*0df8*/ 	.byte	0x04, 0x11
        /*0dfa*/ 	.short	(.L_597 - .L_596)
	.align		4
.L_596:
        /*0dfc*/ 	.word	index@($__internal_100_$__cuda_sm70_shflsync_bfly_p)
        /*0e00*/ 	.word	0x00000000


	//----- nvinfo : EIATTR_FRAME_SIZE
	.align		4
.L_597:
        /*0e04*/ 	.byte	0x04, 0x11
        /*0e06*/ 	.short	(.L_599 - .L_598)
	.align		4
.L_598:
        /*0e08*/ 	.word	index@(_ZN10layer_norm13ln_bwd_kernelINS_13Kernel_traitsIf6__halfS2_S2_fjLj256ELj1ELj4ELj1ELj16ENS_18Kernel_traits_baseILj256EfS2_S2_S2_fjLj128EEEEELb0ELb0ELb0ELb0EEEvNS_9BwdParamsE)
        /*0e0c*/ 	.word	0x00000000


	//----- nvinfo : EIATTR_REGCOUNT
	.align		4
.L_599:
        /*0e10*/ 	.byte	0x04, 0x2f
        /*0e12*/ 	.short	(.L_601 - .L_600)
	.align		4
.L_600:
        /*0e14*/ 	.word	index@(_ZN10layer_norm13ln_bwd_kernelINS_13Kernel_traitsIf13__nv_bfloat16fS2_fjLj256ELj1ELj4ELj1ELj16ENS_18Kernel_traits_baseILj256EfS2_fS2_fjLj128EEEEELb1ELb1ELb1ELb1EEEvNS_9BwdParamsE)
        /*0e18*/ 	.word	0x0000006a


	//----- nvinfo : EIATTR_FRAME_SIZE
	.align		4
.L_601:
        /*0e1c*/ 	.byte	0x04, 0x11
        /*0e1e*/ 	.short	(.L_603 - .L_602)
	.align		4
.L_602:
        /*0e20*/ 	.word	index@($__internal_99_$__cuda_sm70_shflsync_bfly_p)
        /*0e24*/ 	.word	0x00000000


	//----- nvinfo : EIATTR_FRAME_SIZE
	.align		4
.L_603:
        /*0e28*/ 	.byte	0x04, 0x11
        /*0e2a*/ 	.short	(.L_605 - .L_604)
	.align		4
.L_604:
        /*0e2c*/ 	.word	index@(_ZN10layer_norm13ln_bwd_kernelINS_13Kernel_traitsIf13__nv_bfloat16fS2_fjLj256ELj1ELj4ELj1ELj16ENS_18Kernel_traits_baseILj256EfS2_fS2_fjLj128EEEEELb1ELb1ELb1ELb1EEEvNS_9BwdParamsE)
        /*0e30*/ 	.word	0x00000000


	//----- nvinfo : EIATTR_REGCOUNT
	.align		4
.L_605:
        /*0e34*/ 	.byte	0x04, 0x2f
        /*0e36*/ 	.short	(.L_607 - .L_606)
	.align		4
.L_606:
        /*0e38*/ 	.word	index@(_ZN10layer_norm22ln_bwd_finalize_kernelINS_22Kernel_traits_finalizeILj256Ef13__nv_bfloat16fS2_fjLb1ELj1024ELj4ENS_18Kernel_traits_baseILj256EfS2_fS2_fjLj1024EEEEELb1ELb1EEEvNS_9BwdParamsE)
        /*0e3c*/ 	.word	0x00000020


	//----- nvinfo : EIATTR_FRAME_SIZE
	.align		4
.L_607:
        /*0e40*/ 	.byte	0x04, 0x11
        /*0e42*/ 	.short	(.L_609 - .L_608)
	.align		4
.L_608:
        /*0e44*/ 	.word	index@($__internal_98_$__cuda_sm70_shflsync_bfly_p)
        /*0e48*/ 	.word	0x00000000


	//----- nvinfo : EIATTR_FRAME_SIZE
	.align		4
.L_609:
        /*0e4c*/ 	.byte	0x04, 0x11
        /*0e4e*/ 	.short	(.L_611 - .L_610)
	.align		4
.L_610:
        /*0e50*/ 	.word	index@(_ZN10layer_norm22ln_bwd_finalize_kernelINS_22Kernel_traits_finalizeILj256Ef13__nv_bfloat16fS2_fjLb1ELj1024ELj4ENS_18Kernel_traits_baseILj256EfS2_fS2_fjLj1024EEEEELb1ELb1EEEvNS_9BwdParamsE)
        /*0e54*/ 	.word	0x00000000


	//----- nvinfo : EIATTR_REGCOUNT
	.align		4
.L_611:
        /*0e58*/ 	.byte	0x04, 0x2f
        /*0e5a*/ 	.short	(.L_613 - .L_612)
	.align		4
.L_612:
        /*0e5c*/ 	.word	index@(_ZN10layer_norm13ln_bwd_kernelINS_13Kernel_traitsIf13__nv_bfloat16fS2_fjLj256ELj1ELj4ELj1ELj16ENS_18Kernel_traits_baseILj256EfS2_fS2_fjLj128EEEEELb1ELb1ELb1ELb0EEEvNS_9BwdParamsE)
        /*0e60*/ 	.word	0x0000006f


	//----- nvinfo : EIATTR_FRAME_SIZE
	.align		4
.L_613:
        /*0e64*/ 	.byte	0x04, 0x11
        /*0e66*/ 	.short	(.L_615 - .L_614)
	.align		4
.L_614:
        /*0e68*/ 	.word	index@($__internal_97_$__cuda_sm70_shflsync_bfly_p)
        /*0e6c*/ 	.word	0x00000000


	//----- nvinfo : EIATTR_FRAME_SIZE
	.align		4
.L_615:
        /*0e70*/ 	.byte	0x04, 0x11
        /*0e72*/ 	.short	(.L_617 - .L_616)
	.align		4
.L_616:
        /*0e74*/ 	.word	index@(_ZN10layer_norm13ln_bwd_kernelINS_13Kernel_traitsIf13__nv_bfloat16fS2_fjLj256ELj1ELj4ELj1ELj16ENS_18Kernel_traits_baseILj256EfS2_fS2_fjLj128EEEEELb1ELb1ELb1ELb0EEEvNS_9BwdParamsE)
        /*0e78*/ 	.word	0x00000000


	//----- nvinfo : EIATTR_REGCOUNT
	.align		4
.L_617:
        /*0e7c*/ 	.byte	0x04, 0x2f
        /*0e7e*/ 	.short	(.L_619 - .L_618)
	.align		4
.L_618:
        /*0e80*/ 	.word	index@(_ZN10layer_norm22ln_bwd_finalize_kernelINS_22Kernel_traits_finalizeILj256Ef13__nv_bfloat16fS2_fjLb1ELj1024ELj4ENS_18Kernel_traits_baseILj256EfS2_fS2_fjLj1024EEEEELb1ELb0EEEvNS_9BwdParamsE)
        /*0e84*/ 	.word	0x00000020


	//----- nvinfo : EIATTR_FRAME_SIZE
	.align		4
.L_619:
        /*0e88*/ 	.byte	0x04, 0x11
        /*0e8a*/ 	.short	(.L_621 - .L_620)
	.align		4
.L_620:
        /*0e8c*/ 	.word	index@($__internal_96_$__cuda_sm70_shflsync_bfly_p)
        /*0e90*/ 	.word	0x00000000


	//----- nvinfo : EIATTR_FRAME_SIZE
	.align		4
.L_621:
        /*0e94*/ 	.byte	0x04, 0x11
        /*0e96*/ 	.short	(.L_623 - .L_622)
	.align		4
.L_622:
        /*0e98*/ 	.word	index@(_ZN10layer_norm22ln_bwd_finalize_kernelINS_22Kernel_traits_finalizeILj256Ef13__nv_bfloat16fS2_fjLb1ELj1024ELj4ENS_18Kernel_traits_baseILj256EfS2_fS2_fjLj1024EEEEELb1ELb0EEEvNS_9BwdParamsE)
        /*0e9c*/ 	.word	0x00000000


	//----- nvinfo : EIATTR_REGCOUNT
	.align		4
.L_623:
        /*0ea0*/ 	.byte	0x04, 0x2f
        /*0ea2*/ 	.short	(.L_625 - .L_624)
	.align		4
.L_624:
        /*0ea4*/ 	.word	index@(_ZN10layer_norm13ln_bwd_kernelINS_13Kernel_traitsIf13__nv_bfloat16fS2_fjLj256ELj1ELj4ELj1ELj16ENS_18Kernel_traits_baseILj256EfS2_fS2_fjLj128EEEEELb1ELb1ELb0ELb1EEEvNS_9BwdParamsE)
        /*0ea8*/ 	.word	0x00000060


	//----- nvinfo : EIATTR_FRAME_SIZE
	.align		4
.L_625:
        /*0eac*/ 	.byte	0x04, 0x11
        /*0eae*/ 	.short	(.L_627 - .L_626)
	.align		4
.L_626:
        /*0eb0*/ 	.word	index@($__internal_95_$__cuda_sm70_shflsync_bfly_p)
        /*0eb4*/ 	.word	0x00000000


	//----- nvinfo : EIATTR_FRAME_SIZE
	.align		4
.L_627:
        /*0eb8*/ 	.byte	0x04, 0x11
        /*0eba*/ 	.short	(.L_629 - .L_628)
	.align		4
.L_628:
        /*0ebc*/ 	.word	index@(_ZN10layer_norm13ln_bwd_kernelINS_13Kernel_traitsIf13__nv_bfloat16fS2_fjLj256ELj1ELj4ELj1ELj16ENS_18Kernel_traits_baseILj256EfS2_fS2_fjLj128EEEEELb1ELb1ELb0ELb1EEEvNS_9BwdParamsE)
        /*0ec0*/ 	.word	0x00000000


	//----- nvinfo : EIATTR_REGCOUNT
	.align		4
.L_629:
        /*0ec4*/ 	.byte	0x04, 0x2f
        /*0ec6*/ 	.short	(.L_631 - .L_630)
	.align		4
.L_630:
        /*0ec8*/ 	.word	index@(_ZN10layer_norm13ln_bwd_kernelINS_13Kernel_traitsIf13__nv_bfloat16fS2_fjLj256ELj1ELj4ELj1ELj16ENS_18Kernel_traits_baseILj256EfS2_fS2_fjLj128EEEEELb1ELb1ELb0ELb0EEEvNS_9BwdParamsE)
        /*0ecc*/ 	.word	0x0000006f


	//----- nvinfo : EIATTR_FRAME_SIZE
	.align		4
.L_631:
        /*0ed0*/ 	.byte	0x04, 0x11
        /*0ed2*/ 	.short	(.L_633 - .L_632)
	.align		4
.L_632:
        /*0ed4*/ 	.word	index@($__internal_94_$__cuda_sm70_shflsync_bfly_p)
        /*0ed8*/ 	.word	0x00000000


	//----- nvinfo : EIATTR_FRAME_SIZE
	.align		4
.L_633:
        /*0edc*/ 	.byte	0x04, 0x11
        /*0ede*/ 	.short	(.L_635 - .L_634)
	.align		4
.L_634:
        /*0ee0*/ 	.word	index@(_ZN10layer_norm13ln_bwd_kernelINS_13Kernel_traitsIf13__nv_bfloat16fS2_fjLj256ELj1ELj4ELj1ELj16ENS_18Kernel_traits_baseILj256EfS2_fS2_fjLj128EEEEELb1ELb1ELb0ELb0EEEvNS_9BwdParamsE)
        /*0ee4*/ 	.word	0x00000000


	//----- nvinfo : EIATTR_REGCOUNT
	.align		4
.L_635:
        /*0ee8*/ 	.byte	0x04, 0x2f
        /*0eea*/ 	.short	(.L_637 - .L_636)
	.align		4
.L_636:
        /*0eec*/ 	.word	index@(_ZN10layer_norm13ln_bwd_kernelINS_13Kernel_traitsIf13__nv_bfloat16fS2_fjLj256ELj1ELj4ELj1ELj16ENS_18Kernel_traits_baseILj256EfS2_fS2_fjLj128EEEEELb1ELb0ELb1ELb1EEEvNS_9BwdParamsE)
        /*0ef0*/ 	.word	0x00000050


	//----- nvinfo : EIATTR_FRAME_SIZE
	.align		4
.L_637:
        /*0ef4*/ 	.byte	0x04, 0x11
        /*0ef6*/ 	.short	(.L_639 - .L_638)
	.align		4
.L_638:
        /*0ef8*/ 	.word	index@($__internal_93_$__cuda_sm70_shflsync_bfly_p)
        /*0efc*/ 	.word	0x00000000


	//----- nvinfo : EIATTR_FRAME_SIZE
	.align		4
.L_639:
        /*0f00*/ 	.byte	0x04, 0x11
        /*0f02*/ 	.short	(.L_641 - .L_640)
	.align		4
.L_640:
        /*0f04*/ 	.word	index@(_ZN10layer_norm13ln_bwd_kernelINS_13Kernel_traitsIf13__nv_bfloat16fS2_fjLj256ELj1ELj4ELj1ELj16ENS_18Kernel_traits_baseILj256EfS2_fS2_fjLj128EEEEELb1ELb0ELb1ELb1EEEvNS_9BwdParamsE)
        /*0f08*/ 	.word	0x00000000


	//----- nvinfo : EIATTR_REGCOUNT
	.align		4
.L_641:
        /*0f0c*/ 	.byte	0x04, 0x2f
        /*0f0e*/ 	.short	(.L_643 - .L_642)
	.align		4
.L_642:
        /*0f10*/ 	.word	index@(_ZN10layer_norm22ln_bwd_finalize_kernelINS_22Kernel_traits_finalizeILj256Ef13__nv_bfloat16fS2_fjLb0ELj1024ELj4ENS_18Kernel_traits_baseILj256EfS2_fS2_fjLj1024EEEEELb0ELb1EEEvNS_9BwdParamsE)
        /*0f14*/ 	.word	0x00000020


	//----- nvinfo : EIATTR_FRAME_SIZE
	.align		4
.L_643:
        /*0f18*/ 	.byte	0x04, 0x11
        /*0f1a*/ 	.short	(.L_645 - .L_644)
	.align		4
.L_644:
        /*0f1c*/ 	.word	index@($__internal_92_$__cuda_sm70_shflsync_bfly_p)
        /*0f20*/ 	.word	0x00000000


	//----- nvinfo : EIATTR_FRAME_SIZE
	.align		4
.L_645:
        /*0f24*/ 	.byte	0x04, 0x11
        /*0f26*/ 	.short	(.L_647 - .L_646)
	.align		4
.L_646:
        /*0f28*/ 	.word	index@(_ZN10layer_norm22ln_bwd_finalize_kernelINS_22Kernel_traits_finalizeILj256Ef13__nv_bfloat16fS2_fjLb0ELj1024ELj4ENS_18Kernel_traits_baseILj256EfS2_fS2_fjLj1024EEEEELb0ELb1EEEvNS_9BwdParamsE)
        /*0f2c*/ 	.word	0x00000000


	//----- nvinfo : EIATTR_REGCOUNT
	.align		4
.L_647:
        /*0f30*/ 	.byte	0x04, 0x2f
        /*0f32*/ 	.short	(.L_649 - .L_648)
	.align		4
.L_648:
        /*0f34*/ 	.word	index@(_ZN10layer_norm13ln_bwd_kernelINS_13Kernel_traitsIf13__nv_bfloat16fS2_fjLj256ELj1ELj4ELj1ELj16ENS_18Kernel_traits_baseILj256EfS2_fS2_fjLj128EEEEELb1ELb0ELb1ELb0EEEvNS_9BwdParamsE)
        /*0f38*/ 	.word	0x0000005b


	//----- nvinfo : EIATTR_FRAME_SIZE
	.align		4
.L_649:
        /*0f3c*/ 	.byte	0x04, 0x11
        /*0f3e*/ 	.short	(.L_651 - .L_650)
	.align		4
.L_650:
        /*0f40*/ 	.word	index@($__internal_91_$__cuda_sm70_shflsync_bfly_p)
        /*0f44*/ 	.word	0x00000000


	//----- nvinfo : EIATTR_FRAME_SIZE
	.align		4
.L_651:
        /*0f48*/ 	.byte	0x04, 0x11
        /*0f4a*/ 	.short	(.L_653 - .L_652)
	.align		4
.L_652:
        /*0f4c*/ 	.word	index@(_ZN10layer_norm13ln_bwd_kernelINS_13Kernel_traitsIf13__nv_bfloat16fS2_fjLj256ELj1ELj4ELj1ELj16ENS_18Kernel_traits_baseILj256EfS2_fS2_fjLj128EEEEELb1ELb0ELb1ELb0EEEvNS_9BwdParamsE)
        /*0f50*/ 	.word	0x00000000


	//----- nvinfo : EIATTR_REGCOUNT
	.align		4
.L_653:
        /*0f54*/ 	.byte	0x04, 0x2f
        /*0f56*/ 	.short	(.L_655 - .L_654)
	.align		4
.L_654:
        /*0f58*/ 	.word	index@(_ZN10layer_norm22ln_bwd_finalize_kernelINS_22Kernel_traits_finalizeILj256Ef13__nv_bfloat16fS2_fjLb0ELj1024ELj4ENS_18Kernel_traits_baseILj256EfS2_fS2_fjLj1024EEEEELb0ELb0EEEvNS_9BwdParamsE)
        /*0f5c*/ 	.word	0x0000001e


	//----- nvinfo : EIATTR_FRAME_SIZE
	.align		4
.L_655:
        /*0f60*/ 	.byte	0x04, 0x11
        /*0f62*/ 	.short	(.L_657 - .L_656)
	.align		4
.L_656:
        /*0f64*/ 	.word	index@($__internal_90_$__cuda_sm70_shflsync_bfly_p)
        /*0f68*/ 	.word	0x00000000


	//----- nvinfo : EIATTR_FRAME_SIZE
	.align		4
.L_657:
        /*0f6c*/ 	.byte	0x04, 0x11
        /*0f6e*/ 	.short	(.L_659 - .L_658)
	.align		4
.L_658:
        /*0f70*/ 	.word	index@(_ZN10layer_norm22ln_bwd_finalize_kernelINS_22Kernel_traits_finalizeILj256Ef13__nv_bfloat16fS2_fjLb0ELj1024ELj4ENS_18Kernel_traits_baseILj256EfS2_fS2_fjLj1024EEEEELb0ELb0EEEvNS_9BwdParamsE)
        /*0f74*/ 	.word	0x00000000


	//----- nvinfo : EIATTR_REGCOUNT
	.align		4
.L_659:
        /*0f78*/ 	.byte	0x04, 0x2f
        /*0f7a*/ 	.short	(.L_661 - .L_660)
	.align		4
.L_660:
        /*0f7c*/ 	.word	index@(_ZN10layer_norm13ln_bwd_kernelINS_13Kernel_traitsIf13__nv_bfloat16fS2_fjLj256ELj1ELj4ELj1ELj16ENS_18Kernel_traits_baseILj256EfS2_fS2_fjLj128EEEEELb1ELb0ELb0ELb1EEEvNS_9BwdParamsE)
        /*0f80*/ 	.word	0x00000050


	//----- nvinfo : EIATTR_FRAME_SIZE
	.align		4
.L_661:
        /*0f84*/ 	.byte	0x04, 0x11
        /*0f86*/ 	.short	(.L_663 - .L_662)
	.align		4
.L_662:
        /*0f88*/ 	.word	index@($__internal_89_$__cuda_sm70_shflsync_bfly_p)
        /*0f8c*/ 	.word	0x00000000


	//----- nvinfo : EIATTR_FRAME_SIZE
	.align		4
.L_663:
        /*0f90*/ 	.byte	0x04, 0x11
        /*0f92*/ 	.short	(.L_665 - .L_664)
	.align		4
.L_664:
        /*0f94*/ 	.word	index@(_ZN10layer_norm13ln_bwd_kernelINS_13Kernel_traitsIf13__nv_bfloat16fS2_fjLj256ELj1ELj4ELj1ELj16ENS_18Kernel_traits_baseILj256EfS2_fS2_fjLj128EEEEELb1ELb0ELb0ELb1EEEvNS_9BwdParamsE)
        /*0f98*/ 	.word	0x00000000


	//----- nvinfo : EIATTR_REGCOUNT
	.align		4
.L_665:
        /*0f9c*/ 	.byte	0x04, 0x2f
        /*0f9e*/ 	.short	(.L_667 - .L_666)
	.align		4
.L_666:
        /*0fa0*/ 	.word	index@(_ZN10layer_norm13ln_bwd_kernelINS_13Kernel_traitsIf13__nv_bfloat16fS2_fjLj256ELj1ELj4ELj1ELj16ENS_18Kernel_traits_baseILj256EfS2_fS2_fjLj128EEEEELb1ELb0ELb0ELb0EEEvNS_9BwdParamsE)
        /*0fa4*/ 	.word	0x00000050


	//----- nvinfo : EIATTR_FRAME_SIZE
	.align		4
.L_667:
        /*0fa8*/ 	.byte	0x04, 0x11
        /*0faa*/ 	.short	(.L_669 - .L_668)
	.align		4
.L_668:
        /*0fac*/ 	.word	index@($__internal_88_$__cuda_sm70_shflsync_bfly_p)
        /*0fb0*/ 	.word	0x00000000


	//----- nvinfo : EIATTR_FRAME_SIZE
	.align		4
.L_669:
        /*0fb4*/ 	.byte	0x04, 0x11
        /*0fb6*/ 	.short	(.L_671 - .L_670)
	.align		4
.L_670:
        /*0fb8*/ 	.word	index@(_ZN10layer_norm13ln_bwd_kernelINS_13Kernel_traitsIf13__nv_bfloat16fS2_fjLj256ELj1ELj4ELj1ELj16ENS_18Kernel_traits_baseILj256EfS2_fS2_fjLj128EEEEELb1ELb0ELb0ELb0EEEvNS_9BwdParamsE)
        /*0fbc*/ 	.word	0x00000000


	//----- nvinfo : EIATTR_REGCOUNT
	.align		4
.L_671:
        /*0fc0*/ 	.byte	0x04, 0x2f
        /*0fc2*/ 	.short	(.L_673 - .L_672)
	.align		4
.L_672:
        /*0fc4*/ 	.word	index@(_ZN10layer_norm13ln_bwd_kernelINS_13Kernel_traitsIf13__nv_bfloat16fS2_fjLj256ELj1ELj4ELj1ELj16ENS_18Kernel_traits_baseILj256EfS2_fS2_fjLj128EEEEELb0ELb1ELb1ELb1EEEvNS_9BwdParamsE)
        /*0fc8*/ 	.word	0x00000060


	//----- nvinfo : EIATTR_FRAME_SIZE
	.align		4
.L_673:
        /*0fcc*/ 	.byte	0x04, 0x11
        /*0fce*/ 	.short	(.L_675 - .L_674)
	.align		4
.L_674:
        /*0fd0*/ 	.word	index@($__internal_87_$__cuda_sm70_shflsync_bfly_p)
        /*0fd4*/ 	.word	0x00000000


	//----- nvinfo : EIATTR_FRAME_SIZE
	.align		4
.L_675:
        /*0fd8*/ 	.byte	0x04, 0x11
        /*0fda*/ 	.short	(.L_677 - .L_676)
	.align		4
.L_676:
        /*0fdc*/ 	.word	index@(_ZN10layer_norm13ln_bwd_kernelINS_13Kernel_traitsIf13__nv_bfloat16fS2_fjLj256ELj1ELj4ELj1ELj16ENS_18Kernel_traits_baseILj256EfS2_fS2_fjLj128EEEEELb0ELb1ELb1ELb1EEEvNS_9BwdParamsE)
        /*0fe0*/ 	.word	0x00000000


	//----- nvinfo : EIATTR_REGCOUNT
	.align		4
.L_677:
        /*0fe4*/ 	.byte	0x04, 0x2f
        /*0fe6*/ 	.short	(.L_679 - .L_678)
	.align		4
.L_678:
        /*0fe8*/ 	.word	index@(_ZN10layer_norm13ln_bwd_kernelINS_13Kernel_traitsIf13__nv_bfloat16fS2_fjLj256ELj1ELj4ELj1ELj16ENS_18Kernel_traits_baseILj256EfS2_fS2_fjLj128EEEEELb0ELb1ELb1ELb0EEEvNS_9BwdParamsE)
        /*0fec*/ 	.word	0x00000070


	//----- nvinfo : EIATTR_FRAME_SIZE
	.align		4
.L_679:
        /*0ff0*/ 	.byte	0x04, 0x11
        /*0ff2*/ 	.short	(.L_681 - .L_680)
	.align		4
.L_680:
        /*0ff4*/ 	.word	index@($__internal_86_$__cuda_sm70_shflsync_bfly_p)
        /*0ff8*/ 	.word	0x00000000


	//----- nvinfo : EIATTR_FRAME_SIZE
	.align		4
.L_681:
        /*0ffc*/ 	.byte	0x04, 0x11
        /*0ffe*/ 	.short	(.L_683 - .L_682)
	.align		4
.L_682:
        /*1000*/ 	.word	index@(_ZN10layer_norm13ln_bwd_kernelINS_13Kernel_traitsIf13__nv_bfloat16fS2_fjLj256ELj1ELj4ELj1ELj16ENS_18Kernel_traits_baseILj256EfS2_fS2_fjLj128EEEEELb0ELb1ELb1ELb0EEEvNS_9BwdParamsE)
        /*1004*/ 	.word	0x00000000


	//----- nvinfo : EIATTR_REGCOUNT
	.align		4
.L_683:
        /*1008*/ 	.byte	0x04, 0x2f
        /*100a*/ 	.short	(.L_685 - .L_684)
	.align		4
.L_684:
        /*100c*/ 	.word	index@(_ZN10layer_norm13ln_bwd_kernelINS_13Kernel_traitsIf13__nv_bfloat16fS2_fjLj256ELj1ELj4ELj1ELj16ENS_18Kernel_traits_baseILj256EfS2_fS2_fjLj128EEEEELb0ELb1ELb0ELb1EEEvNS_9BwdParamsE)
        /*1010*/ 	.word	0x0000005f


	//----- nvinfo : EIATTR_FRAME_SIZE
	.align		4
.L_685:
        /*1014*/ 	.byte	0x04, 0x11
        /*1016*/ 	.short	(.L_687 - .L_686)
	.align		4
.L_686:
        /*1018*/ 	.word	index@($__internal_85_$__cuda_sm70_shflsync_bfly_p)
        /*101c*/ 	.word	0x00000000


	//----- nvinfo : EIATTR_FRAME_SIZE
	.align		4
.L_687:
        /*1020*/ 	.byte	0x04, 0x11
        /*1022*/ 	.short	(.L_689 - .L_688)
	.align		4
.L_688:
        /*1024*/ 	.word	index@(_ZN10layer_norm13ln_bwd_kernelINS_13Kernel_traitsIf13__nv_bfloat16fS2_fjLj256ELj1ELj4ELj1ELj16ENS_18Kernel_traits_baseILj256EfS2_fS2_fjLj128EEEEELb0ELb1ELb0ELb1EEEvNS_9BwdParamsE)
        /*1028*/ 	.word	0x00000000


	//----- nvinfo : EIATTR_REGCOUNT
	.align		4
.L_689:
        /*102c*/ 	.byte	0x04, 0x2f
        /*102e*/ 	.short	(.L_691 - .L_690)
	.align		4
.L_690:
        /*1030*/ 	.word	index@(_ZN10layer_norm13ln_bwd_kernelINS_13Kernel_traitsIf13__nv_bfloat16fS2_fjLj256ELj1ELj4ELj1ELj16ENS_18Kernel_traits_baseILj256EfS2_fS2_fjLj128EEEEELb0ELb1ELb0ELb0EEEvNS_9BwdParamsE)
        /*1034*/ 	.word	0x00000060


	//----- nvinfo : EIATTR_FRAME_SIZE
	.align		4
.L_691:
        /*1038*/ 	.byte	0x04, 0x11
        /*103a*/ 	.short	(.L_693 - .L_692)
	.align		4
.L_692:
        /*103c*/ 	.word	index@($__internal_84_$__cuda_sm70_shflsync_bfly_p)
        /*1040*/ 	.word	0x00000000


	//----- nvinfo : EIATTR_FRAME_SIZE
	.align		4
.L_693:
        /*1044*/ 	.byte	0x04, 0x11
        /*1046*/ 	.short	(.L_695 - .L_694)
	.align		4
.L_694:
        /*1048*/ 	.word	index@(_ZN10layer_norm13ln_bwd_kernelINS_13Kernel_traitsIf13__nv_bfloat16fS2_fjLj256ELj1ELj4ELj1ELj16ENS_18Kernel_traits_baseILj256EfS2_fS2_fjLj128EEEEELb0ELb1ELb0ELb0EEEvNS_9BwdParamsE)
        /*104c*/ 	.word	0x00000000


	//----- nvinfo : EIATTR_REGCOUNT
	.align		4
.L_695:
        /*1050*/ 	.byte	0x04, 0x2f
        /*1052*/ 	.short	(.L_697 - .L_696)
	.align		4
.L_696:
        /*1054*/ 	.word	index@(_ZN10layer_norm13ln_bwd_kernelINS_13Kernel_traitsIf13__nv_bfloat16fS2_fjLj256ELj1ELj4ELj1ELj16ENS_18Kernel_traits_baseILj256EfS2_fS2_fjLj128EEEEELb0ELb0ELb1ELb1EEEvNS_9BwdParamsE)
        /*1058*/ 	.word	0x00000050


	//----- nvinfo : EIATTR_FRAME_SIZE
	.align		4
.L_697:
        /*105c*/ 	.byte	0x04, 0x11
        /*105e*/ 	.short	(.L_699 - .L_698)
	.align		4
.L_698:
        /*1060*/ 	.word	index@($__internal_83_$__cuda_sm70_shflsync_bfly_p)
        /*1064*/ 	.word	0x00000000


	//----- nvinfo : EIATTR_FRAME_SIZE
	.align		4
.L_699:
        /*1068*/ 	.byte	0x04, 0x11
        /*106a*/ 	.short	(.L_701 - .L_700)
	.align		4
.L_700:
        /*106c*/ 	.word	index@(_ZN10layer_norm13ln_bwd_kernelINS_13Kernel_traitsIf13__nv_bfloat16fS2_fjLj256ELj1ELj4ELj1ELj16ENS_18Kernel_traits_baseILj256EfS2_fS2_fjLj128EEEEELb0ELb0ELb1ELb1EEEvNS_9BwdParamsE)
        /*1070*/ 	.word	0x00000000


	//----- nvinfo : EIATTR_REGCOUNT
	.align		4
.L_701:
        /*1074*/ 	.byte	0x04, 0x2f
        /*1076*/ 	.short	(.L_703 - .L_702)
	.align		4
.L_702:
        /*1078*/ 	.word	index@(_ZN10layer_norm13ln_bwd_kernelINS_13Kernel_traitsIf13__nv_bfloat16fS2_fjLj256ELj1ELj4ELj1ELj16ENS_18Kernel_traits_baseILj256EfS2_fS2_fjLj128EEEEELb0ELb0ELb1ELb0EEEvNS_9BwdParamsE)
        /*107c*/ 	.word	0x00000050


	//----- nvinfo : EIATTR_FRAME_SIZE
	.align		4
.L_703:
        /*1080*/ 	.byte	0x04, 0x11
        /*1082*/ 	.short	(.L_705 - .L_704)
	.align		4
.L_704:
        /*1084*/ 	.word	index@($__internal_82_$__cuda_sm70_shflsync_bfly_p)
        /*1088*/ 	.word	0x00000000


	//----- nvinfo : EIATTR_FRAME_SIZE
	.align		4
.L_705:
        /*108c*/ 	.byte	0x04, 0x11
        /*108e*/ 	.short	(.L_707 - .L_706)
	.align		4
.L_706:
        /*1090*/ 	.word	index@(_ZN10layer_norm13ln_bwd_kernelINS_13Kernel_traitsIf13__nv_bfloat16fS2_fjLj256ELj1ELj4ELj1ELj16ENS_18Kernel_traits_baseILj256EfS2_fS2_fjLj128EEEEELb0ELb0ELb1ELb0EEEvNS_9BwdParamsE)
        /*1094*/ 	.word	0x00000000


	//----- nvinfo : EIATTR_REGCOUNT
	.align		4
.L_707:
        /*1098*/ 	.byte	0x04, 0x2f
        /*109a*/ 	.short	(.L_709 - .L_708)
	.align		4
.L_708:
        /*109c*/ 	.word	index@(_ZN10layer_norm13ln_bwd_kernelINS_13Kernel_traitsIf13__nv_bfloat16fS2_fjLj256ELj1ELj4ELj1ELj16ENS_18Kernel_traits_baseILj256EfS2_fS2_fjLj128EEEEELb0ELb0ELb0ELb1EEEvNS_9BwdParamsE)
        /*10a0*/ 	.word	0x00000048


	//----- nvinfo : EIATTR_FRAME_SIZE
	.align		4
.L_709:
        /*10a4*/ 	.byte	0x04, 0x11
        /*10a6*/ 	.short	(.L_711 - .L_710)
	.align		4
.L_710:
        /*10a8*/ 	.word	index@($__internal_81_$__cuda_sm70_shflsync_bfly_p)
        /*10ac*/ 	.word	0x00000000


	//----- nvinfo : EIATTR_FRAME_SIZE
	.align		4
.L_711:
        /*10b0*/ 	.byte	0x04, 0x11
        /*10b2*/ 	.short	(.L_713 - .L_712)
	.align		4
.L_712:
        /*10b4*/ 	.word	index@(_ZN10layer_norm13ln_bwd_kernelINS_13Kernel_traitsIf13__nv_bfloat16fS2_fjLj256ELj1ELj4ELj1ELj16ENS_18Kernel_traits_baseILj256EfS2_fS2_fjLj128EEEEELb0ELb0ELb0ELb1EEEvNS_9BwdParamsE)
        /*10b8*/ 	.word	0x00000008


	//----- nvinfo : EIATTR_REGCOUNT
	.align		4
.L_713:
        /*10bc*/ 	.byte	0x04, 0x2f
        /*10be*/ 	.short	(.L_715 - .L_714)
	.align		4
.L_714:
        /*10c0*/ 	.word	index@(_ZN10layer_norm13ln_bwd_kernelINS_13Kernel_traitsIf13__nv_bfloat16fS2_fjLj256ELj1ELj4ELj1ELj16ENS_18Kernel_traits_baseILj256EfS2_fS2_fjLj128EEEEELb0ELb0ELb0ELb0EEEvNS_9BwdParamsE)
        /*10c4*/ 	.word	0x0000004d


	//----- nvinfo : EIATTR_FRAME_SIZE
	.align		4
.L_715:
        /*10c8*/ 	.byte	0x04, 0x11
        /*10ca*/ 	.short	(.L_717 - .L_716)
	.align		4
.L_716:
        /*10cc*/ 	.word	index@($__internal_80_$__cuda_sm70_shflsync_bfly_p)
        /*10d0*/ 	.word	0x00000000


	//----- nvinfo : EIATTR_FRAME_SIZE
	.align		4
.L_717:
        /*10d4*/ 	.byte	0x04, 0x11
        /*10d6*/ 	.short	(.L_719 - .L_718)
	.align		4
.L_718:
        /*10d8*/ 	.word	index@(_ZN10layer_norm13ln_bwd_kernelINS_13Kernel_traitsIf13__nv_bfloat16fS2_fjLj256ELj1ELj4ELj1ELj16ENS_18Kernel_traits_baseILj256EfS2_fS2_fjLj128EEEEELb0ELb0ELb0ELb0EEEvNS_9BwdParamsE)
        /*10dc*/ 	.word	0x00000000


	//----- nvinfo : EIATTR_REGCOUNT
	.align		4
.L_719:
        /*10e0*/ 	.byte	0x04, 0x2f
        /*10e2*/ 	.short	(.L_721 - .L_720)
	.align		4
.L_720:
        /*10e4*/ 	.word	index@(_ZN10layer_norm13ln_bwd_kernelINS_13Kernel_traitsI13__nv_bfloat16S2_fS2_fjLj256ELj1ELj4ELj1ELj16ENS_18Kernel_traits_baseILj256ES2_S2_fS2_fjLj128EEEEELb1ELb1ELb1ELb1EEEvNS_9BwdParamsE)
        /*10e8*/ 	.word	0x00000060


	//----- nvinfo : EIATTR_FRAME_SIZE
	.align		4
.L_721:
        /*10ec*/ 	.byte	0x04, 0x11
        /*10ee*/ 	.short	(.L_723 - .L_722)
	.align		4
.L_722:
        /*10f0*/ 	.word	index@($__internal_79_$__cuda_sm70_shflsync_bfly_p)
        /*10f4*/ 	.word	0x00000000


	//----- nvinfo : EIATTR_FRAME_SIZE
	.align		4
.L_723:
        /*10f8*/ 	.byte	0x04, 0x11
        /*10fa*/ 	.short	(.L_725 - .L_724)
	.align		4
.L_724:
        /*10fc*/ 	.word	index@(_ZN10layer_norm13ln_bwd_kernelINS_13Kernel_traitsI13__nv_bfloat16S2_fS2_fjLj256ELj1ELj4ELj1ELj16ENS_18Kernel_traits_baseILj256ES2_S2_fS2_fjLj128EEEEELb1ELb1ELb1ELb1EEEvNS_9BwdParamsE)
        /*1100*/ 	.word	0x00000000


	//----- nvinfo : EIATTR_REGCOUNT
	.align		4
.L_725:
        /*1104*/ 	.byte	0x04, 0x2f
        /*1106*/ 	.short	(.L_727 - .L_726)
	.align		4
.L_726:
        /*1108*/ 	.word	index@(_ZN10layer_norm22ln_bwd_finalize_kernelINS_22Kernel_traits_finalizeILj256E13__nv_bfloat16S2_fS2_fjLb1ELj1024ELj4ENS_18Kernel_traits_baseILj256ES2_S2_fS2_fjLj1024EEEEELb1ELb1EEEvNS_9BwdParamsE)
        /*110c*/ 	.word	0x00000020


	//----- nvinfo : EIATTR_FRAME_SIZE
	.align		4
.L_727:
        /*1110*/ 	.byte	0x04, 0x11
        /*1112*/ 	.short	(.L_729 - .L_728)
	.align		4
.L_728:
        /*1114*/ 	.word	index@($__internal_78_$__cuda_sm70_shflsync_bfly_p)
        /*1118*/ 	.word	0x00000000


	//----- nvinfo : EIATTR_FRAME_SIZE
	.align		4
.L_729:
        /*111c*/ 	.byte	0x04, 0x11
        /*111e*/ 	.short	(.L_731 - .L_730)
	.align		4
.L_730:
        /*1120*/ 	.word	index@(_ZN10layer_norm22ln_bwd_finalize_kernelINS_22Kernel_traits_finalizeILj256E13__nv_bfloat16S2_fS2_fjLb1ELj1024ELj4ENS_18Kernel_traits_baseILj256ES2_S2_fS2_fjLj1024EEEEELb1ELb1EEEvNS_9BwdParamsE)
        /*1124*/ 	.word	0x00000000


	//----- nvinfo : EIATTR_REGCOUNT
	.align		4
.L_731:
        /*1128*/ 	.byte	0x04, 0x2f
        /*112a*/ 	.short	(.L_733 - .L_732)
	.align		4
.L_732:
        /*112c*/ 	.word	index@(_ZN10layer_norm13ln_bwd_kernelINS_13Kernel_traitsI13__nv_bfloat16S2_fS2_fjLj256ELj1ELj4ELj1ELj16ENS_18Kernel_traits_baseILj256ES2_S2_fS2_fjLj128EEEEELb1ELb1ELb1ELb0EEEvNS_9BwdParamsE)
        /*1130*/ 	.word	0x0000006f


	//----- nvinfo : EIATTR_FRAME_SIZE
	.align		4
.L_733:
        /*1134*/ 	.byte	0x04, 0x11
        /*1136*/ 	.short	(.L_735 - .L_734)
	.align		4
.L_734:
        /*1138*/ 	.word	index@($__internal_77_$__cuda_sm70_shflsync_bfly_p)
        /*113c*/ 	.word	0x00000000


	//----- nvinfo : EIATTR_FRAME_SIZE
	.align		4
.L_735:
        /*1140*/ 	.byte	0x04, 0x11
        /*1142*/ 	.short	(.L_737 - .L_736)
	.align		4
.L_736:
        /*1144*/ 	.word	index@(_ZN10layer_norm13ln_bwd_kernelINS_13Kernel_traitsI13__nv_bfloat16S2_fS2_fjLj256ELj1ELj4ELj1ELj16ENS_18Kernel_traits_baseILj256ES2_S2_fS2_fjLj128EEEEELb1ELb1ELb1ELb0EEEvNS_9BwdParamsE)
        /*1148*/ 	.word	0x00000000


	//----- nvinfo : EIATTR_REGCOUNT
	.align		4
.L_737:
        /*114c*/ 	.byte	0x04, 0x2f
        /*114e*/ 	.short	(.L_739 - .L_738)
	.align		4
.L_738:
        /*1150*/ 	.word	index@(_ZN10layer_norm22ln_bwd_finalize_kernelINS_22Kernel_traits_finalizeILj256E13__nv_bfloat16S2_fS2_fjLb1ELj1024ELj4ENS_18Kernel_traits_baseILj256ES2_S2_fS2_fjLj1024EEEEELb1ELb0EEEvNS_9BwdParamsE)
        /*1154*/ 	.word	0x00000020


	//----- nvinfo : EIATTR_FRAME_SIZE
	.align		4
.L_739:
        /*1158*/ 	.byte	0x04, 0x11
        /*115a*/ 	.short	(.L_741 - .L_740)
	.align		4
.L_740:
        /*115c*/ 	.word	index@($__internal_76_$__cuda_sm70_shflsync_bfly_p)
        /*1160*/ 	.word	0x00000000


	//----- nvinfo : EIATTR_FRAME_SIZE
	.align		4
.L_741:
        /*1164*/ 	.byte	0x04, 0x11
        /*1166*/ 	.short	(.L_743 - .L_742)
	.align		4
.L_742:
        /*1168*/ 	.word	index@(_ZN10layer_norm22ln_bwd_finalize_kernelINS_22Kernel_traits_finalizeILj256E13__nv_bfloat16S2_fS2_fjLb1ELj1024ELj4ENS_18Kernel_traits_baseILj256ES2_S2_fS2_fjLj1024EEEEELb1ELb0EEEvNS_9BwdParamsE)
        /*116c*/ 	.word	0x00000000


	//----- nvinfo : EIATTR_REGCOUNT
	.align		4
.L_743:
        /*1170*/ 	.byte	0x04, 0x2f
        /*1172*/ 	.short	(.L_745 - .L_744)
	.align		4
.L_744:
        /*1174*/ 	.word	index@(_ZN10layer_norm13ln_bwd_kernelINS_13Kernel_traitsI13__nv_bfloat16S2_fS2_fjLj256ELj1ELj4ELj1ELj16ENS_18Kernel_traits_baseILj256ES2_S2_fS2_fjLj128EEEEELb1ELb1ELb0ELb1EEEvNS_9BwdParamsE)
        /*1178*/ 	.word	0x0000005c


	//----- nvinfo : EIATTR_FRAME_SIZE
	.align		4
.L_745:
        /*117c*/ 	.byte	0x04, 0x11
        /*117e*/ 	.short	(.L_747 - .L_746)
	.align		4
.L_746:
        /*1180*/ 	.word	index@($__internal_75_$__cuda_sm70_shflsync_bfly_p)
        /*1184*/ 	.word	0x00000000


	//----- nvinfo : EIATTR_FRAME_SIZE
	.align		4
.L_747:
        /*1188*/ 	.byte	0x04, 0x11
        /*118a*/ 	.short	(.L_749 - .L_748)
	.align		4
.L_748:
        /*118c*/ 	.word	index@(_ZN10layer_norm13ln_bwd_kernelINS_13Kernel_traitsI13__nv_bfloat16S2_fS2_fjLj256ELj1ELj4ELj1ELj16ENS_18Kernel_traits_baseILj256ES2_S2_fS2_fjLj128EEEEELb1ELb1ELb0ELb1EEEvNS_9BwdParamsE)
        /*1190*/ 	.word	0x00000000


	//----- nvinfo : EIATTR_REGCOUNT
	.align		4
.L_749:
        /*1194*/ 	.byte	0x04, 0x2f
        /*1196*/ 	.short	(.L_751 - .L_750)
	.align		4
.L_750:
        /*1198*/ 	.word	index@(_ZN10layer_norm13ln_bwd_kernelINS_13Kernel_traitsI13__nv_bfloat16S2_fS2_fjLj256ELj1ELj4ELj1ELj16ENS_18Kernel_traits_baseILj256ES2_S2_fS2_fjLj128EEEEELb1ELb1ELb0ELb0EEEvNS_9BwdParamsE)
        /*119c*/ 	.word	0x00000070


	//----- nvinfo : EIATTR_FRAME_SIZE
	.align		4
.L_751:
        /*11a0*/ 	.byte	0x04, 0x11
        /*11a2*/ 	.short	(.L_753 - .L_752)
	.align		4
.L_752:
        /*11a4*/ 	.word	index@($__internal_74_$__cuda_sm70_shflsync_bfly_p)
        /*11a8*/ 	.word	0x00000000


	//----- nvinfo : EIATTR_FRAME_SIZE
	.align		4
.L_753:
        /*11ac*/ 	.byte	0x04, 0x11
        /*11ae*/ 	.short	(.L_755 - .L_754)
	.align		4
.L_754:
        /*11b0*/ 	.word	index@(_ZN10layer_norm13ln_bwd_kernelINS_13Kernel_traitsI13__nv_bfloat16S2_fS2_fjLj256ELj1ELj4ELj1ELj16ENS_18Kernel_traits_baseILj256ES2_S2_fS2_fjLj128EEEEELb1ELb1ELb0ELb0EEEvNS_9BwdParamsE)
        /*11b4*/ 	.word	0x00000000


	//----- nvinfo : EIATTR_REGCOUNT
	.align		4
.L_755:
        /*11b8*/ 	.byte	0x04, 0x2f
        /*11ba*/ 	.short	(.L_757 - .L_756)
	.align		4
.L_756:
        /*11bc*/ 	.word	index@(_ZN10layer_norm13ln_bwd_kernelINS_13Kernel_traitsI13__nv_bfloat16S2_fS2_fjLj256ELj1ELj4ELj1ELj16ENS_18Kernel_traits_baseILj256ES2_S2_fS2_fjLj128EEEEELb1ELb0ELb1ELb1EEEvNS_9BwdParamsE)
        /*11c0*/ 	.word	0x00000050


	//----- nvinfo : EIATTR_FRAME_SIZE
	.align		4
.L_757:
        /*11c4*/ 	.byte	0x04, 0x11
        /*11c6*/ 	.short	(.L_759 - .L_758)
	.align		4
.L_758:
        /*11c8*/ 	.word	index@($__internal_73_$__cuda_sm70_shflsync_bfly_p)
        /*11cc*/ 	.word	0x00000000


	//----- nvinfo : EIATTR_FRAME_SIZE
	.align		4
.L_759:
        /*11d0*/ 	.byte	0x04, 0x11
        /*11d2*/ 	.short	(.L_761 - .L_760)
	.align		4
.L_760:
        /*11d4*/ 	.word	index@(_ZN10layer_norm13ln_bwd_kernelINS_13Kernel_traitsI13__nv_bfloat16S2_fS2_fjLj256ELj1ELj4ELj1ELj16ENS_18Kernel_traits_baseILj256ES2_S2_fS2_fjLj128EEEEELb1ELb0ELb1ELb1EEEvNS_9BwdParamsE)
        /*11d8*/ 	.word	0x00000000


	//----- nvinfo : EIATTR_REGCOUNT
	.align		4
.L_761:
        /*11dc*/ 	.byte	0x04, 0x2f
        /*11de*/ 	.short	(.L_763 - .L_762)
	.align		4
.L_762:
        /*11e0*/ 	.word	index@(_ZN10layer_norm22ln_bwd_finalize_kernelINS_22Kernel_traits_finalizeILj256E13__nv_bfloat16S2_fS2_fjLb0ELj1024ELj4ENS_18Kernel_traits_baseILj256ES2_S2_fS2_fjLj1024EEEEELb0ELb1EEEvNS_9BwdParamsE)
        /*11e4*/ 	.word	0x00000020


	//----- nvinfo : EIATTR_FRAME_SIZE
	.align		4
.L_763:
        /*11e8*/ 	.byte	0x04, 0x11
        /*11ea*/ 	.short	(.L_765 - .L_764)
	.align		4
.L_764:
        /*11ec*/ 	.word	index@($__internal_72_$__cuda_sm70_shflsync_bfly_p)
        /*11f0*/ 	.word	0x00000000


	//----- nvinfo : EIATTR_FRAME_SIZE
	.align		4
.L_765:
        /*11f4*/ 	.byte	0x04, 0x11
        /*11f6*/ 	.short	(.L_767 - .L_766)
	.align		4
.L_766:
        /*11f8*/ 	.word	index@(_ZN10layer_norm22ln_bwd_finalize_kernelINS_22Kernel_traits_finalizeILj256E13__nv_bfloat16S2_fS2_fjLb0ELj1024ELj4ENS_18Kernel_traits_baseILj256ES2_S2_fS2_fjLj1024EEEEELb0ELb1EEEvNS_9BwdParamsE)
        /*11fc*/ 	.word	0x00000000


	//----- nvinfo : EIATTR_REGCOUNT
	.align		4
.L_767:
        /*1200*/ 	.byte	0x04, 0x2f
        /*1202*/ 	.short	(.L_769 - .L_768)
	.align		4
.L_768:
        /*1204*/ 	.word	index@(_ZN10layer_norm13ln_bwd_kernelINS_13Kernel_traitsI13__nv_bfloat16S2_fS2_fjLj256ELj1ELj4ELj1ELj16ENS_18Kernel_traits_baseILj256ES2_S2_fS2_fjLj128EEEEELb1ELb0ELb1ELb0EEEvNS_9BwdParamsE)
        /*1208*/ 	.word	0x0000005b


	//----- nvinfo : EIATTR_FRAME_SIZE
	.align		4
.L_769:
        /*120c*/ 	.byte	0x04, 0x11
        /*120e*/ 	.short	(.L_771 - .L_770)
	.align		4
.L_770:
        /*1210*/ 	.word	index@($__internal_71_$__cuda_sm70_shflsync_bfly_p)
        /*1214*/ 	.word	0x00000000


	//----- nvinfo : EIATTR_FRAME_SIZE
	.align		4
.L_771:
        /*1218*/ 	.byte	0x04, 0x11
        /*121a*/ 	.short	(.L_773 - .L_772)
	.align		4
.L_772:
        /*121c*/ 	.word	index@(_ZN10layer_norm13ln_bwd_kernelINS_13Kernel_traitsI13__nv_bfloat16S2_fS2_fjLj256ELj1ELj4ELj1ELj16ENS_18Kernel_traits_baseILj256ES2_S2_fS2_fjLj128EEEEELb1ELb0ELb1ELb0EEEvNS_9BwdParamsE)
        /*1220*/ 	.word	0x00000000


	//----- nvinfo : EIATTR_REGCOUNT
	.align		4
.L_773:
        /*1224*/ 	.byte	0x04, 0x2f
        /*1226*/ 	.short	(.L_775 - .L_774)
	.align		4
.L_774:
        /*1228*/ 	.word	index@(_ZN10layer_norm22ln_bwd_finalize_kernelINS_22Kernel_traits_finalizeILj256E13__nv_bfloat16S2_fS2_fjLb0ELj1024ELj4ENS_18Kernel_traits_baseILj256ES2_S2_fS2_fjLj1024EEEEELb0ELb0EEEvNS_9BwdParamsE)
        /*122c*/ 	.word	0x0000001e


	//----- nvinfo : EIATTR_FRAME_SIZE
	.align		4
.L_775:
        /*1230*/ 	.byte	0x04, 0x11
        /*1232*/ 	.short	(.L_777 - .L_776)
	.align		4
.L_776:
        /*1234*/ 	.word	index@($__internal_70_$__cuda_sm70_shflsync_bfly_p)
        /*1238*/ 	.word	0x00000000


	//----- nvinfo : EIATTR_FRAME_SIZE
	.align		4
.L_777:
        /*123c*/ 	.byte	0x04, 0x11
        /*123e*/ 	.short	(.L_779 - .L_778)
	.align		4
.L_778:
        /*1240*/ 	.word	index@(_ZN10layer_norm22ln_bwd_finalize_kernelINS_22Kernel_traits_finalizeILj256E13__nv_bfloat16S2_fS2_fjLb0ELj1024ELj4ENS_18Kernel_traits_baseILj256ES2_S2_fS2_fjLj1024EEEEELb0ELb0EEEvNS_9BwdParamsE)
        /*1244*/ 	.word	0x00000000


	//----- nvinfo : EIATTR_REGCOUNT
	.align		4
.L_779:
        /*1248*/ 	.byte	0x04, 0x2f
        /*124a*/ 	.short	(.L_781 - .L_780)
	.align		4
.L_780:
        /*124c*/ 	.word	index@(_ZN10layer_norm13ln_bwd_kernelINS_13Kernel_traitsI13__nv_bfloat16S2_fS2_fjLj256ELj1ELj4ELj1ELj16ENS_18Kernel_traits_baseILj256ES2_S2_fS2_fjLj128EEEEELb1ELb0ELb0ELb1EEEvNS_9BwdParamsE)
        /*1250*/ 	.word	0x00000050


	//----- nvinfo : EIATTR_FRAME_SIZE
	.align		4
.L_781:
        /*1254*/ 	.byte	0x04, 0x11
        /*1256*/ 	.short	(.L_783 - .L_782)
	.align		4
.L_782:
        /*1258*/ 	.word	index@($__internal_69_$__cuda_sm70_shflsync_bfly_p)
        /*125c*/ 	.word	0x00000000


	//----- nvinfo : EIATTR_FRAME_SIZE
	.align		4
.L_783:
        /*1260*/ 	.byte	0x04, 0x11
        /*1262*/ 	.short	(.L_785 - .L_784)
	.align		4
.L_784:
        /*1264*/ 	.word	index@(_ZN10layer_norm13ln_bwd_kernelINS_13Kernel_traitsI13__nv_bfloat16S2_fS2_fjLj256ELj1ELj4ELj1ELj16ENS_18Kernel_traits_baseILj256ES2_S2_fS2_fjLj128EEEEELb1ELb0ELb0ELb1EEEvNS_9BwdParamsE)
        /*1268*/ 	.word	0x00000000


	//----- nvinfo : EIATTR_REGCOUNT
	.align		4
.L_785:
        /*126c*/ 	.byte	0x04, 0x2f
        /*126e*/ 	.short	(.L_787 - .L_786)
	.align		4
.L_786:
        /*1270*/ 	.word	index@(_ZN10layer_norm13ln_bwd_kernelINS_13Kernel_traitsI13__nv_bfloat16S2_fS2_fjLj256ELj1ELj4ELj1ELj16ENS_18Kernel_traits_baseILj256ES2_S2_fS2_fjLj128EEEEELb1ELb0ELb0ELb0EEEvNS_9BwdParamsE)
        /*1274*/ 	.word	0x00000050


	//----- nvinfo : EIATTR_FRAME_SIZE
	.align		4
.L_787:
        /*1278*/ 	.byte	0x04, 0x11
        /*127a*/ 	.short	(.L_789 - .L_788)
	.align		4
.L_788:
        /*127c*/ 	.word	index@($__internal_68_$__cuda_sm70_shflsync_bfly_p)
        /*1280*/ 	.word	0x00000000


	//----- nvinfo : EIATTR_FRAME_SIZE
	.align		4
.L_789:
        /*1284*/ 	.byte	0x04, 0x11
        /*1286*/ 	.short	(.L_791 - .L_790)
	.align		4
.L_790:
        /*1288*/ 	.word	index@(_ZN10layer_norm13ln_bwd_kernelINS_13Kernel_traitsI13__nv_bfloat16S2_fS2_fjLj256ELj1ELj4ELj1ELj16ENS_18Kernel_traits_baseILj256ES2_S2_fS2_fjLj128EEEEELb1ELb0ELb0ELb0EEEvNS_9BwdParamsE)
        /*128c*/ 	.word	0x00000000


	//----- nvinfo : EIATTR_REGCOUNT
	.align		4
.L_791:
        /*1290*/ 	.byte	0x04, 0x2f
        /*1292*/ 	.short	(.L_793 - .L_792)
	.align		4
.L_792:
        /*1294*/ 	.word	index@(_ZN10layer_norm13ln_bwd_kernelINS_13Kernel_traitsI13__nv_bfloat16S2_fS2_fjLj256ELj1ELj4ELj1ELj16ENS_18Kernel_traits_baseILj256ES2_S2_fS2_fjLj128EEEEELb0ELb1ELb1ELb1EEEvNS_9BwdParamsE)
        /*1298*/ 	.word	0x00000060


	//----- nvinfo : EIATTR_FRAME_SIZE
	.align		4
.L_793:
        /*129c*/ 	.byte	0x04, 0x11
        /*129e*/ 	.short	(.L_795 - .L_794)
	.align		4
.L_794:
        /*12a0*/ 	.word	index@($__internal_67_$__cuda_sm70_shflsync_bfly_p)
        /*12a4*/ 	.word	0x00000000


	//----- nvinfo : EIATTR_FRAME_SIZE
	.align		4
.L_795:
        /*12a8*/ 	.byte	0x04, 0x11
        /*12aa*/ 	.short	(.L_797 - .L_796)
	.align		4
.L_796:
        /*12ac*/ 	.word	index@(_ZN10layer_norm13ln_bwd_kernelINS_13Kernel_traitsI13__nv_bfloat16S2_fS2_fjLj256ELj1ELj4ELj1ELj16ENS_18Kernel_traits_baseILj256ES2_S2_fS2_fjLj128EEEEELb0ELb1ELb1ELb1EEEvNS_9BwdParamsE)
        /*12b0*/ 	.word	0x00000000


	//----- nvinfo : EIATTR_REGCOUNT
	.align		4
.L_797:
        /*12b4*/ 	.byte	0x04, 0x2f
        /*12b6*/ 	.short	(.L_799 - .L_798)
	.align		4
.L_798:
        /*12b8*/ 	.word	index@(_ZN10layer_norm13ln_bwd_kernelINS_13Kernel_traitsI13__nv_bfloat16S2_fS2_fjLj256ELj1ELj4ELj1ELj16ENS_18Kernel_traits_baseILj256ES2_S2_fS2_fjLj128EEEEELb0ELb1ELb1ELb0EEEvNS_9BwdParamsE)
        /*12bc*/ 	.word	0x00000070


	//----- nvinfo : EIATTR_FRAME_SIZE
	.align		4
.L_799:
        /*12c0*/ 	.byte	0x04, 0x11
        /*12c2*/ 	.short	(.L_801 - .L_800)
	.align		4
.L_800:
        /*12c4*/ 	.word	index@($__internal_66_$__cuda_sm70_shflsync_bfly_p)
        /*12c8*/ 	.word	0x00000000


	//----- nvinfo : EIATTR_FRAME_SIZE
	.align		4
.L_801:
        /*12cc*/ 	.byte	0x04, 0x11
        /*12ce*/ 	.short	(.L_803 - .L_802)
	.align		4
.L_802:
        /*12d0*/ 	.word	index@(_ZN10layer_norm13ln_bwd_kernelINS_13Kernel_traitsI13__nv_bfloat16S2_fS2_fjLj256ELj1ELj4ELj1ELj16ENS_18Kernel_traits_baseILj256ES2_S2_fS2_fjLj128EEEEELb0ELb1ELb1ELb0EEEvNS_9BwdParamsE)
        /*12d4*/ 	.word	0x00000000


	//----- nvinfo : EIATTR_REGCOUNT
	.align		4
.L_803:
        /*12d8*/ 	.byte	0x04, 0x2f
        /*12da*/ 	.short	(.L_805 - .L_804)
	.align		4
.L_804:
        /*12dc*/ 	.word	index@(_ZN10layer_norm13ln_bwd_kernelINS_13Kernel_traitsI13__nv_bfloat16S2_fS2_fjLj256ELj1ELj4ELj1ELj16ENS_18Kernel_traits_baseILj256ES2_S2_fS2_fjLj128EEEEELb0ELb1ELb0ELb1EEEvNS_9BwdParamsE)
        /*12e0*/ 	.word	0x0000005f


	//----- nvinfo : EIATTR_FRAME_SIZE
	.align		4
.L_805:
        /*12e4*/ 	.byte	0x04, 0x11
        /*12e6*/ 	.short	(.L_807 - .L_806)
	.align		4
.L_806:
        /*12e8*/ 	.word	index@($__internal_65_$__cuda_sm70_shflsync_bfly_p)
        /*12ec*/ 	.word	0x00000000


	//----- nvinfo : EIATTR_FRAME_SIZE
	.align		4
.L_807:
        /*12f0*/ 	.byte	0x04, 0x11
        /*12f2*/ 	.short	(.L_809 - .L_808)
	.align		4
.L_808:
        /*12f4*/ 	.word	index@(_ZN10layer_norm13ln_bwd_kernelINS_13Kernel_traitsI13__nv_bfloat16S2_fS2_fjLj256ELj1ELj4ELj1ELj16ENS_18Kernel_traits_baseILj256ES2_S2_fS2_fjLj128EEEEELb0ELb1ELb0ELb1EEEvNS_9BwdParamsE)
        /*12f8*/ 	.word	0x00000000


	//----- nvinfo : EIATTR_REGCOUNT
	.align		4
.L_809:
        /*12fc*/ 	.byte	0x04, 0x2f
        /*12fe*/ 	.short	(.L_811 - .L_810)
	.align		4
.L_810:
        /*1300*/ 	.word	index@(_ZN10layer_norm13ln_bwd_kernelINS_13Kernel_traitsI13__nv_bfloat16S2_fS2_fjLj256ELj1ELj4ELj1ELj16ENS_18Kernel_traits_baseILj256ES2_S2_fS2_fjLj128EEEEELb0ELb1ELb0ELb0EEEvNS_9BwdParamsE)
        /*1304*/ 	.word	0x00000060


	//----- nvinfo : EIATTR_FRAME_SIZE
	.align		4
.L_811:
        /*1308*/ 	.byte	0x04, 0x11
        /*130a*/ 	.short	(.L_813 - .L_812)
	.align		4
.L_812:
        /*130c*/ 	.word	index@($__internal_64_$__cuda_sm70_shflsync_bfly_p)
        /*1310*/ 	.word	0x00000000


	//----- nvinfo : EIATTR_FRAME_SIZE
	.align		4
.L_813:
        /*1314*/ 	.byte	0x04, 0x11
        /*1316*/ 	.short	(.L_815 - .L_814)
	.align		4
.L_814:
        /*1318*/ 	.word	index@(_ZN10layer_norm13ln_bwd_kernelINS_13Kernel_traitsI13__nv_bfloat16S2_fS2_fjLj256ELj1ELj4ELj1ELj16ENS_18Kernel_traits_baseILj256ES2_S2_fS2_fjLj128EEEEELb0ELb1ELb0ELb0EEEvNS_9BwdParamsE)
        /*131c*/ 	.word	0x00000000


	//----- nvinfo : EIATTR_REGCOUNT
	.align		4
.L_815:
        /*1320*/ 	.byte	0x04, 0x2f
        /*1322*/ 	.short	(.L_817 - .L_816)
	.align		4
.L_816:
        /*1324*/ 	.word	index@(_ZN10layer_norm13ln_bwd_kernelINS_13Kernel_traitsI13__nv_bfloat16S2_fS2_fjLj256ELj1ELj4ELj1ELj16ENS_18Kernel_traits_baseILj256ES2_S2_fS2_fjLj128EEEEELb0ELb0ELb1ELb1EEEvNS_9BwdParamsE)
        /*1328*/ 	.word	0x00000050


	//----- nvinfo : EIATTR_FRAME_SIZE
	.align		4
.L_817:
        /*132c*/ 	.byte	0x04, 0x11
        /*132e*/ 	.short	(.L_819 - .L_818)
	.align		4
.L_818:
        /*1330*/ 	.word	index@($__internal_63_$__cuda_sm70_shflsync_bfly_p)
        /*1334*/ 	.word	0x00000000


	//----- nvinfo : EIATTR_FRAME_SIZE
	.align		4
.L_819:
        /*1338*/ 	.byte	0x04, 0x11
        /*133a*/ 	.short	(.L_821 - .L_820)
	.align		4
.L_820:
        /*133c*/ 	.word	index@(_ZN10layer_norm13ln_bwd_kernelINS_13Kernel_traitsI13__nv_bfloat16S2_fS2_fjLj256ELj1ELj4ELj1ELj16ENS_18Kernel_traits_baseILj256ES2_S2_fS2_fjLj128EEEEELb0ELb0ELb1ELb1EEEvNS_9BwdParamsE)
        /*1340*/ 	.word	0x00000000


	//----- nvinfo : EIATTR_REGCOUNT
	.align		4
.L_821:
        /*1344*/ 	.byte	0x04, 0x2f
        /*1346*/ 	.short	(.L_823 - .L_822)
	.align		4
.L_822:
        /*1348*/ 	.word	index@(_ZN10layer_norm13ln_bwd_kernelINS_13Kernel_traitsI13__nv_bfloat16S2_fS2_fjLj256ELj1ELj4ELj1ELj16ENS_18Kernel_traits_baseILj256ES2_S2_fS2_fjLj128EEEEELb0ELb0ELb1ELb0EEEvNS_9BwdParamsE)
        /*134c*/ 	.word	0x00000050


	//----- nvinfo : EIATTR_FRAME_SIZE
	.align		4
.L_823:
        /*1350*/ 	.byte	0x04, 0x11
        /*1352*/ 	.short	(.L_825 - .L_824)
	.align		4
.L_824:
        /*1354*/ 	.word	index@($__internal_62_$__cuda_sm70_shflsync_bfly_p)
        /*1358*/ 	.word	0x00000000


	//----- nvinfo : EIATTR_FRAME_SIZE
	.align		4
.L_825:
        /*135c*/ 	.byte	0x04, 0x11
        /*135e*/ 	.short	(.L_827 - .L_826)
	.align		4
.L_826:
        /*1360*/ 	.word	index@(_ZN10layer_norm13ln_bwd_kernelINS_13Kernel_traitsI13__nv_bfloat16S2_fS2_fjLj256ELj1ELj4ELj1ELj16ENS_18Kernel_traits_baseILj256ES2_S2_fS2_fjLj128EEEEELb0ELb0ELb1ELb0EEEvNS_9BwdParamsE)
        /*1364*/ 	.word	0x00000000


	//----- nvinfo : EIATTR_REGCOUNT
	.align		4
.L_827:
        /*1368*/ 	.byte	0x04, 0x2f
        /*136a*/ 	.short	(.L_829 - .L_828)
	.align		4
.L_828:
        /*136c*/ 	.word	index@(_ZN10layer_norm13ln_bwd_kernelINS_13Kernel_traitsI13__nv_bfloat16S2_fS2_fjLj256ELj1ELj4ELj1ELj16ENS_18Kernel_traits_baseILj256ES2_S2_fS2_fjLj128EEEEELb0ELb0ELb0ELb1EEEvNS_9BwdParamsE)
        /*1370*/ 	.word	0x00000048


	//----- nvinfo : EIATTR_FRAME_SIZE
	.align		4
.L_829:
        /*1374*/ 	.byte	0x04, 0x11
        /*1376*/ 	.short	(.L_831 - .L_830)
	.align		4
.L_830:
        /*1378*/ 	.word	index@($__internal_61_$__cuda_sm70_shflsync_bfly_p)
        /*137c*/ 	.word	0x00000000


	//----- nvinfo : EIATTR_FRAME_SIZE
	.align		4
.L_831:
        /*1380*/ 	.byte	0x04, 0x11
        /*1382*/ 	.short	(.L_833 - .L_832)
	.align		4
.L_832:
        /*1384*/ 	.word	index@(_ZN10layer_norm13ln_bwd_kernelINS_13Kernel_traitsI13__nv_bfloat16S2_fS2_fjLj256ELj1ELj4ELj1ELj16ENS_18Kernel_traits_baseILj256ES2_S2_fS2_fjLj128EEEEELb0ELb0ELb0ELb1EEEvNS_9BwdParamsE)
        /*1388*/ 	.word	0x00000008


	//----- nvinfo : EIATTR_REGCOUNT
	.align		4
.L_833:
        /*138c*/ 	.byte	0x04, 0x2f
        /*138e*/ 	.short	(.L_835 - .L_834)
	.align		4
.L_834:
        /*1390*/ 	.word	index@(_ZN10layer_norm13ln_bwd_kernelINS_13Kernel_traitsI13__nv_bfloat16S2_fS2_fjLj256ELj1ELj4ELj1ELj16ENS_18Kernel_traits_baseILj256ES2_S2_fS2_fjLj128EEEEELb0ELb0ELb0ELb0EEEvNS_9BwdParamsE)
        /*1394*/ 	.word	0x00000048


	//----- nvinfo : EIATTR_FRAME_SIZE
	.align		4
.L_835:
        /*1398*/ 	.byte	0x04, 0x11
        /*139a*/ 	.short	(.L_837 - .L_836)
	.align		4
.L_836:
        /*139c*/ 	.word	index@($__internal_60_$__cuda_sm70_shflsync_bfly_p)
        /*13a0*/ 	.word	0x00000000


	//----- nvinfo : EIATTR_FRAME_SIZE
	.align		4
.L_837:
        /*13a4*/ 	.byte	0x04, 0x11
        /*13a6*/ 	.short	(.L_839 - .L_838)
	.align		4
.L_838:
        /*13a8*/ 	.word	index@(_ZN10layer_norm13ln_bwd_kernelINS_13Kernel_traitsI13__nv_bfloat16S2_fS2_fjLj256ELj1ELj4ELj1ELj16ENS_18Kernel_traits_baseILj256ES2_S2_fS2_fjLj128EEEEELb0ELb0ELb0ELb0EEEvNS_9BwdParamsE)
        /*13ac*/ 	.word	0x00000000


	//----- nvinfo : EIATTR_REGCOUNT
	.align		4
.L_839:
        /*13b0*/ 	.byte	0x04, 0x2f
        /*13b2*/ 	.short	(.L_841 - .L_840)
	.align		4
.L_840:
        /*13b4*/ 	.word	index@(_ZN10layer_norm13ln_bwd_kernelINS_13Kernel_traitsIf13__nv_bfloat16S2_S2_fjLj256ELj1ELj4ELj1ELj16ENS_18Kernel_traits_baseILj256EfS2_S2_S2_fjLj128EEEEELb1ELb1ELb1ELb1EEEvNS_9BwdParamsE)
        /*13b8*/ 	.word	0x0000005f


	//----- nvinfo : EIATTR_FRAME_SIZE
	.align		4
.L_841:
        /*13bc*/ 	.byte	0x04, 0x11
        /*13be*/ 	.short	(.L_843 - .L_842)
	.align		4
.L_842:
        /*13c0*/ 	.word	index@($__internal_59_$__cuda_sm70_shflsync_bfly_p)
        /*13c4*/ 	.word	0x00000000


	//----- nvinfo : EIATTR_FRAME_SIZE
	.align		4
.L_843:
        /*13c8*/ 	.byte	0x04, 0x11
        /*13ca*/ 	.short	(.L_845 - .L_844)
	.align		4
.L_844:
        /*13cc*/ 	.word	index@(_ZN10layer_norm13ln_bwd_kernelINS_13Kernel_traitsIf13__nv_bfloat16S2_S2_fjLj256ELj1ELj4ELj1ELj16ENS_18Kernel_traits_baseILj256EfS2_S2_S2_fjLj128EEEEELb1ELb1ELb1ELb1EEEvNS_9BwdParamsE)
        /*13d0*/ 	.word	0x00000000


	//----- nvinfo : EIATTR_REGCOUNT
	.align		4
.L_845:
        /*13d4*/ 	.byte	0x04, 0x2f
        /*13d6*/ 	.short	(.L_847 - .L_846)
	.align		4
.L_846:
        /*13d8*/ 	.word	index@(_ZN10layer_norm22ln_bwd_finalize_kernelINS_22Kernel_traits_finalizeILj256Ef13__nv_bfloat16S2_S2_fjLb1ELj1024ELj4ENS_18Kernel_traits_baseILj256EfS2_S2_S2_fjLj1024EEEEELb1ELb1EEEvNS_9BwdParamsE)
        /*13dc*/ 	.word	0x00000020


	//----- nvinfo : EIATTR_FRAME_SIZE
	.align		4
.L_847:
        /*13e0*/ 	.byte	0x04, 0x11
        /*13e2*/ 	.short	(.L_849 - .L_848)
	.align		4
.L_848:
        /*13e4*/ 	.word	index@($__internal_58_$__cuda_sm70_shflsync_bfly_p)
        /*13e8*/ 	.word	0x00000000


	//----- nvinfo : EIATTR_FRAME_SIZE
	.align		4
.L_849:
        /*13ec*/ 	.byte	0x04, 0x11
        /*13ee*/ 	.short	(.L_851 - .L_850)
	.align		4
.L_850:
        /*13f0*/ 	.word	index@(_ZN10layer_norm22ln_bwd_finalize_kernelINS_22Kernel_traits_finalizeILj256Ef13__nv_bfloat16S2_S2_fjLb1ELj1024ELj4ENS_18Kernel_traits_baseILj256EfS2_S2_S2_fjLj1024EEEEELb1ELb1EEEvNS_9BwdParamsE)
        /*13f4*/ 	.word	0x00000000


	//----- nvinfo : EIATTR_REGCOUNT
	.align		4
.L_851:
        /*13f8*/ 	.byte	0x04, 0x2f
        /*13fa*/ 	.short	(.L_853 - .L_852)
	.align		4
.L_852:
        /*13fc*/ 	.word	index@(_ZN10layer_norm13ln_bwd_kernelINS_13Kernel_traitsIf13__nv_bfloat16S2_S2_fjLj256ELj1ELj4ELj1ELj16ENS_18Kernel_traits_baseILj256EfS2_S2_S2_fjLj128EEEEELb1ELb1ELb1ELb0EEEvNS_9BwdParamsE)
        /*1400*/ 	.word	0x00000065


	//----- nvinfo : EIATTR_FRAME_SIZE
	.align		4
.L_853:
        /*1404*/ 	.byte	0x04, 0x11
        /*1406*/ 	.short	(.L_855 - .L_854)
	.align		4
.L_854:
        /*1408*/ 	.word	index@($__internal_57_$__cuda_sm70_shflsync_bfly_p)
        /*140c*/ 	.word	0x00000000


	//----- nvinfo : EIATTR_FRAME_SIZE
	.align		4
.L_855:
        /*1410*/ 	.byte	0x04, 0x11
        /*1412*/ 	.short	(.L_857 - .L_856)
	.align		4
.L_856:
        /*1414*/ 	.word	index@(_ZN10layer_norm13ln_bwd_kernelINS_13Kernel_traitsIf13__nv_bfloat16S2_S2_fjLj256ELj1ELj4ELj1ELj16ENS_18Kernel_traits_baseILj256EfS2_S2_S2_fjLj128EEEEELb1ELb1ELb1ELb0EEEvNS_9BwdParamsE)
        /*1418*/ 	.word	0x00000000


	//----- nvinfo : EIATTR_REGCOUNT
	.align		4
.L_857:
        /*141c*/ 	.byte	0x04, 0x2f
        /*141e*/ 	.short	(.L_859 - .L_858)
	.align		4
.L_858:
        /*1420*/ 	.word	index@(_ZN10layer_norm22ln_bwd_finalize_kernelINS_22Kernel_traits_finalizeILj256Ef13__nv_bfloat16S2_S2_fjLb1ELj1024ELj4ENS_18Kernel_traits_baseILj256EfS2_S2_S2_fjLj1024EEEEELb1ELb0EEEvNS_9BwdParamsE)
        /*1424*/ 	.word	0x00000020


	//----- nvinfo : EIATTR_FRAME_SIZE
	.align		4
.L_859:
        /*1428*/ 	.byte	0x04, 0x11
        /*142a*/ 	.short	(.L_861 - .L_860)
	.align		4
.L_860:
        /*142c*/ 	.word	index@($__internal_56_$__cuda_sm70_shflsync_bfly_p)
        /*1430*/ 	.word	0x00000000


	//----- nvinfo : EIATTR_FRAME_SIZE
	.align		4
.L_861:
        /*1434*/ 	.byte	0x04, 0x11
        /*1436*/ 	.short	(.L_863 - .L_862)
	.align		4
.L_862:
        /*1438*/ 	.word	index@(_ZN10layer_norm22ln_bwd_finalize_kernelINS_22Kernel_traits_finalizeILj256Ef13__nv_bfloat16S2_S2_fjLb1ELj1024ELj4ENS_18Kernel_traits_baseILj256EfS2_S2_S2_fjLj1024EEEEELb1ELb0EEEvNS_9BwdParamsE)
        /*143c*/ 	.word	0x00000000


	//----- nvinfo : EIATTR_REGCOUNT
	.align		4
.L_863:
        /*1440*/ 	.byte	0x04, 0x2f
        /*1442*/ 	.short	(.L_865 - .L_864)
	.align		4
.L_864:
        /*1444*/ 	.word	index@(_ZN10layer_norm13ln_bwd_kernelINS_13Kernel_traitsIf13__nv_bfloat16S2_S2_fjLj256ELj1ELj4ELj1ELj16ENS_18Kernel_traits_baseILj256EfS2_S2_S2_fjLj128EEEEELb1ELb1ELb0ELb1EEEvNS_9BwdParamsE)
        /*1448*/ 	.word	0x00000059


	//----- nvinfo : EIATTR_FRAME_SIZE
	.align		4
.L_865:
        /*144c*/ 	.byte	0x04, 0x11
        /*144e*/ 	.short	(.L_867 - .L_866)
	.align		4
.L_866:
        /*1450*/ 	.word	index@($__internal_55_$__cuda_sm70_shflsync_bfly_p)
        /*1454*/ 	.word	0x00000000


	//----- nvinfo : EIATTR_FRAME_SIZE
	.align		4
.L_867:
        /*1458*/ 	.byte	0x04, 0x11
        /*145a*/ 	.short	(.L_869 - .L_868)
	.align		4
.L_868:
        /*145c*/ 	.word	index@(_ZN10layer_norm13ln_bwd_kernelINS_13Kernel_traitsIf13__nv_bfloat16S2_S2_fjLj256ELj1ELj4ELj1ELj16ENS_18Kernel_traits_baseILj256EfS2_S2_S2_fjLj128EEEEELb1ELb1ELb0ELb1EEEvNS_9BwdParamsE)
        /*1460*/ 	.word	0x00000000


	//----- nvinfo : EIATTR_REGCOUNT
	.align		4
.L_869:
        /*1464*/ 	.byte	0x04, 0x2f
        /*1466*/ 	.short	(.L_871 - .L_870)
	.align		4
.L_870:
        /*1468*/ 	.word	index@(_ZN10layer_norm13ln_bwd_kernelINS_13Kernel_traitsIf13__nv_bfloat16S2_S2_fjLj256ELj1ELj4ELj1ELj16ENS_18Kernel_traits_baseILj256EfS2_S2_S2_fjLj128EEEEELb1ELb1ELb0ELb0EEEvNS_9BwdParamsE)
        /*146c*/ 	.word	0x00000060


	//----- nvinfo : EIATTR_FRAME_SIZE
	.align		4
.L_871:
        /*1470*/ 	.byte	0x04, 0x11
        /*1472*/ 	.short	(.L_873 - .L_872)
	.align		4
.L_872:
        /*1474*/ 	.word	index@($__internal_54_$__cuda_sm70_shflsync_bfly_p)
        /*1478*/ 	.word	0x00000000


	//----- nvinfo : EIATTR_FRAME_SIZE
	.align		4
.L_873:
        /*147c*/ 	.byte	0x04, 0x11
        /*147e*/ 	.short	(.L_875 - .L_874)
	.align		4
.L_874:
        /*1480*/ 	.word	index@(_ZN10layer_norm13ln_bwd_kernelINS_13Kernel_traitsIf13__nv_bfloat16S2_S2_fjLj256ELj1ELj4ELj1ELj16ENS_18Kernel_traits_baseILj256EfS2_S2_S2_fjLj128EEEEELb1ELb1ELb0ELb0EEEvNS_9BwdParamsE)
        /*1484*/ 	.word	0x00000000


	//----- nvinfo : EIATTR_REGCOUNT
	.align		4
.L_875:
        /*1488*/ 	.byte	0x04, 0x2f
        /*148a*/ 	.short	(.L_877 - .L_876)
	.align		4
.L_876:
        /*148c*/ 	.word	index@(_ZN10layer_norm13ln_bwd_kernelINS_13Kernel_traitsIf13__nv_bfloat16S2_S2_fjLj256ELj1ELj4ELj1ELj16ENS_18Kernel_traits_baseILj256EfS2_S2_S2_fjLj128EEEEELb1ELb0ELb1ELb1EEEvNS_9BwdParamsE)
        /*1490*/ 	.word	0x0000004c


	//----- nvinfo : EIATTR_FRAME_SIZE
	.align		4
.L_877:
        /*1494*/ 	.byte	0x04, 0x11
        /*1496*/ 	.short	(.L_879 - .L_878)
	.align		4
.L_878:
        /*1498*/ 	.word	index@($__internal_53_$__cuda_sm70_shflsync_bfly_p)
        /*149c*/ 	.word	0x00000000


	//----- nvinfo : EIATTR_FRAME_SIZE
	.align		4
.L_879:
        /*14a0*/ 	.byte	0x04, 0x11
        /*14a2*/ 	.short	(.L_881 - .L_880)
	.align		4
.L_880:
        /*14a4*/ 	.word	index@(_ZN10layer_norm13ln_bwd_kernelINS_13Kernel_traitsIf13__nv_bfloat16S2_S2_fjLj256ELj1ELj4ELj1ELj16ENS_18Kernel_traits_baseILj256EfS2_S2_S2_fjLj128EEEEELb1ELb0ELb1ELb1EEEvNS_9BwdParamsE)
        /*14a8*/ 	.word	0x00000000


	//----- nvinfo : EIATTR_REGCOUNT
	.align		4
.L_881:
        /*14ac*/ 	.byte	0x04, 0x2f
        /*14ae*/ 	.short	(.L_883 - .L_882)
	.align		4
.L_882:
        /*14b0*/ 	.word	index@(_ZN10layer_norm22ln_bwd_finalize_kernelINS_22Kernel_traits_finalizeILj256Ef13__nv_bfloat16S2_S2_fjLb0ELj1024ELj4ENS_18Kernel_traits_baseILj256EfS2_S2_S2_fjLj1024EEEEELb0ELb1EEEvNS_9BwdParamsE)
        /*14b4*/ 	.word	0x00000020


	//----- nvinfo : EIATTR_FRAME_SIZE
	.align		4
.L_883:
        /*14b8*/ 	.byte	0x04, 0x11
        /*14ba*/ 	.short	(.L_885 - .L_884)
	.align		4
.L_884:
        /*14bc*/ 	.word	index@($__internal_52_$__cuda_sm70_shflsync_bfly_p)
        /*14c0*/ 	.word	0x00000000


	//----- nvinfo : EIATTR_FRAME_SIZE
	.align		4
.L_885:
        /*14c4*/ 	.byte	0x04, 0x11
        /*14c6*/ 	.short	(.L_887 - .L_886)
	.align		4
.L_886:
        /*14c8*/ 	.word	index@(_ZN10layer_norm22ln_bwd_finalize_kernelINS_22Kernel_traits_finalizeILj256Ef13__nv_bfloat16S2_S2_fjLb0ELj1024ELj4ENS_18Kernel_traits_baseILj256EfS2_S2_S2_fjLj1024EEEEELb0ELb1EEEvNS_9BwdParamsE)
        /*14cc*/ 	.word	0x00000000


	//----- nvinfo : EIATTR_REGCOUNT
	.align		4
.L_887:
        /*14d0*/ 	.byte	0x04, 0x2f
        /*14d2*/ 	.short	(.L_889 - .L_888)
	.align		4
.L_888:
        /*14d4*/ 	.word	index@(_ZN10layer_norm13ln_bwd_kernelINS_13Kernel_traitsIf13__nv_bfloat16S2_S2_fjLj256ELj1ELj4ELj1ELj16ENS_18Kernel_traits_baseILj256EfS2_S2_S2_fjLj128EEEEELb1ELb0ELb1ELb0EEEvNS_9BwdParamsE)
        /*14d8*/ 	.word	0x00000050


	//----- nvinfo : EIATTR_FRAME_SIZE
	.align		4
.L_889:
        /*14dc*/ 	.byte	0x04, 0x11
        /*14de*/ 	.short	(.L_891 - .L_890)
	.align		4
.L_890:
        /*14e0*/ 	.word	index@($__internal_51_$__cuda_sm70_shflsync_bfly_p)
        /*14e4*/ 	.word	0x00000000


	//----- nvinfo : EIATTR_FRAME_SIZE
	.align		4
.L_891:
        /*14e8*/ 	.byte	0x04, 0x11
        /*14ea*/ 	.short	(.L_893 - .L_892)
	.align		4
.L_892:
        /*14ec*/ 	.word	index@(_ZN10layer_norm13ln_bwd_kernelINS_13Kernel_traitsIf13__nv_bfloat16S2_S2_fjLj256ELj1ELj4ELj1ELj16ENS_18Kernel_traits_baseILj256EfS2_S2_S2_fjLj128EEEEELb1ELb0ELb1ELb0EEEvNS_9BwdParamsE)
        /*14f0*/ 	.word	0x00000000


	//----- nvinfo : EIATTR_REGCOUNT
	.align		4
.L_893:
        /*14f4*/ 	.byte	0x04, 0x2f
        /*14f6*/ 	.short	(.L_895 - .L_894)
	.align		4
.L_894:
        /*14f8*/ 	.word	index@(_ZN10layer_norm22ln_bwd_finalize_kernelINS_22Kernel_traits_finalizeILj256Ef13__nv_bfloat16S2_S2_fjLb0ELj1024ELj4ENS_18Kernel_traits_baseILj256EfS2_S2_S2_fjLj1024EEEEELb0ELb0EEEvNS_9BwdParamsE)
        /*14fc*/ 	.word	0x0000001e


	//----- nvinfo : EIATTR_FRAME_SIZE
	.align		4
.L_895:
        /*1500*/ 	.byte	0x04, 0x11
        /*1502*/ 	.short	(.L_897 - .L_896)
	.align		4
.L_896:
        /*1504*/ 	.word	index@($__internal_50_$__cuda_sm70_shflsync_bfly_p)
        /*1508*/ 	.word	0x00000000


	//----- nvinfo : EIATTR_FRAME_SIZE
	.align		4
.L_897:
        /*150c*/ 	.byte	0x04, 0x11
        /*150e*/ 	.short	(.L_899 - .L_898)
	.align		4
.L_898:
        /*1510*/ 	.word	index@(_ZN10layer_norm22ln_bwd_finalize_kernelINS_22Kernel_traits_finalizeILj256Ef13__nv_bfloat16S2_S2_fjLb0ELj1024ELj4ENS_18Kernel_traits_baseILj256EfS2_S2_S2_fjLj1024EEEEELb0ELb0EEEvNS_9BwdParamsE)
        /*1514*/ 	.word	0x00000000


	//----- nvinfo : EIATTR_REGCOUNT
	.align		4
.L_899:
        /*1518*/ 	.byte	0x04, 0x2f
        /*151a*/ 	.short	(.L_901 - .L_900)
	.align		4
.L_900:
        /*151c*/ 	.word	index@(_ZN10layer_norm13ln_bwd_kernelINS_13Kernel_traitsIf13__nv_bfloat16S2_S2_fjLj256ELj1ELj4ELj1ELj16ENS_18Kernel_traits_baseILj256EfS2_S2_S2_fjLj128EEEEELb1ELb0ELb0ELb1EEEvNS_9BwdParamsE)
        /*1520*/ 	.word	0x00000047


	//----- nvinfo : EIATTR_FRAME_SIZE
	.align		4
.L_901:
        /*1524*/ 	.byte	0x04, 0x11
        /*1526*/ 	.short	(.L_903 - .L_902)
	.align		4
.L_902:
        /*1528*/ 	.word	index@($__internal_49_$__cuda_sm70_shflsync_bfly_p)
        /*152c*/ 	.word	0x00000000


	//----- nvinfo : EIATTR_FRAME_SIZE
	.align		4
.L_903:
        /*1530*/ 	.byte	0x04, 0x11
        /*1532*/ 	.short	(.L_905 - .L_904)
	.align		4
.L_904:
        /*1534*/ 	.word	index@(_ZN10layer_norm13ln_bwd_kernelINS_13Kernel_traitsIf13__nv_bfloat16S2_S2_fjLj256ELj1ELj4ELj1ELj16ENS_18Kernel_traits_baseILj256EfS2_S2_S2_fjLj128EEEEELb1ELb0ELb0ELb1EEEvNS_9BwdParamsE)
        /*1538*/ 	.word	0x00000000


	//----- nvinfo : EIATTR_REGCOUNT
	.align		4
.L_905:
        /*153c*/ 	.byte	0x04, 0x2f
        /*153e*/ 	.short	(.L_907 - .L_906)
	.align		4
.L_906:
        /*1540*/ 	.word	index@(_ZN10layer_norm13ln_bwd_kernelINS_13Kernel_traitsIf13__nv_bfloat16S2_S2_fjLj256ELj1ELj4ELj1ELj16ENS_18Kernel_traits_baseILj256EfS2_S2_S2_fjLj128EEEEELb1ELb0ELb0ELb0EEEvNS_9BwdParamsE)
        /*1544*/ 	.word	0x00000050


	//----- nvinfo : EIATTR_FRAME_SIZE
	.align		4
.L_907:
        /*1548*/ 	.byte	0x04, 0x11
        /*154a*/ 	.short	(.L_909 - .L_908)
	.align		4
.L_908:
        /*154c*/ 	.word	index@($__internal_48_$__cuda_sm70_shflsync_bfly_p)
        /*1550*/ 	.word	0x00000000


	//----- nvinfo : EIATTR_FRAME_SIZE
	.align		4
.L_909:
        /*1554*/ 	.byte	0x04, 0x11
        /*1556*/ 	.short	(.L_911 - .L_910)
	.align		4
.L_910:
        /*1558*/ 	.word	index@(_ZN10layer_norm13ln_bwd_kernelINS_13Kernel_traitsIf13__nv_bfloat16S2_S2_fjLj256ELj1ELj4ELj1ELj16ENS_18Kernel_traits_baseILj256EfS2_S2_S2_fjLj128EEEEELb1ELb0ELb0ELb0EEEvNS_9BwdParamsE)
        /*155c*/ 	.word	0x00000000


	//----- nvinfo : EIATTR_REGCOUNT
	.align		4
.L_911:
        /*1560*/ 	.byte	0x04, 0x2f
        /*1562*/ 	.short	(.L_913 - .L_912)
	.align		4
.L_912:
        /*1564*/ 	.word	index@(_ZN10layer_norm13ln_bwd_kernelINS_13Kernel_traitsIf13__nv_bfloat16S2_S2_fjLj256ELj1ELj4ELj1ELj16ENS_18Kernel_traits_baseILj256EfS2_S2_S2_fjLj128EEEEELb0ELb1ELb1ELb1EEEvNS_9BwdParamsE)
        /*1568*/ 	.word	0x0000005d


	//----- nvinfo : EIATTR_FRAME_SIZE
	.align		4
.L_913:
        /*156c*/ 	.byte	0x04, 0x11
        /*156e*/ 	.short	(.L_915 - .L_914)
	.align		4
.L_914:
        /*1570*/ 	.word	index@($__internal_47_$__cuda_sm70_shflsync_bfly_p)
        /*1574*/ 	.word	0x00000000


	//----- nvinfo : EIATTR_FRAME_SIZE
	.align		4
.L_915:
        /*1578*/ 	.byte	0x04, 0x11
        /*157a*/ 	.short	(.L_917 - .L_916)
	.align		4
.L_916:
        /*157c*/ 	.word	index@(_ZN10layer_norm13ln_bwd_kernelINS_13Kernel_traitsIf13__nv_bfloat16S2_S2_fjLj256ELj1ELj4ELj1ELj16ENS_18Kernel_traits_baseILj256EfS2_S2_S2_fjLj128EEEEELb0ELb1ELb1ELb1EEEvNS_9BwdParamsE)
        /*1580*/ 	.word	0x00000000


	//----- nvinfo : EIATTR_REGCOUNT
	.align		4
.L_917:
        /*1584*/ 	.byte	0x04, 0x2f
        /*1586*/ 	.short	(.L_919 - .L_918)
	.align		4
.L_918:
        /*1588*/ 	.word	index@(_ZN10layer_norm13ln_bwd_kernelINS_13Kernel_traitsIf13__nv_bfloat16S2_S2_fjLj256ELj1ELj4ELj1ELj16ENS_18Kernel_traits_baseILj256EfS2_S2_S2_fjLj128EEEEELb0ELb1ELb1ELb0EEEvNS_9BwdParamsE)
        /*158c*/ 	.word	0x0000005e


	//----- nvinfo : EIATTR_FRAME_SIZE
	.align		4
.L_919:
        /*1590*/ 	.byte	0x04, 0x11
        /*1592*/ 	.short	(.L_921 - .L_920)
	.align		4
.L_920:
        /*1594*/ 	.word	index@($__internal_46_$__cuda_sm70_shflsync_bfly_p)
        /*1598*/ 	.word	0x00000000


	//----- nvinfo : EIATTR_FRAME_SIZE
	.align		4
.L_921:
        /*159c*/ 	.byte	0x04, 0x11
        /*159e*/ 	.short	(.L_923 - .L_922)
	.align		4
.L_922:
        /*15a0*/ 	.word	index@(_ZN10layer_norm13ln_bwd_kernelINS_13Kernel_traitsIf13__nv_bfloat16S2_S2_fjLj256ELj1ELj4ELj1ELj16ENS_18Kernel_traits_baseILj256EfS2_S2_S2_fjLj128EEEEELb0ELb1ELb1ELb0EEEvNS_9BwdParamsE)
        /*15a4*/ 	.word	0x00000000


	//----- nvinfo : EIATTR_REGCOUNT
	.align		4
.L_923:
        /*15a8*/ 	.byte	0x04, 0x2f
        /*15aa*/ 	.short	(.L_925 - .L_924)
	.align		4
.L_924:
        /*15ac*/ 	.word	index@(_ZN10layer_norm13ln_bwd_kernelINS_13Kernel_traitsIf13__nv_bfloat16S2_S2_fjLj256ELj1ELj4ELj1ELj16ENS_18Kernel_traits_baseILj256EfS2_S2_S2_fjLj128EEEEELb0ELb1ELb0ELb1EEEvNS_9BwdParamsE)
        /*15b0*/ 	.word	0x00000050


	//----- nvinfo : EIATTR_FRAME_SIZE
	.align		4
.L_925:
        /*15b4*/ 	.byte	0x04, 0x11
        /*15b6*/ 	.short	(.L_927 - .L_926)
	.align		4
.L_926:
        /*15b8*/ 	.word	index@($__internal_45_$__cuda_sm70_shflsync_bfly_p)
        /*15bc*/ 	.word	0x00000000


	//----- nvinfo : EIATTR_FRAME_SIZE
	.align		4
.L_927:
        /*15c0*/ 	.byte	0x04, 0x11
        /*15c2*/ 	.short	(.L_929 - .L_928)
	.align		4
.L_928:
        /*15c4*/ 	.word	index@(_ZN10layer_norm13ln_bwd_kernelINS_13Kernel_traitsIf13__nv_bfloat16S2_S2_fjLj256ELj1ELj4ELj1ELj16ENS_18Kernel_traits_baseILj256EfS2_S2_S2_fjLj128EEEEELb0ELb1ELb0ELb1EEEvNS_9BwdParamsE)
        /*15c8*/ 	.word	0x00000008


	//----- nvinfo : EIATTR_REGCOUNT
	.align		4
.L_929:
        /*15cc*/ 	.byte	0x04, 0x2f
        /*15ce*/ 	.short	(.L_931 - .L_930)
	.align		4
.L_930:
        /*15d0*/ 	.word	index@(_ZN10layer_norm13ln_bwd_kernelINS_13Kernel_traitsIf13__nv_bfloat16S2_S2_fjLj256ELj1ELj4ELj1ELj16ENS_18Kernel_traits_baseILj256EfS2_S2_S2_fjLj128EEEEELb0ELb1ELb0ELb0EEEvNS_9BwdParamsE)
        /*15d4*/ 	.word	0x00000060


	//----- nvinfo : EIATTR_FRAME_SIZE
	.align		4
.L_931:
        /*15d8*/ 	.byte	0x04, 0x11
        /*15da*/ 	.short	(.L_933 - .L_932)
	.align		4
.L_932:
        /*15dc*/ 	.word	index@($__internal_44_$__cuda_sm70_shflsync_bfly_p)
        /*15e0*/ 	.word	0x00000000


	//----- nvinfo : EIATTR_FRAME_SIZE
	.align		4
.L_933:
        /*15e4*/ 	.byte	0x04, 0x11
        /*15e6*/ 	.short	(.L_935 - .L_934)
	.align		4
.L_934:
        /*15e8*/ 	.word	index@(_ZN10layer_norm13ln_bwd_kernelINS_13Kernel_traitsIf13__nv_bfloat16S2_S2_fjLj256ELj1ELj4ELj1ELj16ENS_18Kernel_traits_baseILj256EfS2_S2_S2_fjLj128EEEEELb0ELb1ELb0ELb0EEEvNS_9BwdParamsE)
        /*15ec*/ 	.word	0x00000000


	//----- nvinfo : EIATTR_REGCOUNT
	.align		4
.L_935:
        /*15f0*/ 	.byte	0x04, 0x2f
        /*15f2*/ 	.short	(.L_937 - .L_936)
	.align		4
.L_936:
        /*15f4*/ 	.word	index@(_ZN10layer_norm13ln_bwd_kernelINS_13Kernel_traitsIf13__nv_bfloat16S2_S2_fjLj256ELj1ELj4ELj1ELj16ENS_18Kernel_traits_baseILj256EfS2_S2_S2_fjLj128EEEEELb0ELb0ELb1ELb1EEEvNS_9BwdParamsE)
        /*15f8*/ 	.word	0x00000048


	//----- nvinfo : EIATTR_FRAME_SIZE
	.align		4
.L_937:
        /*15fc*/ 	.byte	0x04, 0x11
        /*15fe*/ 	.short	(.L_939 - .L_938)
	.align		4
.L_938:
        /*1600*/ 	.word	index@($__internal_43_$__cuda_sm70_shflsync_bfly_p)
        /*1604*/ 	.word	0x00000000


	//----- nvinfo : EIATTR_FRAME_SIZE
	.align		4
.L_939:
        /*1608*/ 	.byte	0x04, 0x11
        /*160a*/ 	.short	(.L_941 - .L_940)
	.align		4
.L_940:
        /*160c*/ 	.word	index@(_ZN10layer_norm13ln_bwd_kernelINS_13Kernel_traitsIf13__nv_bfloat16S2_S2_fjLj256ELj1ELj4ELj1ELj16ENS_18Kernel_traits_baseILj256EfS2_S2_S2_fjLj128EEEEELb0ELb0ELb1ELb1EEEvNS_9BwdParamsE)
        /*1610*/ 	.word	0x00000000


	//----- nvinfo : EIATTR_REGCOUNT
	.align		4
.L_941:
        /*1614*/ 	.byte	0x04, 0x2f
        /*1616*/ 	.short	(.L_943 - .L_942)
	.align		4
.L_942:
        /*1618*/ 	.word	index@(_ZN10layer_norm13ln_bwd_kernelINS_13Kernel_traitsIf13__nv_bfloat16S2_S2_fjLj256ELj1ELj4ELj1ELj16ENS_18Kernel_traits_baseILj256EfS2_S2_S2_fjLj128EEEEELb0ELb0ELb1ELb0EEEvNS_9BwdParamsE)
        /*161c*/ 	.word	0x00000048


	//----- nvinfo : EIATTR_FRAME_SIZE
	.align		4
.L_943:
        /*1620*/ 	.byte	0x04, 0x11
        /*1622*/ 	.short	(.L_945 - .L_944)
	.align		4
.L_944:
        /*1624*/ 	.word	index@($__internal_42_$__cuda_sm70_shflsync_bfly_p)
        /*1628*/ 	.word	0x00000000


	//----- nvinfo : EIATTR_FRAME_SIZE
	.align		4
.L_945:
        /*162c*/ 	.byte	0x04, 0x11
        /*162e*/ 	.short	(.L_947 - .L_946)
	.align		4
.L_946:
        /*1630*/ 	.word	index@(_ZN10layer_norm13ln_bwd_kernelINS_13Kernel_traitsIf13__nv_bfloat16S2_S2_fjLj256ELj1ELj4ELj1ELj16ENS_18Kernel_traits_baseILj256EfS2_S2_S2_fjLj128EEEEELb0ELb0ELb1ELb0EEEvNS_9BwdParamsE)
        /*1634*/ 	.word	0x00000000


	//----- nvinfo : EIATTR_REGCOUNT
	.align		4
.L_947:
        /*1638*/ 	.byte	0x04, 0x2f
        /*163a*/ 	.short	(.L_949 - .L_948)
	.align		4
.L_948:
        /*163c*/ 	.word	index@(_ZN10layer_norm13ln_bwd_kernelINS_13Kernel_traitsIf13__nv_bfloat16S2_S2_fjLj256ELj1ELj4ELj1ELj16ENS_18Kernel_traits_baseILj256EfS2_S2_S2_fjLj128EEEEELb0ELb0ELb0ELb1EEEvNS_9BwdParamsE)
        /*1640*/ 	.word	0x00000044


	//----- nvinfo : EIATTR_FRAME_SIZE
	.align		4
.L_949:
        /*1644*/ 	.byte	0x04, 0x11
        /*1646*/ 	.short	(.L_951 - .L_950)
	.align		4
.L_950:
        /*1648*/ 	.word	index@($__internal_41_$__cuda_sm70_shflsync_bfly_p)
        /*164c*/ 	.word	0x00000000


	//----- nvinfo : EIATTR_FRAME_SIZE
	.align		4
.L_951:
        /*1650*/ 	.byte	0x04, 0x11
        /*1652*/ 	.short	(.L_953 - .L_952)
	.align		4
.L_952:
        /*1654*/ 	.word	index@(_ZN10layer_norm13ln_bwd_kernelINS_13Kernel_traitsIf13__nv_bfloat16S2_S2_fjLj256ELj1ELj4ELj1ELj16ENS_18Kernel_traits_baseILj256EfS2_S2_S2_fjLj128EEEEELb0ELb0ELb0ELb1EEEvNS_9BwdParamsE)
        /*1658*/ 	.word	0x00000000


	//----- nvinfo : EIATTR_REGCOUNT
	.align		4
.L_953:
        /*165c*/ 	.byte	0x04, 0x2f
        /*165e*/ 	.short	(.L_955 - .L_954)
	.align		4
.L_954:
        /*1660*/ 	.word	index@(_ZN10layer_norm13ln_bwd_kernelINS_13Kernel_traitsIf13__nv_bfloat16S2_S2_fjLj256ELj1ELj4ELj1ELj16ENS_18Kernel_traits_baseILj256EfS2_S2_S2_fjLj128EEEEELb0ELb0ELb0ELb0EEEvNS_9BwdParamsE)
        /*1664*/ 	.word	0x00000048


	//----- nvinfo : EIATTR_FRAME_SIZE
	.align		4
.L_955:
        /*1668*/ 	.byte	0x04, 0x11
        /*166a*/ 	.short	(.L_957 - .L_956)
	.align		4
.L_956:
        /*166c*/ 	.word	index@($__internal_40_$__cuda_sm70_shflsync_bfly_p)
        /*1670*/ 	.word	0x00000000


	//----- nvinfo : EIATTR_FRAME_SIZE
	.align		4
.L_957:
        /*1674*/ 	.byte	0x04, 0x11
        /*1676*/ 	.short	(.L_959 - .L_958)
	.align		4
.L_958:
        /*1678*/ 	.word	index@(_ZN10layer_norm13ln_bwd_kernelINS_13Kernel_traitsIf13__nv_bfloat16S2_S2_fjLj256ELj1ELj4ELj1ELj16ENS_18Kernel_traits_baseILj256EfS2_S2_S2_fjLj128EEEEELb0ELb0ELb0ELb0EEEvNS_9BwdParamsE)
        /*167c*/ 	.word	0x00000000


	//----- nvinfo : EIATTR_REGCOUNT
	.align		4
.L_959:
        /*1680*/ 	.byte	0x04, 0x2f
        /*1682*/ 	.short	(.L_961 - .L_960)
	.align		4
.L_960:
        /*1684*/ 	.word	index@(_ZN10layer_norm13ln_bwd_kernelINS_13Kernel_traitsI6__halfS2_S2_S2_fjLj256ELj1ELj4ELj1ELj16ENS_18Kernel_traits_baseILj256ES2_S2_S2_S2_fjLj128EEEEELb1ELb1ELb1ELb1EEEvNS_9BwdParamsE)
        /*1688*/ 	.word	0x0000005b


	//----- nvinfo : EIATTR_FRAME_SIZE
	.align		4
.L_961:
        /*168c*/ 	.byte	0x04, 0x11
        /*168e*/ 	.short	(.L_963 - .L_962)
	.align		4
.L_962:
        /*1690*/ 	.word	index@($__internal_39_$__cuda_sm70_shflsync_bfly_p)
        /*1694*/ 	.word	0x00000000


	//----- nvinfo : EIATTR_FRAME_SIZE
	.align		4
.L_963:
        /*1698*/ 	.byte	0x04, 0x11
        /*169a*/ 	.short	(.L_965 - .L_964)
	.align		4
.L_964:
        /*169c*/ 	.word	index@(_ZN10layer_norm13ln_bwd_kernelINS_13Kernel_traitsI6__halfS2_S2_S2_fjLj256ELj1ELj4ELj1ELj16ENS_18Kernel_traits_baseILj256ES2_S2_S2_S2_fjLj128EEEEELb1ELb1ELb1ELb1EEEvNS_9BwdParamsE)
        /*16a0*/ 	.word	0x00000000


	//----- nvinfo : EIATTR_REGCOUNT
	.align		4
.L_965:
        /*16a4*/ 	.byte	0x04, 0x2f
        /*16a6*/ 	.short	(.L_967 - .L_966)
	.align		4
.L_966:
        /*16a8*/ 	.word	index@(_ZN10layer_norm22ln_bwd_finalize_kernelINS_22Kernel_traits_finalizeILj256E6__halfS2_S2_S2_fjLb1ELj1024ELj4ENS_18Kernel_traits_baseILj256ES2_S2_S2_S2_fjLj1024EEEEELb1ELb1EEEvNS_9BwdParamsE)
        /*16ac*/ 	.word	0x00000020


	//----- nvinfo : EIATTR_FRAME_SIZE
	.align		4
.L_967:
        /*16b0*/ 	.byte	0x04, 0x11
        /*16b2*/ 	.short	(.L_969 - .L_968)
	.align		4
.L_968:
        /*16b4*/ 	.word	index@($__internal_38_$__cuda_sm70_shflsync_bfly_p)
        /*16b8*/ 	.word	0x00000000


	//----- nvinfo : EIATTR_FRAME_SIZE
	.align		4
.L_969:
        /*16bc*/ 	.byte	0x04, 0x11
        /*16be*/ 	.short	(.L_971 - .L_970)
	.align		4
.L_970:
        /*16c0*/ 	.word	index@(_ZN10layer_norm22ln_bwd_finalize_kernelINS_22Kernel_traits_finalizeILj256E6__halfS2_S2_S2_fjLb1ELj1024ELj4ENS_18Kernel_traits_baseILj256ES2_S2_S2_S2_fjLj1024EEEEELb1ELb1EEEvNS_9BwdParamsE)
        /*16c4*/ 	.word	0x00000000


	//----- nvinfo : EIATTR_REGCOUNT
	.align		4
.L_971:
        /*16c8*/ 	.byte	0x04, 0x2f
        /*16ca*/ 	.short	(.L_973 - .L_972)
	.align		4
.L_972:
        /*16cc*/ 	.word	index@(_ZN10layer_norm13ln_bwd_kernelINS_13Kernel_traitsI6__halfS2_S2_S2_fjLj256ELj1ELj4ELj1ELj16ENS_18Kernel_traits_baseILj256ES2_S2_S2_S2_fjLj128EEEEELb1ELb1ELb1ELb0EEEvNS_9BwdParamsE)
        /*16d0*/ 	.word	0x00000060


	//----- nvinfo : EIATTR_FRAME_SIZE
	.align		4
.L_973:
        /*16d4*/ 	.byte	0x04, 0x11
        /*16d6*/ 	.short	(.L_975 - .L_974)
	.align		4
.L_974:
        /*16d8*/ 	.word	index@($__internal_37_$__cuda_sm70_shflsync_bfly_p)
        /*16dc*/ 	.word	0x00000000


	//----- nvinfo : EIATTR_FRAME_SIZE
	.align		4
.L_975:
        /*16e0*/ 	.byte	0x04, 0x11
        /*16e2*/ 	.short	(.L_977 - .L_976)
	.align		4
.L_976:
        /*16e4*/ 	.word	index@(_ZN10layer_norm13ln_bwd_kernelINS_13Kernel_traitsI6__halfS2_S2_S2_fjLj256ELj1ELj4ELj1ELj16ENS_18Kernel_traits_baseILj256ES2_S2_S2_S2_fjLj128EEEEELb1ELb1ELb1ELb0EEEvNS_9BwdParamsE)
        /*16e8*/ 	.word	0x00000008


	//----- nvinfo : EIATTR_REGCOUNT
	.align		4
.L_977:
        /*16ec*/ 	.byte	0x04, 0x2f
        /*16ee*/ 	.short	(.L_979 - .L_978)
	.align		4
.L_978:
        /*16f0*/ 	.word	index@(_ZN10layer_norm22ln_bwd_finalize_kernelINS_22Kernel_traits_finalizeILj256E6__halfS2_S2_S2_fjLb1ELj1024ELj4ENS_18Kernel_traits_baseILj256ES2_S2_S2_S2_fjLj1024EEEEELb1ELb0EEEvNS_9BwdParamsE)
        /*16f4*/ 	.word	0x00000020


	//----- nvinfo : EIATTR_FRAME_SIZE
	.align		4
.L_979:
        /*16f8*/ 	.byte	0x04, 0x11
        /*16fa*/ 	.short	(.L_981 - .L_980)
	.align		4
.L_980:
        /*16fc*/ 	.word	index@($__internal_36_$__cuda_sm70_shflsync_bfly_p)
        /*1700*/ 	.word	0x00000000


	//----- nvinfo : EIATTR_FRAME_SIZE
	.align		4
.L_981:
        /*1704*/ 	.byte	0x04, 0x11
        /*1706*/ 	.short	(.L_983 - .L_982)
	.align		4
.L_982:
        /*1708*/ 	.word	index@(_ZN10layer_norm22ln_bwd_finalize_kernelINS_22Kernel_traits_finalizeILj256E6__halfS2_S2_S2_fjLb1ELj1024ELj4ENS_18Kernel_traits_baseILj256ES2_S2_S2_S2_fjLj1024EEEEELb1ELb0EEEvNS_9BwdParamsE)
        /*170c*/ 	.word	0x00000000


	//----- nvinfo : EIATTR_REGCOUNT
	.align		4
.L_983:
        /*1710*/ 	.byte	0x04, 0x2f
        /*1712*/ 	.short	(.L_985 - .L_984)
	.align		4
.L_984:
        /*1714*/ 	.word	index@(_ZN10layer_norm13ln_bwd_kernelINS_13Kernel_traitsI6__halfS2_S2_S2_fjLj256ELj1ELj4ELj1ELj16ENS_18Kernel_traits_baseILj256ES2_S2_S2_S2_fjLj128EEEEELb1ELb1ELb0ELb1EEEvNS_9BwdParamsE)
        /*1718*/ 	.word	0x00000050


	//----- nvinfo : EIATTR_FRAME_SIZE
	.align		4
.L_985:
        /*171c*/ 	.byte	0x04, 0x11
        /*171e*/ 	.short	(.L_987 - .L_986)
	.align		4
.L_986:
        /*1720*/ 	.word	index@($__internal_35_$__cuda_sm70_shflsync_bfly_p)
        /*1724*/ 	.word	0x00000000


	//----- nvinfo : EIATTR_FRAME_SIZE
	.align		4
.L_987:
        /*1728*/ 	.byte	0x04, 0x11
        /*172a*/ 	.short	(.L_989 - .L_988)
	.align		4
.L_988:
        /*172c*/ 	.word	index@(_ZN10layer_norm13ln_bwd_kernelINS_13Kernel_traitsI6__halfS2_S2_S2_fjLj256ELj1ELj4ELj1ELj16ENS_18Kernel_traits_baseILj256ES2_S2_S2_S2_fjLj128EEEEELb1ELb1ELb0ELb1EEEvNS_9BwdParamsE)
        /*1730*/ 	.word	0x00000000


	//----- nvinfo : EIATTR_REGCOUNT
	.align		4
.L_989:
        /*1734*/ 	.byte	0x04, 0x2f
        /*1736*/ 	.short	(.L_991 - .L_990)
	.align		4
.L_990:
        /*1738*/ 	.word	index@(_ZN10layer_norm13ln_bwd_kernelINS_13Kernel_traitsI6__halfS2_S2_S2_fjLj256ELj1ELj4ELj1ELj16ENS_18Kernel_traits_baseILj256ES2_S2_S2_S2_fjLj128EEEEELb1ELb1ELb0ELb0EEEvNS_9BwdParamsE)
        /*173c*/ 	.word	0x0000005f


	//----- nvinfo : EIATTR_FRAME_SIZE
	.align		4
.L_991:
        /*1740*/ 	.byte	0x04, 0x11
        /*1742*/ 	.short	(.L_993 - .L_992)
	.align		4
.L_992:
        /*1744*/ 	.word	index@($__internal_34_$__cuda_sm70_shflsync_bfly_p)
        /*1748*/ 	.word	0x00000000


	//----- nvinfo : EIATTR_FRAME_SIZE
	.align		4
.L_993:
        /*174c*/ 	.byte	0x04, 0x11
        /*174e*/ 	.short	(.L_995 - .L_994)
	.align		4
.L_994:
        /*1750*/ 	.word	index@(_ZN10layer_norm13ln_bwd_kernelINS_13Kernel_traitsI6__halfS2_S2_S2_fjLj256ELj1ELj4ELj1ELj16ENS_18Kernel_traits_baseILj256ES2_S2_S2_S2_fjLj128EEEEELb1ELb1ELb0ELb0EEEvNS_9BwdParamsE)
        /*1754*/ 	.word	0x00000000


	//----- nvinfo : EIATTR_REGCOUNT
	.align		4
.L_995:
        /*1758*/ 	.byte	0x04, 0x2f
        /*175a*/ 	.short	(.L_997 - .L_996)
	.align		4
.L_996:
        /*175c*/ 	.word	index@(_ZN10layer_norm13ln_bwd_kernelINS_13Kernel_traitsI6__halfS2_S2_S2_fjLj256ELj1ELj4ELj1ELj16ENS_18Kernel_traits_baseILj256ES2_S2_S2_S2_fjLj128EEEEELb1ELb0ELb1ELb1EEEvNS_9BwdParamsE)
        /*1760*/ 	.word	0x00000048


	//----- nvinfo : EIATTR_FRAME_SIZE
	.align		4
.L_997:
        /*1764*/ 	.byte	0x04, 0x11
        /*1766*/ 	.short	(.L_999 - .L_998)
	.align		4
.L_998:
        /*1768*/ 	.word	index@($__internal_33_$__cuda_sm70_shflsync_bfly_p)
        /*176c*/ 	.word	0x00000000


	//----- nvinfo : EIATTR_FRAME_SIZE
	.align		4
.L_999:
        /*1770*/ 	.byte	0x04, 0x11
        /*1772*/ 	.short	(.L_1001 - .L_1000)
	.align		4
.L_1000:
        /*1774*/ 	.word	index@(_ZN10layer_norm13ln_bwd_kernelINS_13Kernel_traitsI6__halfS2_S2_S2_fjLj256ELj1ELj4ELj1ELj16ENS_18Kernel_traits_baseILj256ES2_S2_S2_S2_fjLj128EEEEELb1ELb0ELb1ELb1EEEvNS_9BwdParamsE)
        /*1778*/ 	.word	0x00000000


	//----- nvinfo : EIATTR_REGCOUNT
	.align		4
.L_1001:
        /*177c*/ 	.byte	0x04, 0x2f
        /*177e*/ 	.short	(.L_1003 - .L_1002)
	.align		4
.L_1002:
        /*1780*/ 	.word	index@(_ZN10layer_norm22ln_bwd_finalize_kernelINS_22Kernel_traits_finalizeILj256E6__halfS2_S2_S2_fjLb0ELj1024ELj4ENS_18Kernel_traits_baseILj256ES2_S2_S2_S2_fjLj1024EEEEELb0ELb1EEEvNS_9BwdParamsE)
        /*1784*/ 	.word	0x00000020


	//----- nvinfo : EIATTR_FRAME_SIZE
	.align		4
.L_1003:
        /*1788*/ 	.byte	0x04, 0x11
        /*178a*/ 	.short	(.L_1005 - .L_1004)
	.align		4
.L_1004:
        /*178c*/ 	.word	index@($__internal_32_$__cuda_sm70_shflsync_bfly_p)
        /*1790*/ 	.word	0x00000000


	//----- nvinfo : EIATTR_FRAME_SIZE
	.align		4
.L_1005:
        /*1794*/ 	.byte	0x04, 0x11
        /*1796*/ 	.short	(.L_1007 - .L_1006)
	.align		4
.L_1006:
        /*1798*/ 	.word	index@(_ZN10layer_norm22ln_bwd_finalize_kernelINS_22Kernel_traits_finalizeILj256E6__halfS2_S2_S2_fjLb0ELj1024ELj4ENS_18Kernel_traits_baseILj256ES2_S2_S2_S2_fjLj1024EEEEELb0ELb1EEEvNS_9BwdParamsE)
        /*179c*/ 	.word	0x00000000


	//----- nvinfo : EIATTR_REGCOUNT
	.align		4
.L_1007:
        /*17a0*/ 	.byte	0x04, 0x2f
        /*17a2*/ 	.short	(.L_1009 - .L_1008)
	.align		4
.L_1008:
        /*17a4*/ 	.word	index@(_ZN10layer_norm13ln_bwd_kernelINS_13Kernel_traitsI6__halfS2_S2_S2_fjLj256ELj1ELj4ELj1ELj16ENS_18Kernel_traits_baseILj256ES2_S2_S2_S2_fjLj128EEEEELb1ELb0ELb1ELb0EEEvNS_9BwdParamsE)
        /*17a8*/ 	.word	0x00000050


	//----- nvinfo : EIATTR_FRAME_SIZE
	.align		4
.L_1009:
        /*17ac*/ 	.byte	0x04, 0x11
        /*17ae*/ 	.short	(.L_1011 - .L_1010)
	.align		4
.L_1010:
        /*17b0*/ 	.word	index@($__internal_31_$__cuda_sm70_shflsync_bfly_p)
        /*17b4*/ 	.word	0x00000000


	//----- nvinfo : EIATTR_FRAME_SIZE
	.align		4
.L_1011:
        /*17b8*/ 	.byte	0x04, 0x11
        /*17ba*/ 	.short	(.L_1013 - .L_1012)
	.align		4
.L_1012:
        /*17bc*/ 	.word	index@(_ZN10layer_norm13ln_bwd_kernelINS_13Kernel_traitsI6__halfS2_S2_S2_fjLj256ELj1ELj4ELj1ELj16ENS_18Kernel_traits_baseILj256ES2_S2_S2_S2_fjLj128EEEEELb1ELb0ELb1ELb0EEEvNS_9BwdParamsE)
        /*17c0*/ 	.word	0x00000000


	//----- nvinfo : EIATTR_REGCOUNT
	.align		4
.L_1013:
        /*17c4*/ 	.byte	0x04, 0x2f
        /*17c6*/ 	.short	(.L_1015 - .L_1014)
	.align		4
.L_1014:
        /*17c8*/ 	.word	index@(_ZN10layer_norm22ln_bwd_finalize_kernelINS_22Kernel_traits_finalizeILj256E6__halfS2_S2_S2_fjLb0ELj1024ELj4ENS_18Kernel_traits_baseILj256ES2_S2_S2_S2_fjLj1024EEEEELb0ELb0EEEvNS_9BwdParamsE)
        /*17cc*/ 	.word	0x0000001e


	//----- nvinfo : EIATTR_FRAME_SIZE
	.align		4
.L_1015:
        /*17d0*/ 	.byte	0x04, 0x11
        /*17d2*/ 	.short	(.L_1017 - .L_1016)
	.align		4
.L_1016:
        /*17d4*/ 	.word	index@($__internal_30_$__cuda_sm70_shflsync_bfly_p)
        /*17d8*/ 	.word	0x00000000


	//----- nvinfo : EIATTR_FRAME_SIZE
	.align		4
.L_1017:
        /*17dc*/ 	.byte	0x04, 0x11
        /*17de*/ 	.short	(.L_1019 - .L_1018)
	.align		4
.L_1018:
        /*17e0*/ 	.word	index@(_ZN10layer_norm22ln_bwd_finalize_kernelINS_22Kernel_traits_finalizeILj256E6__halfS2_S2_S2_fjLb0ELj1024ELj4ENS_18Kernel_traits_baseILj256ES2_S2_S2_S2_fjLj1024EEEEELb0ELb0EEEvNS_9BwdParamsE)
        /*17e4*/ 	.word	0x00000000


	//----- nvinfo : EIATTR_REGCOUNT
	.align		4
.L_1019:
        /*17e8*/ 	.byte	0x04, 0x2f
        /*17ea*/ 	.short	(.L_1021 - .L_1020)
	.align		4
.L_1020:
        /*17ec*/ 	.word	index@(_ZN10layer_norm13ln_bwd_kernelINS_13Kernel_traitsI6__halfS2_S2_S2_fjLj256ELj1ELj4ELj1ELj16ENS_18Kernel_traits_baseILj256ES2_S2_S2_S2_fjLj128EEEEELb1ELb0ELb0ELb1EEEvNS_9BwdParamsE)
        /*17f0*/ 	.word	0x00000047


	//----- nvinfo : EIATTR_FRAME_SIZE
	.align		4
.L_1021:
        /*17f4*/ 	.byte	0x04, 0x11
        /*17f6*/ 	.short	(.L_1023 - .L_1022)
	.align		4
.L_1022:
        /*17f8*/ 	.word	index@($__internal_29_$__cuda_sm70_shflsync_bfly_p)
        /*17fc*/ 	.word	0x00000000


	//----- nvinfo : EIATTR_FRAME_SIZE
	.align		4
.L_1023:
        /*1800*/ 	.byte	0x04, 0x11
        /*1802*/ 	.short	(.L_1025 - .L_1024)
	.align		4
.L_1024:
        /*1804*/ 	.word	index@(_ZN10layer_norm13ln_bwd_kernelINS_13Kernel_traitsI6__halfS2_S2_S2_fjLj256ELj1ELj4ELj1ELj16ENS_18Kernel_traits_baseILj256ES2_S2_S2_S2_fjLj128EEEEELb1ELb0ELb0ELb1EEEvNS_9BwdParamsE)
        /*1808*/ 	.word	0x00000000


	//----- nvinfo : EIATTR_REGCOUNT
	.align		4
.L_1025:
        /*180c*/ 	.byte	0x04, 0x2f
        /*180e*/ 	.short	(.L_1027 - .L_1026)
	.align		4
.L_1026:
        /*1810*/ 	.word	index@(_ZN10layer_norm13ln_bwd_kernelINS_13Kernel_traitsI6__halfS2_S2_S2_fjLj256ELj1ELj4ELj1ELj16ENS_18Kernel_traits_baseILj256ES2_S2_S2_S2_fjLj128EEEEELb1ELb0ELb0ELb0EEEvNS_9BwdParamsE)
        /*1814*/ 	.word	0x00000050


	//----- nvinfo : EIATTR_FRAME_SIZE
	.align		4
.L_1027:
        /*1818*/ 	.byte	0x04, 0x11
        /*181a*/ 	.short	(.L_1029 - .L_1028)
	.align		4
.L_1028:
        /*181c*/ 	.word	index@($__internal_28_$__cuda_sm70_shflsync_bfly_p)
        /*1820*/ 	.word	0x00000000


	//----- nvinfo : EIATTR_FRAME_SIZE
	.align		4
.L_1029:
        /*1824*/ 	.byte	0x04, 0x11
        /*1826*/ 	.short	(.L_1031 - .L_1030)
	.align		4
.L_1030:
        /*1828*/ 	.word	index@(_ZN10layer_norm13ln_bwd_kernelINS_13Kernel_traitsI6__halfS2_S2_S2_fjLj256ELj1ELj4ELj1ELj16ENS_18Kernel_traits_baseILj256ES2_S2_S2_S2_fjLj128EEEEELb1ELb0ELb0ELb0EEEvNS_9BwdParamsE)
        /*182c*/ 	.word	0x00000000


	//----- nvinfo : EIATTR_REGCOUNT
	.align		4
.L_1031:
        /*1830*/ 	.byte	0x04, 0x2f
        /*1832*/ 	.short	(.L_1033 - .L_1032)
	.align		4
.L_1032:
        /*1834*/ 	.word	index@(_ZN10layer_norm13ln_bwd_kernelINS_13Kernel_traitsI6__halfS2_S2_S2_fjLj256ELj1ELj4ELj1ELj16ENS_18Kernel_traits_baseILj256ES2_S2_S2_S2_fjLj128EEEEELb0ELb1ELb1ELb1EEEvNS_9BwdParamsE)
        /*1838*/ 	.word	0x00000059


	//----- nvinfo : EIATTR_FRAME_SIZE
	.align		4
.L_1033:
        /*183c*/ 	.byte	0x04, 0x11
        /*183e*/ 	.short	(.L_1035 - .L_1034)
	.align		4
.L_1034:
        /*1840*/ 	.word	index@($__internal_27_$__cuda_sm70_shflsync_bfly_p)
        /*1844*/ 	.word	0x00000000


	//----- nvinfo : EIATTR_FRAME_SIZE
	.align		4
.L_1035:
        /*1848*/ 	.byte	0x04, 0x11
        /*184a*/ 	.short	(.L_1037 - .L_1036)
	.align		4
.L_1036:
        /*184c*/ 	.word	index@(_ZN10layer_norm13ln_bwd_kernelINS_13Kernel_traitsI6__halfS2_S2_S2_fjLj256ELj1ELj4ELj1ELj16ENS_18Kernel_traits_baseILj256ES2_S2_S2_S2_fjLj128EEEEELb0ELb1ELb1ELb1EEEvNS_9BwdParamsE)
        /*1850*/ 	.word	0x00000000


	//----- nvinfo : EIATTR_REGCOUNT
	.align		4
.L_1037:
        /*1854*/ 	.byte	0x04, 0x2f
        /*1856*/ 	.short	(.L_1039 - .L_1038)
	.align		4
.L_1038:
        /*1858*/ 	.word	index@(_ZN10layer_norm13ln_bwd_kernelINS_13Kernel_traitsI6__halfS2_S2_S2_fjLj256ELj1ELj4ELj1ELj16ENS_18Kernel_traits_baseILj256ES2_S2_S2_S2_fjLj128EEEEELb0ELb1ELb1ELb0EEEvNS_9BwdParamsE)
        /*185c*/ 	.word	0x0000005d


	//----- nvinfo : EIATTR_FRAME_SIZE
	.align		4
.L_1039:
        /*1860*/ 	.byte	0x04, 0x11
        /*1862*/ 	.short	(.L_1041 - .L_1040)
	.align		4
.L_1040:
        /*1864*/ 	.word	index@($__internal_26_$__cuda_sm70_shflsync_bfly_p)
        /*1868*/ 	.word	0x00000000


	//----- nvinfo : EIATTR_FRAME_SIZE
	.align		4
.L_1041:
        /*186c*/ 	.byte	0x04, 0x11
        /*186e*/ 	.short	(.L_1043 - .L_1042)
	.align		4
.L_1042:
        /*1870*/ 	.word	index@(_ZN10layer_norm13ln_bwd_kernelINS_13Kernel_traitsI6__halfS2_S2_S2_fjLj256ELj1ELj4ELj1ELj16ENS_18Kernel_traits_baseILj256ES2_S2_S2_S2_fjLj128EEEEELb0ELb1ELb1ELb0EEEvNS_9BwdParamsE)
        /*1874*/ 	.word	0x00000000


	//----- nvinfo : EIATTR_REGCOUNT
	.align		4
.L_1043:
        /*1878*/ 	.byte	0x04, 0x2f
        /*187a*/ 	.short	(.L_1045 - .L_1044)
	.align		4
.L_1044:
        /*187c*/ 	.word	index@(_ZN10layer_norm13ln_bwd_kernelINS_13Kernel_traitsI6__halfS2_S2_S2_fjLj256ELj1ELj4ELj1ELj16ENS_18Kernel_traits_baseILj256ES2_S2_S2_S2_fjLj128EEEEELb0ELb1ELb0ELb1EEEvNS_9BwdParamsE)
        /*1880*/ 	.word	0x00000050


	//----- nvinfo : EIATTR_FRAME_SIZE
	.align		4
.L_1045:
        /*1884*/ 	.byte	0x04, 0x11
        /*1886*/ 	.short	(.L_1047 - .L_1046)
	.align		4
.L_1046:
        /*1888*/ 	.word	index@($__internal_25_$__cuda_sm70_shflsync_bfly_p)
        /*188c*/ 	.word	0x00000000


	//----- nvinfo : EIATTR_FRAME_SIZE
	.align		4
.L_1047:
        /*1890*/ 	.byte	0x04, 0x11
        /*1892*/ 	.short	(.L_1049 - .L_1048)
	.align		4
.L_1048:
        /*1894*/ 	.word	index@(_ZN10layer_norm13ln_bwd_kernelINS_13Kernel_traitsI6__halfS2_S2_S2_fjLj256ELj1ELj4ELj1ELj16ENS_18Kernel_traits_baseILj256ES2_S2_S2_S2_fjLj128EEEEELb0ELb1ELb0ELb1EEEvNS_9BwdParamsE)
        /*1898*/ 	.word	0x00000008


	//----- nvinfo : EIATTR_REGCOUNT
	.align		4
.L_1049:
        /*189c*/ 	.byte	0x04, 0x2f
        /*189e*/ 	.short	(.L_1051 - .L_1050)
	.align		4
.L_1050:
        /*18a0*/ 	.word	index@(_ZN10layer_norm13ln_bwd_kernelINS_13Kernel_traitsI6__halfS2_S2_S2_fjLj256ELj1ELj4ELj1ELj16ENS_18Kernel_traits_baseILj256ES2_S2_S2_S2_fjLj128EEEEELb0ELb1ELb0ELb0EEEvNS_9BwdParamsE)
        /*18a4*/ 	.word	0x0000005f


	//----- nvinfo : EIATTR_FRAME_SIZE
	.align		4
.L_1051:
        /*18a8*/ 	.byte	0x04, 0x11
        /*18aa*/ 	.short	(.L_1053 - .L_1052)
	.align		4
.L_1052:
        /*18ac*/ 	.word	index@($__internal_24_$__cuda_sm70_shflsync_bfly_p)
        /*18b0*/ 	.word	0x00000000


	//----- nvinfo : EIATTR_FRAME_SIZE
	.align		4
.L_1053:
        /*18b4*/ 	.byte	0x04, 0x11
        /*18b6*/ 	.short	(.L_1055 - .L_1054)
	.align		4
.L_1054:
        /*18b8*/ 	.word	index@(_ZN10layer_norm13ln_bwd_kernelINS_13Kernel_traitsI6__halfS2_S2_S2_fjLj256ELj1ELj4ELj1ELj16ENS_18Kernel_traits_baseILj256ES2_S2_S2_S2_fjLj128EEEEELb0ELb1ELb0ELb0EEEvNS_9BwdParamsE)
        /*18bc*/ 	.word	0x00000000


	//----- nvinfo : EIATTR_REGCOUNT
	.align		4
.L_1055:
        /*18c0*/ 	.byte	0x04, 0x2f
        /*18c2*/ 	.short	(.L_1057 - .L_1056)
	.align		4
.L_1056:
        /*18c4*/ 	.word	index@(_ZN10layer_norm13ln_bwd_kernelINS_13Kernel_traitsI6__halfS2_S2_S2_fjLj256ELj1ELj4ELj1ELj16ENS_18Kernel_traits_baseILj256ES2_S2_S2_S2_fjLj128EEEEELb0ELb0ELb1ELb1EEEvNS_9BwdParamsE)
        /*18c8*/ 	.word	0x00000048


	//----- nvinfo : EIATTR_FRAME_SIZE
	.align		4
.L_1057:
        /*18cc*/ 	.byte	0x04, 0x11
        /*18ce*/ 	.short	(.L_1059 - .L_1058)
	.align		4
.L_1058:
        /*18d0*/ 	.word	index@($__internal_23_$__cuda_sm70_shflsync_bfly_p)
        /*18d4*/ 	.word	0x00000000


	//----- nvinfo : EIATTR_FRAME_SIZE
	.align		4
.L_1059:
        /*18d8*/ 	.byte	0x04, 0x11
        /*18da*/ 	.short	(.L_1061 - .L_1060)
	.align		4
.L_1060:
        /*18dc*/ 	.word	index@(_ZN10layer_norm13ln_bwd_kernelINS_13Kernel_traitsI6__halfS2_S2_S2_fjLj256ELj1ELj4ELj1ELj16ENS_18Kernel_traits_baseILj256ES2_S2_S2_S2_fjLj128EEEEELb0ELb0ELb1ELb1EEEvNS_9BwdParamsE)
        /*18e0*/ 	.word	0x00000000


	//----- nvinfo : EIATTR_REGCOUNT
	.align		4
.L_1061:
        /*18e4*/ 	.byte	0x04, 0x2f
        /*18e6*/ 	.short	(.L_1063 - .L_1062)
	.align		4
.L_1062:
        /*18e8*/ 	.word	index@(_ZN10layer_norm13ln_bwd_kernelINS_13Kernel_traitsI6__halfS2_S2_S2_fjLj256ELj1ELj4ELj1ELj16ENS_18Kernel_traits_baseILj256ES2_S2_S2_S2_fjLj128EEEEELb0ELb0ELb1ELb0EEEvNS_9BwdParamsE)
        /*18ec*/ 	.word	0x00000048


	//----- nvinfo : EIATTR_FRAME_SIZE
	.align		4
.L_1063:
        /*18f0*/ 	.byte	0x04, 0x11
        /*18f2*/ 	.short	(.L_1065 - .L_1064)
	.align		4
.L_1064:
        /*18f4*/ 	.word	index@($__internal_22_$__cuda_sm70_shflsync_bfly_p)
        /*18f8*/ 	.word	0x00000000


	//----- nvinfo : EIATTR_FRAME_SIZE
	.align		4
.L_1065:
        /*18fc*/ 	.byte	0x04, 0x11
        /*18fe*/ 	.short	(.L_1067 - .L_1066)
	.align		4
.L_1066:
        /*1900*/ 	.word	index@(_ZN10layer_norm13ln_bwd_kernelINS_13Kernel_traitsI6__halfS2_S2_S2_fjLj256ELj1ELj4ELj1ELj16ENS_18Kernel_traits_baseILj256ES2_S2_S2_S2_fjLj128EEEEELb0ELb0ELb1ELb0EEEvNS_9BwdParamsE)
        /*1904*/ 	.word	0x00000000


	//----- nvinfo : EIATTR_REGCOUNT
	.align		4
.L_1067:
        /*1908*/ 	.byte	0x04, 0x2f
        /*190a*/ 	.short	(.L_1069 - .L_1068)
	.align		4
.L_1068:
        /*190c*/ 	.word	index@(_ZN10layer_norm13ln_bwd_kernelINS_13Kernel_traitsI6__halfS2_S2_S2_fjLj256ELj1ELj4ELj1ELj16ENS_18Kernel_traits_baseILj256ES2_S2_S2_S2_fjLj128EEEEELb0ELb0ELb0ELb1EEEvNS_9BwdParamsE)
        /*1910*/ 	.word	0x00000040


	//----- nvinfo : EIATTR_FRAME_SIZE
	.align		4
.L_1069:
        /*1914*/ 	.byte	0x04, 0x11
        /*1916*/ 	.short	(.L_1071 - .L_1070)
	.align		4
.L_1070:
        /*1918*/ 	.word	index@($__internal_21_$__cuda_sm70_shflsync_bfly_p)
        /*191c*/ 	.word	0x00000000


	//----- nvinfo : EIATTR_FRAME_SIZE
	.align		4
.L_1071:
        /*1920*/ 	.byte	0x04, 0x11
        /*1922*/ 	.short	(.L_1073 - .L_1072)
	.align		4
.L_1072:
        /*1924*/ 	.word	index@(_ZN10layer_norm13ln_bwd_kernelINS_13Kernel_traitsI6__halfS2_S2_S2_fjLj256ELj1ELj4ELj1ELj16ENS_18Kernel_traits_baseILj256ES2_S2_S2_S2_fjLj128EEEEELb0ELb0ELb0ELb1EEEvNS_9BwdParamsE)
        /*1928*/ 	.word	0x00000000


	//----- nvinfo : EIATTR_REGCOUNT
	.align		4
.L_1073:
        /*192c*/ 	.byte	0x04, 0x2f
        /*192e*/ 	.short	(.L_1075 - .L_1074)
	.align		4
.L_1074:
        /*1930*/ 	.word	index@(_ZN10layer_norm13ln_bwd_kernelINS_13Kernel_traitsI6__halfS2_S2_S2_fjLj256ELj1ELj4ELj1ELj16ENS_18Kernel_traits_baseILj256ES2_S2_S2_S2_fjLj128EEEEELb0ELb0ELb0ELb0EEEvNS_9BwdParamsE)
        /*1934*/ 	.word	0x00000048


	//----- nvinfo : EIATTR_FRAME_SIZE
	.align		4
.L_1075:
        /*1938*/ 	.byte	0x04, 0x11
        /*193a*/ 	.short	(.L_1077 - .L_1076)
	.align		4
.L_1076:
        /*193c*/ 	.word	index@($__internal_20_$__cuda_sm70_shflsync_bfly_p)
        /*1940*/ 	.word	0x00000000


	//----- nvinfo : EIATTR_FRAME_SIZE
	.align		4
.L_1077:
        /*1944*/ 	.byte	0x04, 0x11
        /*1946*/ 	.short	(.L_1079 - .L_1078)
	.align		4
.L_1078:
        /*1948*/ 	.word	index@(_ZN10layer_norm13ln_bwd_kernelINS_13Kernel_traitsI6__halfS2_S2_S2_fjLj256ELj1ELj4ELj1ELj16ENS_18Kernel_traits_baseILj256ES2_S2_S2_S2_fjLj128EEEEELb0ELb0ELb0ELb0EEEvNS_9BwdParamsE)
        /*194c*/ 	.word	0x00000000


	//----- nvinfo : EIATTR_REGCOUNT
	.align		4
.L_1079:
        /*1950*/ 	.byte	0x04, 0x2f
        /*1952*/ 	.short	(.L_1081 - .L_1080)
	.align		4
.L_1080:
        /*1954*/ 	.word	index@(_ZN10layer_norm13ln_bwd_kernelINS_13Kernel_traitsI13__nv_bfloat16S2_S2_S2_fjLj256ELj1ELj4ELj1ELj16ENS_18Kernel_traits_baseILj256ES2_S2_S2_S2_fjLj128EEEEELb1ELb1ELb1ELb1EEEvNS_9BwdParamsE)
        /*1958*/ 	.word	0x0000005b


	//----- nvinfo : EIATTR_FRAME_SIZE
	.align		4
.L_1081:
        /*195c*/ 	.byte	0x04, 0x11
        /*195e*/ 	.short	(.L_1083 - .L_1082)
	.align		4
.L_1082:
        /*1960*/ 	.word	index@($__internal_19_$__cuda_sm70_shflsync_bfly_p)
        /*1964*/ 	.word	0x00000000


	//----- nvinfo : EIATTR_FRAME_SIZE
	.align		4
.L_1083:
        /*1968*/ 	.byte	0x04, 0x11
        /*196a*/ 	.short	(.L_1085 - .L_1084)
	.align		4
.L_1084:
        /*196c*/ 	.word	index@(_ZN10layer_norm13ln_bwd_kernelINS_13Kernel_traitsI13__nv_bfloat16S2_S2_S2_fjLj256ELj1ELj4ELj1ELj16ENS_18Kernel_traits_baseILj256ES2_S2_S2_S2_fjLj128EEEEELb1ELb1ELb1ELb1EEEvNS_9BwdParamsE)
        /*1970*/ 	.word	0x00000000


	//----- nvinfo : EIATTR_REGCOUNT
	.align		4
.L_1085:
        /*1974*/ 	.byte	0x04, 0x2f
        /*1976*/ 	.short	(.L_1087 - .L_1086)
	.align		4
.L_1086:
        /*1978*/ 	.word	index@(_ZN10layer_norm22ln_bwd_finalize_kernelINS_22Kernel_traits_finalizeILj256E13__nv_bfloat16S2_S2_S2_fjLb1ELj1024ELj4ENS_18Kernel_traits_baseILj256ES2_S2_S2_S2_fjLj1024EEEEELb1ELb1EEEvNS_9BwdParamsE)
        /*197c*/ 	.word	0x00000020


	//----- nvinfo : EIATTR_FRAME_SIZE
	.align		4
.L_1087:
        /*1980*/ 	.byte	0x04, 0x11
        /*1982*/ 	.short	(.L_1089 - .L_1088)
	.align		4
.L_1088:
        /*1984*/ 	.word	index@($__internal_18_$__cuda_sm70_shflsync_bfly_p)
        /*1988*/ 	.word	0x00000000


	//----- nvinfo : EIATTR_FRAME_SIZE
	.align		4
.L_1089:
        /*198c*/ 	.byte	0x04, 0x11
        /*198e*/ 	.short	(.L_1091 - .L_1090)
	.align		4
.L_1090:
        /*1990*/ 	.word	index@(_ZN10layer_norm22ln_bwd_finalize_kernelINS_22Kernel_traits_finalizeILj256E13__nv_bfloat16S2_S2_S2_fjLb1ELj1024ELj4ENS_18Kernel_traits_baseILj256ES2_S2_S2_S2_fjLj1024EEEEELb1ELb1EEEvNS_9BwdParamsE)
        /*1994*/ 	.word	0x00000000


	//----- nvinfo : EIATTR_REGCOUNT
	.align		4
.L_1091:
        /*1998*/ 	.byte	0x04, 0x2f
        /*199a*/ 	.short	(.L_1093 - .L_1092)
	.align		4
.L_1092:
        /*199c*/ 	.word	index@(_ZN10layer_norm13ln_bwd_kernelINS_13Kernel_traitsI13__nv_bfloat16S2_S2_S2_fjLj256ELj1ELj4ELj1ELj16ENS_18Kernel_traits_baseILj256ES2_S2_S2_S2_fjLj128EEEEELb1ELb1ELb1ELb0EEEvNS_9BwdParamsE)
        /*19a0*/ 	.word	0x00000060


	//----- nvinfo : EIATTR_FRAME_SIZE
	.align		4
.L_1093:
        /*19a4*/ 	.byte	0x04, 0x11
        /*19a6*/ 	.short	(.L_1095 - .L_1094)
	.align		4
.L_1094:
        /*19a8*/ 	.word	index@($__internal_17_$__cuda_sm70_shflsync_bfly_p)
        /*19ac*/ 	.word	0x00000000


	//----- nvinfo : EIATTR_FRAME_SIZE
	.align		4
.L_1095:
        /*19b0*/ 	.byte	0x04, 0x11
        /*19b2*/ 	.short	(.L_1097 - .L_1096)
	.align		4
.L_1096:
        /*19b4*/ 	.word	index@(_ZN10layer_norm13ln_bwd_kernelINS_13Kernel_traitsI13__nv_bfloat16S2_S2_S2_fjLj256ELj1ELj4ELj1ELj16ENS_18Kernel_traits_baseILj256ES2_S2_S2_S2_fjLj128EEEEELb1ELb1ELb1ELb0EEEvNS_9BwdParamsE)
        /*19b8*/ 	.word	0x00000008


	//----- nvinfo : EIATTR_REGCOUNT
	.align		4
.L_1097:
        /*19bc*/ 	.byte	0x04, 0x2f
        /*19be*/ 	.short	(.L_1099 - .L_1098)
	.align		4
.L_1098:
        /*19c0*/ 	.word	index@(_ZN10layer_norm22ln_bwd_finalize_kernelINS_22Kernel_traits_finalizeILj256E13__nv_bfloat16S2_S2_S2_fjLb1ELj1024ELj4ENS_18Kernel_traits_baseILj256ES2_S2_S2_S2_fjLj1024EEEEELb1ELb0EEEvNS_9BwdParamsE)
        /*19c4*/ 	.word	0x00000020


	//----- nvinfo : EIATTR_FRAME_SIZE
	.align		4
.L_1099:
        /*19c8*/ 	.byte	0x04, 0x11
        /*19ca*/ 	.short	(.L_1101 - .L_1100)
	.align		4
.L_1100:
        /*19cc*/ 	.word	index@($__internal_16_$__cuda_sm70_shflsync_bfly_p)
        /*19d0*/ 	.word	0x00000000


	//----- nvinfo : EIATTR_FRAME_SIZE
	.align		4
.L_1101:
        /*19d4*/ 	.byte	0x04, 0x11
        /*19d6*/ 	.short	(.L_1103 - .L_1102)
	.align		4
.L_1102:
        /*19d8*/ 	.word	index@(_ZN10layer_norm22ln_bwd_finalize_kernelINS_22Kernel_traits_finalizeILj256E13__nv_bfloat16S2_S2_S2_fjLb1ELj1024ELj4ENS_18Kernel_traits_baseILj256ES2_S2_S2_S2_fjLj1024EEEEELb1ELb0EEEvNS_9BwdParamsE)
        /*19dc*/ 	.word	0x00000000


	//----- nvinfo : EIATTR_REGCOUNT
	.align		4
.L_1103:
        /*19e0*/ 	.byte	0x04, 0x2f
        /*19e2*/ 	.short	(.L_1105 - .L_1104)
	.align		4
.L_1104:
        /*19e4*/ 	.word	index@(_ZN10layer_norm13ln_bwd_kernelINS_13Kernel_traitsI13__nv_bfloat16S2_S2_S2_fjLj256ELj1ELj4ELj1ELj16ENS_18Kernel_traits_baseILj256ES2_S2_S2_S2_fjLj128EEEEELb1ELb1ELb0ELb1EEEvNS_9BwdParamsE)
        /*19e8*/ 	.word	0x00000050


	//----- nvinfo : EIATTR_FRAME_SIZE
	.align		4
.L_1105:
        /*19ec*/ 	.byte	0x04, 0x11
        /*19ee*/ 	.short	(.L_1107 - .L_1106)
	.align		4
.L_1106:
        /*19f0*/ 	.word	index@($__internal_15_$__cuda_sm70_shflsync_bfly_p)
        /*19f4*/ 	.word	0x00000000


	//----- nvinfo : EIATTR_FRAME_SIZE
	.align		4
.L_1107:
        /*19f8*/ 	.byte	0x04, 0x11
        /*19fa*/ 	.short	(.L_1109 - .L_1108)
	.align		4
.L_1108:
        /*19fc*/ 	.word	index@(_ZN10layer_norm13ln_bwd_kernelINS_13Kernel_traitsI13__nv_bfloat16S2_S2_S2_fjLj256ELj1ELj4ELj1ELj16ENS_18Kernel_traits_baseILj256ES2_S2_S2_S2_fjLj128EEEEELb1ELb1ELb0ELb1EEEvNS_9BwdParamsE)
        /*1a00*/ 	.word	0x00000000


	//----- nvinfo : EIATTR_REGCOUNT
	.align		4
.L_1109:
        /*1a04*/ 	.byte	0x04, 0x2f
        /*1a06*/ 	.short	(.L_1111 - .L_1110)
	.align		4
.L_1110:
        /*1a08*/ 	.word	index@(_ZN10layer_norm13ln_bwd_kernelINS_13Kernel_traitsI13__nv_bfloat16S2_S2_S2_fjLj256ELj1ELj4ELj1ELj16ENS_18Kernel_traits_baseILj256ES2_S2_S2_S2_fjLj128EEEEELb1ELb1ELb0ELb0EEEvNS_9BwdParamsE)
        /*1a0c*/ 	.word	0x0000005e


	//----- nvinfo : EIATTR_FRAME_SIZE
	.align		4
.L_1111:
        /*1a10*/ 	.byte	0x04, 0x11
        /*1a12*/ 	.short	(.L_1113 - .L_1112)
	.align		4
.L_1112:
        /*1a14*/ 	.word	index@($__internal_14_$__cuda_sm70_shflsync_bfly_p)
        /*1a18*/ 	.word	0x00000000


	//----- nvinfo : EIATTR_FRAME_SIZE
	.align		4
.L_1113:
        /*1a1c*/ 	.byte	0x04, 0x11
        /*1a1e*/ 	.short	(.L_1115 - .L_1114)
	.align		4
.L_1114:
        /*1a20*/ 	.word	index@(_ZN10layer_norm13ln_bwd_kernelINS_13Kernel_traitsI13__nv_bfloat16S2_S2_S2_fjLj256ELj1ELj4ELj1ELj16ENS_18Kernel_traits_baseILj256ES2_S2_S2_S2_fjLj128EEEEELb1ELb1ELb0ELb0EEEvNS_9BwdParamsE)
        /*1a24*/ 	.word	0x00000000


	//----- nvinfo : EIATTR_REGCOUNT
	.align		4
.L_1115:
        /*1a28*/ 	.byte	0x04, 0x2f
        /*1a2a*/ 	.short	(.L_1117 - .L_1116)
	.align		4
.L_1116:
        /*1a2c*/ 	.word	index@(_ZN10layer_norm13ln_bwd_kernelINS_13Kernel_traitsI13__nv_bfloat16S2_S2_S2_fjLj256ELj1ELj4ELj1ELj16ENS_18Kernel_traits_baseILj256ES2_S2_S2_S2_fjLj128EEEEELb1ELb0ELb1ELb1EEEvNS_9BwdParamsE)
        /*1a30*/ 	.word	0x00000048


	//----- nvinfo : EIATTR_FRAME_SIZE
	.align		4
.L_1117:
        /*1a34*/ 	.byte	0x04, 0x11
        /*1a36*/ 	.short	(.L_1119 - .L_1118)
	.align		4
.L_1118:
        /*1a38*/ 	.word	index@($__internal_13_$__cuda_sm70_shflsync_bfly_p)
        /*1a3c*/ 	.word	0x00000000


	//----- nvinfo : EIATTR_FRAME_SIZE
	.align		4
.L_1119:
        /*1a40*/ 	.byte	0x04, 0x11
        /*1a42*/ 	.short	(.L_1121 - .L_1120)
	.align		4
.L_1120:
        /*1a44*/ 	.word	index@(_ZN10layer_norm13ln_bwd_kernelINS_13Kernel_traitsI13__nv_bfloat16S2_S2_S2_fjLj256ELj1ELj4ELj1ELj16ENS_18Kernel_traits_baseILj256ES2_S2_S2_S2_fjLj128EEEEELb1ELb0ELb1ELb1EEEvNS_9BwdParamsE)
        /*1a48*/ 	.word	0x00000000


	//----- nvinfo : EIATTR_REGCOUNT
	.align		4
.L_1121:
        /*1a4c*/ 	.byte	0x04, 0x2f
        /*1a4e*/ 	.short	(.L_1123 - .L_1122)
	.align		4
.L_1122:
        /*1a50*/ 	.word	index@(_ZN10layer_norm22ln_bwd_finalize_kernelINS_22Kernel_traits_finalizeILj256E13__nv_bfloat16S2_S2_S2_fjLb0ELj1024ELj4ENS_18Kernel_traits_baseILj256ES2_S2_S2_S2_fjLj1024EEEEELb0ELb1EEEvNS_9BwdParamsE)
        /*1a54*/ 	.word	0x00000020


	//----- nvinfo : EIATTR_FRAME_SIZE
	.align		4
.L_1123:
        /*1a58*/ 	.byte	0x04, 0x11
        /*1a5a*/ 	.short	(.L_1125 - .L_1124)
	.align		4
.L_1124:
        /*1a5c*/ 	.word	index@($__internal_12_$__cuda_sm70_shflsync_bfly_p)
        /*1a60*/ 	.word	0x00000000


	//----- nvinfo : EIATTR_FRAME_SIZE
	.align		4
.L_1125:
        /*1a64*/ 	.byte	0x04, 0x11
        /*1a66*/ 	.short	(.L_1127 - .L_1126)
	.align		4
.L_1126:
        /*1a68*/ 	.word	index@(_ZN10layer_norm22ln_bwd_finalize_kernelINS_22Kernel_traits_finalizeILj256E13__nv_bfloat16S2_S2_S2_fjLb0ELj1024ELj4ENS_18Kernel_traits_baseILj256ES2_S2_S2_S2_fjLj1024EEEEELb0ELb1EEEvNS_9BwdParamsE)
        /*1a6c*/ 	.word	0x00000000


	//----- nvinfo : EIATTR_REGCOUNT
	.align		4
.L_1127:
        /*1a70*/ 	.byte	0x04, 0x2f
        /*1a72*/ 	.short	(.L_1129 - .L_1128)
	.align		4
.L_1128:
        /*1a74*/ 	.word	index@(_ZN10layer_norm13ln_bwd_kernelINS_13Kernel_traitsI13__nv_bfloat16S2_S2_S2_fjLj256ELj1ELj4ELj1ELj16ENS_18Kernel_traits_baseILj256ES2_S2_S2_S2_fjLj128EEEEELb1ELb0ELb1ELb0EEEvNS_9BwdParamsE)
        /*1a78*/ 	.word	0x00000050


	//----- nvinfo : EIATTR_FRAME_SIZE
	.align		4
.L_1129:
        /*1a7c*/ 	.byte	0x04, 0x11
        /*1a7e*/ 	.short	(.L_1131 - .L_1130)
	.align		4
.L_1130:
        /*1a80*/ 	.word	index@($__internal_11_$__cuda_sm70_shflsync_bfly_p)
        /*1a84*/ 	.word	0x00000000


	//----- nvinfo : EIATTR_FRAME_SIZE
	.align		4
.L_1131:
        /*1a88*/ 	.byte	0x04, 0x11
        /*1a8a*/ 	.short	(.L_1133 - .L_1132)
	.align		4
.L_1132:
        /*1a8c*/ 	.word	index@(_ZN10layer_norm13ln_bwd_kernelINS_13Kernel_traitsI13__nv_bfloat16S2_S2_S2_fjLj256ELj1ELj4ELj1ELj16ENS_18Kernel_traits_baseILj256ES2_S2_S2_S2_fjLj128EEEEELb1ELb0ELb1ELb0EEEvNS_9BwdParamsE)
        /*1a90*/ 	.word	0x00000000


	//----- nvinfo : EIATTR_REGCOUNT
	.align		4
.L_1133:
        /*1a94*/ 	.byte	0x04, 0x2f
        /*1a96*/ 	.short	(.L_1135 - .L_1134)
	.align		4
.L_1134:
        /*1a98*/ 	.word	index@(_ZN10layer_norm22ln_bwd_finalize_kernelINS_22Kernel_traits_finalizeILj256E13__nv_bfloat16S2_S2_S2_fjLb0ELj1024ELj4ENS_18Kernel_traits_baseILj256ES2_S2_S2_S2_fjLj1024EEEEELb0ELb0EEEvNS_9BwdParamsE)
        /*1a9c*/ 	.word	0x0000001e


	//----- nvinfo : EIATTR_FRAME_SIZE
	.align		4
.L_1135:
        /*1aa0*/ 	.byte	0x04, 0x11
        /*1aa2*/ 	.short	(.L_1137 - .L_1136)
	.align		4
.L_1136:
        /*1aa4*/ 	.word	index@($__internal_10_$__cuda_sm70_shflsync_bfly_p)
        /*1aa8*/ 	.word	0x00000000


	//----- nvinfo : EIATTR_FRAME_SIZE
	.align		4
.L_1137:
        /*1aac*/ 	.byte	0x04, 0x11
        /*1aae*/ 	.short	(.L_1139 - .L_1138)
	.align		4
.L_1138:
        /*1ab0*/ 	.word	index@(_ZN10layer_norm22ln_bwd_finalize_kernelINS_22Kernel_traits_finalizeILj256E13__nv_bfloat16S2_S2_S2_fjLb0ELj1024ELj4ENS_18Kernel_traits_baseILj256ES2_S2_S2_S2_fjLj1024EEEEELb0ELb0EEEvNS_9BwdParamsE)
        /*1ab4*/ 	.word	0x00000000


	//----- nvinfo : EIATTR_REGCOUNT
	.align		4
.L_1139:
        /*1ab8*/ 	.byte	0x04, 0x2f
        /*1aba*/ 	.short	(.L_1141 - .L_1140)
	.align		4
.L_1140:
        /*1abc*/ 	.word	index@(_ZN10layer_norm13ln_bwd_kernelINS_13Kernel_traitsI13__nv_bfloat16S2_S2_S2_fjLj256ELj1ELj4ELj1ELj16ENS_18Kernel_traits_baseILj256ES2_S2_S2_S2_fjLj128EEEEELb1ELb0ELb0ELb1EEEvNS_9BwdParamsE)
        /*1ac0*/ 	.word	0x00000047


	//----- nvinfo : EIATTR_FRAME_SIZE
	.align		4
.L_1141:
        /*1ac4*/ 	.byte	0x04, 0x11
        /*1ac6*/ 	.short	(.L_1143 - .L_1142)
	.align		4
.L_1142:
        /*1ac8*/ 	.word	index@($__internal_9_$__cuda_sm70_shflsync_bfly_p)
        /*1acc*/ 	.word	0x00000000


	//----- nvinfo : EIATTR_FRAME_SIZE
	.align		4
.L_1143:
        /*1ad0*/ 	.byte	0x04, 0x11
        /*1ad2*/ 	.short	(.L_1145 - .L_1144)
	.align		4
.L_1144:
        /*1ad4*/ 	.word	index@(_ZN10layer_norm13ln_bwd_kernelINS_13Kernel_traitsI13__nv_bfloat16S2_S2_S2_fjLj256ELj1ELj4ELj1ELj16ENS_18Kernel_traits_baseILj256ES2_S2_S2_S2_fjLj128EEEEELb1ELb0ELb0ELb1EEEvNS_9BwdParamsE)
        /*1ad8*/ 	.word	0x00000000


	//----- nvinfo : EIATTR_REGCOUNT
	.align		4
.L_1145:
        /*1adc*/ 	.byte	0x04, 0x2f
        /*1ade*/ 	.short	(.L_1147 - .L_1146)
	.align		4
.L_1146:
        /*1ae0*/ 	.word	index@(_ZN10layer_norm13ln_bwd_kernelINS_13Kernel_traitsI13__nv_bfloat16S2_S2_S2_fjLj256ELj1ELj4ELj1ELj16ENS_18Kernel_traits_baseILj256ES2_S2_S2_S2_fjLj128EEEEELb1ELb0ELb0ELb0EEEvNS_9BwdParamsE)
        /*1ae4*/ 	.word	0x00000050


	//----- nvinfo : EIATTR_FRAME_SIZE
	.align		4
.L_1147:
        /*1ae8*/ 	.byte	0x04, 0x11
        /*1aea*/ 	.short	(.L_1149 - .L_1148)
	.align		4
.L_1148:
        /*1aec*/ 	.word	index@($__internal_8_$__cuda_sm70_shflsync_bfly_p)
        /*1af0*/ 	.word	0x00000000


	//----- nvinfo : EIATTR_FRAME_SIZE
	.align		4
.L_1149:
        /*1af4*/ 	.byte	0x04, 0x11
        /*1af6*/ 	.short	(.L_1151 - .L_1150)
	.align		4
.L_1150:
        /*1af8*/ 	.word	index@(_ZN10layer_norm13ln_bwd_kernelINS_13Kernel_traitsI13__nv_bfloat16S2_S2_S2_fjLj256ELj1ELj4ELj1ELj16ENS_18Kernel_traits_baseILj256ES2_S2_S2_S2_fjLj128EEEEELb1ELb0ELb0ELb0EEEvNS_9BwdParamsE)
        /*1afc*/ 	.word	0x00000000


	//----- nvinfo : EIATTR_REGCOUNT
	.align		4
.L_1151:
        /*1b00*/ 	.byte	0x04, 0x2f
        /*1b02*/ 	.short	(.L_1153 - .L_1152)
	.align		4
.L_1152:
        /*1b04*/ 	.word	index@(_ZN10layer_norm13ln_bwd_kernelINS_13Kernel_traitsI13__nv_bfloat16S2_S2_S2_fjLj256ELj1ELj4ELj1ELj16ENS_18Kernel_traits_baseILj256ES2_S2_S2_S2_fjLj128EEEEELb0ELb1ELb1ELb1EEEvNS_9BwdParamsE)
        /*1b08*/ 	.word	0x0000005a


	//----- nvinfo : EIATTR_FRAME_SIZE
	.align		4
.L_1153:
        /*1b0c*/ 	.byte	0x04, 0x11
        /*1b0e*/ 	.short	(.L_1155 - .L_1154)
	.align		4
.L_1154:
        /*1b10*/ 	.word	index@($__internal_7_$__cuda_sm70_shflsync_bfly_p)
        /*1b14*/ 	.word	0x00000000


	//----- nvinfo : EIATTR_FRAME_SIZE
	.align		4
.L_1155:
        /*1b18*/ 	.byte	0x04, 0x11
        /*1b1a*/ 	.short	(.L_1157 - .L_1156)
	.align		4
.L_1156:
        /*1b1c*/ 	.word	index@(_ZN10layer_norm13ln_bwd_kernelINS_13Kernel_traitsI13__nv_bfloat16S2_S2_S2_fjLj256ELj1ELj4ELj1ELj16ENS_18Kernel_traits_baseILj256ES2_S2_S2_S2_fjLj128EEEEELb0ELb1ELb1ELb1EEEvNS_9BwdParamsE)
        /*1b20*/ 	.word	0x00000000


	//----- nvinfo : EIATTR_REGCOUNT
	.align		4
.L_1157:
        /*1b24*/ 	.byte	0x04, 0x2f
        /*1b26*/ 	.short	(.L_1159 - .L_1158)
	.align		4
.L_1158:
        /*1b28*/ 	.word	index@(_ZN10layer_norm13ln_bwd_kernelINS_13Kernel_traitsI13__nv_bfloat16S2_S2_S2_fjLj256ELj1ELj4ELj1ELj16ENS_18Kernel_traits_baseILj256ES2_S2_S2_S2_fjLj128EEEEELb0ELb1ELb1ELb0EEEvNS_9BwdParamsE)
        /*1b2c*/ 	.word	0x0000005d


	//----- nvinfo : EIATTR_FRAME_SIZE
	.align		4
.L_1159:
        /*1b30*/ 	.byte	0x04, 0x11
        /*1b32*/ 	.short	(.L_1161 - .L_1160)
	.align		4
.L_1160:
        /*1b34*/ 	.word	index@($__internal_6_$__cuda_sm70_shflsync_bfly_p)
        /*1b38*/ 	.word	0x00000000


	//----- nvinfo : EIATTR_FRAME_SIZE
	.align		4
.L_1161:
        /*1b3c*/ 	.byte	0x04, 0x11
        /*1b3e*/ 	.short	(.L_1163 - .L_1162)
	.align		4
.L_1162:
        /*1b40*/ 	.word	index@(_ZN10layer_norm13ln_bwd_kernelINS_13Kernel_traitsI13__nv_bfloat16S2_S2_S2_fjLj256ELj1ELj4ELj1ELj16ENS_18Kernel_traits_baseILj256ES2_S2_S2_S2_fjLj128EEEEELb0ELb1ELb1ELb0EEEvNS_9BwdParamsE)
        /*1b44*/ 	.word	0x00000000


	//----- nvinfo : EIATTR_REGCOUNT
	.align		4
.L_1163:
        /*1b48*/ 	.byte	0x04, 0x2f
        /*1b4a*/ 	.short	(.L_1165 - .L_1164)
	.align		4
.L_1164:
        /*1b4c*/ 	.word	index@(_ZN10layer_norm13ln_bwd_kernelINS_13Kernel_traitsI13__nv_bfloat16S2_S2_S2_fjLj256ELj1ELj4ELj1ELj16ENS_18Kernel_traits_baseILj256ES2_S2_S2_S2_fjLj128EEEEELb0ELb1ELb0ELb1EEEvNS_9BwdParamsE)
        /*1b50*/ 	.word	0x00000050


	//----- nvinfo : EIATTR_FRAME_SIZE
	.align		4
.L_1165:
        /*1b54*/ 	.byte	0x04, 0x11
        /*1b56*/ 	.short	(.L_1167 - .L_1166)
	.align		4
.L_1166:
        /*1b58*/ 	.word	index@($__internal_5_$__cuda_sm70_shflsync_bfly_p)
        /*1b5c*/ 	.word	0x00000000


	//----- nvinfo : EIATTR_FRAME_SIZE
	.align		4
.L_1167:
        /*1b60*/ 	.byte	0x04, 0x11
        /*1b62*/ 	.short	(.L_1169 - .L_1168)
	.align		4
.L_1168:
        /*1b64*/ 	.word	index@(_ZN10layer_norm13ln_bwd_kernelINS_13Kernel_traitsI13__nv_bfloat16S2_S2_S2_fjLj256ELj1ELj4ELj1ELj16ENS_18Kernel_traits_baseILj256ES2_S2_S2_S2_fjLj128EEEEELb0ELb1ELb0ELb1EEEvNS_9BwdParamsE)
        /*1b68*/ 	.word	0x00000008


	//----- nvinfo : EIATTR_REGCOUNT
	.align		4
.L_1169:
        /*1b6c*/ 	.byte	0x04, 0x2f
        /*1b6e*/ 	.short	(.L_1171 - .L_1170)
	.align		4
.L_1170:
        /*1b70*/ 	.word	index@(_ZN10layer_norm13ln_bwd_kernelINS_13Kernel_traitsI13__nv_bfloat16S2_S2_S2_fjLj256ELj1ELj4ELj1ELj16ENS_18Kernel_traits_baseILj256ES2_S2_S2_S2_fjLj128EEEEELb0ELb1ELb0ELb0EEEvNS_9BwdParamsE)
        /*1b74*/ 	.word	0x0000005f


	//----- nvinfo : EIATTR_FRAME_SIZE
	.align		4
.L_1171:
        /*1b78*/ 	.byte	0x04, 0x11
        /*1b7a*/ 	.short	(.L_1173 - .L_1172)
	.align		4
.L_1172:
        /*1b7c*/ 	.word	index@($__internal_4_$__cuda_sm70_shflsync_bfly_p)
        /*1b80*/ 	.word	0x00000000


	//----- nvinfo : EIATTR_FRAME_SIZE
	.align		4
.L_1173:
        /*1b84*/ 	.byte	0x04, 0x11
        /*1b86*/ 	.short	(.L_1175 - .L_1174)
	.align		4
.L_1174:
        /*1b88*/ 	.word	index@(_ZN10layer_norm13ln_bwd_kernelINS_13Kernel_traitsI13__nv_bfloat16S2_S2_S2_fjLj256ELj1ELj4ELj1ELj16ENS_18Kernel_traits_baseILj256ES2_S2_S2_S2_fjLj128EEEEELb0ELb1ELb0ELb0EEEvNS_9BwdParamsE)
        /*1b8c*/ 	.word	0x00000000


	//----- nvinfo : EIATTR_REGCOUNT
	.align		4
.L_1175:
        /*1b90*/ 	.byte	0x04, 0x2f
        /*1b92*/ 	.short	(.L_1177 - .L_1176)
	.align		4
.L_1176:
        /*1b94*/ 	.word	index@(_ZN10layer_norm13ln_bwd_kernelINS_13Kernel_traitsI13__nv_bfloat16S2_S2_S2_fjLj256ELj1ELj4ELj1ELj16ENS_18Kernel_traits_baseILj256ES2_S2_S2_S2_fjLj128EEEEELb0ELb0ELb1ELb1EEEvNS_9BwdParamsE)
        /*1b98*/ 	.word	0x00000048


	//----- nvinfo : EIATTR_FRAME_SIZE
	.align		4
.L_1177:
        /*1b9c*/ 	.byte	0x04, 0x11
        /*1b9e*/ 	.short	(.L_1179 - .L_1178)
	.align		4
.L_1178:
        /*1ba0*/ 	.word	index@($__internal_3_$__cuda_sm70_shflsync_bfly_p)
        /*1ba4*/ 	.word	0x00000000


	//----- nvinfo : EIATTR_FRAME_SIZE
	.align		4
.L_1179:
        /*1ba8*/ 	.byte	0x04, 0x11
        /*1baa*/ 	.short	(.L_1181 - .L_1180)
	.align		4
.L_1180:
        /*1bac*/ 	.word	index@(_ZN10layer_norm13ln_bwd_kernelINS_13Kernel_traitsI13__nv_bfloat16S2_S2_S2_fjLj256ELj1ELj4ELj1ELj16ENS_18Kernel_traits_baseILj256ES2_S2_S2_S2_fjLj128EEEEELb0ELb0ELb1ELb1EEEvNS_9BwdParamsE)
        /*1bb0*/ 	.word	0x00000000


	//----- nvinfo : EIATTR_REGCOUNT
	.align		4
.L_1181:
        /*1bb4*/ 	.byte	0x04, 0x2f
        /*1bb6*/ 	.short	(.L_1183 - .L_1182)
	.align		4
.L_1182:
        /*1bb8*/ 	.word	index@(_ZN10layer_norm13ln_bwd_kernelINS_13Kernel_traitsI13__nv_bfloat16S2_S2_S2_fjLj256ELj1ELj4ELj1ELj16ENS_18Kernel_traits_baseILj256ES2_S2_S2_S2_fjLj128EEEEELb0ELb0ELb1ELb0EEEvNS_9BwdParamsE)
        /*1bbc*/ 	.word	0x00000048


	//----- nvinfo : EIATTR_FRAME_SIZE
	.align		4
.L_1183:
        /*1bc0*/ 	.byte	0x04, 0x11
        /*1bc2*/ 	.short	(.L_1185 - .L_1184)
	.align		4
.L_1184:
        /*1bc4*/ 	.word	index@($__internal_2_$__cuda_sm70_shflsync_bfly_p)
        /*1bc8*/ 	.word	0x00000000


	//----- nvinfo : EIATTR_FRAME_SIZE
	.align		4
.L_1185:
        /*1bcc*/ 	.byte	0x04, 0x11
        /*1bce*/ 	.short	(.L_1187 - .L_1186)
	.align		4
.L_1186:
        /*1bd0*/ 	.word	index@(_ZN10layer_norm13ln_bwd_kernelINS_13Kernel_traitsI13__nv_bfloat16S2_S2_S2_fjLj256ELj1ELj4ELj1ELj16ENS_18Kernel_traits_baseILj256ES2_S2_S2_S2_fjLj128EEEEELb0ELb0ELb1ELb0EEEvNS_9BwdParamsE)
        /*1bd4*/ 	.word	0x00000000


	//----- nvinfo : EIATTR_REGCOUNT
	.align		4
.L_1187:
        /*1bd8*/ 	.byte	0x04, 0x2f
        /*1bda*/ 	.short	(.L_1189 - .L_1188)
	.align		4
.L_1188:
        /*1bdc*/ 	.word	index@(_ZN10layer_norm13ln_bwd_kernelINS_13Kernel_traitsI13__nv_bfloat16S2_S2_S2_fjLj256ELj1ELj4ELj1ELj16ENS_18Kernel_traits_baseILj256ES2_S2_S2_S2_fjLj128EEEEELb0ELb0ELb0ELb1EEEvNS_9BwdParamsE)
        /*1be0*/ 	.word	0x00000044


	//----- nvinfo : EIATTR_FRAME_SIZE
	.align		4
.L_1189:
        /*1be4*/ 	.byte	0x04, 0x11
        /*1be6*/ 	.short	(.L_1191 - .L_1190)
	.align		4
.L_1190:
        /*1be8*/ 	.word	index@($__internal_1_$__cuda_sm70_shflsync_bfly_p)
        /*1bec*/ 	.word	0x00000000


	//----- nvinfo : EIATTR_FRAME_SIZE
	.align		4
.L_1191:
        /*1bf0*/ 	.byte	0x04, 0x11
        /*1bf2*/ 	.short	(.L_1193 - .L_1192)
	.align		4
.L_1192:
        /*1bf4*/ 	.word	index@(_ZN10layer_norm13ln_bwd_kernelINS_13Kernel_traitsI13__nv_bfloat16S2_S2_S2_fjLj256ELj1ELj4ELj1ELj16ENS_18Kernel_traits_baseILj256ES2_S2_S2_S2_fjLj128EEEEELb0ELb0ELb0ELb1EEEvNS_9BwdParamsE)
        /*1bf8*/ 	.word	0x00000000


	//----- nvinfo : EIATTR_REGCOUNT
	.align		4
.L_1193:
        /*1bfc*/ 	.byte	0x04, 0x2f
        /*1bfe*/ 	.short	(.L_1195 - .L_1194)
	.align		4
.L_1194:
        /*1c00*/ 	.word	index@(_ZN10layer_norm13ln_bwd_kernelINS_13Kernel_traitsI13__nv_bfloat16S2_S2_S2_fjLj256ELj1ELj4ELj1ELj16ENS_18Kernel_traits_baseILj256ES2_S2_S2_S2_fjLj128EEEEELb0ELb0ELb0ELb0EEEvNS_9BwdParamsE)
        /*1c04*/ 	.word	0x00000048


	//----- nvinfo : EIATTR_FRAME_SIZE
	.align		4
.L_1195:
        /*1c08*/ 	.byte	0x04, 0x11
        /*1c0a*/ 	.short	(.L_1197 - .L_1196)
	.align		4
.L_1196:
        /*1c0c*/ 	.word	index@($__internal_0_$__cuda_sm70_shflsync_bfly_p)
        /*1c10*/ 	.word	0x00000000


	//----- nvinfo : EIATTR_FRAME_SIZE
	.align		4
.L_1197:
        /*1c14*/ 	.byte	0x04, 0x11
        /*1c16*/ 	.short	(.L_1199 - .L_1198)
	.align		4
.L_1198:
        /*1c18*/ 	.word	index@(_ZN10layer_norm13ln_bwd_kernelINS_13Kernel_traitsI13__nv_bfloat16S2_S2_S2_fjLj256ELj1ELj4ELj1ELj16ENS_18Kernel_traits_baseILj256ES2_S2_S2_S2_fjLj128EEEEELb0ELb0ELb0ELb0EEEvNS_9BwdParamsE)
        /*1c1c*/ 	.word	0x00000000


	//----- nvinfo : EIATTR_MIN_STACK_SIZE
	.align		4
.L_1199:
        /*1c20*/ 	.byte	0x04, 0x12
        /*1c22*/ 	.short	(.L_1201 - .L_1200)
	.align		4
.L_1200:
        /*1c24*/ 	.word	index@(_ZN10layer_norm13ln_bwd_kernelINS_13Kernel_traitsI13__nv_bfloat16S2_S2_S2_fjLj256ELj1ELj4ELj1ELj16ENS_18Kernel_traits_baseILj256ES2_S2_S2_S2_fjLj128EEEEELb0ELb0ELb0ELb0EEEvNS_9BwdParamsE)
        /*1c28*/ 	.word	0x00000000


	//----- nvinfo : EIATTR_MIN_STACK_SIZE
	.align		4
.L_1201:
        /*1c2c*/ 	.byte	0x04, 0x12
        /*1c2e*/ 	.short	(.L_1203 - .L_1202)
	.align		4
.L_1202:
        /*1c30*/ 	.word	index@(_ZN10layer_norm13ln_bwd_kernelINS_13Kernel_traitsI13__nv_bfloat16S2_S2_S2_fjLj256ELj1ELj4ELj1ELj16ENS_18Kernel_traits_baseILj256ES2_S2_S2_S2_fjLj128EEEEELb0ELb0ELb0ELb1EEEvNS_9BwdParamsE)
        /*1c34*/ 	.word	0x00000000


	//----- nvinfo : EIATTR_MIN_STACK_SIZE
	.align		4
.L_1203:
        /*1c38*/ 	.byte	0x04, 0x12
        /*1c3a*/ 	.short	(.L_1205 - .L_1204)
	.align		4
.L_1204:
        /*1c3c*/ 	.word	index@(_ZN10layer_norm13ln_bwd_kernelINS_13Kernel_traitsI13__nv_bfloat16S2_S2_S2_fjLj256ELj1ELj4ELj1ELj16ENS_18Kernel_traits_baseILj256ES2_S2_S2_S2_fjLj128EEEEELb0ELb0ELb1ELb0EEEvNS_9BwdParamsE)
        /*1c40*/ 	.word	0x00000000


	//----- nvinfo : EIATTR_MIN_STACK_SIZE
	.align		4
.L_1205:
        /*1c44*/ 	.byte	0x04, 0x12
        /*1c46*/ 	.short	(.L_1207 - .L_1206)
	.align		4
.L_1206:
        /*1c48*/ 	.word	index@(_ZN10layer_norm13ln_bwd_kernelINS_13Kernel_traitsI13__nv_bfloat16S2_S2_S2_fjLj256ELj1ELj4ELj1ELj16ENS_18Kernel_traits_baseILj256ES2_S2_S2_S2_fjLj128EEEEELb0ELb0ELb1ELb1EEEvNS_9BwdParamsE)
        /*1c4c*/ 	.word	0x00000000


	//----- nvinfo : EIATTR_MIN_STACK_SIZE
	.align		4
.L_1207:
        /*1c50*/ 	.byte	0x04, 0x12
        /*1c52*/ 	.short	(.L_1209 - .L_1208)
	.align		4
.L_1208:
        /*1c54*/ 	.word	index@(_ZN10layer_norm13ln_bwd_kernelINS_13Kernel_traitsI13__nv_bfloat16S2_S2_S2_fjLj256ELj1ELj4ELj1ELj16ENS_18Kernel_traits_baseILj256ES2_S2_S2_S2_fjLj128EEEEELb0ELb1ELb0ELb0EEEvNS_9BwdParamsE)
        /*1c58*/ 	.word	0x00000000


	//----- nvinfo : EIATTR_MIN_STACK_SIZE
	.align		4
.L_1209:
        /*1c5c*/ 	.byte	0x04, 0x12
        /*1c5e*/ 	.short	(.L_1211 - .L_1210)
	.align		4
.L_1210:
        /*1c60*/ 	.word	index@(_ZN10layer_norm13ln_bwd_kernelINS_13Kernel_traitsI13__nv_bfloat16S2_S2_S2_fjLj256ELj1ELj4ELj1ELj16ENS_18Kernel_traits_baseILj256ES2_S2_S2_S2_fjLj128EEEEELb0ELb1ELb0ELb1EEEvNS_9BwdParamsE)
        /*1c64*/ 	.word	0x00000008


	//----- nvinfo : EIATTR_MIN_STACK_SIZE
	.align		4
.L_1211:
        /*1c68*/ 	.byte	0x04, 0x12
        /*1c6a*/ 	.short	(.L_1213 - .L_1212)
	.align		4
.L_1212:
        /*1c6c*/ 	.word	index@(_ZN10layer_norm13ln_bwd_kernelINS_13Kernel_traitsI13__nv_bfloat16S2_S2_S2_fjLj256ELj1ELj4ELj1ELj16ENS_18Kernel_traits_baseILj256ES2_S2_S2_S2_fjLj128EEEEELb0ELb1ELb1ELb0EEEvNS_9BwdParamsE)
        /*1c70*/ 	.word	0x00000000


	//----- nvinfo : EIATTR_MIN_STACK_SIZE
	.align		4
.L_1213:
        /*1c74*/ 	.byte	0x04, 0x12
        /*1c76*/ 	.short	(.L_1215 - .L_1214)
	.align		4
.L_1214:
        /*1c78*/ 	.word	index@(_ZN10layer_norm13ln_bwd_kernelINS_13Kernel_traitsI13__nv_bfloat16S2_S2_S2_fjLj256ELj1ELj4ELj1ELj16ENS_18Kernel_traits_baseILj256ES2_S2_S2_S2_fjLj128EEEEELb0ELb1ELb1ELb1EEEvNS_9BwdParamsE)
        /*1c7c*/ 	.word	0x00000000


	//----- nvinfo : EIATTR_MIN_STACK_SIZE
	.align		4
.L_1215:
        /*1c80*/ 	.byte	0x04, 0x12
        /*1c82*/ 	.short	(.L_1217 - .L_1216)
	.align		4
.L_1216:
        /*1c84*/ 	.word	index@(_ZN10layer_norm13ln_bwd_kernelINS_13Kernel_traitsI13__nv_bfloat16S2_S2_S2_fjLj256ELj1ELj4ELj1ELj16ENS_18Kernel_traits_baseILj256ES2_S2_S2_S2_fjLj128EEEEELb1ELb0ELb0ELb0EEEvNS_9BwdParamsE)
        /*1c88*/ 	.word	0x00000000


	//----- nvinfo : EIATTR_MIN_STACK_SIZE
	.align		4
.L_1217:
        /*1c8c*/ 	.byte	0x04, 0x12
        /*1c8e*/ 	.short	(.L_1219 - .L_1218)
	.align		4
.L_1218:
        /*1c90*/ 	.word	index@(_ZN10layer_norm13ln_bwd_kernelINS_13Kernel_traitsI13__nv_bfloat16S2_S2_S2_fjLj256ELj1ELj4ELj1ELj16ENS_18Kernel_traits_baseILj256ES2_S2_S2_S2_fjLj128EEEEELb1ELb0ELb0ELb1EEEvNS_9BwdParamsE)
        /*1c94*/ 	.word	0x00000000


	//----- nvinfo : EIATTR_MIN_STACK_SIZE
	.align		4
.L_1219:
        /*1c98*/ 	.byte	0x04, 0x12
        /*1c9a*/ 	.short	(.L_1221 - .L_1220)
	.align		4
.L_1220:
        /*1c9c*/ 	.word	index@(_ZN10layer_norm22ln_bwd_finalize_kernelINS_22Kernel_traits_finalizeILj256E13__nv_bfloat16S2_S2_S2_fjLb0ELj1024ELj4ENS_18Kernel_traits_baseILj256ES2_S2_S2_S2_fjLj1024EEEEELb0ELb0EEEvNS_9BwdParamsE)
        /*1ca0*/ 	.word	0x00000000


	//----- nvinfo : EIATTR_MIN_STACK_SIZE
	.align		4
.L_1221:
        /*1ca4*/ 	.byte	0x04, 0x12
        /*1ca6*/ 	.short	(.L_1223 - .L_1222)
	.align		4
.L_1222:
        /*1ca8*/ 	.word	index@(_ZN10layer_norm13ln_bwd_kernelINS_13Kernel_traitsI13__nv_bfloat16S2_S2_S2_fjLj256ELj1ELj4ELj1ELj16ENS_18Kernel_traits_baseILj256ES2_S2_S2_S2_fjLj128EEEEELb1ELb0ELb1ELb0EEEvNS_9BwdParamsE)
        /*1cac*/ 	.word	0x00000000


	//----- nvinfo : EIATTR_MIN_STACK_SIZE
	.align		4
.L_1223:
        /*1cb0*/ 	.byte	0x04, 0x12
        /*1cb2*/ 	.short	(.L_1225 - .L_1224)
	.align		4
.L_1224:
        /*1cb4*/ 	.word	index@(_ZN10layer_norm22ln_bwd_finalize_kernelINS_22Kernel_traits_finalizeILj256E13__nv_bfloat16S2_S2_S2_fjLb0ELj1024ELj4ENS_18Kernel_traits_baseILj256ES2_S2_S2_S2_fjLj1024EEEEELb0ELb1EEEvNS_9BwdParamsE)
        /*1cb8*/ 	.word	0x00000000


	//----- nvinfo : EIATTR_MIN_STACK_SIZE
	.align		4
.L_1225:
        /*1cbc*/ 	.byte	0x04, 0x12
        /*1cbe*/ 	.short	(.L_1227 - .L_1226)
	.align		4
.L_1226:
        /*1cc0*/ 	.word	index@(_ZN10layer_norm13ln_bwd_kernelINS_13Kernel_traitsI13__nv_bfloat16S2_S2_S2_fjLj256ELj1ELj4ELj1ELj16ENS_18Kernel_traits_baseILj256ES2_S2_S2_S2_fjLj128EEEEELb1ELb0ELb1ELb1EEEvNS_9BwdParamsE)
        /*1cc4*/ 	.word	0x00000000


	//----- nvinfo : EIATTR_MIN_STACK_SIZE
	.align		4
.L_1227:
        /*1cc8*/ 	.byte	0x04, 0x12
        /*1cca*/ 	.short	(.L_1229 - .L_1228)
	.align		4
.L_1228:
        /*1ccc*/ 	.word	index@(_ZN10layer_norm13ln_bwd_kernelINS_13Kernel_traitsI13__nv_bfloat16S2_S2_S2_fjLj256ELj1ELj4ELj1ELj16ENS_18Kernel_traits_baseILj256ES2_S2_S2_S2_fjLj128EEEEELb1ELb1ELb0ELb0EEEvNS_9BwdParamsE)
        /*1cd0*/ 	.word	0x00000000


	//----- nvinfo : EIATTR_MIN_STACK_SIZE
	.align		4
.L_1229:
        /*1cd4*/ 	.byte	0x04, 0x12
        /*1cd6*/ 	.short	(.L_1231 - .L_1230)
	.align		4
.L_1230:
        /*1cd8*/ 	.word	index@(_ZN10layer_norm13ln_bwd_kernelINS_13Kernel_traitsI13__nv_bfloat16S2_S2_S2_fjLj256ELj1ELj4ELj1ELj16ENS_18Kernel_traits_baseILj256ES2_S2_S2_S2_fjLj128EEEEELb1ELb1ELb0ELb1EEEvNS_9BwdParamsE)
        /*1cdc*/ 	.word	0x00000000


	//----- nvinfo : EIATTR_MIN_STACK_SIZE
	.align		4
.L_1231:
        /*1ce0*/ 	.byte	0x04, 0x12
        /*1ce2*/ 	.short	(.L_1233 - .L_1232)
	.align		4
.L_1232:
        /*1ce4*/ 	.word	index@(_ZN10layer_norm22ln_bwd_finalize_kernelINS_22Kernel_traits_finalizeILj256E13__nv_bfloat16S2_S2_S2_fjLb1ELj1024ELj4ENS_18Kernel_traits_baseILj256ES2_S2_S2_S2_fjLj1024EEEEELb1ELb0EEEvNS_9BwdParamsE)
        /*1ce8*/ 	.word	0x00000000


	//----- nvinfo : EIATTR_MIN_STACK_SIZE
	.align		4
.L_1233:
        /*1cec*/ 	.byte	0x04, 0x12
        /*1cee*/ 	.short	(.L_1235 - .L_1234)
	.align		4
.L_1234:
        /*1cf0*/ 	.word	index@(_ZN10layer_norm13ln_bwd_kernelINS_13Kernel_traitsI13__nv_bfloat16S2_S2_S2_fjLj256ELj1ELj4ELj1ELj16ENS_18Kernel_traits_baseILj256ES2_S2_S2_S2_fjLj128EEEEELb1ELb1ELb1ELb0EEEvNS_9BwdParamsE)
        /*1cf4*/ 	.word	0x00000008


	//----- nvinfo : EIATTR_MIN_STACK_SIZE
	.align		4
.L_1235:
        /*1cf8*/ 	.byte	0x04, 0x12
        /*1cfa*/ 	.short	(.L_1237 - .L_1236)
	.align		4
.L_1236:
        /*1cfc*/ 	.word	index@(_ZN10layer_norm22ln_bwd_finalize_kernelINS_22Kernel_traits_finalizeILj256E13__nv_bfloat16S2_S2_S2_fjLb1ELj1024ELj4ENS_18Kernel_traits_baseILj256ES2_S2_S2_S2_fjLj1024EEEEELb1ELb1EEEvNS_9BwdParamsE)
        /*1d00*/ 	.word	0x00000000


	//----- nvinfo : EIATTR_MIN_STACK_SIZE
	.align		4
.L_1237:
        /*1d04*/ 	.byte	0x04, 0x12
        /*1d06*/ 	.short	(.L_1239 - .L_1238)
	.align		4
.L_1238:
        /*1d08*/ 	.word	index@(_ZN10layer_norm13ln_bwd_kernelINS_13Kernel_traitsI13__nv_bfloat16S2_S2_S2_fjLj256ELj1ELj4ELj1ELj16ENS_18Kernel_traits_baseILj256ES2_S2_S2_S2_fjLj128EEEEELb1ELb1ELb1ELb1EEEvNS_9BwdParamsE)
        /*1d0c*/ 	.word	0x00000000


	//----- nvinfo : EIATTR_MIN_STACK_SIZE
	.align		4
.L_1239:
        /*1d10*/ 	.byte	0x04, 0x12
        /*1d12*/ 	.short	(.L_1241 - .L_1240)
	.align		4
.L_1240:
        /*1d14*/ 	.word	index@(_ZN10layer_norm13ln_bwd_kernelINS_13Kernel_traitsI6__halfS2_S2_S2_fjLj256ELj1ELj4ELj1ELj16ENS_18Kernel_traits_baseILj256ES2_S2_S2_S2_fjLj128EEEEELb0ELb0ELb0ELb0EEEvNS_9BwdParamsE)
        /*1d18*/ 	.word	0x00000000


	//----- nvinfo : EIATTR_MIN_STACK_SIZE
	.align		4
.L_1241:
        /*1d1c*/ 	.byte	0x04, 0x12
        /*1d1e*/ 	.short	(.L_1243 - .L_1242)
	.align		4
.L_1242:
        /*1d20*/ 	.word	index@(_ZN10layer_norm13ln_bwd_kernelINS_13Kernel_traitsI6__halfS2_S2_S2_fjLj256ELj1ELj4ELj1ELj16ENS_18Kernel_traits_baseILj256ES2_S2_S2_S2_fjLj128EEEEELb0ELb0ELb0ELb1EEEvNS_9BwdParamsE)
        /*1d24*/ 	.word	0x00000000


	//----- nvinfo : EIATTR_MIN_STACK_SIZE
	.align		4
.L_1243:
        /*1d28*/ 	.byte	0x04, 0x12
        /*1d2a*/ 	.short	(.L_1245 - .L_1244)
	.align		4
.L_1244:
        /*1d2c*/ 	.word	index@(_ZN10layer_norm13ln_bwd_kernelINS_13Kernel_traitsI6__halfS2_S2_S2_fjLj256ELj1ELj4ELj1ELj16ENS_18Kernel_traits_baseILj256ES2_S2_S2_S2_fjLj128EEEEELb0ELb0ELb1ELb0EEEvNS_9BwdParamsE)
        /*1d30*/ 	.word	0x00000000


	//----- nvinfo : EIATTR_MIN_STACK_SIZE
	.align		4
.L_1245:
        /*1d34*/ 	.byte	0x04, 0x12
        /*1d36*/ 	.short	(.L_1247 - .L_1246)
	.align		4
.L_1246:
        /*1d38*/ 	.word	index@(_ZN10layer_norm13ln_bwd_kernelINS_13Kernel_traitsI6__halfS2_S2_S2_fjLj256ELj1ELj4ELj1ELj16ENS_18Kernel_traits_baseILj256ES2_S2_S2_S2_fjLj128EEEEELb0ELb0ELb1ELb1EEEvNS_9BwdParamsE)
        /*1d3c*/ 	.word	0x00000000


	//----- nvinfo : EIATTR_MIN_STACK_SIZE
	.align		4
.L_1247:
        /*1d40*/ 	.byte	0x04, 0x12
        /*1d42*/ 	.short	(.L_1249 - .L_1248)
	.align		4
.L_1248:
        /*1d44*/ 	.word	index@(_ZN10layer_norm13ln_bwd_kernelINS_13Kernel_traitsI6__halfS2_S2_S2_fjLj256ELj1ELj4ELj1ELj16ENS_18Kernel_traits_baseILj256ES2_S2_S2_S2_fjLj128EEEEELb0ELb1ELb0ELb0EEEvNS_9BwdParamsE)
        /*1d48*/ 	.word	0x00000000


	//----- nvinfo : EIATTR_MIN_STACK_SIZE
	.align		4
.L_1249:
        /*1d4c*/ 	.byte	0x04, 0x12
        /*1d4e*/ 	.short	(.L_1251 - .L_1250)
	.align		4
.L_1250:
        /*1d50*/ 	.word	index@(_ZN10layer_norm13ln_bwd_kernelINS_13Kernel_traitsI6__halfS2_S2_S2_fjLj256ELj1ELj4ELj1ELj16ENS_18Kernel_traits_baseILj256ES2_S2_S2_S2_fjLj128EEEEELb0ELb1ELb0ELb1EEEvNS_9BwdParamsE)
        /*1d54*/ 	.word	0x00000008


	//----- nvinfo : EIATTR_MIN_STACK_SIZE
	.align		4
.L_1251:
        /*1d58*/ 	.byte	0x04, 0x12
        /*1d5a*/ 	.short	(.L_1253 - .L_1252)
	.align		4
.L_1252:
        /*1d5c*/ 	.word	index@(_ZN10layer_norm13ln_bwd_kernelINS_13Kernel_traitsI6__halfS2_S2_S2_fjLj256ELj1ELj4ELj1ELj16ENS_18Kernel_traits_baseILj256ES2_S2_S2_S2_fjLj128EEEEELb0ELb1ELb1ELb0EEEvNS_9BwdParamsE)
        /*1d60*/ 	.word	0x00000000


	//----- nvinfo : EIATTR_MIN_STACK_SIZE
	.align		4
.L_1253:
        /*1d64*/ 	.byte	0x04, 0x12
        /*1d66*/ 	.short	(.L_1255 - .L_1254)
	.align		4
.L_1254:
        /*1d68*/ 	.word	index@(_ZN10layer_norm13ln_bwd_kernelINS_13Kernel_traitsI6__halfS2_S2_S2_fjLj256ELj1ELj4ELj1ELj16ENS_18Kernel_traits_baseILj256ES2_S2_S2_S2_fjLj128EEEEELb0ELb1ELb1ELb1EEEvNS_9BwdParamsE)
        /*1d6c*/ 	.word	0x00000000


	//----- nvinfo : EIATTR_MIN_STACK_SIZE
	.align		4
.L_1255:
        /*1d70*/ 	.byte	0x04, 0x12
        /*1d72*/ 	.short	(.L_1257 - .L_1256)
	.align		4
.L_1256:
        /*1d74*/ 	.word	index@(_ZN10layer_norm13ln_bwd_kernelINS_13Kernel_traitsI6__halfS2_S2_S2_fjLj256ELj1ELj4ELj1ELj16ENS_18Kernel_traits_baseILj256ES2_S2_S2_S2_fjLj128EEEEELb1ELb0ELb0ELb0EEEvNS_9BwdParamsE)
        /*1d78*/ 	.word	0x00000000


	//----- nvinfo : EIATTR_MIN_STACK_SIZE
	.align		4
.L_1257:
        /*1d7c*/ 	.byte	0x04, 0x12
        /*1d7e*/ 	.short	(.L_1259 - .L_1258)
	.align		4
.L_1258:
        /*1d80*/ 	.word	index@(_ZN10layer_norm13ln_bwd_kernelINS_13Kernel_traitsI6__halfS2_S2_S2_fjLj256ELj1ELj4ELj1ELj16ENS_18Kernel_traits_baseILj256ES2_S2_S2_S2_fjLj128EEEEELb1ELb0ELb0ELb1EEEvNS_9BwdParamsE)
        /*1d84*/ 	.word	0x00000000


	//----- nvinfo : EIATTR_MIN_STACK_SIZE
	.align		4
.L_1259:
        /*1d88*/ 	.byte	0x04, 0x12
        /*1d8a*/ 	.short	(.L_1261 - .L_1260)
	.align		4
.L_1260:
        /*1d8c*/ 	.word	index@(_ZN10layer_norm22ln_bwd_finalize_kernelINS_22Kernel_traits_finalizeILj256E6__halfS2_S2_S2_fjLb0ELj1024ELj4ENS_18Kernel_traits_baseILj256ES2_S2_S2_S2_fjLj1024EEEEELb0ELb0EEEvNS_9BwdParamsE)
        /*1d90*/ 	.word	0x00000000


	//----- nvinfo : EIATTR_MIN_STACK_SIZE
	.align		4
.L_1261:
        /*1d94*/ 	.byte	0x04, 0x12
        /*1d96*/ 	.short	(.L_1263 - .L_1262)
	.align		4
.L_1262:
        /*1d98*/ 	.word	index@(_ZN10layer_norm13ln_bwd_kernelINS_13Kernel_traitsI6__halfS2_S2_S2_fjLj256ELj1ELj4ELj1ELj16ENS_18Kernel_traits_baseILj256ES2_S2_S2_S2_fjLj128EEEEELb1ELb0ELb1ELb0EEEvNS_9BwdParamsE)
        /*1d9c*/ 	.word	0x00000000


	//----- nvinfo : EIATTR_MIN_STACK_SIZE
	.align		4
.L_1263:
        /*1da0*/ 	.byte	0x04, 0x12
        /*1da2*/ 	.short	(.L_1265 - .L_1264)
	.align		4
.L_1264:
        /*1da4*/ 	.word	index@(_ZN10layer_norm22ln_bwd_finalize_kernelINS_22Kernel_traits_finalizeILj256E6__halfS2_S2_S2_fjLb0ELj1024ELj4ENS_18Kernel_traits_baseILj256ES2_S2_S2_S2_fjLj1024EEEEELb0ELb1EEEvNS_9BwdParamsE)
        /*1da8*/ 	.word	0x00000000


	//----- nvinfo : EIATTR_MIN_STACK_SIZE
	.align		4
.L_1265:
        /*1dac*/ 	.byte	0x04, 0x12
        /*1dae*/ 	.short	(.L_1267 - .L_1266)
	.align		4
.L_1266:
        /*1db0*/ 	.word	index@(_ZN10layer_norm13ln_bwd_kernelINS_13Kernel_traitsI6__halfS2_S2_S2_fjLj256ELj1ELj4ELj1ELj16ENS_18Kernel_traits_baseILj256ES2_S2_S2_S2_fjLj128EEEEELb1ELb0ELb1ELb1EEEvNS_9BwdParamsE)
        /*1db4*/ 	.word	0x00000000


	//----- nvinfo : EIATTR_MIN_STACK_SIZE
	.align		4
.L_1267:
        /*1db8*/ 	.byte	0x04, 0x12
        /*1dba*/ 	.short	(.L_1269 - .L_1268)
	.align		4
.L_1268:
        /*1dbc*/ 	.word	index@(_ZN10layer_norm13ln_bwd_kernelINS_13Kernel_traitsI6__halfS2_S2_S2_fjLj256ELj1ELj4ELj1ELj16ENS_18Kernel_traits_baseILj256ES2_S2_S2_S2_fjLj128EEEEELb1ELb1ELb0ELb0EEEvNS_9BwdParamsE)
        /*1dc0*/ 	.word	0x00000000


	//----- nvinfo : EIATTR_MIN_STACK_SIZE
	.align		4
.L_1269:
        /*1dc4*/ 	.byte	0x04, 0x12
        /*1dc6*/ 	.short	(.L_1271 - .L_1270)
	.align		4
.L_1270:
        /*1dc8*/ 	.word	index@(_ZN10layer_norm13ln_bwd_kernelINS_13Kernel_traitsI6__halfS2_S2_S2_fjLj256ELj1ELj4ELj1ELj16ENS_18Kernel_traits_baseILj256ES2_S2_S2_S2_fjLj128EEEEELb1ELb1ELb0ELb1EEEvNS_9BwdParamsE)
        /*1dcc*/ 	.word	0x00000000


	//----- nvinfo : EIATTR_MIN_STACK_SIZE
	.align		4
.L_1271:
        /*1dd0*/ 	.byte	0x04, 0x12
        /*1dd2*/ 	.short	(.L_1273 - .L_1272)
	.align		4
.L_1272:
        /*1dd4*/ 	.word	index@(_ZN10layer_norm22ln_bwd_finalize_kernelINS_22Kernel_traits_finalizeILj256E6__halfS2_S2_S2_fjLb1ELj1024ELj4ENS_18Kernel_traits_baseILj256ES2_S2_S2_S2_fjLj1024EEEEELb1ELb0EEEvNS_9BwdParamsE)
        /*1dd8*/ 	.word	0x00000000


	//----- nvinfo : EIATTR_MIN_STACK_SIZE
	.align		4
.L_1273:
        /*1ddc*/ 	.byte	0x04, 0x12
        /*1dde*/ 	.short	(.L_1275 - .L_1274)
	.align		4
.L_1274:
        /*1de0*/ 	.word	index@(_ZN10layer_norm13ln_bwd_kernelINS_13Kernel_traitsI6__halfS2_S2_S2_fjLj256ELj1ELj4ELj1ELj16ENS_18Kernel_traits_baseILj256ES2_S2_S2_S2_fjLj128EEEEELb1ELb1ELb1ELb0EEEvNS_9BwdParamsE)
        /*1de4*/ 	.word	0x00000008


	//----- nvinfo : EIATTR_MIN_STACK_SIZE
	.align		4
.L_1275:
        /*1de8*/ 	.byte	0x04, 0x12
        /*1dea*/ 	.short	(.L_1277 - .L_1276)
	.align		4
.L_1276:
        /*1dec*/ 	.word	index@(_ZN10layer_norm22ln_bwd_finalize_kernelINS_22Kernel_traits_finalizeILj256E6__halfS2_S2_S2_fjLb1ELj1024ELj4ENS_18Kernel_traits_baseILj256ES2_S2_S2_S2_fjLj1024EEEEELb1ELb1EEEvNS_9BwdParamsE)
        /*1df0*/ 	.word	0x00000000


	//----- nvinfo : EIATTR_MIN_STACK_SIZE
	.align		4
.L_1277:
        /*1df4*/ 	.byte	0x04, 0x12
        /*1df6*/ 	.short	(.L_1279 - .L_1278)
	.align		4
.L_1278:
        /*1df8*/ 	.word	index@(_ZN10layer_norm13ln_bwd_kernelINS_13Kernel_traitsI6__halfS2_S2_S2_fjLj256ELj1ELj4ELj1ELj16ENS_18Kernel_traits_baseILj256ES2_S2_S2_S2_fjLj128EEEEELb1ELb1ELb1ELb1EEEvNS_9BwdParamsE)
        /*1dfc*/ 	.word	0x00000000


	//----- nvinfo : EIATTR_MIN_STACK_SIZE
	.align		4
.L_1279:
        /*1e00*/ 	.byte	0x04, 0x12
        /*1e02*/ 	.short	(.L_1281 - .L_1280)
	.align		4
.L_1280:
        /*1e04*/ 	.word	index@(_ZN10layer_norm13ln_bwd_kernelINS_13Kernel_traitsIf13__nv_bfloat16S2_S2_fjLj256ELj1ELj4ELj1ELj16ENS_18Kernel_traits_baseILj256EfS2_S2_S2_fjLj128EEEEELb0ELb0ELb0ELb0EEEvNS_9BwdParamsE)
        /*1e08*/ 	.word	0x00000000


	//----- nvinfo : EIATTR_MIN_STACK_SIZE
	.align		4
.L_1281:
        /*1e0c*/ 	.byte	0x04, 0x12
        /*1e0e*/ 	.short	(.L_1283 - .L_1282)
	.align		4
.L_1282:
        /*1e10*/ 	.word	index@(_ZN10layer_norm13ln_bwd_kernelINS_13Kernel_traitsIf13__nv_bfloat16S2_S2_fjLj256ELj1ELj4ELj1ELj16ENS_18Kernel_traits_baseILj256EfS2_S2_S2_fjLj128EEEEELb0ELb0ELb0ELb1EEEvNS_9BwdParamsE)
        /*1e14*/ 	.word	0x00000000


	//----- nvinfo : EIATTR_MIN_STACK_SIZE
	.align		4
.L_1283:
        /*1e18*/ 	.byte	0x04, 0x12
        /*1e1a*/ 	.short	(.L_1285 - .L_1284)
	.align		4
.L_1284:
        /*1e1c*/ 	.word	index@(_ZN10layer_norm13ln_bwd_kernelINS_13Kernel_traitsIf13__nv_bfloat16S2_S2_fjLj256ELj1ELj4ELj1ELj16ENS_18Kernel_traits_baseILj256EfS2_S2_S2_fjLj128EEEEELb0ELb0ELb1ELb0EEEvNS_9BwdParamsE)
        /*1e20*/ 	.word	0x00000000


	//----- nvinfo : EIATTR_MIN_STACK_SIZE
	.align		4
.L_1285:
        /*1e24*/ 	.byte	0x04, 0x12
        /*1e26*/ 	.short	(.L_1287 - .L_1286)
	.align		4
.L_1286:
        /*1e28*/ 	.word	index@(_ZN10layer_norm13ln_bwd_kernelINS_13Kernel_traitsIf13__nv_bfloat16S2_S2_fjLj256ELj1ELj4ELj1ELj16ENS_18Kernel_traits_baseILj256EfS2_S2_S2_fjLj128EEEEELb0ELb0ELb1ELb1EEEvNS_9BwdParamsE)
        /*1e2c*/ 	.word	0x00000000


	//----- nvinfo : EIATTR_MIN_STACK_SIZE
	.align		4
.L_1287:
        /*1e30*/ 	.byte	0x04, 0x12
        /*1e32*/ 	.short	(.L_1289 - .L_1288)
	.align		4
.L_1288:
        /*1e34*/ 	.word	index@(_ZN10layer_norm13ln_bwd_kernelINS_13Kernel_traitsIf13__nv_bfloat16S2_S2_fjLj256ELj1ELj4ELj1ELj16ENS_18Kernel_traits_baseILj256EfS2_S2_S2_fjLj128EEEEELb0ELb1ELb0ELb0EEEvNS_9BwdParamsE)
        /*1e38*/ 	.word	0x00000000


	//----- nvinfo : EIATTR_MIN_STACK_SIZE
	.align		4
.L_1289:
        /*1e3c*/ 	.byte	0x04, 0x12
        /*1e3e*/ 	.short	(.L_1291 - .L_1290)
	.align		4
.L_1290:
        /*1e40*/ 	.word	index@(_ZN10layer_norm13ln_bwd_kernelINS_13Kernel_traitsIf13__nv_bfloat16S2_S2_fjLj256ELj1ELj4ELj1ELj16ENS_18Kernel_traits_baseILj256EfS2_S2_S2_fjLj128EEEEELb0ELb1ELb0ELb1EEEvNS_9BwdParamsE)
        /*1e44*/ 	.word	0x00000008


	//----- nvinfo : EIATTR_MIN_STACK_SIZE
	.align		4
.L_1291:
        /*1e48*/ 	.byte	0x04, 0x12
        /*1e4a*/ 	.short	(.L_1293 - .L_1292)
	.align		4
.L_1292:
        /*1e4c*/ 	.word	index@(_ZN10layer_norm13ln_bwd_kernelINS_13Kernel_traitsIf13__nv_bfloat16S2_S2_fjLj256ELj1ELj4ELj1ELj16ENS_18Kernel_traits_baseILj256EfS2_S2_S2_fjLj128EEEEELb0ELb1ELb1ELb0EEEvNS_9BwdParamsE)
        /*1e50*/ 	.word	0x00000000


	//----- nvinfo : EIATTR_MIN_STACK_SIZE
	.align		4
.L_1293:
        /*1e54*/ 	.byte	0x04, 0x12
        /*1e56*/ 	.short	(.L_1295 - .L_1294)
	.align		4
.L_1294:
        /*1e58*/ 	.word	index@(_ZN10layer_norm13ln_bwd_kernelINS_13Kernel_traitsIf13__nv_bfloat16S2_S2_fjLj256ELj1ELj4ELj1ELj16ENS_18Kernel_traits_baseILj256EfS2_S2_S2_fjLj128EEEEELb0ELb1ELb1ELb1EEEvNS_9BwdParamsE)
        /*1e5c*/ 	.word	0x00000000


	//----- nvinfo : EIATTR_MIN_STACK_SIZE
	.align		4
.L_1295:
        /*1e60*/ 	.byte	0x04, 0x12
        /*1e62*/ 	.short	(.L_1297 - .L_1296)
	.align		4
.L_1296:
        /*1e64*/ 	.word	index@(_ZN10layer_norm13ln_bwd_kernelINS_13Kernel_traitsIf13__nv_bfloat16S2_S2_fjLj256ELj1ELj4ELj1ELj16ENS_18Kernel_traits_baseILj256EfS2_S2_S2_fjLj128EEEEELb1ELb0ELb0ELb0EEEvNS_9BwdParamsE)
        /*1e68*/ 	.word	0x00000000


	//----- nvinfo : EIATTR_MIN_STACK_SIZE
	.align		4
.L_1297:
        /*1e6c*/ 	.byte	0x04, 0x12
        /*1e6e*/ 	.short	(.L_1299 - .L_1298)
	.align		4
.L_1298:
        /*1e70*/ 	.word	index@(_ZN10layer_norm13ln_bwd_kernelINS_13Kernel_traitsIf13__nv_bfloat16S2_S2_fjLj256ELj1ELj4ELj1ELj16ENS_18Kernel_traits_baseILj256EfS2_S2_S2_fjLj128EEEEELb1ELb0ELb0ELb1EEEvNS_9BwdParamsE)
        /*1e74*/ 	.word	0x00000000


	//----- nvinfo : EIATTR_MIN_STACK_SIZE
	.align		4
.L_1299:
        /*1e78*/ 	.byte	0x04, 0x12
        /*1e7a*/ 	.short	(.L_1301 - .L_1300)
	.align		4
.L_1300:
        /*1e7c*/ 	.word	index@(_ZN10layer_norm22ln_bwd_finalize_kernelINS_22Kernel_traits_finalizeILj256Ef13__nv_bfloat16S2_S2_fjLb0ELj1024ELj4ENS_18Kernel_traits_baseILj256EfS2_S2_S2_fjLj1024EEEEELb0ELb0EEEvNS_9BwdParamsE)
        /*1e80*/ 	.word	0x00000000


	//----- nvinfo : EIATTR_MIN_STACK_SIZE
	.align		4
.L_1301:
        /*1e84*/ 	.byte	0x04, 0x12
        /*1e86*/ 	.short	(.L_1303 - .L_1302)
	.align		4
.L_1302:
        /*1e88*/ 	.word	index@(_ZN10layer_norm13ln_bwd_kernelINS_13Kernel_traitsIf13__nv_bfloat16S2_S2_fjLj256ELj1ELj4ELj1ELj16ENS_18Kernel_traits_baseILj256EfS2_S2_S2_fjLj128EEEEELb1ELb0ELb1ELb0EEEvNS_9BwdParamsE)
        /*1e8c*/ 	.word	0x00000000


	//----- nvinfo : EIATTR_MIN_STACK_SIZE
	.align		4
.L_1303:
        /*1e90*/ 	.byte	0x04, 0x12
        /*1e92*/ 	.short	(.L_1305 - .L_1304)
	.align		4
.L_1304:
        /*1e94*/ 	.word	index@(_ZN10layer_norm22ln_bwd_finalize_kernelINS_22Kernel_traits_finalizeILj256Ef13__nv_bfloat16S2_S2_fjLb0ELj1024ELj4ENS_18Kernel_traits_baseILj256EfS2_S2_S2_fjLj1024EEEEELb0ELb1EEEvNS_9BwdParamsE)
        /*1e98*/ 	.word	0x00000000


	//----- nvinfo : EIATTR_MIN_STACK_SIZE
	.align		4
.L_1305:
        /*1e9c*/ 	.byte	0x04, 0x12
        /*1e9e*/ 	.short	(.L_1307 - .L_1306)
	.align		4
.L_1306:
        /*1ea0*/ 	.word	index@(_ZN10layer_norm13ln_bwd_kernelINS_13Kernel_traitsIf13__nv_bfloat16S2_S2_fjLj256ELj1ELj4ELj1ELj16ENS_18Kernel_traits_baseILj256EfS2_S2_S2_fjLj128EEEEELb1ELb0ELb1ELb1EEEvNS_9BwdParamsE)
        /*1ea4*/ 	.word	0x00000000


	//----- nvinfo : EIATTR_MIN_STACK_SIZE
	.align		4
.L_1307:
        /*1ea8*/ 	.byte	0x04, 0x12
        /*1eaa*/ 	.short	(.L_1309 - .L_1308)
	.align		4
.L_1308:
        /*1eac*/ 	.word	index@(_ZN10layer_norm13ln_bwd_kernelINS_13Kernel_traitsIf13__nv_bfloat16S2_S2_fjLj256ELj1ELj4ELj1ELj16ENS_18Kernel_traits_baseILj256EfS2_S2_S2_fjLj128EEEEELb1ELb1ELb0ELb0EEEvNS_9BwdParamsE)
        /*1eb0*/ 	.word	0x00000000


	//----- nvinfo : EIATTR_MIN_STACK_SIZE
	.align		4
.L_1309:
        /*1eb4*/ 	.byte	0x04, 0x12
        /*1eb6*/ 	.short	(.L_1311 - .L_1310)
	.align		4
.L_1310:
        /*1eb8*/ 	.word	index@(_ZN10layer_norm13ln_bwd_kernelINS_13Kernel_traitsIf13__nv_bfloat16S2_S2_fjLj256ELj1ELj4ELj1ELj16ENS_18Kernel_traits_baseILj256EfS2_S2_S2_fjLj128EEEEELb1ELb1ELb0ELb1EEEvNS_9BwdParamsE)
        /*1ebc*/ 	.word	0x00000000


	//----- nvinfo : EIATTR_MIN_STACK_SIZE
	.align		4
.L_1311:
        /*1ec0*/ 	.byte	0x04, 0x12
        /*1ec2*/ 	.short	(.L_1313 - .L_1312)
	.align		4
.L_1312:
        /*1ec4*/ 	.word	index@(_ZN10layer_norm22ln_bwd_finalize_kernelINS_22Kernel_traits_finalizeILj256Ef13__nv_bfloat16S2_S2_fjLb1ELj1024ELj4ENS_18Kernel_traits_baseILj256EfS2_S2_S2_fjLj1024EEEEELb1ELb0EEEvNS_9BwdParamsE)
        /*1ec8*/ 	.word	0x00000000


	//----- nvinfo : EIATTR_MIN_STACK_SIZE
	.align		4
.L_1313:
        /*1ecc*/ 	.byte	0x04, 0x12
        /*1ece*/ 	.short	(.L_1315 - .L_1314)
	.align		4
.L_1314:
        /*1ed0*/ 	.word	index@(_ZN10layer_norm13ln_bwd_kernelINS_13Kernel_traitsIf13__nv_bfloat16S2_S2_fjLj256ELj1ELj4ELj1ELj16ENS_18Kernel_traits_baseILj256EfS2_S2_S2_fjLj128EEEEELb1ELb1ELb1ELb0EEEvNS_9BwdParamsE)
        /*1ed4*/ 	.word	0x00000000


	//----- nvinfo : EIATTR_MIN_STACK_SIZE
	.align		4
.L_1315:
        /*1ed8*/ 	.byte	0x04, 0x12
        /*1eda*/ 	.short	(.L_1317 - .L_1316)
	.align		4
.L_1316:
        /*1edc*/ 	.word	index@(_ZN10layer_norm22ln_bwd_finalize_kernelINS_22Kernel_traits_finalizeILj256Ef13__nv_bfloat16S2_S2_fjLb1ELj1024ELj4ENS_18Kernel_traits_baseILj256EfS2_S2_S2_fjLj1024EEEEELb1ELb1EEEvNS_9BwdParamsE)
        /*1ee0*/ 	.word	0x00000000


	//----- nvinfo : EIATTR_MIN_STACK_SIZE
	.align		4
.L_1317:
        /*1ee4*/ 	.byte	0x04, 0x12
        /*1ee6*/ 	.short	(.L_1319 - .L_1318)
	.align		4
.L_1318:
        /*1ee8*/ 	.word	index@(_ZN10layer_norm13ln_bwd_kernelINS_13Kernel_traitsIf13__nv_bfloat16S2_S2_fjLj256ELj1ELj4ELj1ELj16ENS_18Kernel_traits_baseILj256EfS2_S2_S2_fjLj128EEEEELb1ELb1ELb1ELb1EEEvNS_9BwdParamsE)
        /*1eec*/ 	.word	0x00000000


	//----- nvinfo : EIATTR_MIN_STACK_SIZE
	.align		4
.L_1319:
        /*1ef0*/ 	.byte	0x04, 0x12
        /*1ef2*/ 	.short	(.L_1321 - .L_1320)
	.align		4
.L_1320:
        /*1ef4*/ 	.word	index@(_ZN10layer_norm13ln_bwd_kernelINS_13Kernel_traitsI13__nv_bfloat16S2_fS2_fjLj256ELj1ELj4ELj1ELj16ENS_18Kernel_traits_baseILj256ES2_S2_fS2_fjLj128EEEEELb0ELb0ELb0ELb0EEEvNS_9BwdParamsE)
        /*1ef8*/ 	.word	0x00000000


	//----- nvinfo : EIATTR_MIN_STACK_SIZE
	.align		4
.L_1321:
        /*1efc*/ 	.byte	0x04, 0x12
        /*1efe*/ 	.short	(.L_1323 - .L_1322)
	.align		4
.L_1322:
        /*1f00*/ 	.word	index@(_ZN10layer_norm13ln_bwd_kernelINS_13Kernel_traitsI13__nv_bfloat16S2_fS2_fjLj256ELj1ELj4ELj1ELj16ENS_18Kernel_traits_baseILj256ES2_S2_fS2_fjLj128EEEEELb0ELb0ELb0ELb1EEEvNS_9BwdParamsE)
        /*1f04*/ 	.word	0x00000008


	//----- nvinfo : EIATTR_MIN_STACK_SIZE
	.align		4
.L_1323:
        /*1f08*/ 	.byte	0x04, 0x12
        /*1f0a*/ 	.short	(.L_1325 - .L_1324)
	.align		4
.L_1324:
        /*1f0c*/ 	.word	index@(_ZN10layer_norm13ln_bwd_kernelINS_13Kernel_traitsI13__nv_bfloat16S2_fS2_fjLj256ELj1ELj4ELj1ELj16ENS_18Kernel_traits_baseILj256ES2_S2_fS2_fjLj128EEEEELb0ELb0ELb1ELb0EEEvNS_9BwdParamsE)
        /*1f10*/ 	.word	0x00000000


	//----- nvinfo : EIATTR_MIN_STACK_SIZE
	.align		4
.L_1325:
        /*1f14*/ 	.byte	0x04, 0x12
        /*1f16*/ 	.short	(.L_1327 - .L_1326)
	.align		4
.L_1326:
        /*1f18*/ 	.word	index@(_ZN10layer_norm13ln_bwd_kernelINS_13Kernel_traitsI13__nv_bfloat16S2_fS2_fjLj256ELj1ELj4ELj1ELj16ENS_18Kernel_traits_baseILj256ES2_S2_fS2_fjLj128EEEEELb0ELb0ELb1ELb1EEEvNS_9BwdParamsE)
        /*1f1c*/ 	.word	0x00000000


	//----- nvinfo : EIATTR_MIN_STACK_SIZE
	.align		4
.L_1327:
        /*1f20*/ 	.byte	0x04, 0x12
        /*1f22*/ 	.short	(.L_1329 - .L_1328)
	.align		4
.L_1328:
        /*1f24*/ 	.word	index@(_ZN10layer_norm13ln_bwd_kernelINS_13Kernel_traitsI13__nv_bfloat16S2_fS2_fjLj256ELj1ELj4ELj1ELj16ENS_18Kernel_traits_baseILj256ES2_S2_fS2_fjLj128EEEEELb0ELb1ELb0ELb0EEEvNS_9BwdParamsE)
        /*1f28*/ 	.word	0x00000000


	//----- nvinfo : EIATTR_MIN_STACK_SIZE
	.align		4
.L_1329:
        /*1f2c*/ 	.byte	0x04, 0x12
        /*1f2e*/ 	.short	(.L_1331 - .L_1330)
	.align		4
.L_1330:
        /*1f30*/ 	.word	index@(_ZN10layer_norm13ln_bwd_kernelINS_13Kernel_traitsI13__nv_bfloat16S2_fS2_fjLj256ELj1ELj4ELj1ELj16ENS_18Kernel_traits_baseILj256ES2_S2_fS2_fjLj128EEEEELb0ELb1ELb0ELb1EEEvNS_9BwdParamsE)
        /*1f34*/ 	.word	0x00000000


	//----- nvinfo : EIATTR_MIN_STACK_SIZE
	.align		4
.L_1331:
        /*1f38*/ 	.byte	0x04, 0x12
        /*1f3a*/ 	.short	(.L_1333 - .L_1332)
	.align		4
.L_1332:
        /*1f3c*/ 	.word	index@(_ZN10layer_norm13ln_bwd_kernelINS_13Kernel_traitsI13__nv_bfloat16S2_fS2_fjLj256ELj1ELj4ELj1ELj16ENS_18Kernel_traits_baseILj256ES2_S2_fS2_fjLj128EEEEELb0ELb1ELb1ELb0EEEvNS_9BwdParamsE)
        /*1f40*/ 	.word	0x00000000


	//----- nvinfo : EIATTR_MIN_STACK_SIZE
	.align		4
.L_1333:
        /*1f44*/ 	.byte	0x04, 0x12
        /*1f46*/ 	.short	(.L_1335 - .L_1334)
	.align		4
.L_1334:
        /*1f48*/ 	.word	index@(_ZN10layer_norm13ln_bwd_kernelINS_13Kernel_traitsI13__nv_bfloat16S2_fS2_fjLj256ELj1ELj4ELj1ELj16ENS_18Kernel_traits_baseILj256ES2_S2_fS2_fjLj128EEEEELb0ELb1ELb1ELb1EEEvNS_9BwdParamsE)
        /*1f4c*/ 	.word	0x00000000


	//----- nvinfo : EIATTR_MIN_STACK_SIZE
	.align		4
.L_1335:
        /*1f50*/ 	.byte	0x04, 0x12
        /*1f52*/ 	.short	(.L_1337 - .L_1336)
	.align		4
.L_1336:
        /*1f54*/ 	.word	index@(_ZN10layer_norm13ln_bwd_kernelINS_13Kernel_traitsI13__nv_bfloat16S2_fS2_fjLj256ELj1ELj4ELj1ELj16ENS_18Kernel_traits_baseILj256ES2_S2_fS2_fjLj128EEEEELb1ELb0ELb0ELb0EEEvNS_9BwdParamsE)
        /*1f58*/ 	.word	0x00000000


	//----- nvinfo : EIATTR_MIN_STACK_SIZE
	.align		4
.L_1337:
        /*1f5c*/ 	.byte	0x04, 0x12
        /*1f5e*/ 	.short	(.L_1339 - .L_1338)
	.align		4
.L_1338:
        /*1f60*/ 	.word	index@(_ZN10layer_norm13ln_bwd_kernelINS_13Kernel_traitsI13__nv_bfloat16S2_fS2_fjLj256ELj1ELj4ELj1ELj16ENS_18Kernel_traits_baseILj256ES2_S2_fS2_fjLj128EEEEELb1ELb0ELb0ELb1EEEvNS_9BwdParamsE)
        /*1f64*/ 	.word	0x00000000


	//----- nvinfo : EIATTR_MIN_STACK_SIZE
	.align		4
.L_1339:
        /*1f68*/ 	.byte	0x04, 0x12
        /*1f6a*/ 	.short	(.L_1341 - .L_1340)
	.align		4
.L_1340:
        /*1f6c*/ 	.word	index@(_ZN10layer_norm22ln_bwd_finalize_kernelINS_22Kernel_traits_finalizeILj256E13__nv_bfloat16S2_fS2_fjLb0ELj1024ELj4ENS_18Kernel_traits_baseILj256ES2_S2_fS2_fjLj1024EEEEELb0ELb0EEEvNS_9BwdParamsE)
        /*1f70*/ 	.word	0x00000000


	//----- nvinfo : EIATTR_MIN_STACK_SIZE
	.align		4
.L_1341:
        /*1f74*/ 	.byte	0x04, 0x12
        /*1f76*/ 	.short	(.L_1343 - .L_1342)
	.align		4
.L_1342:
        /*1f78*/ 	.word	index@(_ZN10layer_norm13ln_bwd_kernelINS_13Kernel_traitsI13__nv_bfloat16S2_fS2_fjLj256ELj1ELj4ELj1ELj16ENS_18Kernel_traits_baseILj256ES2_S2_fS2_fjLj128EEEEELb1ELb0ELb1ELb0EEEvNS_9BwdParamsE)
        /*1f7c*/ 	.word	0x00000000


	//----- nvinfo : EIATTR_MIN_STACK_SIZE
	.align		4
.L_1343:
        /*1f80*/ 	.byte	0x04, 0x12
        /*1f82*/ 	.short	(.L_1345 - .L_1344)
	.align		4
.L_1344:
        /*1f84*/ 	.word	index@(_ZN10layer_norm22ln_bwd_finalize_kernelINS_22Kernel_traits_finalizeILj256E13__nv_bfloat16S2_fS2_fjLb0ELj1024ELj4ENS_18Kernel_traits_baseILj256ES2_S2_fS2_fjLj1024EEEEELb0ELb1EEEvNS_9BwdParamsE)
        /*1f88*/ 	.word	0x00000000


	//----- nvinfo : EIATTR_MIN_STACK_SIZE
	.align		4
.L_1345:
        /*1f8c*/ 	.byte	0x04, 0x12
        /*1f8e*/ 	.short	(.L_1347 - .L_1346)
	.align		4
.L_1346:
        /*1f90*/ 	.word	index@(_ZN10layer_norm13ln_bwd_kernelINS_13Kernel_traitsI13__nv_bfloat16S2_fS2_fjLj256ELj1ELj4ELj1ELj16ENS_18Kernel_traits_baseILj256ES2_S2_fS2_fjLj128EEEEELb1ELb0ELb1ELb1EEEvNS_9BwdParamsE)
        /*1f94*/ 	.word	0x00000000


	//----- nvinfo : EIATTR_MIN_STACK_SIZE
	.align		4
.L_1347:
        /*1f98*/ 	.byte	0x04, 0x12
        /*1f9a*/ 	.short	(.L_1349 - .L_1348)
	.align		4
.L_1348:
        /*1f9c*/ 	.word	index@(_ZN10layer_norm13ln_bwd_kernelINS_13Kernel_traitsI13__nv_bfloat16S2_fS2_fjLj256ELj1ELj4ELj1ELj16ENS_18Kernel_traits_baseILj256ES2_S2_fS2_fjLj128EEEEELb1ELb1ELb0ELb0EEEvNS_9BwdParamsE)
        /*1fa0*/ 	.word	0x00000000


	//----- nvinfo : EIATTR_MIN_STACK_SIZE
	.align		4
.L_1349:
        /*1fa4*/ 	.byte	0x04, 0x12
        /*1fa6*/ 	.short	(.L_1351 - .L_1350)
	.align		4
.L_1350:
        /*1fa8*/ 	.word	index@(_ZN10layer_norm13ln_bwd_kernelINS_13Kernel_traitsI13__nv_bfloat16S2_fS2_fjLj256ELj1ELj4ELj1ELj16ENS_18Kernel_traits_baseILj256ES2_S2_fS2_fjLj128EEEEELb1ELb1ELb0ELb1EEEvNS_9BwdParamsE)
        /*1fac*/ 	.word	0x00000000


	//----- nvinfo : EIATTR_MIN_STACK_SIZE
	.align		4
.L_1351:
        /*1fb0*/ 	.byte	0x04, 0x12
        /*1fb2*/ 	.short	(.L_1353 - .L_1352)
	.align		4
.L_1352:
        /*1fb4*/ 	.word	index@(_ZN10layer_norm22ln_bwd_finalize_kernelINS_22Kernel_traits_finalizeILj256E13__nv_bfloat16S2_fS2_fjLb1ELj1024ELj4ENS_18Kernel_traits_baseILj256ES2_S2_fS2_fjLj1024EEEEELb1ELb0EEEvNS_9BwdParamsE)
        /*1fb8*/ 	.word	0x00000000


	//----- nvinfo : EIATTR_MIN_STACK_SIZE
	.align		4
.L_1353:
        /*1fbc*/ 	.byte	0x04, 0x12
        /*1fbe*/ 	.short	(.L_1355 - .L_1354)
	.align		4
.L_1354:
        /*1fc0*/ 	.word	index@(_ZN10layer_norm13ln_bwd_kernelINS_13Kernel_traitsI13__nv_bfloat16S2_fS2_fjLj256ELj1ELj4ELj1ELj16ENS_18Kernel_traits_baseILj256ES2_S2_fS2_fjLj128EEEEELb1ELb1ELb1ELb0EEEvNS_9BwdParamsE)
        /*1fc4*/ 	.word	0x00000000


	//----- nvinfo : EIATTR_MIN_STACK_SIZE
	.align		4
.L_1355:
        /*1fc8*/ 	.byte	0x04, 0x12
        /*1fca*/ 	.short	(.L_1357 - .L_1356)
	.align		4
.L_1356:
        /*1fcc*/ 	.word	index@(_ZN10layer_norm22ln_bwd_finalize_kernelINS_22Kernel_traits_finalizeILj256E13__nv_bfloat16S2_fS2_fjLb1ELj1024ELj4ENS_18Kernel_traits_baseILj256ES2_S2_fS2_fjLj1024EEEEELb1ELb1EEEvNS_9BwdParamsE)
        /*1fd0*/ 	.word	0x00000000


	//----- nvinfo : EIATTR_MIN_STACK_SIZE
	.align		4
.L_1357:
        /*1fd4*/ 	.byte	0x04, 0x12
        /*1fd6*/ 	.short	(.L_1359 - .L_1358)
	.align		4
.L_1358:
        /*1fd8*/ 	.word	index@(_ZN10layer_norm13ln_bwd_kernelINS_13Kernel_traitsI13__nv_bfloat16S2_fS2_fjLj256ELj1ELj4ELj1ELj16ENS_18Kernel_traits_baseILj256ES2_S2_fS2_fjLj128EEEEELb1ELb1ELb1ELb1EEEvNS_9BwdParamsE)
        /*1fdc*/ 	.word	0x00000000


	//----- nvinfo : EIATTR_MIN_STACK_SIZE
	.align		4
.L_1359:
        /*1fe0*/ 	.byte	0x04, 0x12
        /*1fe2*/ 	.short	(.L_1361 - .L_1360)
	.align		4
.L_1360:
        /*1fe4*/ 	.word	index@(_ZN10layer_norm13ln_bwd_kernelINS_13Kernel_traitsIf13__nv_bfloat16fS2_fjLj256ELj1ELj4ELj1ELj16ENS_18Kernel_traits_baseILj256EfS2_fS2_fjLj128EEEEELb0ELb0ELb0ELb0EEEvNS_9BwdParamsE)
        /*1fe8*/ 	.word	0x00000000


	//----- nvinfo : EIATTR_MIN_STACK_SIZE
	.align		4
.L_1361:
        /*1fec*/ 	.byte	0x04, 0x12
        /*1fee*/ 	.short	(.L_1363 - .L_1362)
	.align		4
.L_1362:
        /*1ff0*/ 	.word	index@(_ZN10layer_norm13ln_bwd_kernelINS_13Kernel_traitsIf13__nv_bfloat16fS2_fjLj256ELj1ELj4ELj1ELj16ENS_18Kernel_traits_baseILj256EfS2_fS2_fjLj128EEEEELb0ELb0ELb0ELb1EEEvNS_9BwdParamsE)
        /*1ff4*/ 	.word	0x00000008


	//----- nvinfo : EIATTR_MIN_STACK_SIZE
	.align		4
.L_1363:
        /*1ff8*/ 	.byte	0x04, 0x12
        /*1ffa*/ 	.short	(.L_1365 - .L_1364)
	.align		4
.L_1364:
        /*1ffc*/ 	.word	index@(_ZN10layer_norm13ln_bwd_kernelINS_13Kernel_traitsIf13__nv_bfloat16fS2_fjLj256ELj1ELj4ELj1ELj16ENS_18Kernel_traits_baseILj256EfS2_fS2_fjLj128EEEEELb0ELb0ELb1ELb0EEEvNS_9BwdParamsE)
        /*2000*/ 	.word	0x00000000


	//----- nvinfo : EIATTR_MIN_STACK_SIZE
	.align		4
.L_1365:
        /*2004*/ 	.byte	0x04, 0x12
        /*2006*/ 	.short	(.L_1367 - .L_1366)
	.align		4
.L_1366:
        /*2008*/ 	.word	index@(_ZN10layer_norm13ln_bwd_kernelINS_13Kernel_traitsIf13__nv_bfloat16fS2_fjLj256ELj1ELj4ELj1ELj16ENS_18Kernel_traits_baseILj256EfS2_fS2_fjLj128EEEEELb0ELb0ELb1ELb1EEEvNS_9BwdParamsE)
        /*200c*/ 	.word	0x00000000


	//----- nvinfo : EIATTR_MIN_STACK_SIZE
	.align		4
.L_1367:
        /*2010*/ 	.byte	0x04, 0x12
        /*2012*/ 	.short	(.L_1369 - .L_1368)
	.align		4
.L_1368:
        /*2014*/ 	.word	index@(_ZN10layer_norm13ln_bwd_kernelINS_13Kernel_traitsIf13__nv_bfloat16fS2_fjLj256ELj1ELj4ELj1ELj16ENS_18Kernel_traits_baseILj256EfS2_fS2_fjLj128EEEEELb0ELb1ELb0ELb0EEEvNS_9BwdParamsE)
        /*2018*/ 	.word	0x00000000


	//----- nvinfo : EIATTR_MIN_STACK_SIZE
	.align		4
.L_1369:
        /*201c*/ 	.byte	0x04, 0x12
        /*201e*/ 	.short	(.L_1371 - .L_1370)
	.align		4
.L_1370:
        /*2020*/ 	.word	index@(_ZN10layer_norm13ln_bwd_kernelINS_13Kernel_traitsIf13__nv_bfloat16fS2_fjLj256ELj1ELj4ELj1ELj16ENS_18Kernel_traits_baseILj256EfS2_fS2_fjLj128EEEEELb0ELb1ELb0ELb1EEEvNS_9BwdParamsE)
        /*2024*/ 	.word	0x00000000


	//----- nvinfo : EIATTR_MIN_STACK_SIZE
	.align		4
.L_1371:
        /*2028*/ 	.byte	0x04, 0x12
        /*202a*/ 	.short	(.L_1373 - .L_1372)
	.align		4
.L_1372:
        /*202c*/ 	.word	index@(_ZN10layer_norm13ln_bwd_kernelINS_13Kernel_traitsIf13__nv_bfloat16fS2_fjLj256ELj1ELj4ELj1ELj16ENS_18Kernel_traits_baseILj256EfS2_fS2_fjLj128EEEEELb0ELb1ELb1ELb0EEEvNS_9BwdParamsE)
        /*2030*/ 	.word	0x00000000


	//----- nvinfo : EIATTR_MIN_STACK_SIZE
	.align		4
.L_1373:
        /*2034*/ 	.byte	0x04, 0x12
        /*2036*/ 	.short	(.L_1375 - .L_1374)
	.align		4
.L_1374:
        /*2038*/ 	.word	index@(_ZN10layer_norm13ln_bwd_kernelINS_13Kernel_traitsIf13__nv_bfloat16fS2_fjLj256ELj1ELj4ELj1ELj16ENS_18Kernel_traits_baseILj256EfS2_fS2_fjLj128EEEEELb0ELb1ELb1ELb1EEEvNS_9BwdParamsE)
        /*203c*/ 	.word	0x00000000


	//----- nvinfo : EIATTR_MIN_STACK_SIZE
	.align		4
.L_1375:
        /*2040*/ 	.byte	0x04, 0x12
        /*2042*/ 	.short	(.L_1377 - .L_1376)
	.align		4
.L_1376:
        /*2044*/ 	.word	index@(_ZN10layer_norm13ln_bwd_kernelINS_13Kernel_traitsIf13__nv_bfloat16fS2_fjLj256ELj1ELj4ELj1ELj16ENS_18Kernel_traits_baseILj256EfS2_fS2_fjLj128EEEEELb1ELb0ELb0ELb0EEEvNS_9BwdParamsE)
        /*2048*/ 	.word	0x00000000


	//----- nvinfo : EIATTR_MIN_STACK_SIZE
	.align		4
.L_1377:
        /*204c*/ 	.byte	0x04, 0x12
        /*204e*/ 	.short	(.L_1379 - .L_1378)
	.align		4
.L_1378:
        /*2050*/ 	.word	index@(_ZN10layer_norm13ln_bwd_kernelINS_13Kernel_traitsIf13__nv_bfloat16fS2_fjLj256ELj1ELj4ELj1ELj16ENS_18Kernel_traits_baseILj256EfS2_fS2_fjLj128EEEEELb1ELb0ELb0ELb1EEEvNS_9BwdParamsE)
        /*2054*/ 	.word	0x00000000


	//----- nvinfo : EIATTR_MIN_STACK_SIZE
	.align		4
.L_1379:
        /*2058*/ 	.byte	0x04, 0x12
        /*205a*/ 	.short	(.L_1381 - .L_1380)
	.align		4
.L_1380:
        /*205c*/ 	.word	index@(_ZN10layer_norm22ln_bwd_finalize_kernelINS_22Kernel_traits_finalizeILj256Ef13__nv_bfloat16fS2_fjLb0ELj1024ELj4ENS_18Kernel_traits_baseILj256EfS2_fS2_fjLj1024EEEEELb0ELb0EEEvNS_9BwdParamsE)
        /*2060*/ 	.word	0x00000000


	//----- nvinfo : EIATTR_MIN_STACK_SIZE
	.align		4
.L_1381:
        /*2064*/ 	.byte	0x04, 0x12
        /*2066*/ 	.short	(.L_1383 - .L_1382)
	.align		4
.L_1382:
        /*2068*/ 	.word	index@(_ZN10layer_norm13ln_bwd_kernelINS_13Kernel_traitsIf13__nv_bfloat16fS2_fjLj256ELj1ELj4ELj1ELj16ENS_18Kernel_traits_baseILj256EfS2_fS2_fjLj128EEEEELb1ELb0ELb1ELb0EEEvNS_9BwdParamsE)
        /*206c*/ 	.word	0x00000000


	//----- nvinfo : EIATTR_MIN_STACK_SIZE
	.align		4
.L_1383:
        /*2070*/ 	.byte	0x04, 0x12
        /*2072*/ 	.short	(.L_1385 - .L_1384)
	.align		4
.L_1384:
        /*2074*/ 	.word	index@(_ZN10layer_norm22ln_bwd_finalize_kernelINS_22Kernel_traits_finalizeILj256Ef13__nv_bfloat16fS2_fjLb0ELj1024ELj4ENS_18Kernel_traits_baseILj256EfS2_fS2_fjLj1024EEEEELb0ELb1EEEvNS_9BwdParamsE)
        /*2078*/ 	.word	0x00000000


	//----- nvinfo : EIATTR_MIN_STACK_SIZE
	.align		4
.L_1385:
        /*207c*/ 	.byte	0x04, 0x12
        /*207e*/ 	.short	(.L_1387 - .L_1386)
	.align		4
.L_1386:
        /*2080*/ 	.word	index@(_ZN10layer_norm13ln_bwd_kernelINS_13Kernel_traitsIf13__nv_bfloat16fS2_fjLj256ELj1ELj4ELj1ELj16ENS_18Kernel_traits_baseILj256EfS2_fS2_fjLj128EEEEELb1ELb0ELb1ELb1EEEvNS_9BwdParamsE)
        /*2084*/ 	.word	0x00000000


	//----- nvinfo : EIATTR_MIN_STACK_SIZE
	.align		4
.L_1387:
        /*2088*/ 	.byte	0x04, 0x12
        /*208a*/ 	.short	(.L_1389 - .L_1388)
	.align		4
.L_1388:
        /*208c*/ 	.word	index@(_ZN10layer_norm13ln_bwd_kernelINS_13Kernel_traitsIf13__nv_bfloat16fS2_fjLj256ELj1ELj4ELj1ELj16ENS_18Kernel_traits_baseILj256EfS2_fS2_fjLj128EEEEELb1ELb1ELb0ELb0EEEvNS_9BwdParamsE)
        /*2090*/ 	.word	0x00000000


	//----- nvinfo : EIATTR_MIN_STACK_SIZE
	.align		4
.L_1389:
        /*2094*/ 	.byte	0x04, 0x12
        /*2096*/ 	.short	(.L_1391 - .L_1390)
	.align		4
.L_1390:
        /*2098*/ 	.word	index@(_ZN10layer_norm13ln_bwd_kernelINS_13Kernel_traitsIf13__nv_bfloat16fS2_fjLj256ELj1ELj4ELj1ELj16ENS_18Kernel_traits_baseILj256EfS2_fS2_fjLj128EEEEELb1ELb1ELb0ELb1EEEvNS_9BwdParamsE)
        /*209c*/ 	.word	0x00000000


	//----- nvinfo : EIATTR_MIN_STACK_SIZE
	.align		4
.L_1391:
        /*20a0*/ 	.byte	0x04, 0x12
        /*20a2*/ 	.short	(.L_1393 - .L_1392)
	.align		4
.L_1392:
        /*20a4*/ 	.word	index@(_ZN10layer_norm22ln_bwd_finalize_kernelINS_22Kernel_traits_finalizeILj256Ef13__nv_bfloat16fS2_fjLb1ELj1024ELj4ENS_18Kernel_traits_baseILj256EfS2_fS2_fjLj1024EEEEELb1ELb0EEEvNS_9BwdParamsE)
        /*20a8*/ 	.word	0x00000000


	//----- nvinfo : EIATTR_MIN_STACK_SIZE
	.align		4
.L_1393:
        /*20ac*/ 	.byte	0x04, 0x12
        /*20ae*/ 	.short	(.L_1395 - .L_1394)
	.align		4
.L_1394:
        /*20b0*/ 	.word	index@(_ZN10layer_norm13ln_bwd_kernelINS_13Kernel_traitsIf13__nv_bfloat16fS2_fjLj256ELj1ELj4ELj1ELj16ENS_18Kernel_traits_baseILj256EfS2_fS2_fjLj128EEEEELb1ELb1ELb1ELb0EEEvNS_9BwdParamsE)
        /*20b4*/ 	.word	0x00000000


	//----- nvinfo : EIATTR_MIN_STACK_SIZE
	.align		4
.L_1395:
        /*20b8*/ 	.byte	0x04, 0x12
        /*20ba*/ 	.short	(.L_1397 - .L_1396)
	.align		4
.L_1396:
        /*20bc*/ 	.word	index@(_ZN10layer_norm22ln_bwd_finalize_kernelINS_22Kernel_traits_finalizeILj256Ef13__nv_bfloat16fS2_fjLb1ELj1024ELj4ENS_18Kernel_traits_baseILj256EfS2_fS2_fjLj1024EEEEELb1ELb1EEEvNS_9BwdParamsE)
        /*20c0*/ 	.word	0x00000000


	//----- nvinfo : EIATTR_MIN_STACK_SIZE
	.align		4
.L_1397:
        /*20c4*/ 	.byte	0x04, 0x12
        /*20c6*/ 	.short	(.L_1399 - .L_1398)
	.align		4
.L_1398:
        /*20c8*/ 	.word	index@(_ZN10layer_norm13ln_bwd_kernelINS_13Kernel_traitsIf13__nv_bfloat16fS2_fjLj256ELj1ELj4ELj1ELj16ENS_18Kernel_traits_baseILj256EfS2_fS2_fjLj128EEEEELb1ELb1ELb1ELb1EEEvNS_9BwdParamsE)
        /*20cc*/ 	.word	0x00000000


	//----- nvinfo : EIATTR_MIN_STACK_SIZE
	.align		4
.L_1399:
        /*20d0*/ 	.byte	0x04, 0x12
        /*20d2*/ 	.short	(.L_1401 - .L_1400)
	.align		4
.L_1400:
        /*20d4*/ 	.word	index@(_ZN10layer_norm13ln_bwd_kernelINS_13Kernel_traitsIf6__halfS2_S2_fjLj256ELj1ELj4ELj1ELj16ENS_18Kernel_traits_baseILj256EfS2_S2_S2_fjLj128EEEEELb0ELb0ELb0ELb0EEEvNS_9BwdParamsE)
        /*20d8*/ 	.word	0x00000000


	//----- nvinfo : EIATTR_MIN_STACK_SIZE
	.align		4
.L_1401:
        /*20dc*/ 	.byte	0x04, 0x12
        /*20de*/ 	.short	(.L_1403 - .L_1402)
	.align		4
.L_1402:
        /*20e0*/ 	.word	index@(_ZN10layer_norm13ln_bwd_kernelINS_13Kernel_traitsIf6__halfS2_S2_fjLj256ELj1ELj4ELj1ELj16ENS_18Kernel_traits_baseILj256EfS2_S2_S2_fjLj128EEEEELb0ELb0ELb0ELb1EEEvNS_9BwdParamsE)
        /*20e4*/ 	.word	0x00000000


	//----- nvinfo : EIATTR_MIN_STACK_SIZE
	.align		4
.L_1403:
        /*20e8*/ 	.byte	0x04, 0x12
        /*20ea*/ 	.short	(.L_1405 - .L_1404)
	.align		4
.L_1404:
        /*20ec*/ 	.word	index@(_ZN10layer_norm13ln_bwd_kernelINS_13Kernel_traitsIf6__halfS2_S2_fjLj256ELj1ELj4ELj1ELj16ENS_18Kernel_traits_baseILj256EfS2_S2_S2_fjLj128EEEEELb0ELb0ELb1ELb0EEEvNS_9BwdParamsE)
        /*20f0*/ 	.word	0x00000000


	//----- nvinfo : EIATTR_MIN_STACK_SIZE
	.align		4
.L_1405:
        /*20f4*/ 	.byte	0x04, 0x12
        /*20f6*/ 	.short	(.L_1407 - .L_1406)
	.align		4
.L_1406:
        /*20f8*/ 	.word	index@(_ZN10layer_norm13ln_bwd_kernelINS_13Kernel_traitsIf6__halfS2_S2_fjLj256ELj1ELj4ELj1ELj16ENS_18Kernel_traits_baseILj256EfS2_S2_S2_fjLj128EEEEELb0ELb0ELb1ELb1EEEvNS_9BwdParamsE)
        /*20fc*/ 	.word	0x00000000


	//----- nvinfo : EIATTR_MIN_STACK_SIZE
	.align		4
.L_1407:
        /*2100*/ 	.byte	0x04, 0x12
        /*2102*/ 	.short	(.L_1409 - .L_1408)
	.align		4
.L_1408:
        /*2104*/ 	.word	index@(_ZN10layer_norm13ln_bwd_kernelINS_13Kernel_traitsIf6__halfS2_S2_fjLj256ELj1ELj4ELj1ELj16ENS_18Kernel_traits_baseILj256EfS2_S2_S2_fjLj128EEEEELb0ELb1ELb0ELb0EEEvNS_9BwdParamsE)
        /*2108*/ 	.word	0x00000000


	//----- nvinfo : EIATTR_MIN_STACK_SIZE
	.align		4
.L_1409:
        /*210c*/ 	.byte	0x04, 0x12
        /*210e*/ 	.short	(.L_1411 - .L_1410)
	.align		4
.L_1410:
        /*2110*/ 	.word	index@(_ZN10layer_norm13ln_bwd_kernelINS_13Kernel_traitsIf6__halfS2_S2_fjLj256ELj1ELj4ELj1ELj16ENS_18Kernel_traits_baseILj256EfS2_S2_S2_fjLj128EEEEELb0ELb1ELb0ELb1EEEvNS_9BwdParamsE)
        /*2114*/ 	.word	0x00000008


	//----- nvinfo : EIATTR_MIN_STACK_SIZE
	.align		4
.L_1411:
        /*2118*/ 	.byte	0x04, 0x12
        /*211a*/ 	.short	(.L_1413 - .L_1412)
	.align		4
.L_1412:
        /*211c*/ 	.word	index@(_ZN10layer_norm13ln_bwd_kernelINS_13Kernel_traitsIf6__halfS2_S2_fjLj256ELj1ELj4ELj1ELj16ENS_18Kernel_traits_baseILj256EfS2_S2_S2_fjLj128EEEEELb0ELb1ELb1ELb0EEEvNS_9BwdParamsE)
        /*2120*/ 	.word	0x00000000


	//----- nvinfo : EIATTR_MIN_STACK_SIZE
	.align		4
.L_1413:
        /*2124*/ 	.byte	0x04, 0x12
        /*2126*/ 	.short	(.L_1415 - .L_1414)
	.align		4
.L_1414:
        /*2128*/ 	.word	index@(_ZN10layer_norm13ln_bwd_kernelINS_13Kernel_traitsIf6__halfS2_S2_fjLj256ELj1ELj4ELj1ELj16ENS_18Kernel_traits_baseILj256EfS2_S2_S2_fjLj128EEEEELb0ELb1ELb1ELb1EEEvNS_9BwdParamsE)
        /*212c*/ 	.word	0x00000000


	//----- nvinfo : EIATTR_MIN_STACK_SIZE
	.align		4
.L_1415:
        /*2130*/ 	.byte	0x04, 0x12
        /*2132*/ 	.short	(.L_1417 - .L_1416)
	.align		4
.L_1416:
        /*2134*/ 	.word	index@(_ZN10layer_norm13ln_bwd_kernelINS_13Kernel_traitsIf6__halfS2_S2_fjLj256ELj1ELj4ELj1ELj16ENS_18Kernel_traits_baseILj256EfS2_S2_S2_fjLj128EEEEELb1ELb0ELb0ELb0EEEvNS_9BwdParamsE)
        /*2138*/ 	.word	0x00000000


	//----- nvinfo : EIATTR_MIN_STACK_SIZE
	.align		4
.L_1417:
        /*213c*/ 	.byte	0x04, 0x12
        /*213e*/ 	.short	(.L_1419 - .L_1418)
	.align		4
.L_1418:
        /*2140*/ 	.word	index@(_ZN10layer_norm13ln_bwd_kernelINS_13Kernel_traitsIf6__halfS2_S2_fjLj256ELj1ELj4ELj1ELj16ENS_18Kernel_traits_baseILj256EfS2_S2_S2_fjLj128EEEEELb1ELb0ELb0ELb1EEEvNS_9BwdParamsE)
        /*2144*/ 	.word	0x00000000


	//----- nvinfo : EIATTR_MIN_STACK_SIZE
	.align		4
.L_1419:
        /*2148*/ 	.byte	0x04, 0x12
        /*214a*/ 	.short	(.L_1421 - .L_1420)
	.align		4
.L_1420:
        /*214c*/ 	.word	index@(_ZN10layer_norm22ln_bwd_finalize_kernelINS_22Kernel_traits_finalizeILj256Ef6__halfS2_S2_fjLb0ELj1024ELj4ENS_18Kernel_traits_baseILj256EfS2_S2_S2_fjLj1024EEEEELb0ELb0EEEvNS_9BwdParamsE)
        /*2150*/ 	.word	0x00000000


	//----- nvinfo : EIATTR_MIN_STACK_SIZE
	.align		4
.L_1421:
        /*2154*/ 	.byte	0x04, 0x12
        /*2156*/ 	.short	(.L_1423 - .L_1422)
	.align		4
.L_1422:
        /*2158*/ 	.word	index@(_ZN10layer_norm13ln_bwd_kernelINS_13Kernel_traitsIf6__halfS2_S2_fjLj256ELj1ELj4ELj1ELj16ENS_18Kernel_traits_baseILj256EfS2_S2_S2_fjLj128EEEEELb1ELb0ELb1ELb0EEEvNS_9BwdParamsE)
        /*215c*/ 	.word	0x00000000


	//----- nvinfo : EIATTR_MIN_STACK_SIZE
	.align		4
.L_1423:
        /*2160*/ 	.byte	0x04, 0x12
        /*2162*/ 	.short	(.L_1425 - .L_1424)
	.align		4
.L_1424:
        /*2164*/ 	.word	index@(_ZN10layer_norm22ln_bwd_finalize_kernelINS_22Kernel_traits_finalizeILj256Ef6__halfS2_S2_fjLb0ELj1024ELj4ENS_18Kernel_traits_baseILj256EfS2_S2_S2_fjLj1024EEEEELb0ELb1EEEvNS_9BwdParamsE)
        /*2168*/ 	.word	0x00000000


	//----- nvinfo : EIATTR_MIN_STACK_SIZE
	.align		4
.L_1425:
        /*216c*/ 	.byte	0x04, 0x12
        /*216e*/ 	.short	(.L_1427 - .L_1426)
	.align		4
.L_1426:
        /*2170*/ 	.word	index@(_ZN10layer_norm13ln_bwd_kernelINS_13Kernel_traitsIf6__halfS2_S2_fjLj256ELj1ELj4ELj1ELj16ENS_18Kernel_traits_baseILj256EfS2_S2_S2_fjLj128EEEEELb1ELb0ELb1ELb1EEEvNS_9BwdParamsE)
        /*2174*/ 	.word	0x00000000


	//----- nvinfo : EIATTR_MIN_STACK_SIZE
	.align		4
.L_1427:
        /*2178*/ 	.byte	0x04, 0x12
        /*217a*/ 	.short	(.L_1429 - .L_1428)
	.align		4
.L_1428:
        /*217c*/ 	.word	index@(_ZN10layer_norm13ln_bwd_kernelINS_13Kernel_traitsIf6__halfS2_S2_fjLj256ELj1ELj4ELj1ELj16ENS_18Kernel_traits_baseILj256EfS2_S2_S2_fjLj128EEEEELb1ELb1ELb0ELb0EEEvNS_9BwdParamsE)
        /*2180*/ 	.word	0x00000000


	//----- nvinfo : EIATTR_MIN_STACK_SIZE
	.align		4
.L_1429:
        /*2184*/ 	.byte	0x04, 0x12
        /*2186*/ 	.short	(.L_1431 - .L_1430)
	.align		4
.L_1430:
        /*2188*/ 	.word	index@(_ZN10layer_norm13ln_bwd_kernelINS_13Kernel_traitsIf6__halfS2_S2_fjLj256ELj1ELj4ELj1ELj16ENS_18Kernel_traits_baseILj256EfS2_S2_S2_fjLj128EEEEELb1ELb1ELb0ELb1EEEvNS_9BwdParamsE)
        /*218c*/ 	.word	0x00000000


	//----- nvinfo : EIATTR_MIN_STACK_SIZE
	.align		4
.L_1431:
        /*2190*/ 	.byte	0x04, 0x12
        /*2192*/ 	.short	(.L_1433 - .L_1432)
	.align		4
.L_1432:
        /*2194*/ 	.word	index@(_ZN10layer_norm22ln_bwd_finalize_kernelINS_22Kernel_traits_finalizeILj256Ef6__halfS2_S2_fjLb1ELj1024ELj4ENS_18Kernel_traits_baseILj256EfS2_S2_S2_fjLj1024EEEEELb1ELb0EEEvNS_9BwdParamsE)
        /*2198*/ 	.word	0x00000000


	//----- nvinfo : EIATTR_MIN_STACK_SIZE
	.align		4
.L_1433:
        /*219c*/ 	.byte	0x04, 0x12
        /*219e*/ 	.short	(.L_1435 - .L_1434)
	.align		4
.L_1434:
        /*21a0*/ 	.word	index@(_ZN10layer_norm13ln_bwd_kernelINS_13Kernel_traitsIf6__halfS2_S2_fjLj256ELj1ELj4ELj1ELj16ENS_18Kernel_traits_baseILj256EfS2_S2_S2_fjLj128EEEEELb1ELb1ELb1ELb0EEEvNS_9BwdParamsE)
        /*21a4*/ 	.word	0x00000000


	//----- nvinfo : EIATTR_MIN_STACK_SIZE
	.align		4
.L_1435:
        /*21a8*/ 	.byte	0x04, 0x12
        /*21aa*/ 	.short	(.L_1437 - .L_1436)
	.align		4
.L_1436:
        /*21ac*/ 	.word	index@(_ZN10layer_norm22ln_bwd_finalize_kernelINS_22Kernel_traits_finalizeILj256Ef6__halfS2_S2_fjLb1ELj1024ELj4ENS_18Kernel_traits_baseILj256EfS2_S2_S2_fjLj1024EEEEELb1ELb1EEEvNS_9BwdParamsE)
        /*21b0*/ 	.word	0x00000000


	//----- nvinfo : EIATTR_MIN_STACK_SIZE
	.align		4
.L_1437:
        /*21b4*/ 	.byte	0x04, 0x12
        /*21b6*/ 	.short	(.L_1439 - .L_1438)
	.align		4
.L_1438:
        /*21b8*/ 	.word	index@(_ZN10layer_norm13ln_bwd_kernelINS_13Kernel_traitsIf6__halfS2_S2_fjLj256ELj1ELj4ELj1ELj16ENS_18Kernel_traits_baseILj256EfS2_S2_S2_fjLj128EEEEELb1ELb1ELb1ELb1EEEvNS_9BwdParamsE)
        /*21bc*/ 	.word	0x00000000


	//----- nvinfo : EIATTR_MIN_STACK_SIZE
	.align		4
.L_1439:
        /*21c0*/ 	.byte	0x04, 0x12
        /*21c2*/ 	.short	(.L_1441 - .L_1440)
	.align		4
.L_1440:
        /*21c4*/ 	.word	index@(_ZN10layer_norm13ln_bwd_kernelINS_13Kernel_traitsI6__halfS2_fS2_fjLj256ELj1ELj4ELj1ELj16ENS_18Kernel_traits_baseILj256ES2_S2_fS2_fjLj128EEEEELb0ELb0ELb0ELb0EEEvNS_9BwdParamsE)
        /*21c8*/ 	.word	0x00000000


	//----- nvinfo : EIATTR_MIN_STACK_SIZE
	.align		4
.L_1441:
        /*21cc*/ 	.byte	0x04, 0x12
        /*21ce*/ 	.short	(.L_1443 - .L_1442)
	.align		4
.L_1442:
        /*21d0*/ 	.word	index@(_ZN10layer_norm13ln_bwd_kernelINS_13Kernel_traitsI6__halfS2_fS2_fjLj256ELj1ELj4ELj1ELj16ENS_18Kernel_traits_baseILj256ES2_S2_fS2_fjLj128EEEEELb0ELb0ELb0ELb1EEEvNS_9BwdParamsE)
        /*21d4*/ 	.word	0x00000000


	//----- nvinfo : EIATTR_MIN_STACK_SIZE
	.align		4
.L_1443:
        /*21d8*/ 	.byte	0x04, 0x12
        /*21da*/ 	.short	(.L_1445 - .L_1444)
	.align		4
.L_1444:
        /*21dc*/ 	.word	index@(_ZN10layer_norm13ln_bwd_kernelINS_13Kernel_traitsI6__halfS2_fS2_fjLj256ELj1ELj4ELj1ELj16ENS_18Kernel_traits_baseILj256ES2_S2_fS2_fjLj128EEEEELb0ELb0ELb1ELb0EEEvNS_9BwdParamsE)
        /*21e0*/ 	.word	0x00000000


	//----- nvinfo : EIATTR_MIN_STACK_SIZE
	.align		4
.L_1445:
        /*21e4*/ 	.byte	0x04, 0x12
        /*21e6*/ 	.short	(.L_1447 - .L_1446)
	.align		4
.L_1446:
        /*21e8*/ 	.word	index@(_ZN10layer_norm13ln_bwd_kernelINS_13Kernel_traitsI6__halfS2_fS2_fjLj256ELj1ELj4ELj1ELj16ENS_18Kernel_traits_baseILj256ES2_S2_fS2_fjLj128EEEEELb0ELb0ELb1ELb1EEEvNS_9BwdParamsE)
        /*21ec*/ 	.word	0x00000000


	//----- nvinfo : EIATTR_MIN_STACK_SIZE
	.align		4
.L_1447:
        /*21f0*/ 	.byte	0x04, 0x12
        /*21f2*/ 	.short	(.L_1449 - .L_1448)
	.align		4
.L_1448:
        /*21f4*/ 	.word	index@(_ZN10layer_norm13ln_bwd_kernelINS_13Kernel_traitsI6__halfS2_fS2_fjLj256ELj1ELj4ELj1ELj16ENS_18Kernel_traits_baseILj256ES2_S2_fS2_fjLj128EEEEELb0ELb1ELb0ELb0EEEvNS_9BwdParamsE)
        /*21f8*/ 	.word	0x00000000


	//----- nvinfo : EIATTR_MIN_STACK_SIZE
	.align		4
.L_1449:
        /*21fc*/ 	.byte	0x04, 0x12
        /*21fe*/ 	.short	(.L_1451 - .L_1450)
	.align		4
.L_1450:
        /*2200*/ 	.word	index@(_ZN10layer_norm13ln_bwd_kernelINS_13Kernel_traitsI6__halfS2_fS2_fjLj256ELj1ELj4ELj1ELj16ENS_18Kernel_traits_baseILj256ES2_S2_fS2_fjLj128EEEEELb0ELb1ELb0ELb1EEEvNS_9BwdParamsE)
        /*2204*/ 	.word	0x00000000


	//----- nvinfo : EIATTR_MIN_STACK_SIZE
	.align		4
.L_1451:
        /*2208*/ 	.byte	0x04, 0x12
        /*220a*/ 	.short	(.L_1453 - .L_1452)
	.align		4
.L_1452:
        /*220c*/ 	.word	index@(_ZN10layer_norm13ln_bwd_kernelINS_13Kernel_traitsI6__halfS2_fS2_fjLj256ELj1ELj4ELj1ELj16ENS_18Kernel_traits_baseILj256ES2_S2_fS2_fjLj128EEEEELb0ELb1ELb1ELb0EEEvNS_9BwdParamsE)
        /*2210*/ 	.word	0x00000000


	//----- nvinfo : EIATTR_MIN_STACK_SIZE
	.align		4
.L_1453:
        /*2214*/ 	.byte	0x04, 0x12
        /*2216*/ 	.short	(.L_1455 - .L_1454)
	.align		4
.L_1454:
        /*2218*/ 	.word	index@(_ZN10layer_norm13ln_bwd_kernelINS_13Kernel_traitsI6__halfS2_fS2_fjLj256ELj1ELj4ELj1ELj16ENS_18Kernel_traits_baseILj256ES2_S2_fS2_fjLj128EEEEELb0ELb1ELb1ELb1EEEvNS_9BwdParamsE)
        /*221c*/ 	.word	0x00000000


	//----- nvinfo : EIATTR_MIN_STACK_SIZE
	.align		4
.L_1455:
        /*2220*/ 	.byte	0x04, 0x12
        /*2222*/ 	.short	(.L_1457 - .L_1456)
	.align		4
.L_1456:
        /*2224*/ 	.word	index@(_ZN10layer_norm13ln_bwd_kernelINS_13Kernel_traitsI6__halfS2_fS2_fjLj256ELj1ELj4ELj1ELj16ENS_18Kernel_traits_baseILj256ES2_S2_fS2_fjLj128EEEEELb1ELb0ELb0ELb0EEEvNS_9BwdParamsE)
        /*2228*/ 	.word	0x00000000


	//----- nvinfo : EIATTR_MIN_STACK_SIZE
	.align		4
.L_1457:
        /*222c*/ 	.byte	0x04, 0x12
        /*222e*/ 	.short	(.L_1459 - .L_1458)
	.align		4
.L_1458:
        /*2230*/ 	.word	index@(_ZN10layer_norm13ln_bwd_kernelINS_13Kernel_traitsI6__halfS2_fS2_fjLj256ELj1ELj4ELj1ELj16ENS_18Kernel_traits_baseILj256ES2_S2_fS2_fjLj128EEEEELb1ELb0ELb0ELb1EEEvNS_9BwdParamsE)
        /*2234*/ 	.word	0x00000000


	//----- nvinfo : EIATTR_MIN_STACK_SIZE
	.align		4
.L_1459:
        /*2238*/ 	.byte	0x04, 0x12
        /*223a*/ 	.short	(.L_1461 - .L_1460)
	.align		4
.L_1460:
        /*223c*/ 	.word	index@(_ZN10layer_norm22ln_bwd_finalize_kernelINS_22Kernel_traits_finalizeILj256E6__halfS2_fS2_fjLb0ELj1024ELj4ENS_18Kernel_traits_baseILj256ES2_S2_fS2_fjLj1024EEEEELb0ELb0EEEvNS_9BwdParamsE)
        /*2240*/ 	.word	0x00000000


	//----- nvinfo : EIATTR_MIN_STACK_SIZE
	.align		4
.L_1461:
        /*2244*/ 	.byte	0x04, 0x12
        /*2246*/ 	.short	(.L_1463 - .L_1462)
	.align		4
.L_1462:
        /*2248*/ 	.word	index@(_ZN10layer_norm13ln_bwd_kernelINS_13Kernel_traitsI6__halfS2_fS2_fjLj256ELj1ELj4ELj1ELj16ENS_18Kernel_traits_baseILj256ES2_S2_fS2_fjLj128EEEEELb1ELb0ELb1ELb0EEEvNS_9BwdParamsE)
        /*224c*/ 	.word	0x00000000


	//----- nvinfo : EIATTR_MIN_STACK_SIZE
	.align		4
.L_1463:
        /*2250*/ 	.byte	0x04, 0x12
        /*2252*/ 	.short	(.L_1465 - .L_1464)
	.align		4
.L_1464:
        /*2254*/ 	.word	index@(_ZN10layer_norm22ln_bwd_finalize_kernelINS_22Kernel_traits_finalizeILj256E6__halfS2_fS2_fjLb0ELj1024ELj4ENS_18Kernel_traits_baseILj256ES2_S2_fS2_fjLj1024EEEEELb0ELb1EEEvNS_9BwdParamsE)
        /*2258*/ 	.word	0x00000000


	//----- nvinfo : EIATTR_MIN_STACK_SIZE
	.align		4
.L_1465:
        /*225c*/ 	.byte	0x04, 0x12
        /*225e*/ 	.short	(.L_1467 - .L_1466)
	.align		4
.L_1466:
        /*2260*/ 	.word	index@(_ZN10layer_norm13ln_bwd_kernelINS_13Kernel_traitsI6__halfS2_fS2_fjLj256ELj1ELj4ELj1ELj16ENS_18Kernel_traits_baseILj256ES2_S2_fS2_fjLj128EEEEELb1ELb0ELb1ELb1EEEvNS_9BwdParamsE)
        /*2264*/ 	.word	0x00000000


	//----- nvinfo : EIATTR_MIN_STACK_SIZE
	.align		4
.L_1467:
        /*2268*/ 	.byte	0x04, 0x12
        /*226a*/ 	.short	(.L_1469 - .L_1468)
	.align		4
.L_1468:
        /*226c*/ 	.word	index@(_ZN10layer_norm13ln_bwd_kernelINS_13Kernel_traitsI6__halfS2_fS2_fjLj256ELj1ELj4ELj1ELj16ENS_18Kernel_traits_baseILj256ES2_S2_fS2_fjLj128EEEEELb1ELb1ELb0ELb0EEEvNS_9BwdParamsE)
        /*2270*/ 	.word	0x00000000


	//----- nvinfo : EIATTR_MIN_STACK_SIZE
	.align		4
.L_1469:
        /*2274*/ 	.byte	0x04, 0x12
        /*2276*/ 	.short	(.L_1471 - .L_1470)
	.align		4
.L_1470:
        /*2278*/ 	.word	index@(_ZN10layer_norm13ln_bwd_kernelINS_13Kernel_traitsI6__halfS2_fS2_fjLj256ELj1ELj4ELj1ELj16ENS_18Kernel_traits_baseILj256ES2_S2_fS2_fjLj128EEEEELb1ELb1ELb0ELb1EEEvNS_9BwdParamsE)
        /*227c*/ 	.word	0x00000000


	//----- nvinfo : EIATTR_MIN_STACK_SIZE
	.align		4
.L_1471:
        /*2280*/ 	.byte	0x04, 0x12
        /*2282*/ 	.short	(.L_1473 - .L_1472)
	.align		4
.L_1472:
        /*2284*/ 	.word	index@(_ZN10layer_norm22ln_bwd_finalize_kernelINS_22Kernel_traits_finalizeILj256E6__halfS2_fS2_fjLb1ELj1024ELj4ENS_18Kernel_traits_baseILj256ES2_S2_fS2_fjLj1024EEEEELb1ELb0EEEvNS_9BwdParamsE)
        /*2288*/ 	.word	0x00000000


	//----- nvinfo : EIATTR_MIN_STACK_SIZE
	.align		4
.L_1473:
        /*228c*/ 	.byte	0x04, 0x12
        /*228e*/ 	.short	(.L_1475 - .L_1474)
	.align		4
.L_1474:
        /*2290*/ 	.word	index@(_ZN10layer_norm13ln_bwd_kernelINS_13Kernel_traitsI6__halfS2_fS2_fjLj256ELj1ELj4ELj1ELj16ENS_18Kernel_traits_baseILj256ES2_S2_fS2_fjLj128EEEEELb1ELb1ELb1ELb0EEEvNS_9BwdParamsE)
        /*2294*/ 	.word	0x00000000


	//----- nvinfo : EIATTR_MIN_STACK_SIZE
	.align		4
.L_1475:
        /*2298*/ 	.byte	0x04, 0x12
        /*229a*/ 	.short	(.L_1477 - .L_1476)
	.align		4
.L_1476:
        /*229c*/ 	.word	index@(_ZN10layer_norm22ln_bwd_finalize_kernelINS_22Kernel_traits_finalizeILj256E6__halfS2_fS2_fjLb1ELj1024ELj4ENS_18Kernel_traits_baseILj256ES2_S2_fS2_fjLj1024EEEEELb1ELb1EEEvNS_9BwdParamsE)
        /*22a0*/ 	.word	0x00000000


	//----- nvinfo : EIATTR_MIN_STACK_SIZE
	.align		4
.L_1477:
        /*22a4*/ 	.byte	0x04, 0x12
        /*22a6*/ 	.short	(.L_1479 - .L_1478)
	.align		4
.L_1478:
        /*22a8*/ 	.word	index@(_ZN10layer_norm13ln_bwd_kernelINS_13Kernel_traitsI6__halfS2_fS2_fjLj256ELj1ELj4ELj1ELj16ENS_18Kernel_traits_baseILj256ES2_S2_fS2_fjLj128EEEEELb1ELb1ELb1ELb1EEEvNS_9BwdParamsE)
        /*22ac*/ 	.word	0x00000000


	//----- nvinfo : EIATTR_MIN_STACK_SIZE
	.align		4
.L_1479:
        /*22b0*/ 	.byte	0x04, 0x12
        /*22b2*/ 	.short	(.L_1481 - .L_1480)
	.align		4
.L_1480:
        /*22b4*/ 	.word	index@(_ZN10layer_norm13ln_bwd_kernelINS_13Kernel_traitsIf6__halffS2_fjLj256ELj1ELj4ELj1ELj16ENS_18Kernel_traits_baseILj256EfS2_fS2_fjLj128EEEEELb0ELb0ELb0ELb0EEEvNS_9BwdParamsE)
        /*22b8*/ 	.word	0x00000000


	//----- nvinfo : EIATTR_MIN_STACK_SIZE
	.align		4
.L_1481:
        /*22bc*/ 	.byte	0x04, 0x12
        /*22be*/ 	.short	(.L_1483 - .L_1482)
	.align		4
.L_1482:
        /*22c0*/ 	.word	index@(_ZN10layer_norm13ln_bwd_kernelINS_13Kernel_traitsIf6__halffS2_fjLj256ELj1ELj4ELj1ELj16ENS_18Kernel_traits_baseILj256EfS2_fS2_fjLj128EEEEELb0ELb0ELb0ELb1EEEvNS_9BwdParamsE)
        /*22c4*/ 	.word	0x00000008


	//----- nvinfo : EIATTR_MIN_STACK_SIZE
	.align		4
.L_1483:
        /*22c8*/ 	.byte	0x04, 0x12
        /*22ca*/ 	.short	(.L_1485 - .L_1484)
	.align		4
.L_1484:
        /*22cc*/ 	.word	index@(_ZN10layer_norm13ln_bwd_kernelINS_13Kernel_traitsIf6__halffS2_fjLj256ELj1ELj4ELj1ELj16ENS_18Kernel_traits_baseILj256EfS2_fS2_fjLj128EEEEELb0ELb0ELb1ELb0EEEvNS_9BwdParamsE)
        /*22d0*/ 	.word	0x00000000


	//----- nvinfo : EIATTR_MIN_STACK_SIZE
	.align		4
.L_1485:
        /*22d4*/ 	.byte	0x04, 0x12
        /*22d6*/ 	.short	(.L_1487 - .L_1486)
	.align		4
.L_1486:
        /*22d8*/ 	.word	index@(_ZN10layer_norm13ln_bwd_kernelINS_13Kernel_traitsIf6__halffS2_fjLj256ELj1ELj4ELj1ELj16ENS_18Kernel_traits_baseILj256EfS2_fS2_fjLj128EEEEELb0ELb0ELb1ELb1EEEvNS_9BwdParamsE)
        /*22dc*/ 	.word	0x00000000


	//----- nvinfo : EIATTR_MIN_STACK_SIZE
	.align		4
.L_1487:
        /*22e0*/ 	.byte	0x04, 0x12
        /*22e2*/ 	.short	(.L_1489 - .L_1488)
	.align		4
.L_1488:
        /*22e4*/ 	.word	index@(_ZN10layer_norm13ln_bwd_kernelINS_13Kernel_traitsIf6__halffS2_fjLj256ELj1ELj4ELj1ELj16ENS_18Kernel_traits_baseILj256EfS2_fS2_fjLj128EEEEELb0ELb1ELb0ELb0EEEvNS_9BwdParamsE)
        /*22e8*/ 	.word	0x00000000


	//----- nvinfo : EIATTR_MIN_STACK_SIZE
	.align		4
.L_1489:
        /*22ec*/ 	.byte	0x04, 0x12
        /*22ee*/ 	.short	(.L_1491 - .L_1490)
	.align		4
.L_1490:
        /*22f0*/ 	.word	index@(_ZN10layer_norm13ln_bwd_kernelINS_13Kernel_traitsIf6__halffS2_fjLj256ELj1ELj4ELj1ELj16ENS_18Kernel_traits_baseILj256EfS2_fS2_fjLj128EEEEELb0ELb1ELb0ELb1EEEvNS_9BwdParamsE)
        /*22f4*/ 	.word	0x00000000


	//----- nvinfo : EIATTR_MIN_STACK_SIZE
	.align		4
.L_1491:
        /*22f8*/ 	.byte	0x04, 0x12
        /*22fa*/ 	.short	(.L_1493 - .L_1492)
	.align		4
.L_1492:
        /*22fc*/ 	.word	index@(_ZN10layer_norm13ln_bwd_kernelINS_13Kernel_traitsIf6__halffS2_fjLj256ELj1ELj4ELj1ELj16ENS_18Kernel_traits_baseILj256EfS2_fS2_fjLj128EEEEELb0ELb1ELb1ELb0EEEvNS_9BwdParamsE)
        /*2300*/ 	.word	0x00000000


	//----- nvinfo : EIATTR_MIN_STACK_SIZE
	.align		4
.L_1493:
        /*2304*/ 	.byte	0x04, 0x12
        /*2306*/ 	.short	(.L_1495 - .L_1494)
	.align		4
.L_1494:
        /*2308*/ 	.word	index@(_ZN10layer_norm13ln_bwd_kernelINS_13Kernel_traitsIf6__halffS2_fjLj256ELj1ELj4ELj1ELj16ENS_18Kernel_traits_baseILj256EfS2_fS2_fjLj128EEEEELb0ELb1ELb1ELb1EEEvNS_9BwdParamsE)
        /*230c*/ 	.word	0x00000000


	//----- nvinfo : EIATTR_MIN_STACK_SIZE
	.align		4
.L_1495:
        /*2310*/ 	.byte	0x04, 0x12
        /*2312*/ 	.short	(.L_1497 - .L_1496)
	.align		4
.L_1496:
        /*2314*/ 	.word	index@(_ZN10layer_norm13ln_bwd_kernelINS_13Kernel_traitsIf6__halffS2_fjLj256ELj1ELj4ELj1ELj16ENS_18Kernel_traits_baseILj256EfS2_fS2_fjLj128EEEEELb1ELb0ELb0ELb0EEEvNS_9BwdParamsE)
        /*2318*/ 	.word	0x00000000


	//----- nvinfo : EIATTR_MIN_STACK_SIZE
	.align		4
.L_1497:
        /*231c*/ 	.byte	0x04, 0x12
        /*231e*/ 	.short	(.L_1499 - .L_1498)
	.align		4
.L_1498:
        /*2320*/ 	.word	index@(_ZN10layer_norm13ln_bwd_kernelINS_13Kernel_traitsIf6__halffS2_fjLj256ELj1ELj4ELj1ELj16ENS_18Kernel_traits_baseILj256EfS2_fS2_fjLj128EEEEELb1ELb0ELb0ELb1EEEvNS_9BwdParamsE)
        /*2324*/ 	.word	0x00000000


	//----- nvinfo : EIATTR_MIN_STACK_SIZE
	.align		4
.L_1499:
        /*2328*/ 	.byte	0x04, 0x12
        /*232a*/ 	.short	(.L_1501 - .L_1500)
	.align		4
.L_1500:
        /*232c*/ 	.word	index@(_ZN10layer_norm22ln_bwd_finalize_kernelINS_22Kernel_traits_finalizeILj256Ef6__halffS2_fjLb0ELj1024ELj4ENS_18Kernel_traits_baseILj256EfS2_fS2_fjLj1024EEEEELb0ELb0EEEvNS_9BwdParamsE)
        /*2330*/ 	.word	0x00000000


	//----- nvinfo : EIATTR_MIN_STACK_SIZE
	.align		4
.L_1501:
        /*2334*/ 	.byte	0x04, 0x12
        /*2336*/ 	.short	(.L_1503 - .L_1502)
	.align		4
.L_1502:
        /*2338*/ 	.word	index@(_ZN10layer_norm13ln_bwd_kernelINS_13Kernel_traitsIf6__halffS2_fjLj256ELj1ELj4ELj1ELj16ENS_18Kernel_traits_baseILj256EfS2_fS2_fjLj128EEEEELb1ELb0ELb1ELb0EEEvNS_9BwdParamsE)
        /*233c*/ 	.word	0x00000000


	//----- nvinfo : EIATTR_MIN_STACK_SIZE
	.align		4
.L_1503:
        /*2340*/ 	.byte	0x04, 0x12
        /*2342*/ 	.short	(.L_1505 - .L_1504)
	.align		4
.L_1504:
        /*2344*/ 	.word	index@(_ZN10layer_norm22ln_bwd_finalize_kernelINS_22Kernel_traits_finalizeILj256Ef6__halffS2_fjLb0ELj1024ELj4ENS_18Kernel_traits_baseILj256EfS2_fS2_fjLj1024EEEEELb0ELb1EEEvNS_9BwdParamsE)
        /*2348*/ 	.word	0x00000000


	//----- nvinfo : EIATTR_MIN_STACK_SIZE
	.align		4
.L_1505:
        /*234c*/ 	.byte	0x04, 0x12
        /*234e*/ 	.short	(.L_1507 - .L_1506)
	.align		4
.L_1506:
        /*2350*/ 	.word	index@(_ZN10layer_norm13ln_bwd_kernelINS_13Kernel_traitsIf6__halffS2_fjLj256ELj1ELj4ELj1ELj16ENS_18Kernel_traits_baseILj256EfS2_fS2_fjLj128EEEEELb1ELb0ELb1ELb1EEEvNS_9BwdParamsE)
        /*2354*/ 	.word	0x00000000


	//----- nvinfo : EIATTR_MIN_STACK_SIZE
	.align		4
.L_1507:
        /*2358*/ 	.byte	0x04, 0x12
        /*235a*/ 	.short	(.L_1509 - .L_1508)
	.align		4
.L_1508:
        /*235c*/ 	.word	index@(_ZN10layer_norm13ln_bwd_kernelINS_13Kernel_traitsIf6__halffS2_fjLj256ELj1ELj4ELj1ELj16ENS_18Kernel_traits_baseILj256EfS2_fS2_fjLj128EEEEELb1ELb1ELb0ELb0EEEvNS_9BwdParamsE)
        /*2360*/ 	.word	0x00000000


	//----- nvinfo : EIATTR_MIN_STACK_SIZE
	.align		4
.L_1509:
        /*2364*/ 	.byte	0x04, 0x12
        /*2366*/ 	.short	(.L_1511 - .L_1510)
	.align		4
.L_1510:
        /*2368*/ 	.word	index@(_ZN10layer_norm13ln_bwd_kernelINS_13Kernel_traitsIf6__halffS2_fjLj256ELj1ELj4ELj1ELj16ENS_18Kernel_traits_baseILj256EfS2_fS2_fjLj128EEEEELb1ELb1ELb0ELb1EEEvNS_9BwdParamsE)
        /*236c*/ 	.word	0x00000000


	//----- nvinfo : EIATTR_MIN_STACK_SIZE
	.align		4
.L_1511:
        /*2370*/ 	.byte	0x04, 0x12
        /*2372*/ 	.short	(.L_1513 - .L_1512)
	.align		4
.L_1512:
        /*2374*/ 	.word	index@(_ZN10layer_norm22ln_bwd_finalize_kernelINS_22Kernel_traits_finalizeILj256Ef6__halffS2_fjLb1ELj1024ELj4ENS_18Kernel_traits_baseILj256EfS2_fS2_fjLj1024EEEEELb1ELb0EEEvNS_9BwdParamsE)
        /*2378*/ 	.word	0x00000000


	//----- nvinfo : EIATTR_MIN_STACK_SIZE
	.align		4
.L_1513:
        /*237c*/ 	.byte	0x04, 0x12
        /*237e*/ 	.short	(.L_1515 - .L_1514)
	.align		4
.L_1514:
        /*2380*/ 	.word	index@(_ZN10layer_norm13ln_bwd_kernelINS_13Kernel_traitsIf6__halffS2_fjLj256ELj1ELj4ELj1ELj16ENS_18Kernel_traits_baseILj256EfS2_fS2_fjLj128EEEEELb1ELb1ELb1ELb0EEEvNS_9BwdParamsE)
        /*2384*/ 	.word	0x00000000


	//----- nvinfo : EIATTR_MIN_STACK_SIZE
	.align		4
.L_1515:
        /*2388*/ 	.byte	0x04, 0x12
        /*238a*/ 	.short	(.L_1517 - .L_1516)
	.align		4
.L_1516:
        /*238c*/ 	.word	index@(_ZN10layer_norm22ln_bwd_finalize_kernelINS_22Kernel_traits_finalizeILj256Ef6__halffS2_fjLb1ELj1024ELj4ENS_18Kernel_traits_baseILj256EfS2_fS2_fjLj1024EEEEELb1ELb1EEEvNS_9BwdParamsE)
        /*2390*/ 	.word	0x00000000


	//----- nvinfo : EIATTR_MIN_STACK_SIZE
	.align		4
.L_1517:
        /*2394*/ 	.byte	0x04, 0x12
        /*2396*/ 	.short	(.L_1519 - .L_1518)
	.align		4
.L_1518:
        /*2398*/ 	.word	index@(_ZN10layer_norm13ln_bwd_kernelINS_13Kernel_traitsIf6__halffS2_fjLj256ELj1ELj4ELj1ELj16ENS_18Kernel_traits_baseILj256EfS2_fS2_fjLj128EEEEELb1ELb1ELb1ELb1EEEvNS_9BwdParamsE)
        /*239c*/ 	.word	0x00000000


	//----- nvinfo : EIATTR_MIN_STACK_SIZE
	.align		4
.L_1519:
        /*23a0*/ 	.byte	0x04, 0x12
        /*23a2*/ 	.short	(.L_1521 - .L_1520)
	.align		4
.L_1520:
        /*23a4*/ 	.word	index@(_ZN10layer_norm13ln_bwd_kernelINS_13Kernel_traitsI6__halfffffjLj256ELj1ELj4ELj1ELj16ENS_18Kernel_traits_baseILj256ES2_ffffjLj128EEEEELb0ELb0ELb0ELb0EEEvNS_9BwdParamsE)
        /*23a8*/ 	.word	0x00000000


	//----- nvinfo : EIATTR_MIN_STACK_SIZE
	.align		4
.L_1521:
        /*23ac*/ 	.byte	0x04, 0x12
        /*23ae*/ 	.short	(.L_1523 - .L_1522)
	.align		4
.L_1522:
        /*23b0*/ 	.word	index@(_ZN10layer_norm13ln_bwd_kernelINS_13Kernel_traitsI6__halfffffjLj256ELj1ELj4ELj1ELj16ENS_18Kernel_traits_baseILj256ES2_ffffjLj128EEEEELb0ELb0ELb0ELb1EEEvNS_9BwdParamsE)
        /*23b4*/ 	.word	0x00000000


	//----- nvinfo : EIATTR_MIN_STACK_SIZE
	.align		4
.L_1523:
        /*23b8*/ 	.byte	0x04, 0x12
        /*23ba*/ 	.short	(.L_1525 - .L_1524)
	.align		4
.L_1524:
        /*23bc*/ 	.word	index@(_ZN10layer_norm13ln_bwd_kernelINS_13Kernel_traitsI6__halfffffjLj256ELj1ELj4ELj1ELj16ENS_18Kernel_traits_baseILj256ES2_ffffjLj128EEEEELb0ELb0ELb1ELb0EEEvNS_9BwdParamsE)
        /*23c0*/ 	.word	0x00000000


	//----- nvinfo : EIATTR_MIN_STACK_SIZE
	.align		4
.L_1525:
        /*23c4*/ 	.byte	0x04, 0x12
        /*23c6*/ 	.short	(.L_1527 - .L_1526)
	.align		4
.L_1526:
        /*23c8*/ 	.word	index@(_ZN10layer_norm13ln_bwd_kernelINS_13Kernel_traitsI6__halfffffjLj256ELj1ELj4ELj1ELj16ENS_18Kernel_traits_baseILj256ES2_ffffjLj128EEEEELb0ELb0ELb1ELb1EEEvNS_9BwdParamsE)
        /*23cc*/ 	.word	0x00000000


	//----- nvinfo : EIATTR_MIN_STACK_SIZE
	.align		4
.L_1527:
        /*23d0*/ 	.byte	0x04, 0x12
        /*23d2*/ 	.short	(.L_1529 - .L_1528)
	.align		4
.L_1528:
        /*23d4*/ 	.word	index@(_ZN10layer_norm13ln_bwd_kernelINS_13Kernel_traitsI6__halfffffjLj256ELj1ELj4ELj1ELj16ENS_18Kernel_traits_baseILj256ES2_ffffjLj128EEEEELb0ELb1ELb0ELb0EEEvNS_9BwdParamsE)
        /*23d8*/ 	.word	0x00000000


	//----- nvinfo : EIATTR_MIN_STACK_SIZE
	.align		4
.L_1529:
        /*23dc*/ 	.byte	0x04, 0x12
        /*23de*/ 	.short	(.L_1531 - .L_1530)
	.align		4
.L_1530:
        /*23e0*/ 	.word	index@(_ZN10layer_norm13ln_bwd_kernelINS_13Kernel_traitsI6__halfffffjLj256ELj1ELj4ELj1ELj16ENS_18Kernel_traits_baseILj256ES2_ffffjLj128EEEEELb0ELb1ELb0ELb1EEEvNS_9BwdParamsE)
        /*23e4*/ 	.word	0x00000000


	//----- nvinfo : EIATTR_MIN_STACK_SIZE
	.align		4
.L_1531:
        /*23e8*/ 	.byte	0x04, 0x12
        /*23ea*/ 	.short	(.L_1533 - .L_1532)
	.align		4
.L_1532:
        /*23ec*/ 	.word	index@(_ZN10layer_norm13ln_bwd_kernelINS_13Kernel_traitsI6__halfffffjLj256ELj1ELj4ELj1ELj16ENS_18Kernel_traits_baseILj256ES2_ffffjLj128EEEEELb0ELb1ELb1ELb0EEEvNS_9BwdParamsE)
        /*23f0*/ 	.word	0x00000010


	//----- nvinfo : EIATTR_MIN_STACK_SIZE
	.align		4
.L_1533:
        /*23f4*/ 	.byte	0x04, 0x12
        /*23f6*/ 	.short	(.L_1535 - .L_1534)
	.align		4
.L_1534:
        /*23f8*/ 	.word	index@(_ZN10layer_norm13ln_bwd_kernelINS_13Kernel_traitsI6__halfffffjLj256ELj1ELj4ELj1ELj16ENS_18Kernel_traits_baseILj256ES2_ffffjLj128EEEEELb0ELb1ELb1ELb1EEEvNS_9BwdParamsE)
        /*23fc*/ 	.word	0x00000000


	//----- nvinfo : EIATTR_MIN_STACK_SIZE
	.align		4
.L_1535:
        /*2400*/ 	.byte	0x04, 0x12
        /*2402*/ 	.short	(.L_1537 - .L_1536)
	.align		4
.L_1536:
        /*2404*/ 	.word	index@(_ZN10layer_norm13ln_bwd_kernelINS_13Kernel_traitsI6__halfffffjLj256ELj1ELj4ELj1ELj16ENS_18Kernel_traits_baseILj256ES2_ffffjLj128EEEEELb1ELb0ELb0ELb0EEEvNS_9BwdParamsE)
        /*2408*/ 	.word	0x00000000


	//----- nvinfo : EIATTR_MIN_STACK_SIZE
	.align		4
.L_1537:
        /*240c*/ 	.byte	0x04, 0x12
        /*240e*/ 	.short	(.L_1539 - .L_1538)
	.align		4
.L_1538:
        /*2410*/ 	.word	index@(_ZN10layer_norm13ln_bwd_kernelINS_13Kernel_traitsI6__halfffffjLj256ELj1ELj4ELj1ELj16ENS_18Kernel_traits_baseILj256ES2_ffffjLj128EEEEELb1ELb0ELb0ELb1EEEvNS_9BwdParamsE)
        /*2414*/ 	.word	0x00000000


	//----- nvinfo : EIATTR_MIN_STACK_SIZE
	.align		4
.L_1539:
        /*2418*/ 	.byte	0x04, 0x12
        /*241a*/ 	.short	(.L_1541 - .L_1540)
	.align		4
.L_1540:
        /*241c*/ 	.word	index@(_ZN10layer_norm22ln_bwd_finalize_kernelINS_22Kernel_traits_finalizeILj256E6__halfffffjLb0ELj1024ELj4ENS_18Kernel_traits_baseILj256ES2_ffffjLj1024EEEEELb0ELb0EEEvNS_9BwdParamsE)
        /*2420*/ 	.word	0x00000000


	//----- nvinfo : EIATTR_MIN_STACK_SIZE
	.align		4
.L_1541:
        /*2424*/ 	.byte	0x04, 0x12
        /*2426*/ 	.short	(.L_1543 - .L_1542)
	.align		4
.L_1542:
        /*2428*/ 	.word	index@(_ZN10layer_norm13ln_bwd_kernelINS_13Kernel_traitsI6__halfffffjLj256ELj1ELj4ELj1ELj16ENS_18Kernel_traits_baseILj256ES2_ffffjLj128EEEEELb1ELb0ELb1ELb0EEEvNS_9BwdParamsE)
        /*242c*/ 	.word	0x00000000


	//----- nvinfo : EIATTR_MIN_STACK_SIZE
	.align		4
.L_1543:
        /*2430*/ 	.byte	0x04, 0x12
        /*2432*/ 	.short	(.L_1545 - .L_1544)
	.align		4
.L_1544:
        /*2434*/ 	.word	index@(_ZN10layer_norm22ln_bwd_finalize_kernelINS_22Kernel_traits_finalizeILj256E6__halfffffjLb0ELj1024ELj4ENS_18Kernel_traits_baseILj256ES2_ffffjLj1024EEEEELb0ELb1EEEvNS_9BwdParamsE)
        /*2438*/ 	.word	0x00000000


	//----- nvinfo : EIATTR_MIN_STACK_SIZE
	.align		4
.L_1545:
        /*243c*/ 	.byte	0x04, 0x12
        /*243e*/ 	.short	(.L_1547 - .L_1546)
	.align		4
.L_1546:
        /*2440*/ 	.word	index@(_ZN10layer_norm13ln_bwd_kernelINS_13Kernel_traitsI6__halfffffjLj256ELj1ELj4ELj1ELj16ENS_18Kernel_traits_baseILj256ES2_ffffjLj128EEEEELb1ELb0ELb1ELb1EEEvNS_9BwdParamsE)
        /*2444*/ 	.word	0x00000000


	//----- nvinfo : EIATTR_MIN_STACK_SIZE
	.align		4
.L_1547:
        /*2448*/ 	.byte	0x04, 0x12
        /*244a*/ 	.short	(.L_1549 - .L_1548)
	.align		4
.L_1548:
        /*244c*/ 	.word	index@(_ZN10layer_norm13ln_bwd_kernelINS_13Kernel_traitsI6__halfffffjLj256ELj1ELj4ELj1ELj16ENS_18Kernel_traits_baseILj256ES2_ffffjLj128EEEEELb1ELb1ELb0ELb0EEEvNS_9BwdParamsE)
        /*2450*/ 	.word	0x00000000


	//----- nvinfo : EIATTR_MIN_STACK_SIZE
	.align		4
.L_1549:
        /*2454*/ 	.byte	0x04, 0x12
        /*2456*/ 	.short	(.L_1551 - .L_1550)
	.align		4
.L_1550:
        /*2458*/ 	.word	index@(_ZN10layer_norm13ln_bwd_kernelINS_13Kernel_traitsI6__halfffffjLj256ELj1ELj4ELj1ELj16ENS_18Kernel_traits_baseILj256ES2_ffffjLj128EEEEELb1ELb1ELb0ELb1EEEvNS_9BwdParamsE)
        /*245c*/ 	.word	0x00000000


	//----- nvinfo : EIATTR_MIN_STACK_SIZE
	.align		4
.L_1551:
        /*2460*/ 	.byte	0x04, 0x12
        /*2462*/ 	.short	(.L_1553 - .L_1552)
	.align		4
.L_1552:
        /*2464*/ 	.word	index@(_ZN10layer_norm22ln_bwd_finalize_kernelINS_22Kernel_traits_finalizeILj256E6__halfffffjLb1ELj1024ELj4ENS_18Kernel_traits_baseILj256ES2_ffffjLj1024EEEEELb1ELb0EEEvNS_9BwdParamsE)
        /*2468*/ 	.word	0x00000000


	//----- nvinfo : EIATTR_MIN_STACK_SIZE
	.align		4
.L_1553:
        /*246c*/ 	.byte	0x04, 0x12
        /*246e*/ 	.short	(.L_1555 - .L_1554)
	.align		4
.L_1554:
        /*2470*/ 	.word	index@(_ZN10layer_norm13ln_bwd_kernelINS_13Kernel_traitsI6__halfffffjLj256ELj1ELj4ELj1ELj16ENS_18Kernel_traits_baseILj256ES2_ffffjLj128EEEEELb1ELb1ELb1ELb0EEEvNS_9BwdParamsE)
        /*2474*/ 	.word	0x00000000


	//----- nvinfo : EIATTR_MIN_STACK_SIZE
	.align		4
.L_1555:
        /*2478*/ 	.byte	0x04, 0x12
        /*247a*/ 	.short	(.L_1557 - .L_1556)
	.align		4
.L_1556:
        /*247c*/ 	.word	index@(_ZN10layer_norm22ln_bwd_finalize_kernelINS_22Kernel_traits_finalizeILj256E6__halfffffjLb1ELj1024ELj4ENS_18Kernel_traits_baseILj256ES2_ffffjLj1024EEEEELb1ELb1EEEvNS_9BwdParamsE)
        /*2480*/ 	.word	0x00000000


	//----- nvinfo : EIATTR_MIN_STACK_SIZE
	.align		4
.L_1557:
        /*2484*/ 	.byte	0x04, 0x12
        /*2486*/ 	.short	(.L_1559 - .L_1558)
	.align		4
.L_1558:
        /*2488*/ 	.word	index@(_ZN10layer_norm13ln_bwd_kernelINS_13Kernel_traitsI6__halfffffjLj256ELj1ELj4ELj1ELj16ENS_18Kernel_traits_baseILj256ES2_ffffjLj128EEEEELb1ELb1ELb1ELb1EEEvNS_9BwdParamsE)
        /*248c*/ 	.word	0x00000000


	//----- nvinfo : EIATTR_MIN_STACK_SIZE
	.align		4
.L_1559:
        /*2490*/ 	.byte	0x04, 0x12
        /*2492*/ 	.short	(.L_1561 - .L_1560)
	.align		4
.L_1560:
        /*2494*/ 	.word	index@(_ZN10layer_norm13ln_bwd_kernelINS_13Kernel_traitsIfffffjLj256ELj1ELj4ELj1ELj16ENS_18Kernel_traits_baseILj256EfffffjLj128EEEEELb0ELb0ELb0ELb0EEEvNS_9BwdParamsE)
        /*2498*/ 	.word	0x00000000


	//----- nvinfo : EIATTR_MIN_STACK_SIZE
	.align		4
.L_1561:
        /*249c*/ 	.byte	0x04, 0x12
        /*249e*/ 	.short	(.L_1563 - .L_1562)
	.align		4
.L_1562:
        /*24a0*/ 	.word	index@(_ZN10layer_norm13ln_bwd_kernelINS_13Kernel_traitsIfffffjLj256ELj1ELj4ELj1ELj16ENS_18Kernel_traits_baseILj256EfffffjLj128EEEEELb0ELb0ELb0ELb1EEEvNS_9BwdParamsE)
        /*24a4*/ 	.word	0x00000000


	//----- nvinfo : EIATTR_MIN_STACK_SIZE
	.align		4
.L_1563:
        /*24a8*/ 	.byte	0x04, 0x12
        /*24aa*/ 	.short	(.L_1565 - .L_1564)
	.align		4
.L_1564:
        /*24ac*/ 	.word	index@(_ZN10layer_norm13ln_bwd_kernelINS_13Kernel_traitsIfffffjLj256ELj1ELj4ELj1ELj16ENS_18Kernel_traits_baseILj256EfffffjLj128EEEEELb0ELb0ELb1ELb0EEEvNS_9BwdParamsE)
        /*24b0*/ 	.word	0x00000000


	//----- nvinfo : EIATTR_MIN_STACK_SIZE
	.align		4
.L_1565:
        /*24b4*/ 	.byte	0x04, 0x12
        /*24b6*/ 	.short	(.L_1567 - .L_1566)
	.align		4
.L_1566:
        /*24b8*/ 	.word	index@(_ZN10layer_norm13ln_bwd_kernelINS_13Kernel_traitsIfffffjLj256ELj1ELj4ELj1ELj16ENS_18Kernel_traits_baseILj256EfffffjLj128EEEEELb0ELb0ELb1ELb1EEEvNS_9BwdParamsE)
        /*24bc*/ 	.word	0x00000000


	//----- nvinfo : EIATTR_MIN_STACK_SIZE
	.align		4
.L_1567:
        /*24c0*/ 	.byte	0x04, 0x12
        /*24c2*/ 	.short	(.L_1569 - .L_1568)
	.align		4
.L_1568:
        /*24c4*/ 	.word	index@(_ZN10layer_norm13ln_bwd_kernelINS_13Kernel_traitsIfffffjLj256ELj1ELj4ELj1ELj16ENS_18Kernel_traits_baseILj256EfffffjLj128EEEEELb0ELb1ELb0ELb0EEEvNS_9BwdParamsE)
        /*24c8*/ 	.word	0x00000000


	//----- nvinfo : EIATTR_MIN_STACK_SIZE
	.align		4
.L_1569:
        /*24cc*/ 	.byte	0x04, 0x12
        /*24ce*/ 	.short	(.L_1571 - .L_1570)
	.align		4
.L_1570:
        /*24d0*/ 	.word	index@(_ZN10layer_norm13ln_bwd_kernelINS_13Kernel_traitsIfffffjLj256ELj1ELj4ELj1ELj16ENS_18Kernel_traits_baseILj256EfffffjLj128EEEEELb0ELb1ELb0ELb1EEEvNS_9BwdParamsE)
        /*24d4*/ 	.word	0x00000000


	//----- nvinfo : EIATTR_MIN_STACK_SIZE
	.align		4
.L_1571:
        /*24d8*/ 	.byte	0x04, 0x12
        /*24da*/ 	.short	(.L_1573 - .L_1572)
	.align		4
.L_1572:
        /*24dc*/ 	.word	index@(_ZN10layer_norm13ln_bwd_kernelINS_13Kernel_traitsIfffffjLj256ELj1ELj4ELj1ELj16ENS_18Kernel_traits_baseILj256EfffffjLj128EEEEELb0ELb1ELb1ELb0EEEvNS_9BwdParamsE)
        /*24e0*/ 	.word	0x00000000


	//----- nvinfo : EIATTR_MIN_STACK_SIZE
	.align		4
.L_1573:
        /*24e4*/ 	.byte	0x04, 0x12
        /*24e6*/ 	.short	(.L_1575 - .L_1574)
	.align		4
.L_1574:
        /*24e8*/ 	.word	index@(_ZN10layer_norm13ln_bwd_kernelINS_13Kernel_traitsIfffffjLj256ELj1ELj4ELj1ELj16ENS_18Kernel_traits_baseILj256EfffffjLj128EEEEELb0ELb1ELb1ELb1EEEvNS_9BwdParamsE)
        /*24ec*/ 	.word	0x00000000


	//----- nvinfo : EIATTR_MIN_STACK_SIZE
	.align		4
.L_1575:
        /*24f0*/ 	.byte	0x04, 0x12
        /*24f2*/ 	.short	(.L_1577 - .L_1576)
	.align		4
.L_1576:
        /*24f4*/ 	.word	index@(_ZN10layer_norm13ln_bwd_kernelINS_13Kernel_traitsIfffffjLj256ELj1ELj4ELj1ELj16ENS_18Kernel_traits_baseILj256EfffffjLj128EEEEELb1ELb0ELb0ELb0EEEvNS_9BwdParamsE)
        /*24f8*/ 	.word	0x00000000


	//----- nvinfo : EIATTR_MIN_STACK_SIZE
	.align		4
.L_1577:
        /*24fc*/ 	.byte	0x04, 0x12
        /*24fe*/ 	.short	(.L_1579 - .L_1578)
	.align		4
.L_1578:
        /*2500*/ 	.word	index@(_ZN10layer_norm13ln_bwd_kernelINS_13Kernel_traitsIfffffjLj256ELj1ELj4ELj1ELj16ENS_18Kernel_traits_baseILj256EfffffjLj128EEEEELb1ELb0ELb0ELb1EEEvNS_9BwdParamsE)
        /*2504*/ 	.word	0x00000000


	//----- nvinfo : EIATTR_MIN_STACK_SIZE
	.align		4
.L_1579:
        /*2508*/ 	.byte	0x04, 0x12
        /*250a*/ 	.short	(.L_1581 - .L_1580)
	.align		4
.L_1580:
        /*250c*/ 	.word	index@(_ZN10layer_norm22ln_bwd_finalize_kernelINS_22Kernel_traits_finalizeILj256EfffffjLb0ELj1024ELj4ENS_18Kernel_traits_baseILj256EfffffjLj1024EEEEELb0ELb0EEEvNS_9BwdParamsE)
        /*2510*/ 	.word	0x00000000


	//----- nvinfo : EIATTR_MIN_STACK_SIZE
	.align		4
.L_1581:
        /*2514*/ 	.byte	0x04, 0x12
        /*2516*/ 	.short	(.L_1583 - .L_1582)
	.align		4
.L_1582:
        /*2518*/ 	.word	index@(_ZN10layer_norm13ln_bwd_kernelINS_13Kernel_traitsIfffffjLj256ELj1ELj4ELj1ELj16ENS_18Kernel_traits_baseILj256EfffffjLj128EEEEELb1ELb0ELb1ELb0EEEvNS_9BwdParamsE)
        /*251c*/ 	.word	0x00000000


	//----- nvinfo : EIATTR_MIN_STACK_SIZE
	.align		4
.L_1583:
        /*2520*/ 	.byte	0x04, 0x12
        /*2522*/ 	.short	(.L_1585 - .L_1584)
	.align		4
.L_1584:
        /*2524*/ 	.word	index@(_ZN10layer_norm22ln_bwd_finalize_kernelINS_22Kernel_traits_finalizeILj256EfffffjLb0ELj1024ELj4ENS_18Kernel_traits_baseILj256EfffffjLj1024EEEEELb0ELb1EEEvNS_9BwdParamsE)
        /*2528*/ 	.word	0x00000000


	//----- nvinfo : EIATTR_MIN_STACK_SIZE
	.align		4
.L_1585:
        /*252c*/ 	.byte	0x04, 0x12
        /*252e*/ 	.short	(.L_1587 - .L_1586)
	.align		4
.L_1586:
        /*2530*/ 	.word	index@(_ZN10layer_norm13ln_bwd_kernelINS_13Kernel_traitsIfffffjLj256ELj1ELj4ELj1ELj16ENS_18Kernel_traits_baseILj256EfffffjLj128EEEEELb1ELb0ELb1ELb1EEEvNS_9BwdParamsE)
        /*2534*/ 	.word	0x00000000


	//----- nvinfo : EIATTR_MIN_STACK_SIZE
	.align		4
.L_1587:
        /*2538*/ 	.byte	0x04, 0x12
        /*253a*/ 	.short	(.L_1589 - .L_1588)
	.align		4
.L_1588:
        /*253c*/ 	.word	index@(_ZN10layer_norm13ln_bwd_kernelINS_13Kernel_traitsIfffffjLj256ELj1ELj4ELj1ELj16ENS_18Kernel_traits_baseILj256EfffffjLj128EEEEELb1ELb1ELb0ELb0EEEvNS_9BwdParamsE)
        /*2540*/ 	.word	0x00000000


	//----- nvinfo : EIATTR_MIN_STACK_SIZE
	.align		4
.L_1589:
        /*2544*/ 	.byte	0x04, 0x12
        /*2546*/ 	.short	(.L_1591 - .L_1590)
	.align		4
.L_1590:
        /*2548*/ 	.word	index@(_ZN10layer_norm13ln_bwd_kernelINS_13Kernel_traitsIfffffjLj256ELj1ELj4ELj1ELj16ENS_18Kernel_traits_baseILj256EfffffjLj128EEEEELb1ELb1ELb0ELb1EEEvNS_9BwdParamsE)
        /*254c*/ 	.word	0x00000000


	//----- nvinfo : EIATTR_MIN_STACK_SIZE
	.align		4
.L_1591:
        /*2550*/ 	.byte	0x04, 0x12
        /*2552*/ 	.short	(.L_1593 - .L_1592)
	.align		4
.L_1592:
        /*2554*/ 	.word	index@(_ZN10layer_norm22ln_bwd_finalize_kernelINS_22Kernel_traits_finalizeILj256EfffffjLb1ELj1024ELj4ENS_18Kernel_traits_baseILj256EfffffjLj1024EEEEELb1ELb0EEEvNS_9BwdParamsE)
        /*2558*/ 	.word	0x00000000


	//----- nvinfo : EIATTR_MIN_STACK_SIZE
	.align		4
.L_1593:
        /*255c*/ 	.byte	0x04, 0x12
        /*255e*/ 	.short	(.L_1595 - .L_1594)
	.align		4
.L_1594:
        /*2560*/ 	.word	index@(_ZN10layer_norm13ln_bwd_kernelINS_13Kernel_traitsIfffffjLj256ELj1ELj4ELj1ELj16ENS_18Kernel_traits_baseILj256EfffffjLj128EEEEELb1ELb1ELb1ELb0EEEvNS_9BwdParamsE)
        /*2564*/ 	.word	0x00000000


	//----- nvinfo : EIATTR_MIN_STACK_SIZE
	.align		4
.L_1595:
        /*2568*/ 	.byte	0x04, 0x12
        /*256a*/ 	.short	(.L_1597 - .L_1596)
	.align		4
.L_1596:
        /*256c*/ 	.word	index@(_ZN10layer_norm22ln_bwd_finalize_kernelINS_22Kernel_traits_finalizeILj256EfffffjLb1ELj1024ELj4ENS_18Kernel_traits_baseILj256EfffffjLj1024EEEEELb1ELb1EEEvNS_9BwdParamsE)
        /*2570*/ 	.word	0x00000000


	//----- nvinfo : EIATTR_MIN_STACK_SIZE
	.align		4
.L_1597:
        /*2574*/ 	.byte	0x04, 0x12
        /*2576*/ 	.short	(.L_1599 - .L_1598)
	.align		4
.L_1598:
        /*2578*/ 	.word	index@(_ZN10layer_norm13ln_bwd_kernelINS_13Kernel_traitsIfffffjLj256ELj1ELj4ELj1ELj16ENS_18Kernel_traits_baseILj256EfffffjLj128EEEEELb1ELb1ELb1ELb1EEEvNS_9BwdParamsE)
        /*257c*/ 	.word	0x00000000
.L_1599:


//--------------------- .nv.info._ZN10layer_norm13ln_bwd_kernelINS_13Kernel_traitsI13__nv_bfloat16S2_S2_S2_fjLj256ELj1ELj4ELj1ELj16ENS_18Kernel_traits_baseILj256ES2_S2_S2_S2_fjLj128EEEEELb0ELb0ELb0ELb0EEEvNS_9BwdParamsE --------------------------
	.section	.nv.info._ZN10layer_norm13ln_bwd_kernelINS_13Kernel_traitsI13__nv_bfloat16S2_S2_S2_fjLj256ELj1ELj4ELj1ELj16ENS_18Kernel_traits_baseILj256ES2_S2_S2_S2_fjLj128EEEEELb0ELb0ELb0ELb0EEEvNS_9BwdParamsE,"",@"SHT_CUDA_INFO"
	.sectionflags	@""
	.align	4


	//----- nvinfo : EIATTR_CUDA_API_VERSION
	.align		4
        /*0000*/ 	.byte	0x04, 0x37
        /*0002*/ 	.short	(.L_1601 - .L_1600)
.L_1600:
        /*0004*/ 	.word	0x00000082


	//----- nvinfo : EIATTR_SW2861232_WAR
	.align		4
.L_1601:
        /*0008*/ 	.byte	0x01, 0x35
	.zero		2


	//----- nvinfo : EIATTR_PARAM_CBANK
	.align		4
        /*000c*/ 	.byte	0x04, 0x0a
        /*000e*/ 	.short	(.L_1603 - .L_1602)
	.align		4
.L_1602:
        /*0010*/ 	.word	index@(.nv.constant0._ZN10layer_norm13ln_bwd_kernelINS_13Kernel_traitsI13__nv_bfloat16S2_S2_S2_fjLj256ELj1ELj4ELj1ELj16ENS_18Kernel_traits_baseILj256ES2_S2_S2_S2_fjLj128EEEEELb0ELb0ELb0ELb0EEEvNS_9BwdParamsE)
        /*0014*/ 	.short	0x0160
        /*0016*/ 	.short	0x0128


	//----- nvinfo : EIATTR_CBANK_PARAM_SIZE
	.align		4
.L_1603:
        /*0018*/ 	.byte	0x03, 0x19
        /*001a*/ 	.short	0x0128


	//----- nvinfo : EIATTR_KPARAM_INFO
	.align		4
        /*001c*/ 	.byte	0x04, 0x17
        /*001e*/ 	.short	(.L_1605 - .L_1604)
.L_1604:
        /*0020*/ 	.word	0x00000000
        /*0024*/ 	.short	0x0000
        /*0026*/ 	.short	0x0000
        /*0028*/ 	.byte	0x00, 0xf0, 0xa1, 0x04


	//----- nvinfo : EIATTR_MAXREG_COUNT
	.align		4
.L_1605:
        /*002c*/ 	.byte	0x03, 0x1b
        /*002e*/ 	.short	0x00ff


	//----- nvinfo : EIATTR_NUM_BARRIERS
	.align		4
        /*0030*/ 	.byte	0x02, 0x4c
        /*0032*/ 	.byte	0x01
	.zero		1


	//----- nvinfo : EIATTR_MERCURY_ISA_VERSION
	.align		4
        /*0034*/ 	.byte	0x03, 0x5f
        /*0036*/ 	.short	0x0000


	//----- nvinfo : EIATTR_COOP_GROUP_MASK_REGIDS
	.align		4
        /*0038*/ 	.byte	0x04, 0x29
        /*003a*/ 	.short	(.L_1607 - .L_1606)


	//   ....[0]....
.L_1606:
        /*003c*/ 	.word	0xffffffff


	//   ....[1]....
        /*0040*/ 	.word	0xffffffff


	//   ....[2]....
        /*0044*/ 	.word	0xffffffff


	//   ....[3]....
        /*0048*/ 	.word	0xffffffff


	//   ....[4]....
        /*004c*/ 	.word	0xffffffff


	//   ....[5]....
        /*0050*/ 	.word	0xffffffff


	//   ....[6]....
        /*0054*/ 	.word	0xffffffff


	//   ....[7]....
        /*0058*/ 	.word	0xffffffff


	//   ....[8]....
        /*005c*/ 	.word	0xffffffff


	//   ....[9]....
        /*0060*/ 	.word	0xffffffff


	//   ....[10]....
        /*0064*/ 	.word	0xffffffff


	//   ....[11]....
        /*0068*/ 	.word	0xffffffff


	//   ....[12]....
        /*006c*/ 	.word	0xffffffff


	//   ....[13]....
        /*0070*/ 	.word	0xffffffff


	//   ....[14]....
        /*0074*/ 	.word	0xffffffff


	//   ....[15]....
        /*0078*/ 	.word	0xffffffff


	//   ....[16]....
        /*007c*/ 	.word	0xffffffff


	//   ....[17]....
        /*0080*/ 	.word	0xffffffff


	//   ....[18]....
        /*0084*/ 	.word	0xffffffff


	//   ....[19]....
        /*0088*/ 	.word	0xffffffff


	//----- nvinfo : EIATTR_COOP_GROUP_INSTR_OFFSETS
	.align		4
.L_1607:
        /*008c*/ 	.byte	0x04, 0x28
        /*008e*/ 	.short	(.L_1609 - .L_1608)


	//   ....[0]....
.L_1608:
        /*0090*/ 	.word	0x000008f0


	//   ....[1]....
        /*0094*/ 	.word	0x00000910


	//   ....[2]....
        /*0098*/ 	.word	0x00000930


	//   ....[3]....
        /*009c*/ 	.word	0x00000950


	//   ....[4]....
        /*00a0*/ 	.word	0x00000970


	//   ....[5]....
        /*00a4*/ 	.word	0x00000990


	//   ....[6]....
        /*00a8*/ 	.word	0x000009b0


	//   ....[7]....
        /*00ac*/ 	.word	0x000009d0


	//   ....[8]....
        /*00b0*/ 	.word	0x000009f0


	//   ....[9]....
        /*00b4*/ 	.word	0x00000a10


	//   ....[10]....
        /*00b8*/ 	.word	0x000014d0


	//   ....[11]....
        /*00bc*/ 	.word	0x00001550


	//   ....[12]....
        /*00c0*/ 	.word	0x000015d0


	//   ....[13]....
        /*00c4*/ 	.word	0x00001640


	//   ....[14]....
        /*00c8*/ 	.word	0x000016c0


	//   ....[15]....
        /*00cc*/ 	.word	0x00001730


	//   ....[16]....
        /*00d0*/ 	.word	0x000017b0


	//   ....[17]....
        /*00d4*/ 	.word	0x00001820


	//   ....[18]....
        /*00d8*/ 	.word	0x000018a0


	//   ....[19]....
        /*00dc*/ 	.word	0x00001910


	//----- nvinfo : EIATTR_EXIT_INSTR_OFFSETS
	.align		4
.L_1609:
        /*00e0*/ 	.byte	0x04, 0x1c
        /*00e2*/ 	.short	(.L_1611 - .L_1610)


	//   ....[0]....
.L_1610:
        /*00e4*/ 	.word	0x00001440


	//   ....[1]....
        /*00e8*/ 	.word	0x00001470


	//----- nvinfo : EIATTR_MAX_THREADS
	.align		4
.L_1611:
        /*00ec*/ 	.byte	0x04, 0x05
        /*00ee*/ 	.short	(.L_1613 - .L_1612)
.L_1612:
        /*00f0*/ 	.word	0x00000080
        /*00f4*/ 	.word	0x00000001
        /*00f8*/ 	.word	0x00000001


	//----- nvinfo : EIATTR_CRS_STACK_SIZE
	.align		4
.L_1613:
        /*00fc*/ 	.byte	0x04, 0x1e
        /*00fe*/ 	.short	(.L_1615 - .L_1614)
.L_1614:
        /*0100*/ 	.word	0x00000000
.L_1615:


//--------------------- .nv.info._ZN10layer_norm13ln_bwd_kernelINS_13Kernel_traitsI13__nv_bfloat16S2_S2_S2_fjLj256ELj1ELj4ELj1ELj16ENS_18Kernel_traits_baseILj256ES2_S2_S2_S2_fjLj128EEEEELb0ELb0ELb0ELb1EEEvNS_9BwdParamsE --------------------------
	.section	.nv.info._ZN10layer_norm13ln_bwd_kernelINS_13Kernel_traitsI13__nv_bfloat16S2_S2_S2_fjLj256ELj1ELj4ELj1ELj16ENS_18Kernel_traits_baseILj256ES2_S2_S2_S2_fjLj128EEEEELb0ELb0ELb0ELb1EEEvNS_9BwdParamsE,"",@"SHT_CUDA_INFO"
	.sectionflags	@""
	.align	4


	//----- nvinfo : EIATTR_CUDA_API_VERSION
	.align		4
        /*0000*/ 	.byte	0x04, 0x37
        /*0002*/ 	.short	(.L_1617 - .L_1616)
.L_1616:
        /*0004*/ 	.word	0x00000082


	//----- nvinfo : EIATTR_SW2861232_WAR
	.align		4
.L_1617:
        /*0008*/ 	.byte	0x01, 0x35
	.zero		2


	//----- nvinfo : EIATTR_PARAM_CBANK
	.align		4
        /*000c*/ 	.byte	0x04, 0x0a
        /*000e*/ 	.short	(.L_1619 - .L_1618)
	.align		4
.L_1618:
        /*0010*/ 	.word	index@(.nv.constant0._ZN10layer_norm13ln_bwd_kernelINS_13Kernel_traitsI13__nv_bfloat16S2_S2_S2_fjLj256ELj1ELj4ELj1ELj16ENS_18Kernel_traits_baseILj256ES2_S2_S2_S2_fjLj128EEEEELb0ELb0ELb0ELb1EEEvNS_9BwdParamsE)
        /*0014*/ 	.short	0x0160
        /*0016*/ 	.short	0x0128


	//----- nvinfo : EIATTR_CBANK_PARAM_SIZE
	.align		4
.L_1619:
        /*0018*/ 	.byte	0x03, 0x19
        /*001a*/ 	.short	0x0128


	//----- nvinfo : EIATTR_KPARAM_INFO
	.align		4
        /*001c*/ 	.byte	0x04, 0x17
        /*001e*/ 	.short	(.L_1621 - .L_1620)
.L_1620:
        /*0020*/ 	.word	0x00000000
        /*0024*/ 	.short	0x0000
        /*0026*/ 	.short	0x0000
        /*0028*/ 	.byte	0x00, 0xf0, 0xa1, 0x04


	//----- nvinfo : EIATTR_MAXREG_COUNT
	.align		4
.L_1621:
        /*002c*/ 	.byte	0x03, 0x1b
        /*002e*/ 	.short	0x00ff


	//----- nvinfo : EIATTR_NUM_BARRIERS
	.align		4
        /*0030*/ 	.byte	0x02, 0x4c
        /*0032*/ 	.byte	0x01
	.zero		1


	//----- nvinfo : EIATTR_MERCURY_ISA_VERSION
	.align		4
        /*0034*/ 	.byte	0x03, 0x5f
        /*0036*/ 	.short	0x0000


	//----- nvinfo : EIATTR_COOP_GROUP_MASK_REGIDS
	.align		4
        /*0038*/ 	.byte	0x04, 0x29
        /*003a*/ 	.short	(.L_1623 - .L_1622)


	//   ....[0]....
.L_1622:
        /*003c*/ 	.word	0xffffffff


	//   ....[1]....
        /*0040*/ 	.word	0xffffffff


	//   ....[2]....
        /*0044*/ 	.word	0xffffffff


	//   ....[3]....
        /*0048*/ 	.word	0xffffffff


	//   ....[4]....
        /*004c*/ 	.word	0xffffffff


	//   ....[5]....
        /*0050*/ 	.word	0xffffffff


	//   ....[6]....
        /*0054*/ 	.word	0xffffffff


	//   ....[7]....
        /*0058*/ 	.word	0xffffffff


	//   ....[8]....
        /*005c*/ 	.word	0xffffffff


	//   ....[9]....
        /*0060*/ 	.word	0xffffffff


	//   ....[10]....
        /*0064*/ 	.word	0xffffffff


	//   ....[11]....
        /*0068*/ 	.word	0xffffffff


	//   ....[12]....
        /*006c*/ 	.word	0xffffffff


	//   ....[13]....
        /*0070*/ 	.word	0xffffffff


	//   ....[14]....
        /*0074*/ 	.word	0xffffffff


	//   ....[15]....
        /*0078*/ 	.word	0xffffffff


	//   ....[16]....
        /*007c*/ 	.word	0xffffffff


	//   ....[17]....
        /*0080*/ 	.word	0xffffffff


	//   ....[18]....
        /*0084*/ 	.word	0xffffffff


	//   ....[19]....
        /*0088*/ 	.word	0xffffffff


	//----- nvinfo : EIATTR_COOP_GROUP_INSTR_OFFSETS
	.align		4
.L_1623:
        /*008c*/ 	.byte	0x04, 0x28
        /*008e*/ 	.short	(.L_1625 - .L_1624)


	//   ....[0]....
.L_1624:
        /*0090*/ 	.word	0x00000920


	//   ....[1]....
        /*0094*/ 	.word	0x00000940


	//   ....[2]....
        /*0098*/ 	.word	0x00000960


	//   ....[3]....
        /*009c*/ 	.word	0x00000980


	//   ....[4]....
        /*00a0*/ 	.word	0x000009a0


	//   ....[5]....
        /*00a4*/ 	.word	0x000009c0


	//   ....[6]....
        /*00a8*/ 	.word	0x000009e0


	//   ....[7]....
        /*00ac*/ 	.word	0x00000a00


	//   ....[8]....
        /*00b0*/ 	.word	0x00000a20


	//   ....[9]....
        /*00b4*/ 	.word	0x00000a40


	//   ....[10]....
        /*00b8*/ 	.word	0x00001470


	//   ....[11]....
        /*00bc*/ 	.word	0x000014f0


	//   ....[12]....
        /*00c0*/ 	.word	0x00001570


	//   ....[13]....
        /*00c4*/ 	.word	0x000015e0


	//   ....[14]....
        /*00c8*/ 	.word	0x00001660


	//   ....[15]....
        /*00cc*/ 	.word	0x000016d0


	//   ....[16]....
        /*00d0*/ 	.word	0x00001750


	//   ....[17]....
        /*00d4*/ 	.word	0x000017c0


	//   ....[18]....
        /*00d8*/ 	.word	0x00001840


	//   ....[19]....
        /*00dc*/ 	.word	0x000018b0


	//----- nvinfo : EIATTR_EXIT_INSTR_OFFSETS
	.align		4
.L_1625:
        /*00e0*/ 	.byte	0x04, 0x1c
        /*00e2*/ 	.short	(.L_1627 - .L_1626)


	//   ....[0]....
.L_1626:
        /*00e4*/ 	.word	0x00001410


	//----- nvinfo : EIATTR_MAX_THREADS
	.align		4
.L_1627:
        /*00e8*/ 	.byte	0x04, 0x05
        /*00ea*/ 	.short	(.L_1629 - .L_1628)
.L_1628:
        /*00ec*/ 	.word	0x00000080
        /*00f0*/ 	.word	0x00000001
        /*00f4*/ 	.word	0x00000001


	//----- nvinfo : EIATTR_CRS_STACK_SIZE
	.align		4
.L_1629:
        /*00f8*/ 	.byte	0x04, 0x1e
        /*00fa*/ 	.short	(.L_1631 - .L_1630)
.L_1630:
        /*00fc*/ 	.word	0x00000000
.L_1631:


//--------------------- .nv.info._ZN10layer_norm13ln_bwd_kernelINS_13Kernel_traitsI13__nv_bfloat16S2_S2_S2_fjLj256ELj1ELj4ELj1ELj16ENS_18Kernel_traits_baseILj256ES2_S2_S2_S2_fjLj128EEEEELb0ELb0ELb1ELb0EEEvNS_9BwdParamsE --------------------------
	.section	.nv.info._ZN10layer_norm13ln_bwd_kernelINS_13Kernel_traitsI13__nv_bfloat16S2_S2_S2_fjLj256ELj1ELj4ELj1ELj16ENS_18Kernel_traits_baseILj256ES2_S2_S2_S2_fjLj128EEEEELb0ELb0ELb1ELb0EEEvNS_9BwdParamsE,"",@"SHT_CUDA_INFO"
	.sectionflags	@""
	.align	4


	//----- nvinfo : EIATTR_CUDA_API_VERSION
	.align		4
        /*0000*/ 	.byte	0x04, 0x37
        /*0002*/ 	.short	(.L_1633 - .L_1632)
.L_1632:
        /*0004*/ 	.word	0x00000082


	//----- nvinfo : EIATTR_SW2861232_WAR
	.align		4
.L_1633:
        /*0008*/ 	.byte	0x01, 0x35
	.zero		2


	//----- nvinfo : EIATTR_PARAM_CBANK
	.align		4
        /*000c*/ 	.byte	0x04, 0x0a
        /*000e*/ 	.short	(.L_1635 - .L_1634)
	.align		4
.L_1634:
        /*0010*/ 	.word	index@(.nv.constant0._ZN10layer_norm13ln_bwd_kernelINS_13Kernel_traitsI13__nv_bfloat16S2_S2_S2_fjLj256ELj1ELj4ELj1ELj16ENS_18Kernel_traits_baseILj256ES2_S2_S2_S2_fjLj128EEEEELb0ELb0ELb1ELb0EEEvNS_9BwdParamsE)
        /*0014*/ 	.short	0x0160
        /*0016*/ 	.short	0x0128


	//----- nvinfo : EIATTR_CBANK_PARAM_SIZE
	.align		4
.L_1635:
        /*0018*/ 	.byte	0x03, 0x19
        /*001a*/ 	.short	0x0128


	//----- nvinfo : EIATTR_KPARAM_INFO
	.align		4
        /*001c*/ 	.byte	0x04, 0x17
        /*001e*/ 	.short	(.L_1637 - .L_1636)
.L_1636:
        /*0020*/ 	.word	0x00000000
        /*0024*/ 	.short	0x0000
        /*0026*/ 	.short	0x0000
        /*0028*/ 	.byte	0x00, 0xf0, 0xa1, 0x04


	//----- nvinfo : EIATTR_MAXREG_COUNT
	.align		4
.L_1637:
        /*002c*/ 	.byte	0x03, 0x1b
        /*002e*/ 	.short	0x00ff


	//----- nvinfo : EIATTR_NUM_BARRIERS
	.align		4
        /*0030*/ 	.byte	0x02, 0x4c
        /*0032*/ 	.byte	0x01
	.zero		1


	//----- nvinfo : EIATTR_MERCURY_ISA_VERSION
	.align		4
        /*0034*/ 	.byte	0x03, 0x5f
        /*0036*/ 	.short	0x0000


	//----- nvinfo : EIATTR_COOP_GROUP_MASK_REGIDS
	.align		4
        /*0038*/ 	.byte	0x04, 0x29
        /*003a*/ 	.short	(.L_1639 - .L_1638)


	//   ....[0]....
.L_1638:
        /*003c*/ 	.word	0xffffffff


	//   ....[1]....
        /*0040*/ 	.word	0xffffffff


	//   ....[2]....
        /*0044*/ 	.word	0xffffffff


	//   ....[3]....
        /*0048*/ 	.word	0xffffffff


	//   ....[4]....
        /*004c*/ 	.word	0xffffffff


	//   ....[5]....
        /*0050*/ 	.word	0xffffffff


	//   ....[6]....
        /*0054*/ 	.word	0xffffffff


	//   ....[7]....
        /*0058*/ 	.word	0xffffffff


	//   ....[8]....
        /*005c*/ 	.word	0xffffffff


	//   ....[9]....
        /*0060*/ 	.word	0xffffffff


	//   ....[10]....
        /*0064*/ 	.word	0xffffffff


	//   ....[11]....
        /*0068*/ 	.word	0xffffffff


	//   ....[12]....
        /*006c*/ 	.word	0xffffffff


	//   ....[13]....
        /*0070*/ 	.word	0xffffffff


	//   ....[14]....
        /*0074*/ 	.word	0xffffffff


	//   ....[15]....
        /*0078*/ 	.word	0xffffffff


	//   ....[16]....
        /*007c*/ 	.word	0xffffffff


	//   ....[17]....
        /*0080*/ 	.word	0xffffffff


	//   ....[18]....
        /*0084*/ 	.word	0xffffffff


	//   ....[19]....
        /*0088*/ 	.word	0xffffffff


	//----- nvinfo : EIATTR_COOP_GROUP_INSTR_OFFSETS
	.align		4
.L_1639:
        /*008c*/ 	.byte	0x04, 0x28
        /*008e*/ 	.short	(.L_1641 - .L_1640)


	//   ....[0]....
.L_1640:
        /*0090*/ 	.word	0x00000960


	//   ....[1]....
        /*0094*/ 	.word	0x00000980


	//   ....[2]....
        /*0098*/ 	.word	0x000009a0


	//   ....[3]....
        /*009c*/ 	.word	0x000009c0


	//   ....[4]....
        /*00a0*/ 	.word	0x000009e0


	//   ....[5]....
        /*00a4*/ 	.word	0x00000a00


	//   ....[6]....
        /*00a8*/ 	.word	0x00000a20


	//   ....[7]....
        /*00ac*/ 	.word	0x00000a40


	//   ....[8]....
        /*00b0*/ 	.word	0x00000a60


	//   ....[9]....
        /*00b4*/ 	.word	0x00000a80


	//   ....[10]....
        /*00b8*/ 	.word	0x00001a50


	//   ....[11]....
        /*00bc*/ 	.word	0x00001ad0


	//   ....[12]....
        /*00c0*/ 	.word	0x00001b50


	//   ....[13]....
        /*00c4*/ 	.word	0x00001bc0


	//   ....[14]....
        /*00c8*/ 	.word	0x00001c40


	//   ....[15]....
        /*00cc*/ 	.word	0x00001cb0


	//   ....[16]....
        /*00d0*/ 	.word	0x00001d30


	//   ....[17]....
        /*00d4*/ 	.word	0x00001da0


	//   ....[18]....
        /*00d8*/ 	.word	0x00001e20


	//   ....[19]....
        /*00dc*/ 	.word	0x00001e90


	//----- nvinfo : EIATTR_EXIT_INSTR_OFFSETS
	.align		4
.L_1641:
        /*00e0*/ 	.byte	0x04, 0x1c
        /*00e2*/ 	.short	(.L_1643 - .L_1642)


	//   ....[0]....
.L_1642:
        /*00e4*/ 	.word	0x000019c0


	//   ....[1]....
        /*00e8*/ 	.word	0x000019f0


	//----- nvinfo : EIATTR_MAX_THREADS
	.align		4
.L_1643:
        /*00ec*/ 	.byte	0x04, 0x05
        /*00ee*/ 	.short	(.L_1645 - .L_1644)
.L_1644:
        /*00f0*/ 	.word	0x00000080
        /*00f4*/ 	.word	0x00000001
        /*00f8*/ 	.word	0x00000001


	//----- nvinfo : EIATTR_CRS_STACK_SIZE
	.align		4
.L_1645:
        /*00fc*/ 	.byte	0x04, 0x1e
        /*00fe*/ 	.short	(.L_1647 - .L_1646)
.L_1646:
        /*0100*/ 	.word	0x00000000
.L_1647:


//--------------------- .nv.info._ZN10layer_norm13ln_bwd_kernelINS_13Kernel_traitsI13__nv_bfloat16S2_S2_S2_fjLj256ELj1ELj4ELj1ELj16ENS_18Kernel_traits_baseILj256ES2_S2_S2_S2_fjLj128EEEEELb0ELb0ELb1ELb1EEEvNS_9BwdParamsE --------------------------
	.section	.nv.info._ZN10layer_norm13ln_bwd_kernelINS_13Kernel_traitsI13__nv_bfloat16S2_S2_S2_fjLj256ELj1ELj4ELj1ELj16ENS_18Kernel_traits_baseILj256ES2_S2_S2_S2_fjLj128EEEEELb0ELb0ELb1ELb1EEEvNS_9BwdParamsE,"",@"SHT_CUDA_INFO"
	.sectionflags	@""
	.align	4


	//----- nvinfo : EIATTR_CUDA_API_VERSION
	.align		4
        /*0000*/ 	.byte	0x04, 0x37
        /*0002*/ 	.short	(.L_1649 - .L_1648)
.L_1648:
        /*0004*/ 	.word	0x00000082


	//----- nvinfo : EIATTR_SW2861232_WAR
	.align		4
.L_1649:
        /*0008*/ 	.byte	0x01, 0x35
	.zero		2


	//----- nvinfo : EIATTR_PARAM_CBANK
	.align		4
        /*000c*/ 	.byte	0x04, 0x0a
        /*000e*/ 	.short	(.L_1651 - .L_1650)
	.align		4
.L_1650:
        /*0010*/ 	.word	index@(.nv.constant0._ZN10layer_norm13ln_bwd_kernelINS_13Kernel_traitsI13__nv_bfloat16S2_S2_S2_fjLj256ELj1ELj4ELj1ELj16ENS_18Kernel_traits_baseILj256ES2_S2_S2_S2_fjLj128EEEEELb0ELb0ELb1ELb1EEEvNS_9BwdParamsE)
        /*0014*/ 	.short	0x0160
        /*0016*/ 	.short	0x0128


	//----- nvinfo : EIATTR_CBANK_PARAM_SIZE
	.align		4
.L_1651:
        /*0018*/ 	.byte	0x03, 0x19
        /*001a*/ 	.short	0x0128


	//----- nvinfo : EIATTR_KPARAM_INFO
	.align		4
        /*001c*/ 	.byte	0x04, 0x17
        /*001e*/ 	.short	(.L_1653 - .L_1652)
.L_1652:
        /*0020*/ 	.word	0x00000000
        /*0024*/ 	.short	0x0000
        /*0026*/ 	.short	0x0000
        /*0028*/ 	.byte	0x00, 0xf0, 0xa1, 0x04


	//----- nvinfo : EIATTR_MAXREG_COUNT
	.align		4
.L_1653:
        /*002c*/ 	.byte	0x03, 0x1b
        /*002e*/ 	.short	0x00ff


	//----- nvinfo : EIATTR_NUM_BARRIERS
	.align		4
        /*0030*/ 	.byte	0x02, 0x4c
        /*0032*/ 	.byte	0x01
	.zero		1


	//----- nvinfo : EIATTR_MERCURY_ISA_VERSION
	.align		4
        /*0034*/ 	.byte	0x03, 0x5f
        /*0036*/ 	.short	0x0000


	//----- nvinfo : EIATTR_COOP_GROUP_MASK_REGIDS
	.align		4
        /*0038*/ 	.byte	0x04, 0x29
        /*003a*/ 	.short	(.L_1655 - .L_1654)


	//   ....[0]....
.L_1654:
        /*003c*/ 	.word	0xffffffff


	//   ....[1]....
        /*0040*/ 	.word	0xffffffff


	//   ....[2]....
        /*0044*/ 	.word	0xffffffff


	//   ....[3]....
        /*0048*/ 	.word	0xffffffff


	//   ....[4]....
        /*004c*/ 	.word	0xffffffff


	//   ....[5]....
        /*0050*/ 	.word	0xffffffff


	//   ....[6]....
        /*0054*/ 	.word	0xffffffff


	//   ....[7]....
        /*0058*/ 	.word	0xffffffff


	//   ....[8]....
        /*005c*/ 	.word	0xffffffff


	//   ....[9]....
        /*0060*/ 	.word	0xffffffff


	//   ....[10]....
        /*0064*/ 	.word	0xffffffff


	//   ....[11]....
        /*0068*/ 	.word	0xffffffff


	//   ....[12]....
        /*006c*/ 	.word	0xffffffff


	//   ....[13]....
        /*0070*/ 	.word	0xffffffff


	//   ....[14]....
        /*0074*/ 	.word	0xffffffff


	//   ....[15]....
        /*0078*/ 	.word	0xffffffff


	//   ....[16]....
        /*007c*/ 	.word	0xffffffff


	//   ....[17]....
        /*0080*/ 	.word	0xffffffff


	//   ....[18]....
        /*0084*/ 	.word	0xffffffff


	//   ....[19]....
        /*0088*/ 	.word	0xffffffff


	//----- nvinfo : EIATTR_COOP_GROUP_INSTR_OFFSETS
	.align		4
.L_1655:
        /*008c*/ 	.byte	0x04, 0x28
        /*008e*/ 	.short	(.L_1657 - .L_1656)


	//   ....[0]....
.L_1656:
        /*0090*/ 	.word	0x00000990


	//   ....[1]....
        /*0094*/ 	.word	0x000009b0


	//   ....[2]....
        /*0098*/ 	.word	0x000009d0


	//   ....[3]....
        /*009c*/ 	.word	0x000009f0


	//   ....[4]....
        /*00a0*/ 	.word	0x00000a10


	//   ....[5]....
        /*00a4*/ 	.word	0x00000a30


	//   ....[6]....
        /*00a8*/ 	.word	0x00000a50


	//   ....[7]....
        /*00ac*/ 	.word	0x00000a70


	//   ....[8]....
        /*00b0*/ 	.word	0x00000a90


	//   ....[9]....
        /*00b4*/ 	.word	0x00000ab0


	//   ....[10]....
        /*00b8*/ 	.word	0x00001940


	//   ....[11]....
        /*00bc*/ 	.word	0x000019c0


	//   ....[12]....
        /*00c0*/ 	.word	0x00001a40


	//   ....[13]....
        /*00c4*/ 	.word	0x00001ab0


	//   ....[14]....
        /*00c8*/ 	.word	0x00001b30


	//   ....[15]....
        /*00cc*/ 	.word	0x00001ba0


	//   ....[16]....
        /*00d0*/ 	.word	0x00001c20


	//   ....[17]....
        /*00d4*/ 	.word	0x00001c90


	//   ....[18]....
        /*00d8*/ 	.word	0x00001d10


	//   ....[19]....
        /*00dc*/ 	.word	0x00001d80


	//----- nvinfo : EIATTR_EXIT_INSTR_OFFSETS
	.align		4
.L_1657:
        /*00e0*/ 	.byte	0x04, 0x1c
        /*00e2*/ 	.short	(.L_1659 - .L_1658)


	//   ....[0]....
.L_1658:
        /*00e4*/ 	.word	0x000018e0


	//----- nvinfo : EIATTR_MAX_THREADS
	.align		4
.L_1659:
        /*00e8*/ 	.byte	0x04, 0x05
        /*00ea*/ 	.short	(.L_1661 - .L_1660)
.L_1660:
        /*00ec*/ 	.word	0x00000080
        /*00f0*/ 	.word	0x00000001
        /*00f4*/ 	.word	0x00000001


	//----- nvinfo : EIATTR_CRS_STACK_SIZE
	.align		4
.L_1661:
        /*00f8*/ 	.byte	0x04, 0x1e
        /*00fa*/ 	.short	(.L_1663 - .L_1662)
.L_1662:
        /*00fc*/ 	.word	0x00000000
.L_1663:


//--------------------- .nv.info._ZN10layer_norm13ln_bwd_kernelINS_13Kernel_traitsI13__nv_bfloat16S2_S2_S2_fjLj256ELj1ELj4ELj1ELj16ENS_18Kernel_traits_baseILj256ES2_S2_S2_S2_fjLj128EEEEELb0ELb1ELb0ELb0EEEvNS_9BwdParamsE --------------------------
	.section	.nv.info._ZN10layer_norm13ln_bwd_kernelINS_13Kernel_traitsI13__nv_bfloat16S2_S2_S2_fjLj256ELj1ELj4ELj1ELj16ENS_18Kernel_traits_baseILj256ES2_S2_S2_S2_fjLj128EEEEELb0ELb1ELb0ELb0EEEvNS_9BwdParamsE,"",@"SHT_CUDA_INFO"
	.sectionflags	@""
	.align	4


	//----- nvinfo : EIATTR_CUDA_API_VERSION
	.align		4
        /*0000*/ 	.byte	0x04, 0x37
        /*0002*/ 	.short	(.L_1665 - .L_1664)
.L_1664:
        /*0004*/ 	.word	0x00000082


	//----- nvinfo : EIATTR_SW2861232_WAR
	.align		4
.L_1665:
        /*0008*/ 	.byte	0x01, 0x35
	.zero		2


	//----- nvinfo : EIATTR_PARAM_CBANK
	.align		4
        /*000c*/ 	.byte	0x04, 0x0a
        /*000e*/ 	.short	(.L_1667 - .L_1666)
	.align		4
.L_1666:
        /*0010*/ 	.word	index@(.nv.constant0._ZN10layer_norm13ln_bwd_kernelINS_13Kernel_traitsI13__nv_bfloat16S2_S2_S2_fjLj256ELj1ELj4ELj1ELj16ENS_18Kernel_traits_baseILj256ES2_S2_S2_S2_fjLj128EEEEELb0ELb1ELb0ELb0EEEvNS_9BwdParamsE)
        /*0014*/ 	.short	0x0160
        /*0016*/ 	.short	0x0128


	//----- nvinfo : EIATTR_CBANK_PARAM_SIZE
	.align		4
.L_1667:
        /*0018*/ 	.byte	0x03, 0x19
        /*001a*/ 	.short	0x0128


	//----- nvinfo : EIATTR_KPARAM_INFO
	.align		4
        /*001c*/ 	.byte	0x04, 0x17
        /*001e*/ 	.short	(.L_1669 - .L_1668)
.L_1668:
        /*0020*/ 	.word	0x00000000
        /*0024*/ 	.short	0x0000
        /*0026*/ 	.short	0x0000
        /*0028*/ 	.byte	0x00, 0xf0, 0xa1, 0x04


	//----- nvinfo : EIATTR_MAXREG_COUNT
	.align		4
.L_1669:
        /*002c*/ 	.byte	0x03, 0x1b
        /*002e*/ 	.short	0x00ff


	//----- nvinfo : EIATTR_NUM_BARRIERS
	.align		4
        /*0030*/ 	.byte	0x02, 0x4c
        /*0032*/ 	.byte	0x01
	.zero		1


	//----- nvinfo : EIATTR_MERCURY_ISA_VERSION
	.align		4
        /*0034*/ 	.byte	0x03, 0x5f
        /*0036*/ 	.short	0x0000


	//----- nvinfo : EIATTR_COOP_GROUP_MASK_REGIDS
	.align		4
        /*0038*/ 	.byte	0x04, 0x29
        /*003a*/ 	.short	(.L_1671 - .L_1670)


	//   ....[0]....
.L_1670:
        /*003c*/ 	.word	0xffffffff


	//   ....[1]....
        /*0040*/ 	.word	0xffffffff


	//   ....[2]....
        /*0044*/ 	.word	0xffffffff


	//   ....[3]....
        /*0048*/ 	.word	0xffffffff


	//   ....[4]....
        /*004c*/ 	.word	0xffffffff


	//   ....[5]....
        /*0050*/ 	.word	0xffffffff


	//   ....[6]....
        /*0054*/ 	.word	0xffffffff


	//   ....[7]....
        /*0058*/ 	.word	0xffffffff


	//   ....[8]....
        /*005c*/ 	.word	0xffffffff


	//   ....[9]....
        /*0060*/ 	.word	0xffffffff


	//   ....[10]....
        /*0064*/ 	.word	0xffffffff


	//   ....[11]....
        /*0068*/ 	.word	0xffffffff


	//   ....[12]....
        /*006c*/ 	.word	0xffffffff


	//   ....[13]....
        /*0070*/ 	.word	0xffffffff


	//   ....[14]....
        /*0074*/ 	.word	0xffffffff


	//   ....[15]....
        /*0078*/ 	.word	0xffffffff


	//   ....[16]....
        /*007c*/ 	.word	0xffffffff


	//   ....[17]....
        /*0080*/ 	.word	0xffffffff


	//   ....[18]....
        /*0084*/ 	.word	0xffffffff


	//   ....[19]....
        /*0088*/ 	.word	0xffffffff


	//----- nvinfo : EIATTR_COOP_GROUP_INSTR_OFFSETS
	.align		4
.L_1671:
        /*008c*/ 	.byte	0x04, 0x28
        /*008e*/ 	.short	(.L_1673 - .L_1672)


	//   ....[0]....
.L_1672:
        /*0090*/ 	.word	0x000009e0


	//   ....[1]....
        /*0094*/ 	.word	0x00000a00


	//   ....[2]....
        /*0098*/ 	.word	0x00000a20


	//   ....[3]....
        /*009c*/ 	.word	0x00000a40


	//   ....[4]....
        /*00a0*/ 	.word	0x00000a60


	//   ....[5]....
        /*00a4*/ 	.word	0x00000a80


	//   ....[6]....
        /*00a8*/ 	.word	0x00000aa0


	//   ....[7]....
        /*00ac*/ 	.word	0x00000ac0


	//   ....[8]....
        /*00b0*/ 	.word	0x00000ae0


	//   ....[9]....
        /*00b4*/ 	.word	0x00000b00


	//   ....[10]....
        /*00b8*/ 	.word	0x00001940


	//   ....[11]....
        /*00bc*/ 	.word	0x000019c0


	//   ....[12]....
        /*00c0*/ 	.word	0x00001a40


	//   ....[13]....
        /*00c4*/ 	.word	0x00001ab0


	//   ....[14]....
        /*00c8*/ 	.word	0x00001b30


	//   ....[15]....
        /*00cc*/ 	.word	0x00001ba0


	//   ....[16]....
        /*00d0*/ 	.word	0x00001c20


	//   ....[17]....
        /*00d4*/ 	.word	0x00001c90


	//   ....[18]....
        /*00d8*/ 	.word	0x00001d10


	//   ....[19]....
        /*00dc*/ 	.word	0x00001d80


	//----- nvinfo : EIATTR_EXIT_INSTR_OFFSETS
	.align		4
.L_1673:
        /*00e0*/ 	.byte	0x04, 0x1c
        /*00e2*/ 	.short	(.L_1675 - .L_1674)


	//   ....[0]....
.L_1674:
        /*00e4*/ 	.word	0x00001860


	//   ....[1]....
        /*00e8*/ 	.word	0x000018e0


	//----- nvinfo : EIATTR_MAX_THREADS
	.align		4
.L_1675:
        /*00ec*/ 	.byte	0x04, 0x05
        /*00ee*/ 	.short	(.L_1677 - .L_1676)
.L_1676:
        /*00f0*/ 	.word	0x00000080
        /*00f4*/ 	.word	0x00000001
        /*00f8*/ 	.word	0x00000001


	//----- nvinfo : EIATTR_CRS_STACK_SIZE
	.align		4
.L_1677:
        /*00fc*/ 	.byte	0x04, 0x1e
        /*00fe*/ 	.short	(.L_1679 - .L_1678)
.L_1678:
        /*0100*/ 	.word	0x00000000
.L_1679:


//--------------------- .nv.info._ZN10layer_norm13ln_bwd_kernelINS_13Kernel_traitsI13__nv_bfloat16S2_S2_S2_fjLj256ELj1ELj4ELj1ELj16ENS_18Kernel_traits_baseILj256ES2_S2_S2_S2_fjLj128EEEEELb0ELb1ELb0ELb1EEEvNS_9BwdParamsE --------------------------
	.section	.nv.info._ZN10layer_norm13ln_bwd_kernelINS_13Kernel_traitsI13__nv_bfloat16S2_S2_S2_fjLj256ELj1ELj4ELj1ELj16ENS_18Kernel_traits_baseILj256ES2_S2_S2_S2_fjLj128EEEEELb0ELb1ELb0ELb1EEEvNS_9BwdParamsE,"",@"SHT_CUDA_INFO"
	.sectionflags	@""
	.align	4


	//----- nvinfo : EIATTR_CUDA_API_VERSION
	.align		4
        /*0000*/ 	.byte	0x04, 0x37
        /*0002*/ 	.short	(.L_1681 - .L_1680)
.L_1680:
        /*0004*/ 	.word	0x00000082


	//----- nvinfo : EIATTR_SW2861232_WAR
	.align		4
.L_1681:
        /*0008*/ 	.byte	0x01, 0x35
	.zero		2


	//----- nvinfo : EIATTR_PARAM_CBANK
	.align		4
        /*000c*/ 	.byte	0x04, 0x0a
        /*000e*/ 	.short	(.L_1683 - .L_1682)
	.align		4
.L_1682:
        /*0010*/ 	.word	index@(.nv.constant0._ZN10layer_norm13ln_bwd_kernelINS_13Kernel_traitsI13__nv_bfloat16S2_S2_S2_fjLj256ELj1ELj4ELj1ELj16ENS_18Kernel_traits_baseILj256ES2_S2_S2_S2_fjLj128EEEEELb0ELb1ELb0ELb1EEEvNS_9BwdParamsE)
        /*0014*/ 	.short	0x0160
        /*0016*/ 	.short	0x0128


	//----- nvinfo : EIATTR_CBANK_PARAM_SIZE
	.align		4
.L_1683:
        /*0018*/ 	.byte	0x03, 0x19
        /*001a*/ 	.short	0x0128


	//----- nvinfo : EIATTR_KPARAM_INFO
	.align		4
        /*001c*/ 	.byte	0x04, 0x17
        /*001e*/ 	.short	(.L_1685 - .L_1684)
.L_1684:
        /*0020*/ 	.word	0x00000000
        /*0024*/ 	.short	0x0000
        /*0026*/ 	.short	0x0000
        /*0028*/ 	.byte	0x00, 0xf0, 0xa1, 0x04


	//----- nvinfo : EIATTR_MAXREG_COUNT
	.align		4
.L_1685:
        /*002c*/ 	.byte	0x03, 0x1b
        /*002e*/ 	.short	0x00ff


	//----- nvinfo : EIATTR_NUM_BARRIERS
	.align		4
        /*0030*/ 	.byte	0x02, 0x4c
        /*0032*/ 	.byte	0x01
	.zero		1


	//----- nvinfo : EIATTR_ANNOTATIONS
	.align		4
        /*0034*/ 	.byte	0x04, 0x55
        /*0036*/ 	.short	(.L_1687 - .L_1686)


	//   ....[0]....
.L_1686:
        /*0038*/ 	.word	0x00000001
        /*003c*/ 	.byte	0x40, 0x1d, 0x00, 0x00, 0x01, 0x00, 0x00, 0x00, 0x80, 0x1d, 0x00, 0x00


	//----- nvinfo : EIATTR_MERCURY_ISA_VERSION
	.align		4
.L_1687:
        /*0048*/ 	.byte	0x03, 0x5f
        /*004a*/ 	.short	0x0000


	//----- nvinfo : EIATTR_COOP_GROUP_MASK_REGIDS
	.align		4
        /*004c*/ 	.byte	0x04, 0x29
        /*004e*/ 	.short	(.L_1689 - .L_1688)


	//   ....[0]....
.L_1688:
        /*0050*/ 	.word	0xffffffff


	//   ....[1]....
        /*0054*/ 	.word	0xffffffff


	//   ....[2]....
        /*0058*/ 	.word	0xffffffff


	//   ....[3]....
        /*005c*/ 	.word	0xffffffff


	//   ....[4]....
        /*0060*/ 	.word	0xffffffff


	//   ....[5]....
        /*0064*/ 	.word	0xffffffff


	//   ....[6]....
        /*0068*/ 	.word	0xffffffff


	//   ....[7]....
        /*006c*/ 	.word	0xffffffff


	//   ....[8]....
        /*0070*/ 	.word	0xffffffff


	//   ....[9]....
        /*0074*/ 	.word	0xffffffff


	//   ....[10]....
        /*0078*/ 	.word	0xffffffff


	//   ....[11]....
        /*007c*/ 	.word	0xffffffff


	//   ....[12]....
        /*0080*/ 	.word	0xffffffff


	//   ....[13]....
        /*0084*/ 	.word	0xffffffff


	//   ....[14]....
        /*0088*/ 	.word	0xffffffff


	//   ....[15]....
        /*008c*/ 	.word	0xffffffff


	//   ....[16]....
        /*0090*/ 	.word	0xffffffff


	//   ....[17]....
        /*0094*/ 	.word	0xffffffff


	//   ....[18]....
        /*0098*/ 	.word	0xffffffff


	//   ....[19]....
        /*009c*/ 	.word	0xffffffff


	//----- nvinfo : EIATTR_COOP_GROUP_INSTR_OFFSETS
	.align		4
.L_1689:
        /*00a0*/ 	.byte	0x04, 0x28
        /*00a2*/ 	.short	(.L_1691 - .L_1690)


	//   ....[0]....
.L_1690:
        /*00a4*/ 	.word	0x00000a70


	//   ....[1]....
        /*00a8*/ 	.word	0x00000a90


	//   ....[2]....
        /*00ac*/ 	.word	0x00000ab0


	//   ....[3]....
        /*00b0*/ 	.word	0x00000ad0


	//   ....[4]....
        /*00b4*/ 	.word	0x00000af0


	//   ....[5]....
        /*00b8*/ 	.word	0x00000b10


	//   ....[6]....
        /*00bc*/ 	.word	0x00000b40


	//   ....[7]....
        /*00c0*/ 	.word	0x00000b50


	//   ....[8]....
        /*00c4*/ 	.word	0x00000b80


	//   ....[9]....
        /*00c8*/ 	.word	0x00000b90


	//   ....[10]....
        /*00cc*/ 	.word	0x00001960


	//   ....[11]....
        /*00d0*/ 	.word	0x000019d0


	//   ....[12]....
        /*00d4*/ 	.word	0x00001a40


	//   ....[13]....
        /*00d8*/ 	.word	0x00001aa0


	//   ....[14]....
        /*00dc*/ 	.word	0x00001b10


	//   ....[15]....
        /*00e0*/ 	.word	0x00001b70


	//   ....[16]....
        /*00e4*/ 	.word	0x00001be0


	//   ....[17]....
        /*00e8*/ 	.word	0x00001c40


	//   ....[18]....
        /*00ec*/ 	.word	0x00001cb0


	//   ....[19]....
        /*00f0*/ 	.word	0x00001d10


	//----- nvinfo : EIATTR_EXIT_INSTR_OFFSETS
	.align		4
.L_1691:
        /*00f4*/ 	.byte	0x04, 0x1c
        /*00f6*/ 	.short	(.L_1693 - .L_1692)


	//   ....[0]....
.L_1692:
        /*00f8*/ 	.word	0x00001910


	//----- nvinfo : EIATTR_MAX_THREADS
	.align		4
.L_1693:
        /*00fc*/ 	.byte	0x04, 0x05
        /*00fe*/ 	.short	(.L_1695 - .L_1694)
.L_1694:
        /*0100*/ 	.word	0x00000080
        /*0104*/ 	.word	0x00000001
        /*0108*/ 	.word	0x00000001


	//----- nvinfo : EIATTR_CRS_STACK_SIZE
	.align		4
.L_1695:
        /*010c*/ 	.byte	0x04, 0x1e
        /*010e*/ 	.short	(.L_1697 - .L_1696)
.L_1696:
        /*0110*/ 	.word	0x00000000
.L_1697:


//--------------------- .nv.info._ZN10layer_norm13ln_bwd_kernelINS_13Kernel_traitsI13__nv_bfloat16S2_S2_S2_fjLj256ELj1ELj4ELj1ELj16ENS_18Kernel_traits_baseILj256ES2_S2_S2_S2_fjLj128EEEEELb0ELb1ELb1ELb0EEEvNS_9BwdParamsE --------------------------
	.section	.nv.info._ZN10layer_norm13ln_bwd_kernelINS_13Kernel_traitsI13__nv_bfloat16S2_S2_S2_fjLj256ELj1ELj4ELj1ELj16ENS_18Kernel_traits_baseILj256ES2_S2_S2_S2_fjLj128EEEEELb0ELb1ELb1ELb0EEEvNS_9BwdParamsE,"",@"SHT_CUDA_INFO"
	.sectionflags	@""
	.align	4


	//----- nvinfo : EIATTR_CUDA_API_VERSION
	.align		4
        /*0000*/ 	.byte	0x04, 0x37
        /*0002*/ 	.short	(.L_1699 - .L_1698)
.L_1698:
        /*0004*/ 	.word	0x00000082


	//----- nvinfo : EIATTR_SW2861232_WAR
	.align		4
.L_1699:
        /*0008*/ 	.byte	0x01, 0x35
	.zero		2


	//----- nvinfo : EIATTR_PARAM_CBANK
	.align		4
        /*000c*/ 	.byte	0x04, 0x0a
        /*000e*/ 	.short	(.L_1701 - .L_1700)
	.align		4
.L_1700:
        /*0010*/ 	.word	index@(.nv.constant0._ZN10layer_norm13ln_bwd_kernelINS_13Kernel_traitsI13__nv_bfloat16S2_S2_S2_fjLj256ELj1ELj4ELj1ELj16ENS_18Kernel_traits_baseILj256ES2_S2_S2_S2_fjLj128EEEEELb0ELb1ELb1ELb0EEEvNS_9BwdParamsE)
        /*0014*/ 	.short	0x0160
        /*0016*/ 	.short	0x0128


	//----- nvinfo : EIATTR_CBANK_PARAM_SIZE
	.align		4
.L_1701:
        /*0018*/ 	.byte	0x03, 0x19
        /*001a*/ 	.short	0x0128


	//----- nvinfo : EIATTR_KPARAM_INFO
	.align		4
        /*001c*/ 	.byte	0x04, 0x17
        /*001e*/ 	.short	(.L_1703 - .L_1702)
.L_1702:
        /*0020*/ 	.word	0x00000000
        /*0024*/ 	.short	0x0000
        /*0026*/ 	.short	0x0000
        /*0028*/ 	.byte	0x00, 0xf0, 0xa1, 0x04


	//----- nvinfo : EIATTR_MAXREG_COUNT
	.align		4
.L_1703:
        /*002c*/ 	.byte	0x03, 0x1b
        /*002e*/ 	.short	0x00ff


	//----- nvinfo : EIATTR_NUM_BARRIERS
	.align		4
        /*0030*/ 	.byte	0x02, 0x4c
        /*0032*/ 	.byte	0x01
	.zero		1


	//----- nvinfo : EIATTR_MERCURY_ISA_VERSION
	.align		4
        /*0034*/ 	.byte	0x03, 0x5f
        /*0036*/ 	.short	0x0000


	//----- nvinfo : EIATTR_COOP_GROUP_MASK_REGIDS
	.align		4
        /*0038*/ 	.byte	0x04, 0x29
        /*003a*/ 	.short	(.L_1705 - .L_1704)


	//   ....[0]....
.L_1704:
        /*003c*/ 	.word	0xffffffff


	//   ....[1]....
        /*0040*/ 	.word	0xffffffff


	//   ....[2]....
        /*0044*/ 	.word	0xffffffff


	//   ....[3]....
        /*0048*/ 	.word	0xffffffff


	//   ....[4]....
        /*004c*/ 	.word	0xffffffff


	//   ....[5]....
        /*0050*/ 	.word	0xffffffff


	//   ....[6]....
        /*0054*/ 	.word	0xffffffff


	//   ....[7]....
        /*0058*/ 	.word	0xffffffff


	//   ....[8]....
        /*005c*/ 	.word	0xffffffff


	//   ....[9]....
        /*0060*/ 	.word	0xffffffff


	//   ....[10]....
        /*0064*/ 	.word	0xffffffff


	//   ....[11]....
        /*0068*/ 	.word	0xffffffff


	//   ....[12]....
        /*006c*/ 	.word	0xffffffff


	//   ....[13]....
        /*0070*/ 	.word	0xffffffff


	//   ....[14]....
        /*0074*/ 	.word	0xffffffff


	//   ....[15]....
        /*0078*/ 	.word	0xffffffff


	//   ....[16]....
        /*007c*/ 	.word	0xffffffff


	//   ....[17]....
        /*0080*/ 	.word	0xffffffff


	//   ....[18]....
        /*0084*/ 	.word	0xffffffff


	//   ....[19]....
        /*0088*/ 	.word	0xffffffff


	//----- nvinfo : EIATTR_COOP_GROUP_INSTR_OFFSETS
	.align		4
.L_1705:
        /*008c*/ 	.byte	0x04, 0x28
        /*008e*/ 	.short	(.L_1707 - .L_1706)


	//   ....[0]....
.L_1706:
        /*0090*/ 	.word	0x00000a30


	//   ....[1]....
        /*0094*/ 	.word	0x00000a50


	//   ....[2]....
        /*0098*/ 	.word	0x00000a70


	//   ....[3]....
        /*009c*/ 	.word	0x00000a90


	//   ....[4]....
        /*00a0*/ 	.word	0x00000ab0


	//   ....[5]....
        /*00a4*/ 	.word	0x00000ad0


	//   ....[6]....
        /*00a8*/ 	.word	0x00000af0


	//   ....[7]....
        /*00ac*/ 	.word	0x00000b10


	//   ....[8]....
        /*00b0*/ 	.word	0x00000b30


	//   ....[9]....
        /*00b4*/ 	.word	0x00000b50


	//   ....[10]....
        /*00b8*/ 	.word	0x00001fb0


	//   ....[11]....
        /*00bc*/ 	.word	0x00002030


	//   ....[12]....
        /*00c0*/ 	.word	0x000020b0


	//   ....[13]....
        /*00c4*/ 	.word	0x00002120


	//   ....[14]....
        /*00c8*/ 	.word	0x000021a0


	//   ....[15]....
        /*00cc*/ 	.word	0x00002210


	//   ....[16]....
        /*00d0*/ 	.word	0x00002290


	//   ....[17]....
        /*00d4*/ 	.word	0x00002300


	//   ....[18]....
        /*00d8*/ 	.word	0x00002380


	//   ....[19]....
        /*00dc*/ 	.word	0x000023f0


	//----- nvinfo : EIATTR_EXIT_INSTR_OFFSETS
	.align		4
.L_1707:
        /*00e0*/ 	.byte	0x04, 0x1c
        /*00e2*/ 	.short	(.L_1709 - .L_1708)


	//   ....[0]....
.L_1708:
        /*00e4*/ 	.word	0x00001ed0


	//   ....[1]....
        /*00e8*/ 	.word	0x00001f50


	//----- nvinfo : EIATTR_MAX_THREADS
	.align		4
.L_1709:
        /*00ec*/ 	.byte	0x04, 0x05
        /*00ee*/ 	.short	(.L_1711 - .L_1710)
.L_1710:
        /*00f0*/ 	.word	0x00000080
        /*00f4*/ 	.word	0x00000001
        /*00f8*/ 	.word	0x00000001


	//----- nvinfo : EIATTR_CRS_STACK_SIZE
	.align		4
.L_1711:
        /*00fc*/ 	.byte	0x04, 0x1e
        /*00fe*/ 	.short	(.L_1713 - .L_1712)
.L_1712:
        /*0100*/ 	.word	0x00000000
.L_1713:


//--------------------- .nv.info._ZN10layer_norm13ln_bwd_kernelINS_13Kernel_traitsI13__nv_bfloat16S2_S2_S2_fjLj256ELj1ELj4ELj1ELj16ENS_18Kernel_traits_baseILj256ES2_S2_S2_S2_fjLj128EEEEELb0ELb1ELb1ELb1EEEvNS_9BwdParamsE --------------------------
	.section	.nv.info._ZN10layer_norm13ln_bwd_kernelINS_13Kernel_traitsI13__nv_bfloat16S2_S2_S2_fjLj256ELj1ELj4ELj1ELj16ENS_18Kernel_traits_baseILj256ES2_S2_S2_S2_fjLj128EEEEELb0ELb1ELb1ELb1EEEvNS_9BwdParamsE,"",@"SHT_CUDA_INFO"
	.sectionflags	@""
	.align	4


	//----- nvinfo : EIATTR_CUDA_API_VERSION
	.align		4
        /*0000*/ 	.byte	0x04, 0x37
        /*0002*/ 	.short	(.L_1715 - .L_1714)
.L_1714:
        /*0004*/ 	.word	0x00000082


	//----- nvinfo : EIATTR_SW2861232_WAR
	.align		4
.L_1715:
        /*0008*/ 	.byte	0x01, 0x35
	.zero		2


	//----- nvinfo : EIATTR_PARAM_CBANK
	.align		4
        /*000c*/ 	.byte	0x04, 0x0a
        /*000e*/ 	.short	(.L_1717 - .L_1716)
	.align		4
.L_1716:
        /*0010*/ 	.word	index@(.nv.constant0._ZN10layer_norm13ln_bwd_kernelINS_13Kernel_traitsI13__nv_bfloat16S2_S2_S2_fjLj256ELj1ELj4ELj1ELj16ENS_18Kernel_traits_baseILj256ES2_S2_S2_S2_fjLj128EEEEELb0ELb1ELb1ELb1EEEvNS_9BwdParamsE)
        /*0014*/ 	.short	0x0160
        /*0016*/ 	.short	0x0128


	//----- nvinfo : EIATTR_CBANK_PARAM_SIZE
	.align		4
.L_1717:
        /*0018*/ 	.byte	0x03, 0x19
        /*001a*/ 	.short	0x0128


	//----- nvinfo : EIATTR_KPARAM_INFO
	.align		4
        /*001c*/ 	.byte	0x04, 0x17
        /*001e*/ 	.short	(.L_1719 - .L_1718)
.L_1718:
        /*0020*/ 	.word	0x00000000
        /*0024*/ 	.short	0x0000
        /*0026*/ 	.short	0x0000
        /*0028*/ 	.byte	0x00, 0xf0, 0xa1, 0x04


	//----- nvinfo : EIATTR_MAXREG_COUNT
	.align		4
.L_1719:
        /*002c*/ 	.byte	0x03, 0x1b
        /*002e*/ 	.short	0x00ff


	//----- nvinfo : EIATTR_NUM_BARRIERS
	.align		4
        /*0030*/ 	.byte	0x02, 0x4c
        /*0032*/ 	.byte	0x01
	.zero		1


	//----- nvinfo : EIATTR_MERCURY_ISA_VERSION
	.align		4
        /*0034*/ 	.byte	0x03, 0x5f
        /*0036*/ 	.short	0x0000


	//----- nvinfo : EIATTR_COOP_GROUP_MASK_REGIDS
	.align		4
        /*0038*/ 	.byte	0x04, 0x29
        /*003a*/ 	.short	(.L_1721 - .L_1720)


	//   ....[0]....
.L_1720:
        /*003c*/ 	.word	0xffffffff


	//   ....[1]....
        /*0040*/ 	.word	0xffffffff


	//   ....[2]....
        /*0044*/ 	.word	0xffffffff


	//   ....[3]....
        /*0048*/ 	.word	0xffffffff


	//   ....[4]....
        /*004c*/ 	.word	0xffffffff


	//   ....[5]....
        /*0050*/ 	.word	0xffffffff


	//   ....[6]....
        /*0054*/ 	.word	0xffffffff


	//   ....[7]....
        /*0058*/ 	.word	0xffffffff


	//   ....[8]....
        /*005c*/ 	.word	0xffffffff


	//   ....[9]....
        /*0060*/ 	.word	0xffffffff


	//   ....[10]....
        /*0064*/ 	.word	0xffffffff


	//   ....[11]....
        /*0068*/ 	.word	0xffffffff


	//   ....[12]....
        /*006c*/ 	.word	0xffffffff


	//   ....[13]....
        /*0070*/ 	.word	0xffffffff


	//   ....[14]....
        /*0074*/ 	.word	0xffffffff


	//   ....[15]....
        /*0078*/ 	.word	0xffffffff


	//   ....[16]....
        /*007c*/ 	.word	0xffffffff


	//   ....[17]....
        /*0080*/ 	.word	0xffffffff


	//   ....[18]....
        /*0084*/ 	.word	0xffffffff


	//   ....[19]....
        /*0088*/ 	.word	0xffffffff


	//----- nvinfo : EIATTR_COOP_GROUP_INSTR_OFFSETS
	.align		4
.L_1721:
        /*008c*/ 	.byte	0x04, 0x28
        /*008e*/ 	.short	(.L_1723 - .L_1722)


	//   ....[0]....
.L_1722:
        /*0090*/ 	.word	0x00000a30


	//   ....[1]....
        /*0094*/ 	.word	0x00000a50


	//   ....[2]....
        /*0098*/ 	.word	0x00000a70


	//   ....[3]....
        /*009c*/ 	.word	0x00000a90


	//   ....[4]....
        /*00a0*/ 	.word	0x00000ab0


	//   ....[5]....
        /*00a4*/ 	.word	0x00000ad0


	//   ....[6]....
        /*00a8*/ 	.word	0x00000af0


	//   ....[7]....
        /*00ac*/ 	.word	0x00000b10


	//   ....[8]....
        /*00b0*/ 	.word	0x00000b30


	//   ....[9]....
        /*00b4*/ 	.word	0x00000b50


	//   ....[10]....
        /*00b8*/ 	.word	0x00001e70


	//   ....[11]....
        /*00bc*/ 	.word	0x00001ef0


	//   ....[12]....
        /*00c0*/ 	.word	0x00001f70


	//   ....[13]....
        /*00c4*/ 	.word	0x00001fe0


	//   ....[14]....
        /*00c8*/ 	.word	0x00002060


	//   ....[15]....
        /*00cc*/ 	.word	0x000020d0


	//   ....[16]....
        /*00d0*/ 	.word	0x00002150


	//   ....[17]....
        /*00d4*/ 	.word	0x000021c0


	//   ....[18]....
        /*00d8*/ 	.word	0x00002240


	//   ....[19]....
        /*00dc*/ 	.word	0x000022b0


	//----- nvinfo : EIATTR_EXIT_INSTR_OFFSETS
	.align		4
.L_1723:
        /*00e0*/ 	.byte	0x04, 0x1c
        /*00e2*/ 	.short	(.L_1725 - .L_1724)


	//   ....[0]....
.L_1724:
        /*00e4*/ 	.word	0x00001e10


	//----- nvinfo : EIATTR_MAX_THREADS
	.align		4
.L_1725:
        /*00e8*/ 	.byte	0x04, 0x05
        /*00ea*/ 	.short	(.L_1727 - .L_1726)
.L_1726:
        /*00ec*/ 	.word	0x00000080
        /*00f0*/ 	.word	0x00000001
        /*00f4*/ 	.word	0x00000001


	//----- nvinfo : EIATTR_CRS_STACK_SIZE
	.align		4
.L_1727:
        /*00f8*/ 	.byte	0x04, 0x1e
        /*00fa*/ 	.short	(.L_1729 - .L_1728)
.L_1728:
        /*00fc*/ 	.word	0x00000000
.L_1729:


//--------------------- .nv.info._ZN10layer_norm13ln_bwd_kernelINS_13Kernel_traitsI13__nv_bfloat16S2_S2_S2_fjLj256ELj1ELj4ELj1ELj16ENS_18Kernel_traits_baseILj256ES2_S2_S2_S2_fjLj128EEEEELb1ELb0ELb0ELb0EEEvNS_9BwdParamsE --------------------------
	.section	.nv.info._ZN10layer_norm13ln_bwd_kernelINS_13Kernel_traitsI13__nv_bfloat16S2_S2_S2_fjLj256ELj1ELj4ELj1ELj16ENS_18Kernel_traits_baseILj256ES2_S2_S2_S2_fjLj128EEEEELb1ELb0ELb0ELb0EEEvNS_9BwdParamsE,"",@"SHT_CUDA_INFO"
	.sectionflags	@""
	.align	4


	//----- nvinfo : EIATTR_CUDA_API_VERSION
	.align		4
        /*0000*/ 	.byte	0x04, 0x37
        /*0002*/ 	.short	(.L_1731 - .L_1730)
.L_1730:
        /*0004*/ 	.word	0x00000082


	//----- nvinfo : EIATTR_SW2861232_WAR
	.align		4
.L_1731:
        /*0008*/ 	.byte	0x01, 0x35
	.zero		2


	//----- nvinfo : EIATTR_PARAM_CBANK
	.align		4
        /*000c*/ 	.byte	0x04, 0x0a
        /*000e*/ 	.short	(.L_1733 - .L_1732)
	.align		4
.L_1732:
        /*0010*/ 	.word	index@(.nv.constant0._ZN10layer_norm13ln_bwd_kernelINS_13Kernel_traitsI13__nv_bfloat16S2_S2_S2_fjLj256ELj1ELj4ELj1ELj16ENS_18Kernel_traits_baseILj256ES2_S2_S2_S2_fjLj128EEEEELb1ELb0ELb0ELb0EEEvNS_9BwdParamsE)
        /*0014*/ 	.short	0x0160
        /*0016*/ 	.short	0x0128


	//----- nvinfo : EIATTR_CBANK_PARAM_SIZE
	.align		4
.L_1733:
        /*0018*/ 	.byte	0x03, 0x19
        /*001a*/ 	.short	0x0128


	//----- nvinfo : EIATTR_KPARAM_INFO
	.align		4
        /*001c*/ 	.byte	0x04, 0x17
        /*001e*/ 	.short	(.L_1735 - .L_1734)
.L_1734:
        /*0020*/ 	.word	0x00000000
        /*0024*/ 	.short	0x0000
        /*0026*/ 	.short	0x0000
        /*0028*/ 	.byte	0x00, 0xf0, 0xa1, 0x04


	//----- nvinfo : EIATTR_MAXREG_COUNT
	.align		4
.L_1735:
        /*002c*/ 	.byte	0x03, 0x1b
        /*002e*/ 	.short	0x00ff


	//----- nvinfo : EIATTR_NUM_BARRIERS
	.align		4
        /*0030*/ 	.byte	0x02, 0x4c
        /*0032*/ 	.byte	0x01
	.zero		1


	//----- nvinfo : EIATTR_MERCURY_ISA_VERSION
	.align		4
        /*0034*/ 	.byte	0x03, 0x5f
        /*0036*/ 	.short	0x0000


	//----- nvinfo : EIATTR_COOP_GROUP_MASK_REGIDS
	.align		4
        /*0038*/ 	.byte	0x04, 0x29
        /*003a*/ 	.short	(.L_1737 - .L_1736)


	//   ....[0]....
.L_1736:
        /*003c*/ 	.word	0xffffffff


	//   ....[1]....
        /*0040*/ 	.word	0xffffffff


	//   ....[2]....
        /*0044*/ 	.word	0xffffffff


	//   ....[3]....
        /*0048*/ 	.word	0xffffffff


	//   ....[4]....
        /*004c*/ 	.word	0xffffffff


	//   ....[5]....
        /*0050*/ 	.word	0xffffffff


	//   ....[6]....
        /*0054*/ 	.word	0xffffffff


	//   ....[7]....
        /*0058*/ 	.word	0xffffffff


	//   ....[8]....
        /*005c*/ 	.word	0xffffffff


	//   ....[9]....
        /*0060*/ 	.word	0xffffffff


	//   ....[10]....
        /*0064*/ 	.word	0xffffffff


	//   ....[11]....
        /*0068*/ 	.word	0xffffffff


	//   ....[12]....
        /*006c*/ 	.word	0xffffffff


	//   ....[13]....
        /*0070*/ 	.word	0xffffffff


	//   ....[14]....
        /*0074*/ 	.word	0xffffffff


	//   ....[15]....
        /*0078*/ 	.word	0xffffffff


	//   ....[16]....
        /*007c*/ 	.word	0xffffffff


	//   ....[17]....
        /*0080*/ 	.word	0xffffffff


	//   ....[18]....
        /*0084*/ 	.word	0xffffffff


	//   ....[19]....
        /*0088*/ 	.word	0xffffffff


	//----- nvinfo : EIATTR_COOP_GROUP_INSTR_OFFSETS
	.align		4
.L_1737:
        /*008c*/ 	.byte	0x04, 0x28
        /*008e*/ 	.short	(.L_1739 - .L_1738)


	//   ....[0]....
.L_1738:
        /*0090*/ 	.word	0x00000980


	//   ....[1]....
        /*0094*/ 	.word	0x000009a0


	//   ....[2]....
        /*0098*/ 	.word	0x000009c0


	//   ....[3]....
        /*009c*/ 	.word	0x000009e0


	//   ....[4]....
        /*00a0*/ 	.word	0x00000a00


	//   ....[5]....
        /*00a4*/ 	.word	0x00000a20


	//   ....[6]....
        /*00a8*/ 	.word	0x00000a40


	//   ....[7]....
        /*00ac*/ 	.word	0x00000a60


	//   ....[8]....
        /*00b0*/ 	.word	0x00000a80


	//   ....[9]....
        /*00b4*/ 	.word	0x00000aa0


	//   ....[10]....
        /*00b8*/ 	.word	0x000016f0


	//   ....[11]....
        /*00bc*/ 	.word	0x00001770


	//   ....[12]....
        /*00c0*/ 	.word	0x000017f0


	//   ....[13]....
        /*00c4*/ 	.word	0x00001860


	//   ....[14]....
        /*00c8*/ 	.word	0x000018e0


	//   ....[15]....
        /*00cc*/ 	.word	0x00001950


	//   ....[16]....
        /*00d0*/ 	.word	0x000019d0


	//   ....[17]....
        /*00d4*/ 	.word	0x00001a40


	//   ....[18]....
        /*00d8*/ 	.word	0x00001ac0


	//   ....[19]....
        /*00dc*/ 	.word	0x00001b30


	//----- nvinfo : EIATTR_EXIT_INSTR_OFFSETS
	.align		4
.L_1739:
        /*00e0*/ 	.byte	0x04, 0x1c
        /*00e2*/ 	.short	(.L_1741 - .L_1740)


	//   ....[0]....
.L_1740:
        /*00e4*/ 	.word	0x00001660


	//   ....[1]....
        /*00e8*/ 	.word	0x00001690


	//----- nvinfo : EIATTR_MAX_THREADS
	.align		4
.L_1741:
        /*00ec*/ 	.byte	0x04, 0x05
        /*00ee*/ 	.short	(.L_1743 - .L_1742)
.L_1742:
        /*00f0*/ 	.word	0x00000080
        /*00f4*/ 	.word	0x00000001
        /*00f8*/ 	.word	0x00000001


	//----- nvinfo : EIATTR_CRS_STACK_SIZE
	.align		4
.L_1743:
        /*00fc*/ 	.byte	0x04, 0x1e
        /*00fe*/ 	.short	(.L_1745 - .L_1744)
.L_1744:
        /*0100*/ 	.word	0x00000000
.L_1745:


//--------------------- .nv.info._ZN10layer_norm13ln_bwd_kernelINS_13Kernel_traitsI13__nv_bfloat16S2_S2_S2_fjLj256ELj1ELj4ELj1ELj16ENS_18Kernel_traits_baseILj256ES2_S2_S2_S2_fjLj128EEEEELb1ELb0ELb0ELb1EEEvNS_9BwdParamsE --------------------------
	.section	.nv.info._ZN10layer_norm13ln_bwd_kernelINS_13Kernel_traitsI13__nv_bfloat16S2_S2_S2_fjLj256ELj1ELj4ELj1ELj16ENS_18Kernel_traits_baseILj256ES2_S2_S2_S2_fjLj128EEEEELb1ELb0ELb0ELb1EEEvNS_9BwdParamsE,"",@"SHT_CUDA_INFO"
	.sectionflags	@""
	.align	4


	//----- nvinfo : EIATTR_CUDA_API_VERSION
	.align		4
        /*0000*/ 	.byte	0x04, 0x37
        /*0002*/ 	.short	(.L_1747 - .L_1746)
.L_1746:
        /*0004*/ 	.word	0x00000082


	//----- nvinfo : EIATTR_SW2861232_WAR
	.align		4
.L_1747:
        /*0008*/ 	.byte	0x01, 0x35
	.zero		2


	//----- nvinfo : EIATTR_PARAM_CBANK
	.align		4
        /*000c*/ 	.byte	0x04, 0x0a
        /*000e*/ 	.short	(.L_1749 - .L_1748)
	.align		4
.L_1748:
        /*0010*/ 	.word	index@(.nv.constant0._ZN10layer_norm13ln_bwd_kernelINS_13Kernel_traitsI13__nv_bfloat16S2_S2_S2_fjLj256ELj1ELj4ELj1ELj16ENS_18Kernel_traits_baseILj256ES2_S2_S2_S2_fjLj128EEEEELb1ELb0ELb0ELb1EEEvNS_9BwdParamsE)
        /*0014*/ 	.short	0x0160
        /*0016*/ 	.short	0x0128


	//----- nvinfo : EIATTR_CBANK_PARAM_SIZE
	.align		4
.L_1749:
        /*0018*/ 	.byte	0x03, 0x19
        /*001a*/ 	.short	0x0128


	//----- nvinfo : EIATTR_KPARAM_INFO
	.align		4
        /*001c*/ 	.byte	0x04, 0x17
        /*001e*/ 	.short	(.L_1751 - .L_1750)
.L_1750:
        /*0020*/ 	.word	0x00000000
        /*0024*/ 	.short	0x0000
        /*0026*/ 	.short	0x0000
        /*0028*/ 	.byte	0x00, 0xf0, 0xa1, 0x04


	//----- nvinfo : EIATTR_MAXREG_COUNT
	.align		4
.L_1751:
        /*002c*/ 	.byte	0x03, 0x1b
        /*002e*/ 	.short	0x00ff


	//----- nvinfo : EIATTR_NUM_BARRIERS
	.align		4
        /*0030*/ 	.byte	0x02, 0x4c
        /*0032*/ 	.byte	0x01
	.zero		1


	//----- nvinfo : EIATTR_MERCURY_ISA_VERSION
	.align		4
        /*0034*/ 	.byte	0x03, 0x5f
        /*0036*/ 	.short	0x0000


	//----- nvinfo : EIATTR_COOP_GROUP_MASK_REGIDS
	.align		4
        /*0038*/ 	.byte	0x04, 0x29
        /*003a*/ 	.short	(.L_1753 - .L_1752)


	//   ....[0]....
.L_1752:
        /*003c*/ 	.word	0xffffffff


	//   ....[1]....
        /*0040*/ 	.word	0xffffffff


	//   ....[2]....
        /*0044*/ 	.word	0xffffffff


	//   ....[3]....
        /*0048*/ 	.word	0xffffffff


	//   ....[4]....
        /*004c*/ 	.word	0xffffffff


	//   ....[5]....
        /*0050*/ 	.word	0xffffffff


	//   ....[6]....
        /*0054*/ 	.word	0xffffffff


	//   ....[7]....
        /*0058*/ 	.word	0xffffffff


	//   ....[8]....
        /*005c*/ 	.word	0xffffffff


	//   ....[9]....
        /*0060*/ 	.word	0xffffffff


	//   ....[10]....
        /*0064*/ 	.word	0xffffffff


	//   ....[11]....
        /*0068*/ 	.word	0xffffffff


	//   ....[12]....
        /*006c*/ 	.word	0xffffffff


	//   ....[13]....
        /*0070*/ 	.word	0xffffffff


	//   ....[14]....
        /*0074*/ 	.word	0xffffffff


	//   ....[15]....
        /*0078*/ 	.word	0xffffffff


	//   ....[16]....
        /*007c*/ 	.word	0xffffffff


	//   ....[17]....
        /*0080*/ 	.word	0xffffffff


	//   ....[18]....
        /*0084*/ 	.word	0xffffffff


	//   ....[19]....
        /*0088*/ 	.word	0xffffffff


	//----- nvinfo : EIATTR_COOP_GROUP_INSTR_OFFSETS
	.align		4
.L_1753:
        /*008c*/ 	.byte	0x04, 0x28
        /*008e*/ 	.short	(.L_1755 - .L_1754)


	//   ....[0]....
.L_1754:
        /*0090*/ 	.word	0x00000960


	//   ....[1]....
        /*0094*/ 	.word	0x00000980


	//   ....[2]....
        /*0098*/ 	.word	0x000009a0


	//   ....[3]....
        /*009c*/ 	.word	0x000009c0


	//   ....[4]....
        /*00a0*/ 	.word	0x000009e0


	//   ....[5]....
        /*00a4*/ 	.word	0x00000a00


	//   ....[6]....
        /*00a8*/ 	.word	0x00000a20


	//   ....[7]....
        /*00ac*/ 	.word	0x00000a40


	//   ....[8]....
        /*00b0*/ 	.word	0x00000a60


	//   ....[9]....
        /*00b4*/ 	.word	0x00000a80


	//   ....[10]....
        /*00b8*/ 	.word	0x00001630


	//   ....[11]....
        /*00bc*/ 	.word	0x000016b0


	//   ....[12]....
        /*00c0*/ 	.word	0x00001730


	//   ....[13]....
        /*00c4*/ 	.word	0x000017a0


	//   ....[14]....
        /*00c8*/ 	.word	0x00001820


	//   ....[15]....
        /*00cc*/ 	.word	0x00001890


	//   ....[16]....
        /*00d0*/ 	.word	0x00001910


	//   ....[17]....
        /*00d4*/ 	.word	0x00001980


	//   ....[18]....
        /*00d8*/ 	.word	0x00001a00


	//   ....[19]....
        /*00dc*/ 	.word	0x00001a70


	//----- nvinfo : EIATTR_EXIT_INSTR_OFFSETS
	.align		4
.L_1755:
        /*00e0*/ 	.byte	0x04, 0x1c
        /*00e2*/ 	.short	(.L_1757 - .L_1756)


	//   ....[0]....
.L_1756:
        /*00e4*/ 	.word	0x000015d0


	//----- nvinfo : EIATTR_MAX_THREADS
	.align		4
.L_1757:
        /*00e8*/ 	.byte	0x04, 0x05
        /*00ea*/ 	.short	(.L_1759 - .L_1758)
.L_1758:
        /*00ec*/ 	.word	0x00000080
        /*00f0*/ 	.word	0x00000001
        /*00f4*/ 	.word	0x00000001


	//----- nvinfo : EIATTR_CRS_STACK_SIZE
	.align		4
.L_1759:
        /*00f8*/ 	.byte	0x04, 0x1e
        /*00fa*/ 	.short	(.L_1761 - .L_1760)
.L_1760:
        /*00fc*/ 	.word	0x00000000
.L_1761:


//--------------------- .nv.info._ZN10layer_norm22ln_bwd_finalize_kernelINS_22Kernel_traits_finalizeILj256E13__nv_bfloat16S2_S2_S2_fjLb0ELj1024ELj4ENS_18Kernel_traits_baseILj256ES2_S2_S2_S2_fjLj1024EEEEELb0ELb0EEEvNS_9BwdParamsE --------------------------
	.section	.nv.info._ZN10layer_norm22ln_bwd_finalize_kernelINS_22Kernel_traits_finalizeILj256E13__nv_bfloat16S2_S2_S2_fjLb0ELj1024ELj4ENS_18Kernel_traits_baseILj256ES2_S2_S2_S2_fjLj1024EEEEELb0ELb0EEEvNS_9BwdParamsE,"",@"SHT_CUDA_INFO"
	.sectionflags	@""
	.align	4


	//----- nvinfo : EIATTR_CUDA_API_VERSION
	.align		4
        /*0000*/ 	.byte	0x04, 0x37
        /*0002*/ 	.short	(.L_1763 - .L_1762)
.L_1762:
        /*0004*/ 	.word	0x00000082


	//----- nvinfo : EIATTR_SW2861232_WAR
	.align		4
.L_1763:
        /*0008*/ 	.byte	0x01, 0x35
	.zero		2


	//----- nvinfo : EIATTR_PARAM_CBANK
	.align		4
        /*000c*/ 	.byte	0x04, 0x0a
        /*000e*/ 	.short	(.L_1765 - .L_1764)
	.align		4
.L_1764:
        /*0010*/ 	.word	index@(.nv.constant0._ZN10layer_norm22ln_bwd_finalize_kernelINS_22Kernel_traits_finalizeILj256E13__nv_bfloat16S2_S2_S2_fjLb0ELj1024ELj4ENS_18Kernel_traits_baseILj256ES2_S2_S2_S2_fjLj1024EEEEELb0ELb0EEEvNS_9BwdParamsE)
        /*0014*/ 	.short	0x0160
        /*0016*/ 	.short	0x0128


	//----- nvinfo : EIATTR_CBANK_PARAM_SIZE
	.align		4
.L_1765:
        /*0018*/ 	.byte	0x03, 0x19
        /*001a*/ 	.short	0x0128


	//----- nvinfo : EIATTR_KPARAM_INFO
	.align		4
        /*001c*/ 	.byte	0x04, 0x17
        /*001e*/ 	.short	(.L_1767 - .L_1766)
.L_1766:
        /*0020*/ 	.word	0x00000000
        /*0024*/ 	.short	0x0000
        /*0026*/ 	.short	0x0000
        /*0028*/ 	.byte	0x00, 0xf0, 0xa1, 0x04


	//----- nvinfo : EIATTR_MAXREG_COUNT
	.align		4
.L_1767:
        /*002c*/ 	.byte	0x03, 0x1b
        /*002e*/ 	.short	0x0040


	//----- nvinfo : EIATTR_NUM_BARRIERS
	.align		4
        /*0030*/ 	.byte	0x02, 0x4c
        /*0032*/ 	.byte	0x01
	.zero		1


	//----- nvinfo : EIATTR_MERCURY_ISA_VERSION
	.align		4
        /*0034*/ 	.byte	0x03, 0x5f
        /*0036*/ 	.short	0x0000


	//----- nvinfo : EIATTR_COOP_GROUP_MASK_REGIDS
	.align		4
        /*0038*/ 	.byte	0x04, 0x29
        /*003a*/ 	.short	(.L_1769 - .L_1768)


	//   ....[0]....
.L_1768:
        /*003c*/ 	.word	0xffffffff


	//   ....[1]....
        /*0040*/ 	.word	0xffffffff


	//   ....[2]....
        /*0044*/ 	.word	0xffffffff


	//   ....[3]....
        /*0048*/ 	.word	0xffffffff


	//   ....[4]....
        /*004c*/ 	.word	0xffffffff


	//   ....[5]....
        /*0050*/ 	.word	0xffffffff


	//   ....[6]....
        /*0054*/ 	.word	0xffffffff


	//   ....[7]....
        /*0058*/ 	.word	0xffffffff


	//   ....[8]....
        /*005c*/ 	.word	0xffffffff


	//   ....[9]....
        /*0060*/ 	.word	0xffffffff


	//   ....[10]....
        /*0064*/ 	.word	0xffffffff


	//   ....[11]....
        /*0068*/ 	.word	0xffffffff


	//   ....[12]....
        /*006c*/ 	.word	0xffffffff


	//   ....[13]....
        /*0070*/ 	.word	0xffffffff


	//   ....[14]....
        /*0074*/ 	.word	0xffffffff


	//   ....[15]....
        /*0078*/ 	.word	0xffffffff


	//   ....[16]....
        /*007c*/ 	.word	0xffffffff


	//   ....[17]....
        /*0080*/ 	.word	0xffffffff


	//   ....[18]....
        /*0084*/ 	.word	0xffffffff


	//   ....[19]....
        /*0088*/ 	.word	0xffffffff


	//----- nvinfo : EIATTR_COOP_GROUP_INSTR_OFFSETS
	.align		4
.L_1769:
        /*008c*/ 	.byte	0x04, 0x28
        /*008e*/ 	.short	(.L_1771 - .L_1770)


	//   ....[0]....
.L_1770:
        /*0090*/ 	.word	0x00000820


	//   ....[1]....
        /*0094*/ 	.word	0x00000850


	//   ....[2]....
        /*0098*/ 	.word	0x00000860


	//   ....[3]....
        /*009c*/ 	.word	0x00000890


	//   ....[4]....
        /*00a0*/ 	.word	0x000008a0


	//   ....[5]....
        /*00a4*/ 	.word	0x000008d0


	//   ....[6]....
        /*00a8*/ 	.word	0x000008f0


	//   ....[7]....
        /*00ac*/ 	.word	0x00000900


	//   ....[8]....
        /*00b0*/ 	.word	0x00000930


	//   ....[9]....
        /*00b4*/ 	.word	0x00000940


	//   ....[10]....
        /*00b8*/ 	.word	0x00000b50


	//   ....[11]....
        /*00bc*/ 	.word	0x00000bc0


	//   ....[12]....
        /*00c0*/ 	.word	0x00000c20


	//   ....[13]....
        /*00c4*/ 	.word	0x00000c80


	//   ....[14]....
        /*00c8*/ 	.word	0x00000cf0


	//   ....[15]....
        /*00cc*/ 	.word	0x00000d60


	//   ....[16]....
        /*00d0*/ 	.word	0x00000dc0


	//   ....[17]....
        /*00d4*/ 	.word	0x00000e20


	//   ....[18]....
        /*00d8*/ 	.word	0x00000e80


	//   ....[19]....
        /*00dc*/ 	.word	0x00000ee0


	//----- nvinfo : EIATTR_EXIT_INSTR_OFFSETS
	.align		4
.L_1771:
        /*00e0*/ 	.byte	0x04, 0x1c
        /*00e2*/ 	.short	(.L_1773 - .L_1772)


	//   ....[0]....
.L_1772:
        /*00e4*/ 	.word	0x00000070


	//   ....[1]....
        /*00e8*/ 	.word	0x00000af0


	//----- nvinfo : EIATTR_MAX_THREADS
	.align		4
.L_1773:
        /*00ec*/ 	.byte	0x04, 0x05
        /*00ee*/ 	.short	(.L_1775 - .L_1774)
.L_1774:
        /*00f0*/ 	.word	0x00000400
        /*00f4*/ 	.word	0x00000001
        /*00f8*/ 	.word	0x00000001


	//----- nvinfo : EIATTR_CRS_STACK_SIZE
	.align		4
.L_1775:
        /*00fc*/ 	.byte	0x04, 0x1e
        /*00fe*/ 	.short	(.L_1777 - .L_1776)
.L_1776:
        /*0100*/ 	.word	0x00000000
.L_1777:


//--------------------- .nv.info._ZN10layer_norm13ln_bwd_kernelINS_13Kernel_traitsI13__nv_bfloat16S2_S2_S2_fjLj256ELj1ELj4ELj1ELj16ENS_18Kernel_traits_baseILj256ES2_S2_S2_S2_fjLj128EEEEELb1ELb0ELb1ELb0EEEvNS_9BwdParamsE --------------------------
	.section	.nv.info._ZN10layer_norm13ln_bwd_kernelINS_13Kernel_traitsI13__nv_bfloat16S2_S2_S2_fjLj256ELj1ELj4ELj1ELj16ENS_18Kernel_traits_baseILj256ES2_S2_S2_S2_fjLj128EEEEELb1ELb0ELb1ELb0EEEvNS_9BwdParamsE,"",@"SHT_CUDA_INFO"
	.sectionflags	@""
	.align	4


	//----- nvinfo : EIATTR_CUDA_API_VERSION
	.align		4
        /*0000*/ 	.byte	0x04, 0x37
        /*0002*/ 	.short	(.L_1779 - .L_1778)
.L_1778:
        /*0004*/ 	.word	0x00000082


	//----- nvinfo : EIATTR_SW2861232_WAR
	.align		4
.L_1779:
        /*0008*/ 	.byte	0x01, 0x35
	.zero		2


	//----- nvinfo : EIATTR_PARAM_CBANK
	.align		4
        /*000c*/ 	.byte	0x04, 0x0a
        /*000e*/ 	.short	(.L_1781 - .L_1780)
	.align		4
.L_1780:
        /*0010*/ 	.word	index@(.nv.constant0._ZN10layer_norm13ln_bwd_kernelINS_13Kernel_traitsI13__nv_bfloat16S2_S2_S2_fjLj256ELj1ELj4ELj1ELj16ENS_18Kernel_traits_baseILj256ES2_S2_S2_S2_fjLj128EEEEELb1ELb0ELb1ELb0EEEvNS_9BwdParamsE)
        /*0014*/ 	.short	0x0160
        /*0016*/ 	.short	0x0128


	//----- nvinfo : EIATTR_CBANK_PARAM_SIZE
	.align		4
.L_1781:
        /*0018*/ 	.byte	0x03, 0x19
        /*001a*/ 	.short	0x0128


	//----- nvinfo : EIATTR_KPARAM_INFO
	.align		4
        /*001c*/ 	.byte	0x04, 0x17
        /*001e*/ 	.short	(.L_1783 - .L_1782)
.L_1782:
        /*0020*/ 	.word	0x00000000
        /*0024*/ 	.short	0x0000
        /*0026*/ 	.short	0x0000
        /*0028*/ 	.byte	0x00, 0xf0, 0xa1, 0x04


	//----- nvinfo : EIATTR_MAXREG_COUNT
	.align		4
.L_1783:
        /*002c*/ 	.byte	0x03, 0x1b
        /*002e*/ 	.short	0x00ff


	//----- nvinfo : EIATTR_NUM_BARRIERS
	.align		4
        /*0030*/ 	.byte	0x02, 0x4c
        /*0032*/ 	.byte	0x01
	.zero		1


	//----- nvinfo : EIATTR_MERCURY_ISA_VERSION
	.align		4
        /*0034*/ 	.byte	0x03, 0x5f
        /*0036*/ 	.short	0x0000


	//----- nvinfo : EIATTR_COOP_GROUP_MASK_REGIDS
	.align		4
        /*0038*/ 	.byte	0x04, 0x29
        /*003a*/ 	.short	(.L_1785 - .L_1784)


	//   ....[0]....
.L_1784:
        /*003c*/ 	.word	0xffffffff


	//   ....[1]....
        /*0040*/ 	.word	0xffffffff


	//   ....[2]....
        /*0044*/ 	.word	0xffffffff


	//   ....[3]....
        /*0048*/ 	.word	0xffffffff


	//   ....[4]....
        /*004c*/ 	.word	0xffffffff


	//   ....[5]....
        /*0050*/ 	.word	0xffffffff


	//   ....[6]....
        /*0054*/ 	.word	0xffffffff


	//   ....[7]....
        /*0058*/ 	.word	0xffffffff


	//   ....[8]....
        /*005c*/ 	.word	0xffffffff


	//   ....[9]....
        /*0060*/ 	.word	0xffffffff


	//   ....[10]....
        /*0064*/ 	.word	0xffffffff


	//   ....[11]....
        /*0068*/ 	.word	0xffffffff


	//   ....[12]....
        /*006c*/ 	.word	0xffffffff


	//   ....[13]....
        /*0070*/ 	.word	0xffffffff


	//   ....[14]....
        /*0074*/ 	.word	0xffffffff


	//   ....[15]....
        /*0078*/ 	.word	0xffffffff


	//   ....[16]....
        /*007c*/ 	.word	0xffffffff


	//   ....[17]....
        /*0080*/ 	.word	0xffffffff


	//   ....[18]....
        /*0084*/ 	.word	0xffffffff


	//   ....[19]....
        /*0088*/ 	.word	0xffffffff


	//----- nvinfo : EIATTR_COOP_GROUP_INSTR_OFFSETS
	.align		4
.L_1785:
        /*008c*/ 	.byte	0x04, 0x28
        /*008e*/ 	.short	(.L_1787 - .L_1786)


	//   ....[0]....
.L_1786:
        /*0090*/ 	.word	0x00000bf0


	//   ....[1]....
        /*0094*/ 	.word	0x00000c10


	//   ....[2]....
        /*0098*/ 	.word	0x00000c30


	//   ....[3]....
        /*009c*/ 	.word	0x00000c50


	//   ....[4]....
        /*00a0*/ 	.word	0x00000c70


	//   ....[5]....
        /*00a4*/ 	.word	0x00000c90


	//   ....[6]....
        /*00a8*/ 	.word	0x00000cb0


	//   ....[7]....
        /*00ac*/ 	.word	0x00000cd0


	//   ....[8]....
        /*00b0*/ 	.word	0x00000cf0


	//   ....[9]....
        /*00b4*/ 	.word	0x00000d10


	//   ....[10]....
        /*00b8*/ 	.word	0x00001e60


	//   ....[11]....
        /*00bc*/ 	.word	0x00001ee0


	//   ....[12]....
        /*00c0*/ 	.word	0x00001f60


	//   ....[13]....
        /*00c4*/ 	.word	0x00001fd0


	//   ....[14]....
        /*00c8*/ 	.word	0x00002050


	//   ....[15]....
        /*00cc*/ 	.word	0x000020c0


	//   ....[16]....
        /*00d0*/ 	.word	0x00002140


	//   ....[17]....
        /*00d4*/ 	.word	0x000021b0


	//   ....[18]....
        /*00d8*/ 	.word	0x00002230


	//   ....[19]....
        /*00dc*/ 	.word	0x000022a0


	//----- nvinfo : EIATTR_EXIT_INSTR_OFFSETS
	.align		4
.L_1787:
        /*00e0*/ 	.byte	0x04, 0x1c
        /*00e2*/ 	.short	(.L_1789 - .L_1788)


	//   ....[0]....
.L_1788:
        /*00e4*/ 	.word	0x00001dd0


	//   ....[1]....
        /*00e8*/ 	.word	0x00001e00


	//----- nvinfo : EIATTR_MAX_THREADS
	.align		4
.L_1789:
        /*00ec*/ 	.byte	0x04, 0x05
        /*00ee*/ 	.short	(.L_1791 - .L_1790)
.L_1790:
        /*00f0*/ 	.word	0x00000080
        /*00f4*/ 	.word	0x00000001
        /*00f8*/ 	.word	0x00000001


	//----- nvinfo : EIATTR_CRS_STACK_SIZE
	.align		4
.L_1791:
        /*00fc*/ 	.byte	0x04, 0x1e
        /*00fe*/ 	.short	(.L_1793 - .L_1792)
.L_1792:
        /*0100*/ 	.word	0x00000000
.L_1793:


//--------------------- .nv.info._ZN10layer_norm22ln_bwd_finalize_kernelINS_22Kernel_traits_finalizeILj256E13__nv_bfloat16S2_S2_S2_fjLb0ELj1024ELj4ENS_18Kernel_traits_baseILj256ES2_S2_S2_S2_fjLj1024EEEEELb0ELb1EEEvNS_9BwdParamsE --------------------------
	.section	.nv.info._ZN10layer_norm22ln_bwd_finalize_kernelINS_22Kernel_traits_finalizeILj256E13__nv_bfloat16S2_S2_S2_fjLb0ELj1024ELj4ENS_18Kernel_traits_baseILj256ES2_S2_S2_S2_fjLj1024EEEEELb0ELb1EEEvNS_9BwdParamsE,"",@"SHT_CUDA_INFO"
	.sectionflags	@""
	.align	4


	//----- nvinfo : EIATTR_CUDA_API_VERSION
	.align		4
        /*0000*/ 	.byte	0x04, 0x37
        /*0002*/ 	.short	(.L_1795 - .L_1794)
.L_1794:
        /*0004*/ 	.word	0x00000082


	//----- nvinfo : EIATTR_SW2861232_WAR
	.align		4
.L_1795:
        /*0008*/ 	.byte	0x01, 0x35
	.zero		2


	//----- nvinfo : EIATTR_PARAM_CBANK
	.align		4
        /*000c*/ 	.byte	0x04, 0x0a
        /*000e*/ 	.short	(.L_1797 - .L_1796)
	.align		4
.L_1796:
        /*0010*/ 	.word	index@(.nv.constant0._ZN10layer_norm22ln_bwd_finalize_kernelINS_22Kernel_traits_finalizeILj256E13__nv_bfloat16S2_S2_S2_fjLb0ELj1024ELj4ENS_18Kernel_traits_baseILj256ES2_S2_S2_S2_fjLj1024EEEEELb0ELb1EEEvNS_9BwdParamsE)
        /*0014*/ 	.short	0x0160
        /*0016*/ 	.short	0x0128


	//----- nvinfo : EIATTR_CBANK_PARAM_SIZE
	.align		4
.L_1797:
        /*0018*/ 	.byte	0x03, 0x19
        /*001a*/ 	.short	0x0128


	//----- nvinfo : EIATTR_KPARAM_INFO
	.align		4
        /*001c*/ 	.byte	0x04, 0x17
        /*001e*/ 	.short	(.L_1799 - .L_1798)
.L_1798:
        /*0020*/ 	.word	0x00000000
        /*0024*/ 	.short	0x0000
        /*0026*/ 	.short	0x0000
        /*0028*/ 	.byte	0x00, 0xf0, 0xa1, 0x04


	//----- nvinfo : EIATTR_MAXREG_COUNT
	.align		4
.L_1799:
        /*002c*/ 	.byte	0x03, 0x1b
        /*002e*/ 	.short	0x0040


	//----- nvinfo : EIATTR_NUM_BARRIERS
	.align		4
        /*0030*/ 	.byte	0x02, 0x4c
        /*0032*/ 	.byte	0x01
	.zero		1


	//----- nvinfo : EIATTR_MERCURY_ISA_VERSION
	.align		4
        /*0034*/ 	.byte	0x03, 0x5f
        /*0036*/ 	.short	0x0000


	//----- nvinfo : EIATTR_COOP_GROUP_MASK_REGIDS
	.align		4
        /*0038*/ 	.byte	0x04, 0x29
        /*003a*/ 	.short	(.L_1801 - .L_1800)


	//   ....[0]....
.L_1800:
        /*003c*/ 	.word	0xffffffff


	//   ....[1]....
        /*0040*/ 	.word	0xffffffff


	//   ....[2]....
        /*0044*/ 	.word	0xffffffff


	//   ....[3]....
        /*0048*/ 	.word	0xffffffff


	//   ....[4]....
        /*004c*/ 	.word	0xffffffff


	//   ....[5]....
        /*0050*/ 	.word	0xffffffff


	//   ....[6]....
        /*0054*/ 	.word	0xffffffff


	//   ....[7]....
        /*0058*/ 	.word	0xffffffff


	//   ....[8]....
        /*005c*/ 	.word	0xffffffff


	//   ....[9]....
        /*0060*/ 	.word	0xffffffff


	//   ....[10]....
        /*0064*/ 	.word	0xffffffff


	//   ....[11]....
        /*0068*/ 	.word	0xffffffff


	//   ....[12]....
        /*006c*/ 	.word	0xffffffff


	//   ....[13]....
        /*0070*/ 	.word	0xffffffff


	//   ....[14]....
        /*0074*/ 	.word	0xffffffff


	//   ....[15]....
        /*0078*/ 	.word	0xffffffff


	//   ....[16]....
        /*007c*/ 	.word	0xffffffff


	//   ....[17]....
        /*0080*/ 	.word	0xffffffff


	//   ....[18]....
        /*0084*/ 	.word	0xffffffff


	//   ....[19]....
        /*0088*/ 	.word	0xffffffff


	//----- nvinfo : EIATTR_COOP_GROUP_INSTR_OFFSETS
	.align		4
.L_1801:
        /*008c*/ 	.byte	0x04, 0x28
        /*008e*/ 	.short	(.L_1803 - .L_1802)


	//   ....[0]....
.L_1802:
        /*0090*/ 	.word	0x000007f0


	//   ....[1]....
        /*0094*/ 	.word	0x00000820


	//   ....[2]....
        /*0098*/ 	.word	0x00000840


	//   ....[3]....
        /*009c*/ 	.word	0x00000850


	//   ....[4]....
        /*00a0*/ 	.word	0x00000880


	//   ....[5]....
        /*00a4*/ 	.word	0x00000890


	//   ....[6]....
        /*00a8*/ 	.word	0x000008c0


	//   ....[7]....
        /*00ac*/ 	.word	0x000008d0


	//   ....[8]....
        /*00b0*/ 	.word	0x00000900


	//   ....[9]....
        /*00b4*/ 	.word	0x00000910


	//   ....[10]....
        /*00b8*/ 	.word	0x00000b00


	//   ....[11]....
        /*00bc*/ 	.word	0x00000b80


	//   ....[12]....
        /*00c0*/ 	.word	0x00000be0


	//   ....[13]....
        /*00c4*/ 	.word	0x00000c40


	//   ....[14]....
        /*00c8*/ 	.word	0x00000cb0


	//   ....[15]....
        /*00cc*/ 	.word	0x00000d20


	//   ....[16]....
        /*00d0*/ 	.word	0x00000d80


	//   ....[17]....
        /*00d4*/ 	.word	0x00000de0


	//   ....[18]....
        /*00d8*/ 	.word	0x00000e40


	//   ....[19]....
        /*00dc*/ 	.word	0x00000ea0


	//----- nvinfo : EIATTR_EXIT_INSTR_OFFSETS
	.align		4
.L_1803:
        /*00e0*/ 	.byte	0x04, 0x1c
        /*00e2*/ 	.short	(.L_1805 - .L_1804)


	//   ....[0]....
.L_1804:
        /*00e4*/ 	.word	0x00000070


	//   ....[1]....
        /*00e8*/ 	.word	0x00000aa0


	//----- nvinfo : EIATTR_MAX_THREADS
	.align		4
.L_1805:
        /*00ec*/ 	.byte	0x04, 0x05
        /*00ee*/ 	.short	(.L_1807 - .L_1806)
.L_1806:
        /*00f0*/ 	.word	0x00000400
        /*00f4*/ 	.word	0x00000001
        /*00f8*/ 	.word	0x00000001


	//----- nvinfo : EIATTR_CRS_STACK_SIZE
	.align		4
.L_1807:
        /*00fc*/ 	.byte	0x04, 0x1e
        /*00fe*/ 	.short	(.L_1809 - .L_1808)
.L_1808:
        /*0100*/ 	.word	0x00000000
.L_1809:


//--------------------- .nv.info._ZN10layer_norm13ln_bwd_kernelINS_13Kernel_traitsI13__nv_bfloat16S2_S2_S2_fjLj256ELj1ELj4ELj1ELj16ENS_18Kernel_traits_baseILj256ES2_S2_S2_S2_fjLj128EEEEELb1ELb0ELb1ELb1EEEvNS_9BwdParamsE --------------------------
	.section	.nv.info._ZN10layer_norm13ln_bwd_kernelINS_13Kernel_traitsI13__nv_bfloat16S2_S2_S2_fjLj256ELj1ELj4ELj1ELj16ENS_18Kernel_traits_baseILj256ES2_S2_S2_S2_fjLj128EEEEELb1ELb0ELb1ELb1EEEvNS_9BwdParamsE,"",@"SHT_CUDA_INFO"
	.sectionflags	@""
	.align	4


	//----- nvinfo : EIATTR_CUDA_API_VERSION
	.align		4
        /*0000*/ 	.byte	0x04, 0x37
        /*0002*/ 	.short	(.L_1811 - .L_1810)
.L_1810:
        /*0004*/ 	.word	0x00000082


	//----- nvinfo : EIATTR_SW2861232_WAR
	.align		4
.L_1811:
        /*0008*/ 	.byte	0x01, 0x35
	.zero		2


	//----- nvinfo : EIATTR_PARAM_CBANK
	.align		4
        /*000c*/ 	.byte	0x04, 0x0a
        /*000e*/ 	.short	(.L_1813 - .L_1812)
	.align		4
.L_1812:
        /*0010*/ 	.word	index@(.nv.constant0._ZN10layer_norm13ln_bwd_kernelINS_13Kernel_traitsI13__nv_bfloat16S2_S2_S2_fjLj256ELj1ELj4ELj1ELj16ENS_18Kernel_traits_baseILj256ES2_S2_S2_S2_fjLj128EEEEELb1ELb0ELb1ELb1EEEvNS_9BwdParamsE)
        /*0014*/ 	.short	0x0160
        /*0016*/ 	.short	0x0128


	//----- nvinfo : EIATTR_CBANK_PARAM_SIZE
	.align		4
.L_1813:
        /*0018*/ 	.byte	0x03, 0x19
        /*001a*/ 	.short	0x0128


	//----- nvinfo : EIATTR_KPARAM_INFO
	.align		4
        /*001c*/ 	.byte	0x04, 0x17
        /*001e*/ 	.short	(.L_1815 - .L_1814)
.L_1814:
        /*0020*/ 	.word	0x00000000
        /*0024*/ 	.short	0x0000
        /*0026*/ 	.short	0x0000
        /*0028*/ 	.byte	0x00, 0xf0, 0xa1, 0x04


	//----- nvinfo : EIATTR_MAXREG_COUNT
	.align		4
.L_1815:
        /*002c*/ 	.byte	0x03, 0x1b
        /*002e*/ 	.short	0x00ff


	//----- nvinfo : EIATTR_NUM_BARRIERS
	.align		4
        /*0030*/ 	.byte	0x02, 0x4c
        /*0032*/ 	.byte	0x01
	.zero		1


	//----- nvinfo : EIATTR_MERCURY_ISA_VERSION
	.align		4
        /*0034*/ 	.byte	0x03, 0x5f
        /*0036*/ 	.short	0x0000


	//----- nvinfo : EIATTR_COOP_GROUP_MASK_REGIDS
	.align		4
        /*0038*/ 	.byte	0x04, 0x29
        /*003a*/ 	.short	(.L_1817 - .L_1816)


	//   ....[0]....
.L_1816:
        /*003c*/ 	.word	0xffffffff


	//   ....[1]....
        /*0040*/ 	.word	0xffffffff


	//   ....[2]....
        /*0044*/ 	.word	0xffffffff


	//   ....[3]....
        /*0048*/ 	.word	0xffffffff


	//   ....[4]....
        /*004c*/ 	.word	0xffffffff


	//   ....[5]....
        /*0050*/ 	.word	0xffffffff


	//   ....[6]....
        /*0054*/ 	.word	0xffffffff


	//   ....[7]....
        /*0058*/ 	.word	0xffffffff


	//   ....[8]....
        /*005c*/ 	.word	0xffffffff


	//   ....[9]....
        /*0060*/ 	.word	0xffffffff


	//   ....[10]....
        /*0064*/ 	.word	0xffffffff


	//   ....[11]....
        /*0068*/ 	.word	0xffffffff


	//   ....[12]....
        /*006c*/ 	.word	0xffffffff


	//   ....[13]....
        /*0070*/ 	.word	0xffffffff


	//   ....[14]....
        /*0074*/ 	.word	0xffffffff


	//   ....[15]....
        /*0078*/ 	.word	0xffffffff


	//   ....[16]....
        /*007c*/ 	.word	0xffffffff


	//   ....[17]....
        /*0080*/ 	.word	0xffffffff


	//   ....[18]....
        /*0084*/ 	.word	0xffffffff


	//   ....[19]....
        /*0088*/ 	.word	0xffffffff


	//----- nvinfo : EIATTR_COOP_GROUP_INSTR_OFFSETS
	.align		4
.L_1817:
        /*008c*/ 	.byte	0x04, 0x28
        /*008e*/ 	.short	(.L_1819 - .L_1818)


	//   ....[0]....
.L_1818:
        /*0090*/ 	.word	0x00000ad0


	//   ....[1]....
        /*0094*/ 	.word	0x00000af0


	//   ....[2]....
        /*0098*/ 	.word	0x00000b10


	//   ....[3]....
        /*009c*/ 	.word	0x00000b30


	//   ....[4]....
        /*00a0*/ 	.word	0x00000b50


	//   ....[5]....
        /*00a4*/ 	.word	0x00000b70


	//   ....[6]....
        /*00a8*/ 	.word	0x00000b90


	//   ....[7]....
        /*00ac*/ 	.word	0x00000bb0


	//   ....[8]....
        /*00b0*/ 	.word	0x00000be0


	//   ....[9]....
        /*00b4*/ 	.word	0x00000bf0


	//   ....[10]....
        /*00b8*/ 	.word	0x00001c00


	//   ....[11]....
        /*00bc*/ 	.word	0x00001c80


	//   ....[12]....
        /*00c0*/ 	.word	0x00001d00


	//   ....[13]....
        /*00c4*/ 	.word	0x00001d70


	//   ....[14]....
        /*00c8*/ 	.word	0x00001df0


	//   ....[15]....
        /*00cc*/ 	.word	0x00001e60


	//   ....[16]....
        /*00d0*/ 	.word	0x00001ee0


	//   ....[17]....
        /*00d4*/ 	.word	0x00001f50


	//   ....[18]....
        /*00d8*/ 	.word	0x00001fd0


	//   ....[19]....
        /*00dc*/ 	.word	0x00002040


	//----- nvinfo : EIATTR_EXIT_INSTR_OFFSETS
	.align		4
.L_1819:
        /*00e0*/ 	.byte	0x04, 0x1c
        /*00e2*/ 	.short	(.L_1821 - .L_1820)


	//   ....[0]....
.L_1820:
        /*00e4*/ 	.word	0x00001ba0


	//----- nvinfo : EIATTR_MAX_THREADS
	.align		4
.L_1821:
        /*00e8*/ 	.byte	0x04, 0x05
        /*00ea*/ 	.short	(.L_1823 - .L_1822)
.L_1822:
        /*00ec*/ 	.word	0x00000080
        /*00f0*/ 	.word	0x00000001
        /*00f4*/ 	.word	0x00000001


	//----- nvinfo : EIATTR_CRS_STACK_SIZE
	.align		4
.L_1823:
        /*00f8*/ 	.byte	0x04, 0x1e
        /*00fa*/ 	.short	(.L_1825 - .L_1824)
.L_1824:
        /*00fc*/ 	.word	0x00000000
.L_1825:


//--------------------- .nv.info._ZN10layer_norm13ln_bwd_kernelINS_13Kernel_traitsI13__nv_bfloat16S2_S2_S2_fjLj256ELj1ELj4ELj1ELj16ENS_18Kernel_traits_baseILj256ES2_S2_S2_S2_fjLj128EEEEELb1ELb1ELb0ELb0EEEvNS_9BwdParamsE --------------------------
	.section	.nv.info._ZN10layer_norm13ln_bwd_kernelINS_13Kernel_traitsI13__nv_bfloat16S2_S2_S2_fjLj256ELj1ELj4ELj1ELj16ENS_18Kernel_traits_baseILj256ES2_S2_S2_S2_fjLj128EEEEELb1ELb1ELb0ELb0EEEvNS_9BwdParamsE,"",@"SHT_CUDA_INFO"
	.sectionflags	@""
	.align	4


	//----- nvinfo : EIATTR_CUDA_API_VERSION
	.align		4
        /*0000*/ 	.byte	0x04, 0x37
        /*0002*/ 	.short	(.L_1827 - .L_1826)
.L_1826:
        /*0004*/ 	.word	0x00000082


	//----- nvinfo : EIATTR_SW2861232_WAR
	.align		4
.L_1827:
        /*0008*/ 	.byte	0x01, 0x35
	.zero		2


	//----- nvinfo : EIATTR_PARAM_CBANK
	.align		4
        /*000c*/ 	.byte	0x04, 0x0a
        /*000e*/ 	.short	(.L_1829 - .L_1828)
	.align		4
.L_1828:
        /*0010*/ 	.word	index@(.nv.constant0._ZN10layer_norm13ln_bwd_kernelINS_13Kernel_traitsI13__nv_bfloat16S2_S2_S2_fjLj256ELj1ELj4ELj1ELj16ENS_18Kernel_traits_baseILj256ES2_S2_S2_S2_fjLj128EEEEELb1ELb1ELb0ELb0EEEvNS_9BwdParamsE)
        /*0014*/ 	.short	0x0160
        /*0016*/ 	.short	0x0128


	//----- nvinfo : EIATTR_CBANK_PARAM_SIZE
	.align		4
.L_1829:
        /*0018*/ 	.byte	0x03, 0x19
        /*001a*/ 	.short	0x0128


	//----- nvinfo : EIATTR_KPARAM_INFO
	.align		4
        /*001c*/ 	.byte	0x04, 0x17
        /*001e*/ 	.short	(.L_1831 - .L_1830)
.L_1830:
        /*0020*/ 	.word	0x00000000
        /*0024*/ 	.short	0x0000
        /*0026*/ 	.short	0x0000
        /*0028*/ 	.byte	0x00, 0xf0, 0xa1, 0x04


	//----- nvinfo : EIATTR_MAXREG_COUNT
	.align		4
.L_1831:
        /*002c*/ 	.byte	0x03, 0x1b
        /*002e*/ 	.short	0x00ff


	//----- nvinfo : EIATTR_NUM_BARRIERS
	.align		4
        /*0030*/ 	.byte	0x02, 0x4c
        /*0032*/ 	.byte	0x01
	.zero		1


	//----- nvinfo : EIATTR_MERCURY_ISA_VERSION
	.align		4
        /*0034*/ 	.byte	0x03, 0x5f
        /*0036*/ 	.short	0x0000


	//----- nvinfo : EIATTR_COOP_GROUP_MASK_REGIDS
	.align		4
        /*0038*/ 	.byte	0x04, 0x29
        /*003a*/ 	.short	(.L_1833 - .L_1832)


	//   ....[0]....
.L_1832:
        /*003c*/ 	.word	0xffffffff


	//   ....[1]....
        /*0040*/ 	.word	0xffffffff


	//   ....[2]....
        /*0044*/ 	.word	0xffffffff


	//   ....[3]....
        /*0048*/ 	.word	0xffffffff


	//   ....[4]....
        /*004c*/ 	.word	0xffffffff


	//   ....[5]....
        /*0050*/ 	.word	0xffffffff


	//   ....[6]....
        /*0054*/ 	.word	0xffffffff


	//   ....[7]....
        /*0058*/ 	.word	0xffffffff


	//   ....[8]....
        /*005c*/ 	.word	0xffffffff


	//   ....[9]....
        /*0060*/ 	.word	0xffffffff


	//   ....[10]....
        /*0064*/ 	.word	0xffffffff


	//   ....[11]....
        /*0068*/ 	.word	0xffffffff


	//   ....[12]....
        /*006c*/ 	.word	0xffffffff


	//   ....[13]....
        /*0070*/ 	.word	0xffffffff


	//   ....[14]....
        /*0074*/ 	.word	0xffffffff


	//   ....[15]....
        /*0078*/ 	.word	0xffffffff


	//   ....[16]....
        /*007c*/ 	.word	0xffffffff


	//   ....[17]....
        /*0080*/ 	.word	0xffffffff


	//   ....[18]....
        /*0084*/ 	.word	0xffffffff


	//   ....[19]....
        /*0088*/ 	.word	0xffffffff


	//----- nvinfo : EIATTR_COOP_GROUP_INSTR_OFFSETS
	.align		4
.L_1833:
        /*008c*/ 	.byte	0x04, 0x28
        /*008e*/ 	.short	(.L_1835 - .L_1834)


	//   ....[0]....
.L_1834:
        /*0090*/ 	.word	0x00000a60


	//   ....[1]....
        /*0094*/ 	.word	0x00000a80


	//   ....[2]....
        /*0098*/ 	.word	0x00000aa0


	//   ....[3]....
        /*009c*/ 	.word	0x00000ac0


	//   ....[4]....
        /*00a0*/ 	.word	0x00000ae0


	//   ....[5]....
        /*00a4*/ 	.word	0x00000b00


	//   ....[6]....
        /*00a8*/ 	.word	0x00000b20


	//   ....[7]....
        /*00ac*/ 	.word	0x00000b40


	//   ....[8]....
        /*00b0*/ 	.word	0x00000b70


	//   ....[9]....
        /*00b4*/ 	.word	0x00000b80


	//   ....[10]....
        /*00b8*/ 	.word	0x00001c40


	//   ....[11]....
        /*00bc*/ 	.word	0x00001cc0


	//   ....[12]....
        /*00c0*/ 	.word	0x00001d40


	//   ....[13]....
        /*00c4*/ 	.word	0x00001db0


	//   ....[14]....
        /*00c8*/ 	.word	0x00001e30


	//   ....[15]....
        /*00cc*/ 	.word	0x00001ea0


	//   ....[16]....
        /*00d0*/ 	.word	0x00001f20


	//   ....[17]....
        /*00d4*/ 	.word	0x00001f90


	//   ....[18]....
        /*00d8*/ 	.word	0x00002010


	//   ....[19]....
        /*00dc*/ 	.word	0x00002080


	//----- nvinfo : EIATTR_EXIT_INSTR_OFFSETS
	.align		4
.L_1835:
        /*00e0*/ 	.byte	0x04, 0x1c
        /*00e2*/ 	.short	(.L_1837 - .L_1836)


	//   ....[0]....
.L_1836:
        /*00e4*/ 	.word	0x00001b60


	//   ....[1]....
        /*00e8*/ 	.word	0x00001be0


	//----- nvinfo : EIATTR_MAX_THREADS
	.align		4
.L_1837:
        /*00ec*/ 	.byte	0x04, 0x05
        /*00ee*/ 	.short	(.L_1839 - .L_1838)
.L_1838:
        /*00f0*/ 	.word	0x00000080
        /*00f4*/ 	.word	0x00000001
        /*00f8*/ 	.word	0x00000001


	//----- nvinfo : EIATTR_CRS_STACK_SIZE
	.align		4
.L_1839:
        /*00fc*/ 	.byte	0x04, 0x1e
        /*00fe*/ 	.short	(.L_1841 - .L_1840)
.L_1840:
        /*0100*/ 	.word	0x00000000
.L_1841:


//--------------------- .nv.info._ZN10layer_norm13ln_bwd_kernelINS_13Kernel_traitsI13__nv_bfloat16S2_S2_S2_fjLj256ELj1ELj4ELj1ELj16ENS_18Kernel_traits_baseILj256ES2_S2_S2_S2_fjLj128EEEEELb1ELb1ELb0ELb1EEEvNS_9BwdParamsE --------------------------
	.section	.nv.info._ZN10layer_norm13ln_bwd_kernelINS_13Kernel_traitsI13__nv_bfloat16S2_S2_S2_fjLj256ELj1ELj4ELj1ELj16ENS_18Kernel_traits_baseILj256ES2_S2_S2_S2_fjLj128EEEEELb1ELb1ELb0ELb1EEEvNS_9BwdParamsE,"",@"SHT_CUDA_INFO"
	.sectionflags	@""
	.align	4


	//----- nvinfo : EIATTR_CUDA_API_VERSION
	.align		4
        /*0000*/ 	.byte	0x04, 0x37
        /*0002*/ 	.short	(.L_1843 - .L_1842)
.L_1842:
        /*0004*/ 	.word	0x00000082


	//----- nvinfo : EIATTR_SW2861232_WAR
	.align		4
.L_1843:
        /*0008*/ 	.byte	0x01, 0x35
	.zero		2


	//----- nvinfo : EIATTR_PARAM_CBANK
	.align		4
        /*000c*/ 	.byte	0x04, 0x0a
        /*000e*/ 	.short	(.L_1845 - .L_1844)
	.align		4
.L_1844:
        /*0010*/ 	.word	index@(.nv.constant0._ZN10layer_norm13ln_bwd_kernelINS_13Kernel_traitsI13__nv_bfloat16S2_S2_S2_fjLj256ELj1ELj4ELj1ELj16ENS_18Kernel_traits_baseILj256ES2_S2_S2_S2_fjLj128EEEEELb1ELb1ELb0ELb1EEEvNS_9BwdParamsE)
        /*0014*/ 	.short	0x0160
        /*0016*/ 	.short	0x0128


	//----- nvinfo : EIATTR_CBANK_PARAM_SIZE
	.align		4
.L_1845:
        /*0018*/ 	.byte	0x03, 0x19
        /*001a*/ 	.short	0x0128


	//----- nvinfo : EIATTR_KPARAM_INFO
	.align		4
        /*001c*/ 	.byte	0x04, 0x17
        /*001e*/ 	.short	(.L_1847 - .L_1846)
.L_1846:
        /*0020*/ 	.word	0x00000000
        /*0024*/ 	.short	0x0000
        /*0026*/ 	.short	0x0000
        /*0028*/ 	.byte	0x00, 0xf0, 0xa1, 0x04


	//----- nvinfo : EIATTR_MAXREG_COUNT
	.align		4
.L_1847:
        /*002c*/ 	.byte	0x03, 0x1b
        /*002e*/ 	.short	0x00ff


	//----- nvinfo : EIATTR_NUM_BARRIERS
	.align		4
        /*0030*/ 	.byte	0x02, 0x4c
        /*0032*/ 	.byte	0x01
	.zero		1


	//----- nvinfo : EIATTR_MERCURY_ISA_VERSION
	.align		4
        /*0034*/ 	.byte	0x03, 0x5f
        /*0036*/ 	.short	0x0000


	//----- nvinfo : EIATTR_COOP_GROUP_MASK_REGIDS
	.align		4
        /*0038*/ 	.byte	0x04, 0x29
        /*003a*/ 	.short	(.L_1849 - .L_1848)


	//   ....[0]....
.L_1848:
        /*003c*/ 	.word	0xffffffff


	//   ....[1]....
        /*0040*/ 	.word	0xffffffff


	//   ....[2]....
        /*0044*/ 	.word	0xffffffff


	//   ....[3]....
        /*0048*/ 	.word	0xffffffff


	//   ....[4]....
        /*004c*/ 	.word	0xffffffff


	//   ....[5]....
        /*0050*/ 	.word	0xffffffff


	//   ....[6]....
        /*0054*/ 	.word	0xffffffff


	//   ....[7]....
        /*0058*/ 	.word	0xffffffff


	//   ....[8]....
        /*005c*/ 	.word	0xffffffff


	//   ....[9]....
        /*0060*/ 	.word	0xffffffff


	//   ....[10]....
        /*0064*/ 	.word	0xffffffff


	//   ....[11]....
        /*0068*/ 	.word	0xffffffff


	//   ....[12]....
        /*006c*/ 	.word	0xffffffff


	//   ....[13]....
        /*0070*/ 	.word	0xffffffff


	//   ....[14]....
        /*0074*/ 	.word	0xffffffff


	//   ....[15]....
        /*0078*/ 	.word	0xffffffff


	//   ....[16]....
        /*007c*/ 	.word	0xffffffff


	//   ....[17]....
        /*0080*/ 	.word	0xffffffff


	//   ....[18]....
        /*0084*/ 	.word	0xffffffff


	//   ....[19]....
        /*0088*/ 	.word	0xffffffff


	//----- nvinfo : EIATTR_COOP_GROUP_INSTR_OFFSETS
	.align		4
.L_1849:
        /*008c*/ 	.byte	0x04, 0x28
        /*008e*/ 	.short	(.L_1851 - .L_1850)


	//   ....[0]....
.L_1850:
        /*0090*/ 	.word	0x00000a00


	//   ....[1]....
        /*0094*/ 	.word	0x00000a20


	//   ....[2]....
        /*0098*/ 	.word	0x00000a40


	//   ....[3]....
        /*009c*/ 	.word	0x00000a60


	//   ....[4]....
        /*00a0*/ 	.word	0x00000a80


	//   ....[5]....
        /*00a4*/ 	.word	0x00000aa0


	//   ....[6]....
        /*00a8*/ 	.word	0x00000ac0


	//   ....[7]....
        /*00ac*/ 	.word	0x00000ae0


	//   ....[8]....
        /*00b0*/ 	.word	0x00000b10


	//   ....[9]....
        /*00b4*/ 	.word	0x00000b20


	//   ....[10]....
        /*00b8*/ 	.word	0x00001be0


	//   ....[11]....
        /*00bc*/ 	.word	0x00001c60


	//   ....[12]....
        /*00c0*/ 	.word	0x00001ce0


	//   ....[13]....
        /*00c4*/ 	.word	0x00001d50


	//   ....[14]....
        /*00c8*/ 	.word	0x00001dd0


	//   ....[15]....
        /*00cc*/ 	.word	0x00001e40


	//   ....[16]....
        /*00d0*/ 	.word	0x00001ec0


	//   ....[17]....
        /*00d4*/ 	.word	0x00001f30


	//   ....[18]....
        /*00d8*/ 	.word	0x00001fb0


	//   ....[19]....
        /*00dc*/ 	.word	0x00002020


	//----- nvinfo : EIATTR_EXIT_INSTR_OFFSETS
	.align		4
.L_1851:
        /*00e0*/ 	.byte	0x04, 0x1c
        /*00e2*/ 	.short	(.L_1853 - .L_1852)


	//   ....[0]....
.L_1852:
        /*00e4*/ 	.word	0x00001b80


	//----- nvinfo : EIATTR_MAX_THREADS
	.align		4
.L_1853:
        /*00e8*/ 	.byte	0x04, 0x05
        /*00ea*/ 	.short	(.L_1855 - .L_1854)
.L_1854:
        /*00ec*/ 	.word	0x00000080
        /*00f0*/ 	.word	0x00000001
        /*00f4*/ 	.word	0x00000001


	//----- nvinfo : EIATTR_CRS_STACK_SIZE
	.align		4
.L_1855:
        /*00f8*/ 	.byte	0x04, 0x1e
        /*00fa*/ 	.short	(.L_1857 - .L_1856)
.L_1856:
        /*00fc*/ 	.word	0x00000000
.L_1857:


//--------------------- .nv.info._ZN10layer_norm22ln_bwd_finalize_kernelINS_22Kernel_traits_finalizeILj256E13__nv_bfloat16S2_S2_S2_fjLb1ELj1024ELj4ENS_18Kernel_traits_baseILj256ES2_S2_S2_S2_fjLj1024EEEEELb1ELb0EEEvNS_9BwdParamsE --------------------------
	.section	.nv.info._ZN10layer_norm22ln_bwd_finalize_kernelINS_22Kernel_traits_finalizeILj256E13__nv_bfloat16S2_S2_S2_fjLb1ELj1024ELj4ENS_18Kernel_traits_baseILj256ES2_S2_S2_S2_fjLj1024EEEEELb1ELb0EEEvNS_9BwdParamsE,"",@"SHT_CUDA_INFO"
	.sectionflags	@""
	.align	4


	//----- nvinfo : EIATTR_CUDA_API_VERSION
	.align		4
        /*0000*/ 	.byte	0x04, 0x37
        /*0002*/ 	.short	(.L_1859 - .L_1858)
.L_1858:
        /*0004*/ 	.word	0x00000082


	//----- nvinfo : EIATTR_SW2861232_WAR
	.align		4
.L_1859:
        /*0008*/ 	.byte	0x01, 0x35
	.zero		2


	//----- nvinfo : EIATTR_PARAM_CBANK
	.align		4
        /*000c*/ 	.byte	0x04, 0x0a
        /*000e*/ 	.short	(.L_1861 - .L_1860)
	.align		4
.L_1860:
        /*0010*/ 	.word	index@(.nv.constant0._ZN10layer_norm22ln_bwd_finalize_kernelINS_22Kernel_traits_finalizeILj256E13__nv_bfloat16S2_S2_S2_fjLb1ELj1024ELj4ENS_18Kernel_traits_baseILj256ES2_S2_S2_S2_fjLj1024EEEEELb1ELb0EEEvNS_9BwdParamsE)
        /*0014*/ 	.short	0x0160
        /*0016*/ 	.short	0x0128


	//----- nvinfo : EIATTR_CBANK_PARAM_SIZE
	.align		4
.L_1861:
        /*0018*/ 	.byte	0x03, 0x19
        /*001a*/ 	.short	0x0128


	//----- nvinfo : EIATTR_KPARAM_INFO
	.align		4
        /*001c*/ 	.byte	0x04, 0x17
        /*001e*/ 	.short	(.L_1863 - .L_1862)
.L_1862:
        /*0020*/ 	.word	0x00000000
        /*0024*/ 	.short	0x0000
        /*0026*/ 	.short	0x0000
        /*0028*/ 	.byte	0x00, 0xf0, 0xa1, 0x04


	//----- nvinfo : EIATTR_MAXREG_COUNT
	.align		4
.L_1863:
        /*002c*/ 	.byte	0x03, 0x1b
        /*002e*/ 	.short	0x0040


	//----- nvinfo : EIATTR_NUM_BARRIERS
	.align		4
        /*0030*/ 	.byte	0x02, 0x4c
        /*0032*/ 	.byte	0x01
	.zero		1


	//----- nvinfo : EIATTR_MERCURY_ISA_VERSION
	.align		4
        /*0034*/ 	.byte	0x03, 0x5f
        /*0036*/ 	.short	0x0000


	//----- nvinfo : EIATTR_COOP_GROUP_MASK_REGIDS
	.align		4
        /*0038*/ 	.byte	0x04, 0x29
        /*003a*/ 	.short	(.L_1865 - .L_1864)


	//   ....[0]....
.L_1864:
        /*003c*/ 	.word	0xffffffff


	//   ....[1]....
        /*0040*/ 	.word	0xffffffff


	//   ....[2]....
        /*0044*/ 	.word	0xffffffff


	//   ....[3]....
        /*0048*/ 	.word	0xffffffff


	//   ....[4]....
        /*004c*/ 	.word	0xffffffff


	//   ....[5]....
        /*0050*/ 	.word	0xffffffff


	//   ....[6]....
        /*0054*/ 	.word	0xffffffff


	//   ....[7]....
        /*0058*/ 	.word	0xffffffff


	//   ....[8]....
        /*005c*/ 	.word	0xffffffff


	//   ....[9]....
        /*0060*/ 	.word	0xffffffff


	//   ....[10]....
        /*0064*/ 	.word	0xffffffff


	//   ....[11]....
        /*0068*/ 	.word	0xffffffff


	//   ....[12]....
        /*006c*/ 	.word	0xffffffff


	//   ....[13]....
        /*0070*/ 	.word	0xffffffff


	//   ....[14]....
        /*0074*/ 	.word	0xffffffff


	//   ....[15]....
        /*0078*/ 	.word	0xffffffff


	//   ....[16]....
        /*007c*/ 	.word	0xffffffff


	//   ....[17]....
        /*0080*/ 	.word	0xffffffff


	//   ....[18]....
        /*0084*/ 	.word	0xffffffff


	//   ....[19]....
        /*0088*/ 	.word	0xffffffff


	//   ....[20]....
        /*008c*/ 	.word	0xffffffff


	//   ....[21]....
        /*0090*/ 	.word	0xffffffff


	//   ....[22]....
        /*0094*/ 	.word	0xffffffff


	//   ....[23]....
        /*0098*/ 	.word	0xffffffff


	//   ....[24]....
        /*009c*/ 	.word	0xffffffff


	//   ....[25]....
        /*00a0*/ 	.word	0xffffffff


	//   ....[26]....
        /*00a4*/ 	.word	0xffffffff


	//   ....[27]....
        /*00a8*/ 	.word	0xffffffff


	//   ....[28]....
        /*00ac*/ 	.word	0xffffffff


	//   ....[29]....
        /*00b0*/ 	.word	0xffffffff


	//----- nvinfo : EIATTR_COOP_GROUP_INSTR_OFFSETS
	.align		4
.L_1865:
        /*00b4*/ 	.byte	0x04, 0x28
        /*00b6*/ 	.short	(.L_1867 - .L_1866)


	//   ....[0]....
.L_1866:
        /*00b8*/ 	.word	0x000009d0


	//   ....[1]....
        /*00bc*/ 	.word	0x00000a00


	//   ....[2]....
        /*00c0*/ 	.word	0x00000a10


	//   ....[3]....
        /*00c4*/ 	.word	0x00000a30


	//   ....[4]....
        /*00c8*/ 	.word	0x00000a50


	//   ....[5]....
        /*00cc*/ 	.word	0x00000a60


	//   ....[6]....
        /*00d0*/ 	.word	0x00000a90


	//   ....[7]....
        /*00d4*/ 	.word	0x00000ab0


	//   ....[8]....
        /*00d8*/ 	.word	0x00000ac0


	//   ....[9]....
        /*00dc*/ 	.word	0x00000af0


	//   ....[10]....
        /*00e0*/ 	.word	0x00000b10


	//   ....[11]....
        /*00e4*/ 	.word	0x00000b20


	//   ....[12]....
        /*00e8*/ 	.word	0x00000b50


	//   ....[13]....
        /*00ec*/ 	.word	0x00000b70


	//   ....[14]....
        /*00f0*/ 	.word	0x00000b80


	//   ....[15]....
        /*00f4*/ 	.word	0x00000e20


	//   ....[16]....
        /*00f8*/ 	.word	0x00000e80


	//   ....[17]....
        /*00fc*/ 	.word	0x00000ee0


	//   ....[18]....
        /*0100*/ 	.word	0x00000f40


	//   ....[19]....
        /*0104*/ 	.word	0x00000fb0


	//   ....[20]....
        /*0108*/ 	.word	0x00001020


	//   ....[21]....
        /*010c*/ 	.word	0x00001080


	//   ....[22]....
        /*0110*/ 	.word	0x000010e0


	//   ....[23]....
        /*0114*/ 	.word	0x00001140


	//   ....[24]....
        /*0118*/ 	.word	0x000011b0


	//   ....[25]....
        /*011c*/ 	.word	0x00001220


	//   ....[26]....
        /*0120*/ 	.word	0x00001280


	//   ....[27]....
        /*0124*/ 	.word	0x000012e0


	//   ....[28]....
        /*0128*/ 	.word	0x00001340


	//   ....[29]....
        /*012c*/ 	.word	0x000013a0


	//----- nvinfo : EIATTR_EXIT_INSTR_OFFSETS
	.align		4
.L_1867:
        /*0130*/ 	.byte	0x04, 0x1c
        /*0132*/ 	.short	(.L_1869 - .L_1868)


	//   ....[0]....
.L_1868:
        /*0134*/ 	.word	0x00000070


	//   ....[1]....
        /*0138*/ 	.word	0x00000dc0


	//----- nvinfo : EIATTR_MAX_THREADS
	.align		4
.L_1869:
        /*013c*/ 	.byte	0x04, 0x05
        /*013e*/ 	.short	(.L_1871 - .L_1870)
.L_1870:
        /*0140*/ 	.word	0x00000400
        /*0144*/ 	.word	0x00000001
        /*0148*/ 	.word	0x00000001


	//----- nvinfo : EIATTR_CRS_STACK_SIZE
	.align		4
.L_1871:
        /*014c*/ 	.byte	0x04, 0x1e
        /*014e*/ 	.short	(.L_1873 - .L_1872)
.L_1872:
        /*0150*/ 	.word	0x00000000
.L_1873:


//--------------------- .nv.info._ZN10layer_norm13ln_bwd_kernelINS_13Kernel_traitsI13__nv_bfloat16S2_S2_S2_fjLj256ELj1ELj4ELj1ELj16ENS_18Kernel_traits_baseILj256ES2_S2_S2_S2_fjLj128EEEEELb1ELb1ELb1ELb0EEEvNS_9BwdParamsE --------------------------
	.section	.nv.info._ZN10layer_norm13ln_bwd_kernelINS_13Kernel_traitsI13__nv_bfloat16S2_S2_S2_fjLj256ELj1ELj4ELj1ELj16ENS_18Kernel_traits_baseILj256ES2_S2_S2_S2_fjLj128EEEEELb1ELb1ELb1ELb0EEEvNS_9BwdParamsE,"",@"SHT_CUDA_INFO"
	.sectionflags	@""
	.align	4


	//----- nvinfo : EIATTR_CUDA_API_VERSION
	.align		4
        /*0000*/ 	.byte	0x04, 0x37
        /*0002*/ 	.short	(.L_1875 - .L_1874)
.L_1874:
        /*0004*/ 	.word	0x00000082


	//----- nvinfo : EIATTR_SW2861232_WAR
	.align		4
.L_1875:
        /*0008*/ 	.byte	0x01, 0x35
	.zero		2


	//----- nvinfo : EIATTR_PARAM_CBANK
	.align		4
        /*000c*/ 	.byte	0x04, 0x0a
        /*000e*/ 	.short	(.L_1877 - .L_1876)
	.align		4
.L_1876:
        /*0010*/ 	.word	index@(.nv.constant0._ZN10layer_norm13ln_bwd_kernelINS_13Kernel_traitsI13__nv_bfloat16S2_S2_S2_fjLj256ELj1ELj4ELj1ELj16ENS_18Kernel_traits_baseILj256ES2_S2_S2_S2_fjLj128EEEEELb1ELb1ELb1ELb0EEEvNS_9BwdParamsE)
        /*0014*/ 	.short	0x0160
        /*0016*/ 	.short	0x0128


	//----- nvinfo : EIATTR_CBANK_PARAM_SIZE
	.align		4
.L_1877:
        /*0018*/ 	.byte	0x03, 0x19
        /*001a*/ 	.short	0x0128


	//----- nvinfo : EIATTR_KPARAM_INFO
	.align		4
        /*001c*/ 	.byte	0x04, 0x17
        /*001e*/ 	.short	(.L_1879 - .L_1878)
.L_1878:
        /*0020*/ 	.word	0x00000000
        /*0024*/ 	.short	0x0000
        /*0026*/ 	.short	0x0000
        /*0028*/ 	.byte	0x00, 0xf0, 0xa1, 0x04


	//----- nvinfo : EIATTR_MAXREG_COUNT
	.align		4
.L_1879:
        /*002c*/ 	.byte	0x03, 0x1b
        /*002e*/ 	.short	0x00ff


	//----- nvinfo : EIATTR_NUM_BARRIERS
	.align		4
        /*0030*/ 	.byte	0x02, 0x4c
        /*0032*/ 	.byte	0x01
	.zero		1


	//----- nvinfo : EIATTR_ANNOTATIONS
	.align		4
        /*0034*/ 	.byte	0x04, 0x55
        /*0036*/ 	.short	(.L_1881 - .L_1880)


	//   ....[0]....
.L_1880:
        /*0038*/ 	.word	0x00000001
        /*003c*/ 	.byte	0x10, 0x06, 0x00, 0x00, 0x01, 0x00, 0x00, 0x00, 0xb0, 0x06, 0x00, 0x00


	//----- nvinfo : EIATTR_MERCURY_ISA_VERSION
	.align		4
.L_1881:
        /*0048*/ 	.byte	0x03, 0x5f
        /*004a*/ 	.short	0x0000


	//----- nvinfo : EIATTR_COOP_GROUP_MASK_REGIDS
	.align		4
        /*004c*/ 	.byte	0x04, 0x29
        /*004e*/ 	.short	(.L_1883 - .L_1882)


	//   ....[0]....
.L_1882:
        /*0050*/ 	.word	0xffffffff


	//   ....[1]....
        /*0054*/ 	.word	0xffffffff


	//   ....[2]....
        /*0058*/ 	.word	0xffffffff


	//   ....[3]....
        /*005c*/ 	.word	0xffffffff


	//   ....[4]....
        /*0060*/ 	.word	0xffffffff


	//   ....[5]....
        /*0064*/ 	.word	0xffffffff


	//   ....[6]....
        /*0068*/ 	.word	0xffffffff


	//   ....[7]....
        /*006c*/ 	.word	0xffffffff


	//   ....[8]....
        /*0070*/ 	.word	0xffffffff


	//   ....[9]....
        /*0074*/ 	.word	0xffffffff


	//   ....[10]....
        /*0078*/ 	.word	0xffffffff


	//   ....[11]....
        /*007c*/ 	.word	0xffffffff


	//   ....[12]....
        /*0080*/ 	.word	0xffffffff


	//   ....[13]....
        /*0084*/ 	.word	0xffffffff


	//   ....[14]....
        /*0088*/ 	.word	0xffffffff


	//   ....[15]....
        /*008c*/ 	.word	0xffffffff


	//   ....[16]....
        /*0090*/ 	.word	0xffffffff


	//   ....[17]....
        /*0094*/ 	.word	0xffffffff


	//   ....[18]....
        /*0098*/ 	.word	0xffffffff


	//   ....[19]....
        /*009c*/ 	.word	0xffffffff


	//----- nvinfo : EIATTR_COOP_GROUP_INSTR_OFFSETS
	.align		4
.L_1883:
        /*00a0*/ 	.byte	0x04, 0x28
        /*00a2*/ 	.short	(.L_1885 - .L_1884)


	//   ....[0]....
.L_1884:
        /*00a4*/ 	.word	0x00000d60


	//   ....[1]....
        /*00a8*/ 	.word	0x00000d80


	//   ....[2]....
        /*00ac*/ 	.word	0x00000da0


	//   ....[3]....
        /*00b0*/ 	.word	0x00000dc0


	//   ....[4]....
        /*00b4*/ 	.word	0x00000de0


	//   ....[5]....
        /*00b8*/ 	.word	0x00000e00


	//   ....[6]....
        /*00bc*/ 	.word	0x00000e20


	//   ....[7]....
        /*00c0*/ 	.word	0x00000e40


	//   ....[8]....
        /*00c4*/ 	.word	0x00000e60


	//   ....[9]....
        /*00c8*/ 	.word	0x00000e80


	//   ....[10]....
        /*00cc*/ 	.word	0x00002780


	//   ....[11]....
        /*00d0*/ 	.word	0x00002800


	//   ....[12]....
        /*00d4*/ 	.word	0x00002880


	//   ....[13]....
        /*00d8*/ 	.word	0x000028f0


	//   ....[14]....
        /*00dc*/ 	.word	0x00002970


	//   ....[15]....
        /*00e0*/ 	.word	0x000029e0


	//   ....[16]....
        /*00e4*/ 	.word	0x00002a60


	//   ....[17]....
        /*00e8*/ 	.word	0x00002ad0


	//   ....[18]....
        /*00ec*/ 	.word	0x00002b50


	//   ....[19]....
        /*00f0*/ 	.word	0x00002bc0


	//----- nvinfo : EIATTR_EXIT_INSTR_OFFSETS
	.align		4
.L_1885:
        /*00f4*/ 	.byte	0x04, 0x1c
        /*00f6*/ 	.short	(.L_1887 - .L_1886)


	//   ....[0]....
.L_1886:
        /*00f8*/ 	.word	0x000026a0


	//   ....[1]....
        /*00fc*/ 	.word	0x00002720


	//----- nvinfo : EIATTR_MAX_THREADS
	.align		4
.L_1887:
        /*0100*/ 	.byte	0x04, 0x05
        /*0102*/ 	.short	(.L_1889 - .L_1888)
.L_1888:
        /*0104*/ 	.word	0x00000080
        /*0108*/ 	.word	0x00000001
        /*010c*/ 	.word	0x00000001


	//----- nvinfo : EIATTR_CRS_STACK_SIZE
	.align		4
.L_1889:
        /*0110*/ 	.byte	0x04, 0x1e
        /*0112*/ 	.short	(.L_1891 - .L_1890)
.L_1890:
        /*0114*/ 	.word	0x00000000
.L_1891:


//--------------------- .nv.info._ZN10layer_norm22ln_bwd_finalize_kernelINS_22Kernel_traits_finalizeILj256E13__nv_bfloat16S2_S2_S2_fjLb1ELj1024ELj4ENS_18Kernel_traits_baseILj256ES2_S2_S2_S2_fjLj1024EEEEELb1ELb1EEEvNS_9BwdParamsE --------------------------
	.section	.nv.info._ZN10layer_norm22ln_bwd_finalize_kernelINS_22Kernel_traits_finalizeILj256E13__nv_bfloat16S2_S2_S2_fjLb1ELj1024ELj4ENS_18Kernel_traits_baseILj256ES2_S2_S2_S2_fjLj1024EEEEELb1ELb1EEEvNS_9BwdParamsE,"",@"SHT_CUDA_INFO"
	.sectionflags	@""
	.align	4


	//----- nvinfo : EIATTR_CUDA_API_VERSION
	.align		4
        /*0000*/ 	.byte	0x04, 0x37
        /*0002*/ 	.short	(.L_1893 - .L_1892)
.L_1892:
        /*0004*/ 	.word	0x00000082


	//----- nvinfo : EIATTR_SW2861232_WAR
	.align		4
.L_1893:
        /*0008*/ 	.byte	0x01, 0x35
	.zero		2


	//----- nvinfo : EIATTR_PARAM_CBANK
	.align		4
        /*000c*/ 	.byte	0x04, 0x0a
        /*000e*/ 	.short	(.L_1895 - .L_1894)
	.align		4
.L_1894:
        /*0010*/ 	.word	index@(.nv.constant0._ZN10layer_norm22ln_bwd_finalize_kernelINS_22Kernel_traits_finalizeILj256E13__nv_bfloat16S2_S2_S2_fjLb1ELj1024ELj4ENS_18Kernel_traits_baseILj256ES2_S2_S2_S2_fjLj1024EEEEELb1ELb1EEEvNS_9BwdParamsE)
        /*0014*/ 	.short	0x0160
        /*0016*/ 	.short	0x0128


	//----- nvinfo : EIATTR_CBANK_PARAM_SIZE
	.align		4
.L_1895:
        /*0018*/ 	.byte	0x03, 0x19
        /*001a*/ 	.short	0x0128


	//----- nvinfo : EIATTR_KPARAM_INFO
	.align		4
        /*001c*/ 	.byte	0x04, 0x17
        /*001e*/ 	.short	(.L_1897 - .L_1896)
.L_1896:
        /*0020*/ 	.word	0x00000000
        /*0024*/ 	.short	0x0000
        /*0026*/ 	.short	0x0000
        /*0028*/ 	.byte	0x00, 0xf0, 0xa1, 0x04


	//----- nvinfo : EIATTR_MAXREG_COUNT
	.align		4
.L_1897:
        /*002c*/ 	.byte	0x03, 0x1b
        /*002e*/ 	.short	0x0040


	//----- nvinfo : EIATTR_NUM_BARRIERS
	.align		4
        /*0030*/ 	.byte	0x02, 0x4c
        /*0032*/ 	.byte	0x01
	.zero		1


	//----- nvinfo : EIATTR_MERCURY_ISA_VERSION
	.align		4
        /*0034*/ 	.byte	0x03, 0x5f
        /*0036*/ 	.short	0x0000


	//----- nvinfo : EIATTR_COOP_GROUP_MASK_REGIDS
	.align		4
        /*0038*/ 	.byte	0x04, 0x29
        /*003a*/ 	.short	(.L_1899 - .L_1898)


	//   ....[0]....
.L_1898:
        /*003c*/ 	.word	0xffffffff


	//   ....[1]....
        /*0040*/ 	.word	0xffffffff


	//   ....[2]....
        /*0044*/ 	.word	0xffffffff


	//   ....[3]....
        /*0048*/ 	.word	0xffffffff


	//   ....[4]....
        /*004c*/ 	.word	0xffffffff


	//   ....[5]....
        /*0050*/ 	.word	0xffffffff


	//   ....[6]....
        /*0054*/ 	.word	0xffffffff


	//   ....[7]....
        /*0058*/ 	.word	0xffffffff


	//   ....[8]....
        /*005c*/ 	.word	0xffffffff


	//   ....[9]....
        /*0060*/ 	.word	0xffffffff


	//   ....[10]....
        /*0064*/ 	.word	0xffffffff


	//   ....[11]....
        /*0068*/ 	.word	0xffffffff


	//   ....[12]....
        /*006c*/ 	.word	0xffffffff


	//   ....[13]....
        /*0070*/ 	.word	0xffffffff


	//   ....[14]....
        /*0074*/ 	.word	0xffffffff


	//   ....[15]....
        /*0078*/ 	.word	0xffffffff


	//   ....[16]....
        /*007c*/ 	.word	0xffffffff


	//   ....[17]....
        /*0080*/ 	.word	0xffffffff


	//   ....[18]....
        /*0084*/ 	.word	0xffffffff


	//   ....[19]....
        /*0088*/ 	.word	0xffffffff


	//   ....[20]....
        /*008c*/ 	.word	0xffffffff


	//   ....[21]....
        /*0090*/ 	.word	0xffffffff


	//   ....[22]....
        /*0094*/ 	.word	0xffffffff


	//   ....[23]....
        /*0098*/ 	.word	0xffffffff


	//   ....[24]....
        /*009c*/ 	.word	0xffffffff


	//   ....[25]....
        /*00a0*/ 	.word	0xffffffff


	//   ....[26]....
        /*00a4*/ 	.word	0xffffffff


	//   ....[27]....
        /*00a8*/ 	.word	0xffffffff


	//   ....[28]....
        /*00ac*/ 	.word	0xffffffff


	//   ....[29]....
        /*00b0*/ 	.word	0xffffffff


	//----- nvinfo : EIATTR_COOP_GROUP_INSTR_OFFSETS
	.align		4
.L_1899:
        /*00b4*/ 	.byte	0x04, 0x28
        /*00b6*/ 	.short	(.L_1901 - .L_1900)


	//   ....[0]....
.L_1900:
        /*00b8*/ 	.word	0x000009a0


	//   ....[1]....
        /*00bc*/ 	.word	0x000009d0


	//   ....[2]....
        /*00c0*/ 	.word	0x000009e0


	//   ....[3]....
        /*00c4*/ 	.word	0x00000a00


	//   ....[4]....
        /*00c8*/ 	.word	0x00000a20


	//   ....[5]....
        /*00cc*/ 	.word	0x00000a30


	//   ....[6]....
        /*00d0*/ 	.word	0x00000a60


	//   ....[7]....
        /*00d4*/ 	.word	0x00000a80


	//   ....[8]....
        /*00d8*/ 	.word	0x00000a90


	//   ....[9]....
        /*00dc*/ 	.word	0x00000ac0


	//   ....[10]....
        /*00e0*/ 	.word	0x00000ae0


	//   ....[11]....
        /*00e4*/ 	.word	0x00000af0


	//   ....[12]....
        /*00e8*/ 	.word	0x00000b20


	//   ....[13]....
        /*00ec*/ 	.word	0x00000b40


	//   ....[14]....
        /*00f0*/ 	.word	0x00000b50


	//   ....[15]....
        /*00f4*/ 	.word	0x00000dd0


	//   ....[16]....
        /*00f8*/ 	.word	0x00000e30


	//   ....[17]....
        /*00fc*/ 	.word	0x00000e90


	//   ....[18]....
        /*0100*/ 	.word	0x00000ef0


	//   ....[19]....
        /*0104*/ 	.word	0x00000f60


	//   ....[20]....
        /*0108*/ 	.word	0x00000fd0


	//   ....[21]....
        /*010c*/ 	.word	0x00001030


	//   ....[22]....
        /*0110*/ 	.word	0x00001090


	//   ....[23]....
        /*0114*/ 	.word	0x000010f0


	//   ....[24]....
        /*0118*/ 	.word	0x00001160


	//   ....[25]....
        /*011c*/ 	.word	0x000011d0


	//   ....[26]....
        /*0120*/ 	.word	0x00001230


	//   ....[27]....
        /*0124*/ 	.word	0x00001290


	//   ....[28]....
        /*0128*/ 	.word	0x000012f0


	//   ....[29]....
        /*012c*/ 	.word	0x00001350


	//----- nvinfo : EIATTR_EXIT_INSTR_OFFSETS
	.align		4
.L_1901:
        /*0130*/ 	.byte	0x04, 0x1c
        /*0132*/ 	.short	(.L_1903 - .L_1902)


	//   ....[0]....
.L_1902:
        /*0134*/ 	.word	0x00000070


	//   ....[1]....
        /*0138*/ 	.word	0x00000d70


	//----- nvinfo : EIATTR_MAX_THREADS
	.align		4
.L_1903:
        /*013c*/ 	.byte	0x04, 0x05
        /*013e*/ 	.short	(.L_1905 - .L_1904)
.L_1904:
        /*0140*/ 	.word	0x00000400
        /*0144*/ 	.word	0x00000001
        /*0148*/ 	.word	0x00000001


	//----- nvinfo : EIATTR_CRS_STACK_SIZE
	.align		4
.L_1905:
        /*014c*/ 	.byte	0x04, 0x1e
        /*014e*/ 	.short	(.L_1907 - .L_1906)
.L_1906:
        /*0150*/ 	.word	0x00000000
.L_1907:


//--------------------- .nv.info._ZN10layer_norm13ln_bwd_kernelINS_13Kernel_traitsI13__nv_bfloat16S2_S2_S2_fjLj256ELj1ELj4ELj1ELj16ENS_18Kernel_traits_baseILj256ES2_S2_S2_S2_fjLj128EEEEELb1ELb1ELb1ELb1EEEvNS_9BwdParamsE --------------------------
	.section	.nv.info._ZN10layer_norm13ln_bwd_kernelINS_13Kernel_traitsI13__nv_bfloat16S2_S2_S2_fjLj256ELj1ELj4ELj1ELj16ENS_18Kernel_traits_baseILj256ES2_S2_S2_S2_fjLj128EEEEELb1ELb1ELb1ELb1EEEvNS_9BwdParamsE,"",@"SHT_CUDA_INFO"
	.sectionflags	@""
	.align	4


	//----- nvinfo : EIATTR_CUDA_API_VERSION
	.align		4
        /*0000*/ 	.byte	0x04, 0x37
        /*0002*/ 	.short	(.L_1909 - .L_1908)
.L_1908:
        /*0004*/ 	.word	0x00000082


	//----- nvinfo : EIATTR_SW2861232_WAR
	.align		4
.L_1909:
        /*0008*/ 	.byte	0x01, 0x35
	.zero		2


	//----- nvinfo : EIATTR_PARAM_CBANK
	.align		4
        /*000c*/ 	.byte	0x04, 0x0a
        /*000e*/ 	.short	(.L_1911 - .L_1910)
	.align		4
.L_1910:
        /*0010*/ 	.word	index@(.nv.constant0._ZN10layer_norm13ln_bwd_kernelINS_13Kernel_traitsI13__nv_bfloat16S2_S2_S2_fjLj256ELj1ELj4ELj1ELj16ENS_18Kernel_traits_baseILj256ES2_S2_S2_S2_fjLj128EEEEELb1ELb1ELb1ELb1EEEvNS_9BwdParamsE)
        /*0014*/ 	.short	0x0160
        /*0016*/ 	.short	0x0128


	//----- nvinfo : EIATTR_CBANK_PARAM_SIZE
	.align		4
.L_1911:
        /*0018*/ 	.byte	0x03, 0x19
        /*001a*/ 	.short	0x0128


	//----- nvinfo : EIATTR_KPARAM_INFO
	.align		4
        /*001c*/ 	.byte	0x04, 0x17
        /*001e*/ 	.short	(.L_1913 - .L_1912)
.L_1912:
        /*0020*/ 	.word	0x00000000
        /*0024*/ 	.short	0x0000
        /*0026*/ 	.short	0x0000
        /*0028*/ 	.byte	0x00, 0xf0, 0xa1, 0x04


	//----- nvinfo : EIATTR_MAXREG_COUNT
	.align		4
.L_1913:
        /*002c*/ 	.byte	0x03, 0x1b
        /*002e*/ 	.short	0x00ff


	//----- nvinfo : EIATTR_NUM_BARRIERS
	.align		4
        /*0030*/ 	.byte	0x02, 0x4c
        /*0032*/ 	.byte	0x01
	.zero		1


	//----- nvinfo : EIATTR_MERCURY_ISA_VERSION
	.align		4
        /*0034*/ 	.byte	0x03, 0x5f
        /*0036*/ 	.short	0x0000


	//----- nvinfo : EIATTR_COOP_GROUP_MASK_REGIDS
	.align		4
        /*0038*/ 	.byte	0x04, 0x29
        /*003a*/ 	.short	(.L_1915 - .L_1914)


	//   ....[0]....
.L_1914:
        /*003c*/ 	.word	0xffffffff


	//   ....[1]....
        /*0040*/ 	.word	0xffffffff


	//   ....[2]....
        /*0044*/ 	.word	0xffffffff


	//   ....[3]....
        /*0048*/ 	.word	0xffffffff


	//   ....[4]....
        /*004c*/ 	.word	0xffffffff


	//   ....[5]....
        /*0050*/ 	.word	0xffffffff


	//   ....[6]....
        /*0054*/ 	.word	0xffffffff


	//   ....[7]....
        /*0058*/ 	.word	0xffffffff


	//   ....[8]....
        /*005c*/ 	.word	0xffffffff


	//   ....[9]....
        /*0060*/ 	.word	0xffffffff


	//   ....[10]....
        /*0064*/ 	.word	0xffffffff


	//   ....[11]....
        /*0068*/ 	.word	0xffffffff


	//   ....[12]....
        /*006c*/ 	.word	0xffffffff


	//   ....[13]....
        /*0070*/ 	.word	0xffffffff


	//   ....[14]....
        /*0074*/ 	.word	0xffffffff


	//   ....[15]....
        /*0078*/ 	.word	0xffffffff


	//   ....[16]....
        /*007c*/ 	.word	0xffffffff


	//   ....[17]....
        /*0080*/ 	.word	0xffffffff


	//   ....[18]....
        /*0084*/ 	.word	0xffffffff


	//   ....[19]....
        /*0088*/ 	.word	0xffffffff


	//----- nvinfo : EIATTR_COOP_GROUP_INSTR_OFFSETS
	.align		4
.L_1915:
        /*008c*/ 	.byte	0x04, 0x28
        /*008e*/ 	.short	(.L_1917 - .L_1916)


	//   ....[0]....
.L_1916:
        /*0090*/ 	.word	0x00000b90


	//   ....[1]....
        /*0094*/ 	.word	0x00000bb0


	//   ....[2]....
        /*0098*/ 	.word	0x00000bd0


	//   ....[3]....
        /*009c*/ 	.word	0x00000bf0


	//   ....[4]....
        /*00a0*/ 	.word	0x00000c10


	//   ....[5]....
        /*00a4*/ 	.word	0x00000c30


	//   ....[6]....
        /*00a8*/ 	.word	0x00000c50


	//   ....[7]....
        /*00ac*/ 	.word	0x00000c70


	//   ....[8]....
        /*00b0*/ 	.word	0x00000c90


	//   ....[9]....
        /*00b4*/ 	.word	0x00000cb0


	//   ....[10]....
        /*00b8*/ 	.word	0x000023d0


	//   ....[11]....
        /*00bc*/ 	.word	0x00002450


	//   ....[12]....
        /*00c0*/ 	.word	0x000024d0


	//   ....[13]....
        /*00c4*/ 	.word	0x00002540


	//   ....[14]....
        /*00c8*/ 	.word	0x000025c0


	//   ....[15]....
        /*00cc*/ 	.word	0x00002630


	//   ....[16]....
        /*00d0*/ 	.word	0x000026b0


	//   ....[17]....
        /*00d4*/ 	.word	0x00002720


	//   ....[18]....
        /*00d8*/ 	.word	0x000027a0


	//   ....[19]....
        /*00dc*/ 	.word	0x00002810


	//----- nvinfo : EIATTR_EXIT_INSTR_OFFSETS
	.align		4
.L_1917:
        /*00e0*/ 	.byte	0x04, 0x1c
        /*00e2*/ 	.short	(.L_1919 - .L_1918)


	//   ....[0]....
.L_1918:
        /*00e4*/ 	.word	0x00002370


	//----- nvinfo : EIATTR_MAX_THREADS
	.align		4
.L_1919:
        /*00e8*/ 	.byte	0x04, 0x05
        /*00ea*/ 	.short	(.L_1921 - .L_1920)
.L_1920:
        /*00ec*/ 	.word	0x00000080
        /*00f0*/ 	.word	0x00000001
        /*00f4*/ 	.word	0x00000001


	//----- nvinfo : EIATTR_CRS_STACK_SIZE
	.align		4
.L_1921:
        /*00f8*/ 	.byte	0x04, 0x1e
        /*00fa*/ 	.short	(.L_1923 - .L_1922)
.L_1922:
        /*00fc*/ 	.word	0x00000000
.L_1923:


//--------------------- .nv.info._ZN10layer_norm13ln_bwd_kernelINS_13Kernel_traitsI6__halfS2_S2_S2_fjLj256ELj1ELj4ELj1ELj16ENS_18Kernel_traits_baseILj256ES2_S2_S2_S2_fjLj128EEEEELb0ELb0ELb0ELb0EEEvNS_9BwdParamsE --------------------------
	.section	.nv.info._ZN10layer_norm13ln_bwd_kernelINS_13Kernel_traitsI6__halfS2_S2_S2_fjLj256ELj1ELj4ELj1ELj16ENS_18Kernel_traits_baseILj256ES2_S2_S2_S2_fjLj128EEEEELb0ELb0ELb0ELb0EEEvNS_9BwdParamsE,"",@"SHT_CUDA_INFO"
	.sectionflags	@""
	.align	4


	//----- nvinfo : EIATTR_CUDA_API_VERSION
	.align		4
        /*0000*/ 	.byte	0x04, 0x37
        /*0002*/ 	.short	(.L_1925 - .L_1924)
.L_1924:
        /*0004*/ 	.word	0x00000082


	//----- nvinfo : EIATTR_SW2861232_WAR
	.align		4
.L_1925:
        /*0008*/ 	.byte	0x01, 0x35
	.zero		2


	//----- nvinfo : EIATTR_PARAM_CBANK
	.align		4
        /*000c*/ 	.byte	0x04, 0x0a
        /*000e*/ 	.short	(.L_1927 - .L_1926)
	.align		4
.L_1926:
        /*0010*/ 	.word	index@(.nv.constant0._ZN10layer_norm13ln_bwd_kernelINS_13Kernel_traitsI6__halfS2_S2_S2_fjLj256ELj1ELj4ELj1ELj16ENS_18Kernel_traits_baseILj256ES2_S2_S2_S2_fjLj128EEEEELb0ELb0ELb0ELb0EEEvNS_9BwdParamsE)
        /*0014*/ 	.short	0x0160
        /*0016*/ 	.short	0x0128


	//----- nvinfo : EIATTR_CBANK_PARAM_SIZE
	.align		4
.L_1927:
        /*0018*/ 	.byte	0x03, 0x19
        /*001a*/ 	.short	0x0128


	//----- nvinfo : EIATTR_KPARAM_INFO
	.align		4
        /*001c*/ 	.byte	0x04, 0x17
        /*001e*/ 	.short	(.L_1929 - .L_1928)
.L_1928:
        /*0020*/ 	.word	0x00000000
        /*0024*/ 	.short	0x0000
        /*0026*/ 	.short	0x0000
        /*0028*/ 	.byte	0x00, 0xf0, 0xa1, 0x04


	//----- nvinfo : EIATTR_MAXREG_COUNT
	.align		4
.L_1929:
        /*002c*/ 	.byte	0x03, 0x1b
        /*002e*/ 	.short	0x00ff


	//----- nvinfo : EIATTR_NUM_BARRIERS
	.align		4
        /*0030*/ 	.byte	0x02, 0x4c
        /*0032*/ 	.byte	0x01
	.zero		1


	//----- nvinfo : EIATTR_MERCURY_ISA_VERSION
	.align		4
        /*0034*/ 	.byte	0x03, 0x5f
        /*0036*/ 	.short	0x0000


	//----- nvinfo : EIATTR_COOP_GROUP_MASK_REGIDS
	.align		4
        /*0038*/ 	.byte	0x04, 0x29
        /*003a*/ 	.short	(.L_1931 - .L_1930)


	//   ....[0]....
.L_1930:
        /*003c*/ 	.word	0xffffffff


	//   ....[1]....
        /*0040*/ 	.word	0xffffffff


	//   ....[2]....
        /*0044*/ 	.word	0xffffffff


	//   ....[3]....
        /*0048*/ 	.word	0xffffffff


	//   ....[4]....
        /*004c*/ 	.word	0xffffffff


	//   ....[5]....
        /*0050*/ 	.word	0xffffffff


	//   ....[6]....
        /*0054*/ 	.word	0xffffffff


	//   ....[7]....
        /*0058*/ 	.word	0xffffffff


	//   ....[8]....
        /*005c*/ 	.word	0xffffffff


	//   ....[9]....
        /*0060*/ 	.word	0xffffffff


	//   ....[10]....
        /*0064*/ 	.word	0xffffffff


	//   ....[11]....
        /*0068*/ 	.word	0xffffffff


	//   ....[12]....
        /*006c*/ 	.word	0xffffffff


	//   ....[13]....
        /*0070*/ 	.word	0xffffffff


	//   ....[14]....
        /*0074*/ 	.word	0xffffffff


	//   ....[15]....
        /*0078*/ 	.word	0xffffffff


	//   ....[16]....
        /*007c*/ 	.word	0xffffffff


	//   ....[17]....
        /*0080*/ 	.word	0xffffffff


	//   ....[18]....
        /*0084*/ 	.word	0xffffffff


	//   ....[19]....
        /*0088*/ 	.word	0xffffffff


	//----- nvinfo : EIATTR_COOP_GROUP_INSTR_OFFSETS
	.align		4
.L_1931:
        /*008c*/ 	.byte	0x04, 0x28
        /*008e*/ 	.short	(.L_1933 - .L_1932)


	//   ....[0]....
.L_1932:
        /*0090*/ 	.word	0x000008f0


	//   ....[1]....
        /*0094*/ 	.word	0x00000910


	//   ....[2]....
        /*0098*/ 	.word	0x00000930


	//   ....[3]....
        /*009c*/ 	.word	0x00000950


	//   ....[4]....
        /*00a0*/ 	.word	0x00000970


	//   ....[5]....
        /*00a4*/ 	.word	0x00000990


	//   ....[6]....
        /*00a8*/ 	.word	0x000009b0


	//   ....[7]....
        /*00ac*/ 	.word	0x000009d0


	//   ....[8]....
        /*00b0*/ 	.word	0x000009f0


	//   ....[9]....
        /*00b4*/ 	.word	0x00000a10


	//   ....[10]....
        /*00b8*/ 	.word	0x000014d0


	//   ....[11]....
        /*00bc*/ 	.word	0x00001550


	//   ....[12]....
        /*00c0*/ 	.word	0x000015d0


	//   ....[13]....
        /*00c4*/ 	.word	0x00001640


	//   ....[14]....
        /*00c8*/ 	.word	0x000016c0


	//   ....[15]....
        /*00cc*/ 	.word	0x00001730


	//   ....[16]....
        /*00d0*/ 	.word	0x000017b0


	//   ....[17]....
        /*00d4*/ 	.word	0x00001820


	//   ....[18]....
        /*00d8*/ 	.word	0x000018a0


	//   ....[19]....
        /*00dc*/ 	.word	0x00001910


	//----- nvinfo : EIATTR_EXIT_INSTR_OFFSETS
	.align		4
.L_1933:
        /*00e0*/ 	.byte	0x04, 0x1c
        /*00e2*/ 	.short	(.L_1935 - .L_1934)


	//   ....[0]....
.L_1934:
        /*00e4*/ 	.word	0x00001440


	//   ....[1]....
        /*00e8*/ 	.word	0x00001470


	//----- nvinfo : EIATTR_MAX_THREADS
	.align		4
.L_1935:
        /*00ec*/ 	.byte	0x04, 0x05
        /*00ee*/ 	.short	(.L_1937 - .L_1936)
.L_1936:
        /*00f0*/ 	.word	0x00000080
        /*00f4*/ 	.word	0x00000001
        /*00f8*/ 	.word	0x00000001


	//----- nvinfo : EIATTR_CRS_STACK_SIZE
	.align		4
.L_1937:
        /*00fc*/ 	.byte	0x04, 0x1e
        /*00fe*/ 	.short	(.L_1939 - .L_1938)
.L_1938:
        /*0100*/ 	.word	0x00000000
.L_1939:


//--------------------- .nv.info._ZN10layer_norm13ln_bwd_kernelINS_13Kernel_traitsI6__halfS2_S2_S2_fjLj256ELj1ELj4ELj1ELj16ENS_18Kernel_traits_baseILj256ES2_S2_S2_S2_fjLj128EEEEELb0ELb0ELb0ELb1EEEvNS_9BwdParamsE --------------------------
	.section	.nv.info._ZN10layer_norm13ln_bwd_kernelINS_13Kernel_traitsI6__halfS2_S2_S2_fjLj256ELj1ELj4ELj1ELj16ENS_18Kernel_traits_baseILj256ES2_S2_S2_S2_fjLj128EEEEELb0ELb0ELb0ELb1EEEvNS_9BwdParamsE,"",@"SHT_CUDA_INFO"
	.sectionflags	@""
	.align	4


	//----- nvinfo : EIATTR_CUDA_API_VERSION
	.align		4
        /*0000*/ 	.byte	0x04, 0x37
        /*0002*/ 	.short	(.L_1941 - .L_1940)
.L_1940:
        /*0004*/ 	.word	0x00000082


	//----- nvinfo : EIATTR_SW2861232_WAR
	.align		4
.L_1941:
        /*0008*/ 	.byte	0x01, 0x35
	.zero		2


	//----- nvinfo : EIATTR_PARAM_CBANK
	.align		4
        /*000c*/ 	.byte	0x04, 0x0a
        /*000e*/ 	.short	(.L_1943 - .L_1942)
	.align		4
.L_1942:
        /*0010*/ 	.word	index@(.nv.constant0._ZN10layer_norm13ln_bwd_kernelINS_13Kernel_traitsI6__halfS2_S2_S2_fjLj256ELj1ELj4ELj1ELj16ENS_18Kernel_traits_baseILj256ES2_S2_S2_S2_fjLj128EEEEELb0ELb0ELb0ELb1EEEvNS_9BwdParamsE)
        /*0014*/ 	.short	0x0160
        /*0016*/ 	.short	0x0128


	//----- nvinfo : EIATTR_CBANK_PARAM_SIZE
	.align		4
.L_1943:
        /*0018*/ 	.byte	0x03, 0x19
        /*001a*/ 	.short	0x0128


	//----- nvinfo : EIATTR_KPARAM_INFO
	.align		4
        /*001c*/ 	.byte	0x04, 0x17
        /*001e*/ 	.short	(.L_1945 - .L_1944)
.L_1944:
        /*0020*/ 	.word	0x00000000
        /*0024*/ 	.short	0x0000
        /*0026*/ 	.short	0x0000
        /*0028*/ 	.byte	0x00, 0xf0, 0xa1, 0x04


	//----- nvinfo : EIATTR_MAXREG_COUNT
	.align		4
.L_1945:
        /*002c*/ 	.byte	0x03, 0x1b
        /*002e*/ 	.short	0x00ff


	//----- nvinfo : EIATTR_NUM_BARRIERS
	.align		4
        /*0030*/ 	.byte	0x02, 0x4c
        /*0032*/ 	.byte	0x01
	.zero		1


	//----- nvinfo : EIATTR_MERCURY_ISA_VERSION
	.align		4
        /*0034*/ 	.byte	0x03, 0x5f
        /*0036*/ 	.short	0x0000


	//----- nvinfo : EIATTR_COOP_GROUP_MASK_REGIDS
	.align		4
        /*0038*/ 	.byte	0x04, 0x29
        /*003a*/ 	.short	(.L_1947 - .L_1946)


	//   ....[0]....
.L_1946:
        /*003c*/ 	.word	0xffffffff


	//   ....[1]....
        /*0040*/ 	.word	0xffffffff


	//   ....[2]....
        /*0044*/ 	.word	0xffffffff


	//   ....[3]....
        /*0048*/ 	.word	0xffffffff


	//   ....[4]....
        /*004c*/ 	.word	0xffffffff


	//   ....[5]....
        /*0050*/ 	.word	0xffffffff


	//   ....[6]....
        /*0054*/ 	.word	0xffffffff


	//   ....[7]....
        /*0058*/ 	.word	0xffffffff


	//   ....[8]....
        /*005c*/ 	.word	0xffffffff


	//   ....[9]....
        /*0060*/ 	.word	0xffffffff


	//   ....[10]....
        /*0064*/ 	.word	0xffffffff


	//   ....[11]....
        /*0068*/ 	.word	0xffffffff


	//   ....[12]....
        /*006c*/ 	.word	0xffffffff


	//   ....[13]....
        /*0070*/ 	.word	0xffffffff


	//   ....[14]....
        /*0074*/ 	.word	0xffffffff


	//   ....[15]....
        /*0078*/ 	.word	0xffffffff


	//   ....[16]....
        /*007c*/ 	.word	0xffffffff


	//   ....[17]....
        /*0080*/ 	.word	0xffffffff


	//   ....[18]....
        /*0084*/ 	.word	0xffffffff


	//   ....[19]....
        /*0088*/ 	.word	0xffffffff


	//----- nvinfo : EIATTR_COOP_GROUP_INSTR_OFFSETS
	.align		4
.L_1947:
        /*008c*/ 	.byte	0x04, 0x28
        /*008e*/ 	.short	(.L_1949 - .L_1948)


	//   ....[0]....
.L_1948:
        /*0090*/ 	.word	0x00000920


	//   ....[1]....
        /*0094*/ 	.word	0x00000940


	//   ....[2]....
        /*0098*/ 	.word	0x00000960


	//   ....[3]....
        /*009c*/ 	.word	0x00000980


	//   ....[4]....
        /*00a0*/ 	.word	0x000009a0


	//   ....[5]....
        /*00a4*/ 	.word	0x000009c0


	//   ....[6]....
        /*00a8*/ 	.word	0x000009e0


	//   ....[7]....
        /*00ac*/ 	.word	0x00000a00


	//   ....[8]....
        /*00b0*/ 	.word	0x00000a30


	//   ....[9]....
        /*00b4*/ 	.word	0x00000a40


	//   ....[10]....
        /*00b8*/ 	.word	0x00001460


	//   ....[11]....
        /*00bc*/ 	.word	0x000014d0


	//   ....[12]....
        /*00c0*/ 	.word	0x00001540


	//   ....[13]....
        /*00c4*/ 	.word	0x000015a0


	//   ....[14]....
        /*00c8*/ 	.word	0x00001610


	//   ....[15]....
        /*00cc*/ 	.word	0x00001670


	//   ....[16]....
        /*00d0*/ 	.word	0x000016e0


	//   ....[17]....
        /*00d4*/ 	.word	0x00001740


	//   ....[18]....
        /*00d8*/ 	.word	0x000017b0


	//   ....[19]....
        /*00dc*/ 	.word	0x00001810


	//----- nvinfo : EIATTR_EXIT_INSTR_OFFSETS
	.align		4
.L_1949:
        /*00e0*/ 	.byte	0x04, 0x1c
        /*00e2*/ 	.short	(.L_1951 - .L_1950)


	//   ....[0]....
.L_1950:
        /*00e4*/ 	.word	0x00001410


	//----- nvinfo : EIATTR_MAX_THREADS
	.align		4
.L_1951:
        /*00e8*/ 	.byte	0x04, 0x05
        /*00ea*/ 	.short	(.L_1953 - .L_1952)
.L_1952:
        /*00ec*/ 	.word	0x00000080
        /*00f0*/ 	.word	0x00000001
        /*00f4*/ 	.word	0x00000001


	//----- nvinfo : EIATTR_CRS_STACK_SIZE
	.align		4
.L_1953:
        /*00f8*/ 	.byte	0x04, 0x1e
        /*00fa*/ 	.short	(.L_1955 - .L_1954)
.L_1954:
        /*00fc*/ 	.word	0x00000000
.L_1955:


//--------------------- .nv.info._ZN10layer_norm13ln_bwd_kernelINS_13Kernel_traitsI6__halfS2_S2_S2_fjLj256ELj1ELj4ELj1ELj16ENS_18Kernel_traits_baseILj256ES2_S2_S2_S2_fjLj128EEEEELb0ELb0ELb1ELb0EEEvNS_9BwdParamsE --------------------------
	.section	.nv.info._ZN10layer_norm13ln_bwd_kernelINS_13Kernel_traitsI6__halfS2_S2_S2_fjLj256ELj1ELj4ELj1ELj16ENS_18Kernel_traits_baseILj256ES2_S2_S2_S2_fjLj128EEEEELb0ELb0ELb1ELb0EEEvNS_9BwdParamsE,"",@"SHT_CUDA_INFO"
	.sectionflags	@""
	.align	4


	//----- nvinfo : EIATTR_CUDA_API_VERSION
	.align		4
        /*0000*/ 	.byte	0x04, 0x37
        /*0002*/ 	.short	(.L_1957 - .L_1956)
.L_1956:
        /*0004*/ 	.word	0x00000082


	//----- nvinfo : EIATTR_SW2861232_WAR
	.align		4
.L_1957:
        /*0008*/ 	.byte	0x01, 0x35
	.zero		2


	//----- nvinfo : EIATTR_PARAM_CBANK
	.align		4
        /*000c*/ 	.byte	0x04, 0x0a
        /*000e*/ 	.short	(.L_1959 - .L_1958)
	.align		4
.L_1958:
        /*0010*/ 	.word	index@(.nv.constant0._ZN10layer_norm13ln_bwd_kernelINS_13Kernel_traitsI6__halfS2_S2_S2_fjLj256ELj1ELj4ELj1ELj16ENS_18Kernel_traits_baseILj256ES2_S2_S2_S2_fjLj128EEEEELb0ELb0ELb1ELb0EEEvNS_9BwdParamsE)
        /*0014*/ 	.short	0x0160
        /*0016*/ 	.short	0x0128


	//----- nvinfo : EIATTR_CBANK_PARAM_SIZE
	.align		4
.L_1959:
        /*0018*/ 	.byte	0x03, 0x19
        /*001a*/ 	.short	0x0128


	//----- nvinfo : EIATTR_KPARAM_INFO
	.align		4
        /*001c*/ 	.byte	0x04, 0x17
        /*001e*/ 	.short	(.L_1961 - .L_1960)
.L_1960:
        /*0020*/ 	.word	0x00000000
        /*0024*/ 	.short	0x0000
        /*0026*/ 	.short	0x0000
        /*0028*/ 	.byte	0x00, 0xf0, 0xa1, 0x04


	//----- nvinfo : EIATTR_MAXREG_COUNT
	.align		4
.L_1961:
        /*002c*/ 	.byte	0x03, 0x1b
        /*002e*/ 	.short	0x00ff


	//----- nvinfo : EIATTR_NUM_BARRIERS
	.align		4
        /*0030*/ 	.byte	0x02, 0x4c
        /*0032*/ 	.byte	0x01
	.zero		1


	//----- nvinfo : EIATTR_MERCURY_ISA_VERSION
	.align		4
        /*0034*/ 	.byte	0x03, 0x5f
        /*0036*/ 	.short	0x0000


	//----- nvinfo : EIATTR_COOP_GROUP_MASK_REGIDS
	.align		4
        /*0038*/ 	.byte	0x04, 0x29
        /*003a*/ 	.short	(.L_1963 - .L_1962)


	//   ....[0]....
.L_1962:
        /*003c*/ 	.word	0xffffffff


	//   ....[1]....
        /*0040*/ 	.word	0xffffffff


	//   ....[2]....
        /*0044*/ 	.word	0xffffffff


	//   ....[3]....
        /*0048*/ 	.word	0xffffffff


	//   ....[4]....
        /*004c*/ 	.word	0xffffffff


	//   ....[5]....
        /*0050*/ 	.word	0xffffffff


	//   ....[6]....
        /*0054*/ 	.word	0xffffffff


	//   ....[7]....
        /*0058*/ 	.word	0xffffffff


	//   ....[8]....
        /*005c*/ 	.word	0xffffffff


	//   ....[9]....
        /*0060*/ 	.word	0xffffffff


	//   ....[10]....
        /*0064*/ 	.word	0xffffffff


	//   ....[11]....
        /*0068*/ 	.word	0xffffffff


	//   ....[12]....
        /*006c*/ 	.word	0xffffffff


	//   ....[13]....
        /*0070*/ 	.word	0xffffffff


	//   ....[14]....
        /*0074*/ 	.word	0xffffffff


	//   ....[15]....
        /*0078*/ 	.word	0xffffffff


	//   ....[16]....
        /*007c*/ 	.word	0xffffffff


	//   ....[17]....
        /*0080*/ 	.word	0xffffffff


	//   ....[18]....
        /*0084*/ 	.word	0xffffffff


	//   ....[19]....
        /*0088*/ 	.word	0xffffffff


	//----- nvinfo : EIATTR_COOP_GROUP_INSTR_OFFSETS
	.align		4
.L_1963:
        /*008c*/ 	.byte	0x04, 0x28
        /*008e*/ 	.short	(.L_1965 - .L_1964)


	//   ....[0]....
.L_1964:
        /*0090*/ 	.word	0x00000960


	//   ....[1]....
        /*0094*/ 	.word	0x00000980


	//   ....[2]....
        /*0098*/ 	.word	0x000009a0


	//   ....[3]....
        /*009c*/ 	.word	0x000009c0


	//   ....[4]....
        /*00a0*/ 	.word	0x000009e0


	//   ....[5]....
        /*00a4*/ 	.word	0x00000a00


	//   ....[6]....
        /*00a8*/ 	.word	0x00000a20


	//   ....[7]....
        /*00ac*/ 	.word	0x00000a40


	//   ....[8]....
        /*00b0*/ 	.word	0x00000a60


	//   ....[9]....
        /*00b4*/ 	.word	0x00000a80


	//   ....[10]....
        /*00b8*/ 	.word	0x00001a50


	//   ....[11]....
        /*00bc*/ 	.word	0x00001ad0


	//   ....[12]....
        /*00c0*/ 	.word	0x00001b50


	//   ....[13]....
        /*00c4*/ 	.word	0x00001bc0


	//   ....[14]....
        /*00c8*/ 	.word	0x00001c40


	//   ....[15]....
        /*00cc*/ 	.word	0x00001cb0


	//   ....[16]....
        /*00d0*/ 	.word	0x00001d30


	//   ....[17]....
        /*00d4*/ 	.word	0x00001da0


	//   ....[18]....
        /*00d8*/ 	.word	0x00001e20


	//   ....[19]....
        /*00dc*/ 	.word	0x00001e90


	//----- nvinfo : EIATTR_EXIT_INSTR_OFFSETS
	.align		4
.L_1965:
        /*00e0*/ 	.byte	0x04, 0x1c
        /*00e2*/ 	.short	(.L_1967 - .L_1966)


	//   ....[0]....
.L_1966:
        /*00e4*/ 	.word	0x000019c0


	//   ....[1]....
        /*00e8*/ 	.word	0x000019f0


	//----- nvinfo : EIATTR_MAX_THREADS
	.align		4
.L_1967:
        /*00ec*/ 	.byte	0x04, 0x05
        /*00ee*/ 	.short	(.L_1969 - .L_1968)
.L_1968:
        /*00f0*/ 	.word	0x00000080
        /*00f4*/ 	.word	0x00000001
        /*00f8*/ 	.word	0x00000001


	//----- nvinfo : EIATTR_CRS_STACK_SIZE
	.align		4
.L_1969:
        /*00fc*/ 	.byte	0x04, 0x1e
        /*00fe*/ 	.short	(.L_1971 - .L_1970)
.L_1970:
        /*0100*/ 	.word	0x00000000
.L_1971:


//--------------------- .nv.info._ZN10layer_norm13ln_bwd_kernelINS_13Kernel_traitsI6__halfS2_S2_S2_fjLj256ELj1ELj4ELj1ELj16ENS_18Kernel_traits_baseILj256ES2_S2_S2_S2_fjLj128EEEEELb0ELb0ELb1ELb1EEEvNS_9BwdParamsE --------------------------
	.section	.nv.info._ZN10layer_norm13ln_bwd_kernelINS_13Kernel_traitsI6__halfS2_S2_S2_fjLj256ELj1ELj4ELj1ELj16ENS_18Kernel_traits_baseILj256ES2_S2_S2_S2_fjLj128EEEEELb0ELb0ELb1ELb1EEEvNS_9BwdParamsE,"",@"SHT_CUDA_INFO"
	.sectionflags	@""
	.align	4


	//----- nvinfo : EIATTR_CUDA_API_VERSION
	.align		4
        /*0000*/ 	.byte	0x04, 0x37
        /*0002*/ 	.short	(.L_1973 - .L_1972)
.L_1972:
        /*0004*/ 	.word	0x00000082


	//----- nvinfo : EIATTR_SW2861232_WAR
	.align		4
.L_1973:
        /*0008*/ 	.byte	0x01, 0x35
	.zero		2


	//----- nvinfo : EIATTR_PARAM_CBANK
	.align		4
        /*000c*/ 	.byte	0x04, 0x0a
        /*000e*/ 	.short	(.L_1975 - .L_1974)
	.align		4
.L_1974:
        /*0010*/ 	.word	index@(.nv.constant0._ZN10layer_norm13ln_bwd_kernelINS_13Kernel_traitsI6__halfS2_S2_S2_fjLj256ELj1ELj4ELj1ELj16ENS_18Kernel_traits_baseILj256ES2_S2_S2_S2_fjLj128EEEEELb0ELb0ELb1ELb1EEEvNS_9BwdParamsE)
        /*0014*/ 	.short	0x0160
        /*0016*/ 	.short	0x0128


	//----- nvinfo : EIATTR_CBANK_PARAM_SIZE
	.align		4
.L_1975:
        /*0018*/ 	.byte	0x03, 0x19
        /*001a*/ 	.short	0x0128


	//----- nvinfo : EIATTR_KPARAM_INFO
	.align		4
        /*001c*/ 	.byte	0x04, 0x17
        /*001e*/ 	.short	(.L_1977 - .L_1976)
.L_1976:
        /*0020*/ 	.word	0x00000000
        /*0024*/ 	.short	0x0000
        /*0026*/ 	.short	0x0000
        /*0028*/ 	.byte	0x00, 0xf0, 0xa1, 0x04


	//----- nvinfo : EIATTR_MAXREG_COUNT
	.align		4
.L_1977:
        /*002c*/ 	.byte	0x03, 0x1b
        /*002e*/ 	.short	0x00ff


	//----- nvinfo : EIATTR_NUM_BARRIERS
	.align		4
        /*0030*/ 	.byte	0x02, 0x4c
        /*0032*/ 	.byte	0x01
	.zero		1


	//----- nvinfo : EIATTR_MERCURY_ISA_VERSION
	.align		4
        /*0034*/ 	.byte	0x03, 0x5f
        /*0036*/ 	.short	0x0000


	//----- nvinfo : EIATTR_COOP_GROUP_MASK_REGIDS
	.align		4
        /*0038*/ 	.byte	0x04, 0x29
        /*003a*/ 	.short	(.L_1979 - .L_1978)


	//   ....[0]....
.L_1978:
        /*003c*/ 	.word	0xffffffff


	//   ....[1]....
        /*0040*/ 	.word	0xffffffff


	//   ....[2]....
        /*0044*/ 	.word	0xffffffff


	//   ....[3]....
        /*0048*/ 	.word	0xffffffff


	//   ....[4]....
        /*004c*/ 	.word	0xffffffff


	//   ....[5]....
        /*0050*/ 	.word	0xffffffff


	//   ....[6]....
        /*0054*/ 	.word	0xffffffff


	//   ....[7]....
        /*0058*/ 	.word	0xffffffff


	//   ....[8]....
        /*005c*/ 	.word	0xffffffff


	//   ....[9]....
        /*0060*/ 	.word	0xffffffff


	//   ....[10]....
        /*0064*/ 	.word	0xffffffff


	//   ....[11]....
        /*0068*/ 	.word	0xffffffff


	//   ....[12]....
        /*006c*/ 	.word	0xffffffff


	//   ....[13]....
        /*0070*/ 	.word	0xffffffff


	//   ....[14]....
        /*0074*/ 	.word	0xffffffff


	//   ....[15]....
        /*0078*/ 	.word	0xffffffff


	//   ....[16]....
        /*007c*/ 	.word	0xffffffff


	//   ....[17]....
        /*0080*/ 	.word	0xffffffff


	//   ....[18]....
        /*0084*/ 	.word	0xffffffff


	//   ....[19]....
        /*0088*/ 	.word	0xffffffff


	//----- nvinfo : EIATTR_COOP_GROUP_INSTR_OFFSETS
	.align		4
.L_1979:
        /*008c*/ 	.byte	0x04, 0x28
        /*008e*/ 	.short	(.L_1981 - .L_1980)


	//   ....[0]....
.L_1980:
        /*0090*/ 	.word	0x00000990


	//   ....[1]....
        /*0094*/ 	.word	0x000009b0


	//   ....[2]....
        /*0098*/ 	.word	0x000009d0


	//   ....[3]....
        /*009c*/ 	.word	0x000009f0


	//   ....[4]....
        /*00a0*/ 	.word	0x00000a10


	//   ....[5]....
        /*00a4*/ 	.word	0x00000a30


	//   ....[6]....
        /*00a8*/ 	.word	0x00000a50


	//   ....[7]....
        /*00ac*/ 	.word	0x00000a70


	//   ....[8]....
        /*00b0*/ 	.word	0x00000a90


	//   ....[9]....
        /*00b4*/ 	.word	0x00000ab0


	//   ....[10]....
        /*00b8*/ 	.word	0x00001940


	//   ....[11]....
        /*00bc*/ 	.word	0x000019c0


	//   ....[12]....
        /*00c0*/ 	.word	0x00001a40


	//   ....[13]....
        /*00c4*/ 	.word	0x00001ab0


	//   ....[14]....
        /*00c8*/ 	.word	0x00001b30


	//   ....[15]....
        /*00cc*/ 	.word	0x00001ba0


	//   ....[16]....
        /*00d0*/ 	.word	0x00001c20


	//   ....[17]....
        /*00d4*/ 	.word	0x00001c90


	//   ....[18]....
        /*00d8*/ 	.word	0x00001d10


	//   ....[19]....
        /*00dc*/ 	.word	0x00001d80


	//----- nvinfo : EIATTR_EXIT_INSTR_OFFSETS
	.align		4
.L_1981:
        /*00e0*/ 	.byte	0x04, 0x1c
        /*00e2*/ 	.short	(.L_1983 - .L_1982)


	//   ....[0]....
.L_1982:
        /*00e4*/ 	.word	0x000018e0


	//----- nvinfo : EIATTR_MAX_THREADS
	.align		4
.L_1983:
        /*00e8*/ 	.byte	0x04, 0x05
        /*00ea*/ 	.short	(.L_1985 - .L_1984)
.L_1984:
        /*00ec*/ 	.word	0x00000080
        /*00f0*/ 	.word	0x00000001
        /*00f4*/ 	.word	0x00000001


	//----- nvinfo : EIATTR_CRS_STACK_SIZE
	.align		4
.L_1985:
        /*00f8*/ 	.byte	0x04, 0x1e
        /*00fa*/ 	.short	(.L_1987 - .L_1986)
.L_1986:
        /*00fc*/ 	.word	0x00000000
.L_1987:


//--------------------- .nv.info._ZN10layer_norm13ln_bwd_kernelINS_13Kernel_traitsI6__halfS2_S2_S2_fjLj256ELj1ELj4ELj1ELj16ENS_18Kernel_traits_baseILj256ES2_S2_S2_S2_fjLj128EEEEELb0ELb1ELb0ELb0EEEvNS_9BwdParamsE --------------------------
	.section	.nv.info._ZN10layer_norm13ln_bwd_kernelINS_13Kernel_traitsI6__halfS2_S2_S2_fjLj256ELj1ELj4ELj1ELj16ENS_18Kernel_traits_baseILj256ES2_S2_S2_S2_fjLj128EEEEELb0ELb1ELb0ELb0EEEvNS_9BwdParamsE,"",@"SHT_CUDA_INFO"
	.sectionflags	@""
	.align	4


	//----- nvinfo : EIATTR_CUDA_API_VERSION
	.align		4
        /*0000*/ 	.byte	0x04, 0x37
        /*0002*/ 	.short	(.L_1989 - .L_1988)
.L_1988:
        /*0004*/ 	.word	0x00000082


	//----- nvinfo : EIATTR_SW2861232_WAR
	.align		4
.L_1989:
        /*0008*/ 	.byte	0x01, 0x35
	.zero		2


	//----- nvinfo : EIATTR_PARAM_CBANK
	.align		4
        /*000c*/ 	.byte	0x04, 0x0a
        /*000e*/ 	.short	(.L_1991 - .L_1990)
	.align		4
.L_1990:
        /*0010*/ 	.word	index@(.nv.constant0._ZN10layer_norm13ln_bwd_kernelINS_13Kernel_traitsI6__halfS2_S2_S2_fjLj256ELj1ELj4ELj1ELj16ENS_18Kernel_traits_baseILj256ES2_S2_S2_S2_fjLj128EEEEELb0ELb1ELb0ELb0EEEvNS_9BwdParamsE)
        /*0014*/ 	.short	0x0160
        /*0016*/ 	.short	0x0128


	//----- nvinfo : EIATTR_CBANK_PARAM_SIZE
	.align		4
.L_1991:
        /*0018*/ 	.byte	0x03, 0x19
        /*001a*/ 	.short	0x0128


	//----- nvinfo : EIATTR_KPARAM_INFO
	.align		4
        /*001c*/ 	.byte	0x04, 0x17
        /*001e*/ 	.short	(.L_1993 - .L_1992)
.L_1992:
        /*0020*/ 	.word	0x00000000
        /*0024*/ 	.short	0x0000
        /*0026*/ 	.short	0x0000
        /*0028*/ 	.byte	0x00, 0xf0, 0xa1, 0x04


	//----- nvinfo : EIATTR_MAXREG_COUNT
	.align		4
.L_1993:
        /*002c*/ 	.byte	0x03, 0x1b
        /*002e*/ 	.short	0x00ff


	//----- nvinfo : EIATTR_NUM_BARRIERS
	.align		4
        /*0030*/ 	.byte	0x02, 0x4c
        /*0032*/ 	.byte	0x01
	.zero		1


	//----- nvinfo : EIATTR_MERCURY_ISA_VERSION
	.align		4
        /*0034*/ 	.byte	0x03, 0x5f
        /*0036*/ 	.short	0x0000


	//----- nvinfo : EIATTR_COOP_GROUP_MASK_REGIDS
	.align		4
        /*0038*/ 	.byte	0x04, 0x29
        /*003a*/ 	.short	(.L_1995 - .L_1994)


	//   ....[0]....
.L_1994:
        /*003c*/ 	.word	0xffffffff


	//   ....[1]....
        /*0040*/ 	.word	0xffffffff


	//   ....[2]....
        /*0044*/ 	.word	0xffffffff


	//   ....[3]....
        /*0048*/ 	.word	0xffffffff


	//   ....[4]....
        /*004c*/ 	.word	0xffffffff


	//   ....[5]....
        /*0050*/ 	.word	0xffffffff


	//   ....[6]....
        /*0054*/ 	.word	0xffffffff


	//   ....[7]....
        /*0058*/ 	.word	0xffffffff


	//   ....[8]....
        /*005c*/ 	.word	0xffffffff


	//   ....[9]....
        /*0060*/ 	.word	0xffffffff


	//   ....[10]....
        /*0064*/ 	.word	0xffffffff


	//   ....[11]....
        /*0068*/ 	.word	0xffffffff


	//   ....[12]....
        /*006c*/ 	.word	0xffffffff


	//   ....[13]....
        /*0070*/ 	.word	0xffffffff


	//   ....[14]....
        /*0074*/ 	.word	0xffffffff


	//   ....[15]....
        /*0078*/ 	.word	0xffffffff


	//   ....[16]....
        /*007c*/ 	.word	0xffffffff


	//   ....[17]....
        /*0080*/ 	.word	0xffffffff


	//   ....[18]....
        /*0084*/ 	.word	0xffffffff


	//   ....[19]....
        /*0088*/ 	.word	0xffffffff


	//----- nvinfo : EIATTR_COOP_GROUP_INSTR_OFFSETS
	.align		4
.L_1995:
        /*008c*/ 	.byte	0x04, 0x28
        /*008e*/ 	.short	(.L_1997 - .L_1996)


	//   ....[0]....
.L_1996:
        /*0090*/ 	.word	0x000009e0


	//   ....[1]....
        /*0094*/ 	.word	0x00000a00


	//   ....[2]....
        /*0098*/ 	.word	0x00000a20


	//   ....[3]....
        /*009c*/ 	.word	0x00000a40


	//   ....[4]....
        /*00a0*/ 	.word	0x00000a60


	//   ....[5]....
        /*00a4*/ 	.word	0x00000a80


	//   ....[6]....
        /*00a8*/ 	.word	0x00000aa0


	//   ....[7]....
        /*00ac*/ 	.word	0x00000ac0


	//   ....[8]....
        /*00b0*/ 	.word	0x00000ae0


	//   ....[9]....
        /*00b4*/ 	.word	0x00000b00


	//   ....[10]....
        /*00b8*/ 	.word	0x00001940


	//   ....[11]....
        /*00bc*/ 	.word	0x000019c0


	//   ....[12]....
        /*00c0*/ 	.word	0x00001a40


	//   ....[13]....
        /*00c4*/ 	.word	0x00001ab0


	//   ....[14]....
        /*00c8*/ 	.word	0x00001b30


	//   ....[15]....
        /*00cc*/ 	.word	0x00001ba0


	//   ....[16]....
        /*00d0*/ 	.word	0x00001c20


	//   ....[17]....
        /*00d4*/ 	.word	0x00001c90


	//   ....[18]....
        /*00d8*/ 	.word	0x00001d10


	//   ....[19]....
        /*00dc*/ 	.word	0x00001d80


	//----- nvinfo : EIATTR_EXIT_INSTR_OFFSETS
	.align		4
.L_1997:
        /*00e0*/ 	.byte	0x04, 0x1c
        /*00e2*/ 	.short	(.L_1999 - .L_1998)


	//   ....[0]....
.L_1998:
        /*00e4*/ 	.word	0x00001860


	//   ....[1]....
        /*00e8*/ 	.word	0x000018e0


	//----- nvinfo : EIATTR_MAX_THREADS
	.align		4
.L_1999:
        /*00ec*/ 	.byte	0x04, 0x05
        /*00ee*/ 	.short	(.L_2001 - .L_2000)
.L_2000:
        /*00f0*/ 	.word	0x00000080
        /*00f4*/ 	.word	0x00000001
        /*00f8*/ 	.word	0x00000001


	//----- nvinfo : EIATTR_CRS_STACK_SIZE
	.align		4
.L_2001:
        /*00fc*/ 	.byte	0x04, 0x1e
        /*00fe*/ 	.short	(.L_2003 - .L_2002)
.L_2002:
        /*0100*/ 	.word	0x00000000
.L_2003:


//--------------------- .nv.info._ZN10layer_norm13ln_bwd_kernelINS_13Kernel_traitsI6__halfS2_S2_S2_fjLj256ELj1ELj4ELj1ELj16ENS_18Kernel_traits_baseILj256ES2_S2_S2_S2_fjLj128EEEEELb0ELb1ELb0ELb1EEEvNS_9BwdParamsE --------------------------
	.section	.nv.info._ZN10layer_norm13ln_bwd_kernelINS_13Kernel_traitsI6__halfS2_S2_S2_fjLj256ELj1ELj4ELj1ELj16ENS_18Kernel_traits_baseILj256ES2_S2_S2_S2_fjLj128EEEEELb0ELb1ELb0ELb1EEEvNS_9BwdParamsE,"",@"SHT_CUDA_INFO"
	.sectionflags	@""
	.align	4


	//----- nvinfo : EIATTR_CUDA_API_VERSION
	.align		4
        /*0000*/ 	.byte	0x04, 0x37
        /*0002*/ 	.short	(.L_2005 - .L_2004)
.L_2004:
        /*0004*/ 	.word	0x00000082


	//----- nvinfo : EIATTR_SW2861232_WAR
	.align		4
.L_2005:
        /*0008*/ 	.byte	0x01, 0x35
	.zero		2


	//----- nvinfo : EIATTR_PARAM_CBANK
	.align		4
        /*000c*/ 	.byte	0x04, 0x0a
        /*000e*/ 	.short	(.L_2007 - .L_2006)
	.align		4
.L_2006:
        /*0010*/ 	.word	index@(.nv.constant0._ZN10layer_norm13ln_bwd_kernelINS_13Kernel_traitsI6__halfS2_S2_S2_fjLj256ELj1ELj4ELj1ELj16ENS_18Kernel_traits_baseILj256ES2_S2_S2_S2_fjLj128EEEEELb0ELb1ELb0ELb1EEEvNS_9BwdParamsE)
        /*0014*/ 	.short	0x0160
        /*0016*/ 	.short	0x0128


	//----- nvinfo : EIATTR_CBANK_PARAM_SIZE
	.align		4
.L_2007:
        /*0018*/ 	.byte	0x03, 0x19
        /*001a*/ 	.short	0x0128


	//----- nvinfo : EIATTR_KPARAM_INFO
	.align		4
        /*001c*/ 	.byte	0x04, 0x17
        /*001e*/ 	.short	(.L_2009 - .L_2008)
.L_2008:
        /*0020*/ 	.word	0x00000000
        /*0024*/ 	.short	0x0000
        /*0026*/ 	.short	0x0000
        /*0028*/ 	.byte	0x00, 0xf0, 0xa1, 0x04


	//----- nvinfo : EIATTR_MAXREG_COUNT
	.align		4
.L_2009:
        /*002c*/ 	.byte	0x03, 0x1b
        /*002e*/ 	.short	0x00ff


	//----- nvinfo : EIATTR_NUM_BARRIERS
	.align		4
        /*0030*/ 	.byte	0x02, 0x4c
        /*0032*/ 	.byte	0x01
	.zero		1


	//----- nvinfo : EIATTR_ANNOTATIONS
	.align		4
        /*0034*/ 	.byte	0x04, 0x55
        /*0036*/ 	.short	(.L_2011 - .L_2010)


	//   ....[0]....
.L_2010:
        /*0038*/ 	.word	0x00000001
        /*003c*/ 	.byte	0x40, 0x1d, 0x00, 0x00, 0x01, 0x00, 0x00, 0x00, 0x80, 0x1d, 0x00, 0x00


	//----- nvinfo : EIATTR_MERCURY_ISA_VERSION
	.align		4
.L_2011:
        /*0048*/ 	.byte	0x03, 0x5f
        /*004a*/ 	.short	0x0000


	//----- nvinfo : EIATTR_COOP_GROUP_MASK_REGIDS
	.align		4
        /*004c*/ 	.byte	0x04, 0x29
        /*004e*/ 	.short	(.L_2013 - .L_2012)


	//   ....[0]....
.L_2012:
        /*0050*/ 	.word	0xffffffff


	//   ....[1]....
        /*0054*/ 	.word	0xffffffff


	//   ....[2]....
        /*0058*/ 	.word	0xffffffff


	//   ....[3]....
        /*005c*/ 	.word	0xffffffff


	//   ....[4]....
        /*0060*/ 	.word	0xffffffff


	//   ....[5]....
        /*0064*/ 	.word	0xffffffff


	//   ....[6]....
        /*0068*/ 	.word	0xffffffff


	//   ....[7]....
        /*006c*/ 	.word	0xffffffff


	//   ....[8]....
        /*0070*/ 	.word	0xffffffff


	//   ....[9]....
        /*0074*/ 	.word	0xffffffff


	//   ....[10]....
        /*0078*/ 	.word	0xffffffff


	//   ....[11]....
        /*007c*/ 	.word	0xffffffff


	//   ....[12]....
        /*0080*/ 	.word	0xffffffff


	//   ....[13]....
        /*0084*/ 	.word	0xffffffff


	//   ....[14]....
        /*0088*/ 	.word	0xffffffff


	//   ....[15]....
        /*008c*/ 	.word	0xffffffff


	//   ....[16]....
        /*0090*/ 	.word	0xffffffff


	//   ....[17]....
        /*0094*/ 	.word	0xffffffff


	//   ....[18]....
        /*0098*/ 	.word	0xffffffff


	//   ....[19]....
        /*009c*/ 	.word	0xffffffff


	//----- nvinfo : EIATTR_COOP_GROUP_INSTR_OFFSETS
	.align		4
.L_2013:
        /*00a0*/ 	.byte	0x04, 0x28
        /*00a2*/ 	.short	(.L_2015 - .L_2014)


	//   ....[0]....
.L_2014:
        /*00a4*/ 	.word	0x00000a70


	//   ....[1]....
        /*00a8*/ 	.word	0x00000a90


	//   ....[2]....
        /*00ac*/ 	.word	0x00000ab0


	//   ....[3]....
        /*00b0*/ 	.word	0x00000ad0


	//   ....[4]....
        /*00b4*/ 	.word	0x00000af0


	//   ....[5]....
        /*00b8*/ 	.word	0x00000b10


	//   ....[6]....
        /*00bc*/ 	.word	0x00000b30


	//   ....[7]....
        /*00c0*/ 	.word	0x00000b50


	//   ....[8]....
        /*00c4*/ 	.word	0x00000b80


	//   ....[9]....
        /*00c8*/ 	.word	0x00000b90


	//   ....[10]....
        /*00cc*/ 	.word	0x00001960


	//   ....[11]....
        /*00d0*/ 	.word	0x000019d0


	//   ....[12]....
        /*00d4*/ 	.word	0x00001a40


	//   ....[13]....
        /*00d8*/ 	.word	0x00001aa0


	//   ....[14]....
        /*00dc*/ 	.word	0x00001b10


	//   ....[15]....
        /*00e0*/ 	.word	0x00001b70


	//   ....[16]....
        /*00e4*/ 	.word	0x00001be0


	//   ....[17]....
        /*00e8*/ 	.word	0x00001c40


	//   ....[18]....
        /*00ec*/ 	.word	0x00001cb0


	//   ....[19]....
        /*00f0*/ 	.word	0x00001d10


	//----- nvinfo : EIATTR_EXIT_INSTR_OFFSETS
	.align		4
.L_2015:
        /*00f4*/ 	.byte	0x04, 0x1c
        /*00f6*/ 	.short	(.L_2017 - .L_2016)


	//   ....[0]....
.L_2016:
        /*00f8*/ 	.word	0x00001910


	//----- nvinfo : EIATTR_MAX_THREADS
	.align		4
.L_2017:
        /*00fc*/ 	.byte	0x04, 0x05
        /*00fe*/ 	.short	(.L_2019 - .L_2018)
.L_2018:
        /*0100*/ 	.word	0x00000080
        /*0104*/ 	.word	0x00000001
        /*0108*/ 	.word	0x00000001


	//----- nvinfo : EIATTR_CRS_STACK_SIZE
	.align		4
.L_2019:
        /*010c*/ 	.byte	0x04, 0x1e
        /*010e*/ 	.short	(.L_2021 - .L_2020)
.L_2020:
        /*0110*/ 	.word	0x00000000
.L_2021:


//--------------------- .nv.info._ZN10layer_norm13ln_bwd_kernelINS_13Kernel_traitsI6__halfS2_S2_S2_fjLj256ELj1ELj4ELj1ELj16ENS_18Kernel_traits_baseILj256ES2_S2_S2_S2_fjLj128EEEEELb0ELb1ELb1ELb0EEEvNS_9BwdParamsE --------------------------
	.section	.nv.info._ZN10layer_norm13ln_bwd_kernelINS_13Kernel_traitsI6__halfS2_S2_S2_fjLj256ELj1ELj4ELj1ELj16ENS_18Kernel_traits_baseILj256ES2_S2_S2_S2_fjLj128EEEEELb0ELb1ELb1ELb0EEEvNS_9BwdParamsE,"",@"SHT_CUDA_INFO"
	.sectionflags	@""
	.align	4


	//----- nvinfo : EIATTR_CUDA_API_VERSION
	.align		4
        /*0000*/ 	.byte	0x04, 0x37
        /*0002*/ 	.short	(.L_2023 - .L_2022)
.L_2022:
        /*0004*/ 	.word	0x00000082


	//----- nvinfo : EIATTR_SW2861232_WAR
	.align		4
.L_2023:
        /*0008*/ 	.byte	0x01, 0x35
	.zero		2


	//----- nvinfo : EIATTR_PARAM_CBANK
	.align		4
        /*000c*/ 	.byte	0x04, 0x0a
        /*000e*/ 	.short	(.L_2025 - .L_2024)
	.align		4
.L_2024:
        /*0010*/ 	.word	index@(.nv.constant0._ZN10layer_norm13ln_bwd_kernelINS_13Kernel_traitsI6__halfS2_S2_S2_fjLj256ELj1ELj4ELj1ELj16ENS_18Kernel_traits_baseILj256ES2_S2_S2_S2_fjLj128EEEEELb0ELb1ELb1ELb0EEEvNS_9BwdParamsE)
        /*0014*/ 	.short	0x0160
        /*0016*/ 	.short	0x0128


	//----- nvinfo : EIATTR_CBANK_PARAM_SIZE
	.align		4
.L_2025:
        /*0018*/ 	.byte	0x03, 0x19
        /*001a*/ 	.short	0x0128


	//----- nvinfo : EIATTR_KPARAM_INFO
	.align		4
        /*001c*/ 	.byte	0x04, 0x17
        /*001e*/ 	.short	(.L_2027 - .L_2026)
.L_2026:
        /*0020*/ 	.word	0x00000000
        /*0024*/ 	.short	0x0000
        /*0026*/ 	.short	0x0000
        /*0028*/ 	.byte	0x00, 0xf0, 0xa1, 0x04


	//----- nvinfo : EIATTR_MAXREG_COUNT
	.align		4
.L_2027:
        /*002c*/ 	.byte	0x03, 0x1b
        /*002e*/ 	.short	0x00ff


	//----- nvinfo : EIATTR_NUM_BARRIERS
	.align		4
        /*0030*/ 	.byte	0x02, 0x4c
        /*0032*/ 	.byte	0x01
	.zero		1


	//----- nvinfo : EIATTR_MERCURY_ISA_VERSION
	.align		4
        /*0034*/ 	.byte	0x03, 0x5f
        /*0036*/ 	.short	0x0000


	//----- nvinfo : EIATTR_COOP_GROUP_MASK_REGIDS
	.align		4
        /*0038*/ 	.byte	0x04, 0x29
        /*003a*/ 	.short	(.L_2029 - .L_2028)


	//   ....[0]....
.L_2028:
        /*003c*/ 	.word	0xffffffff


	//   ....[1]....
        /*0040*/ 	.word	0xffffffff


	//   ....[2]....
        /*0044*/ 	.word	0xffffffff


	//   ....[3]....
        /*0048*/ 	.word	0xffffffff


	//   ....[4]....
        /*004c*/ 	.word	0xffffffff


	//   ....[5]....
        /*0050*/ 	.word	0xffffffff


	//   ....[6]....
        /*0054*/ 	.word	0xffffffff


	//   ....[7]....
        /*0058*/ 	.word	0xffffffff


	//   ....[8]....
        /*005c*/ 	.word	0xffffffff


	//   ....[9]....
        /*0060*/ 	.word	0xffffffff


	//   ....[10]....
        /*0064*/ 	.word	0xffffffff


	//   ....[11]....
        /*0068*/ 	.word	0xffffffff


	//   ....[12]....
        /*006c*/ 	.word	0xffffffff


	//   ....[13]....
        /*0070*/ 	.word	0xffffffff


	//   ....[14]....
        /*0074*/ 	.word	0xffffffff


	//   ....[15]....
        /*0078*/ 	.word	0xffffffff


	//   ....[16]....
        /*007c*/ 	.word	0xffffffff


	//   ....[17]....
        /*0080*/ 	.word	0xffffffff


	//   ....[18]....
        /*0084*/ 	.word	0xffffffff


	//   ....[19]....
        /*0088*/ 	.word	0xffffffff


	//----- nvinfo : EIATTR_COOP_GROUP_INSTR_OFFSETS
	.align		4
.L_2029:
        /*008c*/ 	.byte	0x04, 0x28
        /*008e*/ 	.short	(.L_2031 - .L_2030)


	//   ....[0]....
.L_2030:
        /*0090*/ 	.word	0x00000a30


	//   ....[1]....
        /*0094*/ 	.word	0x00000a50


	//   ....[2]....
        /*0098*/ 	.word	0x00000a70


	//   ....[3]....
        /*009c*/ 	.word	0x00000a90


	//   ....[4]....
        /*00a0*/ 	.word	0x00000ab0


	//   ....[5]....
        /*00a4*/ 	.word	0x00000ad0


	//   ....[6]....
        /*00a8*/ 	.word	0x00000af0


	//   ....[7]....
        /*00ac*/ 	.word	0x00000b10


	//   ....[8]....
        /*00b0*/ 	.word	0x00000b30


	//   ....[9]....
        /*00b4*/ 	.word	0x00000b50


	//   ....[10]....
        /*00b8*/ 	.word	0x00001fb0


	//   ....[11]....
        /*00bc*/ 	.word	0x00002030


	//   ....[12]....
        /*00c0*/ 	.word	0x000020b0


	//   ....[13]....
        /*00c4*/ 	.word	0x00002120


	//   ....[14]....
        /*00c8*/ 	.word	0x000021a0


	//   ....[15]....
        /*00cc*/ 	.word	0x00002210


	//   ....[16]....
        /*00d0*/ 	.word	0x00002290


	//   ....[17]....
        /*00d4*/ 	.word	0x00002300


	//   ....[18]....
        /*00d8*/ 	.word	0x00002380


	//   ....[19]....
        /*00dc*/ 	.word	0x000023f0


	//----- nvinfo : EIATTR_EXIT_INSTR_OFFSETS
	.align		4
.L_2031:
        /*00e0*/ 	.byte	0x04, 0x1c
        /*00e2*/ 	.short	(.L_2033 - .L_2032)


	//   ....[0]....
.L_2032:
        /*00e4*/ 	.word	0x00001ed0


	//   ....[1]....
        /*00e8*/ 	.word	0x00001f50


	//----- nvinfo : EIATTR_MAX_THREADS
	.align		4
.L_2033:
        /*00ec*/ 	.byte	0x04, 0x05
        /*00ee*/ 	.short	(.L_2035 - .L_2034)
.L_2034:
        /*00f0*/ 	.word	0x00000080
        /*00f4*/ 	.word	0x00000001
        /*00f8*/ 	.word	0x00000001


	//----- nvinfo : EIATTR_CRS_STACK_SIZE
	.align		4
.L_2035:
        /*00fc*/ 	.byte	0x04, 0x1e
        /*00fe*/ 	.short	(.L_2037 - .L_2036)
.L_2036:
        /*0100*/ 	.word	0x00000000
.L_2037:


//--------------------- .nv.info._ZN10layer_norm13ln_bwd_kernelINS_13Kernel_traitsI6__halfS2_S2_S2_fjLj256ELj1ELj4ELj1ELj16ENS_18Kernel_traits_baseILj256ES2_S2_S2_S2_fjLj128EEEEELb0ELb1ELb1ELb1EEEvNS_9BwdParamsE --------------------------
	.section	.nv.info._ZN10layer_norm13ln_bwd_kernelINS_13Kernel_traitsI6__halfS2_S2_S2_fjLj256ELj1ELj4ELj1ELj16ENS_18Kernel_traits_baseILj256ES2_S2_S2_S2_fjLj128EEEEELb0ELb1ELb1ELb1EEEvNS_9BwdParamsE,"",@"SHT_CUDA_INFO"
	.sectionflags	@""
	.align	4


	//----- nvinfo : EIATTR_CUDA_API_VERSION
	.align		4
        /*0000*/ 	.byte	0x04, 0x37
        /*0002*/ 	.short	(.L_2039 - .L_2038)
.L_2038:
        /*0004*/ 	.word	0x00000082


	//----- nvinfo : EIATTR_SW2861232_WAR
	.align		4
.L_2039:
        /*0008*/ 	.byte	0x01, 0x35
	.zero		2


	//----- nvinfo : EIATTR_PARAM_CBANK
	.align		4
        /*000c*/ 	.byte	0x04, 0x0a
        /*000e*/ 	.short	(.L_2041 - .L_2040)
	.align		4
.L_2040:
        /*0010*/ 	.word	index@(.nv.constant0._ZN10layer_norm13ln_bwd_kernelINS_13Kernel_traitsI6__halfS2_S2_S2_fjLj256ELj1ELj4ELj1ELj16ENS_18Kernel_traits_baseILj256ES2_S2_S2_S2_fjLj128EEEEELb0ELb1ELb1ELb1EEEvNS_9BwdParamsE)
        /*0014*/ 	.short	0x0160
        /*0016*/ 	.short	0x0128


	//----- nvinfo : EIATTR_CBANK_PARAM_SIZE
	.align		4
.L_2041:
        /*0018*/ 	.byte	0x03, 0x19
        /*001a*/ 	.short	0x0128


	//----- nvinfo : EIATTR_KPARAM_INFO
	.align		4
        /*001c*/ 	.byte	0x04, 0x17
        /*001e*/ 	.short	(.L_2043 - .L_2042)
.L_2042:
        /*0020*/ 	.word	0x00000000
        /*0024*/ 	.short	0x0000
        /*0026*/ 	.short	0x0000
        /*0028*/ 	.byte	0x00, 0xf0, 0xa1, 0x04


	//----- nvinfo : EIATTR_MAXREG_COUNT
	.align		4
.L_2043:
        /*002c*/ 	.byte	0x03, 0x1b
        /*002e*/ 	.short	0x00ff


	//----- nvinfo : EIATTR_NUM_BARRIERS
	.align		4
        /*0030*/ 	.byte	0x02, 0x4c
        /*0032*/ 	.byte	0x01
	.zero		1


	//----- nvinfo : EIATTR_MERCURY_ISA_VERSION
	.align		4
        /*0034*/ 	.byte	0x03, 0x5f
        /*0036*/ 	.short	0x0000


	//----- nvinfo : EIATTR_COOP_GROUP_MASK_REGIDS
	.align		4
        /*0038*/ 	.byte	0x04, 0x29
        /*003a*/ 	.short	(.L_2045 - .L_2044)


	//   ....[0]....
.L_2044:
        /*003c*/ 	.word	0xffffffff


	//   ....[1]....
        /*0040*/ 	.word	0xffffffff


	//   ....[2]....
        /*0044*/ 	.word	0xffffffff


	//   ....[3]....
        /*0048*/ 	.word	0xffffffff


	//   ....[4]....
        /*004c*/ 	.word	0xffffffff


	//   ....[5]....
        /*0050*/ 	.word	0xffffffff


	//   ....[6]....
        /*0054*/ 	.word	0xffffffff


	//   ....[7]....
        /*0058*/ 	.word	0xffffffff


	//   ....[8]....
        /*005c*/ 	.word	0xffffffff


	//   ....[9]....
        /*0060*/ 	.word	0xffffffff


	//   ....[10]....
        /*0064*/ 	.word	0xffffffff


	//   ....[11]....
        /*0068*/ 	.word	0xffffffff


	//   ....[12]....
        /*006c*/ 	.word	0xffffffff


	//   ....[13]....
        /*0070*/ 	.word	0xffffffff


	//   ....[14]....
        /*0074*/ 	.word	0xffffffff


	//   ....[15]....
        /*0078*/ 	.word	0xffffffff


	//   ....[16]....
        /*007c*/ 	.word	0xffffffff


	//   ....[17]....
        /*0080*/ 	.word	0xffffffff


	//   ....[18]....
        /*0084*/ 	.word	0xffffffff


	//   ....[19]....
        /*0088*/ 	.word	0xffffffff


	//----- nvinfo : EIATTR_COOP_GROUP_INSTR_OFFSETS
	.align		4
.L_2045:
        /*008c*/ 	.byte	0x04, 0x28
        /*008e*/ 	.short	(.L_2047 - .L_2046)


	//   ....[0]....
.L_2046:
        /*0090*/ 	.word	0x00000a30


	//   ....[1]....
        /*0094*/ 	.word	0x00000a50


	//   ....[2]....
        /*0098*/ 	.word	0x00000a70


	//   ....[3]....
        /*009c*/ 	.word	0x00000a90


	//   ....[4]....
        /*00a0*/ 	.word	0x00000ab0


	//   ....[5]....
        /*00a4*/ 	.word	0x00000ad0


	//   ....[6]....
        /*00a8*/ 	.word	0x00000af0


	//   ....[7]....
        /*00ac*/ 	.word	0x00000b10


	//   ....[8]....
        /*00b0*/ 	.word	0x00000b30


	//   ....[9]....
        /*00b4*/ 	.word	0x00000b50


	//   ....[10]....
        /*00b8*/ 	.word	0x00001e70


	//   ....[11]....
        /*00bc*/ 	.word	0x00001ef0


	//   ....[12]....
        /*00c0*/ 	.word	0x00001f70


	//   ....[13]....
        /*00c4*/ 	.word	0x00001fe0


	//   ....[14]....
        /*00c8*/ 	.word	0x00002060


	//   ....[15]....
        /*00cc*/ 	.word	0x000020d0


	//   ....[16]....
        /*00d0*/ 	.word	0x00002150


	//   ....[17]....
        /*00d4*/ 	.word	0x000021c0


	//   ....[18]....
        /*00d8*/ 	.word	0x00002240


	//   ....[19]....
        /*00dc*/ 	.word	0x000022b0


	//----- nvinfo : EIATTR_EXIT_INSTR_OFFSETS
	.align		4
.L_2047:
        /*00e0*/ 	.byte	0x04, 0x1c
        /*00e2*/ 	.short	(.L_2049 - .L_2048)


	//   ....[0]....
.L_2048:
        /*00e4*/ 	.word	0x00001e10


	//----- nvinfo : EIATTR_MAX_THREADS
	.align		4
.L_2049:
        /*00e8*/ 	.byte	0x04, 0x05
        /*00ea*/ 	.short	(.L_2051 - .L_2050)
.L_2050:
        /*00ec*/ 	.word	0x00000080
        /*00f0*/ 	.word	0x00000001
        /*00f4*/ 	.word	0x00000001


	//----- nvinfo : EIATTR_CRS_STACK_SIZE
	.align		4
.L_2051:
        /*00f8*/ 	.byte	0x04, 0x1e
        /*00fa*/ 	.short	(.L_2053 - .L_2052)
.L_2052:
        /*00fc*/ 	.word	0x00000000
.L_2053:


//--------------------- .nv.info._ZN10layer_norm13ln_bwd_kernelINS_13Kernel_traitsI6__halfS2_S2_S2_fjLj256ELj1ELj4ELj1ELj16ENS_18Kernel_traits_baseILj256ES2_S2_S2_S2_fjLj128EEEEELb1ELb0ELb0ELb0EEEvNS_9BwdParamsE --------------------------
	.section	.nv.info._ZN10layer_norm13ln_bwd_kernelINS_13Kernel_traitsI6__halfS2_S2_S2_fjLj256ELj1ELj4ELj1ELj16ENS_18Kernel_traits_baseILj256ES2_S2_S2_S2_fjLj128EEEEELb1ELb0ELb0ELb0EEEvNS_9BwdParamsE,"",@"SHT_CUDA_INFO"
	.sectionflags	@""
	.align	4


	//----- nvinfo : EIATTR_CUDA_API_VERSION
	.align		4
        /*0000*/ 	.byte	0x04, 0x37
        /*0002*/ 	.short	(.L_2055 - .L_2054)
.L_2054:
        /*0004*/ 	.word	0x00000082


	//----- nvinfo : EIATTR_SW2861232_WAR
	.align		4
.L_2055:
        /*0008*/ 	.byte	0x01, 0x35
	.zero		2


	//----- nvinfo : EIATTR_PARAM_CBANK
	.align		4
        /*000c*/ 	.byte	0x04, 0x0a
        /*000e*/ 	.short	(.L_2057 - .L_2056)
	.align		4
.L_2056:
        /*0010*/ 	.word	index@(.nv.constant0._ZN10layer_norm13ln_bwd_kernelINS_13Kernel_traitsI6__halfS2_S2_S2_fjLj256ELj1ELj4ELj1ELj16ENS_18Kernel_traits_baseILj256ES2_S2_S2_S2_fjLj128EEEEELb1ELb0ELb0ELb0EEEvNS_9BwdParamsE)
        /*0014*/ 	.short	0x0160
        /*0016*/ 	.short	0x0128


	//----- nvinfo : EIATTR_CBANK_PARAM_SIZE
	.align		4
.L_2057:
        /*0018*/ 	.byte	0x03, 0x19
        /*001a*/ 	.short	0x0128


	//----- nvinfo : EIATTR_KPARAM_INFO
	.align		4
        /*001c*/ 	.byte	0x04, 0x17
        /*001e*/ 	.short	(.L_2059 - .L_2058)
.L_2058:
        /*0020*/ 	.word	0x00000000
        /*0024*/ 	.short	0x0000
        /*0026*/ 	.short	0x0000
        /*0028*/ 	.byte	0x00, 0xf0, 0xa1, 0x04


	//----- nvinfo : EIATTR_MAXREG_COUNT
	.align		4
.L_2059:
        /*002c*/ 	.byte	0x03, 0x1b
        /*002e*/ 	.short	0x00ff


	//----- nvinfo : EIATTR_NUM_BARRIERS
	.align		4
        /*0030*/ 	.byte	0x02, 0x4c
        /*0032*/ 	.byte	0x01
	.zero		1


	//----- nvinfo : EIATTR_MERCURY_ISA_VERSION
	.align		4
        /*0034*/ 	.byte	0x03, 0x5f
        /*0036*/ 	.short	0x0000


	//----- nvinfo : EIATTR_COOP_GROUP_MASK_REGIDS
	.align		4
        /*0038*/ 	.byte	0x04, 0x29
        /*003a*/ 	.short	(.L_2061 - .L_2060)


	//   ....[0]....
.L_2060:
        /*003c*/ 	.word	0xffffffff


	//   ....[1]....
        /*0040*/ 	.word	0xffffffff


	//   ....[2]....
        /*0044*/ 	.word	0xffffffff


	//   ....[3]....
        /*0048*/ 	.word	0xffffffff


	//   ....[4]....
        /*004c*/ 	.word	0xffffffff


	//   ....[5]....
        /*0050*/ 	.word	0xffffffff


	//   ....[6]....
        /*0054*/ 	.word	0xffffffff


	//   ....[7]....
        /*0058*/ 	.word	0xffffffff


	//   ....[8]....
        /*005c*/ 	.word	0xffffffff


	//   ....[9]....
        /*0060*/ 	.word	0xffffffff


	//   ....[10]....
        /*0064*/ 	.word	0xffffffff


	//   ....[11]....
        /*0068*/ 	.word	0xffffffff


	//   ....[12]....
        /*006c*/ 	.word	0xffffffff


	//   ....[13]....
        /*0070*/ 	.word	0xffffffff


	//   ....[14]....
        /*0074*/ 	.word	0xffffffff


	//   ....[15]....
        /*0078*/ 	.word	0xffffffff


	//   ....[16]....
        /*007c*/ 	.word	0xffffffff


	//   ....[17]....
        /*0080*/ 	.word	0xffffffff


	//   ....[18]....
        /*0084*/ 	.word	0xffffffff


	//   ....[19]....
        /*0088*/ 	.word	0xffffffff


	//----- nvinfo : EIATTR_COOP_GROUP_INSTR_OFFSETS
	.align		4
.L_2061:
        /*008c*/ 	.byte	0x04, 0x28
        /*008e*/ 	.short	(.L_2063 - .L_2062)


	//   ....[0]....
.L_2062:
        /*0090*/ 	.word	0x00000980


	//   ....[1]....
        /*0094*/ 	.word	0x000009a0


	//   ....[2]....
        /*0098*/ 	.word	0x000009c0


	//   ....[3]....
        /*009c*/ 	.word	0x000009e0


	//   ....[4]....
        /*00a0*/ 	.word	0x00000a00


	//   ....[5]....
        /*00a4*/ 	.word	0x00000a20


	//   ....[6]....
        /*00a8*/ 	.word	0x00000a40


	//   ....[7]....
        /*00ac*/ 	.word	0x00000a60


	//   ....[8]....
        /*00b0*/ 	.word	0x00000a80


	//   ....[9]....
        /*00b4*/ 	.word	0x00000aa0


	//   ....[10]....
        /*00b8*/ 	.word	0x000016f0


	//   ....[11]....
        /*00bc*/ 	.word	0x00001770


	//   ....[12]....
        /*00c0*/ 	.word	0x000017f0


	//   ....[13]....
        /*00c4*/ 	.word	0x00001860


	//   ....[14]....
        /*00c8*/ 	.word	0x000018e0


	//   ....[15]....
        /*00cc*/ 	.word	0x00001950


	//   ....[16]....
        /*00d0*/ 	.word	0x000019d0


	//   ....[17]....
        /*00d4*/ 	.word	0x00001a40


	//   ....[18]....
        /*00d8*/ 	.word	0x00001ac0


	//   ....[19]....
        /*00dc*/ 	.word	0x00001b30


	//----- nvinfo : EIATTR_EXIT_INSTR_OFFSETS
	.align		4
.L_2063:
        /*00e0*/ 	.byte	0x04, 0x1c
        /*00e2*/ 	.short	(.L_2065 - .L_2064)


	//   ....[0]....
.L_2064:
        /*00e4*/ 	.word	0x00001660


	//   ....[1]....
        /*00e8*/ 	.word	0x00001690


	//----- nvinfo : EIATTR_MAX_THREADS
	.align		4
.L_2065:
        /*00ec*/ 	.byte	0x04, 0x05
        /*00ee*/ 	.short	(.L_2067 - .L_2066)
.L_2066:
        /*00f0*/ 	.word	0x00000080
        /*00f4*/ 	.word	0x00000001
        /*00f8*/ 	.word	0x00000001


	//----- nvinfo : EIATTR_CRS_STACK_SIZE
	.align		4
.L_2067:
        /*00fc*/ 	.byte	0x04, 0x1e
        /*00fe*/ 	.short	(.L_2069 - .L_2068)
.L_2068:
        /*0100*/ 	.word	0x00000000
.L_2069:


//--------------------- .nv.info._ZN10layer_norm13ln_bwd_kernelINS_13Kernel_traitsI6__halfS2_S2_S2_fjLj256ELj1ELj4ELj1ELj16ENS_18Kernel_traits_baseILj256ES2_S2_S2_S2_fjLj128EEEEELb1ELb0ELb0ELb1EEEvNS_9BwdParamsE --------------------------
	.section	.nv.info._ZN10layer_norm13ln_bwd_kernelINS_13Kernel_traitsI6__halfS2_S2_S2_fjLj256ELj1ELj4ELj1ELj16ENS_18Kernel_traits_baseILj256ES2_S2_S2_S2_fjLj128EEEEELb1ELb0ELb0ELb1EEEvNS_9BwdParamsE,"",@"SHT_CUDA_INFO"
	.sectionflags	@""
	.align	4


	//----- nvinfo : EIATTR_CUDA_API_VERSION
	.align		4
        /*0000*/ 	.byte	0x04, 0x37
        /*0002*/ 	.short	(.L_2071 - .L_2070)
.L_2070:
        /*0004*/ 	.word	0x00000082


	//----- nvinfo : EIATTR_SW2861232_WAR
	.align		4
.L_2071:
        /*0008*/ 	.byte	0x01, 0x35
	.zero		2


	//----- nvinfo : EIATTR_PARAM_CBANK
	.align		4
        /*000c*/ 	.byte	0x04, 0x0a
        /*000e*/ 	.short	(.L_2073 - .L_2072)
	.align		4
.L_2072:
        /*0010*/ 	.word	index@(.nv.constant0._ZN10layer_norm13ln_bwd_kernelINS_13Kernel_traitsI6__halfS2_S2_S2_fjLj256ELj1ELj4ELj1ELj16ENS_18Kernel_traits_baseILj256ES2_S2_S2_S2_fjLj128EEEEELb1ELb0ELb0ELb1EEEvNS_9BwdParamsE)
        /*0014*/ 	.short	0x0160
        /*0016*/ 	.short	0x0128


	//----- nvinfo : EIATTR_CBANK_PARAM_SIZE
	.align		4
.L_2073:
        /*0018*/ 	.byte	0x03, 0x19
        /*001a*/ 	.short	0x0128


	//----- nvinfo : EIATTR_KPARAM_INFO
	.align		4
        /*001c*/ 	.byte	0x04, 0x17
        /*001e*/ 	.short	(.L_2075 - .L_2074)
.L_2074:
        /*0020*/ 	.word	0x00000000
        /*0024*/ 	.short	0x0000
        /*0026*/ 	.short	0x0000
        /*0028*/ 	.byte	0x00, 0xf0, 0xa1, 0x04


	//----- nvinfo : EIATTR_MAXREG_COUNT
	.align		4
.L_2075:
        /*002c*/ 	.byte	0x03, 0x1b
        /*002e*/ 	.short	0x00ff


	//----- nvinfo : EIATTR_NUM_BARRIERS
	.align		4
        /*0030*/ 	.byte	0x02, 0x4c
        /*0032*/ 	.byte	0x01
	.zero		1


	//----- nvinfo : EIATTR_MERCURY_ISA_VERSION
	.align		4
        /*0034*/ 	.byte	0x03, 0x5f
        /*0036*/ 	.short	0x0000


	//----- nvinfo : EIATTR_COOP_GROUP_MASK_REGIDS
	.align		4
        /*0038*/ 	.byte	0x04, 0x29
        /*003a*/ 	.short	(.L_2077 - .L_2076)


	//   ....[0]....
.L_2076:
        /*003c*/ 	.word	0xffffffff


	//   ....[1]....
        /*0040*/ 	.word	0xffffffff


	//   ....[2]....
        /*0044*/ 	.word	0xffffffff


	//   ....[3]....
        /*0048*/ 	.word	0xffffffff


	//   ....[4]....
        /*004c*/ 	.word	0xffffffff


	//   ....[5]....
        /*0050*/ 	.word	0xffffffff


	//   ....[6]....
        /*0054*/ 	.word	0xffffffff


	//   ....[7]....
        /*0058*/ 	.word	0xffffffff


	//   ....[8]....
        /*005c*/ 	.word	0xffffffff


	//   ....[9]....
        /*0060*/ 	.word	0xffffffff


	//   ....[10]....
        /*0064*/ 	.word	0xffffffff


	//   ....[11]....
        /*0068*/ 	.word	0xffffffff


	//   ....[12]....
        /*006c*/ 	.word	0xffffffff


	//   ....[13]....
        /*0070*/ 	.word	0xffffffff


	//   ....[14]....
        /*0074*/ 	.word	0xffffffff


	//   ....[15]....
        /*0078*/ 	.word	0xffffffff


	//   ....[16]....
        /*007c*/ 	.word	0xffffffff


	//   ....[17]....
        /*0080*/ 	.word	0xffffffff


	//   ....[18]....
        /*0084*/ 	.word	0xffffffff


	//   ....[19]....
        /*0088*/ 	.word	0xffffffff


	//----- nvinfo : EIATTR_COOP_GROUP_INSTR_OFFSETS
	.align		4
.L_2077:
        /*008c*/ 	.byte	0x04, 0x28
        /*008e*/ 	.short	(.L_2079 - .L_2078)


	//   ....[0]....
.L_2078:
        /*0090*/ 	.word	0x00000950


	//   ....[1]....
        /*0094*/ 	.word	0x00000970


	//   ....[2]....
        /*0098*/ 	.word	0x00000990


	//   ....[3]....
        /*009c*/ 	.word	0x000009b0


	//   ....[4]....
        /*00a0*/ 	.word	0x000009d0


	//   ....[5]....
        /*00a4*/ 	.word	0x000009f0


	//   ....[6]....
        /*00a8*/ 	.word	0x00000a10


	//   ....[7]....
        /*00ac*/ 	.word	0x00000a30


	//   ....[8]....
        /*00b0*/ 	.word	0x00000a50


	//   ....[9]....
        /*00b4*/ 	.word	0x00000a70


	//   ....[10]....
        /*00b8*/ 	.word	0x00001620


	//   ....[11]....
        /*00bc*/ 	.word	0x000016a0


	//   ....[12]....
        /*00c0*/ 	.word	0x00001720


	//   ....[13]....
        /*00c4*/ 	.word	0x00001790


	//   ....[14]....
        /*00c8*/ 	.word	0x00001810


	//   ....[15]....
        /*00cc*/ 	.word	0x00001880


	//   ....[16]....
        /*00d0*/ 	.word	0x00001900


	//   ....[17]....
        /*00d4*/ 	.word	0x00001970


	//   ....[18]....
        /*00d8*/ 	.word	0x000019f0


	//   ....[19]....
        /*00dc*/ 	.word	0x00001a60


	//----- nvinfo : EIATTR_EXIT_INSTR_OFFSETS
	.align		4
.L_2079:
        /*00e0*/ 	.byte	0x04, 0x1c
        /*00e2*/ 	.short	(.L_2081 - .L_2080)


	//   ....[0]....
.L_2080:
        /*00e4*/ 	.word	0x000015c0


	//----- nvinfo : EIATTR_MAX_THREADS
	.align		4
.L_2081:
        /*00e8*/ 	.byte	0x04, 0x05
        /*00ea*/ 	.short	(.L_2083 - .L_2082)
.L_2082:
        /*00ec*/ 	.word	0x00000080
        /*00f0*/ 	.word	0x00000001
        /*00f4*/ 	.word	0x00000001


	//----- nvinfo : EIATTR_CRS_STACK_SIZE
	.align		4
.L_2083:
        /*00f8*/ 	.byte	0x04, 0x1e
        /*00fa*/ 	.short	(.L_2085 - .L_2084)
.L_2084:
        /*00fc*/ 	.word	0x00000000
.L_2085:


//--------------------- .nv.info._ZN10layer_norm22ln_bwd_finalize_kernelINS_22Kernel_traits_finalizeILj256E6__halfS2_S2_S2_fjLb0ELj1024ELj4ENS_18Kernel_traits_baseILj256ES2_S2_S2_S2_fjLj1024EEEEELb0ELb0EEEvNS_9BwdParamsE --------------------------
	.section	.nv.info._ZN10layer_norm22ln_bwd_finalize_kernelINS_22Kernel_traits_finalizeILj256E6__halfS2_S2_S2_fjLb0ELj1024ELj4ENS_18Kernel_traits_baseILj256ES2_S2_S2_S2_fjLj1024EEEEELb0ELb0EEEvNS_9BwdParamsE,"",@"SHT_CUDA_INFO"
	.sectionflags	@""
	.align	4


	//----- nvinfo : EIATTR_CUDA_API_VERSION
	.align		4
        /*0000*/ 	.byte	0x04, 0x37
        /*0002*/ 	.short	(.L_2087 - .L_2086)
.L_2086:
        /*0004*/ 	.word	0x00000082


	//----- nvinfo : EIATTR_SW2861232_WAR
	.align		4
.L_2087:
        /*0008*/ 	.byte	0x01, 0x35
	.zero		2


	//----- nvinfo : EIATTR_PARAM_CBANK
	.align		4
        /*000c*/ 	.byte	0x04, 0x0a
        /*000e*/ 	.short	(.L_2089 - .L_2088)
	.align		4
.L_2088:
        /*0010*/ 	.word	index@(.nv.constant0._ZN10layer_norm22ln_bwd_finalize_kernelINS_22Kernel_traits_finalizeILj256E6__halfS2_S2_S2_fjLb0ELj1024ELj4ENS_18Kernel_traits_baseILj256ES2_S2_S2_S2_fjLj1024EEEEELb0ELb0EEEvNS_9BwdParamsE)
        /*0014*/ 	.short	0x0160
        /*0016*/ 	.short	0x0128


	//----- nvinfo : EIATTR_CBANK_PARAM_SIZE
	.align		4
.L_2089:
        /*0018*/ 	.byte	0x03, 0x19
        /*001a*/ 	.short	0x0128


	//----- nvinfo : EIATTR_KPARAM_INFO
	.align		4
        /*001c*/ 	.byte	0x04, 0x17
        /*001e*/ 	.short	(.L_2091 - .L_2090)
.L_2090:
        /*0020*/ 	.word	0x00000000
        /*0024*/ 	.short	0x0000
        /*0026*/ 	.short	0x0000
        /*0028*/ 	.byte	0x00, 0xf0, 0xa1, 0x04


	//----- nvinfo : EIATTR_MAXREG_COUNT
	.align		4
.L_2091:
        /*002c*/ 	.byte	0x03, 0x1b
        /*002e*/ 	.short	0x0040


	//----- nvinfo : EIATTR_NUM_BARRIERS
	.align		4
        /*0030*/ 	.byte	0x02, 0x4c
        /*0032*/ 	.byte	0x01
	.zero		1


	//----- nvinfo : EIATTR_MERCURY_ISA_VERSION
	.align		4
        /*0034*/ 	.byte	0x03, 0x5f
        /*0036*/ 	.short	0x0000


	//----- nvinfo : EIATTR_COOP_GROUP_MASK_REGIDS
	.align		4
        /*0038*/ 	.byte	0x04, 0x29
        /*003a*/ 	.short	(.L_2093 - .L_2092)


	//   ....[0]....
.L_2092:
        /*003c*/ 	.word	0xffffffff


	//   ....[1]....
        /*0040*/ 	.word	0xffffffff


	//   ....[2]....
        /*0044*/ 	.word	0xffffffff


	//   ....[3]....
        /*0048*/ 	.word	0xffffffff


	//   ....[4]....
        /*004c*/ 	.word	0xffffffff


	//   ....[5]....
        /*0050*/ 	.word	0xffffffff


	//   ....[6]....
        /*0054*/ 	.word	0xffffffff


	//   ....[7]....
        /*0058*/ 	.word	0xffffffff


	//   ....[8]....
        /*005c*/ 	.word	0xffffffff


	//   ....[9]....
        /*0060*/ 	.word	0xffffffff


	//   ....[10]....
        /*0064*/ 	.word	0xffffffff


	//   ....[11]....
        /*0068*/ 	.word	0xffffffff


	//   ....[12]....
        /*006c*/ 	.word	0xffffffff


	//   ....[13]....
        /*0070*/ 	.word	0xffffffff


	//   ....[14]....
        /*0074*/ 	.word	0xffffffff


	//   ....[15]....
        /*0078*/ 	.word	0xffffffff


	//   ....[16]....
        /*007c*/ 	.word	0xffffffff


	//   ....[17]....
        /*0080*/ 	.word	0xffffffff


	//   ....[18]....
        /*0084*/ 	.word	0xffffffff


	//   ....[19]....
        /*0088*/ 	.word	0xffffffff


	//----- nvinfo : EIATTR_COOP_GROUP_INSTR_OFFSETS
	.align		4
.L_2093:
        /*008c*/ 	.byte	0x04, 0x28
        /*008e*/ 	.short	(.L_2095 - .L_2094)


	//   ....[0]....
.L_2094:
        /*0090*/ 	.word	0x00000820


	//   ....[1]....
        /*0094*/ 	.word	0x00000850


	//   ....[2]....
        /*0098*/ 	.word	0x00000860


	//   ....[3]....
        /*009c*/ 	.word	0x00000890


	//   ....[4]....
        /*00a0*/ 	.word	0x000008a0


	//   ....[5]....
        /*00a4*/ 	.word	0x000008d0


	//   ....[6]....
        /*00a8*/ 	.word	0x000008f0


	//   ....[7]....
        /*00ac*/ 	.word	0x00000900


	//   ....[8]....
        /*00b0*/ 	.word	0x00000930


	//   ....[9]....
        /*00b4*/ 	.word	0x00000940


	//   ....[10]....
        /*00b8*/ 	.word	0x00000b50


	//   ....[11]....
        /*00bc*/ 	.word	0x00000bc0


	//   ....[12]....
        /*00c0*/ 	.word	0x00000c20


	//   ....[13]....
        /*00c4*/ 	.word	0x00000c80


	//   ....[14]....
        /*00c8*/ 	.word	0x00000cf0


	//   ....[15]....
        /*00cc*/ 	.word	0x00000d60


	//   ....[16]....
        /*00d0*/ 	.word	0x00000dc0


	//   ....[17]....
        /*00d4*/ 	.word	0x00000e20


	//   ....[18]....
        /*00d8*/ 	.word	0x00000e80


	//   ....[19]....
        /*00dc*/ 	.word	0x00000ee0


	//----- nvinfo : EIATTR_EXIT_INSTR_OFFSETS
	.align		4
.L_2095:
        /*00e0*/ 	.byte	0x04, 0x1c
        /*00e2*/ 	.short	(.L_2097 - .L_2096)


	//   ....[0]....
.L_2096:
        /*00e4*/ 	.word	0x00000070


	//   ....[1]....
        /*00e8*/ 	.word	0x00000af0


	//----- nvinfo : EIATTR_MAX_THREADS
	.align		4
.L_2097:
        /*00ec*/ 	.byte	0x04, 0x05
        /*00ee*/ 	.short	(.L_2099 - .L_2098)
.L_2098:
        /*00f0*/ 	.word	0x00000400
        /*00f4*/ 	.word	0x00000001
        /*00f8*/ 	.word	0x00000001


	//----- nvinfo : EIATTR_CRS_STACK_SIZE
	.align		4
.L_2099:
        /*00fc*/ 	.byte	0x04, 0x1e
        /*00fe*/ 	.short	(.L_2101 - .L_2100)
.L_2100:
        /*0100*/ 	.word	0x00000000
.L_2101:


//--------------------- .nv.info._ZN10layer_norm13ln_bwd_kernelINS_13Kernel_traitsI6__halfS2_S2_S2_fjLj256ELj1ELj4ELj1ELj16ENS_18Kernel_traits_baseILj256ES2_S2_S2_S2_fjLj128EEEEELb1ELb0ELb1ELb0EEEvNS_9BwdParamsE --------------------------
	.section	.nv.info._ZN10layer_norm13ln_bwd_kernelINS_13Kernel_traitsI6__halfS2_S2_S2_fjLj256ELj1ELj4ELj1ELj16ENS_18Kernel_traits_baseILj256ES2_S2_S2_S2_fjLj128EEEEELb1ELb0ELb1ELb0EEEvNS_9BwdParamsE,"",@"SHT_CUDA_INFO"
	.sectionflags	@""
	.align	4


	//----- nvinfo : EIATTR_CUDA_API_VERSION
	.align		4
        /*0000*/ 	.byte	0x04, 0x37
        /*0002*/ 	.short	(.L_2103 - .L_2102)
.L_2102:
        /*0004*/ 	.word	0x00000082


	//----- nvinfo : EIATTR_SW2861232_WAR
	.align		4
.L_2103:
        /*0008*/ 	.byte	0x01, 0x35
	.zero		2


	//----- nvinfo : EIATTR_PARAM_CBANK
	.align		4
        /*000c*/ 	.byte	0x04, 0x0a
        /*000e*/ 	.short	(.L_2105 - .L_2104)
	.align		4
.L_2104:
        /*0010*/ 	.word	index@(.nv.constant0._ZN10layer_norm13ln_bwd_kernelINS_13Kernel_traitsI6__halfS2_S2_S2_fjLj256ELj1ELj4ELj1ELj16ENS_18Kernel_traits_baseILj256ES2_S2_S2_S2_fjLj128EEEEELb1ELb0ELb1ELb0EEEvNS_9BwdParamsE)
        /*0014*/ 	.short	0x0160
        /*0016*/ 	.short	0x0128


	//----- nvinfo : EIATTR_CBANK_PARAM_SIZE
	.align		4
.L_2105:
        /*0018*/ 	.byte	0x03, 0x19
        /*001a*/ 	.short	0x0128


	//----- nvinfo : EIATTR_KPARAM_INFO
	.align		4
        /*001c*/ 	.byte	0x04, 0x17
        /*001e*/ 	.short	(.L_2107 - .L_2106)
.L_2106:
        /*0020*/ 	.word	0x00000000
        /*0024*/ 	.short	0x0000
        /*0026*/ 	.short	0x0000
        /*0028*/ 	.byte	0x00, 0xf0, 0xa1, 0x04


	//----- nvinfo : EIATTR_MAXREG_COUNT
	.align		4
.L_2107:
        /*002c*/ 	.byte	0x03, 0x1b
        /*002e*/ 	.short	0x00ff


	//----- nvinfo : EIATTR_NUM_BARRIERS
	.align		4
        /*0030*/ 	.byte	0x02, 0x4c
        /*0032*/ 	.byte	0x01
	.zero		1


	//----- nvinfo : EIATTR_MERCURY_ISA_VERSION
	.align		4
        /*0034*/ 	.byte	0x03, 0x5f
        /*0036*/ 	.short	0x0000


	//----- nvinfo : EIATTR_COOP_GROUP_MASK_REGIDS
	.align		4
        /*0038*/ 	.byte	0x04, 0x29
        /*003a*/ 	.short	(.L_2109 - .L_2108)


	//   ....[0]....
.L_2108:
        /*003c*/ 	.word	0xffffffff


	//   ....[1]....
        /*0040*/ 	.word	0xffffffff


	//   ....[2]....
        /*0044*/ 	.word	0xffffffff


	//   ....[3]....
        /*0048*/ 	.word	0xffffffff


	//   ....[4]....
        /*004c*/ 	.word	0xffffffff


	//   ....[5]....
        /*0050*/ 	.word	0xffffffff


	//   ....[6]....
        /*0054*/ 	.word	0xffffffff


	//   ....[7]....
        /*0058*/ 	.word	0xffffffff


	//   ....[8]....
        /*005c*/ 	.word	0xffffffff


	//   ....[9]....
        /*0060*/ 	.word	0xffffffff


	//   ....[10]....
        /*0064*/ 	.word	0xffffffff


	//   ....[11]....
        /*0068*/ 	.word	0xffffffff


	//   ....[12]....
        /*006c*/ 	.word	0xffffffff


	//   ....[13]....
        /*0070*/ 	.word	0xffffffff


	//   ....[14]....
        /*0074*/ 	.word	0xffffffff


	//   ....[15]....
        /*0078*/ 	.word	0xffffffff


	//   ....[16]....
        /*007c*/ 	.word	0xffffffff


	//   ....[17]....
        /*0080*/ 	.word	0xffffffff


	//   ....[18]....
        /*0084*/ 	.word	0xffffffff


	//   ....[19]....
        /*0088*/ 	.word	0xffffffff


	//----- nvinfo : EIATTR_COOP_GROUP_INSTR_OFFSETS
	.align		4
.L_2109:
        /*008c*/ 	.byte	0x04, 0x28
        /*008e*/ 	.short	(.L_2111 - .L_2110)


	//   ....[0]....
.L_2110:
        /*0090*/ 	.word	0x00000bf0


	//   ....[1]....
        /*0094*/ 	.word	0x00000c10


	//   ....[2]....
        /*0098*/ 	.word	0x00000c30


	//   ....[3]....
        /*009c*/ 	.word	0x00000c50


	//   ....[4]....
        /*00a0*/ 	.word	0x00000c70


	//   ....[5]....
        /*00a4*/ 	.word	0x00000c90


	//   ....[6]....
        /*00a8*/ 	.word	0x00000cb0


	//   ....[7]....
        /*00ac*/ 	.word	0x00000cd0


	//   ....[8]....
        /*00b0*/ 	.word	0x00000cf0


	//   ....[9]....
        /*00b4*/ 	.word	0x00000d10


	//   ....[10]....
        /*00b8*/ 	.word	0x00001e60


	//   ....[11]....
        /*00bc*/ 	.word	0x00001ee0


	//   ....[12]....
        /*00c0*/ 	.word	0x00001f60


	//   ....[13]....
        /*00c4*/ 	.word	0x00001fd0


	//   ....[14]....
        /*00c8*/ 	.word	0x00002050


	//   ....[15]....
        /*00cc*/ 	.word	0x000020c0


	//   ....[16]....
        /*00d0*/ 	.word	0x00002140


	//   ....[17]....
        /*00d4*/ 	.word	0x000021b0


	//   ....[18]....
        /*00d8*/ 	.word	0x00002230


	//   ....[19]....
        /*00dc*/ 	.word	0x000022a0


	//----- nvinfo : EIATTR_EXIT_INSTR_OFFSETS
	.align		4
.L_2111:
        /*00e0*/ 	.byte	0x04, 0x1c
        /*00e2*/ 	.short	(.L_2113 - .L_2112)


	//   ....[0]....
.L_2112:
        /*00e4*/ 	.word	0x00001dd0


	//   ....[1]....
        /*00e8*/ 	.word	0x00001e00


	//----- nvinfo : EIATTR_MAX_THREADS
	.align		4
.L_2113:
        /*00ec*/ 	.byte	0x04, 0x05
        /*00ee*/ 	.short	(.L_2115 - .L_2114)
.L_2114:
        /*00f0*/ 	.word	0x00000080
        /*00f4*/ 	.word	0x00000001
        /*00f8*/ 	.word	0x00000001


	//----- nvinfo : EIATTR_CRS_STACK_SIZE
	.align		4
.L_2115:
        /*00fc*/ 	.byte	0x04, 0x1e
        /*00fe*/ 	.short	(.L_2117 - .L_2116)
.L_2116:
        /*0100*/ 	.word	0x00000000
.L_2117:


//--------------------- .nv.info._ZN10layer_norm22ln_bwd_finalize_kernelINS_22Kernel_traits_finalizeILj256E6__halfS2_S2_S2_fjLb0ELj1024ELj4ENS_18Kernel_traits_baseILj256ES2_S2_S2_S2_fjLj1024EEEEELb0ELb1EEEvNS_9BwdParamsE --------------------------
	.section	.nv.info._ZN10layer_norm22ln_bwd_finalize_kernelINS_22Kernel_traits_finalizeILj256E6__halfS2_S2_S2_fjLb0ELj1024ELj4ENS_18Kernel_traits_baseILj256ES2_S2_S2_S2_fjLj1024EEEEELb0ELb1EEEvNS_9BwdParamsE,"",@"SHT_CUDA_INFO"
	.sectionflags	@""
	.align	4


	//----- nvinfo : EIATTR_CUDA_API_VERSION
	.align		4
        /*0000*/ 	.byte	0x04, 0x37
        /*0002*/ 	.short	(.L_2119 - .L_2118)
.L_2118:
        /*0004*/ 	.word	0x00000082


	//----- nvinfo : EIATTR_SW2861232_WAR
	.align		4
.L_2119:
        /*0008*/ 	.byte	0x01, 0x35
	.zero		2


	//----- nvinfo : EIATTR_PARAM_CBANK
	.align		4
        /*000c*/ 	.byte	0x04, 0x0a
        /*000e*/ 	.short	(.L_2121 - .L_2120)
	.align		4
.L_2120:
        /*0010*/ 	.word	index@(.nv.constant0._ZN10layer_norm22ln_bwd_finalize_kernelINS_22Kernel_traits_finalizeILj256E6__halfS2_S2_S2_fjLb0ELj1024ELj4ENS_18Kernel_traits_baseILj256ES2_S2_S2_S2_fjLj1024EEEEELb0ELb1EEEvNS_9BwdParamsE)
        /*0014*/ 	.short	0x0160
        /*0016*/ 	.short	0x0128


	//----- nvinfo : EIATTR_CBANK_PARAM_SIZE
	.align		4
.L_2121:
        /*0018*/ 	.byte	0x03, 0x19
        /*001a*/ 	.short	0x0128


	//----- nvinfo : EIATTR_KPARAM_INFO
	.align		4
        /*001c*/ 	.byte	0x04, 0x17
        /*001e*/ 	.short	(.L_2123 - .L_2122)
.L_2122:
        /*0020*/ 	.word	0x00000000
        /*0024*/ 	.short	0x0000
        /*0026*/ 	.short	0x0000
        /*0028*/ 	.byte	0x00, 0xf0, 0xa1, 0x04


	//----- nvinfo : EIATTR_MAXREG_COUNT
	.align		4
.L_2123:
        /*002c*/ 	.byte	0x03, 0x1b
        /*002e*/ 	.short	0x0040


	//----- nvinfo : EIATTR_NUM_BARRIERS
	.align		4
        /*0030*/ 	.byte	0x02, 0x4c
        /*0032*/ 	.byte	0x01
	.zero		1


	//----- nvinfo : EIATTR_MERCURY_ISA_VERSION
	.align		4
        /*0034*/ 	.byte	0x03, 0x5f
        /*0036*/ 	.short	0x0000


	//----- nvinfo : EIATTR_COOP_GROUP_MASK_REGIDS
	.align		4
        /*0038*/ 	.byte	0x04, 0x29
        /*003a*/ 	.short	(.L_2125 - .L_2124)


	//   ....[0]....
.L_2124:
        /*003c*/ 	.word	0xffffffff


	//   ....[1]....
        /*0040*/ 	.word	0xffffffff


	//   ....[2]....
        /*0044*/ 	.word	0xffffffff


	//   ....[3]....
        /*0048*/ 	.word	0xffffffff


	//   ....[4]....
        /*004c*/ 	.word	0xffffffff


	//   ....[5]....
        /*0050*/ 	.word	0xffffffff


	//   ....[6]....
        /*0054*/ 	.word	0xffffffff


	//   ....[7]....
        /*0058*/ 	.word	0xffffffff


	//   ....[8]....
        /*005c*/ 	.word	0xffffffff


	//   ....[9]....
        /*0060*/ 	.word	0xffffffff


	//   ....[10]....
        /*0064*/ 	.word	0xffffffff


	//   ....[11]....
        /*0068*/ 	.word	0xffffffff


	//   ....[12]....
        /*006c*/ 	.word	0xffffffff


	//   ....[13]....
        /*0070*/ 	.word	0xffffffff


	//   ....[14]....
        /*0074*/ 	.word	0xffffffff


	//   ....[15]....
        /*0078*/ 	.word	0xffffffff


	//   ....[16]....
        /*007c*/ 	.word	0xffffffff


	//   ....[17]....
        /*0080*/ 	.word	0xffffffff


	//   ....[18]....
        /*0084*/ 	.word	0xffffffff


	//   ....[19]....
        /*0088*/ 	.word	0xffffffff


	//----- nvinfo : EIATTR_COOP_GROUP_INSTR_OFFSETS
	.align		4
.L_2125:
        /*008c*/ 	.byte	0x04, 0x28
        /*008e*/ 	.short	(.L_2127 - .L_2126)


	//   ....[0]....
.L_2126:
        /*0090*/ 	.word	0x000007f0


	//   ....[1]....
        /*0094*/ 	.word	0x00000820


	//   ....[2]....
        /*0098*/ 	.word	0x00000840


	//   ....[3]....
        /*009c*/ 	.word	0x00000850


	//   ....[4]....
        /*00a0*/ 	.word	0x00000880


	//   ....[5]....
        /*00a4*/ 	.word	0x00000890


	//   ....[6]....
        /*00a8*/ 	.word	0x000008c0


	//   ....[7]....
        /*00ac*/ 	.word	0x000008d0


	//   ....[8]....
        /*00b0*/ 	.word	0x00000900


	//   ....[9]....
        /*00b4*/ 	.word	0x00000910


	//   ....[10]....
        /*00b8*/ 	.word	0x00000b00


	//   ....[11]....
        /*00bc*/ 	.word	0x00000b80


	//   ....[12]....
        /*00c0*/ 	.word	0x00000be0


	//   ....[13]....
        /*00c4*/ 	.word	0x00000c40


	//   ....[14]....
        /*00c8*/ 	.word	0x00000cb0


	//   ....[15]....
        /*00cc*/ 	.word	0x00000d20


	//   ....[16]....
        /*00d0*/ 	.word	0x00000d80


	//   ....[17]....
        /*00d4*/ 	.word	0x00000de0


	//   ....[18]....
        /*00d8*/ 	.word	0x00000e40


	//   ....[19]....
        /*00dc*/ 	.word	0x00000ea0


	//----- nvinfo : EIATTR_EXIT_INSTR_OFFSETS
	.align		4
.L_2127:
        /*00e0*/ 	.byte	0x04, 0x1c
        /*00e2*/ 	.short	(.L_2129 - .L_2128)


	//   ....[0]....
.L_2128:
        /*00e4*/ 	.word	0x00000070


	//   ....[1]....
        /*00e8*/ 	.word	0x00000aa0


	//----- nvinfo : EIATTR_MAX_THREADS
	.align		4
.L_2129:
        /*00ec*/ 	.byte	0x04, 0x05
        /*00ee*/ 	.short	(.L_2131 - .L_2130)
.L_2130:
        /*00f0*/ 	.word	0x00000400
        /*00f4*/ 	.word	0x00000001
        /*00f8*/ 	.word	0x00000001


	//----- nvinfo : EIATTR_CRS_STACK_SIZE
	.align		4
.L_2131:
        /*00fc*/ 	.byte	0x04, 0x1e
        /*00fe*/ 	.short	(.L_2133 - .L_2132)
.L_2132:
        /*0100*/ 	.word	0x00000000
.L_2133:


//--------------------- .nv.info._ZN10layer_norm13ln_bwd_kernelINS_13Kernel_traitsI6__halfS2_S2_S2_fjLj256ELj1ELj4ELj1ELj16ENS_18Kernel_traits_baseILj256ES2_S2_S2_S2_fjLj128EEEEELb1ELb0ELb1ELb1EEEvNS_9BwdParamsE --------------------------
	.section	.nv.info._ZN10layer_norm13ln_bwd_kernelINS_13Kernel_traitsI6__halfS2_S2_S2_fjLj256ELj1ELj4ELj1ELj16ENS_18Kernel_traits_baseILj256ES2_S2_S2_S2_fjLj128EEEEELb1ELb0ELb1ELb1EEEvNS_9BwdParamsE,"",@"SHT_CUDA_INFO"
	.sectionflags	@""
	.align	4


	//----- nvinfo : EIATTR_CUDA_API_VERSION
	.align		4
        /*0000*/ 	.byte	0x04, 0x37
        /*0002*/ 	.short	(.L_2135 - .L_2134)
.L_2134:
        /*0004*/ 	.word	0x00000082


	//----- nvinfo : EIATTR_SW2861232_WAR
	.align		4
.L_2135:
        /*0008*/ 	.byte	0x01, 0x35
	.zero		2


	//----- nvinfo : EIATTR_PARAM_CBANK
	.align		4
        /*000c*/ 	.byte	0x04, 0x0a
        /*000e*/ 	.short	(.L_2137 - .L_2136)
	.align		4
.L_2136:
        /*0010*/ 	.word	index@(.nv.constant0._ZN10layer_norm13ln_bwd_kernelINS_13Kernel_traitsI6__halfS2_S2_S2_fjLj256ELj1ELj4ELj1ELj16ENS_18Kernel_traits_baseILj256ES2_S2_S2_S2_fjLj128EEEEELb1ELb0ELb1ELb1EEEvNS_9BwdParamsE)
        /*0014*/ 	.short	0x0160
        /*0016*/ 	.short	0x0128


	//----- nvinfo : EIATTR_CBANK_PARAM_SIZE
	.align		4
.L_2137:
        /*0018*/ 	.byte	0x03, 0x19
        /*001a*/ 	.short	0x0128


	//----- nvinfo : EIATTR_KPARAM_INFO
	.align		4
        /*001c*/ 	.byte	0x04, 0x17
        /*001e*/ 	.short	(.L_2139 - .L_2138)
.L_2138:
        /*0020*/ 	.word	0x00000000
        /*0024*/ 	.short	0x0000
        /*0026*/ 	.short	0x0000
        /*0028*/ 	.byte	0x00, 0xf0, 0xa1, 0x04


	//----- nvinfo : EIATTR_MAXREG_COUNT
	.align		4
.L_2139:
        /*002c*/ 	.byte	0x03, 0x1b
        /*002e*/ 	.short	0x00ff


	//----- nvinfo : EIATTR_NUM_BARRIERS
	.align		4
        /*0030*/ 	.byte	0x02, 0x4c
        /*0032*/ 	.byte	0x01
	.zero		1


	//----- nvinfo : EIATTR_MERCURY_ISA_VERSION
	.align		4
        /*0034*/ 	.byte	0x03, 0x5f
        /*0036*/ 	.short	0x0000


	//----- nvinfo : EIATTR_COOP_GROUP_MASK_REGIDS
	.align		4
        /*0038*/ 	.byte	0x04, 0x29
        /*003a*/ 	.short	(.L_2141 - .L_2140)


	//   ....[0]....
.L_2140:
        /*003c*/ 	.word	0xffffffff


	//   ....[1]....
        /*0040*/ 	.word	0xffffffff


	//   ....[2]....
        /*0044*/ 	.word	0xffffffff


	//   ....[3]....
        /*0048*/ 	.word	0xffffffff


	//   ....[4]....
        /*004c*/ 	.word	0xffffffff


	//   ....[5]....
        /*0050*/ 	.word	0xffffffff


	//   ....[6]....
        /*0054*/ 	.word	0xffffffff


	//   ....[7]....
        /*0058*/ 	.word	0xffffffff


	//   ....[8]....
        /*005c*/ 	.word	0xffffffff


	//   ....[9]....
        /*0060*/ 	.word	0xffffffff


	//   ....[10]....
        /*0064*/ 	.word	0xffffffff


	//   ....[11]....
        /*0068*/ 	.word	0xffffffff


	//   ....[12]....
        /*006c*/ 	.word	0xffffffff


	//   ....[13]....
        /*0070*/ 	.word	0xffffffff


	//   ....[14]....
        /*0074*/ 	.word	0xffffffff


	//   ....[15]....
        /*0078*/ 	.word	0xffffffff


	//   ....[16]....
        /*007c*/ 	.word	0xffffffff


	//   ....[17]....
        /*0080*/ 	.word	0xffffffff


	//   ....[18]....
        /*0084*/ 	.word	0xffffffff


	//   ....[19]....
        /*0088*/ 	.word	0xffffffff


	//----- nvinfo : EIATTR_COOP_GROUP_INSTR_OFFSETS
	.align		4
.L_2141:
        /*008c*/ 	.byte	0x04, 0x28
        /*008e*/ 	.short	(.L_2143 - .L_2142)


	//   ....[0]....
.L_2142:
        /*0090*/ 	.word	0x00000ad0


	//   ....[1]....
        /*0094*/ 	.word	0x00000af0


	//   ....[2]....
        /*0098*/ 	.word	0x00000b10


	//   ....[3]....
        /*009c*/ 	.word	0x00000b30


	//   ....[4]....
        /*00a0*/ 	.word	0x00000b50


	//   ....[5]....
        /*00a4*/ 	.word	0x00000b70


	//   ....[6]....
        /*00a8*/ 	.word	0x00000b90


	//   ....[7]....
        /*00ac*/ 	.word	0x00000bb0


	//   ....[8]....
        /*00b0*/ 	.word	0x00000be0


	//   ....[9]....
        /*00b4*/ 	.word	0x00000bf0


	//   ....[10]....
        /*00b8*/ 	.word	0x00001c00


	//   ....[11]....
        /*00bc*/ 	.word	0x00001c80


	//   ....[12]....
        /*00c0*/ 	.word	0x00001d00


	//   ....[13]....
        /*00c4*/ 	.word	0x00001d70


	//   ....[14]....
        /*00c8*/ 	.word	0x00001df0


	//   ....[15]....
        /*00cc*/ 	.word	0x00001e60


	//   ....[16]....
        /*00d0*/ 	.word	0x00001ee0


	//   ....[17]....
        /*00d4*/ 	.word	0x00001f50


	//   ....[18]....
        /*00d8*/ 	.word	0x00001fd0


	//   ....[19]....
        /*00dc*/ 	.word	0x00002040


	//----- nvinfo : EIATTR_EXIT_INSTR_OFFSETS
	.align		4
.L_2143:
        /*00e0*/ 	.byte	0x04, 0x1c
        /*00e2*/ 	.short	(.L_2145 - .L_2144)


	//   ....[0]....
.L_2144:
        /*00e4*/ 	.word	0x00001ba0


	//----- nvinfo : EIATTR_MAX_THREADS
	.align		4
.L_2145:
        /*00e8*/ 	.byte	0x04, 0x05
        /*00ea*/ 	.short	(.L_2147 - .L_2146)
.L_2146:
        /*00ec*/ 	.word	0x00000080
        /*00f0*/ 	.word	0x00000001
        /*00f4*/ 	.word	0x00000001


	//----- nvinfo : EIATTR_CRS_STACK_SIZE
	.align		4
.L_2147:
        /*00f8*/ 	.byte	0x04, 0x1e
        /*00fa*/ 	.short	(.L_2149 - .L_2148)
.L_2148:
        /*00fc*/ 	.word	0x00000000
.L_2149:


//--------------------- .nv.info._ZN10layer_norm13ln_bwd_kernelINS_13Kernel_traitsI6__halfS2_S2_S2_fjLj256ELj1ELj4ELj1ELj16ENS_18Kernel_traits_baseILj256ES2_S2_S2_S2_fjLj128EEEEELb1ELb1ELb0ELb0EEEvNS_9BwdParamsE --------------------------
	.section	.nv.info._ZN10layer_norm13ln_bwd_kernelINS_13Kernel_traitsI6__halfS2_S2_S2_fjLj256ELj1ELj4ELj1ELj16ENS_18Kernel_traits_baseILj256ES2_S2_S2_S2_fjLj128EEEEELb1ELb1ELb0ELb0EEEvNS_9BwdParamsE,"",@"SHT_CUDA_INFO"
	.sectionflags	@""
	.align	4


	//----- nvinfo : EIATTR_CUDA_API_VERSION
	.align		4
        /*0000*/ 	.byte	0x04, 0x37
        /*0002*/ 	.short	(.L_2151 - .L_2150)
.L_2150:
        /*0004*/ 	.word	0x00000082


	//----- nvinfo : EIATTR_SW2861232_WAR
	.align		4
.L_2151:
        /*0008*/ 	.byte	0x01, 0x35
	.zero		2


	//----- nvinfo : EIATTR_PARAM_CBANK
	.align		4
        /*000c*/ 	.byte	0x04, 0x0a
        /*000e*/ 	.short	(.L_2153 - .L_2152)
	.align		4
.L_2152:
        /*0010*/ 	.word	index@(.nv.constant0._ZN10layer_norm13ln_bwd_kernelINS_13Kernel_traitsI6__halfS2_S2_S2_fjLj256ELj1ELj4ELj1ELj16ENS_18Kernel_traits_baseILj256ES2_S2_S2_S2_fjLj128EEEEELb1ELb1ELb0ELb0EEEvNS_9BwdParamsE)
        /*0014*/ 	.short	0x0160
        /*0016*/ 	.short	0x0128


	//----- nvinfo : EIATTR_CBANK_PARAM_SIZE
	.align		4
.L_2153:
        /*0018*/ 	.byte	0x03, 0x19
        /*001a*/ 	.short	0x0128


	//----- nvinfo : EIATTR_KPARAM_INFO
	.align		4
        /*001c*/ 	.byte	0x04, 0x17
        /*001e*/ 	.short	(.L_2155 - .L_2154)
.L_2154:
        /*0020*/ 	.word	0x00000000
        /*0024*/ 	.short	0x0000
        /*0026*/ 	.short	0x0000
        /*0028*/ 	.byte	0x00, 0xf0, 0xa1, 0x04


	//----- nvinfo : EIATTR_MAXREG_COUNT
	.align		4
.L_2155:
        /*002c*/ 	.byte	0x03, 0x1b
        /*002e*/ 	.short	0x00ff


	//----- nvinfo : EIATTR_NUM_BARRIERS
	.align		4
        /*0030*/ 	.byte	0x02, 0x4c
        /*0032*/ 	.byte	0x01
	.zero		1


	//----- nvinfo : EIATTR_MERCURY_ISA_VERSION
	.align		4
        /*0034*/ 	.byte	0x03, 0x5f
        /*0036*/ 	.short	0x0000


	//----- nvinfo : EIATTR_COOP_GROUP_MASK_REGIDS
	.align		4
        /*0038*/ 	.byte	0x04, 0x29
        /*003a*/ 	.short	(.L_2157 - .L_2156)


	//   ....[0]....
.L_2156:
        /*003c*/ 	.word	0xffffffff


	//   ....[1]....
        /*0040*/ 	.word	0xffffffff


	//   ....[2]....
        /*0044*/ 	.word	0xffffffff


	//   ....[3]....
        /*0048*/ 	.word	0xffffffff


	//   ....[4]....
        /*004c*/ 	.word	0xffffffff


	//   ....[5]....
        /*0050*/ 	.word	0xffffffff


	//   ....[6]....
        /*0054*/ 	.word	0xffffffff


	//   ....[7]....
        /*0058*/ 	.word	0xffffffff


	//   ....[8]....
        /*005c*/ 	.word	0xffffffff


	//   ....[9]....
        /*0060*/ 	.word	0xffffffff


	//   ....[10]....
        /*0064*/ 	.word	0xffffffff


	//   ....[11]....
        /*0068*/ 	.word	0xffffffff


	//   ....[12]....
        /*006c*/ 	.word	0xffffffff


	//   ....[13]....
        /*0070*/ 	.word	0xffffffff


	//   ....[14]....
        /*0074*/ 	.word	0xffffffff


	//   ....[15]....
        /*0078*/ 	.word	0xffffffff


	//   ....[16]....
        /*007c*/ 	.word	0xffffffff


	//   ....[17]....
        /*0080*/ 	.word	0xffffffff


	//   ....[18]....
        /*0084*/ 	.word	0xffffffff


	//   ....[19]....
        /*0088*/ 	.word	0xffffffff


	//----- nvinfo : EIATTR_COOP_GROUP_INSTR_OFFSETS
	.align		4
.L_2157:
        /*008c*/ 	.byte	0x04, 0x28
        /*008e*/ 	.short	(.L_2159 - .L_2158)


	//   ....[0]....
.L_2158:
        /*0090*/ 	.word	0x00000a60


	//   ....[1]....
        /*0094*/ 	.word	0x00000a80


	//   ....[2]....
        /*0098*/ 	.word	0x00000aa0


	//   ....[3]....
        /*009c*/ 	.word	0x00000ac0


	//   ....[4]....
        /*00a0*/ 	.word	0x00000ae0


	//   ....[5]....
        /*00a4*/ 	.word	0x00000b00


	//   ....[6]....
        /*00a8*/ 	.word	0x00000b20


	//   ....[7]....
        /*00ac*/ 	.word	0x00000b40


	//   ....[8]....
        /*00b0*/ 	.word	0x00000b70


	//   ....[9]....
        /*00b4*/ 	.word	0x00000b80


	//   ....[10]....
        /*00b8*/ 	.word	0x00001c40


	//   ....[11]....
        /*00bc*/ 	.word	0x00001cc0


	//   ....[12]....
        /*00c0*/ 	.word	0x00001d40


	//   ....[13]....
        /*00c4*/ 	.word	0x00001db0


	//   ....[14]....
        /*00c8*/ 	.word	0x00001e30


	//   ....[15]....
        /*00cc*/ 	.word	0x00001ea0


	//   ....[16]....
        /*00d0*/ 	.word	0x00001f20


	//   ....[17]....
        /*00d4*/ 	.word	0x00001f90


	//   ....[18]....
        /*00d8*/ 	.word	0x00002010


	//   ....[19]....
        /*00dc*/ 	.word	0x00002080


	//----- nvinfo : EIATTR_EXIT_INSTR_OFFSETS
	.align		4
.L_2159:
        /*00e0*/ 	.byte	0x04, 0x1c
        /*00e2*/ 	.short	(.L_2161 - .L_2160)


	//   ....[0]....
.L_2160:
        /*00e4*/ 	.word	0x00001b60


	//   ....[1]....
        /*00e8*/ 	.word	0x00001be0


	//----- nvinfo : EIATTR_MAX_THREADS
	.align		4
.L_2161:
        /*00ec*/ 	.byte	0x04, 0x05
        /*00ee*/ 	.short	(.L_2163 - .L_2162)
.L_2162:
        /*00f0*/ 	.word	0x00000080
        /*00f4*/ 	.word	0x00000001
        /*00f8*/ 	.word	0x00000001


	//----- nvinfo : EIATTR_CRS_STACK_SIZE
	.align		4
.L_2163:
        /*00fc*/ 	.byte	0x04, 0x1e
        /*00fe*/ 	.short	(.L_2165 - .L_2164)
.L_2164:
        /*0100*/ 	.word	0x00000000
.L_2165:


//--------------------- .nv.info._ZN10layer_norm13ln_bwd_kernelINS_13Kernel_traitsI6__halfS2_S2_S2_fjLj256ELj1ELj4ELj1ELj16ENS_18Kernel_traits_baseILj256ES2_S2_S2_S2_fjLj128EEEEELb1ELb1ELb0ELb1EEEvNS_9BwdParamsE --------------------------
	.section	.nv.info._ZN10layer_norm13ln_bwd_kernelINS_13Kernel_traitsI6__halfS2_S2_S2_fjLj256ELj1ELj4ELj1ELj16ENS_18Kernel_traits_baseILj256ES2_S2_S2_S2_fjLj128EEEEELb1ELb1ELb0ELb1EEEvNS_9BwdParamsE,"",@"SHT_CUDA_INFO"
	.sectionflags	@""
	.align	4


	//----- nvinfo : EIATTR_CUDA_API_VERSION
	.align		4
        /*0000*/ 	.byte	0x04, 0x37
        /*0002*/ 	.short	(.L_2167 - .L_2166)
.L_2166:
        /*0004*/ 	.word	0x00000082


	//----- nvinfo : EIATTR_SW2861232_WAR
	.align		4
.L_2167:
        /*0008*/ 	.byte	0x01, 0x35
	.zero		2


	//----- nvinfo : EIATTR_PARAM_CBANK
	.align		4
        /*000c*/ 	.byte	0x04, 0x0a
        /*000e*/ 	.short	(.L_2169 - .L_2168)
	.align		4
.L_2168:
        /*0010*/ 	.word	index@(.nv.constant0._ZN10layer_norm13ln_bwd_kernelINS_13Kernel_traitsI6__halfS2_S2_S2_fjLj256ELj1ELj4ELj1ELj16ENS_18Kernel_traits_baseILj256ES2_S2_S2_S2_fjLj128EEEEELb1ELb1ELb0ELb1EEEvNS_9BwdParamsE)
        /*0014*/ 	.short	0x0160
        /*0016*/ 	.short	0x0128


	//----- nvinfo : EIATTR_CBANK_PARAM_SIZE
	.align		4
.L_2169:
        /*0018*/ 	.byte	0x03, 0x19
        /*001a*/ 	.short	0x0128


	//----- nvinfo : EIATTR_KPARAM_INFO
	.align		4
        /*001c*/ 	.byte	0x04, 0x17
        /*001e*/ 	.short	(.L_2171 - .L_2170)
.L_2170:
        /*0020*/ 	.word	0x00000000
        /*0024*/ 	.short	0x0000
        /*0026*/ 	.short	0x0000
        /*0028*/ 	.byte	0x00, 0xf0, 0xa1, 0x04


	//----- nvinfo : EIATTR_MAXREG_COUNT
	.align		4
.L_2171:
        /*002c*/ 	.byte	0x03, 0x1b
        /*002e*/ 	.short	0x00ff


	//----- nvinfo : EIATTR_NUM_BARRIERS
	.align		4
        /*0030*/ 	.byte	0x02, 0x4c
        /*0032*/ 	.byte	0x01
	.zero		1


	//----- nvinfo : EIATTR_MERCURY_ISA_VERSION
	.align		4
        /*0034*/ 	.byte	0x03, 0x5f
        /*0036*/ 	.short	0x0000


	//----- nvinfo : EIATTR_COOP_GROUP_MASK_REGIDS
	.align		4
        /*0038*/ 	.byte	0x04, 0x29
        /*003a*/ 	.short	(.L_2173 - .L_2172)


	//   ....[0]....
.L_2172:
        /*003c*/ 	.word	0xffffffff


	//   ....[1]....
        /*0040*/ 	.word	0xffffffff


	//   ....[2]....
        /*0044*/ 	.word	0xffffffff


	//   ....[3]....
        /*0048*/ 	.word	0xffffffff


	//   ....[4]....
        /*004c*/ 	.word	0xffffffff


	//   ....[5]....
        /*0050*/ 	.word	0xffffffff


	//   ....[6]....
        /*0054*/ 	.word	0xffffffff


	//   ....[7]....
        /*0058*/ 	.word	0xffffffff


	//   ....[8]....
        /*005c*/ 	.word	0xffffffff


	//   ....[9]....
        /*0060*/ 	.word	0xffffffff


	//   ....[10]....
        /*0064*/ 	.word	0xffffffff


	//   ....[11]....
        /*0068*/ 	.word	0xffffffff


	//   ....[12]....
        /*006c*/ 	.word	0xffffffff


	//   ....[13]....
        /*0070*/ 	.word	0xffffffff


	//   ....[14]....
        /*0074*/ 	.word	0xffffffff


	//   ....[15]....
        /*0078*/ 	.word	0xffffffff


	//   ....[16]....
        /*007c*/ 	.word	0xffffffff


	//   ....[17]....
        /*0080*/ 	.word	0xffffffff


	//   ....[18]....
        /*0084*/ 	.word	0xffffffff


	//   ....[19]....
        /*0088*/ 	.word	0xffffffff


	//----- nvinfo : EIATTR_COOP_GROUP_INSTR_OFFSETS
	.align		4
.L_2173:
        /*008c*/ 	.byte	0x04, 0x28
        /*008e*/ 	.short	(.L_2175 - .L_2174)


	//   ....[0]....
.L_2174:
        /*0090*/ 	.word	0x00000a00


	//   ....[1]....
        /*0094*/ 	.word	0x00000a20


	//   ....[2]....
        /*0098*/ 	.word	0x00000a40


	//   ....[3]....
        /*009c*/ 	.word	0x00000a60


	//   ....[4]....
        /*00a0*/ 	.word	0x00000a80


	//   ....[5]....
        /*00a4*/ 	.word	0x00000aa0


	//   ....[6]....
        /*00a8*/ 	.word	0x00000ac0


	//   ....[7]....
        /*00ac*/ 	.word	0x00000ae0


	//   ....[8]....
        /*00b0*/ 	.word	0x00000b10


	//   ....[9]....
        /*00b4*/ 	.word	0x00000b20


	//   ....[10]....
        /*00b8*/ 	.word	0x00001bd0


	//   ....[11]....
        /*00bc*/ 	.word	0x00001c50


	//   ....[12]....
        /*00c0*/ 	.word	0x00001cd0


	//   ....[13]....
        /*00c4*/ 	.word	0x00001d40


	//   ....[14]....
        /*00c8*/ 	.word	0x00001dc0


	//   ....[15]....
        /*00cc*/ 	.word	0x00001e30


	//   ....[16]....
        /*00d0*/ 	.word	0x00001eb0


	//   ....[17]....
        /*00d4*/ 	.word	0x00001f20


	//   ....[18]....
        /*00d8*/ 	.word	0x00001fa0


	//   ....[19]....
        /*00dc*/ 	.word	0x00002010


	//----- nvinfo : EIATTR_EXIT_INSTR_OFFSETS
	.align		4
.L_2175:
        /*00e0*/ 	.byte	0x04, 0x1c
        /*00e2*/ 	.short	(.L_2177 - .L_2176)


	//   ....[0]....
.L_2176:
        /*00e4*/ 	.word	0x00001b70


	//----- nvinfo : EIATTR_MAX_THREADS
	.align		4
.L_2177:
        /*00e8*/ 	.byte	0x04, 0x05
        /*00ea*/ 	.short	(.L_2179 - .L_2178)
.L_2178:
        /*00ec*/ 	.word	0x00000080
        /*00f0*/ 	.word	0x00000001
        /*00f4*/ 	.word	0x00000001


	//----- nvinfo : EIATTR_CRS_STACK_SIZE
	.align		4
.L_2179:
        /*00f8*/ 	.byte	0x04, 0x1e
        /*00fa*/ 	.short	(.L_2181 - .L_2180)
.L_2180:
        /*00fc*/ 	.word	0x00000000
.L_2181:


//--------------------- .nv.info._ZN10layer_norm22ln_bwd_finalize_kernelINS_22Kernel_traits_finalizeILj256E6__halfS2_S2_S2_fjLb1ELj1024ELj4ENS_18Kernel_traits_baseILj256ES2_S2_S2_S2_fjLj1024EEEEELb1ELb0EEEvNS_9BwdParamsE --------------------------
	.section	.nv.info._ZN10layer_norm22ln_bwd_finalize_kernelINS_22Kernel_traits_finalizeILj256E6__halfS2_S2_S2_fjLb1ELj1024ELj4ENS_18Kernel_traits_baseILj256ES2_S2_S2_S2_fjLj1024EEEEELb1ELb0EEEvNS_9BwdParamsE,"",@"SHT_CUDA_INFO"
	.sectionflags	@""
	.align	4


	//----- nvinfo : EIATTR_CUDA_API_VERSION
	.align		4
        /*0000*/ 	.byte	0x04, 0x37
        /*0002*/ 	.short	(.L_2183 - .L_2182)
.L_2182:
        /*0004*/ 	.word	0x00000082


	//----- nvinfo : EIATTR_SW2861232_WAR
	.align		4
.L_2183:
        /*0008*/ 	.byte	0x01, 0x35
	.zero		2


	//----- nvinfo : EIATTR_PARAM_CBANK
	.align		4
        /*000c*/ 	.byte	0x04, 0x0a
        /*000e*/ 	.short	(.L_2185 - .L_2184)
	.align		4
.L_2184:
        /*0010*/ 	.word	index@(.nv.constant0._ZN10layer_norm22ln_bwd_finalize_kernelINS_22Kernel_traits_finalizeILj256E6__halfS2_S2_S2_fjLb1ELj1024ELj4ENS_18Kernel_traits_baseILj256ES2_S2_S2_S2_fjLj1024EEEEELb1ELb0EEEvNS_9BwdParamsE)
        /*0014*/ 	.short	0x0160
        /*0016*/ 	.short	0x0128


	//----- nvinfo : EIATTR_CBANK_PARAM_SIZE
	.align		4
.L_2185:
        /*0018*/ 	.byte	0x03, 0x19
        /*001a*/ 	.short	0x0128


	//----- nvinfo : EIATTR_KPARAM_INFO
	.align		4
        /*001c*/ 	.byte	0x04, 0x17
        /*001e*/ 	.short	(.L_2187 - .L_2186)
.L_2186:
        /*0020*/ 	.word	0x00000000
        /*0024*/ 	.short	0x0000
        /*0026*/ 	.short	0x0000
        /*0028*/ 	.byte	0x00, 0xf0, 0xa1, 0x04


	//----- nvinfo : EIATTR_MAXREG_COUNT
	.align		4
.L_2187:
        /*002c*/ 	.byte	0x03, 0x1b
        /*002e*/ 	.short	0x0040


	//----- nvinfo : EIATTR_NUM_BARRIERS
	.align		4
        /*0030*/ 	.byte	0x02, 0x4c
        /*0032*/ 	.byte	0x01
	.zero		1


	//----- nvinfo : EIATTR_MERCURY_ISA_VERSION
	.align		4
        /*0034*/ 	.byte	0x03, 0x5f
        /*0036*/ 	.short	0x0000


	//----- nvinfo : EIATTR_COOP_GROUP_MASK_REGIDS
	.align		4
        /*0038*/ 	.byte	0x04, 0x29
        /*003a*/ 	.short	(.L_2189 - .L_2188)


	//   ....[0]....
.L_2188:
        /*003c*/ 	.word	0xffffffff


	//   ....[1]....
        /*0040*/ 	.word	0xffffffff


	//   ....[2]....
        /*0044*/ 	.word	0xffffffff


	//   ....[3]....
        /*0048*/ 	.word	0xffffffff


	//   ....[4]....
        /*004c*/ 	.word	0xffffffff


	//   ....[5]....
        /*0050*/ 	.word	0xffffffff


	//   ....[6]....
        /*0054*/ 	.word	0xffffffff


	//   ....[7]....
        /*0058*/ 	.word	0xffffffff


	//   ....[8]....
        /*005c*/ 	.word	0xffffffff


	//   ....[9]....
        /*0060*/ 	.word	0xffffffff


	//   ....[10]....
        /*0064*/ 	.word	0xffffffff


	//   ....[11]....
        /*0068*/ 	.word	0xffffffff


	//   ....[12]....
        /*006c*/ 	.word	0xffffffff


	//   ....[13]....
        /*0070*/ 	.word	0xffffffff


	//   ....[14]....
        /*0074*/ 	.word	0xffffffff


	//   ....[15]....
        /*0078*/ 	.word	0xffffffff


	//   ....[16]....
        /*007c*/ 	.word	0xffffffff


	//   ....[17]....
        /*0080*/ 	.word	0xffffffff


	//   ....[18]....
        /*0084*/ 	.word	0xffffffff


	//   ....[19]....
        /*0088*/ 	.word	0xffffffff


	//   ....[20]....
        /*008c*/ 	.word	0xffffffff


	//   ....[21]....
        /*0090*/ 	.word	0xffffffff


	//   ....[22]....
        /*0094*/ 	.word	0xffffffff


	//   ....[23]....
        /*0098*/ 	.word	0xffffffff


	//   ....[24]....
        /*009c*/ 	.word	0xffffffff


	//   ....[25]....
        /*00a0*/ 	.word	0xffffffff


	//   ....[26]....
        /*00a4*/ 	.word	0xffffffff


	//   ....[27]....
        /*00a8*/ 	.word	0xffffffff


	//   ....[28]....
        /*00ac*/ 	.word	0xffffffff


	//   ....[29]....
        /*00b0*/ 	.word	0xffffffff


	//----- nvinfo : EIATTR_COOP_GROUP_INSTR_OFFSETS
	.align		4
.L_2189:
        /*00b4*/ 	.byte	0x04, 0x28
        /*00b6*/ 	.short	(.L_2191 - .L_2190)


	//   ....[0]....
.L_2190:
        /*00b8*/ 	.word	0x000009d0


	//   ....[1]....
        /*00bc*/ 	.word	0x00000a00


	//   ....[2]....
        /*00c0*/ 	.word	0x00000a10


	//   ....[3]....
        /*00c4*/ 	.word	0x00000a30


	//   ....[4]....
        /*00c8*/ 	.word	0x00000a50


	//   ....[5]....
        /*00cc*/ 	.word	0x00000a60


	//   ....[6]....
        /*00d0*/ 	.word	0x00000a90


	//   ....[7]....
        /*00d4*/ 	.word	0x00000ab0


	//   ....[8]....
        /*00d8*/ 	.word	0x00000ac0


	//   ....[9]....
        /*00dc*/ 	.word	0x00000af0


	//   ....[10]....
        /*00e0*/ 	.word	0x00000b10


	//   ....[11]....
        /*00e4*/ 	.word	0x00000b20


	//   ....[12]....
        /*00e8*/ 	.word	0x00000b50


	//   ....[13]....
        /*00ec*/ 	.word	0x00000b70


	//   ....[14]....
        /*00f0*/ 	.word	0x00000b80


	//   ....[15]....
        /*00f4*/ 	.word	0x00000e20


	//   ....[16]....
        /*00f8*/ 	.word	0x00000e80


	//   ....[17]....
        /*00fc*/ 	.word	0x00000ee0


	//   ....[18]....
        /*0100*/ 	.word	0x00000f40


	//   ....[19]....
        /*0104*/ 	.word	0x00000fb0


	//   ....[20]....
        /*0108*/ 	.word	0x00001020


	//   ....[21]....
        /*010c*/ 	.word	0x00001080


	//   ....[22]....
        /*0110*/ 	.word	0x000010e0


	//   ....[23]....
        /*0114*/ 	.word	0x00001140


	//   ....[24]....
        /*0118*/ 	.word	0x000011b0


	//   ....[25]....
        /*011c*/ 	.word	0x00001220


	//   ....[26]....
        /*0120*/ 	.word	0x00001280


	//   ....[27]....
        /*0124*/ 	.word	0x000012e0


	//   ....[28]....
        /*0128*/ 	.word	0x00001340


	//   ....[29]....
        /*012c*/ 	.word	0x000013a0


	//----- nvinfo : EIATTR_EXIT_INSTR_OFFSETS
	.align		4
.L_2191:
        /*0130*/ 	.byte	0x04, 0x1c
        /*0132*/ 	.short	(.L_2193 - .L_2192)


	//   ....[0]....
.L_2192:
        /*0134*/ 	.word	0x00000070


	//   ....[1]....
        /*0138*/ 	.word	0x00000dc0


	//----- nvinfo : EIATTR_MAX_THREADS
	.align		4
.L_2193:
        /*013c*/ 	.byte	0x04, 0x05
        /*013e*/ 	.short	(.L_2195 - .L_2194)
.L_2194:
        /*0140*/ 	.word	0x00000400
        /*0144*/ 	.word	0x00000001
        /*0148*/ 	.word	0x00000001


	//----- nvinfo : EIATTR_CRS_STACK_SIZE
	.align		4
.L_2195:
        /*014c*/ 	.byte	0x04, 0x1e
        /*014e*/ 	.short	(.L_2197 - .L_2196)
.L_2196:
        /*0150*/ 	.word	0x00000000
.L_2197:


//--------------------- .nv.info._ZN10layer_norm13ln_bwd_kernelINS_13Kernel_traitsI6__halfS2_S2_S2_fjLj256ELj1ELj4ELj1ELj16ENS_18Kernel_traits_baseILj256ES2_S2_S2_S2_fjLj128EEEEELb1ELb1ELb1ELb0EEEvNS_9BwdParamsE --------------------------
	.section	.nv.info._ZN10layer_norm13ln_bwd_kernelINS_13Kernel_traitsI6__halfS2_S2_S2_fjLj256ELj1ELj4ELj1ELj16ENS_18Kernel_traits_baseILj256ES2_S2_S2_S2_fjLj128EEEEELb1ELb1ELb1ELb0EEEvNS_9BwdParamsE,"",@"SHT_CUDA_INFO"
	.sectionflags	@""
	.align	4


	//----- nvinfo : EIATTR_CUDA_API_VERSION
	.align		4
        /*0000*/ 	.byte	0x04, 0x37
        /*0002*/ 	.short	(.L_2199 - .L_2198)
.L_2198:
        /*0004*/ 	.word	0x00000082


	//----- nvinfo : EIATTR_SW2861232_WAR
	.align		4
.L_2199:
        /*0008*/ 	.byte	0x01, 0x35
	.zero		2


	//----- nvinfo : EIATTR_PARAM_CBANK
	.align		4
        /*000c*/ 	.byte	0x04, 0x0a
        /*000e*/ 	.short	(.L_2201 - .L_2200)
	.align		4
.L_2200:
        /*0010*/ 	.word	index@(.nv.constant0._ZN10layer_norm13ln_bwd_kernelINS_13Kernel_traitsI6__halfS2_S2_S2_fjLj256ELj1ELj4ELj1ELj16ENS_18Kernel_traits_baseILj256ES2_S2_S2_S2_fjLj128EEEEELb1ELb1ELb1ELb0EEEvNS_9BwdParamsE)
        /*0014*/ 	.short	0x0160
        /*0016*/ 	.short	0x0128


	//----- nvinfo : EIATTR_CBANK_PARAM_SIZE
	.align		4
.L_2201:
        /*0018*/ 	.byte	0x03, 0x19
        /*001a*/ 	.short	0x0128


	//----- nvinfo : EIATTR_KPARAM_INFO
	.align		4
        /*001c*/ 	.byte	0x04, 0x17
        /*001e*/ 	.short	(.L_2203 - .L_2202)
.L_2202:
        /*0020*/ 	.word	0x00000000
        /*0024*/ 	.short	0x0000
        /*0026*/ 	.short	0x0000
        /*0028*/ 	.byte	0x00, 0xf0, 0xa1, 0x04


	//----- nvinfo : EIATTR_MAXREG_COUNT
	.align		4
.L_2203:
        /*002c*/ 	.byte	0x03, 0x1b
        /*002e*/ 	.short	0x00ff


	//----- nvinfo : EIATTR_NUM_BARRIERS
	.align		4
        /*0030*/ 	.byte	0x02, 0x4c
        /*0032*/ 	.byte	0x01
	.zero		1


	//----- nvinfo : EIATTR_ANNOTATIONS
	.align		4
        /*0034*/ 	.byte	0x04, 0x55
        /*0036*/ 	.short	(.L_2205 - .L_2204)


	//   ....[0]....
.L_2204:
        /*0038*/ 	.word	0x00000001
        /*003c*/ 	.byte	0x10, 0x06, 0x00, 0x00, 0x01, 0x00, 0x00, 0x00, 0xb0, 0x06, 0x00, 0x00


	//----- nvinfo : EIATTR_MERCURY_ISA_VERSION
	.align		4
.L_2205:
        /*0048*/ 	.byte	0x03, 0x5f
        /*004a*/ 	.short	0x0000


	//----- nvinfo : EIATTR_COOP_GROUP_MASK_REGIDS
	.align		4
        /*004c*/ 	.byte	0x04, 0x29
        /*004e*/ 	.short	(.L_2207 - .L_2206)


	//   ....[0]....
.L_2206:
        /*0050*/ 	.word	0xffffffff


	//   ....[1]....
        /*0054*/ 	.word	0xffffffff


	//   ....[2]....
        /*0058*/ 	.word	0xffffffff


	//   ....[3]....
        /*005c*/ 	.word	0xffffffff


	//   ....[4]....
        /*0060*/ 	.word	0xffffffff


	//   ....[5]....
        /*0064*/ 	.word	0xffffffff


	//   ....[6]....
        /*0068*/ 	.word	0xffffffff


	//   ....[7]....
        /*006c*/ 	.word	0xffffffff


	//   ....[8]....
        /*0070*/ 	.word	0xffffffff


	//   ....[9]....
        /*0074*/ 	.word	0xffffffff


	//   ....[10]....
        /*0078*/ 	.word	0xffffffff


	//   ....[11]....
        /*007c*/ 	.word	0xffffffff


	//   ....[12]....
        /*0080*/ 	.word	0xffffffff


	//   ....[13]....
        /*0084*/ 	.word	0xffffffff


	//   ....[14]....
        /*0088*/ 	.word	0xffffffff


	//   ....[15]....
        /*008c*/ 	.word	0xffffffff


	//   ....[16]....
        /*0090*/ 	.word	0xffffffff


	//   ....[17]....
        /*0094*/ 	.word	0xffffffff


	//   ....[18]....
        /*0098*/ 	.word	0xffffffff


	//   ....[19]....
        /*009c*/ 	.word	0xffffffff


	//----- nvinfo : EIATTR_COOP_GROUP_INSTR_OFFSETS
	.align		4
.L_2207:
        /*00a0*/ 	.byte	0x04, 0x28
        /*00a2*/ 	.short	(.L_2209 - .L_2208)


	//   ....[0]....
.L_2208:
        /*00a4*/ 	.word	0x00000d60


	//   ....[1]....
        /*00a8*/ 	.word	0x00000d80


	//   ....[2]....
        /*00ac*/ 	.word	0x00000da0


	//   ....[3]....
        /*00b0*/ 	.word	0x00000dc0


	//   ....[4]....
        /*00b4*/ 	.word	0x00000de0


	//   ....[5]....
        /*00b8*/ 	.word	0x00000e00


	//   ....[6]....
        /*00bc*/ 	.word	0x00000e20


	//   ....[7]....
        /*00c0*/ 	.word	0x00000e40


	//   ....[8]....
        /*00c4*/ 	.word	0x00000e60


	//   ....[9]....
        /*00c8*/ 	.word	0x00000e80


	//   ....[10]....
        /*00cc*/ 	.word	0x00002780


	//   ....[11]....
        /*00d0*/ 	.word	0x00002800


	//   ....[12]....
        /*00d4*/ 	.word	0x00002880


	//   ....[13]....
        /*00d8*/ 	.word	0x000028f0


	//   ....[14]....
        /*00dc*/ 	.word	0x00002970


	//   ....[15]....
        /*00e0*/ 	.word	0x000029e0


	//   ....[16]....
        /*00e4*/ 	.word	0x00002a60


	//   ....[17]....
        /*00e8*/ 	.word	0x00002ad0


	//   ....[18]....
        /*00ec*/ 	.word	0x00002b50


	//   ....[19]....
        /*00f0*/ 	.word	0x00002bc0


	//----- nvinfo : EIATTR_EXIT_INSTR_OFFSETS
	.align		4
.L_2209:
        /*00f4*/ 	.byte	0x04, 0x1c
        /*00f6*/ 	.short	(.L_2211 - .L_2210)


	//   ....[0]....
.L_2210:
        /*00f8*/ 	.word	0x000026a0


	//   ....[1]....
        /*00fc*/ 	.word	0x00002720


	//----- nvinfo : EIATTR_MAX_THREADS
	.align		4
.L_2211:
        /*0100*/ 	.byte	0x04, 0x05
        /*0102*/ 	.short	(.L_2213 - .L_2212)
.L_2212:
        /*0104*/ 	.word	0x00000080
        /*0108*/ 	.word	0x00000001
        /*010c*/ 	.word	0x00000001


	//----- nvinfo : EIATTR_CRS_STACK_SIZE
	.align		4
.L_2213:
        /*0110*/ 	.byte	0x04, 0x1e
        /*0112*/ 	.short	(.L_2215 - .L_2214)
.L_2214:
        /*0114*/ 	.word	0x00000000
.L_2215:


//--------------------- .nv.info._ZN10layer_norm22ln_bwd_finalize_kernelINS_22Kernel_traits_finalizeILj256E6__halfS2_S2_S2_fjLb1ELj1024ELj4ENS_18Kernel_traits_baseILj256ES2_S2_S2_S2_fjLj1024EEEEELb1ELb1EEEvNS_9BwdParamsE --------------------------
	.section	.nv.info._ZN10layer_norm22ln_bwd_finalize_kernelINS_22Kernel_traits_finalizeILj256E6__halfS2_S2_S2_fjLb1ELj1024ELj4ENS_18Kernel_traits_baseILj256ES2_S2_S2_S2_fjLj1024EEEEELb1ELb1EEEvNS_9BwdParamsE,"",@"SHT_CUDA_INFO"
	.sectionflags	@""
	.align	4


	//----- nvinfo : EIATTR_CUDA_API_VERSION
	.align		4
        /*0000*/ 	.byte	0x04, 0x37
        /*0002*/ 	.short	(.L_2217 - .L_2216)
.L_2216:
        /*0004*/ 	.word	0x00000082


	//----- nvinfo : EIATTR_SW2861232_WAR
	.align		4
.L_2217:
        /*0008*/ 	.byte	0x01, 0x35
	.zero		2


	//----- nvinfo : EIATTR_PARAM_CBANK
	.align		4
        /*000c*/ 	.byte	0x04, 0x0a
        /*000e*/ 	.short	(.L_2219 - .L_2218)
	.align		4
.L_2218:
        /*0010*/ 	.word	index@(.nv.constant0._ZN10layer_norm22ln_bwd_finalize_kernelINS_22Kernel_traits_finalizeILj256E6__halfS2_S2_S2_fjLb1ELj1024ELj4ENS_18Kernel_traits_baseILj256ES2_S2_S2_S2_fjLj1024EEEEELb1ELb1EEEvNS_9BwdParamsE)
        /*0014*/ 	.short	0x0160
        /*0016*/ 	.short	0x0128


	//----- nvinfo : EIATTR_CBANK_PARAM_SIZE
	.align		4
.L_2219:
        /*0018*/ 	.byte	0x03, 0x19
        /*001a*/ 	.short	0x0128


	//----- nvinfo : EIATTR_KPARAM_INFO
	.align		4
        /*001c*/ 	.byte	0x04, 0x17
        /*001e*/ 	.short	(.L_2221 - .L_2220)
.L_2220:
        /*0020*/ 	.word	0x00000000
        /*0024*/ 	.short	0x0000
        /*0026*/ 	.short	0x0000
        /*0028*/ 	.byte	0x00, 0xf0, 0xa1, 0x04


	//----- nvinfo : EIATTR_MAXREG_COUNT
	.align		4
.L_2221:
        /*002c*/ 	.byte	0x03, 0x1b
        /*002e*/ 	.short	0x0040


	//----- nvinfo : EIATTR_NUM_BARRIERS
	.align		4
        /*0030*/ 	.byte	0x02, 0x4c
        /*0032*/ 	.byte	0x01
	.zero		1


	//----- nvinfo : EIATTR_MERCURY_ISA_VERSION
	.align		4
        /*0034*/ 	.byte	0x03, 0x5f
        /*0036*/ 	.short	0x0000


	//----- nvinfo : EIATTR_COOP_GROUP_MASK_REGIDS
	.align		4
        /*0038*/ 	.byte	0x04, 0x29
        /*003a*/ 	.short	(.L_2223 - .L_2222)


	//   ....[0]....
.L_2222:
        /*003c*/ 	.word	0xffffffff


	//   ....[1]....
        /*0040*/ 	.word	0xffffffff


	//   ....[2]....
        /*0044*/ 	.word	0xffffffff


	//   ....[3]....
        /*0048*/ 	.word	0xffffffff


	//   ....[4]....
        /*004c*/ 	.word	0xffffffff


	//   ....[5]....
        /*0050*/ 	.word	0xffffffff


	//   ....[6]....
        /*0054*/ 	.word	0xffffffff


	//   ....[7]....
        /*0058*/ 	.word	0xffffffff


	//   ....[8]....
        /*005c*/ 	.word	0xffffffff


	//   ....[9]....
        /*0060*/ 	.word	0xffffffff


	//   ....[10]....
        /*0064*/ 	.word	0xffffffff


	//   ....[11]....
        /*0068*/ 	.word	0xffffffff


	//   ....[12]....
        /*006c*/ 	.word	0xffffffff


	//   ....[13]....
        /*0070*/ 	.word	0xffffffff


	//   ....[14]....
        /*0074*/ 	.word	0xffffffff


	//   ....[15]....
        /*0078*/ 	.word	0xffffffff


	//   ....[16]....
        /*007c*/ 	.word	0xffffffff


	//   ....[17]....
        /*0080*/ 	.word	0xffffffff


	//   ....[18]....
        /*0084*/ 	.word	0xffffffff


	//   ....[19]....
        /*0088*/ 	.word	0xffffffff


	//   ....[20]....
        /*008c*/ 	.word	0xffffffff


	//   ....[21]....
        /*0090*/ 	.word	0xffffffff


	//   ....[22]....
        /*0094*/ 	.word	0xffffffff


	//   ....[23]....
        /*0098*/ 	.word	0xffffffff


	//   ....[24]....
        /*009c*/ 	.word	0xffffffff


	//   ....[25]....
        /*00a0*/ 	.word	0xffffffff


	//   ....[26]....
        /*00a4*/ 	.word	0xffffffff


	//   ....[27]....
        /*00a8*/ 	.word	0xffffffff


	//   ....[28]....
        /*00ac*/ 	.word	0xffffffff


	//   ....[29]....
        /*00b0*/ 	.word	0xffffffff


	//----- nvinfo : EIATTR_COOP_GROUP_INSTR_OFFSETS
	.align		4
.L_2223:
        /*00b4*/ 	.byte	0x04, 0x28
        /*00b6*/ 	.short	(.L_2225 - .L_2224)


	//   ....[0]....
.L_2224:
        /*00b8*/ 	.word	0x000009a0


	//   ....[1]....
        /*00bc*/ 	.word	0x000009d0


	//   ....[2]....
        /*00c0*/ 	.word	0x000009e0


	//   ....[3]....
        /*00c4*/ 	.word	0x00000a00


	//   ....[4]....
        /*00c8*/ 	.word	0x00000a20


	//   ....[5]....
        /*00cc*/ 	.word	0x00000a30


	//   ....[6]....
        /*00d0*/ 	.word	0x00000a60


	//   ....[7]....
        /*00d4*/ 	.word	0x00000a80


	//   ....[8]....
        /*00d8*/ 	.word	0x00000a90


	//   ....[9]....
        /*00dc*/ 	.word	0x00000ac0


	//   ....[10]....
        /*00e0*/ 	.word	0x00000ae0


	//   ....[11]....
        /*00e4*/ 	.word	0x00000af0


	//   ....[12]....
        /*00e8*/ 	.word	0x00000b20


	//   ....[13]....
        /*00ec*/ 	.word	0x00000b40


	//   ....[14]....
        /*00f0*/ 	.word	0x00000b50


	//   ....[15]....
        /*00f4*/ 	.word	0x00000dd0


	//   ....[16]....
        /*00f8*/ 	.word	0x00000e30


	//   ....[17]....
        /*00fc*/ 	.word	0x00000e90


	//   ....[18]....
        /*0100*/ 	.word	0x00000ef0


	//   ....[19]....
        /*0104*/ 	.word	0x00000f60


	//   ....[20]....
        /*0108*/ 	.word	0x00000fd0


	//   ....[21]....
        /*010c*/ 	.word	0x00001030


	//   ....[22]....
        /*0110*/ 	.word	0x00001090


	//   ....[23]....
        /*0114*/ 	.word	0x000010f0


	//   ....[24]....
        /*0118*/ 	.word	0x00001160


	//   ....[25]....
        /*011c*/ 	.word	0x000011d0


	//   ....[26]....
        /*0120*/ 	.word	0x00001230


	//   ....[27]....
        /*0124*/ 	.word	0x00001290


	//   ....[28]....
        /*0128*/ 	.word	0x000012f0


	//   ....[29]....
        /*012c*/ 	.word	0x00001350


	//----- nvinfo : EIATTR_EXIT_INSTR_OFFSETS
	.align		4
.L_2225:
        /*0130*/ 	.byte	0x04, 0x1c
        /*0132*/ 	.short	(.L_2227 - .L_2226)


	//   ....[0]....
.L_2226:
        /*0134*/ 	.word	0x00000070


	//   ....[1]....
        /*0138*/ 	.word	0x00000d70


	//----- nvinfo : EIATTR_MAX_THREADS
	.align		4
.L_2227:
        /*013c*/ 	.byte	0x04, 0x05
        /*013e*/ 	.short	(.L_2229 - .L_2228)
.L_2228:
        /*0140*/ 	.word	0x00000400
        /*0144*/ 	.word	0x00000001
        /*0148*/ 	.word	0x00000001


	//----- nvinfo : EIATTR_CRS_STACK_SIZE
	.align		4
.L_2229:
        /*014c*/ 	.byte	0x04, 0x1e
        /*014e*/ 	.short	(.L_2231 - .L_2230)
.L_2230:
        /*0150*/ 	.word	0x00000000
.L_2231:


//--------------------- .nv.info._ZN10layer_norm13ln_bwd_kernelINS_13Kernel_traitsI6__halfS2_S2_S2_fjLj256ELj1ELj4ELj1ELj16ENS_18Kernel_traits_baseILj256ES2_S2_S2_S2_fjLj128EEEEELb1ELb1ELb1ELb1EEEvNS_9BwdParamsE --------------------------
	.section	.nv.info._ZN10layer_norm13ln_bwd_kernelINS_13Kernel_traitsI6__halfS2_S2_S2_fjLj256ELj1ELj4ELj1ELj16ENS_18Kernel_traits_baseILj256ES2_S2_S2_S2_fjLj128EEEEELb1ELb1ELb1ELb1EEEvNS_9BwdParamsE,"",@"SHT_CUDA_INFO"
	.sectionflags	@""
	.align	4


	//----- nvinfo : EIATTR_CUDA_API_VERSION
	.align		4
        /*0000*/ 	.byte	0x04, 0x37
        /*0002*/ 	.short	(.L_2233 - .L_2232)
.L_2232:
        /*0004*/ 	.word	0x00000082


	//----- nvinfo : EIATTR_SW2861232_WAR
	.align		4
.L_2233:
        /*0008*/ 	.byte	0x01, 0x35
	.zero		2


	//----- nvinfo : EIATTR_PARAM_CBANK
	.align		4
        /*000c*/ 	.byte	0x04, 0x0a
        /*000e*/ 	.short	(.L_2235 - .L_2234)
	.align		4
.L_2234:
        /*0010*/ 	.word	index@(.nv.constant0._ZN10layer_norm13ln_bwd_kernelINS_13Kernel_traitsI6__halfS2_S2_S2_fjLj256ELj1ELj4ELj1ELj16ENS_18Kernel_traits_baseILj256ES2_S2_S2_S2_fjLj128EEEEELb1ELb1ELb1ELb1EEEvNS_9BwdParamsE)
        /*0014*/ 	.short	0x0160
        /*0016*/ 	.short	0x0128


	//----- nvinfo : EIATTR_CBANK_PARAM_SIZE
	.align		4
.L_2235:
        /*0018*/ 	.byte	0x03, 0x19
        /*001a*/ 	.short	0x0128


	//----- nvinfo : EIATTR_KPARAM_INFO
	.align		4
        /*001c*/ 	.byte	0x04, 0x17
        /*001e*/ 	.short	(.L_2237 - .L_2236)
.L_2236:
        /*0020*/ 	.word	0x00000000
        /*0024*/ 	.short	0x0000
        /*0026*/ 	.short	0x0000
        /*0028*/ 	.byte	0x00, 0xf0, 0xa1, 0x04


	//----- nvinfo : EIATTR_MAXREG_COUNT
	.align		4
.L_2237:
        /*002c*/ 	.byte	0x03, 0x1b
        /*002e*/ 	.short	0x00ff


	//----- nvinfo : EIATTR_NUM_BARRIERS
	.align		4
        /*0030*/ 	.byte	0x02, 0x4c
        /*0032*/ 	.byte	0x01
	.zero		1


	//----- nvinfo : EIATTR_MERCURY_ISA_VERSION
	.align		4
        /*0034*/ 	.byte	0x03, 0x5f
        /*0036*/ 	.short	0x0000


	//----- nvinfo : EIATTR_COOP_GROUP_MASK_REGIDS
	.align		4
        /*0038*/ 	.byte	0x04, 0x29
        /*003a*/ 	.short	(.L_2239 - .L_2238)


	//   ....[0]....
.L_2238:
        /*003c*/ 	.word	0xffffffff


	//   ....[1]....
        /*0040*/ 	.word	0xffffffff


	//   ....[2]....
        /*0044*/ 	.word	0xffffffff


	//   ....[3]....
        /*0048*/ 	.word	0xffffffff


	//   ....[4]....
        /*004c*/ 	.word	0xffffffff


	//   ....[5]....
        /*0050*/ 	.word	0xffffffff


	//   ....[6]....
        /*0054*/ 	.word	0xffffffff


	//   ....[7]....
        /*0058*/ 	.word	0xffffffff


	//   ....[8]....
        /*005c*/ 	.word	0xffffffff


	//   ....[9]....
        /*0060*/ 	.word	0xffffffff


	//   ....[10]....
        /*0064*/ 	.word	0xffffffff


	//   ....[11]....
        /*0068*/ 	.word	0xffffffff


	//   ....[12]....
        /*006c*/ 	.word	0xffffffff


	//   ....[13]....
        /*0070*/ 	.word	0xffffffff


	//   ....[14]....
        /*0074*/ 	.word	0xffffffff


	//   ....[15]....
        /*0078*/ 	.word	0xffffffff


	//   ....[16]....
        /*007c*/ 	.word	0xffffffff


	//   ....[17]....
        /*0080*/ 	.word	0xffffffff


	//   ....[18]....
        /*0084*/ 	.word	0xffffffff


	//   ....[19]....
        /*0088*/ 	.word	0xffffffff


	//----- nvinfo : EIATTR_COOP_GROUP_INSTR_OFFSETS
	.align		4
.L_2239:
        /*008c*/ 	.byte	0x04, 0x28
        /*008e*/ 	.short	(.L_2241 - .L_2240)


	//   ....[0]....
.L_2240:
        /*0090*/ 	.word	0x00000b90


	//   ....[1]....
        /*0094*/ 	.word	0x00000bb0


	//   ....[2]....
        /*0098*/ 	.word	0x00000bd0


	//   ....[3]....
        /*009c*/ 	.word	0x00000bf0


	//   ....[4]....
        /*00a0*/ 	.word	0x00000c10


	//   ....[5]....
        /*00a4*/ 	.word	0x00000c30


	//   ....[6]....
        /*00a8*/ 	.word	0x00000c50


	//   ....[7]....
        /*00ac*/ 	.word	0x00000c70


	//   ....[8]....
        /*00b0*/ 	.word	0x00000c90


	//   ....[9]....
        /*00b4*/ 	.word	0x00000cb0


	//   ....[10]....
        /*00b8*/ 	.word	0x000023d0


	//   ....[11]....
        /*00bc*/ 	.word	0x00002450


	//   ....[12]....
        /*00c0*/ 	.word	0x000024d0


	//   ....[13]....
        /*00c4*/ 	.word	0x00002540


	//   ....[14]....
        /*00c8*/ 	.word	0x000025c0


	//   ....[15]....
        /*00cc*/ 	.word	0x00002630


	//   ....[16]....
        /*00d0*/ 	.word	0x000026b0


	//   ....[17]....
        /*00d4*/ 	.word	0x00002720


	//   ....[18]....
        /*00d8*/ 	.word	0x000027a0


	//   ....[19]....
        /*00dc*/ 	.word	0x00002810


	//----- nvinfo : EIATTR_EXIT_INSTR_OFFSETS
	.align		4
.L_2241:
        /*00e0*/ 	.byte	0x04, 0x1c
        /*00e2*/ 	.short	(.L_2243 - .L_2242)


	//   ....[0]....
.L_2242:
        /*00e4*/ 	.word	0x00002370


	//----- nvinfo : EIATTR_MAX_THREADS
	.align		4
.L_2243:
        /*00e8*/ 	.byte	0x04, 0x05
        /*00ea*/ 	.short	(.L_2245 - .L_2244)
.L_2244:
        /*00ec*/ 	.word	0x00000080
        /*00f0*/ 	.word	0x00000001
        /*00f4*/ 	.word	0x00000001


	//----- nvinfo : EIATTR_CRS_STACK_SIZE
	.align		4
.L_2245:
        /*00f8*/ 	.byte	0x04, 0x1e
        /*00fa*/ 	.short	(.L_2247 - .L_2246)
.L_2246:
        /*00fc*/ 	.word	0x00000000
.L_2247:


//--------------------- .nv.info._ZN10layer_norm13ln_bwd_kernelINS_13Kernel_traitsIf13__nv_bfloat16S2_S2_fjLj256ELj1ELj4ELj1ELj16ENS_18Kernel_traits_baseILj256EfS2_S2_S2_fjLj128EEEEELb0ELb0ELb0ELb0EEEvNS_9BwdParamsE --------------------------
	.section	.nv.info._ZN10layer_norm13ln_bwd_kernelINS_13Kernel_traitsIf13__nv_bfloat16S2_S2_fjLj256ELj1ELj4ELj1ELj16ENS_18Kernel_traits_baseILj256EfS2_S2_S2_fjLj128EEEEELb0ELb0ELb0ELb0EEEvNS_9BwdParamsE,"",@"SHT_CUDA_INFO"
	.sectionflags	@""
	.align	4


	//----- nvinfo : EIATTR_CUDA_API_VERSION
	.align		4
        /*0000*/ 	.byte	0x04, 0x37
        /*0002*/ 	.short	(.L_2249 - .L_2248)
.L_2248:
        /*0004*/ 	.word	0x00000082


	//----- nvinfo : EIATTR_SW2861232_WAR
	.align		4
.L_2249:
        /*0008*/ 	.byte	0x01, 0x35
	.zero		2


	//----- nvinfo : EIATTR_PARAM_CBANK
	.align		4
        /*000c*/ 	.byte	0x04, 0x0a
        /*000e*/ 	.short	(.L_2251 - .L_2250)
	.align		4
.L_2250:
        /*0010*/ 	.word	index@(.nv.constant0._ZN10layer_norm13ln_bwd_kernelINS_13Kernel_traitsIf13__nv_bfloat16S2_S2_fjLj256ELj1ELj4ELj1ELj16ENS_18Kernel_traits_baseILj256EfS2_S2_S2_fjLj128EEEEELb0ELb0ELb0ELb0EEEvNS_9BwdParamsE)
        /*0014*/ 	.short	0x0160
        /*0016*/ 	.short	0x0128


	//----- nvinfo : EIATTR_CBANK_PARAM_SIZE
	.align		4
.L_2251:
        /*0018*/ 	.byte	0x03, 0x19
        /*001a*/ 	.short	0x0128


	//----- nvinfo : EIATTR_KPARAM_INFO
	.align		4
        /*001c*/ 	.byte	0x04, 0x17
        /*001e*/ 	.short	(.L_2253 - .L_2252)
.L_2252:
        /*0020*/ 	.word	0x00000000
        /*0024*/ 	.short	0x0000
        /*0026*/ 	.short	0x0000
        /*0028*/ 	.byte	0x00, 0xf0, 0xa1, 0x04


	//----- nvinfo : EIATTR_MAXREG_COUNT
	.align		4
.L_2253:
        /*002c*/ 	.byte	0x03, 0x1b
        /*002e*/ 	.short	0x00ff


	//----- nvinfo : EIATTR_NUM_BARRIERS
	.align		4
        /*0030*/ 	.byte	0x02, 0x4c
        /*0032*/ 	.byte	0x01
	.zero		1


	//----- nvinfo : EIATTR_MERCURY_ISA_VERSION
	.align		4
        /*0034*/ 	.byte	0x03, 0x5f
        /*0036*/ 	.short	0x0000


	//----- nvinfo : EIATTR_COOP_GROUP_MASK_REGIDS
	.align		4
        /*0038*/ 	.byte	0x04, 0x29
        /*003a*/ 	.short	(.L_2255 - .L_2254)


	//   ....[0]....
.L_2254:
        /*003c*/ 	.word	0xffffffff


	//   ....[1]....
        /*0040*/ 	.word	0xffffffff


	//   ....[2]....
        /*0044*/ 	.word	0xffffffff


	//   ....[3]....
        /*0048*/ 	.word	0xffffffff


	//   ....[4]....
        /*004c*/ 	.word	0xffffffff


	//   ....[5]....
        /*0050*/ 	.word	0xffffffff


	//   ....[6]....
        /*0054*/ 	.word	0xffffffff


	//   ....[7]....
        /*0058*/ 	.word	0xffffffff


	//   ....[8]....
        /*005c*/ 	.word	0xffffffff


	//   ....[9]....
        /*0060*/ 	.word	0xffffffff


	//   ....[10]....
        /*0064*/ 	.word	0xffffffff


	//   ....[11]....
        /*0068*/ 	.word	0xffffffff


	//   ....[12]....
        /*006c*/ 	.word	0xffffffff


	//   ....[13]....
        /*0070*/ 	.word	0xffffffff


	//   ....[14]....
        /*0074*/ 	.word	0xffffffff


	//   ....[15]....
        /*0078*/ 	.word	0xffffffff


	//   ....[16]....
        /*007c*/ 	.word	0xffffffff


	//   ....[17]....
        /*0080*/ 	.word	0xffffffff


	//   ....[18]....
        /*0084*/ 	.word	0xffffffff


	//   ....[19]....
        /*0088*/ 	.word	0xffffffff


	//----- nvinfo : EIATTR_COOP_GROUP_INSTR_OFFSETS
	.align		4
.L_2255:
        /*008c*/ 	.byte	0x04, 0x28
        /*008e*/ 	.short	(.L_2257 - .L_2256)


	//   ....[0]....
.L_2256:
        /*0090*/ 	.word	0x00000890


	//   ....[1]....
        /*0094*/ 	.word	0x000008b0


	//   ....[2]....
        /*0098*/ 	.word	0x000008d0


	//   ....[3]....
        /*009c*/ 	.word	0x000008f0


	//   ....[4]....
        /*00a0*/ 	.word	0x00000910


	//   ....[5]....
        /*00a4*/ 	.word	0x00000930


	//   ....[6]....
        /*00a8*/ 	.word	0x00000950


	//   ....[7]....
        /*00ac*/ 	.word	0x00000970


	//   ....[8]....
        /*00b0*/ 	.word	0x00000990


	//   ....[9]....
        /*00b4*/ 	.word	0x000009b0


	//   ....[10]....
        /*00b8*/ 	.word	0x00001470


	//   ....[11]....
        /*00bc*/ 	.word	0x000014f0


	//   ....[12]....
        /*00c0*/ 	.word	0x00001570


	//   ....[13]....
        /*00c4*/ 	.word	0x000015e0


	//   ....[14]....
        /*00c8*/ 	.word	0x00001660


	//   ....[15]....
        /*00cc*/ 	.word	0x000016d0


	//   ....[16]....
        /*00d0*/ 	.word	0x00001750


	//   ....[17]....
        /*00d4*/ 	.word	0x000017c0


	//   ....[18]....
        /*00d8*/ 	.word	0x00001840


	//   ....[19]....
        /*00dc*/ 	.word	0x000018b0


	//----- nvinfo : EIATTR_EXIT_INSTR_OFFSETS
	.align		4
.L_2257:
        /*00e0*/ 	.byte	0x04, 0x1c
        /*00e2*/ 	.short	(.L_2259 - .L_2258)


	//   ....[0]....
.L_2258:
        /*00e4*/ 	.word	0x000013e0


	//   ....[1]....
        /*00e8*/ 	.word	0x00001410


	//----- nvinfo : EIATTR_MAX_THREADS
	.align		4
.L_2259:
        /*00ec*/ 	.byte	0x04, 0x05
        /*00ee*/ 	.short	(.L_2261 - .L_2260)
.L_2260:
        /*00f0*/ 	.word	0x00000080
        /*00f4*/ 	.word	0x00000001
        /*00f8*/ 	.word	0x00000001


	//----- nvinfo : EIATTR_CRS_STACK_SIZE
	.align		4
.L_2261:
        /*00fc*/ 	.byte	0x04, 0x1e
        /*00fe*/ 	.short	(.L_2263 - .L_2262)
.L_2262:
        /*0100*/ 	.word	0x00000000
.L_2263:


//--------------------- .nv.info._ZN10layer_norm13ln_bwd_kernelINS_13Kernel_traitsIf13__nv_bfloat16S2_S2_fjLj256ELj1ELj4ELj1ELj16ENS_18Kernel_traits_baseILj256EfS2_S2_S2_fjLj128EEEEELb0ELb0ELb0ELb1EEEvNS_9BwdParamsE --------------------------
	.section	.nv.info._ZN10layer_norm13ln_bwd_kernelINS_13Kernel_traitsIf13__nv_bfloat16S2_S2_fjLj256ELj1ELj4ELj1ELj16ENS_18Kernel_traits_baseILj256EfS2_S2_S2_fjLj128EEEEELb0ELb0ELb0ELb1EEEvNS_9BwdParamsE,"",@"SHT_CUDA_INFO"
	.sectionflags	@""
	.align	4


	//----- nvinfo : EIATTR_CUDA_API_VERSION
	.align		4
        /*0000*/ 	.byte	0x04, 0x37
        /*0002*/ 	.short	(.L_2265 - .L_2264)
.L_2264:
        /*0004*/ 	.word	0x00000082


	//----- nvinfo : EIATTR_SW2861232_WAR
	.align		4
.L_2265:
        /*0008*/ 	.byte	0x01, 0x35
	.zero		2


	//----- nvinfo : EIATTR_PARAM_CBANK
	.align		4
        /*000c*/ 	.byte	0x04, 0x0a
        /*000e*/ 	.short	(.L_2267 - .L_2266)
	.align		4
.L_2266:
        /*0010*/ 	.word	index@(.nv.constant0._ZN10layer_norm13ln_bwd_kernelINS_13Kernel_traitsIf13__nv_bfloat16S2_S2_fjLj256ELj1ELj4ELj1ELj16ENS_18Kernel_traits_baseILj256EfS2_S2_S2_fjLj128EEEEELb0ELb0ELb0ELb1EEEvNS_9BwdParamsE)
        /*0014*/ 	.short	0x0160
        /*0016*/ 	.short	0x0128


	//----- nvinfo : EIATTR_CBANK_PARAM_SIZE
	.align		4
.L_2267:
        /*0018*/ 	.byte	0x03, 0x19
        /*001a*/ 	.short	0x0128


	//----- nvinfo : EIATTR_KPARAM_INFO
	.align		4
        /*001c*/ 	.byte	0x04, 0x17
        /*001e*/ 	.short	(.L_2269 - .L_2268)
.L_2268:
        /*0020*/ 	.word	0x00000000
        /*0024*/ 	.short	0x0000
        /*0026*/ 	.short	0x0000
        /*0028*/ 	.byte	0x00, 0xf0, 0xa1, 0x04


	//----- nvinfo : EIATTR_MAXREG_COUNT
	.align		4
.L_2269:
        /*002c*/ 	.byte	0x03, 0x1b
        /*002e*/ 	.short	0x00ff


	//----- nvinfo : EIATTR_NUM_BARRIERS
	.align		4
        /*0030*/ 	.byte	0x02, 0x4c
        /*0032*/ 	.byte	0x01
	.zero		1


	//----- nvinfo : EIATTR_MERCURY_ISA_VERSION
	.align		4
        /*0034*/ 	.byte	0x03, 0x5f
        /*0036*/ 	.short	0x0000


	//----- nvinfo : EIATTR_COOP_GROUP_MASK_REGIDS
	.align		4
        /*0038*/ 	.byte	0x04, 0x29
        /*003a*/ 	.short	(.L_2271 - .L_2270)


	//   ....[0]....
.L_2270:
        /*003c*/ 	.word	0xffffffff


	//   ....[1]....
        /*0040*/ 	.word	0xffffffff


	//   ....[2]....
        /*0044*/ 	.word	0xffffffff


	//   ....[3]....
        /*0048*/ 	.word	0xffffffff


	//   ....[4]....
        /*004c*/ 	.word	0xffffffff


	//   ....[5]....
        /*0050*/ 	.word	0xffffffff


	//   ....[6]....
        /*0054*/ 	.word	0xffffffff


	//   ....[7]....
        /*0058*/ 	.word	0xffffffff


	//   ....[8]....
        /*005c*/ 	.word	0xffffffff


	//   ....[9]....
        /*0060*/ 	.word	0xffffffff


	//   ....[10]....
        /*0064*/ 	.word	0xffffffff


	//   ....[11]....
        /*0068*/ 	.word	0xffffffff


	//   ....[12]....
        /*006c*/ 	.word	0xffffffff


	//   ....[13]....
        /*0070*/ 	.word	0xffffffff


	//   ....[14]....
        /*0074*/ 	.word	0xffffffff


	//   ....[15]....
        /*0078*/ 	.word	0xffffffff


	//   ....[16]....
        /*007c*/ 	.word	0xffffffff


	//   ....[17]....
        /*0080*/ 	.word	0xffffffff


	//   ....[18]....
        /*0084*/ 	.word	0xffffffff


	//   ....[19]....
        /*0088*/ 	.word	0xffffffff


	//----- nvinfo : EIATTR_COOP_GROUP_INSTR_OFFSETS
	.align		4
.L_2271:
        /*008c*/ 	.byte	0x04, 0x28
        /*008e*/ 	.short	(.L_2273 - .L_2272)


	//   ....[0]....
.L_2272:
        /*0090*/ 	.word	0x000008a0


	//   ....[1]....
        /*0094*/ 	.word	0x000008c0


	//   ....[2]....
        /*0098*/ 	.word	0x000008e0


	//   ....[3]....
        /*009c*/ 	.word	0x00000900


	//   ....[4]....
        /*00a0*/ 	.word	0x00000920


	//   ....[5]....
        /*00a4*/ 	.word	0x00000940


	//   ....[6]....
        /*00a8*/ 	.word	0x00000960


	//   ....[7]....
        /*00ac*/ 	.word	0x00000980


	//   ....[8]....
        /*00b0*/ 	.word	0x000009a0


	//   ....[9]....
        /*00b4*/ 	.word	0x000009c0


	//   ....[10]....
        /*00b8*/ 	.word	0x00001410


	//   ....[11]....
        /*00bc*/ 	.word	0x00001490


	//   ....[12]....
        /*00c0*/ 	.word	0x00001510


	//   ....[13]....
        /*00c4*/ 	.word	0x00001580


	//   ....[14]....
        /*00c8*/ 	.word	0x00001600


	//   ....[15]....
        /*00cc*/ 	.word	0x00001670


	//   ....[16]....
        /*00d0*/ 	.word	0x000016f0


	//   ....[17]....
        /*00d4*/ 	.word	0x00001760


	//   ....[18]....
        /*00d8*/ 	.word	0x000017e0


	//   ....[19]....
        /*00dc*/ 	.word	0x00001850


	//----- nvinfo : EIATTR_EXIT_INSTR_OFFSETS
	.align		4
.L_2273:
        /*00e0*/ 	.byte	0x04, 0x1c
        /*00e2*/ 	.short	(.L_2275 - .L_2274)


	//   ....[0]....
.L_2274:
        /*00e4*/ 	.word	0x000013b0


	//----- nvinfo : EIATTR_MAX_THREADS
	.align		4
.L_2275:
        /*00e8*/ 	.byte	0x04, 0x05
        /*00ea*/ 	.short	(.L_2277 - .L_2276)
.L_2276:
        /*00ec*/ 	.word	0x00000080
        /*00f0*/ 	.word	0x00000001
        /*00f4*/ 	.word	0x00000001


	//----- nvinfo : EIATTR_CRS_STACK_SIZE
	.align		4
.L_2277:
        /*00f8*/ 	.byte	0x04, 0x1e
        /*00fa*/ 	.short	(.L_2279 - .L_2278)
.L_2278:
        /*00fc*/ 	.word	0x00000000
.L_2279:


//--------------------- .nv.info._ZN10layer_norm13ln_bwd_kernelINS_13Kernel_traitsIf13__nv_bfloat16S2_S2_fjLj256ELj1ELj4ELj1ELj16ENS_18Kernel_traits_baseILj256EfS2_S2_S2_fjLj128EEEEELb0ELb0ELb1ELb0EEEvNS_9BwdParamsE --------------------------
	.section	.nv.info._ZN10layer_norm13ln_bwd_kernelINS_13Kernel_traitsIf13__nv_bfloat16S2_S2_fjLj256ELj1ELj4ELj1ELj16ENS_18Kernel_traits_baseILj256EfS2_S2_S2_fjLj128EEEEELb0ELb0ELb1ELb0EEEvNS_9BwdParamsE,"",@"SHT_CUDA_INFO"
	.sectionflags	@""
	.align	4


	//----- nvinfo : EIATTR_CUDA_API_VERSION
	.align		4
        /*0000*/ 	.byte	0x04, 0x37
        /*0002*/ 	.short	(.L_2281 - .L_2280)
.L_2280:
        /*0004*/ 	.word	0x00000082


	//----- nvinfo : EIATTR_SW2861232_WAR
	.align		4
.L_2281:
        /*0008*/ 	.byte	0x01, 0x35
	.zero		2


	//----- nvinfo : EIATTR_PARAM_CBANK
	.align		4
        /*000c*/ 	.byte	0x04, 0x0a
        /*000e*/ 	.short	(.L_2283 - .L_2282)
	.align		4
.L_2282:
        /*0010*/ 	.word	index@(.nv.constant0._ZN10layer_norm13ln_bwd_kernelINS_13Kernel_traitsIf13__nv_bfloat16S2_S2_fjLj256ELj1ELj4ELj1ELj16ENS_18Kernel_traits_baseILj256EfS2_S2_S2_fjLj128EEEEELb0ELb0ELb1ELb0EEEvNS_9BwdParamsE)
        /*0014*/ 	.short	0x0160
        /*0016*/ 	.short	0x0128


	//----- nvinfo : EIATTR_CBANK_PARAM_SIZE
	.align		4
.L_2283:
        /*0018*/ 	.byte	0x03, 0x19
        /*001a*/ 	.short	0x0128


	//----- nvinfo : EIATTR_KPARAM_INFO
	.align		4
        /*001c*/ 	.byte	0x04, 0x17
        /*001e*/ 	.short	(.L_2285 - .L_2284)
.L_2284:
        /*0020*/ 	.word	0x00000000
        /*0024*/ 	.short	0x0000
        /*0026*/ 	.short	0x0000
        /*0028*/ 	.byte	0x00, 0xf0, 0xa1, 0x04


	//----- nvinfo : EIATTR_MAXREG_COUNT
	.align		4
.L_2285:
        /*002c*/ 	.byte	0x03, 0x1b
        /*002e*/ 	.short	0x00ff


	//----- nvinfo : EIATTR_NUM_BARRIERS
	.align		4
        /*0030*/ 	.byte	0x02, 0x4c
        /*0032*/ 	.byte	0x01
	.zero		1


	//----- nvinfo : EIATTR_MERCURY_ISA_VERSION
	.align		4
        /*0034*/ 	.byte	0x03, 0x5f
        /*0036*/ 	.short	0x0000


	//----- nvinfo : EIATTR_COOP_GROUP_MASK_REGIDS
	.align		4
        /*0038*/ 	.byte	0x04, 0x29
        /*003a*/ 	.short	(.L_2287 - .L_2286)


	//   ....[0]....
.L_2286:
        /*003c*/ 	.word	0xffffffff


	//   ....[1]....
        /*0040*/ 	.word	0xffffffff


	//   ....[2]....
        /*0044*/ 	.word	0xffffffff


	//   ....[3]....
        /*0048*/ 	.word	0xffffffff


	//   ....[4]....
        /*004c*/ 	.word	0xffffffff


	//   ....[5]....
        /*0050*/ 	.word	0xffffffff


	//   ....[6]....
        /*0054*/ 	.word	0xffffffff


	//   ....[7]....
        /*0058*/ 	.word	0xffffffff


	//   ....[8]....
        /*005c*/ 	.word	0xffffffff


	//   ....[9]....
        /*0060*/ 	.word	0xffffffff


	//   ....[10]....
        /*0064*/ 	.word	0xffffffff


	//   ....[11]....
        /*0068*/ 	.word	0xffffffff


	//   ....[12]....
        /*006c*/ 	.word	0xffffffff


	//   ....[13]....
        /*0070*/ 	.word	0xffffffff


	//   ....[14]....
        /*0074*/ 	.word	0xffffffff


	//   ....[15]....
        /*0078*/ 	.word	0xffffffff


	//   ....[16]....
        /*007c*/ 	.word	0xffffffff


	//   ....[17]....
        /*0080*/ 	.word	0xffffffff


	//   ....[18]....
        /*0084*/ 	.word	0xffffffff


	//   ....[19]....
        /*0088*/ 	.word	0xffffffff


	//----- nvinfo : EIATTR_COOP_GROUP_INSTR_OFFSETS
	.align		4
.L_2287:
        /*008c*/ 	.byte	0x04, 0x28
        /*008e*/ 	.short	(.L_2289 - .L_2288)


	//   ....[0]....
.L_2288:
        /*0090*/ 	.word	0x000008f0


	//   ....[1]....
        /*0094*/ 	.word	0x00000910


	//   ....[2]....
        /*0098*/ 	.word	0x00000930


	//   ....[3]....
        /*009c*/ 	.word	0x00000950


	//   ....[4]....
        /*00a0*/ 	.word	0x00000970


	//   ....[5]....
        /*00a4*/ 	.word	0x00000990


	//   ....[6]....
        /*00a8*/ 	.word	0x000009b0


	//   ....[7]....
        /*00ac*/ 	.word	0x000009d0


	//   ....[8]....
        /*00b0*/ 	.word	0x000009f0


	//   ....[9]....
        /*00b4*/ 	.word	0x00000a10


	//   ....[10]....
        /*00b8*/ 	.word	0x000019e0


	//   ....[11]....
        /*00bc*/ 	.word	0x00001a60


	//   ....[12]....
        /*00c0*/ 	.word	0x00001ae0


	//   ....[13]....
        /*00c4*/ 	.word	0x00001b50


	//   ....[14]....
        /*00c8*/ 	.word	0x00001bd0


	//   ....[15]....
        /*00cc*/ 	.word	0x00001c40


	//   ....[16]....
        /*00d0*/ 	.word	0x00001cc0


	//   ....[17]....
        /*00d4*/ 	.word	0x00001d30


	//   ....[18]....
        /*00d8*/ 	.word	0x00001db0


	//   ....[19]....
        /*00dc*/ 	.word	0x00001e20


	//----- nvinfo : EIATTR_EXIT_INSTR_OFFSETS
	.align		4
.L_2289:
        /*00e0*/ 	.byte	0x04, 0x1c
        /*00e2*/ 	.short	(.L_2291 - .L_2290)


	//   ....[0]....
.L_2290:
        /*00e4*/ 	.word	0x00001950


	//   ....[1]....
        /*00e8*/ 	.word	0x00001980


	//----- nvinfo : EIATTR_MAX_THREADS
	.align		4
.L_2291:
        /*00ec*/ 	.byte	0x04, 0x05
        /*00ee*/ 	.short	(.L_2293 - .L_2292)
.L_2292:
        /*00f0*/ 	.word	0x00000080
        /*00f4*/ 	.word	0x00000001
        /*00f8*/ 	.word	0x00000001


	//----- nvinfo : EIATTR_CRS_STACK_SIZE
	.align		4
.L_2293:
        /*00fc*/ 	.byte	0x04, 0x1e
        /*00fe*/ 	.short	(.L_2295 - .L_2294)
.L_2294:
        /*0100*/ 	.word	0x00000000
.L_2295:


//--------------------- .nv.info._ZN10layer_norm13ln_bwd_kernelINS_13Kernel_traitsIf13__nv_bfloat16S2_S2_fjLj256ELj1ELj4ELj1ELj16ENS_18Kernel_traits_baseILj256EfS2_S2_S2_fjLj128EEEEELb0ELb0ELb1ELb1EEEvNS_9BwdParamsE --------------------------
	.section	.nv.info._ZN10layer_norm13ln_bwd_kernelINS_13Kernel_traitsIf13__nv_bfloat16S2_S2_fjLj256ELj1ELj4ELj1ELj16ENS_18Kernel_traits_baseILj256EfS2_S2_S2_fjLj128EEEEELb0ELb0ELb1ELb1EEEvNS_9BwdParamsE,"",@"SHT_CUDA_INFO"
	.sectionflags	@""
	.align	4


	//----- nvinfo : EIATTR_CUDA_API_VERSION
	.align		4
        /*0000*/ 	.byte	0x04, 0x37
        /*0002*/ 	.short	(.L_2297 - .L_2296)
.L_2296:
        /*0004*/ 	.word	0x00000082


	//----- nvinfo : EIATTR_SW2861232_WAR
	.align		4
.L_2297:
        /*0008*/ 	.byte	0x01, 0x35
	.zero		2


	//----- nvinfo : EIATTR_PARAM_CBANK
	.align		4
        /*000c*/ 	.byte	0x04, 0x0a
        /*000e*/ 	.short	(.L_2299 - .L_2298)
	.align		4
.L_2298:
        /*0010*/ 	.word	index@(.nv.constant0._ZN10layer_norm13ln_bwd_kernelINS_13Kernel_traitsIf13__nv_bfloat16S2_S2_fjLj256ELj1ELj4ELj1ELj16ENS_18Kernel_traits_baseILj256EfS2_S2_S2_fjLj128EEEEELb0ELb0ELb1ELb1EEEvNS_9BwdParamsE)
        /*0014*/ 	.short	0x0160
        /*0016*/ 	.short	0x0128


	//----- nvinfo : EIATTR_CBANK_PARAM_SIZE
	.align		4
.L_2299:
        /*0018*/ 	.byte	0x03, 0x19
        /*001a*/ 	.short	0x0128


	//----- nvinfo : EIATTR_KPARAM_INFO
	.align		4
        /*001c*/ 	.byte	0x04, 0x17
        /*001e*/ 	.short	(.L_2301 - .L_2300)
.L_2300:
        /*0020*/ 	.word	0x00000000
        /*0024*/ 	.short	0x0000
        /*0026*/ 	.short	0x0000
        /*0028*/ 	.byte	0x00, 0xf0, 0xa1, 0x04


	//----- nvinfo : EIATTR_MAXREG_COUNT
	.align		4
.L_2301:
        /*002c*/ 	.byte	0x03, 0x1b
        /*002e*/ 	.short	0x00ff


	//----- nvinfo : EIATTR_NUM_BARRIERS
	.align		4
        /*0030*/ 	.byte	0x02, 0x4c
        /*0032*/ 	.byte	0x01
	.zero		1


	//----- nvinfo : EIATTR_MERCURY_ISA_VERSION
	.align		4
        /*0034*/ 	.byte	0x03, 0x5f
        /*0036*/ 	.short	0x0000


	//----- nvinfo : EIATTR_COOP_GROUP_MASK_REGIDS
	.align		4
        /*0038*/ 	.byte	0x04, 0x29
        /*003a*/ 	.short	(.L_2303 - .L_2302)


	//   ....[0]....
.L_2302:
        /*003c*/ 	.word	0xffffffff


	//   ....[1]....
        /*0040*/ 	.word	0xffffffff


	//   ....[2]....
        /*0044*/ 	.word	0xffffffff


	//   ....[3]....
        /*0048*/ 	.word	0xffffffff


	//   ....[4]....
        /*004c*/ 	.word	0xffffffff


	//   ....[5]....
        /*0050*/ 	.word	0xffffffff


	//   ....[6]....
        /*0054*/ 	.word	0xffffffff


	//   ....[7]....
        /*0058*/ 	.word	0xffffffff


	//   ....[8]....
        /*005c*/ 	.word	0xffffffff


	//   ....[9]....
        /*0060*/ 	.word	0xffffffff


	//   ....[10]....
        /*0064*/ 	.word	0xffffffff


	//   ....[11]....
        /*0068*/ 	.word	0xffffffff


	//   ....[12]....
        /*006c*/ 	.word	0xffffffff


	//   ....[13]....
        /*0070*/ 	.word	0xffffffff


	//   ....[14]....
        /*0074*/ 	.word	0xffffffff


	//   ....[15]....
        /*0078*/ 	.word	0xffffffff


	//   ....[16]....
        /*007c*/ 	.word	0xffffffff


	//   ....[17]....
        /*0080*/ 	.word	0xffffffff


	//   ....[18]....
        /*0084*/ 	.word	0xffffffff


	//   ....[19]....
        /*0088*/ 	.word	0xffffffff


	//----- nvinfo : EIATTR_COOP_GROUP_INSTR_OFFSETS
	.align		4
.L_2303:
        /*008c*/ 	.byte	0x04, 0x28
        /*008e*/ 	.short	(.L_2305 - .L_2304)


	//   ....[0]....
.L_2304:
        /*0090*/ 	.word	0x00000920


	//   ....[1]....
        /*0094*/ 	.word	0x00000940


	//   ....[2]....
        /*0098*/ 	.word	0x00000960


	//   ....[3]....
        /*009c*/ 	.word	0x00000980


	//   ....[4]....
        /*00a0*/ 	.word	0x000009a0


	//   ....[5]....
        /*00a4*/ 	.word	0x000009c0


	//   ....[6]....
        /*00a8*/ 	.word	0x000009e0


	//   ....[7]....
        /*00ac*/ 	.word	0x00000a00


	//   ....[8]....
        /*00b0*/ 	.word	0x00000a20


	//   ....[9]....
        /*00b4*/ 	.word	0x00000a40


	//   ....[10]....
        /*00b8*/ 	.word	0x000018d0


	//   ....[11]....
        /*00bc*/ 	.word	0x00001950


	//   ....[12]....
        /*00c0*/ 	.word	0x000019d0


	//   ....[13]....
        /*00c4*/ 	.word	0x00001a40


	//   ....[14]....
        /*00c8*/ 	.word	0x00001ac0


	//   ....[15]....
        /*00cc*/ 	.word	0x00001b30


	//   ....[16]....
        /*00d0*/ 	.word	0x00001bb0


	//   ....[17]....
        /*00d4*/ 	.word	0x00001c20


	//   ....[18]....
        /*00d8*/ 	.word	0x00001ca0


	//   ....[19]....
        /*00dc*/ 	.word	0x00001d10


	//----- nvinfo : EIATTR_EXIT_INSTR_OFFSETS
	.align		4
.L_2305:
        /*00e0*/ 	.byte	0x04, 0x1c
        /*00e2*/ 	.short	(.L_2307 - .L_2306)


	//   ....[0]....
.L_2306:
        /*00e4*/ 	.word	0x00001870


	//----- nvinfo : EIATTR_MAX_THREADS
	.align		4
.L_2307:
        /*00e8*/ 	.byte	0x04, 0x05
        /*00ea*/ 	.short	(.L_2309 - .L_2308)
.L_2308:
        /*00ec*/ 	.word	0x00000080
        /*00f0*/ 	.word	0x00000001
        /*00f4*/ 	.word	0x00000001


	//----- nvinfo : EIATTR_CRS_STACK_SIZE
	.align		4
.L_2309:
        /*00f8*/ 	.byte	0x04, 0x1e
        /*00fa*/ 	.short	(.L_2311 - .L_2310)
.L_2310:
        /*00fc*/ 	.word	0x00000000
.L_2311:


//--------------------- .nv.info._ZN10layer_norm13ln_bwd_kernelINS_13Kernel_traitsIf13__nv_bfloat16S2_S2_fjLj256ELj1ELj4ELj1ELj16ENS_18Kernel_traits_baseILj256EfS2_S2_S2_fjLj128EEEEELb0ELb1ELb0ELb0EEEvNS_9BwdParamsE --------------------------
	.section	.nv.info._ZN10layer_norm13ln_bwd_kernelINS_13Kernel_traitsIf13__nv_bfloat16S2_S2_fjLj256ELj1ELj4ELj1ELj16ENS_18Kernel_traits_baseILj256EfS2_S2_S2_fjLj128EEEEELb0ELb1ELb0ELb0EEEvNS_9BwdParamsE,"",@"SHT_CUDA_INFO"
	.sectionflags	@""
	.align	4


	//----- nvinfo : EIATTR_CUDA_API_VERSION
	.align		4
        /*0000*/ 	.byte	0x04, 0x37
        /*0002*/ 	.short	(.L_2313 - .L_2312)
.L_2312:
        /*0004*/ 	.word	0x00000082


	//----- nvinfo : EIATTR_SW2861232_WAR
	.align		4
.L_2313:
        /*0008*/ 	.byte	0x01, 0x35
	.zero		2


	//----- nvinfo : EIATTR_PARAM_CBANK
	.align		4
        /*000c*/ 	.byte	0x04, 0x0a
        /*000e*/ 	.short	(.L_2315 - .L_2314)
	.align		4
.L_2314:
        /*0010*/ 	.word	index@(.nv.constant0._ZN10layer_norm13ln_bwd_kernelINS_13Kernel_traitsIf13__nv_bfloat16S2_S2_fjLj256ELj1ELj4ELj1ELj16ENS_18Kernel_traits_baseILj256EfS2_S2_S2_fjLj128EEEEELb0ELb1ELb0ELb0EEEvNS_9BwdParamsE)
        /*0014*/ 	.short	0x0160
        /*0016*/ 	.short	0x0128


	//----- nvinfo : EIATTR_CBANK_PARAM_SIZE
	.align		4
.L_2315:
        /*0018*/ 	.byte	0x03, 0x19
        /*001a*/ 	.short	0x0128


	//----- nvinfo : EIATTR_KPARAM_INFO
	.align		4
        /*001c*/ 	.byte	0x04, 0x17
        /*001e*/ 	.short	(.L_2317 - .L_2316)
.L_2316:
        /*0020*/ 	.word	0x00000000
        /*0024*/ 	.short	0x0000
        /*0026*/ 	.short	0x0000
        /*0028*/ 	.byte	0x00, 0xf0, 0xa1, 0x04


	//----- nvinfo : EIATTR_MAXREG_COUNT
	.align		4
.L_2317:
        /*002c*/ 	.byte	0x03, 0x1b
        /*002e*/ 	.short	0x00ff


	//----- nvinfo : EIATTR_NUM_BARRIERS
	.align		4
        /*0030*/ 	.byte	0x02, 0x4c
        /*0032*/ 	.byte	0x01
	.zero		1


	//----- nvinfo : EIATTR_MERCURY_ISA_VERSION
	.align		4
        /*0034*/ 	.byte	0x03, 0x5f
        /*0036*/ 	.short	0x0000


	//----- nvinfo : EIATTR_COOP_GROUP_MASK_REGIDS
	.align		4
        /*0038*/ 	.byte	0x04, 0x29
        /*003a*/ 	.short	(.L_2319 - .L_2318)


	//   ....[0]....
.L_2318:
        /*003c*/ 	.word	0xffffffff


	//   ....[1]....
        /*0040*/ 	.word	0xffffffff


	//   ....[2]....
        /*0044*/ 	.word	0xffffffff


	//   ....[3]....
        /*0048*/ 	.word	0xffffffff


	//   ....[4]....
        /*004c*/ 	.word	0xffffffff


	//   ....[5]....
        /*0050*/ 	.word	0xffffffff


	//   ....[6]....
        /*0054*/ 	.word	0xffffffff


	//   ....[7]....
        /*0058*/ 	.word	0xffffffff


	//   ....[8]....
        /*005c*/ 	.word	0xffffffff


	//   ....[9]....
        /*0060*/ 	.word	0xffffffff


	//   ....[10]....
        /*0064*/ 	.word	0xffffffff


	//   ....[11]....
        /*0068*/ 	.word	0xffffffff


	//   ....[12]....
        /*006c*/ 	.word	0xffffffff


	//   ....[13]....
        /*0070*/ 	.word	0xffffffff


	//   ....[14]....
        /*0074*/ 	.word	0xffffffff


	//   ....[15]....
        /*0078*/ 	.word	0xffffffff


	//   ....[16]....
        /*007c*/ 	.word	0xffffffff


	//   ....[17]....
        /*0080*/ 	.word	0xffffffff


	//   ....[18]....
        /*0084*/ 	.word	0xffffffff


	//   ....[19]....
        /*0088*/ 	.word	0xffffffff


	//----- nvinfo : EIATTR_COOP_GROUP_INSTR_OFFSETS
	.align		4
.L_2319:
        /*008c*/ 	.byte	0x04, 0x28
        /*008e*/ 	.short	(.L_2321 - .L_2320)


	//   ....[0]....
.L_2320:
        /*0090*/ 	.word	0x00000900


	//   ....[1]....
        /*0094*/ 	.word	0x00000920


	//   ....[2]....
        /*0098*/ 	.word	0x00000940


	//   ....[3]....
        /*009c*/ 	.word	0x00000960


	//   ....[4]....
        /*00a0*/ 	.word	0x00000980


	//   ....[5]....
        /*00a4*/ 	.word	0x000009a0


	//   ....[6]....
        /*00a8*/ 	.word	0x000009c0


	//   ....[7]....
        /*00ac*/ 	.word	0x000009e0


	//   ....[8]....
        /*00b0*/ 	.word	0x00000a00


	//   ....[9]....
        /*00b4*/ 	.word	0x00000a20


	//   ....[10]....
        /*00b8*/ 	.word	0x00001860


	//   ....[11]....
        /*00bc*/ 	.word	0x000018e0


	//   ....[12]....
        /*00c0*/ 	.word	0x00001960


	//   ....[13]....
        /*00c4*/ 	.word	0x000019d0


	//   ....[14]....
        /*00c8*/ 	.word	0x00001a50


	//   ....[15]....
        /*00cc*/ 	.word	0x00001ac0


	//   ....[16]....
        /*00d0*/ 	.word	0x00001b40


	//   ....[17]....
        /*00d4*/ 	.word	0x00001bb0


	//   ....[18]....
        /*00d8*/ 	.word	0x00001c30


	//   ....[19]....
        /*00dc*/ 	.word	0x00001ca0


	//----- nvinfo : EIATTR_EXIT_INSTR_OFFSETS
	.align		4
.L_2321:
        /*00e0*/ 	.byte	0x04, 0x1c
        /*00e2*/ 	.short	(.L_2323 - .L_2322)


	//   ....[0]....
.L_2322:
        /*00e4*/ 	.word	0x00001780


	//   ....[1]....
        /*00e8*/ 	.word	0x00001800


	//----- nvinfo : EIATTR_MAX_THREADS
	.align		4
.L_2323:
        /*00ec*/ 	.byte	0x04, 0x05
        /*00ee*/ 	.short	(.L_2325 - .L_2324)
.L_2324:
        /*00f0*/ 	.word	0x00000080
        /*00f4*/ 	.word	0x00000001
        /*00f8*/ 	.word	0x00000001


	//----- nvinfo : EIATTR_CRS_STACK_SIZE
	.align		4
.L_2325:
        /*00fc*/ 	.byte	0x04, 0x1e
        /*00fe*/ 	.short	(.L_2327 - .L_2326)
.L_2326:
        /*0100*/ 	.word	0x00000000
.L_2327:


//--------------------- .nv.info._ZN10layer_norm13ln_bwd_kernelINS_13Kernel_traitsIf13__nv_bfloat16S2_S2_fjLj256ELj1ELj4ELj1ELj16ENS_18Kernel_traits_baseILj256EfS2_S2_S2_fjLj128EEEEELb0ELb1ELb0ELb1EEEvNS_9BwdParamsE --------------------------
	.section	.nv.info._ZN10layer_norm13ln_bwd_kernelINS_13Kernel_traitsIf13__nv_bfloat16S2_S2_fjLj256ELj1ELj4ELj1ELj16ENS_18Kernel_traits_baseILj256EfS2_S2_S2_fjLj128EEEEELb0ELb1ELb0ELb1EEEvNS_9BwdParamsE,"",@"SHT_CUDA_INFO"
	.sectionflags	@""
	.align	4


	//----- nvinfo : EIATTR_CUDA_API_VERSION
	.align		4
        /*0000*/ 	.byte	0x04, 0x37
        /*0002*/ 	.short	(.L_2329 - .L_2328)
.L_2328:
        /*0004*/ 	.word	0x00000082


	//----- nvinfo : EIATTR_SW2861232_WAR
	.align		4
.L_2329:
        /*0008*/ 	.byte	0x01, 0x35
	.zero		2


	//----- nvinfo : EIATTR_PARAM_CBANK
	.align		4
        /*000c*/ 	.byte	0x04, 0x0a
        /*000e*/ 	.short	(.L_2331 - .L_2330)
	.align		4
.L_2330:
        /*0010*/ 	.word	index@(.nv.constant0._ZN10layer_norm13ln_bwd_kernelINS_13Kernel_traitsIf13__nv_bfloat16S2_S2_fjLj256ELj1ELj4ELj1ELj16ENS_18Kernel_traits_baseILj256EfS2_S2_S2_fjLj128EEEEELb0ELb1ELb0ELb1EEEvNS_9BwdParamsE)
        /*0014*/ 	.short	0x0160
        /*0016*/ 	.short	0x0128


	//----- nvinfo : EIATTR_CBANK_PARAM_SIZE
	.align		4
.L_2331:
        /*0018*/ 	.byte	0x03, 0x19
        /*001a*/ 	.short	0x0128


	//----- nvinfo : EIATTR_KPARAM_INFO
	.align		4
        /*001c*/ 	.byte	0x04, 0x17
        /*001e*/ 	.short	(.L_2333 - .L_2332)
.L_2332:
        /*0020*/ 	.word	0x00000000
        /*0024*/ 	.short	0x0000
        /*0026*/ 	.short	0x0000
        /*0028*/ 	.byte	0x00, 0xf0, 0xa1, 0x04


	//----- nvinfo : EIATTR_MAXREG_COUNT
	.align		4
.L_2333:
        /*002c*/ 	.byte	0x03, 0x1b
        /*002e*/ 	.short	0x00ff


	//----- nvinfo : EIATTR_NUM_BARRIERS
	.align		4
        /*0030*/ 	.byte	0x02, 0x4c
        /*0032*/ 	.byte	0x01
	.zero		1


	//----- nvinfo : EIATTR_ANNOTATIONS
	.align		4
        /*0034*/ 	.byte	0x04, 0x55
        /*0036*/ 	.short	(.L_2335 - .L_2334)


	//   ....[0]....
.L_2334:
        /*0038*/ 	.word	0x00000001
        /*003c*/ 	.byte	0x70, 0x1c, 0x00, 0x00, 0x01, 0x00, 0x00, 0x00, 0xb0, 0x1c, 0x00, 0x00


	//----- nvinfo : EIATTR_MERCURY_ISA_VERSION
	.align		4
.L_2335:
        /*0048*/ 	.byte	0x03, 0x5f
        /*004a*/ 	.short	0x0000


	//----- nvinfo : EIATTR_COOP_GROUP_MASK_REGIDS
	.align		4
        /*004c*/ 	.byte	0x04, 0x29
        /*004e*/ 	.short	(.L_2337 - .L_2336)


	//   ....[0]....
.L_2336:
        /*0050*/ 	.word	0xffffffff


	//   ....[1]....
        /*0054*/ 	.word	0xffffffff


	//   ....[2]....
        /*0058*/ 	.word	0xffffffff


	//   ....[3]....
        /*005c*/ 	.word	0xffffffff


	//   ....[4]....
        /*0060*/ 	.word	0xffffffff


	//   ....[5]....
        /*0064*/ 	.word	0xffffffff


	//   ....[6]....
        /*0068*/ 	.word	0xffffffff


	//   ....[7]....
        /*006c*/ 	.word	0xffffffff


	//   ....[8]....
        /*0070*/ 	.word	0xffffffff


	//   ....[9]....
        /*0074*/ 	.word	0xffffffff


	//   ....[10]....
        /*0078*/ 	.word	0xffffffff


	//   ....[11]....
        /*007c*/ 	.word	0xffffffff


	//   ....[12]....
        /*0080*/ 	.word	0xffffffff


	//   ....[13]....
        /*0084*/ 	.word	0xffffffff


	//   ....[14]....
        /*0088*/ 	.word	0xffffffff


	//   ....[15]....
        /*008c*/ 	.word	0xffffffff


	//   ....[16]....
        /*0090*/ 	.word	0xffffffff


	//   ....[17]....
        /*0094*/ 	.word	0xffffffff


	//   ....[18]....
        /*0098*/ 	.word	0xffffffff


	//   ....[19]....
        /*009c*/ 	.word	0xffffffff


	//----- nvinfo : EIATTR_COOP_GROUP_INSTR_OFFSETS
	.align		4
.L_2337:
        /*00a0*/ 	.byte	0x04, 0x28
        /*00a2*/ 	.short	(.L_2339 - .L_2338)


	//   ....[0]....
.L_2338:
        /*00a4*/ 	.word	0x000009a0


	//   ....[1]....
        /*00a8*/ 	.word	0x000009c0


	//   ....[2]....
        /*00ac*/ 	.word	0x000009e0


	//   ....[3]....
        /*00b0*/ 	.word	0x00000a00


	//   ....[4]....
        /*00b4*/ 	.word	0x00000a20


	//   ....[5]....
        /*00b8*/ 	.word	0x00000a40


	//   ....[6]....
        /*00bc*/ 	.word	0x00000a70


	//   ....[7]....
        /*00c0*/ 	.word	0x00000a80


	//   ....[8]....
        /*00c4*/ 	.word	0x00000ab0


	//   ....[9]....
        /*00c8*/ 	.word	0x00000ac0


	//   ....[10]....
        /*00cc*/ 	.word	0x00001890


	//   ....[11]....
        /*00d0*/ 	.word	0x00001900


	//   ....[12]....
        /*00d4*/ 	.word	0x00001970


	//   ....[13]....
        /*00d8*/ 	.word	0x000019d0


	//   ....[14]....
        /*00dc*/ 	.word	0x00001a40


	//   ....[15]....
        /*00e0*/ 	.word	0x00001aa0


	//   ....[16]....
        /*00e4*/ 	.word	0x00001b10


	//   ....[17]....
        /*00e8*/ 	.word	0x00001b70


	//   ....[18]....
        /*00ec*/ 	.word	0x00001be0


	//   ....[19]....
        /*00f0*/ 	.word	0x00001c40


	//----- nvinfo : EIATTR_EXIT_INSTR_OFFSETS
	.align		4
.L_2339:
        /*00f4*/ 	.byte	0x04, 0x1c
        /*00f6*/ 	.short	(.L_2341 - .L_2340)


	//   ....[0]....
.L_2340:
        /*00f8*/ 	.word	0x00001840


	//----- nvinfo : EIATTR_MAX_THREADS
	.align		4
.L_2341:
        /*00fc*/ 	.byte	0x04, 0x05
        /*00fe*/ 	.short	(.L_2343 - .L_2342)
.L_2342:
        /*0100*/ 	.word	0x00000080
        /*0104*/ 	.word	0x00000001
        /*0108*/ 	.word	0x00000001


	//----- nvinfo : EIATTR_CRS_STACK_SIZE
	.align		4
.L_2343:
        /*010c*/ 	.byte	0x04, 0x1e
        /*010e*/ 	.short	(.L_2345 - .L_2344)
.L_2344:
        /*0110*/ 	.word	0x00000000
.L_2345:


//--------------------- .nv.info._ZN10layer_norm13ln_bwd_kernelINS_13Kernel_traitsIf13__nv_bfloat16S2_S2_fjLj256ELj1ELj4ELj1ELj16ENS_18Kernel_traits_baseILj256EfS2_S2_S2_fjLj128EEEEELb0ELb1ELb1ELb0EEEvNS_9BwdParamsE --------------------------
	.section	.nv.info._ZN10layer_norm13ln_bwd_kernelINS_13Kernel_traitsIf13__nv_bfloat16S2_S2_fjLj256ELj1ELj4ELj1ELj16ENS_18Kernel_traits_baseILj256EfS2_S2_S2_fjLj128EEEEELb0ELb1ELb1ELb0EEEvNS_9BwdParamsE,"",@"SHT_CUDA_INFO"
	.sectionflags	@""
	.align	4


	//----- nvinfo : EIATTR_CUDA_API_VERSION
	.align		4
        /*0000*/ 	.byte	0x04, 0x37
        /*0002*/ 	.short	(.L_2347 - .L_2346)
.L_2346:
        /*0004*/ 	.word	0x00000082


	//----- nvinfo : EIATTR_SW2861232_WAR
	.align		4
.L_2347:
        /*0008*/ 	.byte	0x01, 0x35
	.zero		2


	//----- nvinfo : EIATTR_PARAM_CBANK
	.align		4
        /*000c*/ 	.byte	0x04, 0x0a
        /*000e*/ 	.short	(.L_2349 - .L_2348)
	.align		4
.L_2348:
        /*0010*/ 	.word	index@(.nv.constant0._ZN10layer_norm13ln_bwd_kernelINS_13Kernel_traitsIf13__nv_bfloat16S2_S2_fjLj256ELj1ELj4ELj1ELj16ENS_18Kernel_traits_baseILj256EfS2_S2_S2_fjLj128EEEEELb0ELb1ELb1ELb0EEEvNS_9BwdParamsE)
        /*0014*/ 	.short	0x0160
        /*0016*/ 	.short	0x0128


	//----- nvinfo : EIATTR_CBANK_PARAM_SIZE
	.align		4
.L_2349:
        /*0018*/ 	.byte	0x03, 0x19
        /*001a*/ 	.short	0x0128


	//----- nvinfo : EIATTR_KPARAM_INFO
	.align		4
        /*001c*/ 	.byte	0x04, 0x17
        /*001e*/ 	.short	(.L_2351 - .L_2350)
.L_2350:
        /*0020*/ 	.word	0x00000000
        /*0024*/ 	.short	0x0000
        /*0026*/ 	.short	0x0000
        /*0028*/ 	.byte	0x00, 0xf0, 0xa1, 0x04


	//----- nvinfo : EIATTR_MAXREG_COUNT
	.align		4
.L_2351:
        /*002c*/ 	.byte	0x03, 0x1b
        /*002e*/ 	.short	0x00ff


	//----- nvinfo : EIATTR_NUM_BARRIERS
	.align		4
        /*0030*/ 	.byte	0x02, 0x4c
        /*0032*/ 	.byte	0x01
	.zero		1


	//----- nvinfo : EIATTR_MERCURY_ISA_VERSION
	.align		4
        /*0034*/ 	.byte	0x03, 0x5f
        /*0036*/ 	.short	0x0000


	//----- nvinfo : EIATTR_COOP_GROUP_MASK_REGIDS
	.align		4
        /*0038*/ 	.byte	0x04, 0x29
        /*003a*/ 	.short	(.L_2353 - .L_2352)


	//   ....[0]....
.L_2352:
        /*003c*/ 	.word	0xffffffff


	//   ....[1]....
        /*0040*/ 	.word	0xffffffff


	//   ....[2]....
        /*0044*/ 	.word	0xffffffff


	//   ....[3]....
        /*0048*/ 	.word	0xffffffff


	//   ....[4]....
        /*004c*/ 	.word	0xffffffff


	//   ....[5]....
        /*0050*/ 	.word	0xffffffff


	//   ....[6]....
        /*0054*/ 	.word	0xffffffff


	//   ....[7]....
        /*0058*/ 	.word	0xffffffff


	//   ....[8]....
        /*005c*/ 	.word	0xffffffff


	//   ....[9]....
        /*0060*/ 	.word	0xffffffff


	//   ....[10]....
        /*0064*/ 	.word	0xffffffff


	//   ....[11]....
        /*0068*/ 	.word	0xffffffff


	//   ....[12]....
        /*006c*/ 	.word	0xffffffff


	//   ....[13]....
        /*0070*/ 	.word	0xffffffff


	//   ....[14]....
        /*0074*/ 	.word	0xffffffff


	//   ....[15]....
        /*0078*/ 	.word	0xffffffff


	//   ....[16]....
        /*007c*/ 	.word	0xffffffff


	//   ....[17]....
        /*0080*/ 	.word	0xffffffff


	//   ....[18]....
        /*0084*/ 	.word	0xffffffff


	//   ....[19]....
        /*0088*/ 	.word	0xffffffff


	//----- nvinfo : EIATTR_COOP_GROUP_INSTR_OFFSETS
	.align		4
.L_2353:
        /*008c*/ 	.byte	0x04, 0x28
        /*008e*/ 	.short	(.L_2355 - .L_2354)


	//   ....[0]....
.L_2354:
        /*0090*/ 	.word	0x00000960


	//   ....[1]....
        /*0094*/ 	.word	0x00000980


	//   ....[2]....
        /*0098*/ 	.word	0x000009a0


	//   ....[3]....
        /*009c*/ 	.word	0x000009c0


	//   ....[4]....
        /*00a0*/ 	.word	0x000009e0


	//   ....[5]....
        /*00a4*/ 	.word	0x00000a00


	//   ....[6]....
        /*00a8*/ 	.word	0x00000a30


	//   ....[7]....
        /*00ac*/ 	.word	0x00000a40


	//   ....[8]....
        /*00b0*/ 	.word	0x00000a70


	//   ....[9]....
        /*00b4*/ 	.word	0x00000a80


	//   ....[10]....
        /*00b8*/ 	.word	0x00001e00


	//   ....[11]....
        /*00bc*/ 	.word	0x00001e80


	//   ....[12]....
        /*00c0*/ 	.word	0x00001f00


	//   ....[13]....
        /*00c4*/ 	.word	0x00001f70


	//   ....[14]....
        /*00c8*/ 	.word	0x00001ff0


	//   ....[15]....
        /*00cc*/ 	.word	0x00002060


	//   ....[16]....
        /*00d0*/ 	.word	0x000020e0


	//   ....[17]....
        /*00d4*/ 	.word	0x00002150


	//   ....[18]....
        /*00d8*/ 	.word	0x000021d0


	//   ....[19]....
        /*00dc*/ 	.word	0x00002240


	//----- nvinfo : EIATTR_EXIT_INSTR_OFFSETS
	.align		4
.L_2355:
        /*00e0*/ 	.byte	0x04, 0x1c
        /*00e2*/ 	.short	(.L_2357 - .L_2356)


	//   ....[0]....
.L_2356:
        /*00e4*/ 	.word	0x00001d20


	//   ....[1]....
        /*00e8*/ 	.word	0x00001da0


	//----- nvinfo : EIATTR_MAX_THREADS
	.align		4
.L_2357:
        /*00ec*/ 	.byte	0x04, 0x05
        /*00ee*/ 	.short	(.L_2359 - .L_2358)
.L_2358:
        /*00f0*/ 	.word	0x00000080
        /*00f4*/ 	.word	0x00000001
        /*00f8*/ 	.word	0x00000001


	//----- nvinfo : EIATTR_CRS_STACK_SIZE
	.align		4
.L_2359:
        /*00fc*/ 	.byte	0x04, 0x1e
        /*00fe*/ 	.short	(.L_2361 - .L_2360)
.L_2360:
        /*0100*/ 	.word	0x00000000
.L_2361:


//--------------------- .nv.info._ZN10layer_norm13ln_bwd_kernelINS_13Kernel_traitsIf13__nv_bfloat16S2_S2_fjLj256ELj1ELj4ELj1ELj16ENS_18Kernel_traits_baseILj256EfS2_S2_S2_fjLj128EEEEELb0ELb1ELb1ELb1EEEvNS_9BwdParamsE --------------------------
	.section	.nv.info._ZN10layer_norm13ln_bwd_kernelINS_13Kernel_traitsIf13__nv_bfloat16S2_S2_fjLj256ELj1ELj4ELj1ELj16ENS_18Kernel_traits_baseILj256EfS2_S2_S2_fjLj128EEEEELb0ELb1ELb1ELb1EEEvNS_9BwdParamsE,"",@"SHT_CUDA_INFO"
	.sectionflags	@""
	.align	4


	//----- nvinfo : EIATTR_CUDA_API_VERSION
	.align		4
        /*0000*/ 	.byte	0x04, 0x37
        /*0002*/ 	.short	(.L_2363 - .L_2362)
.L_2362:
        /*0004*/ 	.word	0x00000082


	//----- nvinfo : EIATTR_SW2861232_WAR
	.align		4
.L_2363:
        /*0008*/ 	.byte	0x01, 0x35
	.zero		2


	//----- nvinfo : EIATTR_PARAM_CBANK
	.align		4
        /*000c*/ 	.byte	0x04, 0x0a
        /*000e*/ 	.short	(.L_2365 - .L_2364)
	.align		4
.L_2364:
        /*0010*/ 	.word	index@(.nv.constant0._ZN10layer_norm13ln_bwd_kernelINS_13Kernel_traitsIf13__nv_bfloat16S2_S2_fjLj256ELj1ELj4ELj1ELj16ENS_18Kernel_traits_baseILj256EfS2_S2_S2_fjLj128EEEEELb0ELb1ELb1ELb1EEEvNS_9BwdParamsE)
        /*0014*/ 	.short	0x0160
        /*0016*/ 	.short	0x0128


	//----- nvinfo : EIATTR_CBANK_PARAM_SIZE
	.align		4
.L_2365:
        /*0018*/ 	.byte	0x03, 0x19
        /*001a*/ 	.short	0x0128


	//----- nvinfo : EIATTR_KPARAM_INFO
	.align		4
        /*001c*/ 	.byte	0x04, 0x17
        /*001e*/ 	.short	(.L_2367 - .L_2366)
.L_2366:
        /*0020*/ 	.word	0x00000000
        /*0024*/ 	.short	0x0000
        /*0026*/ 	.short	0x0000
        /*0028*/ 	.byte	0x00, 0xf0, 0xa1, 0x04


	//----- nvinfo : EIATTR_MAXREG_COUNT
	.align		4
.L_2367:
        /*002c*/ 	.byte	0x03, 0x1b
        /*002e*/ 	.short	0x00ff


	//----- nvinfo : EIATTR_NUM_BARRIERS
	.align		4
        /*0030*/ 	.byte	0x02, 0x4c
        /*0032*/ 	.byte	0x01
	.zero		1


	//----- nvinfo : EIATTR_MERCURY_ISA_VERSION
	.align		4
        /*0034*/ 	.byte	0x03, 0x5f
        /*0036*/ 	.short	0x0000


	//----- nvinfo : EIATTR_COOP_GROUP_MASK_REGIDS
	.align		4
        /*0038*/ 	.byte	0x04, 0x29
        /*003a*/ 	.short	(.L_2369 - .L_2368)


	//   ....[0]....
.L_2368:
        /*003c*/ 	.word	0xffffffff


	//   ....[1]....
        /*0040*/ 	.word	0xffffffff


	//   ....[2]....
        /*0044*/ 	.word	0xffffffff


	//   ....[3]....
        /*0048*/ 	.word	0xffffffff


	//   ....[4]....
        /*004c*/ 	.word	0xffffffff


	//   ....[5]....
        /*0050*/ 	.word	0xffffffff


	//   ....[6]....
        /*0054*/ 	.word	0xffffffff


	//   ....[7]....
        /*0058*/ 	.word	0xffffffff


	//   ....[8]....
        /*005c*/ 	.word	0xffffffff


	//   ....[9]....
        /*0060*/ 	.word	0xffffffff


	//   ....[10]....
        /*0064*/ 	.word	0xffffffff


	//   ....[11]....
        /*0068*/ 	.word	0xffffffff


	//   ....[12]....
        /*006c*/ 	.word	0xffffffff


	//   ....[13]....
        /*0070*/ 	.word	0xffffffff


	//   ....[14]....
        /*0074*/ 	.word	0xffffffff


	//   ....[15]....
        /*0078*/ 	.word	0xffffffff


	//   ....[16]....
        /*007c*/ 	.word	0xffffffff


	//   ....[17]....
        /*0080*/ 	.word	0xffffffff


	//   ....[18]....
        /*0084*/ 	.word	0xffffffff


	//   ....[19]....
        /*0088*/ 	.word	0xffffffff


	//----- nvinfo : EIATTR_COOP_GROUP_INSTR_OFFSETS
	.align		4
.L_2369:
        /*008c*/ 	.byte	0x04, 0x28
        /*008e*/ 	.short	(.L_2371 - .L_2370)


	//   ....[0]....
.L_2370:
        /*0090*/ 	.word	0x000009d0


	//   ....[1]....
        /*0094*/ 	.word	0x000009f0


	//   ....[2]....
        /*0098*/ 	.word	0x00000a10


	//   ....[3]....
        /*009c*/ 	.word	0x00000a30


	//   ....[4]....
        /*00a0*/ 	.word	0x00000a50


	//   ....[5]....
        /*00a4*/ 	.word	0x00000a70


	//   ....[6]....
        /*00a8*/ 	.word	0x00000a90


	//   ....[7]....
        /*00ac*/ 	.word	0x00000ab0


	//   ....[8]....
        /*00b0*/ 	.word	0x00000ad0


	//   ....[9]....
        /*00b4*/ 	.word	0x00000af0


	//   ....[10]....
        /*00b8*/ 	.word	0x00001cb0


	//   ....[11]....
        /*00bc*/ 	.word	0x00001d30


	//   ....[12]....
        /*00c0*/ 	.word	0x00001db0


	//   ....[13]....
        /*00c4*/ 	.word	0x00001e20


	//   ....[14]....
        /*00c8*/ 	.word	0x00001ea0


	//   ....[15]....
        /*00cc*/ 	.word	0x00001f10


	//   ....[16]....
        /*00d0*/ 	.word	0x00001f90


	//   ....[17]....
        /*00d4*/ 	.word	0x00002000


	//   ....[18]....
        /*00d8*/ 	.word	0x00002080


	//   ....[19]....
        /*00dc*/ 	.word	0x000020f0


	//----- nvinfo : EIATTR_EXIT_INSTR_OFFSETS
	.align		4
.L_2371:
        /*00e0*/ 	.byte	0x04, 0x1c
        /*00e2*/ 	.short	(.L_2373 - .L_2372)


	//   ....[0]....
.L_2372:
        /*00e4*/ 	.word	0x00001c50


	//----- nvinfo : EIATTR_MAX_THREADS
	.align		4
.L_2373:
        /*00e8*/ 	.byte	0x04, 0x05
        /*00ea*/ 	.short	(.L_2375 - .L_2374)
.L_2374:
        /*00ec*/ 	.word	0x00000080
        /*00f0*/ 	.word	0x00000001
        /*00f4*/ 	.word	0x00000001


	//----- nvinfo : EIATTR_CRS_STACK_SIZE
	.align		4
.L_2375:
        /*00f8*/ 	.byte	0x04, 0x1e
        /*00fa*/ 	.short	(.L_2377 - .L_2376)
.L_2376:
        /*00fc*/ 	.word	0x00000000
.L_2377:


//--------------------- .nv.info._ZN10layer_norm13ln_bwd_kernelINS_13Kernel_traitsIf13__nv_bfloat16S2_S2_fjLj256ELj1ELj4ELj1ELj16ENS_18Kernel_traits_baseILj256EfS2_S2_S2_fjLj128EEEEELb1ELb0ELb0ELb0EEEvNS_9BwdParamsE --------------------------
	.section	.nv.info._ZN10layer_norm13ln_bwd_kernelINS_13Kernel_traitsIf13__nv_bfloat16S2_S2_fjLj256ELj1ELj4ELj1ELj16ENS_18Kernel_traits_baseILj256EfS2_S2_S2_fjLj128EEEEELb1ELb0ELb0ELb0EEEvNS_9BwdParamsE,"",@"SHT_CUDA_INFO"
	.sectionflags	@""
	.align	4


	//----- nvinfo : EIATTR_CUDA_API_VERSION
	.align		4
        /*0000*/ 	.byte	0x04, 0x37
        /*0002*/ 	.short	(.L_2379 - .L_2378)
.L_2378:
        /*0004*/ 	.word	0x00000082


	//----- nvinfo : EIATTR_SW2861232_WAR
	.align		4
.L_2379:
        /*0008*/ 	.byte	0x01, 0x35
	.zero		2


	//----- nvinfo : EIATTR_PARAM_CBANK
	.align		4
        /*000c*/ 	.byte	0x04, 0x0a
        /*000e*/ 	.short	(.L_2381 - .L_2380)
	.align		4
.L_2380:
        /*0010*/ 	.word	index@(.nv.constant0._ZN10layer_norm13ln_bwd_kernelINS_13Kernel_traitsIf13__nv_bfloat16S2_S2_fjLj256ELj1ELj4ELj1ELj16ENS_18Kernel_traits_baseILj256EfS2_S2_S2_fjLj128EEEEELb1ELb0ELb0ELb0EEEvNS_9BwdParamsE)
        /*0014*/ 	.short	0x0160
        /*0016*/ 	.short	0x0128


	//----- nvinfo : EIATTR_CBANK_PARAM_SIZE
	.align		4
.L_2381:
        /*0018*/ 	.byte	0x03, 0x19
        /*001a*/ 	.short	0x0128


	//----- nvinfo : EIATTR_KPARAM_INFO
	.align		4
        /*001c*/ 	.byte	0x04, 0x17
        /*001e*/ 	.short	(.L_2383 - .L_2382)
.L_2382:
        /*0020*/ 	.word	0x00000000
        /*0024*/ 	.short	0x0000
        /*0026*/ 	.short	0x0000
        /*0028*/ 	.byte	0x00, 0xf0, 0xa1, 0x04


	//----- nvinfo : EIATTR_MAXREG_COUNT
	.align		4
.L_2383:
        /*002c*/ 	.byte	0x03, 0x1b
        /*002e*/ 	.short	0x00ff


	//----- nvinfo : EIATTR_NUM_BARRIERS
	.align		4
        /*0030*/ 	.byte	0x02, 0x4c
        /*0032*/ 	.byte	0x01
	.zero		1


	//----- nvinfo : EIATTR_MERCURY_ISA_VERSION
	.align		4
        /*0034*/ 	.byte	0x03, 0x5f
        /*0036*/ 	.short	0x0000


	//----- nvinfo : EIATTR_COOP_GROUP_MASK_REGIDS
	.align		4
        /*0038*/ 	.byte	0x04, 0x29
        /*003a*/ 	.short	(.L_2385 - .L_2384)


	//   ....[0]....
.L_2384:
        /*003c*/ 	.word	0xffffffff


	//   ....[1]....
        /*0040*/ 	.word	0xffffffff


	//   ....[2]....
        /*0044*/ 	.word	0xffffffff


	//   ....[3]....
        /*0048*/ 	.word	0xffffffff


	//   ....[4]....
        /*004c*/ 	.word	0xffffffff


	//   ....[5]....
        /*0050*/ 	.word	0xffffffff


	//   ....[6]....
        /*0054*/ 	.word	0xffffffff


	//   ....[7]....
        /*0058*/ 	.word	0xffffffff


	//   ....[8]....
        /*005c*/ 	.word	0xffffffff


	//   ....[9]....
        /*0060*/ 	.word	0xffffffff


	//   ....[10]....
        /*0064*/ 	.word	0xffffffff


	//   ....[11]....
        /*0068*/ 	.word	0xffffffff


	//   ....[12]....
        /*006c*/ 	.word	0xffffffff


	//   ....[13]....
        /*0070*/ 	.word	0xffffffff


	//   ....[14]....
        /*0074*/ 	.word	0xffffffff


	//   ....[15]....
        /*0078*/ 	.word	0xffffffff


	//   ....[16]....
        /*007c*/ 	.word	0xffffffff


	//   ....[17]....
        /*0080*/ 	.word	0xffffffff


	//   ....[18]....
        /*0084*/ 	.word	0xffffffff


	//   ....[19]....
        /*0088*/ 	.word	0xffffffff


	//----- nvinfo : EIATTR_COOP_GROUP_INSTR_OFFSETS
	.align		4
.L_2385:
        /*008c*/ 	.byte	0x04, 0x28
        /*008e*/ 	.short	(.L_2387 - .L_2386)


	//   ....[0]....
.L_2386:
        /*0090*/ 	.word	0x00000920


	//   ....[1]....
        /*0094*/ 	.word	0x00000940


	//   ....[2]....
        /*0098*/ 	.word	0x00000960


	//   ....[3]....
        /*009c*/ 	.word	0x00000980


	//   ....[4]....
        /*00a0*/ 	.word	0x000009a0


	//   ....[5]....
        /*00a4*/ 	.word	0x000009c0


	//   ....[6]....
        /*00a8*/ 	.word	0x000009e0


	//   ....[7]....
        /*00ac*/ 	.word	0x00000a00


	//   ....[8]....
        /*00b0*/ 	.word	0x00000a20


	//   ....[9]....
        /*00b4*/ 	.word	0x00000a40


	//   ....[10]....
        /*00b8*/ 	.word	0x00001690


	//   ....[11]....
        /*00bc*/ 	.word	0x00001710


	//   ....[12]....
        /*00c0*/ 	.word	0x00001790


	//   ....[13]....
        /*00c4*/ 	.word	0x00001800


	//   ....[14]....
        /*00c8*/ 	.word	0x00001880


	//   ....[15]....
        /*00cc*/ 	.word	0x000018f0


	//   ....[16]....
        /*00d0*/ 	.word	0x00001970


	//   ....[17]....
        /*00d4*/ 	.word	0x000019e0


	//   ....[18]....
        /*00d8*/ 	.word	0x00001a60


	//   ....[19]....
        /*00dc*/ 	.word	0x00001ad0


	//----- nvinfo : EIATTR_EXIT_INSTR_OFFSETS
	.align		4
.L_2387:
        /*00e0*/ 	.byte	0x04, 0x1c
        /*00e2*/ 	.short	(.L_2389 - .L_2388)


	//   ....[0]....
.L_2388:
        /*00e4*/ 	.word	0x00001600


	//   ....[1]....
        /*00e8*/ 	.word	0x00001630


	//----- nvinfo : EIATTR_MAX_THREADS
	.align		4
.L_2389:
        /*00ec*/ 	.byte	0x04, 0x05
        /*00ee*/ 	.short	(.L_2391 - .L_2390)
.L_2390:
        /*00f0*/ 	.word	0x00000080
        /*00f4*/ 	.word	0x00000001
        /*00f8*/ 	.word	0x00000001


	//----- nvinfo : EIATTR_CRS_STACK_SIZE
	.align		4
.L_2391:
        /*00fc*/ 	.byte	0x04, 0x1e
        /*00fe*/ 	.short	(.L_2393 - .L_2392)
.L_2392:
        /*0100*/ 	.word	0x00000000
.L_2393:


//--------------------- .nv.info._ZN10layer_norm13ln_bwd_kernelINS_13Kernel_traitsIf13__nv_bfloat16S2_S2_fjLj256ELj1ELj4ELj1ELj16ENS_18Kernel_traits_baseILj256EfS2_S2_S2_fjLj128EEEEELb1ELb0ELb0ELb1EEEvNS_9BwdParamsE --------------------------
	.section	.nv.info._ZN10layer_norm13ln_bwd_kernelINS_13Kernel_traitsIf13__nv_bfloat16S2_S2_fjLj256ELj1ELj4ELj1ELj16ENS_18Kernel_traits_baseILj256EfS2_S2_S2_fjLj128EEEEELb1ELb0ELb0ELb1EEEvNS_9BwdParamsE,"",@"SHT_CUDA_INFO"
	.sectionflags	@""
	.align	4


	//----- nvinfo : EIATTR_CUDA_API_VERSION
	.align		4
        /*0000*/ 	.byte	0x04, 0x37
        /*0002*/ 	.short	(.L_2395 - .L_2394)
.L_2394:
        /*0004*/ 	.word	0x00000082


	//----- nvinfo : EIATTR_SW2861232_WAR
	.align		4
.L_2395:
        /*0008*/ 	.byte	0x01, 0x35
	.zero		2


	//----- nvinfo : EIATTR_PARAM_CBANK
	.align		4
        /*000c*/ 	.byte	0x04, 0x0a
        /*000e*/ 	.short	(.L_2397 - .L_2396)
	.align		4
.L_2396:
        /*0010*/ 	.word	index@(.nv.constant0._ZN10layer_norm13ln_bwd_kernelINS_13Kernel_traitsIf13__nv_bfloat16S2_S2_fjLj256ELj1ELj4ELj1ELj16ENS_18Kernel_traits_baseILj256EfS2_S2_S2_fjLj128EEEEELb1ELb0ELb0ELb1EEEvNS_9BwdParamsE)
        /*0014*/ 	.short	0x0160
        /*0016*/ 	.short	0x0128


	//----- nvinfo : EIATTR_CBANK_PARAM_SIZE
	.align		4
.L_2397:
        /*0018*/ 	.byte	0x03, 0x19
        /*001a*/ 	.short	0x0128


	//----- nvinfo : EIATTR_KPARAM_INFO
	.align		4
        /*001c*/ 	.byte	0x04, 0x17
        /*001e*/ 	.short	(.L_2399 - .L_2398)
.L_2398:
        /*0020*/ 	.word	0x00000000
        /*0024*/ 	.short	0x0000
        /*0026*/ 	.short	0x0000
        /*0028*/ 	.byte	0x00, 0xf0, 0xa1, 0x04


	//----- nvinfo : EIATTR_MAXREG_COUNT
	.align		4
.L_2399:
        /*002c*/ 	.byte	0x03, 0x1b
        /*002e*/ 	.short	0x00ff


	//----- nvinfo : EIATTR_NUM_BARRIERS
	.align		4
        /*0030*/ 	.byte	0x02, 0x4c
        /*0032*/ 	.byte	0x01
	.zero		1


	//----- nvinfo : EIATTR_MERCURY_ISA_VERSION
	.align		4
        /*0034*/ 	.byte	0x03, 0x5f
        /*0036*/ 	.short	0x0000


	//----- nvinfo : EIATTR_COOP_GROUP_MASK_REGIDS
	.align		4
        /*0038*/ 	.byte	0x04, 0x29
        /*003a*/ 	.short	(.L_2401 - .L_2400)


	//   ....[0]....
.L_2400:
        /*003c*/ 	.word	0xffffffff


	//   ....[1]....
        /*0040*/ 	.word	0xffffffff


	//   ....[2]....
        /*0044*/ 	.word	0xffffffff


	//   ....[3]....
        /*0048*/ 	.word	0xffffffff


	//   ....[4]....
        /*004c*/ 	.word	0xffffffff


	//   ....[5]....
        /*0050*/ 	.word	0xffffffff


	//   ....[6]....
        /*0054*/ 	.word	0xffffffff


	//   ....[7]....
        /*0058*/ 	.word	0xffffffff


	//   ....[8]....
        /*005c*/ 	.word	0xffffffff


	//   ....[9]....
        /*0060*/ 	.word	0xffffffff


	//   ....[10]....
        /*0064*/ 	.word	0xffffffff


	//   ....[11]....
        /*0068*/ 	.word	0xffffffff


	//   ....[12]....
        /*006c*/ 	.word	0xffffffff


	//   ....[13]....
        /*0070*/ 	.word	0xffffffff


	//   ....[14]....
        /*0074*/ 	.word	0xffffffff


	//   ....[15]....
        /*0078*/ 	.word	0xffffffff


	//   ....[16]....
        /*007c*/ 	.word	0xffffffff


	//   ....[17]....
        /*0080*/ 	.word	0xffffffff


	//   ....[18]....
        /*0084*/ 	.word	0xffffffff


	//   ....[19]....
        /*0088*/ 	.word	0xffffffff


	//----- nvinfo : EIATTR_COOP_GROUP_INSTR_OFFSETS
	.align		4
.L_2401:
        /*008c*/ 	.byte	0x04, 0x28
        /*008e*/ 	.short	(.L_2403 - .L_2402)


	//   ....[0]....
.L_2402:
        /*0090*/ 	.word	0x000008e0


	//   ....[1]....
        /*0094*/ 	.word	0x00000900


	//   ....[2]....
        /*0098*/ 	.word	0x00000920


	//   ....[3]....
        /*009c*/ 	.word	0x00000940


	//   ....[4]....
        /*00a0*/ 	.word	0x00000960


	//   ....[5]....
        /*00a4*/ 	.word	0x00000980


	//   ....[6]....
        /*00a8*/ 	.word	0x000009a0


	//   ....[7]....
        /*00ac*/ 	.word	0x000009c0


	//   ....[8]....
        /*00b0*/ 	.word	0x000009e0


	//   ....[9]....
        /*00b4*/ 	.word	0x00000a00


	//   ....[10]....
        /*00b8*/ 	.word	0x000015b0


	//   ....[11]....
        /*00bc*/ 	.word	0x00001630


	//   ....[12]....
        /*00c0*/ 	.word	0x000016b0


	//   ....[13]....
        /*00c4*/ 	.word	0x00001720


	//   ....[14]....
        /*00c8*/ 	.word	0x000017a0


	//   ....[15]....
        /*00cc*/ 	.word	0x00001810


	//   ....[16]....
        /*00d0*/ 	.word	0x00001890


	//   ....[17]....
        /*00d4*/ 	.word	0x00001900


	//   ....[18]....
        /*00d8*/ 	.word	0x00001980


	//   ....[19]....
        /*00dc*/ 	.word	0x000019f0


	//----- nvinfo : EIATTR_EXIT_INSTR_OFFSETS
	.align		4
.L_2403:
        /*00e0*/ 	.byte	0x04, 0x1c
        /*00e2*/ 	.short	(.L_2405 - .L_2404)


	//   ....[0]....
.L_2404:
        /*00e4*/ 	.word	0x00001550


	//----- nvinfo : EIATTR_MAX_THREADS
	.align		4
.L_2405:
        /*00e8*/ 	.byte	0x04, 0x05
        /*00ea*/ 	.short	(.L_2407 - .L_2406)
.L_2406:
        /*00ec*/ 	.word	0x00000080
        /*00f0*/ 	.word	0x00000001
        /*00f4*/ 	.word	0x00000001


	//----- nvinfo : EIATTR_CRS_STACK_SIZE
	.align		4
.L_2407:
        /*00f8*/ 	.byte	0x04, 0x1e
        /*00fa*/ 	.short	(.L_2409 - .L_2408)
.L_2408:
        /*00fc*/ 	.word	0x00000000
.L_2409:


//--------------------- .nv.info._ZN10layer_norm22ln_bwd_finalize_kernelINS_22Kernel_traits_finalizeILj256Ef13__nv_bfloat16S2_S2_fjLb0ELj1024ELj4ENS_18Kernel_traits_baseILj256EfS2_S2_S2_fjLj1024EEEEELb0ELb0EEEvNS_9BwdParamsE --------------------------
	.section	.nv.info._ZN10layer_norm22ln_bwd_finalize_kernelINS_22Kernel_traits_finalizeILj256Ef13__nv_bfloat16S2_S2_fjLb0ELj1024ELj4ENS_18Kernel_traits_baseILj256EfS2_S2_S2_fjLj1024EEEEELb0ELb0EEEvNS_9BwdParamsE,"",@"SHT_CUDA_INFO"
	.sectionflags	@""
	.align	4


	//----- nvinfo : EIATTR_CUDA_API_VERSION
	.align		4
        /*0000*/ 	.byte	0x04, 0x37
        /*0002*/ 	.short	(.L_2411 - .L_2410)
.L_2410:
        /*0004*/ 	.word	0x00000082


	//----- nvinfo : EIATTR_SW2861232_WAR
	.align		4
.L_2411:
        /*0008*/ 	.byte	0x01, 0x35
	.zero		2


	//----- nvinfo : EIATTR_PARAM_CBANK
	.align		4
        /*000c*/ 	.byte	0x04, 0x0a
        /*000e*/ 	.short	(.L_2413 - .L_2412)
	.align		4
.L_2412:
        /*0010*/ 	.word	index@(.nv.constant0._ZN10layer_norm22ln_bwd_finalize_kernelINS_22Kernel_traits_finalizeILj256Ef13__nv_bfloat16S2_S2_fjLb0ELj1024ELj4ENS_18Kernel_traits_baseILj256EfS2_S2_S2_fjLj1024EEEEELb0ELb0EEEvNS_9BwdParamsE)
        /*0014*/ 	.short	0x0160
        /*0016*/ 	.short	0x0128


	//----- nvinfo : EIATTR_CBANK_PARAM_SIZE
	.align		4
.L_2413:
        /*0018*/ 	.byte	0x03, 0x19
        /*001a*/ 	.short	0x0128


	//----- nvinfo : EIATTR_KPARAM_INFO
	.align		4
        /*001c*/ 	.byte	0x04, 0x17
        /*001e*/ 	.short	(.L_2415 - .L_2414)
.L_2414:
        /*0020*/ 	.word	0x00000000
        /*0024*/ 	.short	0x0000
        /*0026*/ 	.short	0x0000
        /*0028*/ 	.byte	0x00, 0xf0, 0xa1, 0x04


	//----- nvinfo : EIATTR_MAXREG_COUNT
	.align		4
.L_2415:
        /*002c*/ 	.byte	0x03, 0x1b
        /*002e*/ 	.short	0x0040


	//----- nvinfo : EIATTR_NUM_BARRIERS
	.align		4
        /*0030*/ 	.byte	0x02, 0x4c
        /*0032*/ 	.byte	0x01
	.zero		1


	//----- nvinfo : EIATTR_MERCURY_ISA_VERSION
	.align		4
        /*0034*/ 	.byte	0x03, 0x5f
        /*0036*/ 	.short	0x0000


	//----- nvinfo : EIATTR_COOP_GROUP_MASK_REGIDS
	.align		4
        /*0038*/ 	.byte	0x04, 0x29
        /*003a*/ 	.short	(.L_2417 - .L_2416)


	//   ....[0]....
.L_2416:
        /*003c*/ 	.word	0xffffffff


	//   ....[1]....
        /*0040*/ 	.word	0xffffffff


	//   ....[2]....
        /*0044*/ 	.word	0xffffffff


	//   ....[3]....
        /*0048*/ 	.word	0xffffffff


	//   ....[4]....
        /*004c*/ 	.word	0xffffffff


	//   ....[5]....
        /*0050*/ 	.word	0xffffffff


	//   ....[6]....
        /*0054*/ 	.word	0xffffffff


	//   ....[7]....
        /*0058*/ 	.word	0xffffffff


	//   ....[8]....
        /*005c*/ 	.word	0xffffffff


	//   ....[9]....
        /*0060*/ 	.word	0xffffffff


	//   ....[10]....
        /*0064*/ 	.word	0xffffffff


	//   ....[11]....
        /*0068*/ 	.word	0xffffffff


	//   ....[12]....
        /*006c*/ 	.word	0xffffffff


	//   ....[13]....
        /*0070*/ 	.word	0xffffffff


	//   ....[14]....
        /*0074*/ 	.word	0xffffffff


	//   ....[15]....
        /*0078*/ 	.word	0xffffffff


	//   ....[16]....
        /*007c*/ 	.word	0xffffffff


	//   ....[17]....
        /*0080*/ 	.word	0xffffffff


	//   ....[18]....
        /*0084*/ 	.word	0xffffffff


	//   ....[19]....
        /*0088*/ 	.word	0xffffffff


	//----- nvinfo : EIATTR_COOP_GROUP_INSTR_OFFSETS
	.align		4
.L_2417:
        /*008c*/ 	.byte	0x04, 0x28
        /*008e*/ 	.short	(.L_2419 - .L_2418)


	//   ....[0]....
.L_2418:
        /*0090*/ 	.word	0x00000820


	//   ....[1]....
        /*0094*/ 	.word	0x00000850


	//   ....[2]....
        /*0098*/ 	.word	0x00000860


	//   ....[3]....
        /*009c*/ 	.word	0x00000890


	//   ....[4]....
        /*00a0*/ 	.word	0x000008a0


	//   ....[5]....
        /*00a4*/ 	.word	0x000008d0


	//   ....[6]....
        /*00a8*/ 	.word	0x000008f0


	//   ....[7]....
        /*00ac*/ 	.word	0x00000900


	//   ....[8]....
        /*00b0*/ 	.word	0x00000930


	//   ....[9]....
        /*00b4*/ 	.word	0x00000940


	//   ....[10]....
        /*00b8*/ 	.word	0x00000b30


	//   ....[11]....
        /*00bc*/ 	.word	0x00000ba0


	//   ....[12]....
        /*00c0*/ 	.word	0x00000c00


	//   ....[13]....
        /*00c4*/ 	.word	0x00000c60


	//   ....[14]....
        /*00c8*/ 	.word	0x00000cd0


	//   ....[15]....
        /*00cc*/ 	.word	0x00000d40


	//   ....[16]....
        /*00d0*/ 	.word	0x00000da0


	//   ....[17]....
        /*00d4*/ 	.word	0x00000e00


	//   ....[18]....
        /*00d8*/ 	.word	0x00000e60


	//   ....[19]....
        /*00dc*/ 	.word	0x00000ec0


	//----- nvinfo : EIATTR_EXIT_INSTR_OFFSETS
	.align		4
.L_2419:
        /*00e0*/ 	.byte	0x04, 0x1c
        /*00e2*/ 	.short	(.L_2421 - .L_2420)


	//   ....[0]....
.L_2420:
        /*00e4*/ 	.word	0x00000070


	//   ....[1]....
        /*00e8*/ 	.word	0x00000ad0


	//----- nvinfo : EIATTR_MAX_THREADS
	.align		4
.L_2421:
        /*00ec*/ 	.byte	0x04, 0x05
        /*00ee*/ 	.short	(.L_2423 - .L_2422)
.L_2422:
        /*00f0*/ 	.word	0x00000400
        /*00f4*/ 	.word	0x00000001
        /*00f8*/ 	.word	0x00000001


	//----- nvinfo : EIATTR_CRS_STACK_SIZE
	.align		4
.L_2423:
        /*00fc*/ 	.byte	0x04, 0x1e
        /*00fe*/ 	.short	(.L_2425 - .L_2424)
.L_2424:
        /*0100*/ 	.word	0x00000000
.L_2425:


//--------------------- .nv.info._ZN10layer_norm13ln_bwd_kernelINS_13Kernel_traitsIf13__nv_bfloat16S2_S2_fjLj256ELj1ELj4ELj1ELj16ENS_18Kernel_traits_baseILj256EfS2_S2_S2_fjLj128EEEEELb1ELb0ELb1ELb0EEEvNS_9BwdParamsE --------------------------
	.section	.nv.info._ZN10layer_norm13ln_bwd_kernelINS_13Kernel_traitsIf13__nv_bfloat16S2_S2_fjLj256ELj1ELj4ELj1ELj16ENS_18Kernel_traits_baseILj256EfS2_S2_S2_fjLj128EEEEELb1ELb0ELb1ELb0EEEvNS_9BwdParamsE,"",@"SHT_CUDA_INFO"
	.sectionflags	@""
	.align	4


	//----- nvinfo : EIATTR_CUDA_API_VERSION
	.align		4
        /*0000*/ 	.byte	0x04, 0x37
        /*0002*/ 	.short	(.L_2427 - .L_2426)
.L_2426:
        /*0004*/ 	.word	0x00000082


	//----- nvinfo : EIATTR_SW2861232_WAR
	.align		4
.L_2427:
        /*0008*/ 	.byte	0x01, 0x35
	.zero		2


	//----- nvinfo : EIATTR_PARAM_CBANK
	.align		4
        /*000c*/ 	.byte	0x04, 0x0a
        /*000e*/ 	.short	(.L_2429 - .L_2428)
	.align		4
.L_2428:
        /*0010*/ 	.word	index@(.nv.constant0._ZN10layer_norm13ln_bwd_kernelINS_13Kernel_traitsIf13__nv_bfloat16S2_S2_fjLj256ELj1ELj4ELj1ELj16ENS_18Kernel_traits_baseILj256EfS2_S2_S2_fjLj128EEEEELb1ELb0ELb1ELb0EEEvNS_9BwdParamsE)
        /*0014*/ 	.short	0x0160
        /*0016*/ 	.short	0x0128


	//----- nvinfo : EIATTR_CBANK_PARAM_SIZE
	.align		4
.L_2429:
        /*0018*/ 	.byte	0x03, 0x19
        /*001a*/ 	.short	0x0128


	//----- nvinfo : EIATTR_KPARAM_INFO
	.align		4
        /*001c*/ 	.byte	0x04, 0x17
        /*001e*/ 	.short	(.L_2431 - .L_2430)
.L_2430:
        /*0020*/ 	.word	0x00000000
        /*0024*/ 	.short	0x0000
        /*0026*/ 	.short	0x0000
        /*0028*/ 	.byte	0x00, 0xf0, 0xa1, 0x04


	//----- nvinfo : EIATTR_MAXREG_COUNT
	.align		4
.L_2431:
        /*002c*/ 	.byte	0x03, 0x1b
        /*002e*/ 	.short	0x00ff


	//----- nvinfo : EIATTR_NUM_BARRIERS
	.align		4
        /*0030*/ 	.byte	0x02, 0x4c
        /*0032*/ 	.byte	0x01
	.zero		1


	//----- nvinfo : EIATTR_MERCURY_ISA_VERSION
	.align		4
        /*0034*/ 	.byte	0x03, 0x5f
        /*0036*/ 	.short	0x0000


	//----- nvinfo : EIATTR_COOP_GROUP_MASK_REGIDS
	.align		4
        /*0038*/ 	.byte	0x04, 0x29
        /*003a*/ 	.short	(.L_2433 - .L_2432)


	//   ....[0]....
.L_2432:
        /*003c*/ 	.word	0xffffffff


	//   ....[1]....
        /*0040*/ 	.word	0xffffffff


	//   ....[2]....
        /*0044*/ 	.word	0xffffffff


	//   ....[3]....
        /*0048*/ 	.word	0xffffffff


	//   ....[4]....
        /*004c*/ 	.word	0xffffffff


	//   ....[5]....
        /*0050*/ 	.word	0xffffffff


	//   ....[6]....
        /*0054*/ 	.word	0xffffffff


	//   ....[7]....
        /*0058*/ 	.word	0xffffffff


	//   ....[8]....
        /*005c*/ 	.word	0xffffffff


	//   ....[9]....
        /*0060*/ 	.word	0xffffffff


	//   ....[10]....
        /*0064*/ 	.word	0xffffffff


	//   ....[11]....
        /*0068*/ 	.word	0xffffffff


	//   ....[12]....
        /*006c*/ 	.word	0xffffffff


	//   ....[13]....
        /*0070*/ 	.word	0xffffffff


	//   ....[14]....
        /*0074*/ 	.word	0xffffffff


	//   ....[15]....
        /*0078*/ 	.word	0xffffffff


	//   ....[16]....
        /*007c*/ 	.word	0xffffffff


	//   ....[17]....
        /*0080*/ 	.word	0xffffffff


	//   ....[18]....
        /*0084*/ 	.word	0xffffffff


	//   ....[19]....
        /*0088*/ 	.word	0xffffffff


	//----- nvinfo : EIATTR_COOP_GROUP_INSTR_OFFSETS
	.align		4
.L_2433:
        /*008c*/ 	.byte	0x04, 0x28
        /*008e*/ 	.short	(.L_2435 - .L_2434)


	//   ....[0]....
.L_2434:
        /*0090*/ 	.word	0x00000b80


	//   ....[1]....
        /*0094*/ 	.word	0x00000ba0


	//   ....[2]....
        /*0098*/ 	.word	0x00000bc0


	//   ....[3]....
        /*009c*/ 	.word	0x00000be0


	//   ....[4]....
        /*00a0*/ 	.word	0x00000c00


	//   ....[5]....
        /*00a4*/ 	.word	0x00000c20


	//   ....[6]....
        /*00a8*/ 	.word	0x00000c40


	//   ....[7]....
        /*00ac*/ 	.word	0x00000c60


	//   ....[8]....
        /*00b0*/ 	.word	0x00000c80


	//   ....[9]....
        /*00b4*/ 	.word	0x00000ca0


	//   ....[10]....
        /*00b8*/ 	.word	0x00001df0


	//   ....[11]....
        /*00bc*/ 	.word	0x00001e70


	//   ....[12]....
        /*00c0*/ 	.word	0x00001ef0


	//   ....[13]....
        /*00c4*/ 	.word	0x00001f60


	//   ....[14]....
        /*00c8*/ 	.word	0x00001fe0


	//   ....[15]....
        /*00cc*/ 	.word	0x00002050


	//   ....[16]....
        /*00d0*/ 	.word	0x000020d0


	//   ....[17]....
        /*00d4*/ 	.word	0x00002140


	//   ....[18]....
        /*00d8*/ 	.word	0x000021c0


	//   ....[19]....
        /*00dc*/ 	.word	0x00002230


	//----- nvinfo : EIATTR_EXIT_INSTR_OFFSETS
	.align		4
.L_2435:
        /*00e0*/ 	.byte	0x04, 0x1c
        /*00e2*/ 	.short	(.L_2437 - .L_2436)


	//   ....[0]....
.L_2436:
        /*00e4*/ 	.word	0x00001d60


	//   ....[1]....
        /*00e8*/ 	.word	0x00001d90


	//----- nvinfo : EIATTR_MAX_THREADS
	.align		4
.L_2437:
        /*00ec*/ 	.byte	0x04, 0x05
        /*00ee*/ 	.short	(.L_2439 - .L_2438)
.L_2438:
        /*00f0*/ 	.word	0x00000080
        /*00f4*/ 	.word	0x00000001
        /*00f8*/ 	.word	0x00000001


	//----- nvinfo : EIATTR_CRS_STACK_SIZE
	.align		4
.L_2439:
        /*00fc*/ 	.byte	0x04, 0x1e
        /*00fe*/ 	.short	(.L_2441 - .L_2440)
.L_2440:
        /*0100*/ 	.word	0x00000000
.L_2441:


//--------------------- .nv.info._ZN10layer_norm22ln_bwd_finalize_kernelINS_22Kernel_traits_finalizeILj256Ef13__nv_bfloat16S2_S2_fjLb0ELj1024ELj4ENS_18Kernel_traits_baseILj256EfS2_S2_S2_fjLj1024EEEEELb0ELb1EEEvNS_9BwdParamsE --------------------------
	.section	.nv.info._ZN10layer_norm22ln_bwd_finalize_kernelINS_22Kernel_traits_finalizeILj256Ef13__nv_bfloat16S2_S2_fjLb0ELj1024ELj4ENS_18Kernel_traits_baseILj256EfS2_S2_S2_fjLj1024EEEEELb0ELb1EEEvNS_9BwdParamsE,"",@"SHT_CUDA_INFO"
	.sectionflags	@""
	.align	4


	//----- nvinfo : EIATTR_CUDA_API_VERSION
	.align		4
        /*0000*/ 	.byte	0x04, 0x37
        /*0002*/ 	.short	(.L_2443 - .L_2442)
.L_2442:
        /*0004*/ 	.word	0x00000082


	//----- nvinfo : EIATTR_SW2861232_WAR
	.align		4
.L_2443:
        /*0008*/ 	.byte	0x01, 0x35
	.zero		2


	//----- nvinfo : EIATTR_PARAM_CBANK
	.align		4
        /*000c*/ 	.byte	0x04, 0x0a
        /*000e*/ 	.short	(.L_2445 - .L_2444)
	.align		4
.L_2444:
        /*0010*/ 	.word	index@(.nv.constant0._ZN10layer_norm22ln_bwd_finalize_kernelINS_22Kernel_traits_finalizeILj256Ef13__nv_bfloat16S2_S2_fjLb0ELj1024ELj4ENS_18Kernel_traits_baseILj256EfS2_S2_S2_fjLj1024EEEEELb0ELb1EEEvNS_9BwdParamsE)
        /*0014*/ 	.short	0x0160
        /*0016*/ 	.short	0x0128


	//----- nvinfo : EIATTR_CBANK_PARAM_SIZE
	.align		4
.L_2445:
        /*0018*/ 	.byte	0x03, 0x19
        /*001a*/ 	.short	0x0128


	//----- nvinfo : EIATTR_KPARAM_INFO
	.align		4
        /*001c*/ 	.byte	0x04, 0x17
        /*001e*/ 	.short	(.L_2447 - .L_2446)
.L_2446:
        /*0020*/ 	.word	0x00000000
        /*0024*/ 	.short	0x0000
        /*0026*/ 	.short	0x0000
        /*0028*/ 	.byte	0x00, 0xf0, 0xa1, 0x04


	//----- nvinfo : EIATTR_MAXREG_COUNT
	.align		4
.L_2447:
        /*002c*/ 	.byte	0x03, 0x1b
        /*002e*/ 	.short	0x0040


	//----- nvinfo : EIATTR_NUM_BARRIERS
	.align		4
        /*0030*/ 	.byte	0x02, 0x4c
        /*0032*/ 	.byte	0x01
	.zero		1


	//----- nvinfo : EIATTR_MERCURY_ISA_VERSION
	.align		4
        /*0034*/ 	.byte	0x03, 0x5f
        /*0036*/ 	.short	0x0000


	//----- nvinfo : EIATTR_COOP_GROUP_MASK_REGIDS
	.align		4
        /*0038*/ 	.byte	0x04, 0x29
        /*003a*/ 	.short	(.L_2449 - .L_2448)


	//   ....[0]....
.L_2448:
        /*003c*/ 	.word	0xffffffff


	//   ....[1]....
        /*0040*/ 	.word	0xffffffff


	//   ....[2]....
        /*0044*/ 	.word	0xffffffff


	//   ....[3]....
        /*0048*/ 	.word	0xffffffff


	//   ....[4]....
        /*004c*/ 	.word	0xffffffff


	//   ....[5]....
        /*0050*/ 	.word	0xffffffff


	//   ....[6]....
        /*0054*/ 	.word	0xffffffff


	//   ....[7]....
        /*0058*/ 	.word	0xffffffff


	//   ....[8]....
        /*005c*/ 	.word	0xffffffff


	//   ....[9]....
        /*0060*/ 	.word	0xffffffff


	//   ....[10]....
        /*0064*/ 	.word	0xffffffff


	//   ....[11]....
        /*0068*/ 	.word	0xffffffff


	//   ....[12]....
        /*006c*/ 	.word	0xffffffff


	//   ....[13]....
        /*0070*/ 	.word	0xffffffff


	//   ....[14]....
        /*0074*/ 	.word	0xffffffff


	//   ....[15]....
        /*0078*/ 	.word	0xffffffff


	//   ....[16]....
        /*007c*/ 	.word	0xffffffff


	//   ....[17]....
        /*0080*/ 	.word	0xffffffff


	//   ....[18]....
        /*0084*/ 	.word	0xffffffff


	//   ....[19]....
        /*0088*/ 	.word	0xffffffff


	//----- nvinfo : EIATTR_COOP_GROUP_INSTR_OFFSETS
	.align		4
.L_2449:
        /*008c*/ 	.byte	0x04, 0x28
        /*008e*/ 	.short	(.L_2451 - .L_2450)


	//   ....[0]....
.L_2450:
        /*0090*/ 	.word	0x000007f0


	//   ....[1]....
        /*0094*/ 	.word	0x00000820


	//   ....[2]....
        /*0098*/ 	.word	0x00000840


	//   ....[3]....
        /*009c*/ 	.word	0x00000850


	//   ....[4]....
        /*00a0*/ 	.word	0x00000880


	//   ....[5]....
        /*00a4*/ 	.word	0x00000890


	//   ....[6]....
        /*00a8*/ 	.word	0x000008c0


	//   ....[7]....
        /*00ac*/ 	.word	0x000008d0


	//   ....[8]....
        /*00b0*/ 	.word	0x00000900


	//   ....[9]....
        /*00b4*/ 	.word	0x00000910


	//   ....[10]....
        /*00b8*/ 	.word	0x00000ab0


	//   ....[11]....
        /*00bc*/ 	.word	0x00000b30


	//   ....[12]....
        /*00c0*/ 	.word	0x00000b90


	//   ....[13]....
        /*00c4*/ 	.word	0x00000bf0


	//   ....[14]....
        /*00c8*/ 	.word	0x00000c60


	//   ....[15]....
        /*00cc*/ 	.word	0x00000cd0


	//   ....[16]....
        /*00d0*/ 	.word	0x00000d30


	//   ....[17]....
        /*00d4*/ 	.word	0x00000d90


	//   ....[18]....
        /*00d8*/ 	.word	0x00000df0


	//   ....[19]....
        /*00dc*/ 	.word	0x00000e50


	//----- nvinfo : EIATTR_EXIT_INSTR_OFFSETS
	.align		4
.L_2451:
        /*00e0*/ 	.byte	0x04, 0x1c
        /*00e2*/ 	.short	(.L_2453 - .L_2452)


	//   ....[0]....
.L_2452:
        /*00e4*/ 	.word	0x00000070


	//   ....[1]....
        /*00e8*/ 	.word	0x00000a50


	//----- nvinfo : EIATTR_MAX_THREADS
	.align		4
.L_2453:
        /*00ec*/ 	.byte	0x04, 0x05
        /*00ee*/ 	.short	(.L_2455 - .L_2454)
.L_2454:
        /*00f0*/ 	.word	0x00000400
        /*00f4*/ 	.word	0x00000001
        /*00f8*/ 	.word	0x00000001


	//----- nvinfo : EIATTR_CRS_STACK_SIZE
	.align		4
.L_2455:
        /*00fc*/ 	.byte	0x04, 0x1e
        /*00fe*/ 	.short	(.L_2457 - .L_2456)
.L_2456:
        /*0100*/ 	.word	0x00000000
.L_2457:


//--------------------- .nv.info._ZN10layer_norm13ln_bwd_kernelINS_13Kernel_traitsIf13__nv_bfloat16S2_S2_fjLj256ELj1ELj4ELj1ELj16ENS_18Kernel_traits_baseILj256EfS2_S2_S2_fjLj128EEEEELb1ELb0ELb1ELb1EEEvNS_9BwdParamsE --------------------------
	.section	.nv.info._ZN10layer_norm13ln_bwd_kernelINS_13Kernel_traitsIf13__nv_bfloat16S2_S2_fjLj256ELj1ELj4ELj1ELj16ENS_18Kernel_traits_baseILj256EfS2_S2_S2_fjLj128EEEEELb1ELb0ELb1ELb1EEEvNS_9BwdParamsE,"",@"SHT_CUDA_INFO"
	.sectionflags	@""
	.align	4


	//----- nvinfo : EIATTR_CUDA_API_VERSION
	.align		4
        /*0000*/ 	.byte	0x04, 0x37
        /*0002*/ 	.short	(.L_2459 - .L_2458)
.L_2458:
        /*0004*/ 	.word	0x00000082


	//----- nvinfo : EIATTR_SW2861232_WAR
	.align		4
.L_2459:
        /*0008*/ 	.byte	0x01, 0x35
	.zero		2


	//----- nvinfo : EIATTR_PARAM_CBANK
	.align		4
        /*000c*/ 	.byte	0x04, 0x0a
        /*000e*/ 	.short	(.L_2461 - .L_2460)
	.align		4
.L_2460:
        /*0010*/ 	.word	index@(.nv.constant0._ZN10layer_norm13ln_bwd_kernelINS_13Kernel_traitsIf13__nv_bfloat16S2_S2_fjLj256ELj1ELj4ELj1ELj16ENS_18Kernel_traits_baseILj256EfS2_S2_S2_fjLj128EEEEELb1ELb0ELb1ELb1EEEvNS_9BwdParamsE)
        /*0014*/ 	.short	0x0160
        /*0016*/ 	.short	0x0128


	//----- nvinfo : EIATTR_CBANK_PARAM_SIZE
	.align		4
.L_2461:
        /*0018*/ 	.byte	0x03, 0x19
        /*001a*/ 	.short	0x0128


	//----- nvinfo : EIATTR_KPARAM_INFO
	.align		4
        /*001c*/ 	.byte	0x04, 0x17
        /*001e*/ 	.short	(.L_2463 - .L_2462)
.L_2462:
        /*0020*/ 	.word	0x00000000
        /*0024*/ 	.short	0x0000
        /*0026*/ 	.short	0x0000
        /*0028*/ 	.byte	0x00, 0xf0, 0xa1, 0x04


	//----- nvinfo : EIATTR_MAXREG_COUNT
	.align		4
.L_2463:
        /*002c*/ 	.byte	0x03, 0x1b
        /*002e*/ 	.short	0x00ff


	//----- nvinfo : EIATTR_NUM_BARRIERS
	.align		4
        /*0030*/ 	.byte	0x02, 0x4c
        /*0032*/ 	.byte	0x01
	.zero		1


	//----- nvinfo : EIATTR_MERCURY_ISA_VERSION
	.align		4
        /*0034*/ 	.byte	0x03, 0x5f
        /*0036*/ 	.short	0x0000


	//----- nvinfo : EIATTR_COOP_GROUP_MASK_REGIDS
	.align		4
        /*0038*/ 	.byte	0x04, 0x29
        /*003a*/ 	.short	(.L_2465 - .L_2464)


	//   ....[0]....
.L_2464:
        /*003c*/ 	.word	0xffffffff


	//   ....[1]....
        /*0040*/ 	.word	0xffffffff


	//   ....[2]....
        /*0044*/ 	.word	0xffffffff


	//   ....[3]....
        /*0048*/ 	.word	0xffffffff


	//   ....[4]....
        /*004c*/ 	.word	0xffffffff


	//   ....[5]....
        /*0050*/ 	.word	0xffffffff


	//   ....[6]....
        /*0054*/ 	.word	0xffffffff


	//   ....[7]....
        /*0058*/ 	.word	0xffffffff


	//   ....[8]....
        /*005c*/ 	.word	0xffffffff


	//   ....[9]....
        /*0060*/ 	.word	0xffffffff


	//   ....[10]....
        /*0064*/ 	.word	0xffffffff


	//   ....[11]....
        /*0068*/ 	.word	0xffffffff


	//   ....[12]....
        /*006c*/ 	.word	0xffffffff


	//   ....[13]....
        /*0070*/ 	.word	0xffffffff


	//   ....[14]....
        /*0074*/ 	.word	0xffffffff


	//   ....[15]....
        /*0078*/ 	.word	0xffffffff


	//   ....[16]....
        /*007c*/ 	.word	0xffffffff


	//   ....[17]....
        /*0080*/ 	.word	0xffffffff


	//   ....[18]....
        /*0084*/ 	.word	0xffffffff


	//   ....[19]....
        /*0088*/ 	.word	0xffffffff


	//----- nvinfo : EIATTR_COOP_GROUP_INSTR_OFFSETS
	.align		4
.L_2465:
        /*008c*/ 	.byte	0x04, 0x28
        /*008e*/ 	.short	(.L_2467 - .L_2466)


	//   ....[0]....
.L_2466:
        /*0090*/ 	.word	0x00000a70


	//   ....[1]....
        /*0094*/ 	.word	0x00000a90


	//   ....[2]....
        /*0098*/ 	.word	0x00000ab0


	//   ....[3]....
        /*009c*/ 	.word	0x00000ad0


	//   ....[4]....
        /*00a0*/ 	.word	0x00000af0


	//   ....[5]....
        /*00a4*/ 	.word	0x00000b10


	//   ....[6]....
        /*00a8*/ 	.word	0x00000b30


	//   ....[7]....
        /*00ac*/ 	.word	0x00000b50


	//   ....[8]....
        /*00b0*/ 	.word	0x00000b70


	//   ....[9]....
        /*00b4*/ 	.word	0x00000b90


	//   ....[10]....
        /*00b8*/ 	.word	0x00001ba0


	//   ....[11]....
        /*00bc*/ 	.word	0x00001c20


	//   ....[12]....
        /*00c0*/ 	.word	0x00001ca0


	//   ....[13]....
        /*00c4*/ 	.word	0x00001d10


	//   ....[14]....
        /*00c8*/ 	.word	0x00001d90


	//   ....[15]....
        /*00cc*/ 	.word	0x00001e00


	//   ....[16]....
        /*00d0*/ 	.word	0x00001e80


	//   ....[17]....
        /*00d4*/ 	.word	0x00001ef0


	//   ....[18]....
        /*00d8*/ 	.word	0x00001f70


	//   ....[19]....
        /*00dc*/ 	.word	0x00001fe0


	//----- nvinfo : EIATTR_EXIT_INSTR_OFFSETS
	.align		4
.L_2467:
        /*00e0*/ 	.byte	0x04, 0x1c
        /*00e2*/ 	.short	(.L_2469 - .L_2468)


	//   ....[0]....
.L_2468:
        /*00e4*/ 	.word	0x00001b40


	//----- nvinfo : EIATTR_MAX_THREADS
	.align		4
.L_2469:
        /*00e8*/ 	.byte	0x04, 0x05
        /*00ea*/ 	.short	(.L_2471 - .L_2470)
.L_2470:
        /*00ec*/ 	.word	0x00000080
        /*00f0*/ 	.word	0x00000001
        /*00f4*/ 	.word	0x00000001


	//----- nvinfo : EIATTR_CRS_STACK_SIZE
	.align		4
.L_2471:
        /*00f8*/ 	.byte	0x04, 0x1e
        /*00fa*/ 	.short	(.L_2473 - .L_2472)
.L_2472:
        /*00fc*/ 	.word	0x00000000
.L_2473:


//--------------------- .nv.info._ZN10layer_norm13ln_bwd_kernelINS_13Kernel_traitsIf13__nv_bfloat16S2_S2_fjLj256ELj1ELj4ELj1ELj16ENS_18Kernel_traits_baseILj256EfS2_S2_S2_fjLj128EEEEELb1ELb1ELb0ELb0EEEvNS_9BwdParamsE --------------------------
	.section	.nv.info._ZN10layer_norm13ln_bwd_kernelINS_13Kernel_traitsIf13__nv_bfloat16S2_S2_fjLj256ELj1ELj4ELj1ELj16ENS_18Kernel_traits_baseILj256EfS2_S2_S2_fjLj128EEEEELb1ELb1ELb0ELb0EEEvNS_9BwdParamsE,"",@"SHT_CUDA_INFO"
	.sectionflags	@""
	.align	4


	//----- nvinfo : EIATTR_CUDA_API_VERSION
	.align		4
        /*0000*/ 	.byte	0x04, 0x37
        /*0002*/ 	.short	(.L_2475 - .L_2474)
.L_2474:
        /*0004*/ 	.word	0x00000082


	//----- nvinfo : EIATTR_SW2861232_WAR
	.align		4
.L_2475:
        /*0008*/ 	.byte	0x01, 0x35
	.zero		2


	//----- nvinfo : EIATTR_PARAM_CBANK
	.align		4
        /*000c*/ 	.byte	0x04, 0x0a
        /*000e*/ 	.short	(.L_2477 - .L_2476)
	.align		4
.L_2476:
        /*0010*/ 	.word	index@(.nv.constant0._ZN10layer_norm13ln_bwd_kernelINS_13Kernel_traitsIf13__nv_bfloat16S2_S2_fjLj256ELj1ELj4ELj1ELj16ENS_18Kernel_traits_baseILj256EfS2_S2_S2_fjLj128EEEEELb1ELb1ELb0ELb0EEEvNS_9BwdParamsE)
        /*0014*/ 	.short	0x0160
        /*0016*/ 	.short	0x0128


	//----- nvinfo : EIATTR_CBANK_PARAM_SIZE
	.align		4
.L_2477:
        /*0018*/ 	.byte	0x03, 0x19
        /*001a*/ 	.short	0x0128


	//----- nvinfo : EIATTR_KPARAM_INFO
	.align		4
        /*001c*/ 	.byte	0x04, 0x17
        /*001e*/ 	.short	(.L_2479 - .L_2478)
.L_2478:
        /*0020*/ 	.word	0x00000000
        /*0024*/ 	.short	0x0000
        /*0026*/ 	.short	0x0000
        /*0028*/ 	.byte	0x00, 0xf0, 0xa1, 0x04


	//----- nvinfo : EIATTR_MAXREG_COUNT
	.align		4
.L_2479:
        /*002c*/ 	.byte	0x03, 0x1b
        /*002e*/ 	.short	0x00ff


	//----- nvinfo : EIATTR_NUM_BARRIERS
	.align		4
        /*0030*/ 	.byte	0x02, 0x4c
        /*0032*/ 	.byte	0x01
	.zero		1


	//----- nvinfo : EIATTR_MERCURY_ISA_VERSION
	.align		4
        /*0034*/ 	.byte	0x03, 0x5f
        /*0036*/ 	.short	0x0000


	//----- nvinfo : EIATTR_COOP_GROUP_MASK_REGIDS
	.align		4
        /*0038*/ 	.byte	0x04, 0x29
        /*003a*/ 	.short	(.L_2481 - .L_2480)


	//   ....[0]....
.L_2480:
        /*003c*/ 	.word	0xffffffff


	//   ....[1]....
        /*0040*/ 	.word	0xffffffff


	//   ....[2]....
        /*0044*/ 	.word	0xffffffff


	//   ....[3]....
        /*0048*/ 	.word	0xffffffff


	//   ....[4]....
        /*004c*/ 	.word	0xffffffff


	//   ....[5]....
        /*0050*/ 	.word	0xffffffff


	//   ....[6]....
        /*0054*/ 	.word	0xffffffff


	//   ....[7]....
        /*0058*/ 	.word	0xffffffff


	//   ....[8]....
        /*005c*/ 	.word	0xffffffff


	//   ....[9]....
        /*0060*/ 	.word	0xffffffff


	//   ....[10]....
        /*0064*/ 	.word	0xffffffff


	//   ....[11]....
        /*0068*/ 	.word	0xffffffff


	//   ....[12]....
        /*006c*/ 	.word	0xffffffff


	//   ....[13]....
        /*0070*/ 	.word	0xffffffff


	//   ....[14]....
        /*0074*/ 	.word	0xffffffff


	//   ....[15]....
        /*0078*/ 	.word	0xffffffff


	//   ....[16]....
        /*007c*/ 	.word	0xffffffff


	//   ....[17]....
        /*0080*/ 	.word	0xffffffff


	//   ....[18]....
        /*0084*/ 	.word	0xffffffff


	//   ....[19]....
        /*0088*/ 	.word	0xffffffff


	//----- nvinfo : EIATTR_COOP_GROUP_INSTR_OFFSETS
	.align		4
.L_2481:
        /*008c*/ 	.byte	0x04, 0x28
        /*008e*/ 	.short	(.L_2483 - .L_2482)


	//   ....[0]....
.L_2482:
        /*0090*/ 	.word	0x00000980


	//   ....[1]....
        /*0094*/ 	.word	0x000009a0


	//   ....[2]....
        /*0098*/ 	.word	0x000009c0


	//   ....[3]....
        /*009c*/ 	.word	0x000009e0


	//   ....[4]....
        /*00a0*/ 	.word	0x00000a00


	//   ....[5]....
        /*00a4*/ 	.word	0x00000a20


	//   ....[6]....
        /*00a8*/ 	.word	0x00000a40


	//   ....[7]....
        /*00ac*/ 	.word	0x00000a60


	//   ....[8]....
        /*00b0*/ 	.word	0x00000a80


	//   ....[9]....
        /*00b4*/ 	.word	0x00000aa0


	//   ....[10]....
        /*00b8*/ 	.word	0x00001b60


	//   ....[11]....
        /*00bc*/ 	.word	0x00001be0


	//   ....[12]....
        /*00c0*/ 	.word	0x00001c60


	//   ....[13]....
        /*00c4*/ 	.word	0x00001cd0


	//   ....[14]....
        /*00c8*/ 	.word	0x00001d50


	//   ....[15]....
        /*00cc*/ 	.word	0x00001dc0


	//   ....[16]....
        /*00d0*/ 	.word	0x00001e40


	//   ....[17]....
        /*00d4*/ 	.word	0x00001eb0


	//   ....[18]....
        /*00d8*/ 	.word	0x00001f30


	//   ....[19]....
        /*00dc*/ 	.word	0x00001fa0


	//----- nvinfo : EIATTR_EXIT_INSTR_OFFSETS
	.align		4
.L_2483:
        /*00e0*/ 	.byte	0x04, 0x1c
        /*00e2*/ 	.short	(.L_2485 - .L_2484)


	//   ....[0]....
.L_2484:
        /*00e4*/ 	.word	0x00001a80


	//   ....[1]....
        /*00e8*/ 	.word	0x00001b00


	//----- nvinfo : EIATTR_MAX_THREADS
	.align		4
.L_2485:
        /*00ec*/ 	.byte	0x04, 0x05
        /*00ee*/ 	.short	(.L_2487 - .L_2486)
.L_2486:
        /*00f0*/ 	.word	0x00000080
        /*00f4*/ 	.word	0x00000001
        /*00f8*/ 	.word	0x00000001


	//----- nvinfo : EIATTR_CRS_STACK_SIZE
	.align		4
.L_2487:
        /*00fc*/ 	.byte	0x04, 0x1e
        /*00fe*/ 	.short	(.L_2489 - .L_2488)
.L_2488:
        /*0100*/ 	.word	0x00000000
.L_2489:


//--------------------- .nv.info._ZN10layer_norm13ln_bwd_kernelINS_13Kernel_traitsIf13__nv_bfloat16S2_S2_fjLj256ELj1ELj4ELj1ELj16ENS_18Kernel_traits_baseILj256EfS2_S2_S2_fjLj128EEEEELb1ELb1ELb0ELb1EEEvNS_9BwdParamsE --------------------------
	.section	.nv.info._ZN10layer_norm13ln_bwd_kernelINS_13Kernel_traitsIf13__nv_bfloat16S2_S2_fjLj256ELj1ELj4ELj1ELj16ENS_18Kernel_traits_baseILj256EfS2_S2_S2_fjLj128EEEEELb1ELb1ELb0ELb1EEEvNS_9BwdParamsE,"",@"SHT_CUDA_INFO"
	.sectionflags	@""
	.align	4


	//----- nvinfo : EIATTR_CUDA_API_VERSION
	.align		4
        /*0000*/ 	.byte	0x04, 0x37
        /*0002*/ 	.short	(.L_2491 - .L_2490)
.L_2490:
        /*0004*/ 	.word	0x00000082


	//----- nvinfo : EIATTR_SW2861232_WAR
	.align		4
.L_2491:
        /*0008*/ 	.byte	0x01, 0x35
	.zero		2


	//----- nvinfo : EIATTR_PARAM_CBANK
	.align		4
        /*000c*/ 	.byte	0x04, 0x0a
        /*000e*/ 	.short	(.L_2493 - .L_2492)
	.align		4
.L_2492:
        /*0010*/ 	.word	index@(.nv.constant0._ZN10layer_norm13ln_bwd_kernelINS_13Kernel_traitsIf13__nv_bfloat16S2_S2_fjLj256ELj1ELj4ELj1ELj16ENS_18Kernel_traits_baseILj256EfS2_S2_S2_fjLj128EEEEELb1ELb1ELb0ELb1EEEvNS_9BwdParamsE)
        /*0014*/ 	.short	0x0160
        /*0016*/ 	.short	0x0128


	//----- nvinfo : EIATTR_CBANK_PARAM_SIZE
	.align		4
.L_2493:
        /*0018*/ 	.byte	0x03, 0x19
        /*001a*/ 	.short	0x0128


	//----- nvinfo : EIATTR_KPARAM_INFO
	.align		4
        /*001c*/ 	.byte	0x04, 0x17
        /*001e*/ 	.short	(.L_2495 - .L_2494)
.L_2494:
        /*0020*/ 	.word	0x00000000
        /*0024*/ 	.short	0x0000
        /*0026*/ 	.short	0x0000
        /*0028*/ 	.byte	0x00, 0xf0, 0xa1, 0x04


	//----- nvinfo : EIATTR_MAXREG_COUNT
	.align		4
.L_2495:
        /*002c*/ 	.byte	0x03, 0x1b
        /*002e*/ 	.short	0x00ff


	//----- nvinfo : EIATTR_NUM_BARRIERS
	.align		4
        /*0030*/ 	.byte	0x02, 0x4c
        /*0032*/ 	.byte	0x01
	.zero		1


	//----- nvinfo : EIATTR_MERCURY_ISA_VERSION
	.align		4
        /*0034*/ 	.byte	0x03, 0x5f
        /*0036*/ 	.short	0x0000


	//----- nvinfo : EIATTR_COOP_GROUP_MASK_REGIDS
	.align		4
        /*0038*/ 	.byte	0x04, 0x29
        /*003a*/ 	.short	(.L_2497 - .L_2496)


	//   ....[0]....
.L_2496:
        /*003c*/ 	.word	0xffffffff


	//   ....[1]....
        /*0040*/ 	.word	0xffffffff


	//   ....[2]....
        /*0044*/ 	.word	0xffffffff


	//   ....[3]....
        /*0048*/ 	.word	0xffffffff


	//   ....[4]....
        /*004c*/ 	.word	0xffffffff


	//   ....[5]....
        /*0050*/ 	.word	0xffffffff


	//   ....[6]....
        /*0054*/ 	.word	0xffffffff


	//   ....[7]....
        /*0058*/ 	.word	0xffffffff


	//   ....[8]....
        /*005c*/ 	.word	0xffffffff


	//   ....[9]....
        /*0060*/ 	.word	0xffffffff


	//   ....[10]....
        /*0064*/ 	.word	0xffffffff


	//   ....[11]....
        /*0068*/ 	.word	0xffffffff


	//   ....[12]....
        /*006c*/ 	.word	0xffffffff


	//   ....[13]....
        /*0070*/ 	.word	0xffffffff


	//   ....[14]....
        /*0074*/ 	.word	0xffffffff


	//   ....[15]....
        /*0078*/ 	.word	0xffffffff


	//   ....[16]....
        /*007c*/ 	.word	0xffffffff


	//   ....[17]....
        /*0080*/ 	.word	0xffffffff


	//   ....[18]....
        /*0084*/ 	.word	0xffffffff


	//   ....[19]....
        /*0088*/ 	.word	0xffffffff


	//----- nvinfo : EIATTR_COOP_GROUP_INSTR_OFFSETS
	.align		4
.L_2497:
        /*008c*/ 	.byte	0x04, 0x28
        /*008e*/ 	.short	(.L_2499 - .L_2498)


	//   ....[0]....
.L_2498:
        /*0090*/ 	.word	0x000009a0


	//   ....[1]....
        /*0094*/ 	.word	0x000009c0


	//   ....[2]....
        /*0098*/ 	.word	0x000009e0


	//   ....[3]....
        /*009c*/ 	.word	0x00000a00


	//   ....[4]....
        /*00a0*/ 	.word	0x00000a20


	//   ....[5]....
        /*00a4*/ 	.word	0x00000a40


	//   ....[6]....
        /*00a8*/ 	.word	0x00000a60


	//   ....[7]....
        /*00ac*/ 	.word	0x00000a80


	//   ....[8]....
        /*00b0*/ 	.word	0x00000aa0


	//   ....[9]....
        /*00b4*/ 	.word	0x00000ac0


	//   ....[10]....
        /*00b8*/ 	.word	0x00001b20


	//   ....[11]....
        /*00bc*/ 	.word	0x00001ba0


	//   ....[12]....
        /*00c0*/ 	.word	0x00001c20


	//   ....[13]....
        /*00c4*/ 	.word	0x00001c90


	//   ....[14]....
        /*00c8*/ 	.word	0x00001d10


	//   ....[15]....
        /*00cc*/ 	.word	0x00001d80


	//   ....[16]....
        /*00d0*/ 	.word	0x00001e00


	//   ....[17]....
        /*00d4*/ 	.word	0x00001e70


	//   ....[18]....
        /*00d8*/ 	.word	0x00001ef0


	//   ....[19]....
        /*00dc*/ 	.word	0x00001f60


	//----- nvinfo : EIATTR_EXIT_INSTR_OFFSETS
	.align		4
.L_2499:
        /*00e0*/ 	.byte	0x04, 0x1c
        /*00e2*/ 	.short	(.L_2501 - .L_2500)


	//   ....[0]....
.L_2500:
        /*00e4*/ 	.word	0x00001ac0


	//----- nvinfo : EIATTR_MAX_THREADS
	.align		4
.L_2501:
        /*00e8*/ 	.byte	0x04, 0x05
        /*00ea*/ 	.short	(.L_2503 - .L_2502)
.L_2502:
        /*00ec*/ 	.word	0x00000080
        /*00f0*/ 	.word	0x00000001
        /*00f4*/ 	.word	0x00000001


	//----- nvinfo : EIATTR_CRS_STACK_SIZE
	.align		4
.L_2503:
        /*00f8*/ 	.byte	0x04, 0x1e
        /*00fa*/ 	.short	(.L_2505 - .L_2504)
.L_2504:
        /*00fc*/ 	.word	0x00000000
.L_2505:


//--------------------- .nv.info._ZN10layer_norm22ln_bwd_finalize_kernelINS_22Kernel_traits_finalizeILj256Ef13__nv_bfloat16S2_S2_fjLb1ELj1024ELj4ENS_18Kernel_traits_baseILj256EfS2_S2_S2_fjLj1024EEEEELb1ELb0EEEvNS_9BwdParamsE --------------------------
	.section	.nv.info._ZN10layer_norm22ln_bwd_finalize_kernelINS_22Kernel_traits_finalizeILj256Ef13__nv_bfloat16S2_S2_fjLb1ELj1024ELj4ENS_18Kernel_traits_baseILj256EfS2_S2_S2_fjLj1024EEEEELb1ELb0EEEvNS_9BwdParamsE,"",@"SHT_CUDA_INFO"
	.sectionflags	@""
	.align	4


	//----- nvinfo : EIATTR_CUDA_API_VERSION
	.align		4
        /*0000*/ 	.byte	0x04, 0x37
        /*0002*/ 	.short	(.L_2507 - .L_2506)
.L_2506:
        /*0004*/ 	.word	0x00000082


	//----- nvinfo : EIATTR_SW2861232_WAR
	.align		4
.L_2507:
        /*0008*/ 	.byte	0x01, 0x35
	.zero		2


	//----- nvinfo : EIATTR_PARAM_CBANK
	.align		4
        /*000c*/ 	.byte	0x04, 0x0a
        /*000e*/ 	.short	(.L_2509 - .L_2508)
	.align		4
.L_2508:
        /*0010*/ 	.word	index@(.nv.constant0._ZN10layer_norm22ln_bwd_finalize_kernelINS_22Kernel_traits_finalizeILj256Ef13__nv_bfloat16S2_S2_fjLb1ELj1024ELj4ENS_18Kernel_traits_baseILj256EfS2_S2_S2_fjLj1024EEEEELb1ELb0EEEvNS_9BwdParamsE)
        /*0014*/ 	.short	0x0160
        /*0016*/ 	.short	0x0128


	//----- nvinfo : EIATTR_CBANK_PARAM_SIZE
	.align		4
.L_2509:
        /*0018*/ 	.byte	0x03, 0x19
        /*001a*/ 	.short	0x0128


	//----- nvinfo : EIATTR_KPARAM_INFO
	.align		4
        /*001c*/ 	.byte	0x04, 0x17
        /*001e*/ 	.short	(.L_2511 - .L_2510)
.L_2510:
        /*0020*/ 	.word	0x00000000
        /*0024*/ 	.short	0x0000
        /*0026*/ 	.short	0x0000
        /*0028*/ 	.byte	0x00, 0xf0, 0xa1, 0x04


	//----- nvinfo : EIATTR_MAXREG_COUNT
	.align		4
.L_2511:
        /*002c*/ 	.byte	0x03, 0x1b
        /*002e*/ 	.short	0x0040


	//----- nvinfo : EIATTR_NUM_BARRIERS
	.align		4
        /*0030*/ 	.byte	0x02, 0x4c
        /*0032*/ 	.byte	0x01
	.zero		1


	//----- nvinfo : EIATTR_MERCURY_ISA_VERSION
	.align		4
        /*0034*/ 	.byte	0x03, 0x5f
        /*0036*/ 	.short	0x0000


	//----- nvinfo : EIATTR_COOP_GROUP_MASK_REGIDS
	.align		4
        /*0038*/ 	.byte	0x04, 0x29
        /*003a*/ 	.short	(.L_2513 - .L_2512)


	//   ....[0]....
.L_2512:
        /*003c*/ 	.word	0xffffffff


	//   ....[1]....
        /*0040*/ 	.word	0xffffffff


	//   ....[2]....
        /*0044*/ 	.word	0xffffffff


	//   ....[3]....
        /*0048*/ 	.word	0xffffffff


	//   ....[4]....
        /*004c*/ 	.word	0xffffffff


	//   ....[5]....
        /*0050*/ 	.word	0xffffffff


	//   ....[6]....
        /*0054*/ 	.word	0xffffffff


	//   ....[7]....
        /*0058*/ 	.word	0xffffffff


	//   ....[8]....
        /*005c*/ 	.word	0xffffffff


	//   ....[9]....
        /*0060*/ 	.word	0xffffffff


	//   ....[10]....
        /*0064*/ 	.word	0xffffffff


	//   ....[11]....
        /*0068*/ 	.word	0xffffffff


	//   ....[12]....
        /*006c*/ 	.word	0xffffffff


	//   ....[13]....
        /*0070*/ 	.word	0xffffffff


	//   ....[14]....
        /*0074*/ 	.word	0xffffffff


	//   ....[15]....
        /*0078*/ 	.word	0xffffffff


	//   ....[16]....
        /*007c*/ 	.word	0xffffffff


	//   ....[17]....
        /*0080*/ 	.word	0xffffffff


	//   ....[18]....
        /*0084*/ 	.word	0xffffffff


	//   ....[19]....
        /*0088*/ 	.word	0xffffffff


	//   ....[20]....
        /*008c*/ 	.word	0xffffffff


	//   ....[21]....
        /*0090*/ 	.word	0xffffffff


	//   ....[22]....
        /*0094*/ 	.word	0xffffffff


	//   ....[23]....
        /*0098*/ 	.word	0xffffffff


	//   ....[24]....
        /*009c*/ 	.word	0xffffffff


	//   ....[25]....
        /*00a0*/ 	.word	0xffffffff


	//   ....[26]....
        /*00a4*/ 	.word	0xffffffff


	//   ....[27]....
        /*00a8*/ 	.word	0xffffffff


	//   ....[28]....
        /*00ac*/ 	.word	0xffffffff


	//   ....[29]....
        /*00b0*/ 	.word	0xffffffff


	//----- nvinfo : EIATTR_COOP_GROUP_INSTR_OFFSETS
	.align		4
.L_2513:
        /*00b4*/ 	.byte	0x04, 0x28
        /*00b6*/ 	.short	(.L_2515 - .L_2514)


	//   ....[0]....
.L_2514:
        /*00b8*/ 	.word	0x000009d0


	//   ....[1]....
        /*00bc*/ 	.word	0x00000a00


	//   ....[2]....
        /*00c0*/ 	.word	0x00000a10


	//   ....[3]....
        /*00c4*/ 	.word	0x00000a30


	//   ....[4]....
        /*00c8*/ 	.word	0x00000a50


	//   ....[5]....
        /*00cc*/ 	.word	0x00000a60


	//   ....[6]....
        /*00d0*/ 	.word	0x00000a90


	//   ....[7]....
        /*00d4*/ 	.word	0x00000ab0


	//   ....[8]....
        /*00d8*/ 	.word	0x00000ac0


	//   ....[9]....
        /*00dc*/ 	.word	0x00000af0


	//   ....[10]....
        /*00e0*/ 	.word	0x00000b10


	//   ....[11]....
        /*00e4*/ 	.word	0x00000b20


	//   ....[12]....
        /*00e8*/ 	.word	0x00000b50


	//   ....[13]....
        /*00ec*/ 	.word	0x00000b70


	//   ....[14]....
        /*00f0*/ 	.word	0x00000b80


	//   ....[15]....
        /*00f4*/ 	.word	0x00000df0


	//   ....[16]....
        /*00f8*/ 	.word	0x00000e50


	//   ....[17]....
        /*00fc*/ 	.word	0x00000eb0


	//   ....[18]....
        /*0100*/ 	.word	0x00000f10


	//   ....[19]....
        /*0104*/ 	.word	0x00000f80


	//   ....[20]....
        /*0108*/ 	.word	0x00000ff0


	//   ....[21]....
        /*010c*/ 	.word	0x00001050


	//   ....[22]....
        /*0110*/ 	.word	0x000010b0


	//   ....[23]....
        /*0114*/ 	.word	0x00001110


	//   ....[24]....
        /*0118*/ 	.word	0x00001180


	//   ....[25]....
        /*011c*/ 	.word	0x000011f0


	//   ....[26]....
        /*0120*/ 	.word	0x00001250


	//   ....[27]....
        /*0124*/ 	.word	0x000012b0


	//   ....[28]....
        /*0128*/ 	.word	0x00001310


	//   ....[29]....
        /*012c*/ 	.word	0x00001370


	//----- nvinfo : EIATTR_EXIT_INSTR_OFFSETS
	.align		4
.L_2515:
        /*0130*/ 	.byte	0x04, 0x1c
        /*0132*/ 	.short	(.L_2517 - .L_2516)


	//   ....[0]....
.L_2516:
        /*0134*/ 	.word	0x00000070


	//   ....[1]....
        /*0138*/ 	.word	0x00000d90


	//----- nvinfo : EIATTR_MAX_THREADS
	.align		4
.L_2517:
        /*013c*/ 	.byte	0x04, 0x05
        /*013e*/ 	.short	(.L_2519 - .L_2518)
.L_2518:
        /*0140*/ 	.word	0x00000400
        /*0144*/ 	.word	0x00000001
        /*0148*/ 	.word	0x00000001


	//----- nvinfo : EIATTR_CRS_STACK_SIZE
	.align		4
.L_2519:
        /*014c*/ 	.byte	0x04, 0x1e
        /*014e*/ 	.short	(.L_2521 - .L_2520)
.L_2520:
        /*0150*/ 	.word	0x00000000
.L_2521:


//--------------------- .nv.info._ZN10layer_norm13ln_bwd_kernelINS_13Kernel_traitsIf13__nv_bfloat16S2_S2_fjLj256ELj1ELj4ELj1ELj16ENS_18Kernel_traits_baseILj256EfS2_S2_S2_fjLj128EEEEELb1ELb1ELb1ELb0EEEvNS_9BwdParamsE --------------------------
	.section	.nv.info._ZN10layer_norm13ln_bwd_kernelINS_13Kernel_traitsIf13__nv_bfloat16S2_S2_fjLj256ELj1ELj4ELj1ELj16ENS_18Kernel_traits_baseILj256EfS2_S2_S2_fjLj128EEEEELb1ELb1ELb1ELb0EEEvNS_9BwdParamsE,"",@"SHT_CUDA_INFO"
	.sectionflags	@""
	.align	4


	//----- nvinfo : EIATTR_CUDA_API_VERSION
	.align		4
        /*0000*/ 	.byte	0x04, 0x37
        /*0002*/ 	.short	(.L_2523 - .L_2522)
.L_2522:
        /*0004*/ 	.word	0x00000082


	//----- nvinfo : EIATTR_SW2861232_WAR
	.align		4
.L_2523:
        /*0008*/ 	.byte	0x01, 0x35
	.zero		2


	//----- nvinfo : EIATTR_PARAM_CBANK
	.align		4
        /*000c*/ 	.byte	0x04, 0x0a
        /*000e*/ 	.short	(.L_2525 - .L_2524)
	.align		4
.L_2524:
        /*0010*/ 	.word	index@(.nv.constant0._ZN10layer_norm13ln_bwd_kernelINS_13Kernel_traitsIf13__nv_bfloat16S2_S2_fjLj256ELj1ELj4ELj1ELj16ENS_18Kernel_traits_baseILj256EfS2_S2_S2_fjLj128EEEEELb1ELb1ELb1ELb0EEEvNS_9BwdParamsE)
        /*0014*/ 	.short	0x0160
        /*0016*/ 	.short	0x0128


	//----- nvinfo : EIATTR_CBANK_PARAM_SIZE
	.align		4
.L_2525:
        /*0018*/ 	.byte	0x03, 0x19
        /*001a*/ 	.short	0x0128


	//----- nvinfo : EIATTR_KPARAM_INFO
	.align		4
        /*001c*/ 	.byte	0x04, 0x17
        /*001e*/ 	.short	(.L_2527 - .L_2526)
.L_2526:
        /*0020*/ 	.word	0x00000000
        /*0024*/ 	.short	0x0000
        /*0026*/ 	.short	0x0000
        /*0028*/ 	.byte	0x00, 0xf0, 0xa1, 0x04


	//----- nvinfo : EIATTR_MAXREG_COUNT
	.align		4
.L_2527:
        /*002c*/ 	.byte	0x03, 0x1b
        /*002e*/ 	.short	0x00ff


	//----- nvinfo : EIATTR_NUM_BARRIERS
	.align		4
        /*0030*/ 	.byte	0x02, 0x4c
        /*0032*/ 	.byte	0x01
	.zero		1


	//----- nvinfo : EIATTR_MERCURY_ISA_VERSION
	.align		4
        /*0034*/ 	.byte	0x03, 0x5f
        /*0036*/ 	.short	0x0000


	//----- nvinfo : EIATTR_COOP_GROUP_MASK_REGIDS
	.align		4
        /*0038*/ 	.byte	0x04, 0x29
        /*003a*/ 	.short	(.L_2529 - .L_2528)


	//   ....[0]....
.L_2528:
        /*003c*/ 	.word	0xffffffff


	//   ....[1]....
        /*0040*/ 	.word	0xffffffff


	//   ....[2]....
        /*0044*/ 	.word	0xffffffff


	//   ....[3]....
        /*0048*/ 	.word	0xffffffff


	//   ....[4]....
        /*004c*/ 	.word	0xffffffff


	//   ....[5]....
        /*0050*/ 	.word	0xffffffff


	//   ....[6]....
        /*0054*/ 	.word	0xffffffff


	//   ....[7]....
        /*0058*/ 	.word	0xffffffff


	//   ....[8]....
        /*005c*/ 	.word	0xffffffff


	//   ....[9]....
        /*0060*/ 	.word	0xffffffff


	//   ....[10]....
        /*0064*/ 	.word	0xffffffff


	//   ....[11]....
        /*0068*/ 	.word	0xffffffff


	//   ....[12]....
        /*006c*/ 	.word	0xffffffff


	//   ....[13]....
        /*0070*/ 	.word	0xffffffff


	//   ....[14]....
        /*0074*/ 	.word	0xffffffff


	//   ....[15]....
        /*0078*/ 	.word	0xffffffff


	//   ....[16]....
        /*007c*/ 	.word	0xffffffff


	//   ....[17]....
        /*0080*/ 	.word	0xffffffff


	//   ....[18]....
        /*0084*/ 	.word	0xffffffff


	//   ....[19]....
        /*0088*/ 	.word	0xffffffff


	//----- nvinfo : EIATTR_COOP_GROUP_INSTR_OFFSETS
	.align		4
.L_2529:
        /*008c*/ 	.byte	0x04, 0x28
        /*008e*/ 	.short	(.L_2531 - .L_2530)


	//   ....[0]....
.L_2530:
        /*0090*/ 	.word	0x00000bf0


	//   ....[1]....
        /*0094*/ 	.word	0x00000c10


	//   ....[2]....
        /*0098*/ 	.word	0x00000c30


	//   ....[3]....
        /*009c*/ 	.word	0x00000c50


	//   ....[4]....
        /*00a0*/ 	.word	0x00000c70


	//   ....[5]....
        /*00a4*/ 	.word	0x00000c90


	//   ....[6]....
        /*00a8*/ 	.word	0x00000cb0


	//   ....[7]....
        /*00ac*/ 	.word	0x00000cd0


	//   ....[8]....
        /*00b0*/ 	.word	0x00000cf0


	//   ....[9]....
        /*00b4*/ 	.word	0x00000d10


	//   ....[10]....
        /*00b8*/ 	.word	0x00002570


	//   ....[11]....
        /*00bc*/ 	.word	0x000025f0


	//   ....[12]....
        /*00c0*/ 	.word	0x00002670


	//   ....[13]....
        /*00c4*/ 	.word	0x000026e0


	//   ....[14]....
        /*00c8*/ 	.word	0x00002760


	//   ....[15]....
        /*00cc*/ 	.word	0x000027d0


	//   ....[16]....
        /*00d0*/ 	.word	0x00002850


	//   ....[17]....
        /*00d4*/ 	.word	0x000028c0


	//   ....[18]....
        /*00d8*/ 	.word	0x00002940


	//   ....[19]....
        /*00dc*/ 	.word	0x000029b0


	//----- nvinfo : EIATTR_EXIT_INSTR_OFFSETS
	.align		4
.L_2531:
        /*00e0*/ 	.byte	0x04, 0x1c
        /*00e2*/ 	.short	(.L_2533 - .L_2532)


	//   ....[0]....
.L_2532:
        /*00e4*/ 	.word	0x00002490


	//   ....[1]....
        /*00e8*/ 	.word	0x00002510


	//----- nvinfo : EIATTR_MAX_THREADS
	.align		4
.L_2533:
        /*00ec*/ 	.byte	0x04, 0x05
        /*00ee*/ 	.short	(.L_2535 - .L_2534)
.L_2534:
        /*00f0*/ 	.word	0x00000080
        /*00f4*/ 	.word	0x00000001
        /*00f8*/ 	.word	0x00000001


	//----- nvinfo : EIATTR_CRS_STACK_SIZE
	.align		4
.L_2535:
        /*00fc*/ 	.byte	0x04, 0x1e
        /*00fe*/ 	.short	(.L_2537 - .L_2536)
.L_2536:
        /*0100*/ 	.word	0x00000000
.L_2537:


//--------------------- .nv.info._ZN10layer_norm22ln_bwd_finalize_kernelINS_22Kernel_traits_finalizeILj256Ef13__nv_bfloat16S2_S2_fjLb1ELj1024ELj4ENS_18Kernel_traits_baseILj256EfS2_S2_S2_fjLj1024EEEEELb1ELb1EEEvNS_9BwdParamsE --------------------------
	.section	.nv.info._ZN10layer_norm22ln_bwd_finalize_kernelINS_22Kernel_traits_finalizeILj256Ef13__nv_bfloat16S2_S2_fjLb1ELj1024ELj4ENS_18Kernel_traits_baseILj256EfS2_S2_S2_fjLj1024EEEEELb1ELb1EEEvNS_9BwdParamsE,"",@"SHT_CUDA_INFO"
	.sectionflags	@""
	.align	4


	//----- nvinfo : EIATTR_CUDA_API_VERSION
	.align		4
        /*0000*/ 	.byte	0x04, 0x37
        /*0002*/ 	.short	(.L_2539 - .L_2538)
.L_2538:
        /*0004*/ 	.word	0x00000082


	//----- nvinfo : EIATTR_SW2861232_WAR
	.align		4
.L_2539:
        /*0008*/ 	.byte	0x01, 0x35
	.zero		2


	//----- nvinfo : EIATTR_PARAM_CBANK
	.align		4
        /*000c*/ 	.byte	0x04, 0x0a
        /*000e*/ 	.short	(.L_2541 - .L_2540)
	.align		4
.L_2540:
        /*0010*/ 	.word	index@(.nv.constant0._ZN10layer_norm22ln_bwd_finalize_kernelINS_22Kernel_traits_finalizeILj256Ef13__nv_bfloat16S2_S2_fjLb1ELj1024ELj4ENS_18Kernel_traits_baseILj256EfS2_S2_S2_fjLj1024EEEEELb1ELb1EEEvNS_9BwdParamsE)
        /*0014*/ 	.short	0x0160
        /*0016*/ 	.short	0x0128


	//----- nvinfo : EIATTR_CBANK_PARAM_SIZE
	.align		4
.L_2541:
        /*0018*/ 	.byte	0x03, 0x19
        /*001a*/ 	.short	0x0128


	//----- nvinfo : EIATTR_KPARAM_INFO
	.align		4
        /*001c*/ 	.byte	0x04, 0x17
        /*001e*/ 	.short	(.L_2543 - .L_2542)
.L_2542:
        /*0020*/ 	.word	0x00000000
        /*0024*/ 	.short	0x0000
        /*0026*/ 	.short	0x0000
        /*0028*/ 	.byte	0x00, 0xf0, 0xa1, 0x04


	//----- nvinfo : EIATTR_MAXREG_COUNT
	.align		4
.L_2543:
        /*002c*/ 	.byte	0x03, 0x1b
        /*002e*/ 	.short	0x0040


	//----- nvinfo : EIATTR_NUM_BARRIERS
	.align		4
        /*0030*/ 	.byte	0x02, 0x4c
        /*0032*/ 	.byte	0x01
	.zero		1


	//----- nvinfo : EIATTR_MERCURY_ISA_VERSION
	.align		4
        /*0034*/ 	.byte	0x03, 0x5f
        /*0036*/ 	.short	0x0000


	//----- nvinfo : EIATTR_COOP_GROUP_MASK_REGIDS
	.align		4
        /*0038*/ 	.byte	0x04, 0x29
        /*003a*/ 	.short	(.L_2545 - .L_2544)


	//   ....[0]....
.L_2544:
        /*003c*/ 	.word	0xffffffff


	//   ....[1]....
        /*0040*/ 	.word	0xffffffff


	//   ....[2]....
        /*0044*/ 	.word	0xffffffff


	//   ....[3]....
        /*0048*/ 	.word	0xffffffff


	//   ....[4]....
        /*004c*/ 	.word	0xffffffff


	//   ....[5]....
        /*0050*/ 	.word	0xffffffff


	//   ....[6]....
        /*0054*/ 	.word	0xffffffff


	//   ....[7]....
        /*0058*/ 	.word	0xffffffff


	//   ....[8]....
        /*005c*/ 	.word	0xffffffff


	//   ....[9]....
        /*0060*/ 	.word	0xffffffff


	//   ....[10]....
        /*0064*/ 	.word	0xffffffff


	//   ....[11]....
        /*0068*/ 	.word	0xffffffff


	//   ....[12]....
        /*006c*/ 	.word	0xffffffff


	//   ....[13]....
        /*0070*/ 	.word	0xffffffff


	//   ....[14]....
        /*0074*/ 	.word	0xffffffff


	//   ....[15]....
        /*0078*/ 	.word	0xffffffff


	//   ....[16]....
        /*007c*/ 	.word	0xffffffff


	//   ....[17]....
        /*0080*/ 	.word	0xffffffff


	//   ....[18]....
        /*0084*/ 	.word	0xffffffff


	//   ....[19]....
        /*0088*/ 	.word	0xffffffff


	//   ....[20]....
        /*008c*/ 	.word	0xffffffff


	//   ....[21]....
        /*0090*/ 	.word	0xffffffff


	//   ....[22]....
        /*0094*/ 	.word	0xffffffff


	//   ....[23]....
        /*0098*/ 	.word	0xffffffff


	//   ....[24]....
        /*009c*/ 	.word	0xffffffff


	//   ....[25]....
        /*00a0*/ 	.word	0xffffffff


	//   ....[26]....
        /*00a4*/ 	.word	0xffffffff


	//   ....[27]....
        /*00a8*/ 	.word	0xffffffff


	//   ....[28]....
        /*00ac*/ 	.word	0xffffffff


	//   ....[29]....
        /*00b0*/ 	.word	0xffffffff


	//----- nvinfo : EIATTR_COOP_GROUP_INSTR_OFFSETS
	.align		4
.L_2545:
        /*00b4*/ 	.byte	0x04, 0x28
        /*00b6*/ 	.short	(.L_2547 - .L_2546)


	//   ....[0]....
.L_2546:
        /*00b8*/ 	.word	0x000009a0


	//   ....[1]....
        /*00bc*/ 	.word	0x000009d0


	//   ....[2]....
        /*00c0*/ 	.word	0x000009e0


	//   ....[3]....
        /*00c4*/ 	.word	0x00000a00


	//   ....[4]....
        /*00c8*/ 	.word	0x00000a20


	//   ....[5]....
        /*00cc*/ 	.word	0x00000a30


	//   ....[6]....
        /*00d0*/ 	.word	0x00000a60


	//   ....[7]....
        /*00d4*/ 	.word	0x00000a80


	//   ....[8]....
        /*00d8*/ 	.word	0x00000a90


	//   ....[9]....
        /*00dc*/ 	.word	0x00000ac0


	//   ....[10]....
        /*00e0*/ 	.word	0x00000ae0


	//   ....[11]....
        /*00e4*/ 	.word	0x00000af0


	//   ....[12]....
        /*00e8*/ 	.word	0x00000b20


	//   ....[13]....
        /*00ec*/ 	.word	0x00000b40


	//   ....[14]....
        /*00f0*/ 	.word	0x00000b50


	//   ....[15]....
        /*00f4*/ 	.word	0x00000da0


	//   ....[16]....
        /*00f8*/ 	.word	0x00000e00


	//   ....[17]....
        /*00fc*/ 	.word	0x00000e60


	//   ....[18]....
        /*0100*/ 	.word	0x00000ec0


	//   ....[19]....
        /*0104*/ 	.word	0x00000f30


	//   ....[20]....
        /*0108*/ 	.word	0x00000fa0


	//   ....[21]....
        /*010c*/ 	.word	0x00001000


	//   ....[22]....
        /*0110*/ 	.word	0x00001060


	//   ....[23]....
        /*0114*/ 	.word	0x000010c0


	//   ....[24]....
        /*0118*/ 	.word	0x00001130


	//   ....[25]....
        /*011c*/ 	.word	0x000011a0


	//   ....[26]....
        /*0120*/ 	.word	0x00001200


	//   ....[27]....
        /*0124*/ 	.word	0x00001260


	//   ....[28]....
        /*0128*/ 	.word	0x000012c0


	//   ....[29]....
        /*012c*/ 	.word	0x00001320


	//----- nvinfo : EIATTR_EXIT_INSTR_OFFSETS
	.align		4
.L_2547:
        /*0130*/ 	.byte	0x04, 0x1c
        /*0132*/ 	.short	(.L_2549 - .L_2548)


	//   ....[0]....
.L_2548:
        /*0134*/ 	.word	0x00000070


	//   ....[1]....
        /*0138*/ 	.word	0x00000d40


	//----- nvinfo : EIATTR_MAX_THREADS
	.align		4
.L_2549:
        /*013c*/ 	.byte	0x04, 0x05
        /*013e*/ 	.short	(.L_2551 - .L_2550)
.L_2550:
        /*0140*/ 	.word	0x00000400
        /*0144*/ 	.word	0x00000001
        /*0148*/ 	.word	0x00000001


	//----- nvinfo : EIATTR_CRS_STACK_SIZE
	.align		4
.L_2551:
        /*014c*/ 	.byte	0x04, 0x1e
        /*014e*/ 	.short	(.L_2553 - .L_2552)
.L_2552:
        /*0150*/ 	.word	0x00000000
.L_2553:


//--------------------- .nv.info._ZN10layer_norm13ln_bwd_kernelINS_13Kernel_traitsIf13__nv_bfloat16S2_S2_fjLj256ELj1ELj4ELj1ELj16ENS_18Kernel_traits_baseILj256EfS2_S2_S2_fjLj128EEEEELb1ELb1ELb1ELb1EEEvNS_9BwdParamsE --------------------------
	.section	.nv.info._ZN10layer_norm13ln_bwd_kernelINS_13Kernel_traitsIf13__nv_bfloat16S2_S2_fjLj256ELj1ELj4ELj1ELj16ENS_18Kernel_traits_baseILj256EfS2_S2_S2_fjLj128EEEEELb1ELb1ELb1ELb1EEEvNS_9BwdParamsE,"",@"SHT_CUDA_INFO"
	.sectionflags	@""
	.align	4


	//----- nvinfo : EIATTR_CUDA_API_VERSION
	.align		4
        /*0000*/ 	.byte	0x04, 0x37
        /*0002*/ 	.short	(.L_2555 - .L_2554)
.L_2554:
        /*0004*/ 	.word	0x00000082


	//----- nvinfo : EIATTR_SW2861232_WAR
	.align		4
.L_2555:
        /*0008*/ 	.byte	0x01, 0x35
	.zero		2


	//----- nvinfo : EIATTR_PARAM_CBANK
	.align		4
        /*000c*/ 	.byte	0x04, 0x0a
        /*000e*/ 	.short	(.L_2557 - .L_2556)
	.align		4
.L_2556:
        /*0010*/ 	.word	index@(.nv.constant0._ZN10layer_norm13ln_bwd_kernelINS_13Kernel_traitsIf13__nv_bfloat16S2_S2_fjLj256ELj1ELj4ELj1ELj16ENS_18Kernel_traits_baseILj256EfS2_S2_S2_fjLj128EEEEELb1ELb1ELb1ELb1EEEvNS_9BwdParamsE)
        /*0014*/ 	.short	0x0160
        /*0016*/ 	.short	0x0128


	//----- nvinfo : EIATTR_CBANK_PARAM_SIZE
	.align		4
.L_2557:
        /*0018*/ 	.byte	0x03, 0x19
        /*001a*/ 	.short	0x0128


	//----- nvinfo : EIATTR_KPARAM_INFO
	.align		4
        /*001c*/ 	.byte	0x04, 0x17
        /*001e*/ 	.short	(.L_2559 - .L_2558)
.L_2558:
        /*0020*/ 	.word	0x00000000
        /*0024*/ 	.short	0x0000
        /*0026*/ 	.short	0x0000
        /*0028*/ 	.byte	0x00, 0xf0, 0xa1, 0x04


	//----- nvinfo : EIATTR_MAXREG_COUNT
	.align		4
.L_2559:
        /*002c*/ 	.byte	0x03, 0x1b
        /*002e*/ 	.short	0x00ff


	//----- nvinfo : EIATTR_NUM_BARRIERS
	.align		4
        /*0030*/ 	.byte	0x02, 0x4c
        /*0032*/ 	.byte	0x01
	.zero		1


	//----- nvinfo : EIATTR_MERCURY_ISA_VERSION
	.align		4
        /*0034*/ 	.byte	0x03, 0x5f
        /*0036*/ 	.short	0x0000


	//----- nvinfo : EIATTR_COOP_GROUP_MASK_REGIDS
	.align		4
        /*0038*/ 	.byte	0x04, 0x29
        /*003a*/ 	.short	(.L_2561 - .L_2560)


	//   ....[0]....
.L_2560:
        /*003c*/ 	.word	0xffffffff


	//   ....[1]....
        /*0040*/ 	.word	0xffffffff


	//   ....[2]....
        /*0044*/ 	.word	0xffffffff


	//   ....[3]....
        /*0048*/ 	.word	0xffffffff


	//   ....[4]....
        /*004c*/ 	.word	0xffffffff


	//   ....[5]....
        /*0050*/ 	.word	0xffffffff


	//   ....[6]....
        /*0054*/ 	.word	0xffffffff


	//   ....[7]....
        /*0058*/ 	.word	0xffffffff


	//   ....[8]....
        /*005c*/ 	.word	0xffffffff


	//   ....[9]....
        /*0060*/ 	.word	0xffffffff


	//   ....[10]....
        /*0064*/ 	.word	0xffffffff


	//   ....[11]....
        /*0068*/ 	.word	0xffffffff


	//   ....[12]....
        /*006c*/ 	.word	0xffffffff


	//   ....[13]....
        /*0070*/ 	.word	0xffffffff


	//   ....[14]....
        /*0074*/ 	.word	0xffffffff


	//   ....[15]....
        /*0078*/ 	.word	0xffffffff


	//   ....[16]....
        /*007c*/ 	.word	0xffffffff


	//   ....[17]....
        /*0080*/ 	.word	0xffffffff


	//   ....[18]....
        /*0084*/ 	.word	0xffffffff


	//   ....[19]....
        /*0088*/ 	.word	0xffffffff


	//----- nvinfo : EIATTR_COOP_GROUP_INSTR_OFFSETS
	.align		4
.L_2561:
        /*008c*/ 	.byte	0x04, 0x28
        /*008e*/ 	.short	(.L_2563 - .L_2562)


	//   ....[0]....
.L_2562:
        /*0090*/ 	.word	0x00000b10


	//   ....[1]....
        /*0094*/ 	.word	0x00000b30


	//   ....[2]....
        /*0098*/ 	.word	0x00000b50


	//   ....[3]....
        /*009c*/ 	.word	0x00000b70


	//   ....[4]....
        /*00a0*/ 	.word	0x00000b90


	//   ....[5]....
        /*00a4*/ 	.word	0x00000bb0


	//   ....[6]....
        /*00a8*/ 	.word	0x00000bd0


	//   ....[7]....
        /*00ac*/ 	.word	0x00000bf0


	//   ....[8]....
        /*00b0*/ 	.word	0x00000c10


	//   ....[9]....
        /*00b4*/ 	.word	0x00000c30


	//   ....[10]....
        /*00b8*/ 	.word	0x000022d0


	//   ....[11]....
        /*00bc*/ 	.word	0x00002350


	//   ....[12]....
        /*00c0*/ 	.word	0x000023d0


	//   ....[13]....
        /*00c4*/ 	.word	0x00002440


	//   ....[14]....
        /*00c8*/ 	.word	0x000024c0


	//   ....[15]....
        /*00cc*/ 	.word	0x00002530


	//   ....[16]....
        /*00d0*/ 	.word	0x000025b0


	//   ....[17]....
        /*00d4*/ 	.word	0x00002620


	//   ....[18]....
        /*00d8*/ 	.word	0x000026a0


	//   ....[19]....
        /*00dc*/ 	.word	0x00002710


	//----- nvinfo : EIATTR_EXIT_INSTR_OFFSETS
	.align		4
.L_2563:
        /*00e0*/ 	.byte	0x04, 0x1c
        /*00e2*/ 	.short	(.L_2565 - .L_2564)


	//   ....[0]....
.L_2564:
        /*00e4*/ 	.word	0x00002270


	//----- nvinfo : EIATTR_MAX_THREADS
	.align		4
.L_2565:
        /*00e8*/ 	.byte	0x04, 0x05
        /*00ea*/ 	.short	(.L_2567 - .L_2566)
.L_2566:
        /*00ec*/ 	.word	0x00000080
        /*00f0*/ 	.word	0x00000001
        /*00f4*/ 	.word	0x00000001


	//----- nvinfo : EIATTR_CRS_STACK_SIZE
	.align		4
.L_2567:
        /*00f8*/ 	.byte	0x04, 0x1e
        /*00fa*/ 	.short	(.L_2569 - .L_2568)
.L_2568:
        /*00fc*/ 	.word	0x00000000
.L_2569:


//--------------------- .nv.info._ZN10layer_norm13ln_bwd_kernelINS_13Kernel_traitsI13__nv_bfloat16S2_fS2_fjLj256ELj1ELj4ELj1ELj16ENS_18Kernel_traits_baseILj256ES2_S2_fS2_fjLj128EEEEELb0ELb0ELb0ELb0EEEvNS_9BwdParamsE --------------------------
	.section	.nv.info._ZN10layer_norm13ln_bwd_kernelINS_13Kernel_traitsI13__nv_bfloat16S2_fS2_fjLj256ELj1ELj4ELj1ELj16ENS_18Kernel_traits_baseILj256ES2_S2_fS2_fjLj128EEEEELb0ELb0ELb0ELb0EEEvNS_9BwdParamsE,"",@"SHT_CUDA_INFO"
	.sectionflags	@""
	.align	4


	//----- nvinfo : EIATTR_CUDA_API_VERSION
	.align		4
        /*0000*/ 	.byte	0x04, 0x37
        /*0002*/ 	.short	(.L_2571 - .L_2570)
.L_2570:
        /*0004*/ 	.word	0x00000082


	//----- nvinfo : EIATTR_SW2861232_WAR
	.align		4
.L_2571:
        /*0008*/ 	.byte	0x01, 0x35
	.zero		2


	//----- nvinfo : EIATTR_PARAM_CBANK
	.align		4
        /*000c*/ 	.byte	0x04, 0x0a
        /*000e*/ 	.short	(.L_2573 - .L_2572)
	.align		4
.L_2572:
        /*0010*/ 	.word	index@(.nv.constant0._ZN10layer_norm13ln_bwd_kernelINS_13Kernel_traitsI13__nv_bfloat16S2_fS2_fjLj256ELj1ELj4ELj1ELj16ENS_18Kernel_traits_baseILj256ES2_S2_fS2_fjLj128EEEEELb0ELb0ELb0ELb0EEEvNS_9BwdParamsE)
        /*0014*/ 	.short	0x0160
        /*0016*/ 	.short	0x0128


	//----- nvinfo : EIATTR_CBANK_PARAM_SIZE
	.align		4
.L_2573:
        /*0018*/ 	.byte	0x03, 0x19
        /*001a*/ 	.short	0x0128


	//----- nvinfo : EIATTR_KPARAM_INFO
	.align		4
        /*001c*/ 	.byte	0x04, 0x17
        /*001e*/ 	.short	(.L_2575 - .L_2574)
.L_2574:
        /*0020*/ 	.word	0x00000000
        /*0024*/ 	.short	0x0000
        /*0026*/ 	.short	0x0000
        /*0028*/ 	.byte	0x00, 0xf0, 0xa1, 0x04


	//----- nvinfo : EIATTR_MAXREG_COUNT
	.align		4
.L_2575:
        /*002c*/ 	.byte	0x03, 0x1b
        /*002e*/ 	.short	0x00ff


	//----- nvinfo : EIATTR_NUM_BARRIERS
	.align		4
        /*0030*/ 	.byte	0x02, 0x4c
        /*0032*/ 	.byte	0x01
	.zero		1


	//----- nvinfo : EIATTR_MERCURY_ISA_VERSION
	.align		4
        /*0034*/ 	.byte	0x03, 0x5f
        /*0036*/ 	.short	0x0000


	//----- nvinfo : EIATTR_COOP_GROUP_MASK_REGIDS
	.align		4
        /*0038*/ 	.byte	0x04, 0x29
        /*003a*/ 	.short	(.L_2577 - .L_2576)


	//   ....[0]....
.L_2576:
        /*003c*/ 	.word	0xffffffff


	//   ....[1]....
        /*0040*/ 	.word	0xffffffff


	//   ....[2]....
        /*0044*/ 	.word	0xffffffff


	//   ....[3]....
        /*0048*/ 	.word	0xffffffff


	//   ....[4]....
        /*004c*/ 	.word	0xffffffff


	//   ....[5]....
        /*0050*/ 	.word	0xffffffff


	//   ....[6]....
        /*0054*/ 	.word	0xffffffff


	//   ....[7]....
        /*0058*/ 	.word	0xffffffff


	//   ....[8]....
        /*005c*/ 	.word	0xffffffff


	//   ....[9]....
        /*0060*/ 	.word	0xffffffff


	//   ....[10]....
        /*0064*/ 	.word	0xffffffff


	//   ....[11]....
        /*0068*/ 	.word	0xffffffff


	//   ....[12]....
        /*006c*/ 	.word	0xffffffff


	//   ....[13]....
        /*0070*/ 	.word	0xffffffff


	//   ....[14]....
        /*0074*/ 	.word	0xffffffff


	//   ....[15]....
        /*0078*/ 	.word	0xffffffff


	//   ....[16]....
        /*007c*/ 	.word	0xffffffff


	//   ....[17]....
        /*0080*/ 	.word	0xffffffff


	//   ....[18]....
        /*0084*/ 	.word	0xffffffff


	//   ....[19]....
        /*0088*/ 	.word	0xffffffff


	//----- nvinfo : EIATTR_COOP_GROUP_INSTR_OFFSETS
	.align		4
.L_2577:
        /*008c*/ 	.byte	0x04, 0x28
        /*008e*/ 	.short	(.L_2579 - .L_2578)


	//   ....[0]....
.L_2578:
        /*0090*/ 	.word	0x000008a0


	//   ....[1]....
        /*0094*/ 	.word	0x000008d0


	//   ....[2]....
        /*0098*/ 	.word	0x000008e0


	//   ....[3]....
        /*009c*/ 	.word	0x00000910


	//   ....[4]....
        /*00a0*/ 	.word	0x00000920


	//   ....[5]....
        /*00a4*/ 	.word	0x00000950


	//   ....[6]....
        /*00a8*/ 	.word	0x00000960


	//   ....[7]....
        /*00ac*/ 	.word	0x00000990


	//   ....[8]....
        /*00b0*/ 	.word	0x000009b0


	//   ....[9]....
        /*00b4*/ 	.word	0x000009c0


	//   ....[10]....
        /*00b8*/ 	.word	0x00001370


	//   ....[11]....
        /*00bc*/ 	.word	0x000013e0


	//   ....[12]....
        /*00c0*/ 	.word	0x00001450


	//   ....[13]....
        /*00c4*/ 	.word	0x000014b0


	//   ....[14]....
        /*00c8*/ 	.word	0x00001520


	//   ....[15]....
        /*00cc*/ 	.word	0x00001580


	//   ....[16]....
        /*00d0*/ 	.word	0x000015f0


	//   ....[17]....
        /*00d4*/ 	.word	0x00001650


	//   ....[18]....
        /*00d8*/ 	.word	0x000016c0


	//   ....[19]....
        /*00dc*/ 	.word	0x00001720


	//----- nvinfo : EIATTR_EXIT_INSTR_OFFSETS
	.align		4
.L_2579:
        /*00e0*/ 	.byte	0x04, 0x1c
        /*00e2*/ 	.short	(.L_2581 - .L_2580)


	//   ....[0]....
.L_2580:
        /*00e4*/ 	.word	0x000012f0


	//   ....[1]....
        /*00e8*/ 	.word	0x00001320


	//----- nvinfo : EIATTR_MAX_THREADS
	.align		4
.L_2581:
        /*00ec*/ 	.byte	0x04, 0x05
        /*00ee*/ 	.short	(.L_2583 - .L_2582)
.L_2582:
        /*00f0*/ 	.word	0x00000080
        /*00f4*/ 	.word	0x00000001
        /*00f8*/ 	.word	0x00000001


	//----- nvinfo : EIATTR_CRS_STACK_SIZE
	.align		4
.L_2583:
        /*00fc*/ 	.byte	0x04, 0x1e
        /*00fe*/ 	.short	(.L_2585 - .L_2584)
.L_2584:
        /*0100*/ 	.word	0x00000000
.L_2585:


//--------------------- .nv.info._ZN10layer_norm13ln_bwd_kernelINS_13Kernel_traitsI13__nv_bfloat16S2_fS2_fjLj256ELj1ELj4ELj1ELj16ENS_18Kernel_traits_baseILj256ES2_S2_fS2_fjLj128EEEEELb0ELb0ELb0ELb1EEEvNS_9BwdParamsE --------------------------
	.section	.nv.info._ZN10layer_norm13ln_bwd_kernelINS_13Kernel_traitsI13__nv_bfloat16S2_fS2_fjLj256ELj1ELj4ELj1ELj16ENS_18Kernel_traits_baseILj256ES2_S2_fS2_fjLj128EEEEELb0ELb0ELb0ELb1EEEvNS_9BwdParamsE,"",@"SHT_CUDA_INFO"
	.sectionflags	@""
	.align	4


	//----- nvinfo : EIATTR_CUDA_API_VERSION
	.align		4
        /*0000*/ 	.byte	0x04, 0x37
        /*0002*/ 	.short	(.L_2587 - .L_2586)
.L_2586:
        /*0004*/ 	.word	0x00000082


	//----- nvinfo : EIATTR_SW2861232_WAR
	.align		4
.L_2587:
        /*0008*/ 	.byte	0x01, 0x35
	.zero		2


	//----- nvinfo : EIATTR_PARAM_CBANK
	.align		4
        /*000c*/ 	.byte	0x04, 0x0a
        /*000e*/ 	.short	(.L_2589 - .L_2588)
	.align		4
.L_2588:
        /*0010*/ 	.word	index@(.nv.constant0._ZN10layer_norm13ln_bwd_kernelINS_13Kernel_traitsI13__nv_bfloat16S2_fS2_fjLj256ELj1ELj4ELj1ELj16ENS_18Kernel_traits_baseILj256ES2_S2_fS2_fjLj128EEEEELb0ELb0ELb0ELb1EEEvNS_9BwdParamsE)
        /*0014*/ 	.short	0x0160
        /*0016*/ 	.short	0x0128


	//----- nvinfo : EIATTR_CBANK_PARAM_SIZE
	.align		4
.L_2589:
        /*0018*/ 	.byte	0x03, 0x19
        /*001a*/ 	.short	0x0128


	//----- nvinfo : EIATTR_KPARAM_INFO
	.align		4
        /*001c*/ 	.byte	0x04, 0x17
        /*001e*/ 	.short	(.L_2591 - .L_2590)
.L_2590:
        /*0020*/ 	.word	0x00000000
        /*0024*/ 	.short	0x0000
        /*0026*/ 	.short	0x0000
        /*0028*/ 	.byte	0x00, 0xf0, 0xa1, 0x04


	//----- nvinfo : EIATTR_MAXREG_COUNT
	.align		4
.L_2591:
        /*002c*/ 	.byte	0x03, 0x1b
        /*002e*/ 	.short	0x00ff


	//----- nvinfo : EIATTR_NUM_BARRIERS
	.align		4
        /*0030*/ 	.byte	0x02, 0x4c
        /*0032*/ 	.byte	0x01
	.zero		1


	//----- nvinfo : EIATTR_ANNOTATIONS
	.align		4
        /*0034*/ 	.byte	0x04, 0x55
        /*0036*/ 	.short	(.L_2593 - .L_2592)


	//   ....[0]....
.L_2592:
        /*0038*/ 	.word	0x00000001
        /*003c*/ 	.byte	0x70, 0x17, 0x00, 0x00, 0x01, 0x00, 0x00, 0x00, 0xb0, 0x17, 0x00, 0x00


	//----- nvinfo : EIATTR_MERCURY_ISA_VERSION
	.align		4
.L_2593:
        /*0048*/ 	.byte	0x03, 0x5f
        /*004a*/ 	.short	0x0000


	//----- nvinfo : EIATTR_COOP_GROUP_MASK_REGIDS
	.align		4
        /*004c*/ 	.byte	0x04, 0x29
        /*004e*/ 	.short	(.L_2595 - .L_2594)


	//   ....[0]....
.L_2594:
        /*0050*/ 	.word	0xffffffff


	//   ....[1]....
        /*0054*/ 	.word	0xffffffff


	//   ....[2]....
        /*0058*/ 	.word	0xffffffff


	//   ....[3]....
        /*005c*/ 	.word	0xffffffff


	//   ....[4]....
        /*0060*/ 	.word	0xffffffff


	//   ....[5]....
        /*0064*/ 	.word	0xffffffff


	//   ....[6]....
        /*0068*/ 	.word	0xffffffff


	//   ....[7]....
        /*006c*/ 	.word	0xffffffff


	//   ....[8]....
        /*0070*/ 	.word	0xffffffff


	//   ....[9]....
        /*0074*/ 	.word	0xffffffff


	//   ....[10]....
        /*0078*/ 	.word	0xffffffff


	//   ....[11]....
        /*007c*/ 	.word	0xffffffff


	//   ....[12]....
        /*0080*/ 	.word	0xffffffff


	//   ....[13]....
        /*0084*/ 	.word	0xffffffff


	//   ....[14]....
        /*0088*/ 	.word	0xffffffff


	//   ....[15]....
        /*008c*/ 	.word	0xffffffff


	//   ....[16]....
        /*0090*/ 	.word	0xffffffff


	//   ....[17]....
        /*0094*/ 	.word	0xffffffff


	//   ....[18]....
        /*0098*/ 	.word	0xffffffff


	//   ....[19]....
        /*009c*/ 	.word	0xffffffff


	//----- nvinfo : EIATTR_COOP_GROUP_INSTR_OFFSETS
	.align		4
.L_2595:
        /*00a0*/ 	.byte	0x04, 0x28
        /*00a2*/ 	.short	(.L_2597 - .L_2596)


	//   ....[0]....
.L_2596:
        /*00a4*/ 	.word	0x000008d0


	//   ....[1]....
        /*00a8*/ 	.word	0x000008f0


	//   ....[2]....
        /*00ac*/ 	.word	0x00000910


	//   ....[3]....
        /*00b0*/ 	.word	0x00000930


	//   ....[4]....
        /*00b4*/ 	.word	0x00000960


	//   ....[5]....
        /*00b8*/ 	.word	0x00000970


	//   ....[6]....
        /*00bc*/ 	.word	0x000009a0


	//   ....[7]....
        /*00c0*/ 	.word	0x000009b0


	//   ....[8]....
        /*00c4*/ 	.word	0x000009e0


	//   ....[9]....
        /*00c8*/ 	.word	0x000009f0


	//   ....[10]....
        /*00cc*/ 	.word	0x000013a0


	//   ....[11]....
        /*00d0*/ 	.word	0x00001410


	//   ....[12]....
        /*00d4*/ 	.word	0x00001480


	//   ....[13]....
        /*00d8*/ 	.word	0x000014e0


	//   ....[14]....
        /*00dc*/ 	.word	0x00001550


	//   ....[15]....
        /*00e0*/ 	.word	0x000015b0


	//   ....[16]....
        /*00e4*/ 	.word	0x00001620


	//   ....[17]....
        /*00e8*/ 	.word	0x00001680


	//   ....[18]....
        /*00ec*/ 	.word	0x000016f0


	//   ....[19]....
        /*00f0*/ 	.word	0x00001750


	//----- nvinfo : EIATTR_EXIT_INSTR_OFFSETS
	.align		4
.L_2597:
        /*00f4*/ 	.byte	0x04, 0x1c
        /*00f6*/ 	.short	(.L_2599 - .L_2598)


	//   ....[0]....
.L_2598:
        /*00f8*/ 	.word	0x00001350


	//----- nvinfo : EIATTR_MAX_THREADS
	.align		4
.L_2599:
        /*00fc*/ 	.byte	0x04, 0x05
        /*00fe*/ 	.short	(.L_2601 - .L_2600)
.L_2600:
        /*0100*/ 	.word	0x00000080
        /*0104*/ 	.word	0x00000001
        /*0108*/ 	.word	0x00000001


	//----- nvinfo : EIATTR_CRS_STACK_SIZE
	.align		4
.L_2601:
        /*010c*/ 	.byte	0x04, 0x1e
        /*010e*/ 	.short	(.L_2603 - .L_2602)
.L_2602:
        /*0110*/ 	.word	0x00000000
.L_2603:


//--------------------- .nv.info._ZN10layer_norm13ln_bwd_kernelINS_13Kernel_traitsI13__nv_bfloat16S2_fS2_fjLj256ELj1ELj4ELj1ELj16ENS_18Kernel_traits_baseILj256ES2_S2_fS2_fjLj128EEEEELb0ELb0ELb1ELb0EEEvNS_9BwdParamsE --------------------------
	.section	.nv.info._ZN10layer_norm13ln_bwd_kernelINS_13Kernel_traitsI13__nv_bfloat16S2_fS2_fjLj256ELj1ELj4ELj1ELj16ENS_18Kernel_traits_baseILj256ES2_S2_fS2_fjLj128EEEEELb0ELb0ELb1ELb0EEEvNS_9BwdParamsE,"",@"SHT_CUDA_INFO"
	.sectionflags	@""
	.align	4


	//----- nvinfo : EIATTR_CUDA_API_VERSION
	.align		4
        /*0000*/ 	.byte	0x04, 0x37
        /*0002*/ 	.short	(.L_2605 - .L_2604)
.L_2604:
        /*0004*/ 	.word	0x00000082


	//----- nvinfo : EIATTR_SW2861232_WAR
	.align		4
.L_2605:
        /*0008*/ 	.byte	0x01, 0x35
	.zero		2


	//----- nvinfo : EIATTR_PARAM_CBANK
	.align		4
        /*000c*/ 	.byte	0x04, 0x0a
        /*000e*/ 	.short	(.L_2607 - .L_2606)
	.align		4
.L_2606:
        /*0010*/ 	.word	index@(.nv.constant0._ZN10layer_norm13ln_bwd_kernelINS_13Kernel_traitsI13__nv_bfloat16S2_fS2_fjLj256ELj1ELj4ELj1ELj16ENS_18Kernel_traits_baseILj256ES2_S2_fS2_fjLj128EEEEELb0ELb0ELb1ELb0EEEvNS_9BwdParamsE)
        /*0014*/ 	.short	0x0160
        /*0016*/ 	.short	0x0128


	//----- nvinfo : EIATTR_CBANK_PARAM_SIZE
	.align		4
.L_2607:
        /*0018*/ 	.byte	0x03, 0x19
        /*001a*/ 	.short	0x0128


	//----- nvinfo : EIATTR_KPARAM_INFO
	.align		4
        /*001c*/ 	.byte	0x04, 0x17
        /*001e*/ 	.short	(.L_2609 - .L_2608)
.L_2608:
        /*0020*/ 	.word	0x00000000
        /*0024*/ 	.short	0x0000
        /*0026*/ 	.short	0x0000
        /*0028*/ 	.byte	0x00, 0xf0, 0xa1, 0x04


	//----- nvinfo : EIATTR_MAXREG_COUNT
	.align		4
.L_2609:
        /*002c*/ 	.byte	0x03, 0x1b
        /*002e*/ 	.short	0x00ff


	//----- nvinfo : EIATTR_NUM_BARRIERS
	.align		4
        /*0030*/ 	.byte	0x02, 0x4c
        /*0032*/ 	.byte	0x01
	.zero		1


	//----- nvinfo : EIATTR_MERCURY_ISA_VERSION
	.align		4
        /*0034*/ 	.byte	0x03, 0x5f
        /*0036*/ 	.short	0x0000


	//----- nvinfo : EIATTR_COOP_GROUP_MASK_REGIDS
	.align		4
        /*0038*/ 	.byte	0x04, 0x29
        /*003a*/ 	.short	(.L_2611 - .L_2610)


	//   ....[0]....
.L_2610:
        /*003c*/ 	.word	0xffffffff


	//   ....[1]....
        /*0040*/ 	.word	0xffffffff


	//   ....[2]....
        /*0044*/ 	.word	0xffffffff


	//   ....[3]....
        /*0048*/ 	.word	0xffffffff


	//   ....[4]....
        /*004c*/ 	.word	0xffffffff


	//   ....[5]....
        /*0050*/ 	.word	0xffffffff


	//   ....[6]....
        /*0054*/ 	.word	0xffffffff


	//   ....[7]....
        /*0058*/ 	.word	0xffffffff


	//   ....[8]....
        /*005c*/ 	.word	0xffffffff


	//   ....[9]....
        /*0060*/ 	.word	0xffffffff


	//   ....[10]....
        /*0064*/ 	.word	0xffffffff


	//   ....[11]....
        /*0068*/ 	.word	0xffffffff


	//   ....[12]....
        /*006c*/ 	.word	0xffffffff


	//   ....[13]....
        /*0070*/ 	.word	0xffffffff


	//   ....[14]....
        /*0074*/ 	.word	0xffffffff


	//   ....[15]....
        /*0078*/ 	.word	0xffffffff


	//   ....[16]....
        /*007c*/ 	.word	0xffffffff


	//   ....[17]....
        /*0080*/ 	.word	0xffffffff


	//   ....[18]....
        /*0084*/ 	.word	0xffffffff


	//   ....[19]....
        /*0088*/ 	.word	0xffffffff


	//----- nvinfo : EIATTR_COOP_GROUP_INSTR_OFFSETS
	.align		4
.L_2611:
        /*008c*/ 	.byte	0x04, 0x28
        /*008e*/ 	.short	(.L_2613 - .L_2612)


	//   ....[0]....
.L_2612:
        /*0090*/ 	.word	0x00000920


	//   ....[1]....
        /*0094*/ 	.word	0x00000940


	//   ....[2]....
        /*0098*/ 	.word	0x00000960


	//   ....[3]....
        /*009c*/ 	.word	0x00000980


	//   ....[4]....
        /*00a0*/ 	.word	0x000009a0


	//   ....[5]....
        /*00a4*/ 	.word	0x000009c0


	//   ....[6]....
        /*00a8*/ 	.word	0x000009e0


	//   ....[7]....
        /*00ac*/ 	.word	0x00000a00


	//   ....[8]....
        /*00b0*/ 	.word	0x00000a20


	//   ....[9]....
        /*00b4*/ 	.word	0x00000a40


	//   ....[10]....
        /*00b8*/ 	.word	0x00001940


	//   ....[11]....
        /*00bc*/ 	.word	0x000019c0


	//   ....[12]....
        /*00c0*/ 	.word	0x00001a40


	//   ....[13]....
        /*00c4*/ 	.word	0x00001ab0


	//   ....[14]....
        /*00c8*/ 	.word	0x00001b30


	//   ....[15]....
        /*00cc*/ 	.word	0x00001ba0


	//   ....[16]....
        /*00d0*/ 	.word	0x00001c20


	//   ....[17]....
        /*00d4*/ 	.word	0x00001c90


	//   ....[18]....
        /*00d8*/ 	.word	0x00001d10


	//   ....[19]....
        /*00dc*/ 	.word	0x00001d80


	//----- nvinfo : EIATTR_EXIT_INSTR_OFFSETS
	.align		4
.L_2613:
        /*00e0*/ 	.byte	0x04, 0x1c
        /*00e2*/ 	.short	(.L_2615 - .L_2614)


	//   ....[0]....
.L_2614:
        /*00e4*/ 	.word	0x000018b0


	//   ....[1]....
        /*00e8*/ 	.word	0x000018e0


	//----- nvinfo : EIATTR_MAX_THREADS
	.align		4
.L_2615:
        /*00ec*/ 	.byte	0x04, 0x05
        /*00ee*/ 	.short	(.L_2617 - .L_2616)
.L_2616:
        /*00f0*/ 	.word	0x00000080
        /*00f4*/ 	.word	0x00000001
        /*00f8*/ 	.word	0x00000001


	//----- nvinfo : EIATTR_CRS_STACK_SIZE
	.align		4
.L_2617:
        /*00fc*/ 	.byte	0x04, 0x1e
        /*00fe*/ 	.short	(.L_2619 - .L_2618)
.L_2618:
        /*0100*/ 	.word	0x00000000
.L_2619:


//--------------------- .nv.info._ZN10layer_norm13ln_bwd_kernelINS_13Kernel_traitsI13__nv_bfloat16S2_fS2_fjLj256ELj1ELj4ELj1ELj16ENS_18Kernel_traits_baseILj256ES2_S2_fS2_fjLj128EEEEELb0ELb0ELb1ELb1EEEvNS_9BwdParamsE --------------------------
	.section	.nv.info._ZN10layer_norm13ln_bwd_kernelINS_13Kernel_traitsI13__nv_bfloat16S2_fS2_fjLj256ELj1ELj4ELj1ELj16ENS_18Kernel_traits_baseILj256ES2_S2_fS2_fjLj128EEEEELb0ELb0ELb1ELb1EEEvNS_9BwdParamsE,"",@"SHT_CUDA_INFO"
	.sectionflags	@""
	.align	4


	//----- nvinfo : EIATTR_CUDA_API_VERSION
	.align		4
        /*0000*/ 	.byte	0x04, 0x37
        /*0002*/ 	.short	(.L_2621 - .L_2620)
.L_2620:
        /*0004*/ 	.word	0x00000082


	//----- nvinfo : EIATTR_SW2861232_WAR
	.align		4
.L_2621:
        /*0008*/ 	.byte	0x01, 0x35
	.zero		2


	//----- nvinfo : EIATTR_PARAM_CBANK
	.align		4
        /*000c*/ 	.byte	0x04, 0x0a
        /*000e*/ 	.short	(.L_2623 - .L_2622)
	.align		4
.L_2622:
        /*0010*/ 	.word	index@(.nv.constant0._ZN10layer_norm13ln_bwd_kernelINS_13Kernel_traitsI13__nv_bfloat16S2_fS2_fjLj256ELj1ELj4ELj1ELj16ENS_18Kernel_traits_baseILj256ES2_S2_fS2_fjLj128EEEEELb0ELb0ELb1ELb1EEEvNS_9BwdParamsE)
        /*0014*/ 	.short	0x0160
        /*0016*/ 	.short	0x0128


	//----- nvinfo : EIATTR_CBANK_PARAM_SIZE
	.align		4
.L_2623:
        /*0018*/ 	.byte	0x03, 0x19
        /*001a*/ 	.short	0x0128


	//----- nvinfo : EIATTR_KPARAM_INFO
	.align		4
        /*001c*/ 	.byte	0x04, 0x17
        /*001e*/ 	.short	(.L_2625 - .L_2624)
.L_2624:
        /*0020*/ 	.word	0x00000000
        /*0024*/ 	.short	0x0000
        /*0026*/ 	.short	0x0000
        /*0028*/ 	.byte	0x00, 0xf0, 0xa1, 0x04


	//----- nvinfo : EIATTR_MAXREG_COUNT
	.align		4
.L_2625:
        /*002c*/ 	.byte	0x03, 0x1b
        /*002e*/ 	.short	0x00ff


	//----- nvinfo : EIATTR_NUM_BARRIERS
	.align		4
        /*0030*/ 	.byte	0x02, 0x4c
        /*0032*/ 	.byte	0x01
	.zero		1


	//----- nvinfo : EIATTR_MERCURY_ISA_VERSION
	.align		4
        /*0034*/ 	.byte	0x03, 0x5f
        /*0036*/ 	.short	0x0000


	//----- nvinfo : EIATTR_COOP_GROUP_MASK_REGIDS
	.align		4
        /*0038*/ 	.byte	0x04, 0x29
        /*003a*/ 	.short	(.L_2627 - .L_2626)


	//   ....[0]....
.L_2626:
        /*003c*/ 	.word	0xffffffff


	//   ....[1]....
        /*0040*/ 	.word	0xffffffff


	//   ....[2]....
        /*0044*/ 	.word	0xffffffff


	//   ....[3]....
        /*0048*/ 	.word	0xffffffff


	//   ....[4]....
        /*004c*/ 	.word	0xffffffff


	//   ....[5]....
        /*0050*/ 	.word	0xffffffff


	//   ....[6]....
        /*0054*/ 	.word	0xffffffff


	//   ....[7]....
        /*0058*/ 	.word	0xffffffff


	//   ....[8]....
        /*005c*/ 	.word	0xffffffff


	//   ....[9]....
        /*0060*/ 	.word	0xffffffff


	//   ....[10]....
        /*0064*/ 	.word	0xffffffff


	//   ....[11]....
        /*0068*/ 	.word	0xffffffff


	//   ....[12]....
        /*006c*/ 	.word	0xffffffff


	//   ....[13]....
        /*0070*/ 	.word	0xffffffff


	//   ....[14]....
        /*0074*/ 	.word	0xffffffff


	//   ....[15]....
        /*0078*/ 	.word	0xffffffff


	//   ....[16]....
        /*007c*/ 	.word	0xffffffff


	//   ....[17]....
        /*0080*/ 	.word	0xffffffff


	//   ....[18]....
        /*0084*/ 	.word	0xffffffff


	//   ....[19]....
        /*0088*/ 	.word	0xffffffff


	//----- nvinfo : EIATTR_COOP_GROUP_INSTR_OFFSETS
	.align		4
.L_2627:
        /*008c*/ 	.byte	0x04, 0x28
        /*008e*/ 	.short	(.L_2629 - .L_2628)


	//   ....[0]....
.L_2628:
        /*0090*/ 	.word	0x00000950


	//   ....[1]....
        /*0094*/ 	.word	0x00000970


	//   ....[2]....
        /*0098*/ 	.word	0x00000990


	//   ....[3]....
        /*009c*/ 	.word	0x000009b0


	//   ....[4]....
        /*00a0*/ 	.word	0x000009d0


	//   ....[5]....
        /*00a4*/ 	.word	0x000009f0


	//   ....[6]....
        /*00a8*/ 	.word	0x00000a10


	//   ....[7]....
        /*00ac*/ 	.word	0x00000a30


	//   ....[8]....
        /*00b0*/ 	.word	0x00000a50


	//   ....[9]....
        /*00b4*/ 	.word	0x00000a70


	//   ....[10]....
        /*00b8*/ 	.word	0x00001830


	//   ....[11]....
        /*00bc*/ 	.word	0x000018b0


	//   ....[12]....
        /*00c0*/ 	.word	0x00001930


	//   ....[13]....
        /*00c4*/ 	.word	0x000019a0


	//   ....[14]....
        /*00c8*/ 	.word	0x00001a20


	//   ....[15]....
        /*00cc*/ 	.word	0x00001a90


	//   ....[16]....
        /*00d0*/ 	.word	0x00001b10


	//   ....[17]....
        /*00d4*/ 	.word	0x00001b80


	//   ....[18]....
        /*00d8*/ 	.word	0x00001c00


	//   ....[19]....
        /*00dc*/ 	.word	0x00001c70


	//----- nvinfo : EIATTR_EXIT_INSTR_OFFSETS
	.align		4
.L_2629:
        /*00e0*/ 	.byte	0x04, 0x1c
        /*00e2*/ 	.short	(.L_2631 - .L_2630)


	//   ....[0]....
.L_2630:
        /*00e4*/ 	.word	0x000017d0


	//----- nvinfo : EIATTR_MAX_THREADS
	.align		4
.L_2631:
        /*00e8*/ 	.byte	0x04, 0x05
        /*00ea*/ 	.short	(.L_2633 - .L_2632)
.L_2632:
        /*00ec*/ 	.word	0x00000080
        /*00f0*/ 	.word	0x00000001
        /*00f4*/ 	.word	0x00000001


	//----- nvinfo : EIATTR_CRS_STACK_SIZE
	.align		4
.L_2633:
        /*00f8*/ 	.byte	0x04, 0x1e
        /*00fa*/ 	.short	(.L_2635 - .L_2634)
.L_2634:
        /*00fc*/ 	.word	0x00000000
.L_2635:


//--------------------- .nv.info._ZN10layer_norm13ln_bwd_kernelINS_13Kernel_traitsI13__nv_bfloat16S2_fS2_fjLj256ELj1ELj4ELj1ELj16ENS_18Kernel_traits_baseILj256ES2_S2_fS2_fjLj128EEEEELb0ELb1ELb0ELb0EEEvNS_9BwdParamsE --------------------------
	.section	.nv.info._ZN10layer_norm13ln_bwd_kernelINS_13Kernel_traitsI13__nv_bfloat16S2_fS2_fjLj256ELj1ELj4ELj1ELj16ENS_18Kernel_traits_baseILj256ES2_S2_fS2_fjLj128EEEEELb0ELb1ELb0ELb0EEEvNS_9BwdParamsE,"",@"SHT_CUDA_INFO"
	.sectionflags	@""
	.align	4


	//----- nvinfo : EIATTR_CUDA_API_VERSION
	.align		4
        /*0000*/ 	.byte	0x04, 0x37
        /*0002*/ 	.short	(.L_2637 - .L_2636)
.L_2636:
        /*0004*/ 	.word	0x00000082


	//----- nvinfo : EIATTR_SW2861232_WAR
	.align		4
.L_2637:
        /*0008*/ 	.byte	0x01, 0x35
	.zero		2


	//----- nvinfo : EIATTR_PARAM_CBANK
	.align		4
        /*000c*/ 	.byte	0x04, 0x0a
        /*000e*/ 	.short	(.L_2639 - .L_2638)
	.align		4
.L_2638:
        /*0010*/ 	.word	index@(.nv.constant0._ZN10layer_norm13ln_bwd_kernelINS_13Kernel_traitsI13__nv_bfloat16S2_fS2_fjLj256ELj1ELj4ELj1ELj16ENS_18Kernel_traits_baseILj256ES2_S2_fS2_fjLj128EEEEELb0ELb1ELb0ELb0EEEvNS_9BwdParamsE)
        /*0014*/ 	.short	0x0160
        /*0016*/ 	.short	0x0128


	//----- nvinfo : EIATTR_CBANK_PARAM_SIZE
	.align		4
.L_2639:
        /*0018*/ 	.byte	0x03, 0x19
        /*001a*/ 	.short	0x0128


	//----- nvinfo : EIATTR_KPARAM_INFO
	.align		4
        /*001c*/ 	.byte	0x04, 0x17
        /*001e*/ 	.short	(.L_2641 - .L_2640)
.L_2640:
        /*0020*/ 	.word	0x00000000
        /*0024*/ 	.short	0x0000
        /*0026*/ 	.short	0x0000
        /*0028*/ 	.byte	0x00, 0xf0, 0xa1, 0x04


	//----- nvinfo : EIATTR_MAXREG_COUNT
	.align		4
.L_2641:
        /*002c*/ 	.byte	0x03, 0x1b
        /*002e*/ 	.short	0x00ff


	//----- nvinfo : EIATTR_NUM_BARRIERS
	.align		4
        /*0030*/ 	.byte	0x02, 0x4c
        /*0032*/ 	.byte	0x01
	.zero		1


	//----- nvinfo : EIATTR_MERCURY_ISA_VERSION
	.align		4
        /*0034*/ 	.byte	0x03, 0x5f
        /*0036*/ 	.short	0x0000


	//----- nvinfo : EIATTR_COOP_GROUP_MASK_REGIDS
	.align		4
        /*0038*/ 	.byte	0x04, 0x29
        /*003a*/ 	.short	(.L_2643 - .L_2642)


	//   ....[0]....
.L_2642:
        /*003c*/ 	.word	0xffffffff


	//   ....[1]....
        /*0040*/ 	.word	0xffffffff


	//   ....[2]....
        /*0044*/ 	.word	0xffffffff


	//   ....[3]....
        /*0048*/ 	.word	0xffffffff


	//   ....[4]....
        /*004c*/ 	.word	0xffffffff


	//   ....[5]....
        /*0050*/ 	.word	0xffffffff


	//   ....[6]....
        /*0054*/ 	.word	0xffffffff


	//   ....[7]....
        /*0058*/ 	.word	0xffffffff


	//   ....[8]....
        /*005c*/ 	.word	0xffffffff


	//   ....[9]....
        /*0060*/ 	.word	0xffffffff


	//   ....[10]....
        /*0064*/ 	.word	0xffffffff


	//   ....[11]....
        /*0068*/ 	.word	0xffffffff


	//   ....[12]....
        /*006c*/ 	.word	0xffffffff


	//   ....[13]....
        /*0070*/ 	.word	0xffffffff


	//   ....[14]....
        /*0074*/ 	.word	0xffffffff


	//   ....[15]....
        /*0078*/ 	.word	0xffffffff


	//   ....[16]....
        /*007c*/ 	.word	0xffffffff


	//   ....[17]....
        /*0080*/ 	.word	0xffffffff


	//   ....[18]....
        /*0084*/ 	.word	0xffffffff


	//   ....[19]....
        /*0088*/ 	.word	0xffffffff


	//----- nvinfo : EIATTR_COOP_GROUP_INSTR_OFFSETS
	.align		4
.L_2643:
        /*008c*/ 	.byte	0x04, 0x28
        /*008e*/ 	.short	(.L_2645 - .L_2644)


	//   ....[0]....
.L_2644:
        /*0090*/ 	.word	0x00000970


	//   ....[1]....
        /*0094*/ 	.word	0x00000990


	//   ....[2]....
        /*0098*/ 	.word	0x000009b0


	//   ....[3]....
        /*009c*/ 	.word	0x000009d0


	//   ....[4]....
        /*00a0*/ 	.word	0x000009f0


	//   ....[5]....
        /*00a4*/ 	.word	0x00000a10


	//   ....[6]....
        /*00a8*/ 	.word	0x00000a30


	//   ....[7]....
        /*00ac*/ 	.word	0x00000a50


	//   ....[8]....
        /*00b0*/ 	.word	0x00000a70


	//   ....[9]....
        /*00b4*/ 	.word	0x00000a90


	//   ....[10]....
        /*00b8*/ 	.word	0x000017f0


	//   ....[11]....
        /*00bc*/ 	.word	0x00001870


	//   ....[12]....
        /*00c0*/ 	.word	0x000018f0


	//   ....[13]....
        /*00c4*/ 	.word	0x00001960


	//   ....[14]....
        /*00c8*/ 	.word	0x000019e0


	//   ....[15]....
        /*00cc*/ 	.word	0x00001a50


	//   ....[16]....
        /*00d0*/ 	.word	0x00001ad0


	//   ....[17]....
        /*00d4*/ 	.word	0x00001b40


	//   ....[18]....
        /*00d8*/ 	.word	0x00001bc0


	//   ....[19]....
        /*00dc*/ 	.word	0x00001c30


	//----- nvinfo : EIATTR_EXIT_INSTR_OFFSETS
	.align		4
.L_2645:
        /*00e0*/ 	.byte	0x04, 0x1c
        /*00e2*/ 	.short	(.L_2647 - .L_2646)


	//   ....[0]....
.L_2646:
        /*00e4*/ 	.word	0x00001710


	//   ....[1]....
        /*00e8*/ 	.word	0x00001790


	//----- nvinfo : EIATTR_MAX_THREADS
	.align		4
.L_2647:
        /*00ec*/ 	.byte	0x04, 0x05
        /*00ee*/ 	.short	(.L_2649 - .L_2648)
.L_2648:
        /*00f0*/ 	.word	0x00000080
        /*00f4*/ 	.word	0x00000001
        /*00f8*/ 	.word	0x00000001


	//----- nvinfo : EIATTR_CRS_STACK_SIZE
	.align		4
.L_2649:
        /*00fc*/ 	.byte	0x04, 0x1e
        /*00fe*/ 	.short	(.L_2651 - .L_2650)
.L_2650:
        /*0100*/ 	.word	0x00000000
.L_2651:


//--------------------- .nv.info._ZN10layer_norm13ln_bwd_kernelINS_13Kernel_traitsI13__nv_bfloat16S2_fS2_fjLj256ELj1ELj4ELj1ELj16ENS_18Kernel_traits_baseILj256ES2_S2_fS2_fjLj128EEEEELb0ELb1ELb0ELb1EEEvNS_9BwdParamsE --------------------------
	.section	.nv.info._ZN10layer_norm13ln_bwd_kernelINS_13Kernel_traitsI13__nv_bfloat16S2_fS2_fjLj256ELj1ELj4ELj1ELj16ENS_18Kernel_traits_baseILj256ES2_S2_fS2_fjLj128EEEEELb0ELb1ELb0ELb1EEEvNS_9BwdParamsE,"",@"SHT_CUDA_INFO"
	.sectionflags	@""
	.align	4


	//----- nvinfo : EIATTR_CUDA_API_VERSION
	.align		4
        /*0000*/ 	.byte	0x04, 0x37
        /*0002*/ 	.short	(.L_2653 - .L_2652)
.L_2652:
        /*0004*/ 	.word	0x00000082


	//----- nvinfo : EIATTR_SW2861232_WAR
	.align		4
.L_2653:
        /*0008*/ 	.byte	0x01, 0x35
	.zero		2


	//----- nvinfo : EIATTR_PARAM_CBANK
	.align		4
        /*000c*/ 	.byte	0x04, 0x0a
        /*000e*/ 	.short	(.L_2655 - .L_2654)
	.align		4
.L_2654:
        /*0010*/ 	.word	index@(.nv.constant0._ZN10layer_norm13ln_bwd_kernelINS_13Kernel_traitsI13__nv_bfloat16S2_fS2_fjLj256ELj1ELj4ELj1ELj16ENS_18Kernel_traits_baseILj256ES2_S2_fS2_fjLj128EEEEELb0ELb1ELb0ELb1EEEvNS_9BwdParamsE)
        /*0014*/ 	.short	0x0160
        /*0016*/ 	.short	0x0128


	//----- nvinfo : EIATTR_CBANK_PARAM_SIZE
	.align		4
.L_2655:
        /*0018*/ 	.byte	0x03, 0x19
        /*001a*/ 	.short	0x0128


	//----- nvinfo : EIATTR_KPARAM_INFO
	.align		4
        /*001c*/ 	.byte	0x04, 0x17
        /*001e*/ 	.short	(.L_2657 - .L_2656)
.L_2656:
        /*0020*/ 	.word	0x00000000
        /*0024*/ 	.short	0x0000
        /*0026*/ 	.short	0x0000
        /*0028*/ 	.byte	0x00, 0xf0, 0xa1, 0x04


	//----- nvinfo : EIATTR_MAXREG_COUNT
	.align		4
.L_2657:
        /*002c*/ 	.byte	0x03, 0x1b
        /*002e*/ 	.short	0x00ff


	//----- nvinfo : EIATTR_NUM_BARRIERS
	.align		4
        /*0030*/ 	.byte	0x02, 0x4c
        /*0032*/ 	.byte	0x01
	.zero		1


	//----- nvinfo : EIATTR_MERCURY_ISA_VERSION
	.align		4
        /*0034*/ 	.byte	0x03, 0x5f
        /*0036*/ 	.short	0x0000


	//----- nvinfo : EIATTR_COOP_GROUP_MASK_REGIDS
	.align		4
        /*0038*/ 	.byte	0x04, 0x29
        /*003a*/ 	.short	(.L_2659 - .L_2658)


	//   ....[0]....
.L_2658:
        /*003c*/ 	.word	0xffffffff


	//   ....[1]....
        /*0040*/ 	.word	0xffffffff


	//   ....[2]....
        /*0044*/ 	.word	0xffffffff


	//   ....[3]....
        /*0048*/ 	.word	0xffffffff


	//   ....[4]....
        /*004c*/ 	.word	0xffffffff


	//   ....[5]....
        /*0050*/ 	.word	0xffffffff


	//   ....[6]....
        /*0054*/ 	.word	0xffffffff


	//   ....[7]....
        /*0058*/ 	.word	0xffffffff


	//   ....[8]....
        /*005c*/ 	.word	0xffffffff


	//   ....[9]....
        /*0060*/ 	.word	0xffffffff


	//   ....[10]....
        /*0064*/ 	.word	0xffffffff


	//   ....[11]....
        /*0068*/ 	.word	0xffffffff


	//   ....[12]....
        /*006c*/ 	.word	0xffffffff


	//   ....[13]....
        /*0070*/ 	.word	0xffffffff


	//   ....[14]....
        /*0074*/ 	.word	0xffffffff


	//   ....[15]....
        /*0078*/ 	.word	0xffffffff


	//   ....[16]....
        /*007c*/ 	.word	0xffffffff


	//   ....[17]....
        /*0080*/ 	.word	0xffffffff


	//   ....[18]....
        /*0084*/ 	.word	0xffffffff


	//   ....[19]....
        /*0088*/ 	.word	0xffffffff


	//----- nvinfo : EIATTR_COOP_GROUP_INSTR_OFFSETS
	.align		4
.L_2659:
        /*008c*/ 	.byte	0x04, 0x28
        /*008e*/ 	.short	(.L_2661 - .L_2660)


	//   ....[0]....
.L_2660:
        /*0090*/ 	.word	0x000009f0


	//   ....[1]....
        /*0094*/ 	.word	0x00000a10


	//   ....[2]....
        /*0098*/ 	.word	0x00000a30


	//   ....[3]....
        /*009c*/ 	.word	0x00000a50


	//   ....[4]....
        /*00a0*/ 	.word	0x00000a70


	//   ....[5]....
        /*00a4*/ 	.word	0x00000a90


	//   ....[6]....
        /*00a8*/ 	.word	0x00000ab0


	//   ....[7]....
        /*00ac*/ 	.word	0x00000ad0


	//   ....[8]....
        /*00b0*/ 	.word	0x00000af0


	//   ....[9]....
        /*00b4*/ 	.word	0x00000b10


	//   ....[10]....
        /*00b8*/ 	.word	0x00001860


	//   ....[11]....
        /*00bc*/ 	.word	0x000018e0


	//   ....[12]....
        /*00c0*/ 	.word	0x00001960


	//   ....[13]....
        /*00c4*/ 	.word	0x000019d0


	//   ....[14]....
        /*00c8*/ 	.word	0x00001a50


	//   ....[15]....
        /*00cc*/ 	.word	0x00001ac0


	//   ....[16]....
        /*00d0*/ 	.word	0x00001b40


	//   ....[17]....
        /*00d4*/ 	.word	0x00001bb0


	//   ....[18]....
        /*00d8*/ 	.word	0x00001c30


	//   ....[19]....
        /*00dc*/ 	.word	0x00001ca0


	//----- nvinfo : EIATTR_EXIT_INSTR_OFFSETS
	.align		4
.L_2661:
        /*00e0*/ 	.byte	0x04, 0x1c
        /*00e2*/ 	.short	(.L_2663 - .L_2662)


	//   ....[0]....
.L_2662:
        /*00e4*/ 	.word	0x00001800


	//----- nvinfo : EIATTR_MAX_THREADS
	.align		4
.L_2663:
        /*00e8*/ 	.byte	0x04, 0x05
        /*00ea*/ 	.short	(.L_2665 - .L_2664)
.L_2664:
        /*00ec*/ 	.word	0x00000080
        /*00f0*/ 	.word	0x00000001
        /*00f4*/ 	.word	0x00000001


	//----- nvinfo : EIATTR_CRS_STACK_SIZE
	.align		4
.L_2665:
        /*00f8*/ 	.byte	0x04, 0x1e
        /*00fa*/ 	.short	(.L_2667 - .L_2666)
.L_2666:
        /*00fc*/ 	.word	0x00000000
.L_2667:


//--------------------- .nv.info._ZN10layer_norm13ln_bwd_kernelINS_13Kernel_traitsI13__nv_bfloat16S2_fS2_fjLj256ELj1ELj4ELj1ELj16ENS_18Kernel_traits_baseILj256ES2_S2_fS2_fjLj128EEEEELb0ELb1ELb1ELb0EEEvNS_9BwdParamsE --------------------------
	.section	.nv.info._ZN10layer_norm13ln_bwd_kernelINS_13Kernel_traitsI13__nv_bfloat16S2_fS2_fjLj256ELj1ELj4ELj1ELj16ENS_18Kernel_traits_baseILj256ES2_S2_fS2_fjLj128EEEEELb0ELb1ELb1ELb0EEEvNS_9BwdParamsE,"",@"SHT_CUDA_INFO"
	.sectionflags	@""
	.align	4


	//----- nvinfo : EIATTR_CUDA_API_VERSION
	.align		4
        /*0000*/ 	.byte	0x04, 0x37
        /*0002*/ 	.short	(.L_2669 - .L_2668)
.L_2668:
        /*0004*/ 	.word	0x00000082


	//----- nvinfo : EIATTR_SW2861232_WAR
	.align		4
.L_2669:
        /*0008*/ 	.byte	0x01, 0x35
	.zero		2


	//----- nvinfo : EIATTR_PARAM_CBANK
	.align		4
        /*000c*/ 	.byte	0x04, 0x0a
        /*000e*/ 	.short	(.L_2671 - .L_2670)
	.align		4
.L_2670:
        /*0010*/ 	.word	index@(.nv.constant0._ZN10layer_norm13ln_bwd_kernelINS_13Kernel_traitsI13__nv_bfloat16S2_fS2_fjLj256ELj1ELj4ELj1ELj16ENS_18Kernel_traits_baseILj256ES2_S2_fS2_fjLj128EEEEELb0ELb1ELb1ELb0EEEvNS_9BwdParamsE)
        /*0014*/ 	.short	0x0160
        /*0016*/ 	.short	0x0128


	//----- nvinfo : EIATTR_CBANK_PARAM_SIZE
	.align		4
.L_2671:
        /*0018*/ 	.byte	0x03, 0x19
        /*001a*/ 	.short	0x0128


	//----- nvinfo : EIATTR_KPARAM_INFO
	.align		4
        /*001c*/ 	.byte	0x04, 0x17
        /*001e*/ 	.short	(.L_2673 - .L_2672)
.L_2672:
        /*0020*/ 	.word	0x00000000
        /*0024*/ 	.short	0x0000
        /*0026*/ 	.short	0x0000
        /*0028*/ 	.byte	0x00, 0xf0, 0xa1, 0x04


	//----- nvinfo : EIATTR_MAXREG_COUNT
	.align		4
.L_2673:
        /*002c*/ 	.byte	0x03, 0x1b
        /*002e*/ 	.short	0x00ff


	//----- nvinfo : EIATTR_NUM_BARRIERS
	.align		4
        /*0030*/ 	.byte	0x02, 0x4c
        /*0032*/ 	.byte	0x01
	.zero		1


	//----- nvinfo : EIATTR_MERCURY_ISA_VERSION
	.align		4
        /*0034*/ 	.byte	0x03, 0x5f
        /*0036*/ 	.short	0x0000


	//----- nvinfo : EIATTR_COOP_GROUP_MASK_REGIDS
	.align		4
        /*0038*/ 	.byte	0x04, 0x29
        /*003a*/ 	.short	(.L_2675 - .L_2674)


	//   ....[0]....
.L_2674:
        /*003c*/ 	.word	0xffffffff


	//   ....[1]....
        /*0040*/ 	.word	0xffffffff


	//   ....[2]....
        /*0044*/ 	.word	0xffffffff


	//   ....[3]....
        /*0048*/ 	.word	0xffffffff


	//   ....[4]....
        /*004c*/ 	.word	0xffffffff


	//   ....[5]....
        /*0050*/ 	.word	0xffffffff


	//   ....[6]....
        /*0054*/ 	.word	0xffffffff


	//   ....[7]....
        /*0058*/ 	.word	0xffffffff


	//   ....[8]....
        /*005c*/ 	.word	0xffffffff


	//   ....[9]....
        /*0060*/ 	.word	0xffffffff


	//   ....[10]....
        /*0064*/ 	.word	0xffffffff


	//   ....[11]....
        /*0068*/ 	.word	0xffffffff


	//   ....[12]....
        /*006c*/ 	.word	0xffffffff


	//   ....[13]....
        /*0070*/ 	.word	0xffffffff


	//   ....[14]....
        /*0074*/ 	.word	0xffffffff


	//   ....[15]....
        /*0078*/ 	.word	0xffffffff


	//   ....[16]....
        /*007c*/ 	.word	0xffffffff


	//   ....[17]....
        /*0080*/ 	.word	0xffffffff


	//   ....[18]....
        /*0084*/ 	.word	0xffffffff


	//   ....[19]....
        /*0088*/ 	.word	0xffffffff


	//----- nvinfo : EIATTR_COOP_GROUP_INSTR_OFFSETS
	.align		4
.L_2675:
        /*008c*/ 	.byte	0x04, 0x28
        /*008e*/ 	.short	(.L_2677 - .L_2676)


	//   ....[0]....
.L_2676:
        /*0090*/ 	.word	0x00000a00


	//   ....[1]....
        /*0094*/ 	.word	0x00000a20


	//   ....[2]....
        /*0098*/ 	.word	0x00000a40


	//   ....[3]....
        /*009c*/ 	.word	0x00000a60


	//   ....[4]....
        /*00a0*/ 	.word	0x00000a80


	//   ....[5]....
        /*00a4*/ 	.word	0x00000aa0


	//   ....[6]....
        /*00a8*/ 	.word	0x00000ac0


	//   ....[7]....
        /*00ac*/ 	.word	0x00000ae0


	//   ....[8]....
        /*00b0*/ 	.word	0x00000b00


	//   ....[9]....
        /*00b4*/ 	.word	0x00000b20


	//   ....[10]....
        /*00b8*/ 	.word	0x00001da0


	//   ....[11]....
        /*00bc*/ 	.word	0x00001e20


	//   ....[12]....
        /*00c0*/ 	.word	0x00001ea0


	//   ....[13]....
        /*00c4*/ 	.word	0x00001f10


	//   ....[14]....
        /*00c8*/ 	.word	0x00001f90


	//   ....[15]....
        /*00cc*/ 	.word	0x00002000


	//   ....[16]....
        /*00d0*/ 	.word	0x00002080


	//   ....[17]....
        /*00d4*/ 	.word	0x000020f0


	//   ....[18]....
        /*00d8*/ 	.word	0x00002170


	//   ....[19]....
        /*00dc*/ 	.word	0x000021e0


	//----- nvinfo : EIATTR_EXIT_INSTR_OFFSETS
	.align		4
.L_2677:
        /*00e0*/ 	.byte	0x04, 0x1c
        /*00e2*/ 	.short	(.L_2679 - .L_2678)


	//   ....[0]....
.L_2678:
        /*00e4*/ 	.word	0x00001cc0


	//   ....[1]....
        /*00e8*/ 	.word	0x00001d40


	//----- nvinfo : EIATTR_MAX_THREADS
	.align		4
.L_2679:
        /*00ec*/ 	.byte	0x04, 0x05
        /*00ee*/ 	.short	(.L_2681 - .L_2680)
.L_2680:
        /*00f0*/ 	.word	0x00000080
        /*00f4*/ 	.word	0x00000001
        /*00f8*/ 	.word	0x00000001


	//----- nvinfo : EIATTR_CRS_STACK_SIZE
	.align		4
.L_2681:
        /*00fc*/ 	.byte	0x04, 0x1e
        /*00fe*/ 	.short	(.L_2683 - .L_2682)
.L_2682:
        /*0100*/ 	.word	0x00000000
.L_2683:


//--------------------- .nv.info._ZN10layer_norm13ln_bwd_kernelINS_13Kernel_traitsI13__nv_bfloat16S2_fS2_fjLj256ELj1ELj4ELj1ELj16ENS_18Kernel_traits_baseILj256ES2_S2_fS2_fjLj128EEEEELb0ELb1ELb1ELb1EEEvNS_9BwdParamsE --------------------------
	.section	.nv.info._ZN10layer_norm13ln_bwd_kernelINS_13Kernel_traitsI13__nv_bfloat16S2_fS2_fjLj256ELj1ELj4ELj1ELj16ENS_18Kernel_traits_baseILj256ES2_S2_fS2_fjLj128EEEEELb0ELb1ELb1ELb1EEEvNS_9BwdParamsE,"",@"SHT_CUDA_INFO"
	.sectionflags	@""
	.align	4


	//----- nvinfo : EIATTR_CUDA_API_VERSION
	.align		4
        /*0000*/ 	.byte	0x04, 0x37
        /*0002*/ 	.short	(.L_2685 - .L_2684)
.L_2684:
        /*0004*/ 	.word	0x00000082


	//----- nvinfo : EIATTR_SW2861232_WAR
	.align		4
.L_2685:
        /*0008*/ 	.byte	0x01, 0x35
	.zero		2


	//----- nvinfo : EIATTR_PARAM_CBANK
	.align		4
        /*000c*/ 	.byte	0x04, 0x0a
        /*000e*/ 	.short	(.L_2687 - .L_2686)
	.align		4
.L_2686:
        /*0010*/ 	.word	index@(.nv.constant0._ZN10layer_norm13ln_bwd_kernelINS_13Kernel_traitsI13__nv_bfloat16S2_fS2_fjLj256ELj1ELj4ELj1ELj16ENS_18Kernel_traits_baseILj256ES2_S2_fS2_fjLj128EEEEELb0ELb1ELb1ELb1EEEvNS_9BwdParamsE)
        /*0014*/ 	.short	0x0160
        /*0016*/ 	.short	0x0128


	//----- nvinfo : EIATTR_CBANK_PARAM_SIZE
	.align		4
.L_2687:
        /*0018*/ 	.byte	0x03, 0x19
        /*001a*/ 	.short	0x0128


	//----- nvinfo : EIATTR_KPARAM_INFO
	.align		4
        /*001c*/ 	.byte	0x04, 0x17
        /*001e*/ 	.short	(.L_2689 - .L_2688)
.L_2688:
        /*0020*/ 	.word	0x00000000
        /*0024*/ 	.short	0x0000
        /*0026*/ 	.short	0x0000
        /*0028*/ 	.byte	0x00, 0xf0, 0xa1, 0x04


	//----- nvinfo : EIATTR_MAXREG_COUNT
	.align		4
.L_2689:
        /*002c*/ 	.byte	0x03, 0x1b
        /*002e*/ 	.short	0x00ff


	//----- nvinfo : EIATTR_NUM_BARRIERS
	.align		4
        /*0030*/ 	.byte	0x02, 0x4c
        /*0032*/ 	.byte	0x01
	.zero		1


	//----- nvinfo : EIATTR_MERCURY_ISA_VERSION
	.align		4
        /*0034*/ 	.byte	0x03, 0x5f
        /*0036*/ 	.short	0x0000


	//----- nvinfo : EIATTR_COOP_GROUP_MASK_REGIDS
	.align		4
        /*0038*/ 	.byte	0x04, 0x29
        /*003a*/ 	.short	(.L_2691 - .L_2690)


	//   ....[0]....
.L_2690:
        /*003c*/ 	.word	0xffffffff


	//   ....[1]....
        /*0040*/ 	.word	0xffffffff


	//   ....[2]....
        /*0044*/ 	.word	0xffffffff


	//   ....[3]....
        /*0048*/ 	.word	0xffffffff


	//   ....[4]....
        /*004c*/ 	.word	0xffffffff


	//   ....[5]....
        /*0050*/ 	.word	0xffffffff


	//   ....[6]....
        /*0054*/ 	.word	0xffffffff


	//   ....[7]....
        /*0058*/ 	.word	0xffffffff


	//   ....[8]....
        /*005c*/ 	.word	0xffffffff


	//   ....[9]....
        /*0060*/ 	.word	0xffffffff


	//   ....[10]....
        /*0064*/ 	.word	0xffffffff


	//   ....[11]....
        /*0068*/ 	.word	0xffffffff


	//   ....[12]....
        /*006c*/ 	.word	0xffffffff


	//   ....[13]....
        /*0070*/ 	.word	0xffffffff


	//   ....[14]....
        /*0074*/ 	.word	0xffffffff


	//   ....[15]....
        /*0078*/ 	.word	0xffffffff


	//   ....[16]....
        /*007c*/ 	.word	0xffffffff


	//   ....[17]....
        /*0080*/ 	.word	0xffffffff


	//   ....[18]....
        /*0084*/ 	.word	0xffffffff


	//   ....[19]....
        /*0088*/ 	.word	0xffffffff


	//----- nvinfo : EIATTR_COOP_GROUP_INSTR_OFFSETS
	.align		4
.L_2691:
        /*008c*/ 	.byte	0x04, 0x28
        /*008e*/ 	.short	(.L_2693 - .L_2692)


	//   ....[0]....
.L_2692:
        /*0090*/ 	.word	0x00000a00


	//   ....[1]....
        /*0094*/ 	.word	0x00000a20


	//   ....[2]....
        /*0098*/ 	.word	0x00000a40


	//   ....[3]....
        /*009c*/ 	.word	0x00000a60


	//   ....[4]....
        /*00a0*/ 	.word	0x00000a80


	//   ....[5]....
        /*00a4*/ 	.word	0x00000aa0


	//   ....[6]....
        /*00a8*/ 	.word	0x00000ac0


	//   ....[7]....
        /*00ac*/ 	.word	0x00000ae0


	//   ....[8]....
        /*00b0*/ 	.word	0x00000b00


	//   ....[9]....
        /*00b4*/ 	.word	0x00000b20


	//   ....[10]....
        /*00b8*/ 	.word	0x00001c90


	//   ....[11]....
        /*00bc*/ 	.word	0x00001d10


	//   ....[12]....
        /*00c0*/ 	.word	0x00001d90


	//   ....[13]....
        /*00c4*/ 	.word	0x00001e00


	//   ....[14]....
        /*00c8*/ 	.word	0x00001e80


	//   ....[15]....
        /*00cc*/ 	.word	0x00001ef0


	//   ....[16]....
        /*00d0*/ 	.word	0x00001f70


	//   ....[17]....
        /*00d4*/ 	.word	0x00001fe0


	//   ....[18]....
        /*00d8*/ 	.word	0x00002060


	//   ....[19]....
        /*00dc*/ 	.word	0x000020d0


	//----- nvinfo : EIATTR_EXIT_INSTR_OFFSETS
	.align		4
.L_2693:
        /*00e0*/ 	.byte	0x04, 0x1c
        /*00e2*/ 	.short	(.L_2695 - .L_2694)


	//   ....[0]....
.L_2694:
        /*00e4*/ 	.word	0x00001c30


	//----- nvinfo : EIATTR_MAX_THREADS
	.align		4
.L_2695:
        /*00e8*/ 	.byte	0x04, 0x05
        /*00ea*/ 	.short	(.L_2697 - .L_2696)
.L_2696:
        /*00ec*/ 	.word	0x00000080
        /*00f0*/ 	.word	0x00000001
        /*00f4*/ 	.word	0x00000001


	//----- nvinfo : EIATTR_CRS_STACK_SIZE
	.align		4
.L_2697:
        /*00f8*/ 	.byte	0x04, 0x1e
        /*00fa*/ 	.short	(.L_2699 - .L_2698)
.L_2698:
        /*00fc*/ 	.word	0x00000000
.L_2699:


//--------------------- .nv.info._ZN10layer_norm13ln_bwd_kernelINS_13Kernel_traitsI13__nv_bfloat16S2_fS2_fjLj256ELj1ELj4ELj1ELj16ENS_18Kernel_traits_baseILj256ES2_S2_fS2_fjLj128EEEEELb1ELb0ELb0ELb0EEEvNS_9BwdParamsE --------------------------
	.section	.nv.info._ZN10layer_norm13ln_bwd_kernelINS_13Kernel_traitsI13__nv_bfloat16S2_fS2_fjLj256ELj1ELj4ELj1ELj16ENS_18Kernel_traits_baseILj256ES2_S2_fS2_fjLj128EEEEELb1ELb0ELb0ELb0EEEvNS_9BwdParamsE,"",@"SHT_CUDA_INFO"
	.sectionflags	@""
	.align	4


	//----- nvinfo : EIATTR_CUDA_API_VERSION
	.align		4
        /*0000*/ 	.byte	0x04, 0x37
        /*0002*/ 	.short	(.L_2701 - .L_2700)
.L_2700:
        /*0004*/ 	.word	0x00000082


	//----- nvinfo : EIATTR_SW2861232_WAR
	.align		4
.L_2701:
        /*0008*/ 	.byte	0x01, 0x35
	.zero		2


	//----- nvinfo : EIATTR_PARAM_CBANK
	.align		4
        /*000c*/ 	.byte	0x04, 0x0a
        /*000e*/ 	.short	(.L_2703 - .L_2702)
	.align		4
.L_2702:
        /*0010*/ 	.word	index@(.nv.constant0._ZN10layer_norm13ln_bwd_kernelINS_13Kernel_traitsI13__nv_bfloat16S2_fS2_fjLj256ELj1ELj4ELj1ELj16ENS_18Kernel_traits_baseILj256ES2_S2_fS2_fjLj128EEEEELb1ELb0ELb0ELb0EEEvNS_9BwdParamsE)
        /*0014*/ 	.short	0x0160
        /*0016*/ 	.short	0x0128


	//----- nvinfo : EIATTR_CBANK_PARAM_SIZE
	.align		4
.L_2703:
        /*0018*/ 	.byte	0x03, 0x19
        /*001a*/ 	.short	0x0128


	//----- nvinfo : EIATTR_KPARAM_INFO
	.align		4
        /*001c*/ 	.byte	0x04, 0x17
        /*001e*/ 	.short	(.L_2705 - .L_2704)
.L_2704:
        /*0020*/ 	.word	0x00000000
        /*0024*/ 	.short	0x0000
        /*0026*/ 	.short	0x0000
        /*0028*/ 	.byte	0x00, 0xf0, 0xa1, 0x04


	//----- nvinfo : EIATTR_MAXREG_COUNT
	.align		4
.L_2705:
        /*002c*/ 	.byte	0x03, 0x1b
        /*002e*/ 	.short	0x00ff


	//----- nvinfo : EIATTR_NUM_BARRIERS
	.align		4
        /*0030*/ 	.byte	0x02, 0x4c
        /*0032*/ 	.byte	0x01
	.zero		1


	//----- nvinfo : EIATTR_MERCURY_ISA_VERSION
	.align		4
        /*0034*/ 	.byte	0x03, 0x5f
        /*0036*/ 	.short	0x0000


	//----- nvinfo : EIATTR_COOP_GROUP_MASK_REGIDS
	.align		4
        /*0038*/ 	.byte	0x04, 0x29
        /*003a*/ 	.short	(.L_2707 - .L_2706)


	//   ....[0]....
.L_2706:
        /*003c*/ 	.word	0xffffffff


	//   ....[1]....
        /*0040*/ 	.word	0xffffffff


	//   ....[2]....
        /*0044*/ 	.word	0xffffffff


	//   ....[3]....
        /*0048*/ 	.word	0xffffffff


	//   ....[4]....
        /*004c*/ 	.word	0xffffffff


	//   ....[5]....
        /*0050*/ 	.word	0xffffffff


	//   ....[6]....
        /*0054*/ 	.word	0xffffffff


	//   ....[7]....
        /*0058*/ 	.word	0xffffffff


	//   ....[8]....
        /*005c*/ 	.word	0xffffffff


	//   ....[9]....
        /*0060*/ 	.word	0xffffffff


	//   ....[10]....
        /*0064*/ 	.word	0xffffffff


	//   ....[11]....
        /*0068*/ 	.word	0xffffffff


	//   ....[12]....
        /*006c*/ 	.word	0xffffffff


	//   ....[13]....
        /*0070*/ 	.word	0xffffffff


	//   ....[14]....
        /*0074*/ 	.word	0xffffffff


	//   ....[15]....
        /*0078*/ 	.word	0xffffffff


	//   ....[16]....
        /*007c*/ 	.word	0xffffffff


	//   ....[17]....
        /*0080*/ 	.word	0xffffffff


	//   ....[18]....
        /*0084*/ 	.word	0xffffffff


	//   ....[19]....
        /*0088*/ 	.word	0xffffffff


	//----- nvinfo : EIATTR_COOP_GROUP_INSTR_OFFSETS
	.align		4
.L_2707:
        /*008c*/ 	.byte	0x04, 0x28
        /*008e*/ 	.short	(.L_2709 - .L_2708)


	//   ....[0]....
.L_2708:
        /*0090*/ 	.word	0x00000930


	//   ....[1]....
        /*0094*/ 	.word	0x00000960


	//   ....[2]....
        /*0098*/ 	.word	0x00000970


	//   ....[3]....
        /*009c*/ 	.word	0x000009a0


	//   ....[4]....
        /*00a0*/ 	.word	0x000009b0


	//   ....[5]....
        /*00a4*/ 	.word	0x000009e0


	//   ....[6]....
        /*00a8*/ 	.word	0x000009f0


	//   ....[7]....
        /*00ac*/ 	.word	0x00000a20


	//   ....[8]....
        /*00b0*/ 	.word	0x00000a40


	//   ....[9]....
        /*00b4*/ 	.word	0x00000a50


	//   ....[10]....
        /*00b8*/ 	.word	0x00001580


	//   ....[11]....
        /*00bc*/ 	.word	0x000015f0


	//   ....[12]....
        /*00c0*/ 	.word	0x00001660


	//   ....[13]....
        /*00c4*/ 	.word	0x000016c0


	//   ....[14]....
        /*00c8*/ 	.word	0x00001730


	//   ....[15]....
        /*00cc*/ 	.word	0x00001790


	//   ....[16]....
        /*00d0*/ 	.word	0x00001800


	//   ....[17]....
        /*00d4*/ 	.word	0x00001860


	//   ....[18]....
        /*00d8*/ 	.word	0x000018d0


	//   ....[19]....
        /*00dc*/ 	.word	0x00001930


	//----- nvinfo : EIATTR_EXIT_INSTR_OFFSETS
	.align		4
.L_2709:
        /*00e0*/ 	.byte	0x04, 0x1c
        /*00e2*/ 	.short	(.L_2711 - .L_2710)


	//   ....[0]....
.L_2710:
        /*00e4*/ 	.word	0x00001500


	//   ....[1]....
        /*00e8*/ 	.word	0x00001530


	//----- nvinfo : EIATTR_MAX_THREADS
	.align		4
.L_2711:
        /*00ec*/ 	.byte	0x04, 0x05
        /*00ee*/ 	.short	(.L_2713 - .L_2712)
.L_2712:
        /*00f0*/ 	.word	0x00000080
        /*00f4*/ 	.word	0x00000001
        /*00f8*/ 	.word	0x00000001


	//----- nvinfo : EIATTR_CRS_STACK_SIZE
	.align		4
.L_2713:
        /*00fc*/ 	.byte	0x04, 0x1e
        /*00fe*/ 	.short	(.L_2715 - .L_2714)
.L_2714:
        /*0100*/ 	.word	0x00000000
.L_2715:


//--------------------- .nv.info._ZN10layer_norm13ln_bwd_kernelINS_13Kernel_traitsI13__nv_bfloat16S2_fS2_fjLj256ELj1ELj4ELj1ELj16ENS_18Kernel_traits_baseILj256ES2_S2_fS2_fjLj128EEEEELb1ELb0ELb0ELb1EEEvNS_9BwdParamsE --------------------------
	.section	.nv.info._ZN10layer_norm13ln_bwd_kernelINS_13Kernel_traitsI13__nv_bfloat16S2_fS2_fjLj256ELj1ELj4ELj1ELj16ENS_18Kernel_traits_baseILj256ES2_S2_fS2_fjLj128EEEEELb1ELb0ELb0ELb1EEEvNS_9BwdParamsE,"",@"SHT_CUDA_INFO"
	.sectionflags	@""
	.align	4


	//----- nvinfo : EIATTR_CUDA_API_VERSION
	.align		4
        /*0000*/ 	.byte	0x04, 0x37
        /*0002*/ 	.short	(.L_2717 - .L_2716)
.L_2716:
        /*0004*/ 	.word	0x00000082


	//----- nvinfo : EIATTR_SW2861232_WAR
	.align		4
.L_2717:
        /*0008*/ 	.byte	0x01, 0x35
	.zero		2


	//----- nvinfo : EIATTR_PARAM_CBANK
	.align		4
        /*000c*/ 	.byte	0x04, 0x0a
        /*000e*/ 	.short	(.L_2719 - .L_2718)
	.align		4
.L_2718:
        /*0010*/ 	.word	index@(.nv.constant0._ZN10layer_norm13ln_bwd_kernelINS_13Kernel_traitsI13__nv_bfloat16S2_fS2_fjLj256ELj1ELj4ELj1ELj16ENS_18Kernel_traits_baseILj256ES2_S2_fS2_fjLj128EEEEELb1ELb0ELb0ELb1EEEvNS_9BwdParamsE)
        /*0014*/ 	.short	0x0160
        /*0016*/ 	.short	0x0128


	//----- nvinfo : EIATTR_CBANK_PARAM_SIZE
	.align		4
.L_2719:
        /*0018*/ 	.byte	0x03, 0x19
        /*001a*/ 	.short	0x0128


	//----- nvinfo : EIATTR_KPARAM_INFO
	.align		4
        /*001c*/ 	.byte	0x04, 0x17
        /*001e*/ 	.short	(.L_2721 - .L_2720)
.L_2720:
        /*0020*/ 	.word	0x00000000
        /*0024*/ 	.short	0x0000
        /*0026*/ 	.short	0x0000
        /*0028*/ 	.byte	0x00, 0xf0, 0xa1, 0x04


	//----- nvinfo : EIATTR_MAXREG_COUNT
	.align		4
.L_2721:
        /*002c*/ 	.byte	0x03, 0x1b
        /*002e*/ 	.short	0x00ff


	//----- nvinfo : EIATTR_NUM_BARRIERS
	.align		4
        /*0030*/ 	.byte	0x02, 0x4c
        /*0032*/ 	.byte	0x01
	.zero		1


	//----- nvinfo : EIATTR_MERCURY_ISA_VERSION
	.align		4
        /*0034*/ 	.byte	0x03, 0x5f
        /*0036*/ 	.short	0x0000


	//----- nvinfo : EIATTR_COOP_GROUP_MASK_REGIDS
	.align		4
        /*0038*/ 	.byte	0x04, 0x29
        /*003a*/ 	.short	(.L_2723 - .L_2722)


	//   ....[0]....
.L_2722:
        /*003c*/ 	.word	0xffffffff


	//   ....[1]....
        /*0040*/ 	.word	0xffffffff


	//   ....[2]....
        /*0044*/ 	.word	0xffffffff


	//   ....[3]....
        /*0048*/ 	.word	0xffffffff


	//   ....[4]....
        /*004c*/ 	.word	0xffffffff


	//   ....[5]....
        /*0050*/ 	.word	0xffffffff


	//   ....[6]....
        /*0054*/ 	.word	0xffffffff


	//   ....[7]....
        /*0058*/ 	.word	0xffffffff


	//   ....[8]....
        /*005c*/ 	.word	0xffffffff


	//   ....[9]....
        /*0060*/ 	.word	0xffffffff


	//   ....[10]....
        /*0064*/ 	.word	0xffffffff


	//   ....[11]....
        /*0068*/ 	.word	0xffffffff


	//   ....[12]....
        /*006c*/ 	.word	0xffffffff


	//   ....[13]....
        /*0070*/ 	.word	0xffffffff


	//   ....[14]....
        /*0074*/ 	.word	0xffffffff


	//   ....[15]....
        /*0078*/ 	.word	0xffffffff


	//   ....[16]....
        /*007c*/ 	.word	0xffffffff


	//   ....[17]....
        /*0080*/ 	.word	0xffffffff


	//   ....[18]....
        /*0084*/ 	.word	0xffffffff


	//   ....[19]....
        /*0088*/ 	.word	0xffffffff


	//----- nvinfo : EIATTR_COOP_GROUP_INSTR_OFFSETS
	.align		4
.L_2723:
        /*008c*/ 	.byte	0x04, 0x28
        /*008e*/ 	.short	(.L_2725 - .L_2724)


	//   ....[0]....
.L_2724:
        /*0090*/ 	.word	0x000008f0


	//   ....[1]....
        /*0094*/ 	.word	0x00000910


	//   ....[2]....
        /*0098*/ 	.word	0x00000930


	//   ....[3]....
        /*009c*/ 	.word	0x00000950


	//   ....[4]....
        /*00a0*/ 	.word	0x00000970


	//   ....[5]....
        /*00a4*/ 	.word	0x00000990


	//   ....[6]....
        /*00a8*/ 	.word	0x000009b0


	//   ....[7]....
        /*00ac*/ 	.word	0x000009d0


	//   ....[8]....
        /*00b0*/ 	.word	0x00000a00


	//   ....[9]....
        /*00b4*/ 	.word	0x00000a10


	//   ....[10]....
        /*00b8*/ 	.word	0x00001540


	//   ....[11]....
        /*00bc*/ 	.word	0x000015c0


	//   ....[12]....
        /*00c0*/ 	.word	0x00001640


	//   ....[13]....
        /*00c4*/ 	.word	0x000016b0


	//   ....[14]....
        /*00c8*/ 	.word	0x00001730


	//   ....[15]....
        /*00cc*/ 	.word	0x000017a0


	//   ....[16]....
        /*00d0*/ 	.word	0x00001820


	//   ....[17]....
        /*00d4*/ 	.word	0x00001890


	//   ....[18]....
        /*00d8*/ 	.word	0x00001910


	//   ....[19]....
        /*00dc*/ 	.word	0x00001980


	//----- nvinfo : EIATTR_EXIT_INSTR_OFFSETS
	.align		4
.L_2725:
        /*00e0*/ 	.byte	0x04, 0x1c
        /*00e2*/ 	.short	(.L_2727 - .L_2726)


	//   ....[0]....
.L_2726:
        /*00e4*/ 	.word	0x000014e0


	//----- nvinfo : EIATTR_MAX_THREADS
	.align		4
.L_2727:
        /*00e8*/ 	.byte	0x04, 0x05
        /*00ea*/ 	.short	(.L_2729 - .L_2728)
.L_2728:
        /*00ec*/ 	.word	0x00000080
        /*00f0*/ 	.word	0x00000001
        /*00f4*/ 	.word	0x00000001


	//----- nvinfo : EIATTR_CRS_STACK_SIZE
	.align		4
.L_2729:
        /*00f8*/ 	.byte	0x04, 0x1e
        /*00fa*/ 	.short	(.L_2731 - .L_2730)
.L_2730:
        /*00fc*/ 	.word	0x00000000
.L_2731:


//--------------------- .nv.info._ZN10layer_norm22ln_bwd_finalize_kernelINS_22Kernel_traits_finalizeILj256E13__nv_bfloat16S2_fS2_fjLb0ELj1024ELj4ENS_18Kernel_traits_baseILj256ES2_S2_fS2_fjLj1024EEEEELb0ELb0EEEvNS_9BwdParamsE --------------------------
	.section	.nv.info._ZN10layer_norm22ln_bwd_finalize_kernelINS_22Kernel_traits_finalizeILj256E13__nv_bfloat16S2_fS2_fjLb0ELj1024ELj4ENS_18Kernel_traits_baseILj256ES2_S2_fS2_fjLj1024EEEEELb0ELb0EEEvNS_9BwdParamsE,"",@"SHT_CUDA_INFO"
	.sectionflags	@""
	.align	4


	//----- nvinfo : EIATTR_CUDA_API_VERSION
	.align		4
        /*0000*/ 	.byte	0x04, 0x37
        /*0002*/ 	.short	(.L_2733 - .L_2732)
.L_2732:
        /*0004*/ 	.word	0x00000082


	//----- nvinfo : EIATTR_SW2861232_WAR
	.align		4
.L_2733:
        /*0008*/ 	.byte	0x01, 0x35
	.zero		2


	//----- nvinfo : EIATTR_PARAM_CBANK
	.align		4
        /*000c*/ 	.byte	0x04, 0x0a
        /*000e*/ 	.short	(.L_2735 - .L_2734)
	.align		4
.L_2734:
        /*0010*/ 	.word	index@(.nv.constant0._ZN10layer_norm22ln_bwd_finalize_kernelINS_22Kernel_traits_finalizeILj256E13__nv_bfloat16S2_fS2_fjLb0ELj1024ELj4ENS_18Kernel_traits_baseILj256ES2_S2_fS2_fjLj1024EEEEELb0ELb0EEEvNS_9BwdParamsE)
        /*0014*/ 	.short	0x0160
        /*0016*/ 	.short	0x0128


	//----- nvinfo : EIATTR_CBANK_PARAM_SIZE
	.align		4
.L_2735:
        /*0018*/ 	.byte	0x03, 0x19
        /*001a*/ 	.short	0x0128


	//----- nvinfo : EIATTR_KPARAM_INFO
	.align		4
        /*001c*/ 	.byte	0x04, 0x17
        /*001e*/ 	.short	(.L_2737 - .L_2736)
.L_2736:
        /*0020*/ 	.word	0x00000000
        /*0024*/ 	.short	0x0000
        /*0026*/ 	.short	0x0000
        /*0028*/ 	.byte	0x00, 0xf0, 0xa1, 0x04


	//----- nvinfo : EIATTR_MAXREG_COUNT
	.align		4
.L_2737:
        /*002c*/ 	.byte	0x03, 0x1b
        /*002e*/ 	.short	0x0040


	//----- nvinfo : EIATTR_NUM_BARRIERS
	.align		4
        /*0030*/ 	.byte	0x02, 0x4c
        /*0032*/ 	.byte	0x01
	.zero		1


	//----- nvinfo : EIATTR_MERCURY_ISA_VERSION
	.align		4
        /*0034*/ 	.byte	0x03, 0x5f
        /*0036*/ 	.short	0x0000


	//----- nvinfo : EIATTR_COOP_GROUP_MASK_REGIDS
	.align		4
        /*0038*/ 	.byte	0x04, 0x29
        /*003a*/ 	.short	(.L_2739 - .L_2738)


	//   ....[0]....
.L_2738:
        /*003c*/ 	.word	0xffffffff


	//   ....[1]....
        /*0040*/ 	.word	0xffffffff


	//   ....[2]....
        /*0044*/ 	.word	0xffffffff


	//   ....[3]....
        /*0048*/ 	.word	0xffffffff


	//   ....[4]....
        /*004c*/ 	.word	0xffffffff


	//   ....[5]....
        /*0050*/ 	.word	0xffffffff


	//   ....[6]....
        /*0054*/ 	.word	0xffffffff


	//   ....[7]....
        /*0058*/ 	.word	0xffffffff


	//   ....[8]....
        /*005c*/ 	.word	0xffffffff


	//   ....[9]....
        /*0060*/ 	.word	0xffffffff


	//   ....[10]....
        /*0064*/ 	.word	0xffffffff


	//   ....[11]....
        /*0068*/ 	.word	0xffffffff


	//   ....[12]....
        /*006c*/ 	.word	0xffffffff


	//   ....[13]....
        /*0070*/ 	.word	0xffffffff


	//   ....[14]....
        /*0074*/ 	.word	0xffffffff


	//   ....[15]....
        /*0078*/ 	.word	0xffffffff


	//   ....[16]....
        /*007c*/ 	.word	0xffffffff


	//   ....[17]....
        /*0080*/ 	.word	0xffffffff


	//   ....[18]....
        /*0084*/ 	.word	0xffffffff


	//   ....[19]....
        /*0088*/ 	.word	0xffffffff


	//----- nvinfo : EIATTR_COOP_GROUP_INSTR_OFFSETS
	.align		4
.L_2739:
        /*008c*/ 	.byte	0x04, 0x28
        /*008e*/ 	.short	(.L_2741 - .L_2740)


	//   ....[0]....
.L_2740:
        /*0090*/ 	.word	0x00000820


	//   ....[1]....
        /*0094*/ 	.word	0x00000850


	//   ....[2]....
        /*0098*/ 	.word	0x00000860


	//   ....[3]....
        /*009c*/ 	.word	0x00000890


	//   ....[4]....
        /*00a0*/ 	.word	0x000008a0


	//   ....[5]....
        /*00a4*/ 	.word	0x000008d0


	//   ....[6]....
        /*00a8*/ 	.word	0x000008f0


	//   ....[7]....
        /*00ac*/ 	.word	0x00000900


	//   ....[8]....
        /*00b0*/ 	.word	0x00000930


	//   ....[9]....
        /*00b4*/ 	.word	0x00000940


	//   ....[10]....
        /*00b8*/ 	.word	0x00000b50


	//   ....[11]....
        /*00bc*/ 	.word	0x00000bc0


	//   ....[12]....
        /*00c0*/ 	.word	0x00000c20


	//   ....[13]....
        /*00c4*/ 	.word	0x00000c80


	//   ....[14]....
        /*00c8*/ 	.word	0x00000cf0


	//   ....[15]....
        /*00cc*/ 	.word	0x00000d60


	//   ....[16]....
        /*00d0*/ 	.word	0x00000dc0


	//   ....[17]....
        /*00d4*/ 	.word	0x00000e20


	//   ....[18]....
        /*00d8*/ 	.word	0x00000e80


	//   ....[19]....
        /*00dc*/ 	.word	0x00000ee0


	//----- nvinfo : EIATTR_EXIT_INSTR_OFFSETS
	.align		4
.L_2741:
        /*00e0*/ 	.byte	0x04, 0x1c
        /*00e2*/ 	.short	(.L_2743 - .L_2742)


	//   ....[0]....
.L_2742:
        /*00e4*/ 	.word	0x00000070


	//   ....[1]....
        /*00e8*/ 	.word	0x00000af0


	//----- nvinfo : EIATTR_MAX_THREADS
	.align		4
.L_2743:
        /*00ec*/ 	.byte	0x04, 0x05
        /*00ee*/ 	.short	(.L_2745 - .L_2744)
.L_2744:
        /*00f0*/ 	.word	0x00000400
        /*00f4*/ 	.word	0x00000001
        /*00f8*/ 	.word	0x00000001


	//----- nvinfo : EIATTR_CRS_STACK_SIZE
	.align		4
.L_2745:
        /*00fc*/ 	.byte	0x04, 0x1e
        /*00fe*/ 	.short	(.L_2747 - .L_2746)
.L_2746:
        /*0100*/ 	.word	0x00000000
.L_2747:


//--------------------- .nv.info._ZN10layer_norm13ln_bwd_kernelINS_13Kernel_traitsI13__nv_bfloat16S2_fS2_fjLj256ELj1ELj4ELj1ELj16ENS_18Kernel_traits_baseILj256ES2_S2_fS2_fjLj128EEEEELb1ELb0ELb1ELb0EEEvNS_9BwdParamsE --------------------------
	.section	.nv.info._ZN10layer_norm13ln_bwd_kernelINS_13Kernel_traitsI13__nv_bfloat16S2_fS2_fjLj256ELj1ELj4ELj1ELj16ENS_18Kernel_traits_baseILj256ES2_S2_fS2_fjLj128EEEEELb1ELb0ELb1ELb0EEEvNS_9BwdParamsE,"",@"SHT_CUDA_INFO"
	.sectionflags	@""
	.align	4


	//----- nvinfo : EIATTR_CUDA_API_VERSION
	.align		4
        /*0000*/ 	.byte	0x04, 0x37
        /*0002*/ 	.short	(.L_2749 - .L_2748)
.L_2748:
        /*0004*/ 	.word	0x00000082


	//----- nvinfo : EIATTR_SW2861232_WAR
	.align		4
.L_2749:
        /*0008*/ 	.byte	0x01, 0x35
	.zero		2


	//----- nvinfo : EIATTR_PARAM_CBANK
	.align		4
        /*000c*/ 	.byte	0x04, 0x0a
        /*000e*/ 	.short	(.L_2751 - .L_2750)
	.align		4
.L_2750:
        /*0010*/ 	.word	index@(.nv.constant0._ZN10layer_norm13ln_bwd_kernelINS_13Kernel_traitsI13__nv_bfloat16S2_fS2_fjLj256ELj1ELj4ELj1ELj16ENS_18Kernel_traits_baseILj256ES2_S2_fS2_fjLj128EEEEELb1ELb0ELb1ELb0EEEvNS_9BwdParamsE)
        /*0014*/ 	.short	0x0160
        /*0016*/ 	.short	0x0128


	//----- nvinfo : EIATTR_CBANK_PARAM_SIZE
	.align		4
.L_2751:
        /*0018*/ 	.byte	0x03, 0x19
        /*001a*/ 	.short	0x0128


	//----- nvinfo : EIATTR_KPARAM_INFO
	.align		4
        /*001c*/ 	.byte	0x04, 0x17
        /*001e*/ 	.short	(.L_2753 - .L_2752)
.L_2752:
        /*0020*/ 	.word	0x00000000
        /*0024*/ 	.short	0x0000
        /*0026*/ 	.short	0x0000
        /*0028*/ 	.byte	0x00, 0xf0, 0xa1, 0x04


	//----- nvinfo : EIATTR_MAXREG_COUNT
	.align		4
.L_2753:
        /*002c*/ 	.byte	0x03, 0x1b
        /*002e*/ 	.short	0x00ff


	//----- nvinfo : EIATTR_NUM_BARRIERS
	.align		4
        /*0030*/ 	.byte	0x02, 0x4c
        /*0032*/ 	.byte	0x01
	.zero		1


	//----- nvinfo : EIATTR_MERCURY_ISA_VERSION
	.align		4
        /*0034*/ 	.byte	0x03, 0x5f
        /*0036*/ 	.short	0x0000


	//----- nvinfo : EIATTR_COOP_GROUP_MASK_REGIDS
	.align		4
        /*0038*/ 	.byte	0x04, 0x29
        /*003a*/ 	.short	(.L_2755 - .L_2754)


	//   ....[0]....
.L_2754:
        /*003c*/ 	.word	0xffffffff


	//   ....[1]....
        /*0040*/ 	.word	0xffffffff


	//   ....[2]....
        /*0044*/ 	.word	0xffffffff


	//   ....[3]....
        /*0048*/ 	.word	0xffffffff


	//   ....[4]....
        /*004c*/ 	.word	0xffffffff


	//   ....[5]....
        /*0050*/ 	.word	0xffffffff


	//   ....[6]....
        /*0054*/ 	.word	0xffffffff


	//   ....[7]....
        /*0058*/ 	.word	0xffffffff


	//   ....[8]....
        /*005c*/ 	.word	0xffffffff


	//   ....[9]....
        /*0060*/ 	.word	0xffffffff


	//   ....[10]....
        /*0064*/ 	.word	0xffffffff


	//   ....[11]....
        /*0068*/ 	.word	0xffffffff


	//   ....[12]....
        /*006c*/ 	.word	0xffffffff


	//   ....[13]....
        /*0070*/ 	.word	0xffffffff


	//   ....[14]....
        /*0074*/ 	.word	0xffffffff


	//   ....[15]....
        /*0078*/ 	.word	0xffffffff


	//   ....[16]....
        /*007c*/ 	.word	0xffffffff


	//   ....[17]....
        /*0080*/ 	.word	0xffffffff


	//   ....[18]....
        /*0084*/ 	.word	0xffffffff


	//   ....[19]....
        /*0088*/ 	.word	0xffffffff


	//----- nvinfo : EIATTR_COOP_GROUP_INSTR_OFFSETS
	.align		4
.L_2755:
        /*008c*/ 	.byte	0x04, 0x28
        /*008e*/ 	.short	(.L_2757 - .L_2756)


	//   ....[0]....
.L_2756:
        /*0090*/ 	.word	0x00000b90


	//   ....[1]....
        /*0094*/ 	.word	0x00000bb0


	//   ....[2]....
        /*0098*/ 	.word	0x00000bd0


	//   ....[3]....
        /*009c*/ 	.word	0x00000bf0


	//   ....[4]....
        /*00a0*/ 	.word	0x00000c10


	//   ....[5]....
        /*00a4*/ 	.word	0x00000c30


	//   ....[6]....
        /*00a8*/ 	.word	0x00000c50


	//   ....[7]....
        /*00ac*/ 	.word	0x00000c70


	//   ....[8]....
        /*00b0*/ 	.word	0x00000c90


	//   ....[9]....
        /*00b4*/ 	.word	0x00000cb0


	//   ....[10]....
        /*00b8*/ 	.word	0x00001d30


	//   ....[11]....
        /*00bc*/ 	.word	0x00001db0


	//   ....[12]....
        /*00c0*/ 	.word	0x00001e30


	//   ....[13]....
        /*00c4*/ 	.word	0x00001ea0


	//   ....[14]....
        /*00c8*/ 	.word	0x00001f20


	//   ....[15]....
        /*00cc*/ 	.word	0x00001f90


	//   ....[16]....
        /*00d0*/ 	.word	0x00002010


	//   ....[17]....
        /*00d4*/ 	.word	0x00002080


	//   ....[18]....
        /*00d8*/ 	.word	0x00002100


	//   ....[19]....
        /*00dc*/ 	.word	0x00002170


	//----- nvinfo : EIATTR_EXIT_INSTR_OFFSETS
	.align		4
.L_2757:
        /*00e0*/ 	.byte	0x04, 0x1c
        /*00e2*/ 	.short	(.L_2759 - .L_2758)


	//   ....[0]....
.L_2758:
        /*00e4*/ 	.word	0x00001ca0


	//   ....[1]....
        /*00e8*/ 	.word	0x00001cd0


	//----- nvinfo : EIATTR_MAX_THREADS
	.align		4
.L_2759:
        /*00ec*/ 	.byte	0x04, 0x05
        /*00ee*/ 	.short	(.L_2761 - .L_2760)
.L_2760:
        /*00f0*/ 	.word	0x00000080
        /*00f4*/ 	.word	0x00000001
        /*00f8*/ 	.word	0x00000001


	//----- nvinfo : EIATTR_CRS_STACK_SIZE
	.align		4
.L_2761:
        /*00fc*/ 	.byte	0x04, 0x1e
        /*00fe*/ 	.short	(.L_2763 - .L_2762)
.L_2762:
        /*0100*/ 	.word	0x00000000
.L_2763:


//--------------------- .nv.info._ZN10layer_norm22ln_bwd_finalize_kernelINS_22Kernel_traits_finalizeILj256E13__nv_bfloat16S2_fS2_fjLb0ELj1024ELj4ENS_18Kernel_traits_baseILj256ES2_S2_fS2_fjLj1024EEEEELb0ELb1EEEvNS_9BwdParamsE --------------------------
	.section	.nv.info._ZN10layer_norm22ln_bwd_finalize_kernelINS_22Kernel_traits_finalizeILj256E13__nv_bfloat16S2_fS2_fjLb0ELj1024ELj4ENS_18Kernel_traits_baseILj256ES2_S2_fS2_fjLj1024EEEEELb0ELb1EEEvNS_9BwdParamsE,"",@"SHT_CUDA_INFO"
	.sectionflags	@""
	.align	4


	//----- nvinfo : EIATTR_CUDA_API_VERSION
	.align		4
        /*0000*/ 	.byte	0x04, 0x37
        /*0002*/ 	.short	(.L_2765 - .L_2764)
.L_2764:
        /*0004*/ 	.word	0x00000082


	//----- nvinfo : EIATTR_SW2861232_WAR
	.align		4
.L_2765:
        /*0008*/ 	.byte	0x01, 0x35
	.zero		2


	//----- nvinfo : EIATTR_PARAM_CBANK
	.align		4
        /*000c*/ 	.byte	0x04, 0x0a
        /*000e*/ 	.short	(.L_2767 - .L_2766)
	.align		4
.L_2766:
        /*0010*/ 	.word	index@(.nv.constant0._ZN10layer_norm22ln_bwd_finalize_kernelINS_22Kernel_traits_finalizeILj256E13__nv_bfloat16S2_fS2_fjLb0ELj1024ELj4ENS_18Kernel_traits_baseILj256ES2_S2_fS2_fjLj1024EEEEELb0ELb1EEEvNS_9BwdParamsE)
        /*0014*/ 	.short	0x0160
        /*0016*/ 	.short	0x0128


	//----- nvinfo : EIATTR_CBANK_PARAM_SIZE
	.align		4
.L_2767:
        /*0018*/ 	.byte	0x03, 0x19
        /*001a*/ 	.short	0x0128


	//----- nvinfo : EIATTR_KPARAM_INFO
	.align		4
        /*001c*/ 	.byte	0x04, 0x17
        /*001e*/ 	.short	(.L_2769 - .L_2768)
.L_2768:
        /*0020*/ 	.word	0x00000000
        /*0024*/ 	.short	0x0000
        /*0026*/ 	.short	0x0000
        /*0028*/ 	.byte	0x00, 0xf0, 0xa1, 0x04


	//----- nvinfo : EIATTR_MAXREG_COUNT
	.align		4
.L_2769:
        /*002c*/ 	.byte	0x03, 0x1b
        /*002e*/ 	.short	0x0040


	//----- nvinfo : EIATTR_NUM_BARRIERS
	.align		4
        /*0030*/ 	.byte	0x02, 0x4c
        /*0032*/ 	.byte	0x01
	.zero		1


	//----- nvinfo : EIATTR_MERCURY_ISA_VERSION
	.align		4
        /*0034*/ 	.byte	0x03, 0x5f
        /*0036*/ 	.short	0x0000


	//----- nvinfo : EIATTR_COOP_GROUP_MASK_REGIDS
	.align		4
        /*0038*/ 	.byte	0x04, 0x29
        /*003a*/ 	.short	(.L_2771 - .L_2770)


	//   ....[0]....
.L_2770:
        /*003c*/ 	.word	0xffffffff


	//   ....[1]....
        /*0040*/ 	.word	0xffffffff


	//   ....[2]....
        /*0044*/ 	.word	0xffffffff


	//   ....[3]....
        /*0048*/ 	.word	0xffffffff


	//   ....[4]....
        /*004c*/ 	.word	0xffffffff


	//   ....[5]....
        /*0050*/ 	.word	0xffffffff


	//   ....[6]....
        /*0054*/ 	.word	0xffffffff


	//   ....[7]....
        /*0058*/ 	.word	0xffffffff


	//   ....[8]....
        /*005c*/ 	.word	0xffffffff


	//   ....[9]....
        /*0060*/ 	.word	0xffffffff


	//   ....[10]....
        /*0064*/ 	.word	0xffffffff


	//   ....[11]....
        /*0068*/ 	.word	0xffffffff


	//   ....[12]....
        /*006c*/ 	.word	0xffffffff


	//   ....[13]....
        /*0070*/ 	.word	0xffffffff


	//   ....[14]....
        /*0074*/ 	.word	0xffffffff


	//   ....[15]....
        /*0078*/ 	.word	0xffffffff


	//   ....[16]....
        /*007c*/ 	.word	0xffffffff


	//   ....[17]....
        /*0080*/ 	.word	0xffffffff


	//   ....[18]....
        /*0084*/ 	.word	0xffffffff


	//   ....[19]....
        /*0088*/ 	.word	0xffffffff


	//----- nvinfo : EIATTR_COOP_GROUP_INSTR_OFFSETS
	.align		4
.L_2771:
        /*008c*/ 	.byte	0x04, 0x28
        /*008e*/ 	.short	(.L_2773 - .L_2772)


	//   ....[0]....
.L_2772:
        /*0090*/ 	.word	0x000007f0


	//   ....[1]....
        /*0094*/ 	.word	0x00000820


	//   ....[2]....
        /*0098*/ 	.word	0x00000840


	//   ....[3]....
        /*009c*/ 	.word	0x00000850


	//   ....[4]....
        /*00a0*/ 	.word	0x00000880


	//   ....[5]....
        /*00a4*/ 	.word	0x00000890


	//   ....[6]....
        /*00a8*/ 	.word	0x000008c0


	//   ....[7]....
        /*00ac*/ 	.word	0x000008d0


	//   ....[8]....
        /*00b0*/ 	.word	0x00000900


	//   ....[9]....
        /*00b4*/ 	.word	0x00000910


	//   ....[10]....
        /*00b8*/ 	.word	0x00000b00


	//   ....[11]....
        /*00bc*/ 	.word	0x00000b80


	//   ....[12]....
        /*00c0*/ 	.word	0x00000be0


	//   ....[13]....
        /*00c4*/ 	.word	0x00000c40


	//   ....[14]....
        /*00c8*/ 	.word	0x00000cb0


	//   ....[15]....
        /*00cc*/ 	.word	0x00000d20


	//   ....[16]....
        /*00d0*/ 	.word	0x00000d80


	//   ....[17]....
        /*00d4*/ 	.word	0x00000de0


	//   ....[18]....
        /*00d8*/ 	.word	0x00000e40


	//   ....[19]....
        /*00dc*/ 	.word	0x00000ea0


	//----- nvinfo : EIATTR_EXIT_INSTR_OFFSETS
	.align		4
.L_2773:
        /*00e0*/ 	.byte	0x04, 0x1c
        /*00e2*/ 	.short	(.L_2775 - .L_2774)


	//   ....[0]....
.L_2774:
        /*00e4*/ 	.word	0x00000070


	//   ....[1]....
        /*00e8*/ 	.word	0x00000aa0


	//----- nvinfo : EIATTR_MAX_THREADS
	.align		4
.L_2775:
        /*00ec*/ 	.byte	0x04, 0x05
        /*00ee*/ 	.short	(.L_2777 - .L_2776)
.L_2776:
        /*00f0*/ 	.word	0x00000400
        /*00f4*/ 	.word	0x00000001
        /*00f8*/ 	.word	0x00000001


	//----- nvinfo : EIATTR_CRS_STACK_SIZE
	.align		4
.L_2777:
        /*00fc*/ 	.byte	0x04, 0x1e
        /*00fe*/ 	.short	(.L_2779 - .L_2778)
.L_2778:
        /*0100*/ 	.word	0x00000000
.L_2779:


//--------------------- .nv.info._ZN10layer_norm13ln_bwd_kernelINS_13Kernel_traitsI13__nv_bfloat16S2_fS2_fjLj256ELj1ELj4ELj1ELj16ENS_18Kernel_traits_baseILj256ES2_S2_fS2_fjLj128EEEEELb1ELb0ELb1ELb1EEEvNS_9BwdParamsE --------------------------
	.section	.nv.info._ZN10layer_norm13ln_bwd_kernelINS_13Kernel_traitsI13__nv_bfloat16S2_fS2_fjLj256ELj1ELj4ELj1ELj16ENS_18Kernel_traits_baseILj256ES2_S2_fS2_fjLj128EEEEELb1ELb0ELb1ELb1EEEvNS_9BwdParamsE,"",@"SHT_CUDA_INFO"
	.sectionflags	@""
	.align	4


	//----- nvinfo : EIATTR_CUDA_API_VERSION
	.align		4
        /*0000*/ 	.byte	0x04, 0x37
        /*0002*/ 	.short	(.L_2781 - .L_2780)
.L_2780:
        /*0004*/ 	.word	0x00000082


	//----- nvinfo : EIATTR_SW2861232_WAR
	.align		4
.L_2781:
        /*0008*/ 	.byte	0x01, 0x35
	.zero		2


	//----- nvinfo : EIATTR_PARAM_CBANK
	.align		4
        /*000c*/ 	.byte	0x04, 0x0a
        /*000e*/ 	.short	(.L_2783 - .L_2782)
	.align		4
.L_2782:
        /*0010*/ 	.word	index@(.nv.constant0._ZN10layer_norm13ln_bwd_kernelINS_13Kernel_traitsI13__nv_bfloat16S2_fS2_fjLj256ELj1ELj4ELj1ELj16ENS_18Kernel_traits_baseILj256ES2_S2_fS2_fjLj128EEEEELb1ELb0ELb1ELb1EEEvNS_9BwdParamsE)
        /*0014*/ 	.short	0x0160
        /*0016*/ 	.short	0x0128


	//----- nvinfo : EIATTR_CBANK_PARAM_SIZE
	.align		4
.L_2783:
        /*0018*/ 	.byte	0x03, 0x19
        /*001a*/ 	.short	0x0128


	//----- nvinfo : EIATTR_KPARAM_INFO
	.align		4
        /*001c*/ 	.byte	0x04, 0x17
        /*001e*/ 	.short	(.L_2785 - .L_2784)
.L_2784:
        /*0020*/ 	.word	0x00000000
        /*0024*/ 	.short	0x0000
        /*0026*/ 	.short	0x0000
        /*0028*/ 	.byte	0x00, 0xf0, 0xa1, 0x04


	//----- nvinfo : EIATTR_MAXREG_COUNT
	.align		4
.L_2785:
        /*002c*/ 	.byte	0x03, 0x1b
        /*002e*/ 	.short	0x00ff


	//----- nvinfo : EIATTR_NUM_BARRIERS
	.align		4
        /*0030*/ 	.byte	0x02, 0x4c
        /*0032*/ 	.byte	0x01
	.zero		1


	//----- nvinfo : EIATTR_MERCURY_ISA_VERSION
	.align		4
        /*0034*/ 	.byte	0x03, 0x5f
        /*0036*/ 	.short	0x0000


	//----- nvinfo : EIATTR_COOP_GROUP_MASK_REGIDS
	.align		4
        /*0038*/ 	.byte	0x04, 0x29
        /*003a*/ 	.short	(.L_2787 - .L_2786)


	//   ....[0]....
.L_2786:
        /*003c*/ 	.word	0xffffffff


	//   ....[1]....
        /*0040*/ 	.word	0xffffffff


	//   ....[2]....
        /*0044*/ 	.word	0xffffffff


	//   ....[3]....
        /*0048*/ 	.word	0xffffffff


	//   ....[4]....
        /*004c*/ 	.word	0xffffffff


	//   ....[5]....
        /*0050*/ 	.word	0xffffffff


	//   ....[6]....
        /*0054*/ 	.word	0xffffffff


	//   ....[7]....
        /*0058*/ 	.word	0xffffffff


	//   ....[8]....
        /*005c*/ 	.word	0xffffffff


	//   ....[9]....
        /*0060*/ 	.word	0xffffffff


	//   ....[10]....
        /*0064*/ 	.word	0xffffffff


	//   ....[11]....
        /*0068*/ 	.word	0xffffffff


	//   ....[12]....
        /*006c*/ 	.word	0xffffffff


	//   ....[13]....
        /*0070*/ 	.word	0xffffffff


	//   ....[14]....
        /*0074*/ 	.word	0xffffffff


	//   ....[15]....
        /*0078*/ 	.word	0xffffffff


	//   ....[16]....
        /*007c*/ 	.word	0xffffffff


	//   ....[17]....
        /*0080*/ 	.word	0xffffffff


	//   ....[18]....
        /*0084*/ 	.word	0xffffffff


	//   ....[19]....
        /*0088*/ 	.word	0xffffffff


	//----- nvinfo : EIATTR_COOP_GROUP_INSTR_OFFSETS
	.align		4
.L_2787:
        /*008c*/ 	.byte	0x04, 0x28
        /*008e*/ 	.short	(.L_2789 - .L_2788)


	//   ....[0]....
.L_2788:
        /*0090*/ 	.word	0x00000aa0


	//   ....[1]....
        /*0094*/ 	.word	0x00000ac0


	//   ....[2]....
        /*0098*/ 	.word	0x00000ae0


	//   ....[3]....
        /*009c*/ 	.word	0x00000b00


	//   ....[4]....
        /*00a0*/ 	.word	0x00000b20


	//   ....[5]....
        /*00a4*/ 	.word	0x00000b40


	//   ....[6]....
        /*00a8*/ 	.word	0x00000b60


	//   ....[7]....
        /*00ac*/ 	.word	0x00000b80


	//   ....[8]....
        /*00b0*/ 	.word	0x00000ba0


	//   ....[9]....
        /*00b4*/ 	.word	0x00000bc0


	//   ....[10]....
        /*00b8*/ 	.word	0x00001b00


	//   ....[11]....
        /*00bc*/ 	.word	0x00001b80


	//   ....[12]....
        /*00c0*/ 	.word	0x00001c00


	//   ....[13]....
        /*00c4*/ 	.word	0x00001c70


	//   ....[14]....
        /*00c8*/ 	.word	0x00001cf0


	//   ....[15]....
        /*00cc*/ 	.word	0x00001d60


	//   ....[16]....
        /*00d0*/ 	.word	0x00001de0


	//   ....[17]....
        /*00d4*/ 	.word	0x00001e50


	//   ....[18]....
        /*00d8*/ 	.word	0x00001ed0


	//   ....[19]....
        /*00dc*/ 	.word	0x00001f40


	//----- nvinfo : EIATTR_EXIT_INSTR_OFFSETS
	.align		4
.L_2789:
        /*00e0*/ 	.byte	0x04, 0x1c
        /*00e2*/ 	.short	(.L_2791 - .L_2790)


	//   ....[0]....
.L_2790:
        /*00e4*/ 	.word	0x00001aa0


	//----- nvinfo : EIATTR_MAX_THREADS
	.align		4
.L_2791:
        /*00e8*/ 	.byte	0x04, 0x05
        /*00ea*/ 	.short	(.L_2793 - .L_2792)
.L_2792:
        /*00ec*/ 	.word	0x00000080
        /*00f0*/ 	.word	0x00000001
        /*00f4*/ 	.word	0x00000001


	//----- nvinfo : EIATTR_CRS_STACK_SIZE
	.align		4
.L_2793:
        /*00f8*/ 	.byte	0x04, 0x1e
        /*00fa*/ 	.short	(.L_2795 - .L_2794)
.L_2794:
        /*00fc*/ 	.word	0x00000000
.L_2795:


//--------------------- .nv.info._ZN10layer_norm13ln_bwd_kernelINS_13Kernel_traitsI13__nv_bfloat16S2_fS2_fjLj256ELj1ELj4ELj1ELj16ENS_18Kernel_traits_baseILj256ES2_S2_fS2_fjLj128EEEEELb1ELb1ELb0ELb0EEEvNS_9BwdParamsE --------------------------
	.section	.nv.info._ZN10layer_norm13ln_bwd_kernelINS_13Kernel_traitsI13__nv_bfloat16S2_fS2_fjLj256ELj1ELj4ELj1ELj16ENS_18Kernel_traits_baseILj256ES2_S2_fS2_fjLj128EEEEELb1ELb1ELb0ELb0EEEvNS_9BwdParamsE,"",@"SHT_CUDA_INFO"
	.sectionflags	@""
	.align	4


	//----- nvinfo : EIATTR_CUDA_API_VERSION
	.align		4
        /*0000*/ 	.byte	0x04, 0x37
        /*0002*/ 	.short	(.L_2797 - .L_2796)
.L_2796:
        /*0004*/ 	.word	0x00000082


	//----- nvinfo : EIATTR_SW2861232_WAR
	.align		4
.L_2797:
        /*0008*/ 	.byte	0x01, 0x35
	.zero		2


	//----- nvinfo : EIATTR_PARAM_CBANK
	.align		4
        /*000c*/ 	.byte	0x04, 0x0a
        /*000e*/ 	.short	(.L_2799 - .L_2798)
	.align		4
.L_2798:
        /*0010*/ 	.word	index@(.nv.constant0._ZN10layer_norm13ln_bwd_kernelINS_13Kernel_traitsI13__nv_bfloat16S2_fS2_fjLj256ELj1ELj4ELj1ELj16ENS_18Kernel_traits_baseILj256ES2_S2_fS2_fjLj128EEEEELb1ELb1ELb0ELb0EEEvNS_9BwdParamsE)
        /*0014*/ 	.short	0x0160
        /*0016*/ 	.short	0x0128


	//----- nvinfo : EIATTR_CBANK_PARAM_SIZE
	.align		4
.L_2799:
        /*0018*/ 	.byte	0x03, 0x19
        /*001a*/ 	.short	0x0128


	//----- nvinfo : EIATTR_KPARAM_INFO
	.align		4
        /*001c*/ 	.byte	0x04, 0x17
        /*001e*/ 	.short	(.L_2801 - .L_2800)
.L_2800:
        /*0020*/ 	.word	0x00000000
        /*0024*/ 	.short	0x0000
        /*0026*/ 	.short	0x0000
        /*0028*/ 	.byte	0x00, 0xf0, 0xa1, 0x04


	//----- nvinfo : EIATTR_MAXREG_COUNT
	.align		4
.L_2801:
        /*002c*/ 	.byte	0x03, 0x1b
        /*002e*/ 	.short	0x00ff


	//----- nvinfo : EIATTR_NUM_BARRIERS
	.align		4
        /*0030*/ 	.byte	0x02, 0x4c
        /*0032*/ 	.byte	0x01
	.zero		1


	//----- nvinfo : EIATTR_MERCURY_ISA_VERSION
	.align		4
        /*0034*/ 	.byte	0x03, 0x5f
        /*0036*/ 	.short	0x0000


	//----- nvinfo : EIATTR_COOP_GROUP_MASK_REGIDS
	.align		4
        /*0038*/ 	.byte	0x04, 0x29
        /*003a*/ 	.short	(.L_2803 - .L_2802)


	//   ....[0]....
.L_2802:
        /*003c*/ 	.word	0xffffffff


	//   ....[1]....
        /*0040*/ 	.word	0xffffffff


	//   ....[2]....
        /*0044*/ 	.word	0xffffffff


	//   ....[3]....
        /*0048*/ 	.word	0xffffffff


	//   ....[4]....
        /*004c*/ 	.word	0xffffffff


	//   ....[5]....
        /*0050*/ 	.word	0xffffffff


	//   ....[6]....
        /*0054*/ 	.word	0xffffffff


	//   ....[7]....
        /*0058*/ 	.word	0xffffffff


	//   ....[8]....
        /*005c*/ 	.word	0xffffffff


	//   ....[9]....
        /*0060*/ 	.word	0xffffffff


	//   ....[10]....
        /*0064*/ 	.word	0xffffffff


	//   ....[11]....
        /*0068*/ 	.word	0xffffffff


	//   ....[12]....
        /*006c*/ 	.word	0xffffffff


	//   ....[13]....
        /*0070*/ 	.word	0xffffffff


	//   ....[14]....
        /*0074*/ 	.word	0xffffffff


	//   ....[15]....
        /*0078*/ 	.word	0xffffffff


	//   ....[16]....
        /*007c*/ 	.word	0xffffffff


	//   ....[17]....
        /*0080*/ 	.word	0xffffffff


	//   ....[18]....
        /*0084*/ 	.word	0xffffffff


	//   ....[19]....
        /*0088*/ 	.word	0xffffffff


	//----- nvinfo : EIATTR_COOP_GROUP_INSTR_OFFSETS
	.align		4
.L_2803:
        /*008c*/ 	.byte	0x04, 0x28
        /*008e*/ 	.short	(.L_2805 - .L_2804)


	//   ....[0]....
.L_2804:
        /*0090*/ 	.word	0x00000a10


	//   ....[1]....
        /*0094*/ 	.word	0x00000a30


	//   ....[2]....
        /*0098*/ 	.word	0x00000a50


	//   ....[3]....
        /*009c*/ 	.word	0x00000a70


	//   ....[4]....
        /*00a0*/ 	.word	0x00000a90


	//   ....[5]....
        /*00a4*/ 	.word	0x00000ab0


	//   ....[6]....
        /*00a8*/ 	.word	0x00000ad0


	//   ....[7]....
        /*00ac*/ 	.word	0x00000af0


	//   ....[8]....
        /*00b0*/ 	.word	0x00000b10


	//   ....[9]....
        /*00b4*/ 	.word	0x00000b30


	//   ....[10]....
        /*00b8*/ 	.word	0x00001b10


	//   ....[11]....
        /*00bc*/ 	.word	0x00001b90


	//   ....[12]....
        /*00c0*/ 	.word	0x00001c10


	//   ....[13]....
        /*00c4*/ 	.word	0x00001c80


	//   ....[14]....
        /*00c8*/ 	.word	0x00001d00


	//   ....[15]....
        /*00cc*/ 	.word	0x00001d70


	//   ....[16]....
        /*00d0*/ 	.word	0x00001df0


	//   ....[17]....
        /*00d4*/ 	.word	0x00001e60


	//   ....[18]....
        /*00d8*/ 	.word	0x00001ee0


	//   ....[19]....
        /*00dc*/ 	.word	0x00001f50


	//----- nvinfo : EIATTR_EXIT_INSTR_OFFSETS
	.align		4
.L_2805:
        /*00e0*/ 	.byte	0x04, 0x1c
        /*00e2*/ 	.short	(.L_2807 - .L_2806)


	//   ....[0]....
.L_2806:
        /*00e4*/ 	.word	0x00001a30


	//   ....[1]....
        /*00e8*/ 	.word	0x00001ab0


	//----- nvinfo : EIATTR_MAX_THREADS
	.align		4
.L_2807:
        /*00ec*/ 	.byte	0x04, 0x05
        /*00ee*/ 	.short	(.L_2809 - .L_2808)
.L_2808:
        /*00f0*/ 	.word	0x00000080
        /*00f4*/ 	.word	0x00000001
        /*00f8*/ 	.word	0x00000001


	//----- nvinfo : EIATTR_CRS_STACK_SIZE
	.align		4
.L_2809:
        /*00fc*/ 	.byte	0x04, 0x1e
        /*00fe*/ 	.short	(.L_2811 - .L_2810)
.L_2810:
        /*0100*/ 	.word	0x00000000
.L_2811:


//--------------------- .nv.info._ZN10layer_norm13ln_bwd_kernelINS_13Kernel_traitsI13__nv_bfloat16S2_fS2_fjLj256ELj1ELj4ELj1ELj16ENS_18Kernel_traits_baseILj256ES2_S2_fS2_fjLj128EEEEELb1ELb1ELb0ELb1EEEvNS_9BwdParamsE --------------------------
	.section	.nv.info._ZN10layer_norm13ln_bwd_kernelINS_13Kernel_traitsI13__nv_bfloat16S2_fS2_fjLj256ELj1ELj4ELj1ELj16ENS_18Kernel_traits_baseILj256ES2_S2_fS2_fjLj128EEEEELb1ELb1ELb0ELb1EEEvNS_9BwdParamsE,"",@"SHT_CUDA_INFO"
	.sectionflags	@""
	.align	4


	//----- nvinfo : EIATTR_CUDA_API_VERSION
	.align		4
        /*0000*/ 	.byte	0x04, 0x37
        /*0002*/ 	.short	(.L_2813 - .L_2812)
.L_2812:
        /*0004*/ 	.word	0x00000082


	//----- nvinfo : EIATTR_SW2861232_WAR
	.align		4
.L_2813:
        /*0008*/ 	.byte	0x01, 0x35
	.zero		2


	//----- nvinfo : EIATTR_PARAM_CBANK
	.align		4
        /*000c*/ 	.byte	0x04, 0x0a
        /*000e*/ 	.short	(.L_2815 - .L_2814)
	.align		4
.L_2814:
        /*0010*/ 	.word	index@(.nv.constant0._ZN10layer_norm13ln_bwd_kernelINS_13Kernel_traitsI13__nv_bfloat16S2_fS2_fjLj256ELj1ELj4ELj1ELj16ENS_18Kernel_traits_baseILj256ES2_S2_fS2_fjLj128EEEEELb1ELb1ELb0ELb1EEEvNS_9BwdParamsE)
        /*0014*/ 	.short	0x0160
        /*0016*/ 	.short	0x0128


	//----- nvinfo : EIATTR_CBANK_PARAM_SIZE
	.align		4
.L_2815:
        /*0018*/ 	.byte	0x03, 0x19
        /*001a*/ 	.short	0x0128


	//----- nvinfo : EIATTR_KPARAM_INFO
	.align		4
        /*001c*/ 	.byte	0x04, 0x17
        /*001e*/ 	.short	(.L_2817 - .L_2816)
.L_2816:
        /*0020*/ 	.word	0x00000000
        /*0024*/ 	.short	0x0000
        /*0026*/ 	.short	0x0000
        /*0028*/ 	.byte	0x00, 0xf0, 0xa1, 0x04


	//----- nvinfo : EIATTR_MAXREG_COUNT
	.align		4
.L_2817:
        /*002c*/ 	.byte	0x03, 0x1b
        /*002e*/ 	.short	0x00ff


	//----- nvinfo : EIATTR_NUM_BARRIERS
	.align		4
        /*0030*/ 	.byte	0x02, 0x4c
        /*0032*/ 	.byte	0x01
	.zero		1


	//----- nvinfo : EIATTR_MERCURY_ISA_VERSION
	.align		4
        /*0034*/ 	.byte	0x03, 0x5f
        /*0036*/ 	.short	0x0000


	//----- nvinfo : EIATTR_COOP_GROUP_MASK_REGIDS
	.align		4
        /*0038*/ 	.byte	0x04, 0x29
        /*003a*/ 	.short	(.L_2819 - .L_2818)


	//   ....[0]....
.L_2818:
        /*003c*/ 	.word	0xffffffff


	//   ....[1]....
        /*0040*/ 	.word	0xffffffff


	//   ....[2]....
        /*0044*/ 	.word	0xffffffff


	//   ....[3]....
        /*0048*/ 	.word	0xffffffff


	//   ....[4]....
        /*004c*/ 	.word	0xffffffff


	//   ....[5]....
        /*0050*/ 	.word	0xffffffff


	//   ....[6]....
        /*0054*/ 	.word	0xffffffff


	//   ....[7]....
        /*0058*/ 	.word	0xffffffff


	//   ....[8]....
        /*005c*/ 	.word	0xffffffff


	//   ....[9]....
        /*0060*/ 	.word	0xffffffff


	//   ....[10]....
        /*0064*/ 	.word	0xffffffff


	//   ....[11]....
        /*0068*/ 	.word	0xffffffff


	//   ....[12]....
        /*006c*/ 	.word	0xffffffff


	//   ....[13]....
        /*0070*/ 	.word	0xffffffff


	//   ....[14]....
        /*0074*/ 	.word	0xffffffff


	//   ....[15]....
        /*0078*/ 	.word	0xffffffff


	//   ....[16]....
        /*007c*/ 	.word	0xffffffff


	//   ....[17]....
        /*0080*/ 	.word	0xffffffff


	//   ....[18]....
        /*0084*/ 	.word	0xffffffff


	//   ....[19]....
        /*0088*/ 	.word	0xffffffff


	//----- nvinfo : EIATTR_COOP_GROUP_INSTR_OFFSETS
	.align		4
.L_2819:
        /*008c*/ 	.byte	0x04, 0x28
        /*008e*/ 	.short	(.L_2821 - .L_2820)


	//   ....[0]....
.L_2820:
        /*0090*/ 	.word	0x000009b0


	//   ....[1]....
        /*0094*/ 	.word	0x000009d0


	//   ....[2]....
        /*0098*/ 	.word	0x000009f0


	//   ....[3]....
        /*009c*/ 	.word	0x00000a10


	//   ....[4]....
        /*00a0*/ 	.word	0x00000a30


	//   ....[5]....
        /*00a4*/ 	.word	0x00000a50


	//   ....[6]....
        /*00a8*/ 	.word	0x00000a70


	//   ....[7]....
        /*00ac*/ 	.word	0x00000a90


	//   ....[8]....
        /*00b0*/ 	.word	0x00000ab0


	//   ....[9]....
        /*00b4*/ 	.word	0x00000ad0


	//   ....[10]....
        /*00b8*/ 	.word	0x00001ae0


	//   ....[11]....
        /*00bc*/ 	.word	0x00001b60


	//   ....[12]....
        /*00c0*/ 	.word	0x00001be0


	//   ....[13]....
        /*00c4*/ 	.word	0x00001c50


	//   ....[14]....
        /*00c8*/ 	.word	0x00001cd0


	//   ....[15]....
        /*00cc*/ 	.word	0x00001d40


	//   ....[16]....
        /*00d0*/ 	.word	0x00001dc0


	//   ....[17]....
        /*00d4*/ 	.word	0x00001e30


	//   ....[18]....
        /*00d8*/ 	.word	0x00001eb0


	//   ....[19]....
        /*00dc*/ 	.word	0x00001f20


	//----- nvinfo : EIATTR_EXIT_INSTR_OFFSETS
	.align		4
.L_2821:
        /*00e0*/ 	.byte	0x04, 0x1c
        /*00e2*/ 	.short	(.L_2823 - .L_2822)


	//   ....[0]....
.L_2822:
        /*00e4*/ 	.word	0x00001a80


	//----- nvinfo : EIATTR_MAX_THREADS
	.align		4
.L_2823:
        /*00e8*/ 	.byte	0x04, 0x05
        /*00ea*/ 	.short	(.L_2825 - .L_2824)
.L_2824:
        /*00ec*/ 	.word	0x00000080
        /*00f0*/ 	.word	0x00000001
        /*00f4*/ 	.word	0x00000001


	//----- nvinfo : EIATTR_CRS_STACK_SIZE
	.align		4
.L_2825:
        /*00f8*/ 	.byte	0x04, 0x1e
        /*00fa*/ 	.short	(.L_2827 - .L_2826)
.L_2826:
        /*00fc*/ 	.word	0x00000000
.L_2827:


//--------------------- .nv.info._ZN10layer_norm22ln_bwd_finalize_kernelINS_22Kernel_traits_finalizeILj256E13__nv_bfloat16S2_fS2_fjLb1ELj1024ELj4ENS_18Kernel_traits_baseILj256ES2_S2_fS2_fjLj1024EEEEELb1ELb0EEEvNS_9BwdParamsE --------------------------
	.section	.nv.info._ZN10layer_norm22ln_bwd_finalize_kernelINS_22Kernel_traits_finalizeILj256E13__nv_bfloat16S2_fS2_fjLb1ELj1024ELj4ENS_18Kernel_traits_baseILj256ES2_S2_fS2_fjLj1024EEEEELb1ELb0EEEvNS_9BwdParamsE,"",@"SHT_CUDA_INFO"
	.sectionflags	@""
	.align	4


	//----- nvinfo : EIATTR_CUDA_API_VERSION
	.align		4
        /*0000*/ 	.byte	0x04, 0x37
        /*0002*/ 	.short	(.L_2829 - .L_2828)
.L_2828:
        /*0004*/ 	.word	0x00000082


	//----- nvinfo : EIATTR_SW2861232_WAR
	.align		4
.L_2829:
        /*0008*/ 	.byte	0x01, 0x35
	.zero		2


	//----- nvinfo : EIATTR_PARAM_CBANK
	.align		4
        /*000c*/ 	.byte	0x04, 0x0a
        /*000e*/ 	.short	(.L_2831 - .L_2830)
	.align		4
.L_2830:
        /*0010*/ 	.word	index@(.nv.constant0._ZN10layer_norm22ln_bwd_finalize_kernelINS_22Kernel_traits_finalizeILj256E13__nv_bfloat16S2_fS2_fjLb1ELj1024ELj4ENS_18Kernel_traits_baseILj256ES2_S2_fS2_fjLj1024EEEEELb1ELb0EEEvNS_9BwdParamsE)
        /*0014*/ 	.short	0x0160
        /*0016*/ 	.short	0x0128


	//----- nvinfo : EIATTR_CBANK_PARAM_SIZE
	.align		4
.L_2831:
        /*0018*/ 	.byte	0x03, 0x19
        /*001a*/ 	.short	0x0128


	//----- nvinfo : EIATTR_KPARAM_INFO
	.align		4
        /*001c*/ 	.byte	0x04, 0x17
        /*001e*/ 	.short	(.L_2833 - .L_2832)
.L_2832:
        /*0020*/ 	.word	0x00000000
        /*0024*/ 	.short	0x0000
        /*0026*/ 	.short	0x0000
        /*0028*/ 	.byte	0x00, 0xf0, 0xa1, 0x04


	//----- nvinfo : EIATTR_MAXREG_COUNT
	.align		4
.L_2833:
        /*002c*/ 	.byte	0x03, 0x1b
        /*002e*/ 	.short	0x0040


	//----- nvinfo : EIATTR_NUM_BARRIERS
	.align		4
        /*0030*/ 	.byte	0x02, 0x4c
        /*0032*/ 	.byte	0x01
	.zero		1


	//----- nvinfo : EIATTR_MERCURY_ISA_VERSION
	.align		4
        /*0034*/ 	.byte	0x03, 0x5f
        /*0036*/ 	.short	0x0000


	//----- nvinfo : EIATTR_COOP_GROUP_MASK_REGIDS
	.align		4
        /*0038*/ 	.byte	0x04, 0x29
        /*003a*/ 	.short	(.L_2835 - .L_2834)


	//   ....[0]....
.L_2834:
        /*003c*/ 	.word	0xffffffff


	//   ....[1]....
        /*0040*/ 	.word	0xffffffff


	//   ....[2]....
        /*0044*/ 	.word	0xffffffff


	//   ....[3]....
        /*0048*/ 	.word	0xffffffff


	//   ....[4]....
        /*004c*/ 	.word	0xffffffff


	//   ....[5]....
        /*0050*/ 	.word	0xffffffff


	//   ....[6]....
        /*0054*/ 	.word	0xffffffff


	//   ....[7]....
        /*0058*/ 	.word	0xffffffff


	//   ....[8]....
        /*005c*/ 	.word	0xffffffff


	//   ....[9]....
        /*0060*/ 	.word	0xffffffff


	//   ....[10]....
        /*0064*/ 	.word	0xffffffff


	//   ....[11]....
        /*0068*/ 	.word	0xffffffff


	//   ....[12]....
        /*006c*/ 	.word	0xffffffff


	//   ....[13]....
        /*0070*/ 	.word	0xffffffff


	//   ....[14]....
        /*0074*/ 	.word	0xffffffff


	//   ....[15]....
        /*0078*/ 	.word	0xffffffff


	//   ....[16]....
        /*007c*/ 	.word	0xffffffff


	//   ....[17]....
        /*0080*/ 	.word	0xffffffff


	//   ....[18]....
        /*0084*/ 	.word	0xffffffff


	//   ....[19]....
        /*0088*/ 	.word	0xffffffff


	//   ....[20]....
        /*008c*/ 	.word	0xffffffff


	//   ....[21]....
        /*0090*/ 	.word	0xffffffff


	//   ....[22]....
        /*0094*/ 	.word	0xffffffff


	//   ....[23]....
        /*0098*/ 	.word	0xffffffff


	//   ....[24]....
        /*009c*/ 	.word	0xffffffff


	//   ....[25]....
        /*00a0*/ 	.word	0xffffffff


	//   ....[26]....
        /*00a4*/ 	.word	0xffffffff


	//   ....[27]....
        /*00a8*/ 	.word	0xffffffff


	//   ....[28]....
        /*00ac*/ 	.word	0xffffffff


	//   ....[29]....
        /*00b0*/ 	.word	0xffffffff


	//----- nvinfo : EIATTR_COOP_GROUP_INSTR_OFFSETS
	.align		4
.L_2835:
        /*00b4*/ 	.byte	0x04, 0x28
        /*00b6*/ 	.short	(.L_2837 - .L_2836)


	//   ....[0]....
.L_2836:
        /*00b8*/ 	.word	0x000009d0


	//   ....[1]....
        /*00bc*/ 	.word	0x00000a00


	//   ....[2]....
        /*00c0*/ 	.word	0x00000a10


	//   ....[3]....
        /*00c4*/ 	.word	0x00000a30


	//   ....[4]....
        /*00c8*/ 	.word	0x00000a50


	//   ....[5]....
        /*00cc*/ 	.word	0x00000a60


	//   ....[6]....
        /*00d0*/ 	.word	0x00000a90


	//   ....[7]....
        /*00d4*/ 	.word	0x00000ab0


	//   ....[8]....
        /*00d8*/ 	.word	0x00000ac0


	//   ....[9]....
        /*00dc*/ 	.word	0x00000af0


	//   ....[10]....
        /*00e0*/ 	.word	0x00000b10


	//   ....[11]....
        /*00e4*/ 	.word	0x00000b20


	//   ....[12]....
        /*00e8*/ 	.word	0x00000b50


	//   ....[13]....
        /*00ec*/ 	.word	0x00000b70


	//   ....[14]....
        /*00f0*/ 	.word	0x00000b80


	//   ....[15]....
        /*00f4*/ 	.word	0x00000e20


	//   ....[16]....
        /*00f8*/ 	.word	0x00000e80


	//   ....[17]....
        /*00fc*/ 	.word	0x00000ee0


	//   ....[18]....
        /*0100*/ 	.word	0x00000f40


	//   ....[19]....
        /*0104*/ 	.word	0x00000fb0


	//   ....[20]....
        /*0108*/ 	.word	0x00001020


	//   ....[21]....
        /*010c*/ 	.word	0x00001080


	//   ....[22]....
        /*0110*/ 	.word	0x000010e0


	//   ....[23]....
        /*0114*/ 	.word	0x00001140


	//   ....[24]....
        /*0118*/ 	.word	0x000011b0


	//   ....[25]....
        /*011c*/ 	.word	0x00001220


	//   ....[26]....
        /*0120*/ 	.word	0x00001280


	//   ....[27]....
        /*0124*/ 	.word	0x000012e0


	//   ....[28]....
        /*0128*/ 	.word	0x00001340


	//   ....[29]....
        /*012c*/ 	.word	0x000013a0


	//----- nvinfo : EIATTR_EXIT_INSTR_OFFSETS
	.align		4
.L_2837:
        /*0130*/ 	.byte	0x04, 0x1c
        /*0132*/ 	.short	(.L_2839 - .L_2838)


	//   ....[0]....
.L_2838:
        /*0134*/ 	.word	0x00000070


	//   ....[1]....
        /*0138*/ 	.word	0x00000dc0


	//----- nvinfo : EIATTR_MAX_THREADS
	.align		4
.L_2839:
        /*013c*/ 	.byte	0x04, 0x05
        /*013e*/ 	.short	(.L_2841 - .L_2840)
.L_2840:
        /*0140*/ 	.word	0x00000400
        /*0144*/ 	.word	0x00000001
        /*0148*/ 	.word	0x00000001


	//----- nvinfo : EIATTR_CRS_STACK_SIZE
	.align		4
.L_2841:
        /*014c*/ 	.byte	0x04, 0x1e
        /*014e*/ 	.short	(.L_2843 - .L_2842)
.L_2842:
        /*0150*/ 	.word	0x00000000
.L_2843:


//--------------------- .nv.info._ZN10layer_norm13ln_bwd_kernelINS_13Kernel_traitsI13__nv_bfloat16S2_fS2_fjLj256ELj1ELj4ELj1ELj16ENS_18Kernel_traits_baseILj256ES2_S2_fS2_fjLj128EEEEELb1ELb1ELb1ELb0EEEvNS_9BwdParamsE --------------------------
	.section	.nv.info._ZN10layer_norm13ln_bwd_kernelINS_13Kernel_traitsI13__nv_bfloat16S2_fS2_fjLj256ELj1ELj4ELj1ELj16ENS_18Kernel_traits_baseILj256ES2_S2_fS2_fjLj128EEEEELb1ELb1ELb1ELb0EEEvNS_9BwdParamsE,"",@"SHT_CUDA_INFO"
	.sectionflags	@""
	.align	4


	//----- nvinfo : EIATTR_CUDA_API_VERSION
	.align		4
        /*0000*/ 	.byte	0x04, 0x37
        /*0002*/ 	.short	(.L_2845 - .L_2844)
.L_2844:
        /*0004*/ 	.word	0x00000082


	//----- nvinfo : EIATTR_SW2861232_WAR
	.align		4
.L_2845:
        /*0008*/ 	.byte	0x01, 0x35
	.zero		2


	//----- nvinfo : EIATTR_PARAM_CBANK
	.align		4
        /*000c*/ 	.byte	0x04, 0x0a
        /*000e*/ 	.short	(.L_2847 - .L_2846)
	.align		4
.L_2846:
        /*0010*/ 	.word	index@(.nv.constant0._ZN10layer_norm13ln_bwd_kernelINS_13Kernel_traitsI13__nv_bfloat16S2_fS2_fjLj256ELj1ELj4ELj1ELj16ENS_18Kernel_traits_baseILj256ES2_S2_fS2_fjLj128EEEEELb1ELb1ELb1ELb0EEEvNS_9BwdParamsE)
        /*0014*/ 	.short	0x0160
        /*0016*/ 	.short	0x0128


	//----- nvinfo : EIATTR_CBANK_PARAM_SIZE
	.align		4
.L_2847:
        /*0018*/ 	.byte	0x03, 0x19
        /*001a*/ 	.short	0x0128


	//----- nvinfo : EIATTR_KPARAM_INFO
	.align		4
        /*001c*/ 	.byte	0x04, 0x17
        /*001e*/ 	.short	(.L_2849 - .L_2848)
.L_2848:
        /*0020*/ 	.word	0x00000000
        /*0024*/ 	.short	0x0000
        /*0026*/ 	.short	0x0000
        /*0028*/ 	.byte	0x00, 0xf0, 0xa1, 0x04


	//----- nvinfo : EIATTR_MAXREG_COUNT
	.align		4
.L_2849:
        /*002c*/ 	.byte	0x03, 0x1b
        /*002e*/ 	.short	0x00ff


	//----- nvinfo : EIATTR_NUM_BARRIERS
	.align		4
        /*0030*/ 	.byte	0x02, 0x4c
        /*0032*/ 	.byte	0x01
	.zero		1


	//----- nvinfo : EIATTR_MERCURY_ISA_VERSION
	.align		4
        /*0034*/ 	.byte	0x03, 0x5f
        /*0036*/ 	.short	0x0000


	//----- nvinfo : EIATTR_COOP_GROUP_MASK_REGIDS
	.align		4
        /*0038*/ 	.byte	0x04, 0x29
        /*003a*/ 	.short	(.L_2851 - .L_2850)


	//   ....[0]....
.L_2850:
        /*003c*/ 	.word	0xffffffff


	//   ....[1]....
        /*0040*/ 	.word	0xffffffff


	//   ....[2]....
        /*0044*/ 	.word	0xffffffff


	//   ....[3]....
        /*0048*/ 	.word	0xffffffff


	//   ....[4]....
        /*004c*/ 	.word	0xffffffff


	//   ....[5]....
        /*0050*/ 	.word	0xffffffff


	//   ....[6]....
        /*0054*/ 	.word	0xffffffff


	//   ....[7]....
        /*0058*/ 	.word	0xffffffff


	//   ....[8]....
        /*005c*/ 	.word	0xffffffff


	//   ....[9]....
        /*0060*/ 	.word	0xffffffff


	//   ....[10]....
        /*0064*/ 	.word	0xffffffff


	//   ....[11]....
        /*0068*/ 	.word	0xffffffff


	//   ....[12]....
        /*006c*/ 	.word	0xffffffff


	//   ....[13]....
        /*0070*/ 	.word	0xffffffff


	//   ....[14]....
        /*0074*/ 	.word	0xffffffff


	//   ....[15]....
        /*0078*/ 	.word	0xffffffff


	//   ....[16]....
        /*007c*/ 	.word	0xffffffff


	//   ....[17]....
        /*0080*/ 	.word	0xffffffff


	//   ....[18]....
        /*0084*/ 	.word	0xffffffff


	//   ....[19]....
        /*0088*/ 	.word	0xffffffff


	//----- nvinfo : EIATTR_COOP_GROUP_INSTR_OFFSETS
	.align		4
.L_2851:
        /*008c*/ 	.byte	0x04, 0x28
        /*008e*/ 	.short	(.L_2853 - .L_2852)


	//   ....[0]....
.L_2852:
        /*0090*/ 	.word	0x00000c60


	//   ....[1]....
        /*0094*/ 	.word	0x00000c80


	//   ....[2]....
        /*0098*/ 	.word	0x00000ca0


	//   ....[3]....
        /*009c*/ 	.word	0x00000cc0


	//   ....[4]....
        /*00a0*/ 	.word	0x00000ce0


	//   ....[5]....
        /*00a4*/ 	.word	0x00000d00


	//   ....[6]....
        /*00a8*/ 	.word	0x00000d20


	//   ....[7]....
        /*00ac*/ 	.word	0x00000d40


	//   ....[8]....
        /*00b0*/ 	.word	0x00000d60


	//   ....[9]....
        /*00b4*/ 	.word	0x00000d80


	//   ....[10]....
        /*00b8*/ 	.word	0x00002500


	//   ....[11]....
        /*00bc*/ 	.word	0x00002580


	//   ....[12]....
        /*00c0*/ 	.word	0x00002600


	//   ....[13]....
        /*00c4*/ 	.word	0x00002670


	//   ....[14]....
        /*00c8*/ 	.word	0x000026f0


	//   ....[15]....
        /*00cc*/ 	.word	0x00002760


	//   ....[16]....
        /*00d0*/ 	.word	0x000027e0


	//   ....[17]....
        /*00d4*/ 	.word	0x00002850


	//   ....[18]....
        /*00d8*/ 	.word	0x000028d0


	//   ....[19]....
        /*00dc*/ 	.word	0x00002940


	//----- nvinfo : EIATTR_EXIT_INSTR_OFFSETS
	.align		4
.L_2853:
        /*00e0*/ 	.byte	0x04, 0x1c
        /*00e2*/ 	.short	(.L_2855 - .L_2854)


	//   ....[0]....
.L_2854:
        /*00e4*/ 	.word	0x00002420


	//   ....[1]....
        /*00e8*/ 	.word	0x000024a0


	//----- nvinfo : EIATTR_MAX_THREADS
	.align		4
.L_2855:
        /*00ec*/ 	.byte	0x04, 0x05
        /*00ee*/ 	.short	(.L_2857 - .L_2856)
.L_2856:
        /*00f0*/ 	.word	0x00000080
        /*00f4*/ 	.word	0x00000001
        /*00f8*/ 	.word	0x00000001


	//----- nvinfo : EIATTR_CRS_STACK_SIZE
	.align		4
.L_2857:
        /*00fc*/ 	.byte	0x04, 0x1e
        /*00fe*/ 	.short	(.L_2859 - .L_2858)
.L_2858:
        /*0100*/ 	.word	0x00000000
.L_2859:


//--------------------- .nv.info._ZN10layer_norm22ln_bwd_finalize_kernelINS_22Kernel_traits_finalizeILj256E13__nv_bfloat16S2_fS2_fjLb1ELj1024ELj4ENS_18Kernel_traits_baseILj256ES2_S2_fS2_fjLj1024EEEEELb1ELb1EEEvNS_9BwdParamsE --------------------------
	.section	.nv.info._ZN10layer_norm22ln_bwd_finalize_kernelINS_22Kernel_traits_finalizeILj256E13__nv_bfloat16S2_fS2_fjLb1ELj1024ELj4ENS_18Kernel_traits_baseILj256ES2_S2_fS2_fjLj1024EEEEELb1ELb1EEEvNS_9BwdParamsE,"",@"SHT_CUDA_INFO"
	.sectionflags	@""
	.align	4


	//----- nvinfo : EIATTR_CUDA_API_VERSION
	.align		4
        /*0000*/ 	.byte	0x04, 0x37
        /*0002*/ 	.short	(.L_2861 - .L_2860)
.L_2860:
        /*0004*/ 	.word	0x00000082


	//----- nvinfo : EIATTR_SW2861232_WAR
	.align		4
.L_2861:
        /*0008*/ 	.byte	0x01, 0x35
	.zero		2


	//----- nvinfo : EIATTR_PARAM_CBANK
	.align		4
        /*000c*/ 	.byte	0x04, 0x0a
        /*000e*/ 	.short	(.L_2863 - .L_2862)
	.align		4
.L_2862:
        /*0010*/ 	.word	index@(.nv.constant0._ZN10layer_norm22ln_bwd_finalize_kernelINS_22Kernel_traits_finalizeILj256E13__nv_bfloat16S2_fS2_fjLb1ELj1024ELj4ENS_18Kernel_traits_baseILj256ES2_S2_fS2_fjLj1024EEEEELb1ELb1EEEvNS_9BwdParamsE)
        /*0014*/ 	.short	0x0160
        /*0016*/ 	.short	0x0128


	//----- nvinfo : EIATTR_CBANK_PARAM_SIZE
	.align		4
.L_2863:
        /*0018*/ 	.byte	0x03, 0x19
        /*001a*/ 	.short	0x0128


	//----- nvinfo : EIATTR_KPARAM_INFO
	.align		4
        /*001c*/ 	.byte	0x04, 0x17
        /*001e*/ 	.short	(.L_2865 - .L_2864)
.L_2864:
        /*0020*/ 	.word	0x00000000
        /*0024*/ 	.short	0x0000
        /*0026*/ 	.short	0x0000
        /*0028*/ 	.byte	0x00, 0xf0, 0xa1, 0x04


	//----- nvinfo : EIATTR_MAXREG_COUNT
	.align		4
.L_2865:
        /*002c*/ 	.byte	0x03, 0x1b
        /*002e*/ 	.short	0x0040


	//----- nvinfo : EIATTR_NUM_BARRIERS
	.align		4
        /*0030*/ 	.byte	0x02, 0x4c
        /*0032*/ 	.byte	0x01
	.zero		1


	//----- nvinfo : EIATTR_MERCURY_ISA_VERSION
	.align		4
        /*0034*/ 	.byte	0x03, 0x5f
        /*0036*/ 	.short	0x0000


	//----- nvinfo : EIATTR_COOP_GROUP_MASK_REGIDS
	.align		4
        /*0038*/ 	.byte	0x04, 0x29
        /*003a*/ 	.short	(.L_2867 - .L_2866)


	//   ....[0]....
.L_2866:
        /*003c*/ 	.word	0xffffffff


	//   ....[1]....
        /*0040*/ 	.word	0xffffffff


	//   ....[2]....
        /*0044*/ 	.word	0xffffffff


	//   ....[3]....
        /*0048*/ 	.word	0xffffffff


	//   ....[4]....
        /*004c*/ 	.word	0xffffffff


	//   ....[5]....
        /*0050*/ 	.word	0xffffffff


	//   ....[6]....
        /*0054*/ 	.word	0xffffffff


	//   ....[7]....
        /*0058*/ 	.word	0xffffffff


	//   ....[8]....
        /*005c*/ 	.word	0xffffffff


	//   ....[9]....
        /*0060*/ 	.word	0xffffffff


	//   ....[10]....
        /*0064*/ 	.word	0xffffffff


	//   ....[11]....
        /*0068*/ 	.word	0xffffffff


	//   ....[12]....
        /*006c*/ 	.word	0xffffffff


	//   ....[13]....
        /*0070*/ 	.word	0xffffffff


	//   ....[14]....
        /*0074*/ 	.word	0xffffffff


	//   ....[15]....
        /*0078*/ 	.word	0xffffffff


	//   ....[16]....
        /*007c*/ 	.word	0xffffffff


	//   ....[17]....
        /*0080*/ 	.word	0xffffffff


	//   ....[18]....
        /*0084*/ 	.word	0xffffffff


	//   ....[19]....
        /*0088*/ 	.word	0xffffffff


	//   ....[20]....
        /*008c*/ 	.word	0xffffffff


	//   ....[21]....
        /*0090*/ 	.word	0xffffffff


	//   ....[22]....
        /*0094*/ 	.word	0xffffffff


	//   ....[23]....
        /*0098*/ 	.word	0xffffffff


	//   ....[24]....
        /*009c*/ 	.word	0xffffffff


	//   ....[25]....
        /*00a0*/ 	.word	0xffffffff


	//   ....[26]....
        /*00a4*/ 	.word	0xffffffff


	//   ....[27]....
        /*00a8*/ 	.word	0xffffffff


	//   ....[28]....
        /*00ac*/ 	.word	0xffffffff


	//   ....[29]....
        /*00b0*/ 	.word	0xffffffff


	//----- nvinfo : EIATTR_COOP_GROUP_INSTR_OFFSETS
	.align		4
.L_2867:
        /*00b4*/ 	.byte	0x04, 0x28
        /*00b6*/ 	.short	(.L_2869 - .L_2868)


	//   ....[0]....
.L_2868:
        /*00b8*/ 	.word	0x000009a0


	//   ....[1]....
        /*00bc*/ 	.word	0x000009d0


	//   ....[2]....
        /*00c0*/ 	.word	0x000009e0


	//   ....[3]....
        /*00c4*/ 	.word	0x00000a00


	//   ....[4]....
        /*00c8*/ 	.word	0x00000a20


	//   ....[5]....
        /*00cc*/ 	.word	0x00000a30


	//   ....[6]....
        /*00d0*/ 	.word	0x00000a60


	//   ....[7]....
        /*00d4*/ 	.word	0x00000a80


	//   ....[8]....
        /*00d8*/ 	.word	0x00000a90


	//   ....[9]....
        /*00dc*/ 	.word	0x00000ac0


	//   ....[10]....
        /*00e0*/ 	.word	0x00000ae0


	//   ....[11]....
        /*00e4*/ 	.word	0x00000af0


	//   ....[12]....
        /*00e8*/ 	.word	0x00000b20


	//   ....[13]....
        /*00ec*/ 	.word	0x00000b40


	//   ....[14]....
        /*00f0*/ 	.word	0x00000b50


	//   ....[15]....
        /*00f4*/ 	.word	0x00000dd0


	//   ....[16]....
        /*00f8*/ 	.word	0x00000e30


	//   ....[17]....
        /*00fc*/ 	.word	0x00000e90


	//   ....[18]....
        /*0100*/ 	.word	0x00000ef0


	//   ....[19]....
        /*0104*/ 	.word	0x00000f60


	//   ....[20]....
        /*0108*/ 	.word	0x00000fd0


	//   ....[21]....
        /*010c*/ 	.word	0x00001030


	//   ....[22]....
        /*0110*/ 	.word	0x00001090


	//   ....[23]....
        /*0114*/ 	.word	0x000010f0


	//   ....[24]....
        /*0118*/ 	.word	0x00001160


	//   ....[25]....
        /*011c*/ 	.word	0x000011d0


	//   ....[26]....
        /*0120*/ 	.word	0x00001230


	//   ....[27]....
        /*0124*/ 	.word	0x00001290


	//   ....[28]....
        /*0128*/ 	.word	0x000012f0


	//   ....[29]....
        /*012c*/ 	.word	0x00001350


	//----- nvinfo : EIATTR_EXIT_INSTR_OFFSETS
	.align		4
.L_2869:
        /*0130*/ 	.byte	0x04, 0x1c
        /*0132*/ 	.short	(.L_2871 - .L_2870)


	//   ....[0]....
.L_2870:
        /*0134*/ 	.word	0x00000070


	//   ....[1]....
        /*0138*/ 	.word	0x00000d70


	//----- nvinfo : EIATTR_MAX_THREADS
	.align		4
.L_2871:
        /*013c*/ 	.byte	0x04, 0x05
        /*013e*/ 	.short	(.L_2873 - .L_2872)
.L_2872:
        /*0140*/ 	.word	0x00000400
        /*0144*/ 	.word	0x00000001
        /*0148*/ 	.word	0x00000001


	//----- nvinfo : EIATTR_CRS_STACK_SIZE
	.align		4
.L_2873:
        /*014c*/ 	.byte	0x04, 0x1e
        /*014e*/ 	.short	(.L_2875 - .L_2874)
.L_2874:
        /*0150*/ 	.word	0x00000000
.L_2875:


//--------------------- .nv.info._ZN10layer_norm13ln_bwd_kernelINS_13Kernel_traitsI13__nv_bfloat16S2_fS2_fjLj256ELj1ELj4ELj1ELj16ENS_18Kernel_traits_baseILj256ES2_S2_fS2_fjLj128EEEEELb1ELb1ELb1ELb1EEEvNS_9BwdParamsE --------------------------
	.section	.nv.info._ZN10layer_norm13ln_bwd_kernelINS_13Kernel_traitsI13__nv_bfloat16S2_fS2_fjLj256ELj1ELj4ELj1ELj16ENS_18Kernel_traits_baseILj256ES2_S2_fS2_fjLj128EEEEELb1ELb1ELb1ELb1EEEvNS_9BwdParamsE,"",@"SHT_CUDA_INFO"
	.sectionflags	@""
	.align	4


	//----- nvinfo : EIATTR_CUDA_API_VERSION
	.align		4
        /*0000*/ 	.byte	0x04, 0x37
        /*0002*/ 	.short	(.L_2877 - .L_2876)
.L_2876:
        /*0004*/ 	.word	0x00000082


	//----- nvinfo : EIATTR_SW2861232_WAR
	.align		4
.L_2877:
        /*0008*/ 	.byte	0x01, 0x35
	.zero		2


	//----- nvinfo : EIATTR_PARAM_CBANK
	.align		4
        /*000c*/ 	.byte	0x04, 0x0a
        /*000e*/ 	.short	(.L_2879 - .L_2878)
	.align		4
.L_2878:
        /*0010*/ 	.word	index@(.nv.constant0._ZN10layer_norm13ln_bwd_kernelINS_13Kernel_traitsI13__nv_bfloat16S2_fS2_fjLj256ELj1ELj4ELj1ELj16ENS_18Kernel_traits_baseILj256ES2_S2_fS2_fjLj128EEEEELb1ELb1ELb1ELb1EEEvNS_9BwdParamsE)
        /*0014*/ 	.short	0x0160
        /*0016*/ 	.short	0x0128


	//----- nvinfo : EIATTR_CBANK_PARAM_SIZE
	.align		4
.L_2879:
        /*0018*/ 	.byte	0x03, 0x19
        /*001a*/ 	.short	0x0128


	//----- nvinfo : EIATTR_KPARAM_INFO
	.align		4
        /*001c*/ 	.byte	0x04, 0x17
        /*001e*/ 	.short	(.L_2881 - .L_2880)
.L_2880:
        /*0020*/ 	.word	0x00000000
        /*0024*/ 	.short	0x0000
        /*0026*/ 	.short	0x0000
        /*0028*/ 	.byte	0x00, 0xf0, 0xa1, 0x04


	//----- nvinfo : EIATTR_MAXREG_COUNT
	.align		4
.L_2881:
        /*002c*/ 	.byte	0x03, 0x1b
        /*002e*/ 	.short	0x00ff


	//----- nvinfo : EIATTR_NUM_BARRIERS
	.align		4
        /*0030*/ 	.byte	0x02, 0x4c
        /*0032*/ 	.byte	0x01
	.zero		1


	//----- nvinfo : EIATTR_MERCURY_ISA_VERSION
	.align		4
        /*0034*/ 	.byte	0x03, 0x5f
        /*0036*/ 	.short	0x0000


	//----- nvinfo : EIATTR_COOP_GROUP_MASK_REGIDS
	.align		4
        /*0038*/ 	.byte	0x04, 0x29
        /*003a*/ 	.short	(.L_2883 - .L_2882)


	//   ....[0]....
.L_2882:
        /*003c*/ 	.word	0xffffffff


	//   ....[1]....
        /*0040*/ 	.word	0xffffffff


	//   ....[2]....
        /*0044*/ 	.word	0xffffffff


	//   ....[3]....
        /*0048*/ 	.word	0xffffffff


	//   ....[4]....
        /*004c*/ 	.word	0xffffffff


	//   ....[5]....
        /*0050*/ 	.word	0xffffffff


	//   ....[6]....
        /*0054*/ 	.word	0xffffffff


	//   ....[7]....
        /*0058*/ 	.word	0xffffffff


	//   ....[8]....
        /*005c*/ 	.word	0xffffffff


	//   ....[9]....
        /*0060*/ 	.word	0xffffffff


	//   ....[10]....
        /*0064*/ 	.word	0xffffffff


	//   ....[11]....
        /*0068*/ 	.word	0xffffffff


	//   ....[12]....
        /*006c*/ 	.word	0xffffffff


	//   ....[13]....
        /*0070*/ 	.word	0xffffffff


	//   ....[14]....
        /*0074*/ 	.word	0xffffffff


	//   ....[15]....
        /*0078*/ 	.word	0xffffffff


	//   ....[16]....
        /*007c*/ 	.word	0xffffffff


	//   ....[17]....
        /*0080*/ 	.word	0xffffffff


	//   ....[18]....
        /*0084*/ 	.word	0xffffffff


	//   ....[19]....
        /*0088*/ 	.word	0xffffffff


	//----- nvinfo : EIATTR_COOP_GROUP_INSTR_OFFSETS
	.align		4
.L_2883:
        /*008c*/ 	.byte	0x04, 0x28
        /*008e*/ 	.short	(.L_2885 - .L_2884)


	//   ....[0]....
.L_2884:
        /*0090*/ 	.word	0x00000b40


	//   ....[1]....
        /*0094*/ 	.word	0x00000b60


	//   ....[2]....
        /*0098*/ 	.word	0x00000b80


	//   ....[3]....
        /*009c*/ 	.word	0x00000ba0


	//   ....[4]....
        /*00a0*/ 	.word	0x00000bc0


	//   ....[5]....
        /*00a4*/ 	.word	0x00000be0


	//   ....[6]....
        /*00a8*/ 	.word	0x00000c00


	//   ....[7]....
        /*00ac*/ 	.word	0x00000c20


	//   ....[8]....
        /*00b0*/ 	.word	0x00000c40


	//   ....[9]....
        /*00b4*/ 	.word	0x00000c60


	//   ....[10]....
        /*00b8*/ 	.word	0x000022b0


	//   ....[11]....
        /*00bc*/ 	.word	0x00002330


	//   ....[12]....
        /*00c0*/ 	.word	0x000023b0


	//   ....[13]....
        /*00c4*/ 	.word	0x00002420


	//   ....[14]....
        /*00c8*/ 	.word	0x000024a0


	//   ....[15]....
        /*00cc*/ 	.word	0x00002510


	//   ....[16]....
        /*00d0*/ 	.word	0x00002590


	//   ....[17]....
        /*00d4*/ 	.word	0x00002600


	//   ....[18]....
        /*00d8*/ 	.word	0x00002680


	//   ....[19]....
        /*00dc*/ 	.word	0x000026f0


	//----- nvinfo : EIATTR_EXIT_INSTR_OFFSETS
	.align		4
.L_2885:
        /*00e0*/ 	.byte	0x04, 0x1c
        /*00e2*/ 	.short	(.L_2887 - .L_2886)


	//   ....[0]....
.L_2886:
        /*00e4*/ 	.word	0x00002250


	//----- nvinfo : EIATTR_MAX_THREADS
	.align		4
.L_2887:
        /*00e8*/ 	.byte	0x04, 0x05
        /*00ea*/ 	.short	(.L_2889 - .L_2888)
.L_2888:
        /*00ec*/ 	.word	0x00000080
        /*00f0*/ 	.word	0x00000001
        /*00f4*/ 	.word	0x00000001


	//----- nvinfo : EIATTR_CRS_STACK_SIZE
	.align		4
.L_2889:
        /*00f8*/ 	.byte	0x04, 0x1e
        /*00fa*/ 	.short	(.L_2891 - .L_2890)
.L_2890:
        /*00fc*/ 	.word	0x00000000
.L_2891:


//--------------------- .nv.info._ZN10layer_norm13ln_bwd_kernelINS_13Kernel_traitsIf13__nv_bfloat16fS2_fjLj256ELj1ELj4ELj1ELj16ENS_18Kernel_traits_baseILj256EfS2_fS2_fjLj128EEEEELb0ELb0ELb0ELb0EEEvNS_9BwdParamsE --------------------------
	.section	.nv.info._ZN10layer_norm13ln_bwd_kernelINS_13Kernel_traitsIf13__nv_bfloat16fS2_fjLj256ELj1ELj4ELj1ELj16ENS_18Kernel_traits_baseILj256EfS2_fS2_fjLj128EEEEELb0ELb0ELb0ELb0EEEvNS_9BwdParamsE,"",@"SHT_CUDA_INFO"
	.sectionflags	@""
	.align	4


	//----- nvinfo : EIATTR_CUDA_API_VERSION
	.align		4
        /*0000*/ 	.byte	0x04, 0x37
        /*0002*/ 	.short	(.L_2893 - .L_2892)
.L_2892:
        /*0004*/ 	.word	0x00000082


	//----- nvinfo : EIATTR_SW2861232_WAR
	.align		4
.L_2893:
        /*0008*/ 	.byte	0x01, 0x35
	.zero		2


	//----- nvinfo : EIATTR_PARAM_CBANK
	.align		4
        /*000c*/ 	.byte	0x04, 0x0a
        /*000e*/ 	.short	(.L_2895 - .L_2894)
	.align		4
.L_2894:
        /*0010*/ 	.word	index@(.nv.constant0._ZN10layer_norm13ln_bwd_kernelINS_13Kernel_traitsIf13__nv_bfloat16fS2_fjLj256ELj1ELj4ELj1ELj16ENS_18Kernel_traits_baseILj256EfS2_fS2_fjLj128EEEEELb0ELb0ELb0ELb0EEEvNS_9BwdParamsE)
        /*0014*/ 	.short	0x0160
        /*0016*/ 	.short	0x0128


	//----- nvinfo : EIATTR_CBANK_PARAM_SIZE
	.align		4
.L_2895:
        /*0018*/ 	.byte	0x03, 0x19
        /*001a*/ 	.short	0x0128


	//----- nvinfo : EIATTR_KPARAM_INFO
	.align		4
        /*001c*/ 	.byte	0x04, 0x17
        /*001e*/ 	.short	(.L_2897 - .L_2896)
.L_2896:
        /*0020*/ 	.word	0x00000000
        /*0024*/ 	.short	0x0000
        /*0026*/ 	.short	0x0000
        /*0028*/ 	.byte	0x00, 0xf0, 0xa1, 0x04


	//----- nvinfo : EIATTR_MAXREG_COUNT
	.align		4
.L_2897:
        /*002c*/ 	.byte	0x03, 0x1b
        /*002e*/ 	.short	0x00ff


	//----- nvinfo : EIATTR_NUM_BARRIERS
	.align		4
        /*0030*/ 	.byte	0x02, 0x4c
        /*0032*/ 	.byte	0x01
	.zero		1


	//----- nvinfo : EIATTR_MERCURY_ISA_VERSION
	.align		4
        /*0034*/ 	.byte	0x03, 0x5f
        /*0036*/ 	.short	0x0000


	//----- nvinfo : EIATTR_COOP_GROUP_MASK_REGIDS
	.align		4
        /*0038*/ 	.byte	0x04, 0x29
        /*003a*/ 	.short	(.L_2899 - .L_2898)


	//   ....[0]....
.L_2898:
        /*003c*/ 	.word	0xffffffff


	//   ....[1]....
        /*0040*/ 	.word	0xffffffff


	//   ....[2]....
        /*0044*/ 	.word	0xffffffff


	//   ....[3]....
        /*0048*/ 	.word	0xffffffff


	//   ....[4]....
        /*004c*/ 	.word	0xffffffff


	//   ....[5]....
        /*0050*/ 	.word	0xffffffff


	//   ....[6]....
        /*0054*/ 	.word	0xffffffff


	//   ....[7]....
        /*0058*/ 	.word	0xffffffff


	//   ....[8]....
        /*005c*/ 	.word	0xffffffff


	//   ....[9]....
        /*0060*/ 	.word	0xffffffff


	//   ....[10]....
        /*0064*/ 	.word	0xffffffff


	//   ....[11]....
        /*0068*/ 	.word	0xffffffff


	//   ....[12]....
        /*006c*/ 	.word	0xffffffff


	//   ....[13]....
        /*0070*/ 	.word	0xffffffff


	//   ....[14]....
        /*0074*/ 	.word	0xffffffff


	//   ....[15]....
        /*0078*/ 	.word	0xffffffff


	//   ....[16]....
        /*007c*/ 	.word	0xffffffff


	//   ....[17]....
        /*0080*/ 	.word	0xffffffff


	//   ....[18]....
        /*0084*/ 	.word	0xffffffff


	//   ....[19]....
        /*0088*/ 	.word	0xffffffff


	//----- nvinfo : EIATTR_COOP_GROUP_INSTR_OFFSETS
	.align		4
.L_2899:
        /*008c*/ 	.byte	0x04, 0x28
        /*008e*/ 	.short	(.L_2901 - .L_2900)


	//   ....[0]....
.L_2900:
        /*0090*/ 	.word	0x00000820


	//   ....[1]....
        /*0094*/ 	.word	0x00000850


	//   ....[2]....
        /*0098*/ 	.word	0x00000860


	//   ....[3]....
        /*009c*/ 	.word	0x00000890


	//   ....[4]....
        /*00a0*/ 	.word	0x000008a0


	//   ....[5]....
        /*00a4*/ 	.word	0x000008d0


	//   ....[6]....
        /*00a8*/ 	.word	0x000008e0


	//   ....[7]....
        /*00ac*/ 	.word	0x00000910


	//   ....[8]....
        /*00b0*/ 	.word	0x00000920


	//   ....[9]....
        /*00b4*/ 	.word	0x00000940


	//   ....[10]....
        /*00b8*/ 	.word	0x00001300


	//   ....[11]....
        /*00bc*/ 	.word	0x00001380


	//   ....[12]....
        /*00c0*/ 	.word	0x00001400


	//   ....[13]....
        /*00c4*/ 	.word	0x00001470


	//   ....[14]....
        /*00c8*/ 	.word	0x000014f0


	//   ....[15]....
        /*00cc*/ 	.word	0x00001560


	//   ....[16]....
        /*00d0*/ 	.word	0x000015e0


	//   ....[17]....
        /*00d4*/ 	.word	0x00001650


	//   ....[18]....
        /*00d8*/ 	.word	0x000016d0


	//   ....[19]....
        /*00dc*/ 	.word	0x00001740


	//----- nvinfo : EIATTR_EXIT_INSTR_OFFSETS
	.align		4
.L_2901:
        /*00e0*/ 	.byte	0x04, 0x1c
        /*00e2*/ 	.short	(.L_2903 - .L_2902)


	//   ....[0]....
.L_2902:
        /*00e4*/ 	.word	0x00001270


	//   ....[1]....
        /*00e8*/ 	.word	0x000012a0


	//----- nvinfo : EIATTR_MAX_THREADS
	.align		4
.L_2903:
        /*00ec*/ 	.byte	0x04, 0x05
        /*00ee*/ 	.short	(.L_2905 - .L_2904)
.L_2904:
        /*00f0*/ 	.word	0x00000080
        /*00f4*/ 	.word	0x00000001
        /*00f8*/ 	.word	0x00000001


	//----- nvinfo : EIATTR_CRS_STACK_SIZE
	.align		4
.L_2905:
        /*00fc*/ 	.byte	0x04, 0x1e
        /*00fe*/ 	.short	(.L_2907 - .L_2906)
.L_2906:
        /*0100*/ 	.word	0x00000000
.L_2907:


//--------------------- .nv.info._ZN10layer_norm13ln_bwd_kernelINS_13Kernel_traitsIf13__nv_bfloat16fS2_fjLj256ELj1ELj4ELj1ELj16ENS_18Kernel_traits_baseILj256EfS2_fS2_fjLj128EEEEELb0ELb0ELb0ELb1EEEvNS_9BwdParamsE --------------------------
	.section	.nv.info._ZN10layer_norm13ln_bwd_kernelINS_13Kernel_traitsIf13__nv_bfloat16fS2_fjLj256ELj1ELj4ELj1ELj16ENS_18Kernel_traits_baseILj256EfS2_fS2_fjLj128EEEEELb0ELb0ELb0ELb1EEEvNS_9BwdParamsE,"",@"SHT_CUDA_INFO"
	.sectionflags	@""
	.align	4


	//----- nvinfo : EIATTR_CUDA_API_VERSION
	.align		4
        /*0000*/ 	.byte	0x04, 0x37
        /*0002*/ 	.short	(.L_2909 - .L_2908)
.L_2908:
        /*0004*/ 	.word	0x00000082


	//----- nvinfo : EIATTR_SW2861232_WAR
	.align		4
.L_2909:
        /*0008*/ 	.byte	0x01, 0x35
	.zero		2


	//----- nvinfo : EIATTR_PARAM_CBANK
	.align		4
        /*000c*/ 	.byte	0x04, 0x0a
        /*000e*/ 	.short	(.L_2911 - .L_2910)
	.align		4
.L_2910:
        /*0010*/ 	.word	index@(.nv.constant0._ZN10layer_norm13ln_bwd_kernelINS_13Kernel_traitsIf13__nv_bfloat16fS2_fjLj256ELj1ELj4ELj1ELj16ENS_18Kernel_traits_baseILj256EfS2_fS2_fjLj128EEEEELb0ELb0ELb0ELb1EEEvNS_9BwdParamsE)
        /*0014*/ 	.short	0x0160
        /*0016*/ 	.short	0x0128


	//----- nvinfo : EIATTR_CBANK_PARAM_SIZE
	.align		4
.L_2911:
        /*0018*/ 	.byte	0x03, 0x19
        /*001a*/ 	.short	0x0128


	//----- nvinfo : EIATTR_KPARAM_INFO
	.align		4
        /*001c*/ 	.byte	0x04, 0x17
        /*001e*/ 	.short	(.L_2913 - .L_2912)
.L_2912:
        /*0020*/ 	.word	0x00000000
        /*0024*/ 	.short	0x0000
        /*0026*/ 	.short	0x0000
        /*0028*/ 	.byte	0x00, 0xf0, 0xa1, 0x04


	//----- nvinfo : EIATTR_MAXREG_COUNT
	.align		4
.L_2913:
        /*002c*/ 	.byte	0x03, 0x1b
        /*002e*/ 	.short	0x00ff


	//----- nvinfo : EIATTR_NUM_BARRIERS
	.align		4
        /*0030*/ 	.byte	0x02, 0x4c
        /*0032*/ 	.byte	0x01
	.zero		1


	//----- nvinfo : EIATTR_ANNOTATIONS
	.align		4
        /*0034*/ 	.byte	0x04, 0x55
        /*0036*/ 	.short	(.L_2915 - .L_2914)


	//   ....[0]....
.L_2914:
        /*0038*/ 	.word	0x00000001
        /*003c*/ 	.byte	0xa0, 0x16, 0x00, 0x00, 0x01, 0x00, 0x00, 0x00, 0xe0, 0x16, 0x00, 0x00


	//----- nvinfo : EIATTR_MERCURY_ISA_VERSION
	.align		4
.L_2915:
        /*0048*/ 	.byte	0x03, 0x5f
        /*004a*/ 	.short	0x0000


	//----- nvinfo : EIATTR_COOP_GROUP_MASK_REGIDS
	.align		4
        /*004c*/ 	.byte	0x04, 0x29
        /*004e*/ 	.short	(.L_2917 - .L_2916)


	//   ....[0]....
.L_2916:
        /*0050*/ 	.word	0xffffffff


	//   ....[1]....
        /*0054*/ 	.word	0xffffffff


	//   ....[2]....
        /*0058*/ 	.word	0xffffffff


	//   ....[3]....
        /*005c*/ 	.word	0xffffffff


	//   ....[4]....
        /*0060*/ 	.word	0xffffffff


	//   ....[5]....
        /*0064*/ 	.word	0xffffffff


	//   ....[6]....
        /*0068*/ 	.word	0xffffffff


	//   ....[7]....
        /*006c*/ 	.word	0xffffffff


	//   ....[8]....
        /*0070*/ 	.word	0xffffffff


	//   ....[9]....
        /*0074*/ 	.word	0xffffffff


	//   ....[10]....
        /*0078*/ 	.word	0xffffffff


	//   ....[11]....
        /*007c*/ 	.word	0xffffffff


	//   ....[12]....
        /*0080*/ 	.word	0xffffffff


	//   ....[13]....
        /*0084*/ 	.word	0xffffffff


	//   ....[14]....
        /*0088*/ 	.word	0xffffffff


	//   ....[15]....
        /*008c*/ 	.word	0xffffffff


	//   ....[16]....
        /*0090*/ 	.word	0xffffffff


	//   ....[17]....
        /*0094*/ 	.word	0xffffffff


	//   ....[18]....
        /*0098*/ 	.word	0xffffffff


	//   ....[19]....
        /*009c*/ 	.word	0xffffffff


	//----- nvinfo : EIATTR_COOP_GROUP_INSTR_OFFSETS
	.align		4
.L_2917:
        /*00a0*/ 	.byte	0x04, 0x28
        /*00a2*/ 	.short	(.L_2919 - .L_2918)


	//   ....[0]....
.L_2918:
        /*00a4*/ 	.word	0x00000860


	//   ....[1]....
        /*00a8*/ 	.word	0x00000880


	//   ....[2]....
        /*00ac*/ 	.word	0x000008a0


	//   ....[3]....
        /*00b0*/ 	.word	0x000008c0


	//   ....[4]....
        /*00b4*/ 	.word	0x000008f0


	//   ....[5]....
        /*00b8*/ 	.word	0x00000900


	//   ....[6]....
        /*00bc*/ 	.word	0x00000930


	//   ....[7]....
        /*00c0*/ 	.word	0x00000940


	//   ....[8]....
        /*00c4*/ 	.word	0x00000970


	//   ....[9]....
        /*00c8*/ 	.word	0x00000980


	//   ....[10]....
        /*00cc*/ 	.word	0x000012d0


	//   ....[11]....
        /*00d0*/ 	.word	0x00001340


	//   ....[12]....
        /*00d4*/ 	.word	0x000013b0


	//   ....[13]....
        /*00d8*/ 	.word	0x00001410


	//   ....[14]....
        /*00dc*/ 	.word	0x00001480


	//   ....[15]....
        /*00e0*/ 	.word	0x000014e0


	//   ....[16]....
        /*00e4*/ 	.word	0x00001550


	//   ....[17]....
        /*00e8*/ 	.word	0x000015b0


	//   ....[18]....
        /*00ec*/ 	.word	0x00001620


	//   ....[19]....
        /*00f0*/ 	.word	0x00001680


	//----- nvinfo : EIATTR_EXIT_INSTR_OFFSETS
	.align		4
.L_2919:
        /*00f4*/ 	.byte	0x04, 0x1c
        /*00f6*/ 	.short	(.L_2921 - .L_2920)


	//   ....[0]....
.L_2920:
        /*00f8*/ 	.word	0x00001280


	//----- nvinfo : EIATTR_MAX_THREADS
	.align		4
.L_2921:
        /*00fc*/ 	.byte	0x04, 0x05
        /*00fe*/ 	.short	(.L_2923 - .L_2922)
.L_2922:
        /*0100*/ 	.word	0x00000080
        /*0104*/ 	.word	0x00000001
        /*0108*/ 	.word	0x00000001


	//----- nvinfo : EIATTR_CRS_STACK_SIZE
	.align		4
.L_2923:
        /*010c*/ 	.byte	0x04, 0x1e
        /*010e*/ 	.short	(.L_2925 - .L_2924)
.L_2924:
        /*0110*/ 	.word	0x00000000
.L_2925:


//--------------------- .nv.info._ZN10layer_norm13ln_bwd_kernelINS_13Kernel_traitsIf13__nv_bfloat16fS2_fjLj256ELj1ELj4ELj1ELj16ENS_18Kernel_traits_baseILj256EfS2_fS2_fjLj128EEEEELb0ELb0ELb1ELb0EEEvNS_9BwdParamsE --------------------------
	.section	.nv.info._ZN10layer_norm13ln_bwd_kernelINS_13Kernel_traitsIf13__nv_bfloat16fS2_fjLj256ELj1ELj4ELj1ELj16ENS_18Kernel_traits_baseILj256EfS2_fS2_fjLj128EEEEELb0ELb0ELb1ELb0EEEvNS_9BwdParamsE,"",@"SHT_CUDA_INFO"
	.sectionflags	@""
	.align	4


	//----- nvinfo : EIATTR_CUDA_API_VERSION
	.align		4
        /*0000*/ 	.byte	0x04, 0x37
        /*0002*/ 	.short	(.L_2927 - .L_2926)
.L_2926:
        /*0004*/ 	.word	0x00000082


	//----- nvinfo : EIATTR_SW2861232_WAR
	.align		4
.L_2927:
        /*0008*/ 	.byte	0x01, 0x35
	.zero		2


	//----- nvinfo : EIATTR_PARAM_CBANK
	.align		4
        /*000c*/ 	.byte	0x04, 0x0a
        /*000e*/ 	.short	(.L_2929 - .L_2928)
	.align		4
.L_2928:
        /*0010*/ 	.word	index@(.nv.constant0._ZN10layer_norm13ln_bwd_kernelINS_13Kernel_traitsIf13__nv_bfloat16fS2_fjLj256ELj1ELj4ELj1ELj16ENS_18Kernel_traits_baseILj256EfS2_fS2_fjLj128EEEEELb0ELb0ELb1ELb0EEEvNS_9BwdParamsE)
        /*0014*/ 	.short	0x0160
        /*0016*/ 	.short	0x0128


	//----- nvinfo : EIATTR_CBANK_PARAM_SIZE
	.align		4
.L_2929:
        /*0018*/ 	.byte	0x03, 0x19
        /*001a*/ 	.short	0x0128


	//----- nvinfo : EIATTR_KPARAM_INFO
	.align		4
        /*001c*/ 	.byte	0x04, 0x17
        /*001e*/ 	.short	(.L_2931 - .L_2930)
.L_2930:
        /*0020*/ 	.word	0x00000000
        /*0024*/ 	.short	0x0000
        /*0026*/ 	.short	0x0000
        /*0028*/ 	.byte	0x00, 0xf0, 0xa1, 0x04


	//----- nvinfo : EIATTR_MAXREG_COUNT
	.align		4
.L_2931:
        /*002c*/ 	.byte	0x03, 0x1b
        /*002e*/ 	.short	0x00ff


	//----- nvinfo : EIATTR_NUM_BARRIERS
	.align		4
        /*0030*/ 	.byte	0x02, 0x4c
        /*0032*/ 	.byte	0x01
	.zero		1


	//----- nvinfo : EIATTR_MERCURY_ISA_VERSION
	.align		4
        /*0034*/ 	.byte	0x03, 0x5f
        /*0036*/ 	.short	0x0000


	//----- nvinfo : EIATTR_COOP_GROUP_MASK_REGIDS
	.align		4
        /*0038*/ 	.byte	0x04, 0x29
        /*003a*/ 	.short	(.L_2933 - .L_2932)


	//   ....[0]....
.L_2932:
        /*003c*/ 	.word	0xffffffff


	//   ....[1]....
        /*0040*/ 	.word	0xffffffff


	//   ....[2]....
        /*0044*/ 	.word	0xffffffff


	//   ....[3]....
        /*0048*/ 	.word	0xffffffff


	//   ....[4]....
        /*004c*/ 	.word	0xffffffff


	//   ....[5]....
        /*0050*/ 	.word	0xffffffff


	//   ....[6]....
        /*0054*/ 	.word	0xffffffff


	//   ....[7]....
        /*0058*/ 	.word	0xffffffff


	//   ....[8]....
        /*005c*/ 	.word	0xffffffff


	//   ....[9]....
        /*0060*/ 	.word	0xffffffff


	//   ....[10]....
        /*0064*/ 	.word	0xffffffff


	//   ....[11]....
        /*0068*/ 	.word	0xffffffff


	//   ....[12]....
        /*006c*/ 	.word	0xffffffff


	//   ....[13]....
        /*0070*/ 	.word	0xffffffff


	//   ....[14]....
        /*0074*/ 	.word	0xffffffff


	//   ....[15]....
        /*0078*/ 	.word	0xffffffff


	//   ....[16]....
        /*007c*/ 	.word	0xffffffff


	//   ....[17]....
        /*0080*/ 	.word	0xffffffff


	//   ....[18]....
        /*0084*/ 	.word	0xffffffff


	//   ....[19]....
        /*0088*/ 	.word	0xffffffff


	//----- nvinfo : EIATTR_COOP_GROUP_INSTR_OFFSETS
	.align		4
.L_2933:
        /*008c*/ 	.byte	0x04, 0x28
        /*008e*/ 	.short	(.L_2935 - .L_2934)


	//   ....[0]....
.L_2934:
        /*0090*/ 	.word	0x000008b0


	//   ....[1]....
        /*0094*/ 	.word	0x000008d0


	//   ....[2]....
        /*0098*/ 	.word	0x000008f0


	//   ....[3]....
        /*009c*/ 	.word	0x00000910


	//   ....[4]....
        /*00a0*/ 	.word	0x00000930


	//   ....[5]....
        /*00a4*/ 	.word	0x00000950


	//   ....[6]....
        /*00a8*/ 	.word	0x00000970


	//   ....[7]....
        /*00ac*/ 	.word	0x00000990


	//   ....[8]....
        /*00b0*/ 	.word	0x000009b0


	//   ....[9]....
        /*00b4*/ 	.word	0x000009d0


	//   ....[10]....
        /*00b8*/ 	.word	0x000018d0


	//   ....[11]....
        /*00bc*/ 	.word	0x00001950


	//   ....[12]....
        /*00c0*/ 	.word	0x000019d0


	//   ....[13]....
        /*00c4*/ 	.word	0x00001a40


	//   ....[14]....
        /*00c8*/ 	.word	0x00001ac0


	//   ....[15]....
        /*00cc*/ 	.word	0x00001b30


	//   ....[16]....
        /*00d0*/ 	.word	0x00001bb0


	//   ....[17]....
        /*00d4*/ 	.word	0x00001c20


	//   ....[18]....
        /*00d8*/ 	.word	0x00001ca0


	//   ....[19]....
        /*00dc*/ 	.word	0x00001d10


	//----- nvinfo : EIATTR_EXIT_INSTR_OFFSETS
	.align		4
.L_2935:
        /*00e0*/ 	.byte	0x04, 0x1c
        /*00e2*/ 	.short	(.L_2937 - .L_2936)


	//   ....[0]....
.L_2936:
        /*00e4*/ 	.word	0x00001840


	//   ....[1]....
        /*00e8*/ 	.word	0x00001870


	//----- nvinfo : EIATTR_MAX_THREADS
	.align		4
.L_2937:
        /*00ec*/ 	.byte	0x04, 0x05
        /*00ee*/ 	.short	(.L_2939 - .L_2938)
.L_2938:
        /*00f0*/ 	.word	0x00000080
        /*00f4*/ 	.word	0x00000001
        /*00f8*/ 	.word	0x00000001


	//----- nvinfo : EIATTR_CRS_STACK_SIZE
	.align		4
.L_2939:
        /*00fc*/ 	.byte	0x04, 0x1e
        /*00fe*/ 	.short	(.L_2941 - .L_2940)
.L_2940:
        /*0100*/ 	.word	0x00000000
.L_2941:


//--------------------- .nv.info._ZN10layer_norm13ln_bwd_kernelINS_13Kernel_traitsIf13__nv_bfloat16fS2_fjLj256ELj1ELj4ELj1ELj16ENS_18Kernel_traits_baseILj256EfS2_fS2_fjLj128EEEEELb0ELb0ELb1ELb1EEEvNS_9BwdParamsE --------------------------
	.section	.nv.info._ZN10layer_norm13ln_bwd_kernelINS_13Kernel_traitsIf13__nv_bfloat16fS2_fjLj256ELj1ELj4ELj1ELj16ENS_18Kernel_traits_baseILj256EfS2_fS2_fjLj128EEEEELb0ELb0ELb1ELb1EEEvNS_9BwdParamsE,"",@"SHT_CUDA_INFO"
	.sectionflags	@""
	.align	4


	//----- nvinfo : EIATTR_CUDA_API_VERSION
	.align		4
        /*0000*/ 	.byte	0x04, 0x37
        /*0002*/ 	.short	(.L_2943 - .L_2942)
.L_2942:
        /*0004*/ 	.word	0x00000082


	//----- nvinfo : EIATTR_SW2861232_WAR
	.align		4
.L_2943:
        /*0008*/ 	.byte	0x01, 0x35
	.zero		2


	//----- nvinfo : EIATTR_PARAM_CBANK
	.align		4
        /*000c*/ 	.byte	0x04, 0x0a
        /*000e*/ 	.short	(.L_2945 - .L_2944)
	.align		4
.L_2944:
        /*0010*/ 	.word	index@(.nv.constant0._ZN10layer_norm13ln_bwd_kernelINS_13Kernel_traitsIf13__nv_bfloat16fS2_fjLj256ELj1ELj4ELj1ELj16ENS_18Kernel_traits_baseILj256EfS2_fS2_fjLj128EEEEELb0ELb0ELb1ELb1EEEvNS_9BwdParamsE)
        /*0014*/ 	.short	0x0160
        /*0016*/ 	.short	0x0128


	//----- nvinfo : EIATTR_CBANK_PARAM_SIZE
	.align		4
.L_2945:
        /*0018*/ 	.byte	0x03, 0x19
        /*001a*/ 	.short	0x0128


	//----- nvinfo : EIATTR_KPARAM_INFO
	.align		4
        /*001c*/ 	.byte	0x04, 0x17
        /*001e*/ 	.short	(.L_2947 - .L_2946)
.L_2946:
        /*0020*/ 	.word	0x00000000
        /*0024*/ 	.short	0x0000
        /*0026*/ 	.short	0x0000
        /*0028*/ 	.byte	0x00, 0xf0, 0xa1, 0x04


	//----- nvinfo : EIATTR_MAXREG_COUNT
	.align		4
.L_2947:
        /*002c*/ 	.byte	0x03, 0x1b
        /*002e*/ 	.short	0x00ff


	//----- nvinfo : EIATTR_NUM_BARRIERS
	.align		4
        /*0030*/ 	.byte	0x02, 0x4c
        /*0032*/ 	.byte	0x01
	.zero		1


	//----- nvinfo : EIATTR_MERCURY_ISA_VERSION
	.align		4
        /*0034*/ 	.byte	0x03, 0x5f
        /*0036*/ 	.short	0x0000


	//----- nvinfo : EIATTR_COOP_GROUP_MASK_REGIDS
	.align		4
        /*0038*/ 	.byte	0x04, 0x29
        /*003a*/ 	.short	(.L_2949 - .L_2948)


	//   ....[0]....
.L_2948:
        /*003c*/ 	.word	0xffffffff


	//   ....[1]....
        /*0040*/ 	.word	0xffffffff


	//   ....[2]....
        /*0044*/ 	.word	0xffffffff


	//   ....[3]....
        /*0048*/ 	.word	0xffffffff


	//   ....[4]....
        /*004c*/ 	.word	0xffffffff


	//   ....[5]....
        /*0050*/ 	.word	0xffffffff


	//   ....[6]....
        /*0054*/ 	.word	0xffffffff


	//   ....[7]....
        /*0058*/ 	.word	0xffffffff


	//   ....[8]....
        /*005c*/ 	.word	0xffffffff


	//   ....[9]....
        /*0060*/ 	.word	0xffffffff


	//   ....[10]....
        /*0064*/ 	.word	0xffffffff


	//   ....[11]....
        /*0068*/ 	.word	0xffffffff


	//   ....[12]....
        /*006c*/ 	.word	0xffffffff


	//   ....[13]....
        /*0070*/ 	.word	0xffffffff


	//   ....[14]....
        /*0074*/ 	.word	0xffffffff


	//   ....[15]....
        /*0078*/ 	.word	0xffffffff


	//   ....[16]....
        /*007c*/ 	.word	0xffffffff


	//   ....[17]....
        /*0080*/ 	.word	0xffffffff


	//   ....[18]....
        /*0084*/ 	.word	0xffffffff


	//   ....[19]....
        /*0088*/ 	.word	0xffffffff


	//----- nvinfo : EIATTR_COOP_GROUP_INSTR_OFFSETS
	.align		4
.L_2949:
        /*008c*/ 	.byte	0x04, 0x28
        /*008e*/ 	.short	(.L_2951 - .L_2950)


	//   ....[0]....
.L_2950:
        /*0090*/ 	.word	0x000008e0


	//   ....[1]....
        /*0094*/ 	.word	0x00000900


	//   ....[2]....
        /*0098*/ 	.word	0x00000920


	//   ....[3]....
        /*009c*/ 	.word	0x00000940


	//   ....[4]....
        /*00a0*/ 	.word	0x00000960


	//   ....[5]....
        /*00a4*/ 	.word	0x00000980


	//   ....[6]....
        /*00a8*/ 	.word	0x000009a0


	//   ....[7]....
        /*00ac*/ 	.word	0x000009c0


	//   ....[8]....
        /*00b0*/ 	.word	0x000009e0


	//   ....[9]....
        /*00b4*/ 	.word	0x00000a00


	//   ....[10]....
        /*00b8*/ 	.word	0x000017c0


	//   ....[11]....
        /*00bc*/ 	.word	0x00001840


	//   ....[12]....
        /*00c0*/ 	.word	0x000018c0


	//   ....[13]....
        /*00c4*/ 	.word	0x00001930


	//   ....[14]....
        /*00c8*/ 	.word	0x000019b0


	//   ....[15]....
        /*00cc*/ 	.word	0x00001a20


	//   ....[16]....
        /*00d0*/ 	.word	0x00001aa0


	//   ....[17]....
        /*00d4*/ 	.word	0x00001b10


	//   ....[18]....
        /*00d8*/ 	.word	0x00001b90


	//   ....[19]....
        /*00dc*/ 	.word	0x00001c00


	//----- nvinfo : EIATTR_EXIT_INSTR_OFFSETS
	.align		4
.L_2951:
        /*00e0*/ 	.byte	0x04, 0x1c
        /*00e2*/ 	.short	(.L_2953 - .L_2952)


	//   ....[0]....
.L_2952:
        /*00e4*/ 	.word	0x00001760


	//----- nvinfo : EIATTR_MAX_THREADS
	.align		4
.L_2953:
        /*00e8*/ 	.byte	0x04, 0x05
        /*00ea*/ 	.short	(.L_2955 - .L_2954)
.L_2954:
        /*00ec*/ 	.word	0x00000080
        /*00f0*/ 	.word	0x00000001
        /*00f4*/ 	.word	0x00000001


	//----- nvinfo : EIATTR_CRS_STACK_SIZE
	.align		4
.L_2955:
        /*00f8*/ 	.byte	0x04, 0x1e
        /*00fa*/ 	.short	(.L_2957 - .L_2956)
.L_2956:
        /*00fc*/ 	.word	0x00000000
.L_2957:


//--------------------- .nv.info._ZN10layer_norm13ln_bwd_kernelINS_13Kernel_traitsIf13__nv_bfloat16fS2_fjLj256ELj1ELj4ELj1ELj16ENS_18Kernel_traits_baseILj256EfS2_fS2_fjLj128EEEEELb0ELb1ELb0ELb0EEEvNS_9BwdParamsE --------------------------
	.section	.nv.info._ZN10layer_norm13ln_bwd_kernelINS_13Kernel_traitsIf13__nv_bfloat16fS2_fjLj256ELj1ELj4ELj1ELj16ENS_18Kernel_traits_baseILj256EfS2_fS2_fjLj128EEEEELb0ELb1ELb0ELb0EEEvNS_9BwdParamsE,"",@"SHT_CUDA_INFO"
	.sectionflags	@""
	.align	4


	//----- nvinfo : EIATTR_CUDA_API_VERSION
	.align		4
        /*0000*/ 	.byte	0x04, 0x37
        /*0002*/ 	.short	(.L_2959 - .L_2958)
.L_2958:
        /*0004*/ 	.word	0x00000082


	//----- nvinfo : EIATTR_SW2861232_WAR
	.align		4
.L_2959:
        /*0008*/ 	.byte	0x01, 0x35
	.zero		2


	//----- nvinfo : EIATTR_PARAM_CBANK
	.align		4
        /*000c*/ 	.byte	0x04, 0x0a
        /*000e*/ 	.short	(.L_2961 - .L_2960)
	.align		4
.L_2960:
        /*0010*/ 	.word	index@(.nv.constant0._ZN10layer_norm13ln_bwd_kernelINS_13Kernel_traitsIf13__nv_bfloat16fS2_fjLj256ELj1ELj4ELj1ELj16ENS_18Kernel_traits_baseILj256EfS2_fS2_fjLj128EEEEELb0ELb1ELb0ELb0EEEvNS_9BwdParamsE)
        /*0014*/ 	.short	0x0160
        /*0016*/ 	.short	0x0128


	//----- nvinfo : EIATTR_CBANK_PARAM_SIZE
	.align		4
.L_2961:
        /*0018*/ 	.byte	0x03, 0x19
        /*001a*/ 	.short	0x0128


	//----- nvinfo : EIATTR_KPARAM_INFO
	.align		4
        /*001c*/ 	.byte	0x04, 0x17
        /*001e*/ 	.short	(.L_2963 - .L_2962)
.L_2962:
        /*0020*/ 	.word	0x00000000
        /*0024*/ 	.short	0x0000
        /*0026*/ 	.short	0x0000
        /*0028*/ 	.byte	0x00, 0xf0, 0xa1, 0x04


	//----- nvinfo : EIATTR_MAXREG_COUNT
	.align		4
.L_2963:
        /*002c*/ 	.byte	0x03, 0x1b
        /*002e*/ 	.short	0x00ff


	//----- nvinfo : EIATTR_NUM_BARRIERS
	.align		4
        /*0030*/ 	.byte	0x02, 0x4c
        /*0032*/ 	.byte	0x01
	.zero		1


	//----- nvinfo : EIATTR_MERCURY_ISA_VERSION
	.align		4
        /*0034*/ 	.byte	0x03, 0x5f
        /*0036*/ 	.short	0x0000


	//----- nvinfo : EIATTR_COOP_GROUP_MASK_REGIDS
	.align		4
        /*0038*/ 	.byte	0x04, 0x29
        /*003a*/ 	.short	(.L_2965 - .L_2964)


	//   ....[0]....
.L_2964:
        /*003c*/ 	.word	0xffffffff


	//   ....[1]....
        /*0040*/ 	.word	0xffffffff


	//   ....[2]....
        /*0044*/ 	.word	0xffffffff


	//   ....[3]....
        /*0048*/ 	.word	0xffffffff


	//   ....[4]....
        /*004c*/ 	.word	0xffffffff


	//   ....[5]....
        /*0050*/ 	.word	0xffffffff


	//   ....[6]....
        /*0054*/ 	.word	0xffffffff


	//   ....[7]....
        /*0058*/ 	.word	0xffffffff


	//   ....[8]....
        /*005c*/ 	.word	0xffffffff


	//   ....[9]....
        /*0060*/ 	.word	0xffffffff


	//   ....[10]....
        /*0064*/ 	.word	0xffffffff


	//   ....[11]....
        /*0068*/ 	.word	0xffffffff


	//   ....[12]....
        /*006c*/ 	.word	0xffffffff


	//   ....[13]....
        /*0070*/ 	.word	0xffffffff


	//   ....[14]....
        /*0074*/ 	.word	0xffffffff


	//   ....[15]....
        /*0078*/ 	.word	0xffffffff


	//   ....[16]....
        /*007c*/ 	.word	0xffffffff


	//   ....[17]....
        /*0080*/ 	.word	0xffffffff


	//   ....[18]....
        /*0084*/ 	.word	0xffffffff


	//   ....[19]....
        /*0088*/ 	.word	0xffffffff


	//----- nvinfo : EIATTR_COOP_GROUP_INSTR_OFFSETS
	.align		4
.L_2965:
        /*008c*/ 	.byte	0x04, 0x28
        /*008e*/ 	.short	(.L_2967 - .L_2966)


	//   ....[0]....
.L_2966:
        /*0090*/ 	.word	0x00000890


	//   ....[1]....
        /*0094*/ 	.word	0x000008b0


	//   ....[2]....
        /*0098*/ 	.word	0x000008d0


	//   ....[3]....
        /*009c*/ 	.word	0x000008f0


	//   ....[4]....
        /*00a0*/ 	.word	0x00000910


	//   ....[5]....
        /*00a4*/ 	.word	0x00000930


	//   ....[6]....
        /*00a8*/ 	.word	0x00000950


	//   ....[7]....
        /*00ac*/ 	.word	0x00000970


	//   ....[8]....
        /*00b0*/ 	.word	0x00000990


	//   ....[9]....
        /*00b4*/ 	.word	0x000009b0


	//   ....[10]....
        /*00b8*/ 	.word	0x00001710


	//   ....[11]....
        /*00bc*/ 	.word	0x00001790


	//   ....[12]....
        /*00c0*/ 	.word	0x00001810


	//   ....[13]....
        /*00c4*/ 	.word	0x00001880


	//   ....[14]....
        /*00c8*/ 	.word	0x00001900


	//   ....[15]....
        /*00cc*/ 	.word	0x00001970


	//   ....[16]....
        /*00d0*/ 	.word	0x000019f0


	//   ....[17]....
        /*00d4*/ 	.word	0x00001a60


	//   ....[18]....
        /*00d8*/ 	.word	0x00001ae0


	//   ....[19]....
        /*00dc*/ 	.word	0x00001b50


	//----- nvinfo : EIATTR_EXIT_INSTR_OFFSETS
	.align		4
.L_2967:
        /*00e0*/ 	.byte	0x04, 0x1c
        /*00e2*/ 	.short	(.L_2969 - .L_2968)


	//   ....[0]....
.L_2968:
        /*00e4*/ 	.word	0x00001630


	//   ....[1]....
        /*00e8*/ 	.word	0x000016b0


	//----- nvinfo : EIATTR_MAX_THREADS
	.align		4
.L_2969:
        /*00ec*/ 	.byte	0x04, 0x05
        /*00ee*/ 	.short	(.L_2971 - .L_2970)
.L_2970:
        /*00f0*/ 	.word	0x00000080
        /*00f4*/ 	.word	0x00000001
        /*00f8*/ 	.word	0x00000001


	//----- nvinfo : EIATTR_CRS_STACK_SIZE
	.align		4
.L_2971:
        /*00fc*/ 	.byte	0x04, 0x1e
        /*00fe*/ 	.short	(.L_2973 - .L_2972)
.L_2972:
        /*0100*/ 	.word	0x00000000
.L_2973:


//--------------------- .nv.info._ZN10layer_norm13ln_bwd_kernelINS_13Kernel_traitsIf13__nv_bfloat16fS2_fjLj256ELj1ELj4ELj1ELj16ENS_18Kernel_traits_baseILj256EfS2_fS2_fjLj128EEEEELb0ELb1ELb0ELb1EEEvNS_9BwdParamsE --------------------------
	.section	.nv.info._ZN10layer_norm13ln_bwd_kernelINS_13Kernel_traitsIf13__nv_bfloat16fS2_fjLj256ELj1ELj4ELj1ELj16ENS_18Kernel_traits_baseILj256EfS2_fS2_fjLj128EEEEELb0ELb1ELb0ELb1EEEvNS_9BwdParamsE,"",@"SHT_CUDA_INFO"
	.sectionflags	@""
	.align	4


	//----- nvinfo : EIATTR_CUDA_API_VERSION
	.align		4
        /*0000*/ 	.byte	0x04, 0x37
        /*0002*/ 	.short	(.L_2975 - .L_2974)
.L_2974:
        /*0004*/ 	.word	0x00000082


	//----- nvinfo : EIATTR_SW2861232_WAR
	.align		4
.L_2975:
        /*0008*/ 	.byte	0x01, 0x35
	.zero		2


	//----- nvinfo : EIATTR_PARAM_CBANK
	.align		4
        /*000c*/ 	.byte	0x04, 0x0a
        /*000e*/ 	.short	(.L_2977 - .L_2976)
	.align		4
.L_2976:
        /*0010*/ 	.word	index@(.nv.constant0._ZN10layer_norm13ln_bwd_kernelINS_13Kernel_traitsIf13__nv_bfloat16fS2_fjLj256ELj1ELj4ELj1ELj16ENS_18Kernel_traits_baseILj256EfS2_fS2_fjLj128EEEEELb0ELb1ELb0ELb1EEEvNS_9BwdParamsE)
        /*0014*/ 	.short	0x0160
        /*0016*/ 	.short	0x0128


	//----- nvinfo : EIATTR_CBANK_PARAM_SIZE
	.align		4
.L_2977:
        /*0018*/ 	.byte	0x03, 0x19
        /*001a*/ 	.short	0x0128


	//----- nvinfo : EIATTR_KPARAM_INFO
	.align		4
        /*001c*/ 	.byte	0x04, 0x17
        /*001e*/ 	.short	(.L_2979 - .L_2978)
.L_2978:
        /*0020*/ 	.word	0x00000000
        /*0024*/ 	.short	0x0000
        /*0026*/ 	.short	0x0000
        /*0028*/ 	.byte	0x00, 0xf0, 0xa1, 0x04


	//----- nvinfo : EIATTR_MAXREG_COUNT
	.align		4
.L_2979:
        /*002c*/ 	.byte	0x03, 0x1b
        /*002e*/ 	.short	0x00ff


	//----- nvinfo : EIATTR_NUM_BARRIERS
	.align		4
        /*0030*/ 	.byte	0x02, 0x4c
        /*0032*/ 	.byte	0x01
	.zero		1


	//----- nvinfo : EIATTR_MERCURY_ISA_VERSION
	.align		4
        /*0034*/ 	.byte	0x03, 0x5f
        /*0036*/ 	.short	0x0000


	//----- nvinfo : EIATTR_COOP_GROUP_MASK_REGIDS
	.align		4
        /*0038*/ 	.byte	0x04, 0x29
        /*003a*/ 	.short	(.L_2981 - .L_2980)


	//   ....[0]....
.L_2980:
        /*003c*/ 	.word	0xffffffff


	//   ....[1]....
        /*0040*/ 	.word	0xffffffff


	//   ....[2]....
        /*0044*/ 	.word	0xffffffff


	//   ....[3]....
        /*0048*/ 	.word	0xffffffff


	//   ....[4]....
        /*004c*/ 	.word	0xffffffff


	//   ....[5]....
        /*0050*/ 	.word	0xffffffff


	//   ....[6]....
        /*0054*/ 	.word	0xffffffff


	//   ....[7]....
        /*0058*/ 	.word	0xffffffff


	//   ....[8]....
        /*005c*/ 	.word	0xffffffff


	//   ....[9]....
        /*0060*/ 	.word	0xffffffff


	//   ....[10]....
        /*0064*/ 	.word	0xffffffff


	//   ....[11]....
        /*0068*/ 	.word	0xffffffff


	//   ....[12]....
        /*006c*/ 	.word	0xffffffff


	//   ....[13]....
        /*0070*/ 	.word	0xffffffff


	//   ....[14]....
        /*0074*/ 	.word	0xffffffff


	//   ....[15]....
        /*0078*/ 	.word	0xffffffff


	//   ....[16]....
        /*007c*/ 	.word	0xffffffff


	//   ....[17]....
        /*0080*/ 	.word	0xffffffff


	//   ....[18]....
        /*0084*/ 	.word	0xffffffff


	//   ....[19]....
        /*0088*/ 	.word	0xffffffff


	//----- nvinfo : EIATTR_COOP_GROUP_INSTR_OFFSETS
	.align		4
.L_2981:
        /*008c*/ 	.byte	0x04, 0x28
        /*008e*/ 	.short	(.L_2983 - .L_2982)


	//   ....[0]....
.L_2982:
        /*0090*/ 	.word	0x00000910


	//   ....[1]....
        /*0094*/ 	.word	0x00000930


	//   ....[2]....
        /*0098*/ 	.word	0x00000950


	//   ....[3]....
        /*009c*/ 	.word	0x00000970


	//   ....[4]....
        /*00a0*/ 	.word	0x00000990


	//   ....[5]....
        /*00a4*/ 	.word	0x000009b0


	//   ....[6]....
        /*00a8*/ 	.word	0x000009d0


	//   ....[7]....
        /*00ac*/ 	.word	0x000009f0


	//   ....[8]....
        /*00b0*/ 	.word	0x00000a10


	//   ....[9]....
        /*00b4*/ 	.word	0x00000a30


	//   ....[10]....
        /*00b8*/ 	.word	0x00001700


	//   ....[11]....
        /*00bc*/ 	.word	0x00001780


	//   ....[12]....
        /*00c0*/ 	.word	0x00001800


	//   ....[13]....
        /*00c4*/ 	.word	0x00001870


	//   ....[14]....
        /*00c8*/ 	.word	0x000018f0


	//   ....[15]....
        /*00cc*/ 	.word	0x00001960


	//   ....[16]....
        /*00d0*/ 	.word	0x000019e0


	//   ....[17]....
        /*00d4*/ 	.word	0x00001a50


	//   ....[18]....
        /*00d8*/ 	.word	0x00001ad0


	//   ....[19]....
        /*00dc*/ 	.word	0x00001b40


	//----- nvinfo : EIATTR_EXIT_INSTR_OFFSETS
	.align		4
.L_2983:
        /*00e0*/ 	.byte	0x04, 0x1c
        /*00e2*/ 	.short	(.L_2985 - .L_2984)


	//   ....[0]....
.L_2984:
        /*00e4*/ 	.word	0x000016a0


	//----- nvinfo : EIATTR_MAX_THREADS
	.align		4
.L_2985:
        /*00e8*/ 	.byte	0x04, 0x05
        /*00ea*/ 	.short	(.L_2987 - .L_2986)
.L_2986:
        /*00ec*/ 	.word	0x00000080
        /*00f0*/ 	.word	0x00000001
        /*00f4*/ 	.word	0x00000001


	//----- nvinfo : EIATTR_CRS_STACK_SIZE
	.align		4
.L_2987:
        /*00f8*/ 	.byte	0x04, 0x1e
        /*00fa*/ 	.short	(.L_2989 - .L_2988)
.L_2988:
        /*00fc*/ 	.word	0x00000000
.L_2989:


//--------------------- .nv.info._ZN10layer_norm13ln_bwd_kernelINS_13Kernel_traitsIf13__nv_bfloat16fS2_fjLj256ELj1ELj4ELj1ELj16ENS_18Kernel_traits_baseILj256EfS2_fS2_fjLj128EEEEELb0ELb1ELb1ELb0EEEvNS_9BwdParamsE --------------------------
	.section	.nv.info._ZN10layer_norm13ln_bwd_kernelINS_13Kernel_traitsIf13__nv_bfloat16fS2_fjLj256ELj1ELj4ELj1ELj16ENS_18Kernel_traits_baseILj256EfS2_fS2_fjLj128EEEEELb0ELb1ELb1ELb0EEEvNS_9BwdParamsE,"",@"SHT_CUDA_INFO"
	.sectionflags	@""
	.align	4


	//----- nvinfo : EIATTR_CUDA_API_VERSION
	.align		4
        /*0000*/ 	.byte	0x04, 0x37
        /*0002*/ 	.short	(.L_2991 - .L_2990)
.L_2990:
        /*0004*/ 	.word	0x00000082


	//----- nvinfo : EIATTR_SW2861232_WAR
	.align		4
.L_2991:
        /*0008*/ 	.byte	0x01, 0x35
	.zero		2


	//----- nvinfo : EIATTR_PARAM_CBANK
	.align		4
        /*000c*/ 	.byte	0x04, 0x0a
        /*000e*/ 	.short	(.L_2993 - .L_2992)
	.align		4
.L_2992:
        /*0010*/ 	.word	index@(.nv.constant0._ZN10layer_norm13ln_bwd_kernelINS_13Kernel_traitsIf13__nv_bfloat16fS2_fjLj256ELj1ELj4ELj1ELj16ENS_18Kernel_traits_baseILj256EfS2_fS2_fjLj128EEEEELb0ELb1ELb1ELb0EEEvNS_9BwdParamsE)
        /*0014*/ 	.short	0x0160
        /*0016*/ 	.short	0x0128


	//----- nvinfo : EIATTR_CBANK_PARAM_SIZE
	.align		4
.L_2993:
        /*0018*/ 	.byte	0x03, 0x19
        /*001a*/ 	.short	0x0128


	//----- nvinfo : EIATTR_KPARAM_INFO
	.align		4
        /*001c*/ 	.byte	0x04, 0x17
        /*001e*/ 	.short	(.L_2995 - .L_2994)
.L_2994:
        /*0020*/ 	.word	0x00000000
        /*0024*/ 	.short	0x0000
        /*0026*/ 	.short	0x0000
        /*0028*/ 	.byte	0x00, 0xf0, 0xa1, 0x04


	//----- nvinfo : EIATTR_MAXREG_COUNT
	.align		4
.L_2995:
        /*002c*/ 	.byte	0x03, 0x1b
        /*002e*/ 	.short	0x00ff


	//----- nvinfo : EIATTR_NUM_BARRIERS
	.align		4
        /*0030*/ 	.byte	0x02, 0x4c
        /*0032*/ 	.byte	0x01
	.zero		1


	//----- nvinfo : EIATTR_MERCURY_ISA_VERSION
	.align		4
        /*0034*/ 	.byte	0x03, 0x5f
        /*0036*/ 	.short	0x0000


	//----- nvinfo : EIATTR_COOP_GROUP_MASK_REGIDS
	.align		4
        /*0038*/ 	.byte	0x04, 0x29
        /*003a*/ 	.short	(.L_2997 - .L_2996)


	//   ....[0]....
.L_2996:
        /*003c*/ 	.word	0xffffffff


	//   ....[1]....
        /*0040*/ 	.word	0xffffffff


	//   ....[2]....
        /*0044*/ 	.word	0xffffffff


	//   ....[3]....
        /*0048*/ 	.word	0xffffffff


	//   ....[4]....
        /*004c*/ 	.word	0xffffffff


	//   ....[5]....
        /*0050*/ 	.word	0xffffffff


	//   ....[6]....
        /*0054*/ 	.word	0xffffffff


	//   ....[7]....
        /*0058*/ 	.word	0xffffffff


	//   ....[8]....
        /*005c*/ 	.word	0xffffffff


	//   ....[9]....
        /*0060*/ 	.word	0xffffffff


	//   ....[10]....
        /*0064*/ 	.word	0xffffffff


	//   ....[11]....
        /*0068*/ 	.word	0xffffffff


	//   ....[12]....
        /*006c*/ 	.word	0xffffffff


	//   ....[13]....
        /*0070*/ 	.word	0xffffffff


	//   ....[14]....
        /*0074*/ 	.word	0xffffffff


	//   ....[15]....
        /*0078*/ 	.word	0xffffffff


	//   ....[16]....
        /*007c*/ 	.word	0xffffffff


	//   ....[17]....
        /*0080*/ 	.word	0xffffffff


	//   ....[18]....
        /*0084*/ 	.word	0xffffffff


	//   ....[19]....
        /*0088*/ 	.word	0xffffffff


	//----- nvinfo : EIATTR_COOP_GROUP_INSTR_OFFSETS
	.align		4
.L_2997:
        /*008c*/ 	.byte	0x04, 0x28
        /*008e*/ 	.short	(.L_2999 - .L_2998)


	//   ....[0]....
.L_2998:
        /*0090*/ 	.word	0x00000920


	//   ....[1]....
        /*0094*/ 	.word	0x00000940


	//   ....[2]....
        /*0098*/ 	.word	0x00000960


	//   ....[3]....
        /*009c*/ 	.word	0x00000980


	//   ....[4]....
        /*00a0*/ 	.word	0x000009a0


	//   ....[5]....
        /*00a4*/ 	.word	0x000009c0


	//   ....[6]....
        /*00a8*/ 	.word	0x000009e0


	//   ....[7]....
        /*00ac*/ 	.word	0x00000a00


	//   ....[8]....
        /*00b0*/ 	.word	0x00000a20


	//   ....[9]....
        /*00b4*/ 	.word	0x00000a40


	//   ....[10]....
        /*00b8*/ 	.word	0x00001cc0


	//   ....[11]....
        /*00bc*/ 	.word	0x00001d40


	//   ....[12]....
        /*00c0*/ 	.word	0x00001dc0


	//   ....[13]....
        /*00c4*/ 	.word	0x00001e30


	//   ....[14]....
        /*00c8*/ 	.word	0x00001eb0


	//   ....[15]....
        /*00cc*/ 	.word	0x00001f20


	//   ....[16]....
        /*00d0*/ 	.word	0x00001fa0


	//   ....[17]....
        /*00d4*/ 	.word	0x00002010


	//   ....[18]....
        /*00d8*/ 	.word	0x00002090


	//   ....[19]....
        /*00dc*/ 	.word	0x00002100


	//----- nvinfo : EIATTR_EXIT_INSTR_OFFSETS
	.align		4
.L_2999:
        /*00e0*/ 	.byte	0x04, 0x1c
        /*00e2*/ 	.short	(.L_3001 - .L_3000)


	//   ....[0]....
.L_3000:
        /*00e4*/ 	.word	0x00001be0


	//   ....[1]....
        /*00e8*/ 	.word	0x00001c60


	//----- nvinfo : EIATTR_MAX_THREADS
	.align		4
.L_3001:
        /*00ec*/ 	.byte	0x04, 0x05
        /*00ee*/ 	.short	(.L_3003 - .L_3002)
.L_3002:
        /*00f0*/ 	.word	0x00000080
        /*00f4*/ 	.word	0x00000001
        /*00f8*/ 	.word	0x00000001


	//----- nvinfo : EIATTR_CRS_STACK_SIZE
	.align		4
.L_3003:
        /*00fc*/ 	.byte	0x04, 0x1e
        /*00fe*/ 	.short	(.L_3005 - .L_3004)
.L_3004:
        /*0100*/ 	.word	0x00000000
.L_3005:


//--------------------- .nv.info._ZN10layer_norm13ln_bwd_kernelINS_13Kernel_traitsIf13__nv_bfloat16fS2_fjLj256ELj1ELj4ELj1ELj16ENS_18Kernel_traits_baseILj256EfS2_fS2_fjLj128EEEEELb0ELb1ELb1ELb1EEEvNS_9BwdParamsE --------------------------
	.section	.nv.info._ZN10layer_norm13ln_bwd_kernelINS_13Kernel_traitsIf13__nv_bfloat16fS2_fjLj256ELj1ELj4ELj1ELj16ENS_18Kernel_traits_baseILj256EfS2_fS2_fjLj128EEEEELb0ELb1ELb1ELb1EEEvNS_9BwdParamsE,"",@"SHT_CUDA_INFO"
	.sectionflags	@""
	.align	4


	//----- nvinfo : EIATTR_CUDA_API_VERSION
	.align		4
        /*0000*/ 	.byte	0x04, 0x37
        /*0002*/ 	.short	(.L_3007 - .L_3006)
.L_3006:
        /*0004*/ 	.word	0x00000082


	//----- nvinfo : EIATTR_SW2861232_WAR
	.align		4
.L_3007:
        /*0008*/ 	.byte	0x01, 0x35
	.zero		2


	//----- nvinfo : EIATTR_PARAM_CBANK
	.align		4
        /*000c*/ 	.byte	0x04, 0x0a
        /*000e*/ 	.short	(.L_3009 - .L_3008)
	.align		4
.L_3008:
        /*0010*/ 	.word	index@(.nv.constant0._ZN10layer_norm13ln_bwd_kernelINS_13Kernel_traitsIf13__nv_bfloat16fS2_fjLj256ELj1ELj4ELj1ELj16ENS_18Kernel_traits_baseILj256EfS2_fS2_fjLj128EEEEELb0ELb1ELb1ELb1EEEvNS_9BwdParamsE)
        /*0014*/ 	.short	0x0160
        /*0016*/ 	.short	0x0128


	//----- nvinfo : EIATTR_CBANK_PARAM_SIZE
	.align		4
.L_3009:
        /*0018*/ 	.byte	0x03, 0x19
        /*001a*/ 	.short	0x0128


	//----- nvinfo : EIATTR_KPARAM_INFO
	.align		4
        /*001c*/ 	.byte	0x04, 0x17
        /*001e*/ 	.short	(.L_3011 - .L_3010)
.L_3010:
        /*0020*/ 	.word	0x00000000
        /*0024*/ 	.short	0x0000
        /*0026*/ 	.short	0x0000
        /*0028*/ 	.byte	0x00, 0xf0, 0xa1, 0x04


	//----- nvinfo : EIATTR_MAXREG_COUNT
	.align		4
.L_3011:
        /*002c*/ 	.byte	0x03, 0x1b
        /*002e*/ 	.short	0x00ff


	//----- nvinfo : EIATTR_NUM_BARRIERS
	.align		4
        /*0030*/ 	.byte	0x02, 0x4c
        /*0032*/ 	.byte	0x01
	.zero		1


	//----- nvinfo : EIATTR_MERCURY_ISA_VERSION
	.align		4
        /*0034*/ 	.byte	0x03, 0x5f
        /*0036*/ 	.short	0x0000


	//----- nvinfo : EIATTR_COOP_GROUP_MASK_REGIDS
	.align		4
        /*0038*/ 	.byte	0x04, 0x29
        /*003a*/ 	.short	(.L_3013 - .L_3012)


	//   ....[0]....
.L_3012:
        /*003c*/ 	.word	0xffffffff


	//   ....[1]....
        /*0040*/ 	.word	0xffffffff


	//   ....[2]....
        /*0044*/ 	.word	0xffffffff


	//   ....[3]....
        /*0048*/ 	.word	0xffffffff


	//   ....[4]....
        /*004c*/ 	.word	0xffffffff


	//   ....[5]....
        /*0050*/ 	.word	0xffffffff


	//   ....[6]....
        /*0054*/ 	.word	0xffffffff


	//   ....[7]....
        /*0058*/ 	.word	0xffffffff


	//   ....[8]....
        /*005c*/ 	.word	0xffffffff


	//   ....[9]....
        /*0060*/ 	.word	0xffffffff


	//   ....[10]....
        /*0064*/ 	.word	0xffffffff


	//   ....[11]....
        /*0068*/ 	.word	0xffffffff


	//   ....[12]....
        /*006c*/ 	.word	0xffffffff


	//   ....[13]....
        /*0070*/ 	.word	0xffffffff


	//   ....[14]....
        /*0074*/ 	.word	0xffffffff


	//   ....[15]....
        /*0078*/ 	.word	0xffffffff


	//   ....[16]....
        /*007c*/ 	.word	0xffffffff


	//   ....[17]....
        /*0080*/ 	.word	0xffffffff


	//   ....[18]....
        /*0084*/ 	.word	0xffffffff


	//   ....[19]....
        /*0088*/ 	.word	0xffffffff


	//----- nvinfo : EIATTR_COOP_GROUP_INSTR_OFFSETS
	.align		4
.L_3013:
        /*008c*/ 	.byte	0x04, 0x28
        /*008e*/ 	.short	(.L_3015 - .L_3014)


	//   ....[0]....
.L_3014:
        /*0090*/ 	.word	0x00000990


	//   ....[1]....
        /*0094*/ 	.word	0x000009c0


	//   ....[2]....
        /*0098*/ 	.word	0x000009d0


	//   ....[3]....
        /*009c*/ 	.word	0x00000a00


	//   ....[4]....
        /*00a0*/ 	.word	0x00000a10


	//   ....[5]....
        /*00a4*/ 	.word	0x00000a40


	//   ....[6]....
        /*00a8*/ 	.word	0x00000a50


	//   ....[7]....
        /*00ac*/ 	.word	0x00000a80


	//   ....[8]....
        /*00b0*/ 	.word	0x00000aa0


	//   ....[9]....
        /*00b4*/ 	.word	0x00000ab0


	//   ....[10]....
        /*00b8*/ 	.word	0x00001b90


	//   ....[11]....
        /*00bc*/ 	.word	0x00001c00


	//   ....[12]....
        /*00c0*/ 	.word	0x00001c70


	//   ....[13]....
        /*00c4*/ 	.word	0x00001cd0


	//   ....[14]....
        /*00c8*/ 	.word	0x00001d40


	//   ....[15]....
        /*00cc*/ 	.word	0x00001da0


	//   ....[16]....
        /*00d0*/ 	.word	0x00001e10


	//   ....[17]....
        /*00d4*/ 	.word	0x00001e70


	//   ....[18]....
        /*00d8*/ 	.word	0x00001ee0


	//   ....[19]....
        /*00dc*/ 	.word	0x00001f40


	//----- nvinfo : EIATTR_EXIT_INSTR_OFFSETS
	.align		4
.L_3015:
        /*00e0*/ 	.byte	0x04, 0x1c
        /*00e2*/ 	.short	(.L_3017 - .L_3016)


	//   ....[0]....
.L_3016:
        /*00e4*/ 	.word	0x00001b40


	//----- nvinfo : EIATTR_MAX_THREADS
	.align		4
.L_3017:
        /*00e8*/ 	.byte	0x04, 0x05
        /*00ea*/ 	.short	(.L_3019 - .L_3018)
.L_3018:
        /*00ec*/ 	.word	0x00000080
        /*00f0*/ 	.word	0x00000001
        /*00f4*/ 	.word	0x00000001


	//----- nvinfo : EIATTR_CRS_STACK_SIZE
	.align		4
.L_3019:
        /*00f8*/ 	.byte	0x04, 0x1e
        /*00fa*/ 	.short	(.L_3021 - .L_3020)
.L_3020:
        /*00fc*/ 	.word	0x00000000
.L_3021:


//--------------------- .nv.info._ZN10layer_norm13ln_bwd_kernelINS_13Kernel_traitsIf13__nv_bfloat16fS2_fjLj256ELj1ELj4ELj1ELj16ENS_18Kernel_traits_baseILj256EfS2_fS2_fjLj128EEEEELb1ELb0ELb0ELb0EEEvNS_9BwdParamsE --------------------------
	.section	.nv.info._ZN10layer_norm13ln_bwd_kernelINS_13Kernel_traitsIf13__nv_bfloat16fS2_fjLj256ELj1ELj4ELj1ELj16ENS_18Kernel_traits_baseILj256EfS2_fS2_fjLj128EEEEELb1ELb0ELb0ELb0EEEvNS_9BwdParamsE,"",@"SHT_CUDA_INFO"
	.sectionflags	@""
	.align	4


	//----- nvinfo : EIATTR_CUDA_API_VERSION
	.align		4
        /*0000*/ 	.byte	0x04, 0x37
        /*0002*/ 	.short	(.L_3023 - .L_3022)
.L_3022:
        /*0004*/ 	.word	0x00000082


	//----- nvinfo : EIATTR_SW2861232_WAR
	.align		4
.L_3023:
        /*0008*/ 	.byte	0x01, 0x35
	.zero		2


	//----- nvinfo : EIATTR_PARAM_CBANK
	.align		4
        /*000c*/ 	.byte	0x04, 0x0a
        /*000e*/ 	.short	(.L_3025 - .L_3024)
	.align		4
.L_3024:
        /*0010*/ 	.word	index@(.nv.constant0._ZN10layer_norm13ln_bwd_kernelINS_13Kernel_traitsIf13__nv_bfloat16fS2_fjLj256ELj1ELj4ELj1ELj16ENS_18Kernel_traits_baseILj256EfS2_fS2_fjLj128EEEEELb1ELb0ELb0ELb0EEEvNS_9BwdParamsE)
        /*0014*/ 	.short	0x0160
        /*0016*/ 	.short	0x0128


	//----- nvinfo : EIATTR_CBANK_PARAM_SIZE
	.align		4
.L_3025:
        /*0018*/ 	.byte	0x03, 0x19
        /*001a*/ 	.short	0x0128


	//----- nvinfo : EIATTR_KPARAM_INFO
	.align		4
        /*001c*/ 	.byte	0x04, 0x17
        /*001e*/ 	.short	(.L_3027 - .L_3026)
.L_3026:
        /*0020*/ 	.word	0x00000000
        /*0024*/ 	.short	0x0000
        /*0026*/ 	.short	0x0000
        /*0028*/ 	.byte	0x00, 0xf0, 0xa1, 0x04


	//----- nvinfo : EIATTR_MAXREG_COUNT
	.align		4
.L_3027:
        /*002c*/ 	.byte	0x03, 0x1b
        /*002e*/ 	.short	0x00ff


	//----- nvinfo : EIATTR_NUM_BARRIERS
	.align		4
        /*0030*/ 	.byte	0x02, 0x4c
        /*0032*/ 	.byte	0x01
	.zero		1


	//----- nvinfo : EIATTR_MERCURY_ISA_VERSION
	.align		4
        /*0034*/ 	.byte	0x03, 0x5f
        /*0036*/ 	.short	0x0000


	//----- nvinfo : EIATTR_COOP_GROUP_MASK_REGIDS
	.align		4
        /*0038*/ 	.byte	0x04, 0x29
        /*003a*/ 	.short	(.L_3029 - .L_3028)


	//   ....[0]....
.L_3028:
        /*003c*/ 	.word	0xffffffff


	//   ....[1]....
        /*0040*/ 	.word	0xffffffff


	//   ....[2]....
        /*0044*/ 	.word	0xffffffff


	//   ....[3]....
        /*0048*/ 	.word	0xffffffff


	//   ....[4]....
        /*004c*/ 	.word	0xffffffff


	//   ....[5]....
        /*0050*/ 	.word	0xffffffff


	//   ....[6]....
        /*0054*/ 	.word	0xffffffff


	//   ....[7]....
        /*0058*/ 	.word	0xffffffff


	//   ....[8]....
        /*005c*/ 	.word	0xffffffff


	//   ....[9]....
        /*0060*/ 	.word	0xffffffff


	//   ....[10]....
        /*0064*/ 	.word	0xffffffff


	//   ....[11]....
        /*0068*/ 	.word	0xffffffff


	//   ....[12]....
        /*006c*/ 	.word	0xffffffff


	//   ....[13]....
        /*0070*/ 	.word	0xffffffff


	//   ....[14]....
        /*0074*/ 	.word	0xffffffff


	//   ....[15]....
        /*0078*/ 	.word	0xffffffff


	//   ....[16]....
        /*007c*/ 	.word	0xffffffff


	//   ....[17]....
        /*0080*/ 	.word	0xffffffff


	//   ....[18]....
        /*0084*/ 	.word	0xffffffff


	//   ....[19]....
        /*0088*/ 	.word	0xffffffff


	//----- nvinfo : EIATTR_COOP_GROUP_INSTR_OFFSETS
	.align		4
.L_3029:
        /*008c*/ 	.byte	0x04, 0x28
        /*008e*/ 	.short	(.L_3031 - .L_3030)


	//   ....[0]....
.L_3030:
        /*0090*/ 	.word	0x000008c0


	//   ....[1]....
        /*0094*/ 	.word	0x000008f0


	//   ....[2]....
        /*0098*/ 	.word	0x00000900


	//   ....[3]....
        /*009c*/ 	.word	0x00000930


	//   ....[4]....
        /*00a0*/ 	.word	0x00000940


	//   ....[5]....
        /*00a4*/ 	.word	0x00000970


	//   ....[6]....
        /*00a8*/ 	.word	0x00000980


	//   ....[7]....
        /*00ac*/ 	.word	0x000009b0


	//   ....[8]....
        /*00b0*/ 	.word	0x000009d0


	//   ....[9]....
        /*00b4*/ 	.word	0x000009e0


	//   ....[10]....
        /*00b8*/ 	.word	0x00001510


	//   ....[11]....
        /*00bc*/ 	.word	0x00001580


	//   ....[12]....
        /*00c0*/ 	.word	0x000015f0


	//   ....[13]....
        /*00c4*/ 	.word	0x00001650


	//   ....[14]....
        /*00c8*/ 	.word	0x000016c0


	//   ....[15]....
        /*00cc*/ 	.word	0x00001720


	//   ....[16]....
        /*00d0*/ 	.word	0x00001790


	//   ....[17]....
        /*00d4*/ 	.word	0x000017f0


	//   ....[18]....
        /*00d8*/ 	.word	0x00001860


	//   ....[19]....
        /*00dc*/ 	.word	0x000018c0


	//----- nvinfo : EIATTR_EXIT_INSTR_OFFSETS
	.align		4
.L_3031:
        /*00e0*/ 	.byte	0x04, 0x1c
        /*00e2*/ 	.short	(.L_3033 - .L_3032)


	//   ....[0]....
.L_3032:
        /*00e4*/ 	.word	0x00001490


	//   ....[1]....
        /*00e8*/ 	.word	0x000014c0


	//----- nvinfo : EIATTR_MAX_THREADS
	.align		4
.L_3033:
        /*00ec*/ 	.byte	0x04, 0x05
        /*00ee*/ 	.short	(.L_3035 - .L_3034)
.L_3034:
        /*00f0*/ 	.word	0x00000080
        /*00f4*/ 	.word	0x00000001
        /*00f8*/ 	.word	0x00000001


	//----- nvinfo : EIATTR_CRS_STACK_SIZE
	.align		4
.L_3035:
        /*00fc*/ 	.byte	0x04, 0x1e
        /*00fe*/ 	.short	(.L_3037 - .L_3036)
.L_3036:
        /*0100*/ 	.word	0x00000000
.L_3037:


//--------------------- .nv.info._ZN10layer_norm13ln_bwd_kernelINS_13Kernel_traitsIf13__nv_bfloat16fS2_fjLj256ELj1ELj4ELj1ELj16ENS_18Kernel_traits_baseILj256EfS2_fS2_fjLj128EEEEELb1ELb0ELb0ELb1EEEvNS_9BwdParamsE --------------------------
	.section	.nv.info._ZN10layer_norm13ln_bwd_kernelINS_13Kernel_traitsIf13__nv_bfloat16fS2_fjLj256ELj1ELj4ELj1ELj16ENS_18Kernel_traits_baseILj256EfS2_fS2_fjLj128EEEEELb1ELb0ELb0ELb1EEEvNS_9BwdParamsE,"",@"SHT_CUDA_INFO"
	.sectionflags	@""
	.align	4


	//----- nvinfo : EIATTR_CUDA_API_VERSION
	.align		4
        /*0000*/ 	.byte	0x04, 0x37
        /*0002*/ 	.short	(.L_3039 - .L_3038)
.L_3038:
        /*0004*/ 	.word	0x00000082


	//----- nvinfo : EIATTR_SW2861232_WAR
	.align		4
.L_3039:
        /*0008*/ 	.byte	0x01, 0x35
	.zero		2


	//----- nvinfo : EIATTR_PARAM_CBANK
	.align		4
        /*000c*/ 	.byte	0x04, 0x0a
        /*000e*/ 	.short	(.L_3041 - .L_3040)
	.align		4
.L_3040:
        /*0010*/ 	.word	index@(.nv.constant0._ZN10layer_norm13ln_bwd_kernelINS_13Kernel_traitsIf13__nv_bfloat16fS2_fjLj256ELj1ELj4ELj1ELj16ENS_18Kernel_traits_baseILj256EfS2_fS2_fjLj128EEEEELb1ELb0ELb0ELb1EEEvNS_9BwdParamsE)
        /*0014*/ 	.short	0x0160
        /*0016*/ 	.short	0x0128


	//----- nvinfo : EIATTR_CBANK_PARAM_SIZE
	.align		4
.L_3041:
        /*0018*/ 	.byte	0x03, 0x19
        /*001a*/ 	.short	0x0128


	//----- nvinfo : EIATTR_KPARAM_INFO
	.align		4
        /*001c*/ 	.byte	0x04, 0x17
        /*001e*/ 	.short	(.L_3043 - .L_3042)
.L_3042:
        /*0020*/ 	.word	0x00000000
        /*0024*/ 	.short	0x0000
        /*0026*/ 	.short	0x0000
        /*0028*/ 	.byte	0x00, 0xf0, 0xa1, 0x04


	//----- nvinfo : EIATTR_MAXREG_COUNT
	.align		4
.L_3043:
        /*002c*/ 	.byte	0x03, 0x1b
        /*002e*/ 	.short	0x00ff


	//----- nvinfo : EIATTR_NUM_BARRIERS
	.align		4
        /*0030*/ 	.byte	0x02, 0x4c
        /*0032*/ 	.byte	0x01
	.zero		1


	//----- nvinfo : EIATTR_MERCURY_ISA_VERSION
	.align		4
        /*0034*/ 	.byte	0x03, 0x5f
        /*0036*/ 	.short	0x0000


	//----- nvinfo : EIATTR_COOP_GROUP_MASK_REGIDS
	.align		4
        /*0038*/ 	.byte	0x04, 0x29
        /*003a*/ 	.short	(.L_3045 - .L_3044)


	//   ....[0]....
.L_3044:
        /*003c*/ 	.word	0xffffffff


	//   ....[1]....
        /*0040*/ 	.word	0xffffffff


	//   ....[2]....
        /*0044*/ 	.word	0xffffffff


	//   ....[3]....
        /*0048*/ 	.word	0xffffffff


	//   ....[4]....
        /*004c*/ 	.word	0xffffffff


	//   ....[5]....
        /*0050*/ 	.word	0xffffffff


	//   ....[6]....
        /*0054*/ 	.word	0xffffffff


	//   ....[7]....
        /*0058*/ 	.word	0xffffffff


	//   ....[8]....
        /*005c*/ 	.word	0xffffffff


	//   ....[9]....
        /*0060*/ 	.word	0xffffffff


	//   ....[10]....
        /*0064*/ 	.word	0xffffffff


	//   ....[11]....
        /*0068*/ 	.word	0xffffffff


	//   ....[12]....
        /*006c*/ 	.word	0xffffffff


	//   ....[13]....
        /*0070*/ 	.word	0xffffffff


	//   ....[14]....
        /*0074*/ 	.word	0xffffffff


	//   ....[15]....
        /*0078*/ 	.word	0xffffffff


	//   ....[16]....
        /*007c*/ 	.word	0xffffffff


	//   ....[17]....
        /*0080*/ 	.word	0xffffffff


	//   ....[18]....
        /*0084*/ 	.word	0xffffffff


	//   ....[19]....
        /*0088*/ 	.word	0xffffffff


	//----- nvinfo : EIATTR_COOP_GROUP_INSTR_OFFSETS
	.align		4
.L_3045:
        /*008c*/ 	.byte	0x04, 0x28
        /*008e*/ 	.short	(.L_3047 - .L_3046)


	//   ....[0]....
.L_3046:
        /*0090*/ 	.word	0x00000880


	//   ....[1]....
        /*0094*/ 	.word	0x000008a0


	//   ....[2]....
        /*0098*/ 	.word	0x000008c0


	//   ....[3]....
        /*009c*/ 	.word	0x000008e0


	//   ....[4]....
        /*00a0*/ 	.word	0x00000900


	//   ....[5]....
        /*00a4*/ 	.word	0x00000920


	//   ....[6]....
        /*00a8*/ 	.word	0x00000940


	//   ....[7]....
        /*00ac*/ 	.word	0x00000960


	//   ....[8]....
        /*00b0*/ 	.word	0x00000980


	//   ....[9]....
        /*00b4*/ 	.word	0x000009a0


	//   ....[10]....
        /*00b8*/ 	.word	0x000014d0


	//   ....[11]....
        /*00bc*/ 	.word	0x00001550


	//   ....[12]....
        /*00c0*/ 	.word	0x000015d0


	//   ....[13]....
        /*00c4*/ 	.word	0x00001640


	//   ....[14]....
        /*00c8*/ 	.word	0x000016c0


	//   ....[15]....
        /*00cc*/ 	.word	0x00001730


	//   ....[16]....
        /*00d0*/ 	.word	0x000017b0


	//   ....[17]....
        /*00d4*/ 	.word	0x00001820


	//   ....[18]....
        /*00d8*/ 	.word	0x000018a0


	//   ....[19]....
        /*00dc*/ 	.word	0x00001910


	//----- nvinfo : EIATTR_EXIT_INSTR_OFFSETS
	.align		4
.L_3047:
        /*00e0*/ 	.byte	0x04, 0x1c
        /*00e2*/ 	.short	(.L_3049 - .L_3048)


	//   ....[0]....
.L_3048:
        /*00e4*/ 	.word	0x00001470


	//----- nvinfo : EIATTR_MAX_THREADS
	.align		4
.L_3049:
        /*00e8*/ 	.byte	0x04, 0x05
        /*00ea*/ 	.short	(.L_3051 - .L_3050)
.L_3050:
        /*00ec*/ 	.word	0x00000080
        /*00f0*/ 	.word	0x00000001
        /*00f4*/ 	.word	0x00000001


	//----- nvinfo : EIATTR_CRS_STACK_SIZE
	.align		4
.L_3051:
        /*00f8*/ 	.byte	0x04, 0x1e
        /*00fa*/ 	.short	(.L_3053 - .L_3052)
.L_3052:
        /*00fc*/ 	.word	0x00000000
.L_3053:


//--------------------- .nv.info._ZN10layer_norm22ln_bwd_finalize_kernelINS_22Kernel_traits_finalizeILj256Ef13__nv_bfloat16fS2_fjLb0ELj1024ELj4ENS_18Kernel_traits_baseILj256EfS2_fS2_fjLj1024EEEEELb0ELb0EEEvNS_9BwdParamsE --------------------------
	.section	.nv.info._ZN10layer_norm22ln_bwd_finalize_kernelINS_22Kernel_traits_finalizeILj256Ef13__nv_bfloat16fS2_fjLb0ELj1024ELj4ENS_18Kernel_traits_baseILj256EfS2_fS2_fjLj1024EEEEELb0ELb0EEEvNS_9BwdParamsE,"",@"SHT_CUDA_INFO"
	.sectionflags	@""
	.align	4


	//----- nvinfo : EIATTR_CUDA_API_VERSION
	.align		4
        /*0000*/ 	.byte	0x04, 0x37
        /*0002*/ 	.short	(.L_3055 - .L_3054)
.L_3054:
        /*0004*/ 	.word	0x00000082


	//----- nvinfo : EIATTR_SW2861232_WAR
	.align		4
.L_3055:
        /*0008*/ 	.byte	0x01, 0x35
	.zero		2


	//----- nvinfo : EIATTR_PARAM_CBANK
	.align		4
        /*000c*/ 	.byte	0x04, 0x0a
        /*000e*/ 	.short	(.L_3057 - .L_3056)
	.align		4
.L_3056:
        /*0010*/ 	.word	index@(.nv.constant0._ZN10layer_norm22ln_bwd_finalize_kernelINS_22Kernel_traits_finalizeILj256Ef13__nv_bfloat16fS2_fjLb0ELj1024ELj4ENS_18Kernel_traits_baseILj256EfS2_fS2_fjLj1024EEEEELb0ELb0EEEvNS_9BwdParamsE)
        /*0014*/ 	.short	0x0160
        /*0016*/ 	.short	0x0128


	//----- nvinfo : EIATTR_CBANK_PARAM_SIZE
	.align		4
.L_3057:
        /*0018*/ 	.byte	0x03, 0x19
        /*001a*/ 	.short	0x0128


	//----- nvinfo : EIATTR_KPARAM_INFO
	.align		4
        /*001c*/ 	.byte	0x04, 0x17
        /*001e*/ 	.short	(.L_3059 - .L_3058)
.L_3058:
        /*0020*/ 	.word	0x00000000
        /*0024*/ 	.short	0x0000
        /*0026*/ 	.short	0x0000
        /*0028*/ 	.byte	0x00, 0xf0, 0xa1, 0x04


	//----- nvinfo : EIATTR_MAXREG_COUNT
	.align		4
.L_3059:
        /*002c*/ 	.byte	0x03, 0x1b
        /*002e*/ 	.short	0x0040


	//----- nvinfo : EIATTR_NUM_BARRIERS
	.align		4
        /*0030*/ 	.byte	0x02, 0x4c
        /*0032*/ 	.byte	0x01
	.zero		1


	//----- nvinfo : EIATTR_MERCURY_ISA_VERSION
	.align		4
        /*0034*/ 	.byte	0x03, 0x5f
        /*0036*/ 	.short	0x0000


	//----- nvinfo : EIATTR_COOP_GROUP_MASK_REGIDS
	.align		4
        /*0038*/ 	.byte	0x04, 0x29
        /*003a*/ 	.short	(.L_3061 - .L_3060)


	//   ....[0]....
.L_3060:
        /*003c*/ 	.word	0xffffffff


	//   ....[1]....
        /*0040*/ 	.word	0xffffffff


	//   ....[2]....
        /*0044*/ 	.word	0xffffffff


	//   ....[3]....
        /*0048*/ 	.word	0xffffffff


	//   ....[4]....
        /*004c*/ 	.word	0xffffffff


	//   ....[5]....
        /*0050*/ 	.word	0xffffffff


	//   ....[6]....
        /*0054*/ 	.word	0xffffffff


	//   ....[7]....
        /*0058*/ 	.word	0xffffffff


	//   ....[8]....
        /*005c*/ 	.word	0xffffffff


	//   ....[9]....
        /*0060*/ 	.word	0xffffffff


	//   ....[10]....
        /*0064*/ 	.word	0xffffffff


	//   ....[11]....
        /*0068*/ 	.word	0xffffffff


	//   ....[12]....
        /*006c*/ 	.word	0xffffffff


	//   ....[13]....
        /*0070*/ 	.word	0xffffffff


	//   ....[14]....
        /*0074*/ 	.word	0xffffffff


	//   ....[15]....
        /*0078*/ 	.word	0xffffffff


	//   ....[16]....
        /*007c*/ 	.word	0xffffffff


	//   ....[17]....
        /*0080*/ 	.word	0xffffffff


	//   ....[18]....
        /*0084*/ 	.word	0xffffffff


	//   ....[19]....
        /*0088*/ 	.word	0xffffffff


	//----- nvinfo : EIATTR_COOP_GROUP_INSTR_OFFSETS
	.align		4
.L_3061:
        /*008c*/ 	.byte	0x04, 0x28
        /*008e*/ 	.short	(.L_3063 - .L_3062)


	//   ....[0]....
.L_3062:
        /*0090*/ 	.word	0x00000820


	//   ....[1]....
        /*0094*/ 	.word	0x00000850


	//   ....[2]....
        /*0098*/ 	.word	0x00000860


	//   ....[3]....
        /*009c*/ 	.word	0x00000890


	//   ....[4]....
        /*00a0*/ 	.word	0x000008a0


	//   ....[5]....
        /*00a4*/ 	.word	0x000008d0


	//   ....[6]....
        /*00a8*/ 	.word	0x000008f0


	//   ....[7]....
        /*00ac*/ 	.word	0x00000900


	//   ....[8]....
        /*00b0*/ 	.word	0x00000930


	//   ....[9]....
        /*00b4*/ 	.word	0x00000940


	//   ....[10]....
        /*00b8*/ 	.word	0x00000b30


	//   ....[11]....
        /*00bc*/ 	.word	0x00000ba0


	//   ....[12]....
        /*00c0*/ 	.word	0x00000c00


	//   ....[13]....
        /*00c4*/ 	.word	0x00000c60


	//   ....[14]....
        /*00c8*/ 	.word	0x00000cd0


	//   ....[15]....
        /*00cc*/ 	.word	0x00000d40


	//   ....[16]....
        /*00d0*/ 	.word	0x00000da0


	//   ....[17]....
        /*00d4*/ 	.word	0x00000e00


	//   ....[18]....
        /*00d8*/ 	.word	0x00000e60


	//   ....[19]....
        /*00dc*/ 	.word	0x00000ec0


	//----- nvinfo : EIATTR_EXIT_INSTR_OFFSETS
	.align		4
.L_3063:
        /*00e0*/ 	.byte	0x04, 0x1c
        /*00e2*/ 	.short	(.L_3065 - .L_3064)


	//   ....[0]....
.L_3064:
        /*00e4*/ 	.word	0x00000070


	//   ....[1]....
        /*00e8*/ 	.word	0x00000ad0


	//----- nvinfo : EIATTR_MAX_THREADS
	.align		4
.L_3065:
        /*00ec*/ 	.byte	0x04, 0x05
        /*00ee*/ 	.short	(.L_3067 - .L_3066)
.L_3066:
        /*00f0*/ 	.word	0x00000400
        /*00f4*/ 	.word	0x00000001
        /*00f8*/ 	.word	0x00000001


	//----- nvinfo : EIATTR_CRS_STACK_SIZE
	.align		4
.L_3067:
        /*00fc*/ 	.byte	0x04, 0x1e
        /*00fe*/ 	.short	(.L_3069 - .L_3068)
.L_3068:
        /*0100*/ 	.word	0x00000000
.L_3069:


//--------------------- .nv.info._ZN10layer_norm13ln_bwd_kernelINS_13Kernel_traitsIf13__nv_bfloat16fS2_fjLj256ELj1ELj4ELj1ELj16ENS_18Kernel_traits_baseILj256EfS2_fS2_fjLj128EEEEELb1ELb0ELb1ELb0EEEvNS_9BwdParamsE --------------------------
	.section	.nv.info._ZN10layer_norm13ln_bwd_kernelINS_13Kernel_traitsIf13__nv_bfloat16fS2_fjLj256ELj1ELj4ELj1ELj16ENS_18Kernel_traits_baseILj256EfS2_fS2_fjLj128EEEEELb1ELb0ELb1ELb0EEEvNS_9BwdParamsE,"",@"SHT_CUDA_INFO"
	.sectionflags	@""
	.align	4


	//----- nvinfo : EIATTR_CUDA_API_VERSION
	.align		4
        /*0000*/ 	.byte	0x04, 0x37
        /*0002*/ 	.short	(.L_3071 - .L_3070)
.L_3070:
        /*0004*/ 	.word	0x00000082


	//----- nvinfo : EIATTR_SW2861232_WAR
	.align		4
.L_3071:
        /*0008*/ 	.byte	0x01, 0x35
	.zero		2


	//----- nvinfo : EIATTR_PARAM_CBANK
	.align		4
        /*000c*/ 	.byte	0x04, 0x0a
        /*000e*/ 	.short	(.L_3073 - .L_3072)
	.align		4
.L_3072:
        /*0010*/ 	.word	index@(.nv.constant0._ZN10layer_norm13ln_bwd_kernelINS_13Kernel_traitsIf13__nv_bfloat16fS2_fjLj256ELj1ELj4ELj1ELj16ENS_18Kernel_traits_baseILj256EfS2_fS2_fjLj128EEEEELb1ELb0ELb1ELb0EEEvNS_9BwdParamsE)
        /*0014*/ 	.short	0x0160
        /*0016*/ 	.short	0x0128


	//----- nvinfo : EIATTR_CBANK_PARAM_SIZE
	.align		4
.L_3073:
        /*0018*/ 	.byte	0x03, 0x19
        /*001a*/ 	.short	0x0128


	//----- nvinfo : EIATTR_KPARAM_INFO
	.align		4
        /*001c*/ 	.byte	0x04, 0x17
        /*001e*/ 	.short	(.L_3075 - .L_3074)
.L_3074:
        /*0020*/ 	.word	0x00000000
        /*0024*/ 	.short	0x0000
        /*0026*/ 	.short	0x0000
        /*0028*/ 	.byte	0x00, 0xf0, 0xa1, 0x04


	//----- nvinfo : EIATTR_MAXREG_COUNT
	.align		4
.L_3075:
        /*002c*/ 	.byte	0x03, 0x1b
        /*002e*/ 	.short	0x00ff


	//----- nvinfo : EIATTR_NUM_BARRIERS
	.align		4
        /*0030*/ 	.byte	0x02, 0x4c
        /*0032*/ 	.byte	0x01
	.zero		1


	//----- nvinfo : EIATTR_MERCURY_ISA_VERSION
	.align		4
        /*0034*/ 	.byte	0x03, 0x5f
        /*0036*/ 	.short	0x0000


	//----- nvinfo : EIATTR_COOP_GROUP_MASK_REGIDS
	.align		4
        /*0038*/ 	.byte	0x04, 0x29
        /*003a*/ 	.short	(.L_3077 - .L_3076)


	//   ....[0]....
.L_3076:
        /*003c*/ 	.word	0xffffffff


	//   ....[1]....
        /*0040*/ 	.word	0xffffffff


	//   ....[2]....
        /*0044*/ 	.word	0xffffffff


	//   ....[3]....
        /*0048*/ 	.word	0xffffffff


	//   ....[4]....
        /*004c*/ 	.word	0xffffffff


	//   ....[5]....
        /*0050*/ 	.word	0xffffffff


	//   ....[6]....
        /*0054*/ 	.word	0xffffffff


	//   ....[7]....
        /*0058*/ 	.word	0xffffffff


	//   ....[8]....
        /*005c*/ 	.word	0xffffffff


	//   ....[9]....
        /*0060*/ 	.word	0xffffffff


	//   ....[10]....
        /*0064*/ 	.word	0xffffffff


	//   ....[11]....
        /*0068*/ 	.word	0xffffffff


	//   ....[12]....
        /*006c*/ 	.word	0xffffffff


	//   ....[13]....
        /*0070*/ 	.word	0xffffffff


	//   ....[14]....
        /*0074*/ 	.word	0xffffffff


	//   ....[15]....
        /*0078*/ 	.word	0xffffffff


	//   ....[16]....
        /*007c*/ 	.word	0xffffffff


	//   ....[17]....
        /*0080*/ 	.word	0xffffffff


	//   ....[18]....
        /*0084*/ 	.word	0xffffffff


	//   ....[19]....
        /*0088*/ 	.word	0xffffffff


	//----- nvinfo : EIATTR_COOP_GROUP_INSTR_OFFSETS
	.align		4
.L_3077:
        /*008c*/ 	.byte	0x04, 0x28
        /*008e*/ 	.short	(.L_3079 - .L_3078)


	//   ....[0]....
.L_3078:
        /*0090*/ 	.word	0x00000b30


	//   ....[1]....
        /*0094*/ 	.word	0x00000b50


	//   ....[2]....
        /*0098*/ 	.word	0x00000b70


	//   ....[3]....
        /*009c*/ 	.word	0x00000b90


	//   ....[4]....
        /*00a0*/ 	.word	0x00000bb0


	//   ....[5]....
        /*00a4*/ 	.word	0x00000bd0


	//   ....[6]....
        /*00a8*/ 	.word	0x00000bf0


	//   ....[7]....
        /*00ac*/ 	.word	0x00000c10


	//   ....[8]....
        /*00b0*/ 	.word	0x00000c30


	//   ....[9]....
        /*00b4*/ 	.word	0x00000c50


	//   ....[10]....
        /*00b8*/ 	.word	0x00001cd0


	//   ....[11]....
        /*00bc*/ 	.word	0x00001d50


	//   ....[12]....
        /*00c0*/ 	.word	0x00001dd0


	//   ....[13]....
        /*00c4*/ 	.word	0x00001e40


	//   ....[14]....
        /*00c8*/ 	.word	0x00001ec0


	//   ....[15]....
        /*00cc*/ 	.word	0x00001f30


	//   ....[16]....
        /*00d0*/ 	.word	0x00001fb0


	//   ....[17]....
        /*00d4*/ 	.word	0x00002020


	//   ....[18]....
        /*00d8*/ 	.word	0x000020a0


	//   ....[19]....
        /*00dc*/ 	.word	0x00002110


	//----- nvinfo : EIATTR_EXIT_INSTR_OFFSETS
	.align		4
.L_3079:
        /*00e0*/ 	.byte	0x04, 0x1c
        /*00e2*/ 	.short	(.L_3081 - .L_3080)


	//   ....[0]....
.L_3080:
        /*00e4*/ 	.word	0x00001c40


	//   ....[1]....
        /*00e8*/ 	.word	0x00001c70


	//----- nvinfo : EIATTR_MAX_THREADS
	.align		4
.L_3081:
        /*00ec*/ 	.byte	0x04, 0x05
        /*00ee*/ 	.short	(.L_3083 - .L_3082)
.L_3082:
        /*00f0*/ 	.word	0x00000080
        /*00f4*/ 	.word	0x00000001
        /*00f8*/ 	.word	0x00000001


	//----- nvinfo : EIATTR_CRS_STACK_SIZE
	.align		4
.L_3083:
        /*00fc*/ 	.byte	0x04, 0x1e
        /*00fe*/ 	.short	(.L_3085 - .L_3084)
.L_3084:
        /*0100*/ 	.word	0x00000000
.L_3085:


//--------------------- .nv.info._ZN10layer_norm22ln_bwd_finalize_kernelINS_22Kernel_traits_finalizeILj256Ef13__nv_bfloat16fS2_fjLb0ELj1024ELj4ENS_18Kernel_traits_baseILj256EfS2_fS2_fjLj1024EEEEELb0ELb1EEEvNS_9BwdParamsE --------------------------
	.section	.nv.info._ZN10layer_norm22ln_bwd_finalize_kernelINS_22Kernel_traits_finalizeILj256Ef13__nv_bfloat16fS2_fjLb0ELj1024ELj4ENS_18Kernel_traits_baseILj256EfS2_fS2_fjLj1024EEEEELb0ELb1EEEvNS_9BwdParamsE,"",@"SHT_CUDA_INFO"
	.sectionflags	@""
	.align	4


	//----- nvinfo : EIATTR_CUDA_API_VERSION
	.align		4
        /*0000*/ 	.byte	0x04, 0x37
        /*0002*/ 	.short	(.L_3087 - .L_3086)
.L_3086:
        /*0004*/ 	.word	0x00000082


	//----- nvinfo : EIATTR_SW2861232_WAR
	.align		4
.L_3087:
        /*0008*/ 	.byte	0x01, 0x35
	.zero		2


	//----- nvinfo : EIATTR_PARAM_CBANK
	.align		4
        /*000c*/ 	.byte	0x04, 0x0a
        /*000e*/ 	.short	(.L_3089 - .L_3088)
	.align		4
.L_3088:
        /*0010*/ 	.word	index@(.nv.constant0._ZN10layer_norm22ln_bwd_finalize_kernelINS_22Kernel_traits_finalizeILj256Ef13__nv_bfloat16fS2_fjLb0ELj1024ELj4ENS_18Kernel_traits_baseILj256EfS2_fS2_fjLj1024EEEEELb0ELb1EEEvNS_9BwdParamsE)
        /*0014*/ 	.short	0x0160
        /*0016*/ 	.short	0x0128


	//----- nvinfo : EIATTR_CBANK_PARAM_SIZE
	.align		4
.L_3089:
        /*0018*/ 	.byte	0x03, 0x19
        /*001a*/ 	.short	0x0128


	//----- nvinfo : EIATTR_KPARAM_INFO
	.align		4
        /*001c*/ 	.byte	0x04, 0x17
        /*001e*/ 	.short	(.L_3091 - .L_3090)
.L_3090:
        /*0020*/ 	.word	0x00000000
        /*0024*/ 	.short	0x0000
        /*0026*/ 	.short	0x0000
        /*0028*/ 	.byte	0x00, 0xf0, 0xa1, 0x04


	//----- nvinfo : EIATTR_MAXREG_COUNT
	.align		4
.L_3091:
        /*002c*/ 	.byte	0x03, 0x1b
        /*002e*/ 	.short	0x0040


	//----- nvinfo : EIATTR_NUM_BARRIERS
	.align		4
        /*0030*/ 	.byte	0x02, 0x4c
        /*0032*/ 	.byte	0x01
	.zero		1


	//----- nvinfo : EIATTR_MERCURY_ISA_VERSION
	.align		4
        /*0034*/ 	.byte	0x03, 0x5f
        /*0036*/ 	.short	0x0000


	//----- nvinfo : EIATTR_COOP_GROUP_MASK_REGIDS
	.align		4
        /*0038*/ 	.byte	0x04, 0x29
        /*003a*/ 	.short	(.L_3093 - .L_3092)


	//   ....[0]....
.L_3092:
        /*003c*/ 	.word	0xffffffff


	//   ....[1]....
        /*0040*/ 	.word	0xffffffff


	//   ....[2]....
        /*0044*/ 	.word	0xffffffff


	//   ....[3]....
        /*0048*/ 	.word	0xffffffff


	//   ....[4]....
        /*004c*/ 	.word	0xffffffff


	//   ....[5]....
        /*0050*/ 	.word	0xffffffff


	//   ....[6]....
        /*0054*/ 	.word	0xffffffff


	//   ....[7]....
        /*0058*/ 	.word	0xffffffff


	//   ....[8]....
        /*005c*/ 	.word	0xffffffff


	//   ....[9]....
        /*0060*/ 	.word	0xffffffff


	//   ....[10]....
        /*0064*/ 	.word	0xffffffff


	//   ....[11]....
        /*0068*/ 	.word	0xffffffff


	//   ....[12]....
        /*006c*/ 	.word	0xffffffff


	//   ....[13]....
        /*0070*/ 	.word	0xffffffff


	//   ....[14]....
        /*0074*/ 	.word	0xffffffff


	//   ....[15]....
        /*0078*/ 	.word	0xffffffff


	//   ....[16]....
        /*007c*/ 	.word	0xffffffff


	//   ....[17]....
        /*0080*/ 	.word	0xffffffff


	//   ....[18]....
        /*0084*/ 	.word	0xffffffff


	//   ....[19]....
        /*0088*/ 	.word	0xffffffff


	//----- nvinfo : EIATTR_COOP_GROUP_INSTR_OFFSETS
	.align		4
.L_3093:
        /*008c*/ 	.byte	0x04, 0x28
        /*008e*/ 	.short	(.L_3095 - .L_3094)


	//   ....[0]....
.L_3094:
        /*0090*/ 	.word	0x000007f0


	//   ....[1]....
        /*0094*/ 	.word	0x00000820


	//   ....[2]....
        /*0098*/ 	.word	0x00000840


	//   ....[3]....
        /*009c*/ 	.word	0x00000850


	//   ....[4]....
        /*00a0*/ 	.word	0x00000880


	//   ....[5]....
        /*00a4*/ 	.word	0x00000890


	//   ....[6]....
        /*00a8*/ 	.word	0x000008c0


	//   ....[7]....
        /*00ac*/ 	.word	0x000008d0


	//   ....[8]....
        /*00b0*/ 	.word	0x00000900


	//   ....[9]....
        /*00b4*/ 	.word	0x00000910


	//   ....[10]....
        /*00b8*/ 	.word	0x00000ab0


	//   ....[11]....
        /*00bc*/ 	.word	0x00000b30


	//   ....[12]....
        /*00c0*/ 	.word	0x00000b90


	//   ....[13]....
        /*00c4*/ 	.word	0x00000bf0


	//   ....[14]....
        /*00c8*/ 	.word	0x00000c60


	//   ....[15]....
        /*00cc*/ 	.word	0x00000cd0


	//   ....[16]....
        /*00d0*/ 	.word	0x00000d30


	//   ....[17]....
        /*00d4*/ 	.word	0x00000d90


	//   ....[18]....
        /*00d8*/ 	.word	0x00000df0


	//   ....[19]....
        /*00dc*/ 	.word	0x00000e50


	//----- nvinfo : EIATTR_EXIT_INSTR_OFFSETS
	.align		4
.L_3095:
        /*00e0*/ 	.byte	0x04, 0x1c
        /*00e2*/ 	.short	(.L_3097 - .L_3096)


	//   ....[0]....
.L_3096:
        /*00e4*/ 	.word	0x00000070


	//   ....[1]....
        /*00e8*/ 	.word	0x00000a50


	//----- nvinfo : EIATTR_MAX_THREADS
	.align		4
.L_3097:
        /*00ec*/ 	.byte	0x04, 0x05
        /*00ee*/ 	.short	(.L_3099 - .L_3098)
.L_3098:
        /*00f0*/ 	.word	0x00000400
        /*00f4*/ 	.word	0x00000001
        /*00f8*/ 	.word	0x00000001


	//----- nvinfo : EIATTR_CRS_STACK_SIZE
	.align		4
.L_3099:
        /*00fc*/ 	.byte	0x04, 0x1e
        /*00fe*/ 	.short	(.L_3101 - .L_3100)
.L_3100:
        /*0100*/ 	.word	0x00000000
.L_3101:


//--------------------- .nv.info._ZN10layer_norm13ln_bwd_kernelINS_13Kernel_traitsIf13__nv_bfloat16fS2_fjLj256ELj1ELj4ELj1ELj16ENS_18Kernel_traits_baseILj256EfS2_fS2_fjLj128EEEEELb1ELb0ELb1ELb1EEEvNS_9BwdParamsE --------------------------
	.section	.nv.info._ZN10layer_norm13ln_bwd_kernelINS_13Kernel_traitsIf13__nv_bfloat16fS2_fjLj256ELj1ELj4ELj1ELj16ENS_18Kernel_traits_baseILj256EfS2_fS2_fjLj128EEEEELb1ELb0ELb1ELb1EEEvNS_9BwdParamsE,"",@"SHT_CUDA_INFO"
	.sectionflags	@""
	.align	4


	//----- nvinfo : EIATTR_CUDA_API_VERSION
	.align		4
        /*0000*/ 	.byte	0x04, 0x37
        /*0002*/ 	.short	(.L_3103 - .L_3102)
.L_3102:
        /*0004*/ 	.word	0x00000082


	//----- nvinfo : EIATTR_SW2861232_WAR
	.align		4
.L_3103:
        /*0008*/ 	.byte	0x01, 0x35
	.zero		2


	//----- nvinfo : EIATTR_PARAM_CBANK
	.align		4
        /*000c*/ 	.byte	0x04, 0x0a
        /*000e*/ 	.short	(.L_3105 - .L_3104)
	.align		4
.L_3104:
        /*0010*/ 	.word	index@(.nv.constant0._ZN10layer_norm13ln_bwd_kernelINS_13Kernel_traitsIf13__nv_bfloat16fS2_fjLj256ELj1ELj4ELj1ELj16ENS_18Kernel_traits_baseILj256EfS2_fS2_fjLj128EEEEELb1ELb0ELb1ELb1EEEvNS_9BwdParamsE)
        /*0014*/ 	.short	0x0160
        /*0016*/ 	.short	0x0128


	//----- nvinfo : EIATTR_CBANK_PARAM_SIZE
	.align		4
.L_3105:
        /*0018*/ 	.byte	0x03, 0x19
        /*001a*/ 	.short	0x0128


	//----- nvinfo : EIATTR_KPARAM_INFO
	.align		4
        /*001c*/ 	.byte	0x04, 0x17
        /*001e*/ 	.short	(.L_3107 - .L_3106)
.L_3106:
        /*0020*/ 	.word	0x00000000
        /*0024*/ 	.short	0x0000
        /*0026*/ 	.short	0x0000
        /*0028*/ 	.byte	0x00, 0xf0, 0xa1, 0x04


	//----- nvinfo : EIATTR_MAXREG_COUNT
	.align		4
.L_3107:
        /*002c*/ 	.byte	0x03, 0x1b
        /*002e*/ 	.short	0x00ff


	//----- nvinfo : EIATTR_NUM_BARRIERS
	.align		4
        /*0030*/ 	.byte	0x02, 0x4c
        /*0032*/ 	.byte	0x01
	.zero		1


	//----- nvinfo : EIATTR_MERCURY_ISA_VERSION
	.align		4
        /*0034*/ 	.byte	0x03, 0x5f
        /*0036*/ 	.short	0x0000


	//----- nvinfo : EIATTR_COOP_GROUP_MASK_REGIDS
	.align		4
        /*0038*/ 	.byte	0x04, 0x29
        /*003a*/ 	.short	(.L_3109 - .L_3108)


	//   ....[0]....
.L_3108:
        /*003c*/ 	.word	0xffffffff


	//   ....[1]....
        /*0040*/ 	.word	0xffffffff


	//   ....[2]....
        /*0044*/ 	.word	0xffffffff


	//   ....[3]....
        /*0048*/ 	.word	0xffffffff


	//   ....[4]....
        /*004c*/ 	.word	0xffffffff


	//   ....[5]....
        /*0050*/ 	.word	0xffffffff


	//   ....[6]....
        /*0054*/ 	.word	0xffffffff


	//   ....[7]....
        /*0058*/ 	.word	0xffffffff


	//   ....[8]....
        /*005c*/ 	.word	0xffffffff


	//   ....[9]....
        /*0060*/ 	.word	0xffffffff


	//   ....[10]....
        /*0064*/ 	.word	0xffffffff


	//   ....[11]....
        /*0068*/ 	.word	0xffffffff


	//   ....[12]....
        /*006c*/ 	.word	0xffffffff


	//   ....[13]....
        /*0070*/ 	.word	0xffffffff


	//   ....[14]....
        /*0074*/ 	.word	0xffffffff


	//   ....[15]....
        /*0078*/ 	.word	0xffffffff


	//   ....[16]....
        /*007c*/ 	.word	0xffffffff


	//   ....[17]....
        /*0080*/ 	.word	0xffffffff


	//   ....[18]....
        /*0084*/ 	.word	0xffffffff


	//   ....[19]....
        /*0088*/ 	.word	0xffffffff


	//----- nvinfo : EIATTR_COOP_GROUP_INSTR_OFFSETS
	.align		4
.L_3109:
        /*008c*/ 	.byte	0x04, 0x28
        /*008e*/ 	.short	(.L_3111 - .L_3110)


	//   ....[0]....
.L_3110:
        /*0090*/ 	.word	0x00000a30


	//   ....[1]....
        /*0094*/ 	.word	0x00000a50


	//   ....[2]....
        /*0098*/ 	.word	0x00000a70


	//   ....[3]....
        /*009c*/ 	.word	0x00000a90


	//   ....[4]....
        /*00a0*/ 	.word	0x00000ab0


	//   ....[5]....
        /*00a4*/ 	.word	0x00000ad0


	//   ....[6]....
        /*00a8*/ 	.word	0x00000af0


	//   ....[7]....
        /*00ac*/ 	.word	0x00000b10


	//   ....[8]....
        /*00b0*/ 	.word	0x00000b30


	//   ....[9]....
        /*00b4*/ 	.word	0x00000b50


	//   ....[10]....
        /*00b8*/ 	.word	0x00001a90


	//   ....[11]....
        /*00bc*/ 	.word	0x00001b10


	//   ....[12]....
        /*00c0*/ 	.word	0x00001b90


	//   ....[13]....
        /*00c4*/ 	.word	0x00001c00


	//   ....[14]....
        /*00c8*/ 	.word	0x00001c80


	//   ....[15]....
        /*00cc*/ 	.word	0x00001cf0


	//   ....[16]....
        /*00d0*/ 	.word	0x00001d70


	//   ....[17]....
        /*00d4*/ 	.word	0x00001de0


	//   ....[18]....
        /*00d8*/ 	.word	0x00001e60


	//   ....[19]....
        /*00dc*/ 	.word	0x00001ed0


	//----- nvinfo : EIATTR_EXIT_INSTR_OFFSETS
	.align		4
.L_3111:
        /*00e0*/ 	.byte	0x04, 0x1c
        /*00e2*/ 	.short	(.L_3113 - .L_3112)


	//   ....[0]....
.L_3112:
        /*00e4*/ 	.word	0x00001a30


	//----- nvinfo : EIATTR_MAX_THREADS
	.align		4
.L_3113:
        /*00e8*/ 	.byte	0x04, 0x05
        /*00ea*/ 	.short	(.L_3115 - .L_3114)
.L_3114:
        /*00ec*/ 	.word	0x00000080
        /*00f0*/ 	.word	0x00000001
        /*00f4*/ 	.word	0x00000001


	//----- nvinfo : EIATTR_CRS_STACK_SIZE
	.align		4
.L_3115:
        /*00f8*/ 	.byte	0x04, 0x1e
        /*00fa*/ 	.short	(.L_3117 - .L_3116)
.L_3116:
        /*00fc*/ 	.word	0x00000000
.L_3117:


//--------------------- .nv.info._ZN10layer_norm13ln_bwd_kernelINS_13Kernel_traitsIf13__nv_bfloat16fS2_fjLj256ELj1ELj4ELj1ELj16ENS_18Kernel_traits_baseILj256EfS2_fS2_fjLj128EEEEELb1ELb1ELb0ELb0EEEvNS_9BwdParamsE --------------------------
	.section	.nv.info._ZN10layer_norm13ln_bwd_kernelINS_13Kernel_traitsIf13__nv_bfloat16fS2_fjLj256ELj1ELj4ELj1ELj16ENS_18Kernel_traits_baseILj256EfS2_fS2_fjLj128EEEEELb1ELb1ELb0ELb0EEEvNS_9BwdParamsE,"",@"SHT_CUDA_INFO"
	.sectionflags	@""
	.align	4


	//----- nvinfo : EIATTR_CUDA_API_VERSION
	.align		4
        /*0000*/ 	.byte	0x04, 0x37
        /*0002*/ 	.short	(.L_3119 - .L_3118)
.L_3118:
        /*0004*/ 	.word	0x00000082


	//----- nvinfo : EIATTR_SW2861232_WAR
	.align		4
.L_3119:
        /*0008*/ 	.byte	0x01, 0x35
	.zero		2


	//----- nvinfo : EIATTR_PARAM_CBANK
	.align		4
        /*000c*/ 	.byte	0x04, 0x0a
        /*000e*/ 	.short	(.L_3121 - .L_3120)
	.align		4
.L_3120:
        /*0010*/ 	.word	index@(.nv.constant0._ZN10layer_norm13ln_bwd_kernelINS_13Kernel_traitsIf13__nv_bfloat16fS2_fjLj256ELj1ELj4ELj1ELj16ENS_18Kernel_traits_baseILj256EfS2_fS2_fjLj128EEEEELb1ELb1ELb0ELb0EEEvNS_9BwdParamsE)
        /*0014*/ 	.short	0x0160
        /*0016*/ 	.short	0x0128


	//----- nvinfo : EIATTR_CBANK_PARAM_SIZE
	.align		4
.L_3121:
        /*0018*/ 	.byte	0x03, 0x19
        /*001a*/ 	.short	0x0128


	//----- nvinfo : EIATTR_KPARAM_INFO
	.align		4
        /*001c*/ 	.byte	0x04, 0x17
        /*001e*/ 	.short	(.L_3123 - .L_3122)
.L_3122:
        /*0020*/ 	.word	0x00000000
        /*0024*/ 	.short	0x0000
        /*0026*/ 	.short	0x0000
        /*0028*/ 	.byte	0x00, 0xf0, 0xa1, 0x04


	//----- nvinfo : EIATTR_MAXREG_COUNT
	.align		4
.L_3123:
        /*002c*/ 	.byte	0x03, 0x1b
        /*002e*/ 	.short	0x00ff


	//----- nvinfo : EIATTR_NUM_BARRIERS
	.align		4
        /*0030*/ 	.byte	0x02, 0x4c
        /*0032*/ 	.byte	0x01
	.zero		1


	//----- nvinfo : EIATTR_MERCURY_ISA_VERSION
	.align		4
        /*0034*/ 	.byte	0x03, 0x5f
        /*0036*/ 	.short	0x0000


	//----- nvinfo : EIATTR_COOP_GROUP_MASK_REGIDS
	.align		4
        /*0038*/ 	.byte	0x04, 0x29
        /*003a*/ 	.short	(.L_3125 - .L_3124)


	//   ....[0]....
.L_3124:
        /*003c*/ 	.word	0xffffffff


	//   ....[1]....
        /*0040*/ 	.word	0xffffffff


	//   ....[2]....
        /*0044*/ 	.word	0xffffffff


	//   ....[3]....
        /*0048*/ 	.word	0xffffffff


	//   ....[4]....
        /*004c*/ 	.word	0xffffffff


	//   ....[5]....
        /*0050*/ 	.word	0xffffffff


	//   ....[6]....
        /*0054*/ 	.word	0xffffffff


	//   ....[7]....
        /*0058*/ 	.word	0xffffffff


	//   ....[8]....
        /*005c*/ 	.word	0xffffffff


	//   ....[9]....
        /*0060*/ 	.word	0xffffffff


	//   ....[10]....
        /*0064*/ 	.word	0xffffffff


	//   ....[11]....
        /*0068*/ 	.word	0xffffffff


	//   ....[12]....
        /*006c*/ 	.word	0xffffffff


	//   ....[13]....
        /*0070*/ 	.word	0xffffffff


	//   ....[14]....
        /*0074*/ 	.word	0xffffffff


	//   ....[15]....
        /*0078*/ 	.word	0xffffffff


	//   ....[16]....
        /*007c*/ 	.word	0xffffffff


	//   ....[17]....
        /*0080*/ 	.word	0xffffffff


	//   ....[18]....
        /*0084*/ 	.word	0xffffffff


	//   ....[19]....
        /*0088*/ 	.word	0xffffffff


	//----- nvinfo : EIATTR_COOP_GROUP_INSTR_OFFSETS
	.align		4
.L_3125:
        /*008c*/ 	.byte	0x04, 0x28
        /*008e*/ 	.short	(.L_3127 - .L_3126)


	//   ....[0]....
.L_3126:
        /*0090*/ 	.word	0x00000930


	//   ....[1]....
        /*0094*/ 	.word	0x00000950


	//   ....[2]....
        /*0098*/ 	.word	0x00000970


	//   ....[3]....
        /*009c*/ 	.word	0x00000990


	//   ....[4]....
        /*00a0*/ 	.word	0x000009b0


	//   ....[5]....
        /*00a4*/ 	.word	0x000009d0


	//   ....[6]....
        /*00a8*/ 	.word	0x000009f0


	//   ....[7]....
        /*00ac*/ 	.word	0x00000a10


	//   ....[8]....
        /*00b0*/ 	.word	0x00000a30


	//   ....[9]....
        /*00b4*/ 	.word	0x00000a50


	//   ....[10]....
        /*00b8*/ 	.word	0x00001a10


	//   ....[11]....
        /*00bc*/ 	.word	0x00001a90


	//   ....[12]....
        /*00c0*/ 	.word	0x00001b10


	//   ....[13]....
        /*00c4*/ 	.word	0x00001b80


	//   ....[14]....
        /*00c8*/ 	.word	0x00001c00


	//   ....[15]....
        /*00cc*/ 	.word	0x00001c70


	//   ....[16]....
        /*00d0*/ 	.word	0x00001cf0


	//   ....[17]....
        /*00d4*/ 	.word	0x00001d60


	//   ....[18]....
        /*00d8*/ 	.word	0x00001de0


	//   ....[19]....
        /*00dc*/ 	.word	0x00001e50


	//----- nvinfo : EIATTR_EXIT_INSTR_OFFSETS
	.align		4
.L_3127:
        /*00e0*/ 	.byte	0x04, 0x1c
        /*00e2*/ 	.short	(.L_3129 - .L_3128)


	//   ....[0]....
.L_3128:
        /*00e4*/ 	.word	0x00001930


	//   ....[1]....
        /*00e8*/ 	.word	0x000019b0


	//----- nvinfo : EIATTR_MAX_THREADS
	.align		4
.L_3129:
        /*00ec*/ 	.byte	0x04, 0x05
        /*00ee*/ 	.short	(.L_3131 - .L_3130)
.L_3130:
        /*00f0*/ 	.word	0x00000080
        /*00f4*/ 	.word	0x00000001
        /*00f8*/ 	.word	0x00000001


	//----- nvinfo : EIATTR_CRS_STACK_SIZE
	.align		4
.L_3131:
        /*00fc*/ 	.byte	0x04, 0x1e
        /*00fe*/ 	.short	(.L_3133 - .L_3132)
.L_3132:
        /*0100*/ 	.word	0x00000000
.L_3133:


//--------------------- .nv.info._ZN10layer_norm13ln_bwd_kernelINS_13Kernel_traitsIf13__nv_bfloat16fS2_fjLj256ELj1ELj4ELj1ELj16ENS_18Kernel_traits_baseILj256EfS2_fS2_fjLj128EEEEELb1ELb1ELb0ELb1EEEvNS_9BwdParamsE --------------------------
	.section	.nv.info._ZN10layer_norm13ln_bwd_kernelINS_13Kernel_traitsIf13__nv_bfloat16fS2_fjLj256ELj1ELj4ELj1ELj16ENS_18Kernel_traits_baseILj256EfS2_fS2_fjLj128EEEEELb1ELb1ELb0ELb1EEEvNS_9BwdParamsE,"",@"SHT_CUDA_INFO"
	.sectionflags	@""
	.align	4


	//----- nvinfo : EIATTR_CUDA_API_VERSION
	.align		4
        /*0000*/ 	.byte	0x04, 0x37
        /*0002*/ 	.short	(.L_3135 - .L_3134)
.L_3134:
        /*0004*/ 	.word	0x00000082


	//----- nvinfo : EIATTR_SW2861232_WAR
	.align		4
.L_3135:
        /*0008*/ 	.byte	0x01, 0x35
	.zero		2


	//----- nvinfo : EIATTR_PARAM_CBANK
	.align		4
        /*000c*/ 	.byte	0x04, 0x0a
        /*000e*/ 	.short	(.L_3137 - .L_3136)
	.align		4
.L_3136:
        /*0010*/ 	.word	index@(.nv.constant0._ZN10layer_norm13ln_bwd_kernelINS_13Kernel_traitsIf13__nv_bfloat16fS2_fjLj256ELj1ELj4ELj1ELj16ENS_18Kernel_traits_baseILj256EfS2_fS2_fjLj128EEEEELb1ELb1ELb0ELb1EEEvNS_9BwdParamsE)
        /*0014*/ 	.short	0x0160
        /*0016*/ 	.short	0x0128


	//----- nvinfo : EIATTR_CBANK_PARAM_SIZE
	.align		4
.L_3137:
        /*0018*/ 	.byte	0x03, 0x19
        /*001a*/ 	.short	0x0128


	//----- nvinfo : EIATTR_KPARAM_INFO
	.align		4
        /*001c*/ 	.byte	0x04, 0x17
        /*001e*/ 	.short	(.L_3139 - .L_3138)
.L_3138:
        /*0020*/ 	.word	0x00000000
        /*0024*/ 	.short	0x0000
        /*0026*/ 	.short	0x0000
        /*0028*/ 	.byte	0x00, 0xf0, 0xa1, 0x04


	//----- nvinfo : EIATTR_MAXREG_COUNT
	.align		4
.L_3139:
        /*002c*/ 	.byte	0x03, 0x1b
        /*002e*/ 	.short	0x00ff


	//----- nvinfo : EIATTR_NUM_BARRIERS
	.align		4
        /*0030*/ 	.byte	0x02, 0x4c
        /*0032*/ 	.byte	0x01
	.zero		1


	//----- nvinfo : EIATTR_MERCURY_ISA_VERSION
	.align		4
        /*0034*/ 	.byte	0x03, 0x5f
        /*0036*/ 	.short	0x0000


	//----- nvinfo : EIATTR_COOP_GROUP_MASK_REGIDS
	.align		4
        /*0038*/ 	.byte	0x04, 0x29
        /*003a*/ 	.short	(.L_3141 - .L_3140)


	//   ....[0]....
.L_3140:
        /*003c*/ 	.word	0xffffffff


	//   ....[1]....
        /*0040*/ 	.word	0xffffffff


	//   ....[2]....
        /*0044*/ 	.word	0xffffffff


	//   ....[3]....
        /*0048*/ 	.word	0xffffffff


	//   ....[4]....
        /*004c*/ 	.word	0xffffffff


	//   ....[5]....
        /*0050*/ 	.word	0xffffffff


	//   ....[6]....
        /*0054*/ 	.word	0xffffffff


	//   ....[7]....
        /*0058*/ 	.word	0xffffffff


	//   ....[8]....
        /*005c*/ 	.word	0xffffffff


	//   ....[9]....
        /*0060*/ 	.word	0xffffffff


	//   ....[10]....
        /*0064*/ 	.word	0xffffffff


	//   ....[11]....
        /*0068*/ 	.word	0xffffffff


	//   ....[12]....
        /*006c*/ 	.word	0xffffffff


	//   ....[13]....
        /*0070*/ 	.word	0xffffffff


	//   ....[14]....
        /*0074*/ 	.word	0xffffffff


	//   ....[15]....
        /*0078*/ 	.word	0xffffffff


	//   ....[16]....
        /*007c*/ 	.word	0xffffffff


	//   ....[17]....
        /*0080*/ 	.word	0xffffffff


	//   ....[18]....
        /*0084*/ 	.word	0xffffffff


	//   ....[19]....
        /*0088*/ 	.word	0xffffffff


	//----- nvinfo : EIATTR_COOP_GROUP_INSTR_OFFSETS
	.align		4
.L_3141:
        /*008c*/ 	.byte	0x04, 0x28
        /*008e*/ 	.short	(.L_3143 - .L_3142)


	//   ....[0]....
.L_3142:
        /*0090*/ 	.word	0x00000970


	//   ....[1]....
        /*0094*/ 	.word	0x00000990


	//   ....[2]....
        /*0098*/ 	.word	0x000009b0


	//   ....[3]....
        /*009c*/ 	.word	0x000009d0


	//   ....[4]....
        /*00a0*/ 	.word	0x000009f0


	//   ....[5]....
        /*00a4*/ 	.word	0x00000a10


	//   ....[6]....
        /*00a8*/ 	.word	0x00000a30


	//   ....[7]....
        /*00ac*/ 	.word	0x00000a50


	//   ....[8]....
        /*00b0*/ 	.word	0x00000a70


	//   ....[9]....
        /*00b4*/ 	.word	0x00000a90


	//   ....[10]....
        /*00b8*/ 	.word	0x00001a00


	//   ....[11]....
        /*00bc*/ 	.word	0x00001a80


	//   ....[12]....
        /*00c0*/ 	.word	0x00001b00


	//   ....[13]....
        /*00c4*/ 	.word	0x00001b70


	//   ....[14]....
        /*00c8*/ 	.word	0x00001bf0


	//   ....[15]....
        /*00cc*/ 	.word	0x00001c60


	//   ....[16]....
        /*00d0*/ 	.word	0x00001ce0


	//   ....[17]....
        /*00d4*/ 	.word	0x00001d50


	//   ....[18]....
        /*00d8*/ 	.word	0x00001dd0


	//   ....[19]....
        /*00dc*/ 	.word	0x00001e40


	//----- nvinfo : EIATTR_EXIT_INSTR_OFFSETS
	.align		4
.L_3143:
        /*00e0*/ 	.byte	0x04, 0x1c
        /*00e2*/ 	.short	(.L_3145 - .L_3144)


	//   ....[0]....
.L_3144:
        /*00e4*/ 	.word	0x000019a0


	//----- nvinfo : EIATTR_MAX_THREADS
	.align		4
.L_3145:
        /*00e8*/ 	.byte	0x04, 0x05
        /*00ea*/ 	.short	(.L_3147 - .L_3146)
.L_3146:
        /*00ec*/ 	.word	0x00000080
        /*00f0*/ 	.word	0x00000001
        /*00f4*/ 	.word	0x00000001


	//----- nvinfo : EIATTR_CRS_STACK_SIZE
	.align		4
.L_3147:
        /*00f8*/ 	.byte	0x04, 0x1e
        /*00fa*/ 	.short	(.L_3149 - .L_3148)
.L_3148:
        /*00fc*/ 	.word	0x00000000
.L_3149:


//--------------------- .nv.info._ZN10layer_norm22ln_bwd_finalize_kernelINS_22Kernel_traits_finalizeILj256Ef13__nv_bfloat16fS2_fjLb1ELj1024ELj4ENS_18Kernel_traits_baseILj256EfS2_fS2_fjLj1024EEEEELb1ELb0EEEvNS_9BwdParamsE --------------------------
	.section	.nv.info._ZN10layer_norm22ln_bwd_finalize_kernelINS_22Kernel_traits_finalizeILj256Ef13__nv_bfloat16fS2_fjLb1ELj1024ELj4ENS_18Kernel_traits_baseILj256EfS2_fS2_fjLj1024EEEEELb1ELb0EEEvNS_9BwdParamsE,"",@"SHT_CUDA_INFO"
	.sectionflags	@""
	.align	4


	//----- nvinfo : EIATTR_CUDA_API_VERSION
	.align		4
        /*0000*/ 	.byte	0x04, 0x37
        /*0002*/ 	.short	(.L_3151 - .L_3150)
.L_3150:
        /*0004*/ 	.word	0x00000082


	//----- nvinfo : EIATTR_SW2861232_WAR
	.align		4
.L_3151:
        /*0008*/ 	.byte	0x01, 0x35
	.zero		2


	//----- nvinfo : EIATTR_PARAM_CBANK
	.align		4
        /*000c*/ 	.byte	0x04, 0x0a
        /*000e*/ 	.short	(.L_3153 - .L_3152)
	.align		4
.L_3152:
        /*0010*/ 	.word	index@(.nv.constant0._ZN10layer_norm22ln_bwd_finalize_kernelINS_22Kernel_traits_finalizeILj256Ef13__nv_bfloat16fS2_fjLb1ELj1024ELj4ENS_18Kernel_traits_baseILj256EfS2_fS2_fjLj1024EEEEELb1ELb0EEEvNS_9BwdParamsE)
        /*0014*/ 	.short	0x0160
        /*0016*/ 	.short	0x0128


	//----- nvinfo : EIATTR_CBANK_PARAM_SIZE
	.align		4
.L_3153:
        /*0018*/ 	.byte	0x03, 0x19
        /*001a*/ 	.short	0x0128


	//----- nvinfo : EIATTR_KPARAM_INFO
	.align		4
        /*001c*/ 	.byte	0x04, 0x17
        /*001e*/ 	.short	(.L_3155 - .L_3154)
.L_3154:
        /*0020*/ 	.word	0x00000000
        /*0024*/ 	.short	0x0000
        /*0026*/ 	.short	0x0000
        /*0028*/ 	.byte	0x00, 0xf0, 0xa1, 0x04


	//----- nvinfo : EIATTR_MAXREG_COUNT
	.align		4
.L_3155:
        /*002c*/ 	.byte	0x03, 0x1b
        /*002e*/ 	.short	0x0040


	//----- nvinfo : EIATTR_NUM_BARRIERS
	.align		4
        /*0030*/ 	.byte	0x02, 0x4c
        /*0032*/ 	.byte	0x01
	.zero		1


	//----- nvinfo : EIATTR_MERCURY_ISA_VERSION
	.align		4
        /*0034*/ 	.byte	0x03, 0x5f
        /*0036*/ 	.short	0x0000


	//----- nvinfo : EIATTR_COOP_GROUP_MASK_REGIDS
	.align		4
        /*0038*/ 	.byte	0x04, 0x29
        /*003a*/ 	.short	(.L_3157 - .L_3156)


	//   ....[0]....
.L_3156:
        /*003c*/ 	.word	0xffffffff


	//   ....[1]....
        /*0040*/ 	.word	0xffffffff


	//   ....[2]....
        /*0044*/ 	.word	0xffffffff


	//   ....[3]....
        /*0048*/ 	.word	0xffffffff


	//   ....[4]....
        /*004c*/ 	.word	0xffffffff


	//   ....[5]....
        /*0050*/ 	.word	0xffffffff


	//   ....[6]....
        /*0054*/ 	.word	0xffffffff


	//   ....[7]....
        /*0058*/ 	.word	0xffffffff


	//   ....[8]....
        /*005c*/ 	.word	0xffffffff


	//   ....[9]....
        /*0060*/ 	.word	0xffffffff


	//   ....[10]....
        /*0064*/ 	.word	0xffffffff


	//   ....[11]....
        /*0068*/ 	.word	0xffffffff


	//   ....[12]....
        /*006c*/ 	.word	0xffffffff


	//   ....[13]....
        /*0070*/ 	.word	0xffffffff


	//   ....[14]....
        /*0074*/ 	.word	0xffffffff


	//   ....[15]....
        /*0078*/ 	.word	0xffffffff


	//   ....[16]....
        /*007c*/ 	.word	0xffffffff


	//   ....[17]....
        /*0080*/ 	.word	0xffffffff


	//   ....[18]....
        /*0084*/ 	.word	0xffffffff


	//   ....[19]....
        /*0088*/ 	.word	0xffffffff


	//   ....[20]....
        /*008c*/ 	.word	0xffffffff


	//   ....[21]....
        /*0090*/ 	.word	0xffffffff


	//   ....[22]....
        /*0094*/ 	.word	0xffffffff


	//   ....[23]....
        /*0098*/ 	.word	0xffffffff


	//   ....[24]....
        /*009c*/ 	.word	0xffffffff


	//   ....[25]....
        /*00a0*/ 	.word	0xffffffff


	//   ....[26]....
        /*00a4*/ 	.word	0xffffffff


	//   ....[27]....
        /*00a8*/ 	.word	0xffffffff


	//   ....[28]....
        /*00ac*/ 	.word	0xffffffff


	//   ....[29]....
        /*00b0*/ 	.word	0xffffffff


	//----- nvinfo : EIATTR_COOP_GROUP_INSTR_OFFSETS
	.align		4
.L_3157:
        /*00b4*/ 	.byte	0x04, 0x28
        /*00b6*/ 	.short	(.L_3159 - .L_3158)


	//   ....[0]....
.L_3158:
        /*00b8*/ 	.word	0x000009d0


	//   ....[1]....
        /*00bc*/ 	.word	0x00000a00


	//   ....[2]....
        /*00c0*/ 	.word	0x00000a10


	//   ....[3]....
        /*00c4*/ 	.word	0x00000a30


	//   ....[4]....
        /*00c8*/ 	.word	0x00000a50


	//   ....[5]....
        /*00cc*/ 	.word	0x00000a60


	//   ....[6]....
        /*00d0*/ 	.word	0x00000a90


	//   ....[7]....
        /*00d4*/ 	.word	0x00000ab0


	//   ....[8]....
        /*00d8*/ 	.word	0x00000ac0


	//   ....[9]....
        /*00dc*/ 	.word	0x00000af0


	//   ....[10]....
        /*00e0*/ 	.word	0x00000b10


	//   ....[11]....
        /*00e4*/ 	.word	0x00000b20


	//   ....[12]....
        /*00e8*/ 	.word	0x00000b50


	//   ....[13]....
        /*00ec*/ 	.word	0x00000b70


	//   ....[14]....
        /*00f0*/ 	.word	0x00000b80


	//   ....[15]....
        /*00f4*/ 	.word	0x00000df0


	//   ....[16]....
        /*00f8*/ 	.word	0x00000e50


	//   ....[17]....
        /*00fc*/ 	.word	0x00000eb0


	//   ....[18]....
        /*0100*/ 	.word	0x00000f10


	//   ....[19]....
        /*0104*/ 	.word	0x00000f80


	//   ....[20]....
        /*0108*/ 	.word	0x00000ff0


	//   ....[21]....
        /*010c*/ 	.word	0x00001050


	//   ....[22]....
        /*0110*/ 	.word	0x000010b0


	//   ....[23]....
        /*0114*/ 	.word	0x00001110


	//   ....[24]....
        /*0118*/ 	.word	0x00001180


	//   ....[25]....
        /*011c*/ 	.word	0x000011f0


	//   ....[26]....
        /*0120*/ 	.word	0x00001250


	//   ....[27]....
        /*0124*/ 	.word	0x000012b0


	//   ....[28]....
        /*0128*/ 	.word	0x00001310


	//   ....[29]....
        /*012c*/ 	.word	0x00001370


	//----- nvinfo : EIATTR_EXIT_INSTR_OFFSETS
	.align		4
.L_3159:
        /*0130*/ 	.byte	0x04, 0x1c
        /*0132*/ 	.short	(.L_3161 - .L_3160)


	//   ....[0]....
.L_3160:
        /*0134*/ 	.word	0x00000070


	//   ....[1]....
        /*0138*/ 	.word	0x00000d90


	//----- nvinfo : EIATTR_MAX_THREADS
	.align		4
.L_3161:
        /*013c*/ 	.byte	0x04, 0x05
        /*013e*/ 	.short	(.L_3163 - .L_3162)
.L_3162:
        /*0140*/ 	.word	0x00000400
        /*0144*/ 	.word	0x00000001
        /*0148*/ 	.word	0x00000001


	//----- nvinfo : EIATTR_CRS_STACK_SIZE
	.align		4
.L_3163:
        /*014c*/ 	.byte	0x04, 0x1e
        /*014e*/ 	.short	(.L_3165 - .L_3164)
.L_3164:
        /*0150*/ 	.word	0x00000000
.L_3165:


//--------------------- .nv.info._ZN10layer_norm13ln_bwd_kernelINS_13Kernel_traitsIf13__nv_bfloat16fS2_fjLj256ELj1ELj4ELj1ELj16ENS_18Kernel_traits_baseILj256EfS2_fS2_fjLj128EEEEELb1ELb1ELb1ELb0EEEvNS_9BwdParamsE --------------------------
	.section	.nv.info._ZN10layer_norm13ln_bwd_kernelINS_13Kernel_traitsIf13__nv_bfloat16fS2_fjLj256ELj1ELj4ELj1ELj16ENS_18Kernel_traits_baseILj256EfS2_fS2_fjLj128EEEEELb1ELb1ELb1ELb0EEEvNS_9BwdParamsE,"",@"SHT_CUDA_INFO"
	.sectionflags	@""
	.align	4


	//----- nvinfo : EIATTR_CUDA_API_VERSION
	.align		4
        /*0000*/ 	.byte	0x04, 0x37
        /*0002*/ 	.short	(.L_3167 - .L_3166)
.L_3166:
        /*0004*/ 	.word	0x00000082


	//----- nvinfo : EIATTR_SW2861232_WAR
	.align		4
.L_3167:
        /*0008*/ 	.byte	0x01, 0x35
	.zero		2


	//----- nvinfo : EIATTR_PARAM_CBANK
	.align		4
        /*000c*/ 	.byte	0x04, 0x0a
        /*000e*/ 	.short	(.L_3169 - .L_3168)
	.align		4
.L_3168:
        /*0010*/ 	.word	index@(.nv.constant0._ZN10layer_norm13ln_bwd_kernelINS_13Kernel_traitsIf13__nv_bfloat16fS2_fjLj256ELj1ELj4ELj1ELj16ENS_18Kernel_traits_baseILj256EfS2_fS2_fjLj128EEEEELb1ELb1ELb1ELb0EEEvNS_9BwdParamsE)
        /*0014*/ 	.short	0x0160
        /*0016*/ 	.short	0x0128


	//----- nvinfo : EIATTR_CBANK_PARAM_SIZE
	.align		4
.L_3169:
        /*0018*/ 	.byte	0x03, 0x19
        /*001a*/ 	.short	0x0128


	//----- nvinfo : EIATTR_KPARAM_INFO
	.align		4
        /*001c*/ 	.byte	0x04, 0x17
        /*001e*/ 	.short	(.L_3171 - .L_3170)
.L_3170:
        /*0020*/ 	.word	0x00000000
        /*0024*/ 	.short	0x0000
        /*0026*/ 	.short	0x0000
        /*0028*/ 	.byte	0x00, 0xf0, 0xa1, 0x04


	//----- nvinfo : EIATTR_MAXREG_COUNT
	.align		4
.L_3171:
        /*002c*/ 	.byte	0x03, 0x1b
        /*002e*/ 	.short	0x00ff


	//----- nvinfo : EIATTR_NUM_BARRIERS
	.align		4
        /*0030*/ 	.byte	0x02, 0x4c
        /*0032*/ 	.byte	0x01
	.zero		1


	//----- nvinfo : EIATTR_MERCURY_ISA_VERSION
	.align		4
        /*0034*/ 	.byte	0x03, 0x5f
        /*0036*/ 	.short	0x0000


	//----- nvinfo : EIATTR_COOP_GROUP_MASK_REGIDS
	.align		4
        /*0038*/ 	.byte	0x04, 0x29
        /*003a*/ 	.short	(.L_3173 - .L_3172)


	//   ....[0]....
.L_3172:
        /*003c*/ 	.word	0xffffffff


	//   ....[1]....
        /*0040*/ 	.word	0xffffffff


	//   ....[2]....
        /*0044*/ 	.word	0xffffffff


	//   ....[3]....
        /*0048*/ 	.word	0xffffffff


	//   ....[4]....
        /*004c*/ 	.word	0xffffffff


	//   ....[5]....
        /*0050*/ 	.word	0xffffffff


	//   ....[6]....
        /*0054*/ 	.word	0xffffffff


	//   ....[7]....
        /*0058*/ 	.word	0xffffffff


	//   ....[8]....
        /*005c*/ 	.word	0xffffffff


	//   ....[9]....
        /*0060*/ 	.word	0xffffffff


	//   ....[10]....
        /*0064*/ 	.word	0xffffffff


	//   ....[11]....
        /*0068*/ 	.word	0xffffffff


	//   ....[12]....
        /*006c*/ 	.word	0xffffffff


	//   ....[13]....
        /*0070*/ 	.word	0xffffffff


	//   ....[14]....
        /*0074*/ 	.word	0xffffffff


	//   ....[15]....
        /*0078*/ 	.word	0xffffffff


	//   ....[16]....
        /*007c*/ 	.word	0xffffffff


	//   ....[17]....
        /*0080*/ 	.word	0xffffffff


	//   ....[18]....
        /*0084*/ 	.word	0xffffffff


	//   ....[19]....
        /*0088*/ 	.word	0xffffffff


	//----- nvinfo : EIATTR_COOP_GROUP_INSTR_OFFSETS
	.align		4
.L_3173:
        /*008c*/ 	.byte	0x04, 0x28
        /*008e*/ 	.short	(.L_3175 - .L_3174)


	//   ....[0]....
.L_3174:
        /*0090*/ 	.word	0x00000b90


	//   ....[1]....
        /*0094*/ 	.word	0x00000bb0


	//   ....[2]....
        /*0098*/ 	.word	0x00000bd0


	//   ....[3]....
        /*009c*/ 	.word	0x00000bf0


	//   ....[4]....
        /*00a0*/ 	.word	0x00000c10


	//   ....[5]....
        /*00a4*/ 	.word	0x00000c30


	//   ....[6]....
        /*00a8*/ 	.word	0x00000c50


	//   ....[7]....
        /*00ac*/ 	.word	0x00000c70


	//   ....[8]....
        /*00b0*/ 	.word	0x00000c90


	//   ....[9]....
        /*00b4*/ 	.word	0x00000cb0


	//   ....[10]....
        /*00b8*/ 	.word	0x00002440


	//   ....[11]....
        /*00bc*/ 	.word	0x000024c0


	//   ....[12]....
        /*00c0*/ 	.word	0x00002540


	//   ....[13]....
        /*00c4*/ 	.word	0x000025b0


	//   ....[14]....
        /*00c8*/ 	.word	0x00002630


	//   ....[15]....
        /*00cc*/ 	.word	0x000026a0


	//   ....[16]....
        /*00d0*/ 	.word	0x00002720


	//   ....[17]....
        /*00d4*/ 	.word	0x00002790


	//   ....[18]....
        /*00d8*/ 	.word	0x00002810


	//   ....[19]....
        /*00dc*/ 	.word	0x00002880


	//----- nvinfo : EIATTR_EXIT_INSTR_OFFSETS
	.align		4
.L_3175:
        /*00e0*/ 	.byte	0x04, 0x1c
        /*00e2*/ 	.short	(.L_3177 - .L_3176)


	//   ....[0]....
.L_3176:
        /*00e4*/ 	.word	0x00002360


	//   ....[1]....
        /*00e8*/ 	.word	0x000023e0


	//----- nvinfo : EIATTR_MAX_THREADS
	.align		4
.L_3177:
        /*00ec*/ 	.byte	0x04, 0x05
        /*00ee*/ 	.short	(.L_3179 - .L_3178)
.L_3178:
        /*00f0*/ 	.word	0x00000080
        /*00f4*/ 	.word	0x00000001
        /*00f8*/ 	.word	0x00000001


	//----- nvinfo : EIATTR_CRS_STACK_SIZE
	.align		4
.L_3179:
        /*00fc*/ 	.byte	0x04, 0x1e
        /*00fe*/ 	.short	(.L_3181 - .L_3180)
.L_3180:
        /*0100*/ 	.word	0x00000000
.L_3181:


//--------------------- .nv.info._ZN10layer_norm22ln_bwd_finalize_kernelINS_22Kernel_traits_finalizeILj256Ef13__nv_bfloat16fS2_fjLb1ELj1024ELj4ENS_18Kernel_traits_baseILj256EfS2_fS2_fjLj1024EEEEELb1ELb1EEEvNS_9BwdParamsE --------------------------
	.section	.nv.info._ZN10layer_norm22ln_bwd_finalize_kernelINS_22Kernel_traits_finalizeILj256Ef13__nv_bfloat16fS2_fjLb1ELj1024ELj4ENS_18Kernel_traits_baseILj256EfS2_fS2_fjLj1024EEEEELb1ELb1EEEvNS_9BwdParamsE,"",@"SHT_CUDA_INFO"
	.sectionflags	@""
	.align	4


	//----- nvinfo : EIATTR_CUDA_API_VERSION
	.align		4
        /*0000*/ 	.byte	0x04, 0x37
        /*0002*/ 	.short	(.L_3183 - .L_3182)
.L_3182:
        /*0004*/ 	.word	0x00000082


	//----- nvinfo : EIATTR_SW2861232_WAR
	.align		4
.L_3183:
        /*0008*/ 	.byte	0x01, 0x35
	.zero		2


	//----- nvinfo : EIATTR_PARAM_CBANK
	.align		4
        /*000c*/ 	.byte	0x04, 0x0a
        /*000e*/ 	.short	(.L_3185 - .L_3184)
	.align		4
.L_3184:
        /*0010*/ 	.word	index@(.nv.constant0._ZN10layer_norm22ln_bwd_finalize_kernelINS_22Kernel_traits_finalizeILj256Ef13__nv_bfloat16fS2_fjLb1ELj1024ELj4ENS_18Kernel_traits_baseILj256EfS2_fS2_fjLj1024EEEEELb1ELb1EEEvNS_9BwdParamsE)
        /*0014*/ 	.short	0x0160
        /*0016*/ 	.short	0x0128


	//----- nvinfo : EIATTR_CBANK_PARAM_SIZE
	.align		4
.L_3185:
        /*0018*/ 	.byte	0x03, 0x19
        /*001a*/ 	.short	0x0128


	//----- nvinfo : EIATTR_KPARAM_INFO
	.align		4
        /*001c*/ 	.byte	0x04, 0x17
        /*001e*/ 	.short	(.L_3187 - .L_3186)
.L_3186:
        /*0020*/ 	.word	0x00000000
        /*0024*/ 	.short	0x0000
        /*0026*/ 	.short	0x0000
        /*0028*/ 	.byte	0x00, 0xf0, 0xa1, 0x04


	//----- nvinfo : EIATTR_MAXREG_COUNT
	.align		4
.L_3187:
        /*002c*/ 	.byte	0x03, 0x1b
        /*002e*/ 	.short	0x0040


	//----- nvinfo : EIATTR_NUM_BARRIERS
	.align		4
        /*0030*/ 	.byte	0x02, 0x4c
        /*0032*/ 	.byte	0x01
	.zero		1


	//----- nvinfo : EIATTR_MERCURY_ISA_VERSION
	.align		4
        /*0034*/ 	.byte	0x03, 0x5f
        /*0036*/ 	.short	0x0000


	//----- nvinfo : EIATTR_COOP_GROUP_MASK_REGIDS
	.align		4
        /*0038*/ 	.byte	0x04, 0x29
        /*003a*/ 	.short	(.L_3189 - .L_3188)


	//   ....[0]....
.L_3188:
        /*003c*/ 	.word	0xffffffff


	//   ....[1]....
        /*0040*/ 	.word	0xffffffff


	//   ....[2]....
        /*0044*/ 	.word	0xffffffff


	//   ....[3]....
        /*0048*/ 	.word	0xffffffff


	//   ....[4]....
        /*004c*/ 	.word	0xffffffff


	//   ....[5]....
        /*0050*/ 	.word	0xffffffff


	//   ....[6]....
        /*0054*/ 	.word	0xffffffff


	//   ....[7]....
        /*0058*/ 	.word	0xffffffff


	//   ....[8]....
        /*005c*/ 	.word	0xffffffff


	//   ....[9]....
        /*0060*/ 	.word	0xffffffff


	//   ....[10]....
        /*0064*/ 	.word	0xffffffff


	//   ....[11]....
        /*0068*/ 	.word	0xffffffff


	//   ....[12]....
        /*006c*/ 	.word	0xffffffff


	//   ....[13]....
        /*0070*/ 	.word	0xffffffff


	//   ....[14]....
        /*0074*/ 	.word	0xffffffff


	//   ....[15]....
        /*0078*/ 	.word	0xffffffff


	//   ....[16]....
        /*007c*/ 	.word	0xffffffff


	//   ....[17]....
        /*0080*/ 	.word	0xffffffff


	//   ....[18]....
        /*0084*/ 	.word	0xffffffff


	//   ....[19]....
        /*0088*/ 	.word	0xffffffff


	//   ....[20]....
        /*008c*/ 	.word	0xffffffff


	//   ....[21]....
        /*0090*/ 	.word	0xffffffff


	//   ....[22]....
        /*0094*/ 	.word	0xffffffff


	//   ....[23]....
        /*0098*/ 	.word	0xffffffff


	//   ....[24]....
        /*009c*/ 	.word	0xffffffff


	//   ....[25]....
        /*00a0*/ 	.word	0xffffffff


	//   ....[26]....
        /*00a4*/ 	.word	0xffffffff


	//   ....[27]....
        /*00a8*/ 	.word	0xffffffff


	//   ....[28]....
        /*00ac*/ 	.word	0xffffffff


	//   ....[29]....
        /*00b0*/ 	.word	0xffffffff


	//----- nvinfo : EIATTR_COOP_GROUP_INSTR_OFFSETS
	.align		4
.L_3189:
        /*00b4*/ 	.byte	0x04, 0x28
        /*00b6*/ 	.short	(.L_3191 - .L_3190)


	//   ....[0]....
.L_3190:
        /*00b8*/ 	.word	0x000009a0


	//   ....[1]....
        /*00bc*/ 	.word	0x000009d0


	//   ....[2]....
        /*00c0*/ 	.word	0x000009e0


	//   ....[3]....
        /*00c4*/ 	.word	0x00000a00


	//   ....[4]....
        /*00c8*/ 	.word	0x00000a20


	//   ....[5]....
        /*00cc*/ 	.word	0x00000a30


	//   ....[6]....
        /*00d0*/ 	.word	0x00000a60


	//   ....[7]....
        /*00d4*/ 	.word	0x00000a80


	//   ....[8]....
        /*00d8*/ 	.word	0x00000a90


	//   ....[9]....
        /*00dc*/ 	.word	0x00000ac0


	//   ....[10]....
        /*00e0*/ 	.word	0x00000ae0


	//   ....[11]....
        /*00e4*/ 	.word	0x00000af0


	//   ....[12]....
        /*00e8*/ 	.word	0x00000b20


	//   ....[13]....
        /*00ec*/ 	.word	0x00000b40


	//   ....[14]....
        /*00f0*/ 	.word	0x00000b50


	//   ....[15]....
        /*00f4*/ 	.word	0x00000da0


	//   ....[16]....
        /*00f8*/ 	.word	0x00000e00


	//   ....[17]....
        /*00fc*/ 	.word	0x00000e60


	//   ....[18]....
        /*0100*/ 	.word	0x00000ec0


	//   ....[19]....
        /*0104*/ 	.word	0x00000f30


	//   ....[20]....
        /*0108*/ 	.word	0x00000fa0


	//   ....[21]....
        /*010c*/ 	.word	0x00001000


	//   ....[22]....
        /*0110*/ 	.word	0x00001060


	//   ....[23]....
        /*0114*/ 	.word	0x000010c0


	//   ....[24]....
        /*0118*/ 	.word	0x00001130


	//   ....[25]....
        /*011c*/ 	.word	0x000011a0


	//   ....[26]....
        /*0120*/ 	.word	0x00001200


	//   ....[27]....
        /*0124*/ 	.word	0x00001260


	//   ....[28]....
        /*0128*/ 	.word	0x000012c0


	//   ....[29]....
        /*012c*/ 	.word	0x00001320


	//----- nvinfo : EIATTR_EXIT_INSTR_OFFSETS
	.align		4
.L_3191:
        /*0130*/ 	.byte	0x04, 0x1c
        /*0132*/ 	.short	(.L_3193 - .L_3192)


	//   ....[0]....
.L_3192:
        /*0134*/ 	.word	0x00000070


	//   ....[1]....
        /*0138*/ 	.word	0x00000d40


	//----- nvinfo : EIATTR_MAX_THREADS
	.align		4
.L_3193:
        /*013c*/ 	.byte	0x04, 0x05
        /*013e*/ 	.short	(.L_3195 - .L_3194)
.L_3194:
        /*0140*/ 	.word	0x00000400
        /*0144*/ 	.word	0x00000001
        /*0148*/ 	.word	0x00000001


	//----- nvinfo : EIATTR_CRS_STACK_SIZE
	.align		4
.L_3195:
        /*014c*/ 	.byte	0x04, 0x1e
        /*014e*/ 	.short	(.L_3197 - .L_3196)
.L_3196:
        /*0150*/ 	.word	0x00000000
.L_3197:


//--------------------- .nv.info._ZN10layer_norm13ln_bwd_kernelINS_13Kernel_traitsIf13__nv_bfloat16fS2_fjLj256ELj1ELj4ELj1ELj16ENS_18Kernel_traits_baseILj256EfS2_fS2_fjLj128EEEEELb1ELb1ELb1ELb1EEEvNS_9BwdParamsE --------------------------
	.section	.nv.info._ZN10layer_norm13ln_bwd_kernelINS_13Kernel_traitsIf13__nv_bfloat16fS2_fjLj256ELj1ELj4ELj1ELj16ENS_18Kernel_traits_baseILj256EfS2_fS2_fjLj128EEEEELb1ELb1ELb1ELb1EEEvNS_9BwdParamsE,"",@"SHT_CUDA_INFO"
	.sectionflags	@""
	.align	4


	//----- nvinfo : EIATTR_CUDA_API_VERSION
	.align		4
        /*0000*/ 	.byte	0x04, 0x37
        /*0002*/ 	.short	(.L_3199 - .L_3198)
.L_3198:
        /*0004*/ 	.word	0x00000082


	//----- nvinfo : EIATTR_SW2861232_WAR
	.align		4
.L_3199:
        /*0008*/ 	.byte	0x01, 0x35
	.zero		2


	//----- nvinfo : EIATTR_PARAM_CBANK
	.align		4
        /*000c*/ 	.byte	0x04, 0x0a
        /*000e*/ 	.short	(.L_3201 - .L_3200)
	.align		4
.L_3200:
        /*0010*/ 	.word	index@(.nv.constant0._ZN10layer_norm13ln_bwd_kernelINS_13Kernel_traitsIf13__nv_bfloat16fS2_fjLj256ELj1ELj4ELj1ELj16ENS_18Kernel_traits_baseILj256EfS2_fS2_fjLj128EEEEELb1ELb1ELb1ELb1EEEvNS_9BwdParamsE)
        /*0014*/ 	.short	0x0160
        /*0016*/ 	.short	0x0128


	//----- nvinfo : EIATTR_CBANK_PARAM_SIZE
	.align		4
.L_3201:
        /*0018*/ 	.byte	0x03, 0x19
        /*001a*/ 	.short	0x0128


	//----- nvinfo : EIATTR_KPARAM_INFO
	.align		4
        /*001c*/ 	.byte	0x04, 0x17
        /*001e*/ 	.short	(.L_3203 - .L_3202)
.L_3202:
        /*0020*/ 	.word	0x00000000
        /*0024*/ 	.short	0x0000
        /*0026*/ 	.short	0x0000
        /*0028*/ 	.byte	0x00, 0xf0, 0xa1, 0x04


	//----- nvinfo : EIATTR_MAXREG_COUNT
	.align		4
.L_3203:
        /*002c*/ 	.byte	0x03, 0x1b
        /*002e*/ 	.short	0x00ff


	//----- nvinfo : EIATTR_NUM_BARRIERS
	.align		4
        /*0030*/ 	.byte	0x02, 0x4c
        /*0032*/ 	.byte	0x01
	.zero		1


	//----- nvinfo : EIATTR_MERCURY_ISA_VERSION
	.align		4
        /*0034*/ 	.byte	0x03, 0x5f
        /*0036*/ 	.short	0x0000


	//----- nvinfo : EIATTR_COOP_GROUP_MASK_REGIDS
	.align		4
        /*0038*/ 	.byte	0x04, 0x29
        /*003a*/ 	.short	(.L_3205 - .L_3204)


	//   ....[0]....
.L_3204:
        /*003c*/ 	.word	0xffffffff


	//   ....[1]....
        /*0040*/ 	.word	0xffffffff


	//   ....[2]....
        /*0044*/ 	.word	0xffffffff


	//   ....[3]....
        /*0048*/ 	.word	0xffffffff


	//   ....[4]....
        /*004c*/ 	.word	0xffffffff


	//   ....[5]....
        /*0050*/ 	.word	0xffffffff


	//   ....[6]....
        /*0054*/ 	.word	0xffffffff


	//   ....[7]....
        /*0058*/ 	.word	0xffffffff


	//   ....[8]....
        /*005c*/ 	.word	0xffffffff


	//   ....[9]....
        /*0060*/ 	.word	0xffffffff


	//   ....[10]....
        /*0064*/ 	.word	0xffffffff


	//   ....[11]....
        /*0068*/ 	.word	0xffffffff


	//   ....[12]....
        /*006c*/ 	.word	0xffffffff


	//   ....[13]....
        /*0070*/ 	.word	0xffffffff


	//   ....[14]....
        /*0074*/ 	.word	0xffffffff


	//   ....[15]....
        /*0078*/ 	.word	0xffffffff


	//   ....[16]....
        /*007c*/ 	.word	0xffffffff


	//   ....[17]....
        /*0080*/ 	.word	0xffffffff


	//   ....[18]....
        /*0084*/ 	.word	0xffffffff


	//   ....[19]....
        /*0088*/ 	.word	0xffffffff


	//----- nvinfo : EIATTR_COOP_GROUP_INSTR_OFFSETS
	.align		4
.L_3205:
        /*008c*/ 	.byte	0x04, 0x28
        /*008e*/ 	.short	(.L_3207 - .L_3206)


	//   ....[0]....
.L_3206:
        /*0090*/ 	.word	0x00000af0


	//   ....[1]....
        /*0094*/ 	.word	0x00000b10


	//   ....[2]....
        /*0098*/ 	.word	0x00000b30


	//   ....[3]....
        /*009c*/ 	.word	0x00000b50


	//   ....[4]....
        /*00a0*/ 	.word	0x00000b70


	//   ....[5]....
        /*00a4*/ 	.word	0x00000b90


	//   ....[6]....
        /*00a8*/ 	.word	0x00000bb0


	//   ....[7]....
        /*00ac*/ 	.word	0x00000bd0


	//   ....[8]....
        /*00b0*/ 	.word	0x00000bf0


	//   ....[9]....
        /*00b4*/ 	.word	0x00000c10


	//   ....[10]....
        /*00b8*/ 	.word	0x000021e0


	//   ....[11]....
        /*00bc*/ 	.word	0x00002260


	//   ....[12]....
        /*00c0*/ 	.word	0x000022e0


	//   ....[13]....
        /*00c4*/ 	.word	0x00002350


	//   ....[14]....
        /*00c8*/ 	.word	0x000023d0


	//   ....[15]....
        /*00cc*/ 	.word	0x00002440


	//   ....[16]....
        /*00d0*/ 	.word	0x000024c0


	//   ....[17]....
        /*00d4*/ 	.word	0x00002530


	//   ....[18]....
        /*00d8*/ 	.word	0x000025b0


	//   ....[19]....
        /*00dc*/ 	.word	0x00002620


	//----- nvinfo : EIATTR_EXIT_INSTR_OFFSETS
	.align		4
.L_3207:
        /*00e0*/ 	.byte	0x04, 0x1c
        /*00e2*/ 	.short	(.L_3209 - .L_3208)


	//   ....[0]....
.L_3208:
        /*00e4*/ 	.word	0x00002180


	//----- nvinfo : EIATTR_MAX_THREADS
	.align		4
.L_3209:
        /*00e8*/ 	.byte	0x04, 0x05
        /*00ea*/ 	.short	(.L_3211 - .L_3210)
.L_3210:
        /*00ec*/ 	.word	0x00000080
        /*00f0*/ 	.word	0x00000001
        /*00f4*/ 	.word	0x00000001


	//----- nvinfo : EIATTR_CRS_STACK_SIZE
	.align		4
.L_3211:
        /*00f8*/ 	.byte	0x04, 0x1e
        /*00fa*/ 	.short	(.L_3213 - .L_3212)
.L_3212:
        /*00fc*/ 	.word	0x00000000
.L_3213:


//--------------------- .nv.info._ZN10layer_norm13ln_bwd_kernelINS_13Kernel_traitsIf6__halfS2_S2_fjLj256ELj1ELj4ELj1ELj16ENS_18Kernel_traits_baseILj256EfS2_S2_S2_fjLj128EEEEELb0ELb0ELb0ELb0EEEvNS_9BwdParamsE --------------------------
	.section	.nv.info._ZN10layer_norm13ln_bwd_kernelINS_13Kernel_traitsIf6__halfS2_S2_fjLj256ELj1ELj4ELj1ELj16ENS_18Kernel_traits_baseILj256EfS2_S2_S2_fjLj128EEEEELb0ELb0ELb0ELb0EEEvNS_9BwdParamsE,"",@"SHT_CUDA_INFO"
	.sectionflags	@""
	.align	4


	//----- nvinfo : EIATTR_CUDA_API_VERSION
	.align		4
        /*0000*/ 	.byte	0x04, 0x37
        /*0002*/ 	.short	(.L_3215 - .L_3214)
.L_3214:
        /*0004*/ 	.word	0x00000082


	//----- nvinfo : EIATTR_SW2861232_WAR
	.align		4
.L_3215:
        /*0008*/ 	.byte	0x01, 0x35
	.zero		2


	//----- nvinfo : EIATTR_PARAM_CBANK
	.align		4
        /*000c*/ 	.byte	0x04, 0x0a
        /*000e*/ 	.short	(.L_3217 - .L_3216)
	.align		4
.L_3216:
        /*0010*/ 	.word	index@(.nv.constant0._ZN10layer_norm13ln_bwd_kernelINS_13Kernel_traitsIf6__halfS2_S2_fjLj256ELj1ELj4ELj1ELj16ENS_18Kernel_traits_baseILj256EfS2_S2_S2_fjLj128EEEEELb0ELb0ELb0ELb0EEEvNS_9BwdParamsE)
        /*0014*/ 	.short	0x0160
        /*0016*/ 	.short	0x0128


	//----- nvinfo : EIATTR_CBANK_PARAM_SIZE
	.align		4
.L_3217:
        /*0018*/ 	.byte	0x03, 0x19
        /*001a*/ 	.short	0x0128


	//----- nvinfo : EIATTR_KPARAM_INFO
	.align		4
        /*001c*/ 	.byte	0x04, 0x17
        /*001e*/ 	.short	(.L_3219 - .L_3218)
.L_3218:
        /*0020*/ 	.word	0x00000000
        /*0024*/ 	.short	0x0000
        /*0026*/ 	.short	0x0000
        /*0028*/ 	.byte	0x00, 0xf0, 0xa1, 0x04


	//----- nvinfo : EIATTR_MAXREG_COUNT
	.align		4
.L_3219:
        /*002c*/ 	.byte	0x03, 0x1b
        /*002e*/ 	.short	0x00ff


	//----- nvinfo : EIATTR_NUM_BARRIERS
	.align		4
        /*0030*/ 	.byte	0x02, 0x4c
        /*0032*/ 	.byte	0x01
	.zero		1


	//----- nvinfo : EIATTR_MERCURY_ISA_VERSION
	.align		4
        /*0034*/ 	.byte	0x03, 0x5f
        /*0036*/ 	.short	0x0000


	//----- nvinfo : EIATTR_COOP_GROUP_MASK_REGIDS
	.align		4
        /*0038*/ 	.byte	0x04, 0x29
        /*003a*/ 	.short	(.L_3221 - .L_3220)


	//   ....[0]....
.L_3220:
        /*003c*/ 	.word	0xffffffff


	//   ....[1]....
        /*0040*/ 	.word	0xffffffff


	//   ....[2]....
        /*0044*/ 	.word	0xffffffff


	//   ....[3]....
        /*0048*/ 	.word	0xffffffff


	//   ....[4]....
        /*004c*/ 	.word	0xffffffff


	//   ....[5]....
        /*0050*/ 	.word	0xffffffff


	//   ....[6]....
        /*0054*/ 	.word	0xffffffff


	//   ....[7]....
        /*0058*/ 	.word	0xffffffff


	//   ....[8]....
        /*005c*/ 	.word	0xffffffff


	//   ....[9]....
        /*0060*/ 	.word	0xffffffff


	//   ....[10]....
        /*0064*/ 	.word	0xffffffff


	//   ....[11]....
        /*0068*/ 	.word	0xffffffff


	//   ....[12]....
        /*006c*/ 	.word	0xffffffff


	//   ....[13]....
        /*0070*/ 	.word	0xffffffff


	//   ....[14]....
        /*0074*/ 	.word	0xffffffff


	//   ....[15]....
        /*0078*/ 	.word	0xffffffff


	//   ....[16]....
        /*007c*/ 	.word	0xffffffff


	//   ....[17]....
        /*0080*/ 	.word	0xffffffff


	//   ....[18]....
        /*0084*/ 	.word	0xffffffff


	//   ....[19]....
        /*0088*/ 	.word	0xffffffff


	//----- nvinfo : EIATTR_COOP_GROUP_INSTR_OFFSETS
	.align		4
.L_3221:
        /*008c*/ 	.byte	0x04, 0x28
        /*008e*/ 	.short	(.L_3223 - .L_3222)


	//   ....[0]....
.L_3222:
        /*0090*/ 	.word	0x00000890


	//   ....[1]....
        /*0094*/ 	.word	0x000008b0


	//   ....[2]....
        /*0098*/ 	.word	0x000008d0


	//   ....[3]....
        /*009c*/ 	.word	0x000008f0


	//   ....[4]....
        /*00a0*/ 	.word	0x00000910


	//   ....[5]....
        /*00a4*/ 	.word	0x00000930


	//   ....[6]....
        /*00a8*/ 	.word	0x00000950


	//   ....[7]....
        /*00ac*/ 	.word	0x00000970


	//   ....[8]....
        /*00b0*/ 	.word	0x00000990


	//   ....[9]....
        /*00b4*/ 	.word	0x000009b0


	//   ....[10]....
        /*00b8*/ 	.word	0x00001470


	//   ....[11]....
        /*00bc*/ 	.word	0x000014f0


	//   ....[12]....
        /*00c0*/ 	.word	0x00001570


	//   ....[13]....
        /*00c4*/ 	.word	0x000015e0


	//   ....[14]....
        /*00c8*/ 	.word	0x00001660


	//   ....[15]....
        /*00cc*/ 	.word	0x000016d0


	//   ....[16]....
        /*00d0*/ 	.word	0x00001750


	//   ....[17]....
        /*00d4*/ 	.word	0x000017c0


	//   ....[18]....
        /*00d8*/ 	.word	0x00001840


	//   ....[19]....
        /*00dc*/ 	.word	0x000018b0


	//----- nvinfo : EIATTR_EXIT_INSTR_OFFSETS
	.align		4
.L_3223:
        /*00e0*/ 	.byte	0x04, 0x1c
        /*00e2*/ 	.short	(.L_3225 - .L_3224)


	//   ....[0]....
.L_3224:
        /*00e4*/ 	.word	0x000013e0


	//   ....[1]....
        /*00e8*/ 	.word	0x00001410


	//----- nvinfo : EIATTR_MAX_THREADS
	.align		4
.L_3225:
        /*00ec*/ 	.byte	0x04, 0x05
        /*00ee*/ 	.short	(.L_3227 - .L_3226)
.L_3226:
        /*00f0*/ 	.word	0x00000080
        /*00f4*/ 	.word	0x00000001
        /*00f8*/ 	.word	0x00000001


	//----- nvinfo : EIATTR_CRS_STACK_SIZE
	.align		4
.L_3227:
        /*00fc*/ 	.byte	0x04, 0x1e
        /*00fe*/ 	.short	(.L_3229 - .L_3228)
.L_3228:
        /*0100*/ 	.word	0x00000000
.L_3229:


//--------------------- .nv.info._ZN10layer_norm13ln_bwd_kernelINS_13Kernel_traitsIf6__halfS2_S2_fjLj256ELj1ELj4ELj1ELj16ENS_18Kernel_traits_baseILj256EfS2_S2_S2_fjLj128EEEEELb0ELb0ELb0ELb1EEEvNS_9BwdParamsE --------------------------
	.section	.nv.info._ZN10layer_norm13ln_bwd_kernelINS_13Kernel_traitsIf6__halfS2_S2_fjLj256ELj1ELj4ELj1ELj16ENS_18Kernel_traits_baseILj256EfS2_S2_S2_fjLj128EEEEELb0ELb0ELb0ELb1EEEvNS_9BwdParamsE,"",@"SHT_CUDA_INFO"
	.sectionflags	@""
	.align	4


	//----- nvinfo : EIATTR_CUDA_API_VERSION
	.align		4
        /*0000*/ 	.byte	0x04, 0x37
        /*0002*/ 	.short	(.L_3231 - .L_3230)
.L_3230:
        /*0004*/ 	.word	0x00000082


	//----- nvinfo : EIATTR_SW2861232_WAR
	.align		4
.L_3231:
        /*0008*/ 	.byte	0x01, 0x35
	.zero		2


	//----- nvinfo : EIATTR_PARAM_CBANK
	.align		4
        /*000c*/ 	.byte	0x04, 0x0a
        /*000e*/ 	.short	(.L_3233 - .L_3232)
	.align		4
.L_3232:
        /*0010*/ 	.word	index@(.nv.constant0._ZN10layer_norm13ln_bwd_kernelINS_13Kernel_traitsIf6__halfS2_S2_fjLj256ELj1ELj4ELj1ELj16ENS_18Kernel_traits_baseILj256EfS2_S2_S2_fjLj128EEEEELb0ELb0ELb0ELb1EEEvNS_9BwdParamsE)
        /*0014*/ 	.short	0x0160
        /*0016*/ 	.short	0x0128


	//----- nvinfo : EIATTR_CBANK_PARAM_SIZE
	.align		4
.L_3233:
        /*0018*/ 	.byte	0x03, 0x19
        /*001a*/ 	.short	0x0128


	//----- nvinfo : EIATTR_KPARAM_INFO
	.align		4
        /*001c*/ 	.byte	0x04, 0x17
        /*001e*/ 	.short	(.L_3235 - .L_3234)
.L_3234:
        /*0020*/ 	.word	0x00000000
        /*0024*/ 	.short	0x0000
        /*0026*/ 	.short	0x0000
        /*0028*/ 	.byte	0x00, 0xf0, 0xa1, 0x04


	//----- nvinfo : EIATTR_MAXREG_COUNT
	.align		4
.L_3235:
        /*002c*/ 	.byte	0x03, 0x1b
        /*002e*/ 	.short	0x00ff


	//----- nvinfo : EIATTR_NUM_BARRIERS
	.align		4
        /*0030*/ 	.byte	0x02, 0x4c
        /*0032*/ 	.byte	0x01
	.zero		1


	//----- nvinfo : EIATTR_MERCURY_ISA_VERSION
	.align		4
        /*0034*/ 	.byte	0x03, 0x5f
        /*0036*/ 	.short	0x0000


	//----- nvinfo : EIATTR_COOP_GROUP_MASK_REGIDS
	.align		4
        /*0038*/ 	.byte	0x04, 0x29
        /*003a*/ 	.short	(.L_3237 - .L_3236)


	//   ....[0]....
.L_3236:
        /*003c*/ 	.word	0xffffffff


	//   ....[1]....
        /*0040*/ 	.word	0xffffffff


	//   ....[2]....
        /*0044*/ 	.word	0xffffffff


	//   ....[3]....
        /*0048*/ 	.word	0xffffffff


	//   ....[4]....
        /*004c*/ 	.word	0xffffffff


	//   ....[5]....
        /*0050*/ 	.word	0xffffffff


	//   ....[6]....
        /*0054*/ 	.word	0xffffffff


	//   ....[7]....
        /*0058*/ 	.word	0xffffffff


	//   ....[8]....
        /*005c*/ 	.word	0xffffffff


	//   ....[9]....
        /*0060*/ 	.word	0xffffffff


	//   ....[10]....
        /*0064*/ 	.word	0xffffffff


	//   ....[11]....
        /*0068*/ 	.word	0xffffffff


	//   ....[12]....
        /*006c*/ 	.word	0xffffffff


	//   ....[13]....
        /*0070*/ 	.word	0xffffffff


	//   ....[14]....
        /*0074*/ 	.word	0xffffffff


	//   ....[15]....
        /*0078*/ 	.word	0xffffffff


	//   ....[16]....
        /*007c*/ 	.word	0xffffffff


	//   ....[17]....
        /*0080*/ 	.word	0xffffffff


	//   ....[18]....
        /*0084*/ 	.word	0xffffffff


	//   ....[19]....
        /*0088*/ 	.word	0xffffffff


	//----- nvinfo : EIATTR_COOP_GROUP_INSTR_OFFSETS
	.align		4
.L_3237:
        /*008c*/ 	.byte	0x04, 0x28
        /*008e*/ 	.short	(.L_3239 - .L_3238)


	//   ....[0]....
.L_3238:
        /*0090*/ 	.word	0x000008a0


	//   ....[1]....
        /*0094*/ 	.word	0x000008c0


	//   ....[2]....
        /*0098*/ 	.word	0x000008e0


	//   ....[3]....
        /*009c*/ 	.word	0x00000900


	//   ....[4]....
        /*00a0*/ 	.word	0x00000920


	//   ....[5]....
        /*00a4*/ 	.word	0x00000940


	//   ....[6]....
        /*00a8*/ 	.word	0x00000960


	//   ....[7]....
        /*00ac*/ 	.word	0x00000980


	//   ....[8]....
        /*00b0*/ 	.word	0x000009a0


	//   ....[9]....
        /*00b4*/ 	.word	0x000009c0


	//   ....[10]....
        /*00b8*/ 	.word	0x00001420


	//   ....[11]....
        /*00bc*/ 	.word	0x000014a0


	//   ....[12]....
        /*00c0*/ 	.word	0x00001520


	//   ....[13]....
        /*00c4*/ 	.word	0x00001590


	//   ....[14]....
        /*00c8*/ 	.word	0x00001610


	//   ....[15]....
        /*00cc*/ 	.word	0x00001680


	//   ....[16]....
        /*00d0*/ 	.word	0x00001700


	//   ....[17]....
        /*00d4*/ 	.word	0x00001770


	//   ....[18]....
        /*00d8*/ 	.word	0x000017f0


	//   ....[19]....
        /*00dc*/ 	.word	0x00001860


	//----- nvinfo : EIATTR_EXIT_INSTR_OFFSETS
	.align		4
.L_3239:
        /*00e0*/ 	.byte	0x04, 0x1c
        /*00e2*/ 	.short	(.L_3241 - .L_3240)


	//   ....[0]....
.L_3240:
        /*00e4*/ 	.word	0x000013c0


	//----- nvinfo : EIATTR_MAX_THREADS
	.align		4
.L_3241:
        /*00e8*/ 	.byte	0x04, 0x05
        /*00ea*/ 	.short	(.L_3243 - .L_3242)
.L_3242:
        /*00ec*/ 	.word	0x00000080
        /*00f0*/ 	.word	0x00000001
        /*00f4*/ 	.word	0x00000001


	//----- nvinfo : EIATTR_CRS_STACK_SIZE
	.align		4
.L_3243:
        /*00f8*/ 	.byte	0x04, 0x1e
        /*00fa*/ 	.short	(.L_3245 - .L_3244)
.L_3244:
        /*00fc*/ 	.word	0x00000000
.L_3245:


//--------------------- .nv.info._ZN10layer_norm13ln_bwd_kernelINS_13Kernel_traitsIf6__halfS2_S2_fjLj256ELj1ELj4ELj1ELj16ENS_18Kernel_traits_baseILj256EfS2_S2_S2_fjLj128EEEEELb0ELb0ELb1ELb0EEEvNS_9BwdParamsE --------------------------
	.section	.nv.info._ZN10layer_norm13ln_bwd_kernelINS_13Kernel_traitsIf6__halfS2_S2_fjLj256ELj1ELj4ELj1ELj16ENS_18Kernel_traits_baseILj256EfS2_S2_S2_fjLj128EEEEELb0ELb0ELb1ELb0EEEvNS_9BwdParamsE,"",@"SHT_CUDA_INFO"
	.sectionflags	@""
	.align	4


	//----- nvinfo : EIATTR_CUDA_API_VERSION
	.align		4
        /*0000*/ 	.byte	0x04, 0x37
        /*0002*/ 	.short	(.L_3247 - .L_3246)
.L_3246:
        /*0004*/ 	.word	0x00000082


	//----- nvinfo : EIATTR_SW2861232_WAR
	.align		4
.L_3247:
        /*0008*/ 	.byte	0x01, 0x35
	.zero		2


	//----- nvinfo : EIATTR_PARAM_CBANK
	.align		4
        /*000c*/ 	.byte	0x04, 0x0a
        /*000e*/ 	.short	(.L_3249 - .L_3248)
	.align		4
.L_3248:
        /*0010*/ 	.word	index@(.nv.constant0._ZN10layer_norm13ln_bwd_kernelINS_13Kernel_traitsIf6__halfS2_S2_fjLj256ELj1ELj4ELj1ELj16ENS_18Kernel_traits_baseILj256EfS2_S2_S2_fjLj128EEEEELb0ELb0ELb1ELb0EEEvNS_9BwdParamsE)
        /*0014*/ 	.short	0x0160
        /*0016*/ 	.short	0x0128


	//----- nvinfo : EIATTR_CBANK_PARAM_SIZE
	.align		4
.L_3249:
        /*0018*/ 	.byte	0x03, 0x19
        /*001a*/ 	.short	0x0128


	//----- nvinfo : EIATTR_KPARAM_INFO
	.align		4
        /*001c*/ 	.byte	0x04, 0x17
        /*001e*/ 	.short	(.L_3251 - .L_3250)
.L_3250:
        /*0020*/ 	.word	0x00000000
        /*0024*/ 	.short	0x0000
        /*0026*/ 	.short	0x0000
        /*0028*/ 	.byte	0x00, 0xf0, 0xa1, 0x04


	//----- nvinfo : EIATTR_MAXREG_COUNT
	.align		4
.L_3251:
        /*002c*/ 	.byte	0x03, 0x1b
        /*002e*/ 	.short	0x00ff


	//----- nvinfo : EIATTR_NUM_BARRIERS
	.align		4
        /*0030*/ 	.byte	0x02, 0x4c
        /*0032*/ 	.byte	0x01
	.zero		1


	//----- nvinfo : EIATTR_MERCURY_ISA_VERSION
	.align		4
        /*0034*/ 	.byte	0x03, 0x5f
        /*0036*/ 	.short	0x0000


	//----- nvinfo : EIATTR_COOP_GROUP_MASK_REGIDS
	.align		4
        /*0038*/ 	.byte	0x04, 0x29
        /*003a*/ 	.short	(.L_3253 - .L_3252)


	//   ....[0]....
.L_3252:
        /*003c*/ 	.word	0xffffffff


	//   ....[1]....
        /*0040*/ 	.word	0xffffffff


	//   ....[2]....
        /*0044*/ 	.word	0xffffffff


	//   ....[3]....
        /*0048*/ 	.word	0xffffffff


	//   ....[4]....
        /*004c*/ 	.word	0xffffffff


	//   ....[5]....
        /*0050*/ 	.word	0xffffffff


	//   ....[6]....
        /*0054*/ 	.word	0xffffffff


	//   ....[7]....
        /*0058*/ 	.word	0xffffffff


	//   ....[8]....
        /*005c*/ 	.word	0xffffffff


	//   ....[9]....
        /*0060*/ 	.word	0xffffffff


	//   ....[10]....
        /*0064*/ 	.word	0xffffffff


	//   ....[11]....
        /*0068*/ 	.word	0xffffffff


	//   ....[12]....
        /*006c*/ 	.word	0xffffffff


	//   ....[13]....
        /*0070*/ 	.word	0xffffffff


	//   ....[14]....
        /*0074*/ 	.word	0xffffffff


	//   ....[15]....
        /*0078*/ 	.word	0xffffffff


	//   ....[16]....
        /*007c*/ 	.word	0xffffffff


	//   ....[17]....
        /*0080*/ 	.word	0xffffffff


	//   ....[18]....
        /*0084*/ 	.word	0xffffffff


	//   ....[19]....
        /*0088*/ 	.word	0xffffffff


	//----- nvinfo : EIATTR_COOP_GROUP_INSTR_OFFSETS
	.align		4
.L_3253:
        /*008c*/ 	.byte	0x04, 0x28
        /*008e*/ 	.short	(.L_3255 - .L_3254)


	//   ....[0]....
.L_3254:
        /*0090*/ 	.word	0x000008f0


	//   ....[1]....
        /*0094*/ 	.word	0x00000910


	//   ....[2]....
        /*0098*/ 	.word	0x00000930


	//   ....[3]....
        /*009c*/ 	.word	0x00000950


	//   ....[4]....
        /*00a0*/ 	.word	0x00000970


	//   ....[5]....
        /*00a4*/ 	.word	0x00000990


	//   ....[6]....
        /*00a8*/ 	.word	0x000009b0


	//   ....[7]....
        /*00ac*/ 	.word	0x000009d0


	//   ....[8]....
        /*00b0*/ 	.word	0x000009f0


	//   ....[9]....
        /*00b4*/ 	.word	0x00000a10


	//   ....[10]....
        /*00b8*/ 	.word	0x000019e0


	//   ....[11]....
        /*00bc*/ 	.word	0x00001a60


	//   ....[12]....
        /*00c0*/ 	.word	0x00001ae0


	//   ....[13]....
        /*00c4*/ 	.word	0x00001b50


	//   ....[14]....
        /*00c8*/ 	.word	0x00001bd0


	//   ....[15]....
        /*00cc*/ 	.word	0x00001c40


	//   ....[16]....
        /*00d0*/ 	.word	0x00001cc0


	//   ....[17]....
        /*00d4*/ 	.word	0x00001d30


	//   ....[18]....
        /*00d8*/ 	.word	0x00001db0


	//   ....[19]....
        /*00dc*/ 	.word	0x00001e20


	//----- nvinfo : EIATTR_EXIT_INSTR_OFFSETS
	.align		4
.L_3255:
        /*00e0*/ 	.byte	0x04, 0x1c
        /*00e2*/ 	.short	(.L_3257 - .L_3256)


	//   ....[0]....
.L_3256:
        /*00e4*/ 	.word	0x00001950


	//   ....[1]....
        /*00e8*/ 	.word	0x00001980


	//----- nvinfo : EIATTR_MAX_THREADS
	.align		4
.L_3257:
        /*00ec*/ 	.byte	0x04, 0x05
        /*00ee*/ 	.short	(.L_3259 - .L_3258)
.L_3258:
        /*00f0*/ 	.word	0x00000080
        /*00f4*/ 	.word	0x00000001
        /*00f8*/ 	.word	0x00000001


	//----- nvinfo : EIATTR_CRS_STACK_SIZE
	.align		4
.L_3259:
        /*00fc*/ 	.byte	0x04, 0x1e
        /*00fe*/ 	.short	(.L_3261 - .L_3260)
.L_3260:
        /*0100*/ 	.word	0x00000000
.L_3261:


//--------------------- .nv.info._ZN10layer_norm13ln_bwd_kernelINS_13Kernel_traitsIf6__halfS2_S2_fjLj256ELj1ELj4ELj1ELj16ENS_18Kernel_traits_baseILj256EfS2_S2_S2_fjLj128EEEEELb0ELb0ELb1ELb1EEEvNS_9BwdParamsE --------------------------
	.section	.nv.info._ZN10layer_norm13ln_bwd_kernelINS_13Kernel_traitsIf6__halfS2_S2_fjLj256ELj1ELj4ELj1ELj16ENS_18Kernel_traits_baseILj256EfS2_S2_S2_fjLj128EEEEELb0ELb0ELb1ELb1EEEvNS_9BwdParamsE,"",@"SHT_CUDA_INFO"
	.sectionflags	@""
	.align	4


	//----- nvinfo : EIATTR_CUDA_API_VERSION
	.align		4
        /*0000*/ 	.byte	0x04, 0x37
        /*0002*/ 	.short	(.L_3263 - .L_3262)
.L_3262:
        /*0004*/ 	.word	0x00000082


	//----- nvinfo : EIATTR_SW2861232_WAR
	.align		4
.L_3263:
        /*0008*/ 	.byte	0x01, 0x35
	.zero		2


	//----- nvinfo : EIATTR_PARAM_CBANK
	.align		4
        /*000c*/ 	.byte	0x04, 0x0a
        /*000e*/ 	.short	(.L_3265 - .L_3264)
	.align		4
.L_3264:
        /*0010*/ 	.word	index@(.nv.constant0._ZN10layer_norm13ln_bwd_kernelINS_13Kernel_traitsIf6__halfS2_S2_fjLj256ELj1ELj4ELj1ELj16ENS_18Kernel_traits_baseILj256EfS2_S2_S2_fjLj128EEEEELb0ELb0ELb1ELb1EEEvNS_9BwdParamsE)
        /*0014*/ 	.short	0x0160
        /*0016*/ 	.short	0x0128


	//----- nvinfo : EIATTR_CBANK_PARAM_SIZE
	.align		4
.L_3265:
        /*0018*/ 	.byte	0x03, 0x19
        /*001a*/ 	.short	0x0128


	//----- nvinfo : EIATTR_KPARAM_INFO
	.align		4
        /*001c*/ 	.byte	0x04, 0x17
        /*001e*/ 	.short	(.L_3267 - .L_3266)
.L_3266:
        /*0020*/ 	.word	0x00000000
        /*0024*/ 	.short	0x0000
        /*0026*/ 	.short	0x0000
        /*0028*/ 	.byte	0x00, 0xf0, 0xa1, 0x04


	//----- nvinfo : EIATTR_MAXREG_COUNT
	.align		4
.L_3267:
        /*002c*/ 	.byte	0x03, 0x1b
        /*002e*/ 	.short	0x00ff


	//----- nvinfo : EIATTR_NUM_BARRIERS
	.align		4
        /*0030*/ 	.byte	0x02, 0x4c
        /*0032*/ 	.byte	0x01
	.zero		1


	//----- nvinfo : EIATTR_MERCURY_ISA_VERSION
	.align		4
        /*0034*/ 	.byte	0x03, 0x5f
        /*0036*/ 	.short	0x0000


	//----- nvinfo : EIATTR_COOP_GROUP_MASK_REGIDS
	.align		4
        /*0038*/ 	.byte	0x04, 0x29
        /*003a*/ 	.short	(.L_3269 - .L_3268)


	//   ....[0]....
.L_3268:
        /*003c*/ 	.word	0xffffffff


	//   ....[1]....
        /*0040*/ 	.word	0xffffffff


	//   ....[2]....
        /*0044*/ 	.word	0xffffffff


	//   ....[3]....
        /*0048*/ 	.word	0xffffffff


	//   ....[4]....
        /*004c*/ 	.word	0xffffffff


	//   ....[5]....
        /*0050*/ 	.word	0xffffffff


	//   ....[6]....
        /*0054*/ 	.word	0xffffffff


	//   ....[7]....
        /*0058*/ 	.word	0xffffffff


	//   ....[8]....
        /*005c*/ 	.word	0xffffffff


	//   ....[9]....
        /*0060*/ 	.word	0xffffffff


	//   ....[10]....
        /*0064*/ 	.word	0xffffffff


	//   ....[11]....
        /*0068*/ 	.word	0xffffffff


	//   ....[12]....
        /*006c*/ 	.word	0xffffffff


	//   ....[13]....
        /*0070*/ 	.word	0xffffffff


	//   ....[14]....
        /*0074*/ 	.word	0xffffffff


	//   ....[15]....
        /*0078*/ 	.word	0xffffffff


	//   ....[16]....
        /*007c*/ 	.word	0xffffffff


	//   ....[17]....
        /*0080*/ 	.word	0xffffffff


	//   ....[18]....
        /*0084*/ 	.word	0xffffffff


	//   ....[19]....
        /*0088*/ 	.word	0xffffffff


	//----- nvinfo : EIATTR_COOP_GROUP_INSTR_OFFSETS
	.align		4
.L_3269:
        /*008c*/ 	.byte	0x04, 0x28
        /*008e*/ 	.short	(.L_3271 - .L_3270)


	//   ....[0]....
.L_3270:
        /*0090*/ 	.word	0x00000920


	//   ....[1]....
        /*0094*/ 	.word	0x00000940


	//   ....[2]....
        /*0098*/ 	.word	0x00000960


	//   ....[3]....
        /*009c*/ 	.word	0x00000980


	//   ....[4]....
        /*00a0*/ 	.word	0x000009a0


	//   ....[5]....
        /*00a4*/ 	.word	0x000009c0


	//   ....[6]....
        /*00a8*/ 	.word	0x000009e0


	//   ....[7]....
        /*00ac*/ 	.word	0x00000a00


	//   ....[8]....
        /*00b0*/ 	.word	0x00000a20


	//   ....[9]....
        /*00b4*/ 	.word	0x00000a40


	//   ....[10]....
        /*00b8*/ 	.word	0x000018d0


	//   ....[11]....
        /*00bc*/ 	.word	0x00001950


	//   ....[12]....
        /*00c0*/ 	.word	0x000019d0


	//   ....[13]....
        /*00c4*/ 	.word	0x00001a40


	//   ....[14]....
        /*00c8*/ 	.word	0x00001ac0


	//   ....[15]....
        /*00cc*/ 	.word	0x00001b30


	//   ....[16]....
        /*00d0*/ 	.word	0x00001bb0


	//   ....[17]....
        /*00d4*/ 	.word	0x00001c20


	//   ....[18]....
        /*00d8*/ 	.word	0x00001ca0


	//   ....[19]....
        /*00dc*/ 	.word	0x00001d10


	//----- nvinfo : EIATTR_EXIT_INSTR_OFFSETS
	.align		4
.L_3271:
        /*00e0*/ 	.byte	0x04, 0x1c
        /*00e2*/ 	.short	(.L_3273 - .L_3272)


	//   ....[0]....
.L_3272:
        /*00e4*/ 	.word	0x00001870


	//----- nvinfo : EIATTR_MAX_THREADS
	.align		4
.L_3273:
        /*00e8*/ 	.byte	0x04, 0x05
        /*00ea*/ 	.short	(.L_3275 - .L_3274)
.L_3274:
        /*00ec*/ 	.word	0x00000080
        /*00f0*/ 	.word	0x00000001
        /*00f4*/ 	.word	0x00000001


	//----- nvinfo : EIATTR_CRS_STACK_SIZE
	.align		4
.L_3275:
        /*00f8*/ 	.byte	0x04, 0x1e
        /*00fa*/ 	.short	(.L_3277 - .L_3276)
.L_3276:
        /*00fc*/ 	.word	0x00000000
.L_3277:


//--------------------- .nv.info._ZN10layer_norm13ln_bwd_kernelINS_13Kernel_traitsIf6__halfS2_S2_fjLj256ELj1ELj4ELj1ELj16ENS_18Kernel_traits_baseILj256EfS2_S2_S2_fjLj128EEEEELb0ELb1ELb0ELb0EEEvNS_9BwdParamsE --------------------------
	.section	.nv.info._ZN10layer_norm13ln_bwd_kernelINS_13Kernel_traitsIf6__halfS2_S2_fjLj256ELj1ELj4ELj1ELj16ENS_18Kernel_traits_baseILj256EfS2_S2_S2_fjLj128EEEEELb0ELb1ELb0ELb0EEEvNS_9BwdParamsE,"",@"SHT_CUDA_INFO"
	.sectionflags	@""
	.align	4


	//----- nvinfo : EIATTR_CUDA_API_VERSION
	.align		4
        /*0000*/ 	.byte	0x04, 0x37
        /*0002*/ 	.short	(.L_3279 - .L_3278)
.L_3278:
        /*0004*/ 	.word	0x00000082


	//----- nvinfo : EIATTR_SW2861232_WAR
	.align		4
.L_3279:
        /*0008*/ 	.byte	0x01, 0x35
	.zero		2


	//----- nvinfo : EIATTR_PARAM_CBANK
	.align		4
        /*000c*/ 	.byte	0x04, 0x0a
        /*000e*/ 	.short	(.L_3281 - .L_3280)
	.align		4
.L_3280:
        /*0010*/ 	.word	index@(.nv.constant0._ZN10layer_norm13ln_bwd_kernelINS_13Kernel_traitsIf6__halfS2_S2_fjLj256ELj1ELj4ELj1ELj16ENS_18Kernel_traits_baseILj256EfS2_S2_S2_fjLj128EEEEELb0ELb1ELb0ELb0EEEvNS_9BwdParamsE)
        /*0014*/ 	.short	0x0160
        /*0016*/ 	.short	0x0128


	//----- nvinfo : EIATTR_CBANK_PARAM_SIZE
	.align		4
.L_3281:
        /*0018*/ 	.byte	0x03, 0x19
        /*001a*/ 	.short	0x0128


	//----- nvinfo : EIATTR_KPARAM_INFO
	.align		4
        /*001c*/ 	.byte	0x04, 0x17
        /*001e*/ 	.short	(.L_3283 - .L_3282)
.L_3282:
        /*0020*/ 	.word	0x00000000
        /*0024*/ 	.short	0x0000
        /*0026*/ 	.short	0x0000
        /*0028*/ 	.byte	0x00, 0xf0, 0xa1, 0x04


	//----- nvinfo : EIATTR_MAXREG_COUNT
	.align		4
.L_3283:
        /*002c*/ 	.byte	0x03, 0x1b
        /*002e*/ 	.short	0x00ff


	//----- nvinfo : EIATTR_NUM_BARRIERS
	.align		4
        /*0030*/ 	.byte	0x02, 0x4c
        /*0032*/ 	.byte	0x01
	.zero		1


	//----- nvinfo : EIATTR_MERCURY_ISA_VERSION
	.align		4
        /*0034*/ 	.byte	0x03, 0x5f
        /*0036*/ 	.short	0x0000


	//----- nvinfo : EIATTR_COOP_GROUP_MASK_REGIDS
	.align		4
        /*0038*/ 	.byte	0x04, 0x29
        /*003a*/ 	.short	(.L_3285 - .L_3284)


	//   ....[0]....
.L_3284:
        /*003c*/ 	.word	0xffffffff


	//   ....[1]....
        /*0040*/ 	.word	0xffffffff


	//   ....[2]....
        /*0044*/ 	.word	0xffffffff


	//   ....[3]....
        /*0048*/ 	.word	0xffffffff


	//   ....[4]....
        /*004c*/ 	.word	0xffffffff


	//   ....[5]....
        /*0050*/ 	.word	0xffffffff


	//   ....[6]....
        /*0054*/ 	.word	0xffffffff


	//   ....[7]....
        /*0058*/ 	.word	0xffffffff


	//   ....[8]....
        /*005c*/ 	.word	0xffffffff


	//   ....[9]....
        /*0060*/ 	.word	0xffffffff


	//   ....[10]....
        /*0064*/ 	.word	0xffffffff


	//   ....[11]....
        /*0068*/ 	.word	0xffffffff


	//   ....[12]....
        /*006c*/ 	.word	0xffffffff


	//   ....[13]....
        /*0070*/ 	.word	0xffffffff


	//   ....[14]....
        /*0074*/ 	.word	0xffffffff


	//   ....[15]....
        /*0078*/ 	.word	0xffffffff


	//   ....[16]....
        /*007c*/ 	.word	0xffffffff


	//   ....[17]....
        /*0080*/ 	.word	0xffffffff


	//   ....[18]....
        /*0084*/ 	.word	0xffffffff


	//   ....[19]....
        /*0088*/ 	.word	0xffffffff


	//----- nvinfo : EIATTR_COOP_GROUP_INSTR_OFFSETS
	.align		4
.L_3285:
        /*008c*/ 	.byte	0x04, 0x28
        /*008e*/ 	.short	(.L_3287 - .L_3286)


	//   ....[0]....
.L_3286:
        /*0090*/ 	.word	0x00000900


	//   ....[1]....
        /*0094*/ 	.word	0x00000920


	//   ....[2]....
        /*0098*/ 	.word	0x00000940


	//   ....[3]....
        /*009c*/ 	.word	0x00000960


	//   ....[4]....
        /*00a0*/ 	.word	0x00000980


	//   ....[5]....
        /*00a4*/ 	.word	0x000009a0


	//   ....[6]....
        /*00a8*/ 	.word	0x000009c0


	//   ....[7]....
        /*00ac*/ 	.word	0x000009e0


	//   ....[8]....
        /*00b0*/ 	.word	0x00000a00


	//   ....[9]....
        /*00b4*/ 	.word	0x00000a20


	//   ....[10]....
        /*00b8*/ 	.word	0x00001860


	//   ....[11]....
        /*00bc*/ 	.word	0x000018e0


	//   ....[12]....
        /*00c0*/ 	.word	0x00001960


	//   ....[13]....
        /*00c4*/ 	.word	0x000019d0


	//   ....[14]....
        /*00c8*/ 	.word	0x00001a50


	//   ....[15]....
        /*00cc*/ 	.word	0x00001ac0


	//   ....[16]....
        /*00d0*/ 	.word	0x00001b40


	//   ....[17]....
        /*00d4*/ 	.word	0x00001bb0


	//   ....[18]....
        /*00d8*/ 	.word	0x00001c30


	//   ....[19]....
        /*00dc*/ 	.word	0x00001ca0


	//----- nvinfo : EIATTR_EXIT_INSTR_OFFSETS
	.align		4
.L_3287:
        /*00e0*/ 	.byte	0x04, 0x1c
        /*00e2*/ 	.short	(.L_3289 - .L_3288)


	//   ....[0]....
.L_3288:
        /*00e4*/ 	.word	0x00001780


	//   ....[1]....
        /*00e8*/ 	.word	0x00001800


	//----- nvinfo : EIATTR_MAX_THREADS
	.align		4
.L_3289:
        /*00ec*/ 	.byte	0x04, 0x05
        /*00ee*/ 	.short	(.L_3291 - .L_3290)
.L_3290:
        /*00f0*/ 	.word	0x00000080
        /*00f4*/ 	.word	0x00000001
        /*00f8*/ 	.word	0x00000001


	//----- nvinfo : EIATTR_CRS_STACK_SIZE
	.align		4
.L_3291:
        /*00fc*/ 	.byte	0x04, 0x1e
        /*00fe*/ 	.short	(.L_3293 - .L_3292)
.L_3292:
        /*0100*/ 	.word	0x00000000
.L_3293:


//--------------------- .nv.info._ZN10layer_norm13ln_bwd_kernelINS_13Kernel_traitsIf6__halfS2_S2_fjLj256ELj1ELj4ELj1ELj16ENS_18Kernel_traits_baseILj256EfS2_S2_S2_fjLj128EEEEELb0ELb1ELb0ELb1EEEvNS_9BwdParamsE --------------------------
	.section	.nv.info._ZN10layer_norm13ln_bwd_kernelINS_13Kernel_traitsIf6__halfS2_S2_fjLj256ELj1ELj4ELj1ELj16ENS_18Kernel_traits_baseILj256EfS2_S2_S2_fjLj128EEEEELb0ELb1ELb0ELb1EEEvNS_9BwdParamsE,"",@"SHT_CUDA_INFO"
	.sectionflags	@""
	.align	4


	//----- nvinfo : EIATTR_CUDA_API_VERSION
	.align		4
        /*0000*/ 	.byte	0x04, 0x37
        /*0002*/ 	.short	(.L_3295 - .L_3294)
.L_3294:
        /*0004*/ 	.word	0x00000082


	//----- nvinfo : EIATTR_SW2861232_WAR
	.align		4
.L_3295:
        /*0008*/ 	.byte	0x01, 0x35
	.zero		2


	//----- nvinfo : EIATTR_PARAM_CBANK
	.align		4
        /*000c*/ 	.byte	0x04, 0x0a
        /*000e*/ 	.short	(.L_3297 - .L_3296)
	.align		4
.L_3296:
        /*0010*/ 	.word	index@(.nv.constant0._ZN10layer_norm13ln_bwd_kernelINS_13Kernel_traitsIf6__halfS2_S2_fjLj256ELj1ELj4ELj1ELj16ENS_18Kernel_traits_baseILj256EfS2_S2_S2_fjLj128EEEEELb0ELb1ELb0ELb1EEEvNS_9BwdParamsE)
        /*0014*/ 	.short	0x0160
        /*0016*/ 	.short	0x0128


	//----- nvinfo : EIATTR_CBANK_PARAM_SIZE
	.align		4
.L_3297:
        /*0018*/ 	.byte	0x03, 0x19
        /*001a*/ 	.short	0x0128


	//----- nvinfo : EIATTR_KPARAM_INFO
	.align		4
        /*001c*/ 	.byte	0x04, 0x17
        /*001e*/ 	.short	(.L_3299 - .L_3298)
.L_3298:
        /*0020*/ 	.word	0x00000000
        /*0024*/ 	.short	0x0000
        /*0026*/ 	.short	0x0000
        /*0028*/ 	.byte	0x00, 0xf0, 0xa1, 0x04


	//----- nvinfo : EIATTR_MAXREG_COUNT
	.align		4
.L_3299:
        /*002c*/ 	.byte	0x03, 0x1b
        /*002e*/ 	.short	0x00ff


	//----- nvinfo : EIATTR_NUM_BARRIERS
	.align		4
        /*0030*/ 	.byte	0x02, 0x4c
        /*0032*/ 	.byte	0x01
	.zero		1


	//----- nvinfo : EIATTR_ANNOTATIONS
	.align		4
        /*0034*/ 	.byte	0x04, 0x55
        /*0036*/ 	.short	(.L_3301 - .L_3300)


	//   ....[0]....
.L_3300:
        /*0038*/ 	.word	0x00000001
        /*003c*/ 	.byte	0x50, 0x1c, 0x00, 0x00, 0x01, 0x00, 0x00, 0x00, 0x90, 0x1c, 0x00, 0x00


	//----- nvinfo : EIATTR_MERCURY_ISA_VERSION
	.align		4
.L_3301:
        /*0048*/ 	.byte	0x03, 0x5f
        /*004a*/ 	.short	0x0000


	//----- nvinfo : EIATTR_COOP_GROUP_MASK_REGIDS
	.align		4
        /*004c*/ 	.byte	0x04, 0x29
        /*004e*/ 	.short	(.L_3303 - .L_3302)


	//   ....[0]....
.L_3302:
        /*0050*/ 	.word	0xffffffff


	//   ....[1]....
        /*0054*/ 	.word	0xffffffff


	//   ....[2]....
        /*0058*/ 	.word	0xffffffff


	//   ....[3]....
        /*005c*/ 	.word	0xffffffff


	//   ....[4]....
        /*0060*/ 	.word	0xffffffff


	//   ....[5]....
        /*0064*/ 	.word	0xffffffff


	//   ....[6]....
        /*0068*/ 	.word	0xffffffff


	//   ....[7]....
        /*006c*/ 	.word	0xffffffff


	//   ....[8]....
        /*0070*/ 	.word	0xffffffff


	//   ....[9]....
        /*0074*/ 	.word	0xffffffff


	//   ....[10]....
        /*0078*/ 	.word	0xffffffff


	//   ....[11]....
        /*007c*/ 	.word	0xffffffff


	//   ....[12]....
        /*0080*/ 	.word	0xffffffff


	//   ....[13]....
        /*0084*/ 	.word	0xffffffff


	//   ....[14]....
        /*0088*/ 	.word	0xffffffff


	//   ....[15]....
        /*008c*/ 	.word	0xffffffff


	//   ....[16]....
        /*0090*/ 	.word	0xffffffff


	//   ....[17]....
        /*0094*/ 	.word	0xffffffff


	//   ....[18]....
        /*0098*/ 	.word	0xffffffff


	//   ....[19]....
        /*009c*/ 	.word	0xffffffff


	//----- nvinfo : EIATTR_COOP_GROUP_INSTR_OFFSETS
	.align		4
.L_3303:
        /*00a0*/ 	.byte	0x04, 0x28
        /*00a2*/ 	.short	(.L_3305 - .L_3304)


	//   ....[0]....
.L_3304:
        /*00a4*/ 	.word	0x000009a0


	//   ....[1]....
        /*00a8*/ 	.word	0x000009c0


	//   ....[2]....
        /*00ac*/ 	.word	0x000009e0


	//   ....[3]....
        /*00b0*/ 	.word	0x00000a00


	//   ....[4]....
        /*00b4*/ 	.word	0x00000a20


	//   ....[5]....
        /*00b8*/ 	.word	0x00000a40


	//   ....[6]....
        /*00bc*/ 	.word	0x00000a60


	//   ....[7]....
        /*00c0*/ 	.word	0x00000a80


	//   ....[8]....
        /*00c4*/ 	.word	0x00000ab0


	//   ....[9]....
        /*00c8*/ 	.word	0x00000ac0


	//   ....[10]....
        /*00cc*/ 	.word	0x00001870


	//   ....[11]....
        /*00d0*/ 	.word	0x000018e0


	//   ....[12]....
        /*00d4*/ 	.word	0x00001950


	//   ....[13]....
        /*00d8*/ 	.word	0x000019b0


	//   ....[14]....
        /*00dc*/ 	.word	0x00001a20


	//   ....[15]....
        /*00e0*/ 	.word	0x00001a80


	//   ....[16]....
        /*00e4*/ 	.word	0x00001af0


	//   ....[17]....
        /*00e8*/ 	.word	0x00001b50


	//   ....[18]....
        /*00ec*/ 	.word	0x00001bc0


	//   ....[19]....
        /*00f0*/ 	.word	0x00001c20


	//----- nvinfo : EIATTR_EXIT_INSTR_OFFSETS
	.align		4
.L_3305:
        /*00f4*/ 	.byte	0x04, 0x1c
        /*00f6*/ 	.short	(.L_3307 - .L_3306)


	//   ....[0]....
.L_3306:
        /*00f8*/ 	.word	0x00001820


	//----- nvinfo : EIATTR_MAX_THREADS
	.align		4
.L_3307:
        /*00fc*/ 	.byte	0x04, 0x05
        /*00fe*/ 	.short	(.L_3309 - .L_3308)
.L_3308:
        /*0100*/ 	.word	0x00000080
        /*0104*/ 	.word	0x00000001
        /*0108*/ 	.word	0x00000001


	//----- nvinfo : EIATTR_CRS_STACK_SIZE
	.align		4
.L_3309:
        /*010c*/ 	.byte	0x04, 0x1e
        /*010e*/ 	.short	(.L_3311 - .L_3310)
.L_3310:
        /*0110*/ 	.word	0x00000000
.L_3311:


//--------------------- .nv.info._ZN10layer_norm13ln_bwd_kernelINS_13Kernel_traitsIf6__halfS2_S2_fjLj256ELj1ELj4ELj1ELj16ENS_18Kernel_traits_baseILj256EfS2_S2_S2_fjLj128EEEEELb0ELb1ELb1ELb0EEEvNS_9BwdParamsE --------------------------
	.section	.nv.info._ZN10layer_norm13ln_bwd_kernelINS_13Kernel_traitsIf6__halfS2_S2_fjLj256ELj1ELj4ELj1ELj16ENS_18Kernel_traits_baseILj256EfS2_S2_S2_fjLj128EEEEELb0ELb1ELb1ELb0EEEvNS_9BwdParamsE,"",@"SHT_CUDA_INFO"
	.sectionflags	@""
	.align	4


	//----- nvinfo : EIATTR_CUDA_API_VERSION
	.align		4
        /*0000*/ 	.byte	0x04, 0x37
        /*0002*/ 	.short	(.L_3313 - .L_3312)
.L_3312:
        /*0004*/ 	.word	0x00000082


	//----- nvinfo : EIATTR_SW2861232_WAR
	.align		4
.L_3313:
        /*0008*/ 	.byte	0x01, 0x35
	.zero		2


	//----- nvinfo : EIATTR_PARAM_CBANK
	.align		4
        /*000c*/ 	.byte	0x04, 0x0a
        /*000e*/ 	.short	(.L_3315 - .L_3314)
	.align		4
.L_3314:
        /*0010*/ 	.word	index@(.nv.constant0._ZN10layer_norm13ln_bwd_kernelINS_13Kernel_traitsIf6__halfS2_S2_fjLj256ELj1ELj4ELj1ELj16ENS_18Kernel_traits_baseILj256EfS2_S2_S2_fjLj128EEEEELb0ELb1ELb1ELb0EEEvNS_9BwdParamsE)
        /*0014*/ 	.short	0x0160
        /*0016*/ 	.short	0x0128


	//----- nvinfo : EIATTR_CBANK_PARAM_SIZE
	.align		4
.L_3315:
        /*0018*/ 	.byte	0x03, 0x19
        /*001a*/ 	.short	0x0128


	//----- nvinfo : EIATTR_KPARAM_INFO
	.align		4
        /*001c*/ 	.byte	0x04, 0x17
        /*001e*/ 	.short	(.L_3317 - .L_3316)
.L_3316:
        /*0020*/ 	.word	0x00000000
        /*0024*/ 	.short	0x0000
        /*0026*/ 	.short	0x0000
        /*0028*/ 	.byte	0x00, 0xf0, 0xa1, 0x04


	//----- nvinfo : EIATTR_MAXREG_COUNT
	.align		4
.L_3317:
        /*002c*/ 	.byte	0x03, 0x1b
        /*002e*/ 	.short	0x00ff


	//----- nvinfo : EIATTR_NUM_BARRIERS
	.align		4
        /*0030*/ 	.byte	0x02, 0x4c
        /*0032*/ 	.byte	0x01
	.zero		1


	//----- nvinfo : EIATTR_MERCURY_ISA_VERSION
	.align		4
        /*0034*/ 	.byte	0x03, 0x5f
        /*0036*/ 	.short	0x0000


	//----- nvinfo : EIATTR_COOP_GROUP_MASK_REGIDS
	.align		4
        /*0038*/ 	.byte	0x04, 0x29
        /*003a*/ 	.short	(.L_3319 - .L_3318)


	//   ....[0]....
.L_3318:
        /*003c*/ 	.word	0xffffffff


	//   ....[1]....
        /*0040*/ 	.word	0xffffffff


	//   ....[2]....
        /*0044*/ 	.word	0xffffffff


	//   ....[3]....
        /*0048*/ 	.word	0xffffffff


	//   ....[4]....
        /*004c*/ 	.word	0xffffffff


	//   ....[5]....
        /*0050*/ 	.word	0xffffffff


	//   ....[6]....
        /*0054*/ 	.word	0xffffffff


	//   ....[7]....
        /*0058*/ 	.word	0xffffffff


	//   ....[8]....
        /*005c*/ 	.word	0xffffffff


	//   ....[9]....
        /*0060*/ 	.word	0xffffffff


	//   ....[10]....
        /*0064*/ 	.word	0xffffffff


	//   ....[11]....
        /*0068*/ 	.word	0xffffffff


	//   ....[12]....
        /*006c*/ 	.word	0xffffffff


	//   ....[13]....
        /*0070*/ 	.word	0xffffffff


	//   ....[14]....
        /*0074*/ 	.word	0xffffffff


	//   ....[15]....
        /*0078*/ 	.word	0xffffffff


	//   ....[16]....
        /*007c*/ 	.word	0xffffffff


	//   ....[17]....
        /*0080*/ 	.word	0xffffffff


	//   ....[18]....
        /*0084*/ 	.word	0xffffffff


	//   ....[19]....
        /*0088*/ 	.word	0xffffffff


	//----- nvinfo : EIATTR_COOP_GROUP_INSTR_OFFSETS
	.align		4
.L_3319:
        /*008c*/ 	.byte	0x04, 0x28
        /*008e*/ 	.short	(.L_3321 - .L_3320)


	//   ....[0]....
.L_3320:
        /*0090*/ 	.word	0x00000960


	//   ....[1]....
        /*0094*/ 	.word	0x00000980


	//   ....[2]....
        /*0098*/ 	.word	0x000009a0


	//   ....[3]....
        /*009c*/ 	.word	0x000009c0


	//   ....[4]....
        /*00a0*/ 	.word	0x000009e0


	//   ....[5]....
        /*00a4*/ 	.word	0x00000a00


	//   ....[6]....
        /*00a8*/ 	.word	0x00000a30


	//   ....[7]....
        /*00ac*/ 	.word	0x00000a40


	//   ....[8]....
        /*00b0*/ 	.word	0x00000a70


	//   ....[9]....
        /*00b4*/ 	.word	0x00000a80


	//   ....[10]....
        /*00b8*/ 	.word	0x00001e00


	//   ....[11]....
        /*00bc*/ 	.word	0x00001e80


	//   ....[12]....
        /*00c0*/ 	.word	0x00001f00


	//   ....[13]....
        /*00c4*/ 	.word	0x00001f70


	//   ....[14]....
        /*00c8*/ 	.word	0x00001ff0


	//   ....[15]....
        /*00cc*/ 	.word	0x00002060


	//   ....[16]....
        /*00d0*/ 	.word	0x000020e0


	//   ....[17]....
        /*00d4*/ 	.word	0x00002150


	//   ....[18]....
        /*00d8*/ 	.word	0x000021d0


	//   ....[19]....
        /*00dc*/ 	.word	0x00002240


	//----- nvinfo : EIATTR_EXIT_INSTR_OFFSETS
	.align		4
.L_3321:
        /*00e0*/ 	.byte	0x04, 0x1c
        /*00e2*/ 	.short	(.L_3323 - .L_3322)


	//   ....[0]....
.L_3322:
        /*00e4*/ 	.word	0x00001d20


	//   ....[1]....
        /*00e8*/ 	.word	0x00001da0


	//----- nvinfo : EIATTR_MAX_THREADS
	.align		4
.L_3323:
        /*00ec*/ 	.byte	0x04, 0x05
        /*00ee*/ 	.short	(.L_3325 - .L_3324)
.L_3324:
        /*00f0*/ 	.word	0x00000080
        /*00f4*/ 	.word	0x00000001
        /*00f8*/ 	.word	0x00000001


	//----- nvinfo : EIATTR_CRS_STACK_SIZE
	.align		4
.L_3325:
        /*00fc*/ 	.byte	0x04, 0x1e
        /*00fe*/ 	.short	(.L_3327 - .L_3326)
.L_3326:
        /*0100*/ 	.word	0x00000000
.L_3327:


//--------------------- .nv.info._ZN10layer_norm13ln_bwd_kernelINS_13Kernel_traitsIf6__halfS2_S2_fjLj256ELj1ELj4ELj1ELj16ENS_18Kernel_traits_baseILj256EfS2_S2_S2_fjLj128EEEEELb0ELb1ELb1ELb1EEEvNS_9BwdParamsE --------------------------
	.section	.nv.info._ZN10layer_norm13ln_bwd_kernelINS_13Kernel_traitsIf6__halfS2_S2_fjLj256ELj1ELj4ELj1ELj16ENS_18Kernel_traits_baseILj256EfS2_S2_S2_fjLj128EEEEELb0ELb1ELb1ELb1EEEvNS_9BwdParamsE,"",@"SHT_CUDA_INFO"
	.sectionflags	@""
	.align	4


	//----- nvinfo : EIATTR_CUDA_API_VERSION
	.align		4
        /*0000*/ 	.byte	0x04, 0x37
        /*0002*/ 	.short	(.L_3329 - .L_3328)
.L_3328:
        /*0004*/ 	.word	0x00000082


	//----- nvinfo : EIATTR_SW2861232_WAR
	.align		4
.L_3329:
        /*0008*/ 	.byte	0x01, 0x35
	.zero		2


	//----- nvinfo : EIATTR_PARAM_CBANK
	.align		4
        /*000c*/ 	.byte	0x04, 0x0a
        /*000e*/ 	.short	(.L_3331 - .L_3330)
	.align		4
.L_3330:
        /*0010*/ 	.word	index@(.nv.constant0._ZN10layer_norm13ln_bwd_kernelINS_13Kernel_traitsIf6__halfS2_S2_fjLj256ELj1ELj4ELj1ELj16ENS_18Kernel_traits_baseILj256EfS2_S2_S2_fjLj128EEEEELb0ELb1ELb1ELb1EEEvNS_9BwdParamsE)
        /*0014*/ 	.short	0x0160
        /*0016*/ 	.short	0x0128


	//----- nvinfo : EIATTR_CBANK_PARAM_SIZE
	.align		4
.L_3331:
        /*0018*/ 	.byte	0x03, 0x19
        /*001a*/ 	.short	0x0128


	//----- nvinfo : EIATTR_KPARAM_INFO
	.align		4
        /*001c*/ 	.byte	0x04, 0x17
        /*001e*/ 	.short	(.L_3333 - .L_3332)
.L_3332:
        /*0020*/ 	.word	0x00000000
        /*0024*/ 	.short	0x0000
        /*0026*/ 	.short	0x0000
        /*0028*/ 	.byte	0x00, 0xf0, 0xa1, 0x04


	//----- nvinfo : EIATTR_MAXREG_COUNT
	.align		4
.L_3333:
        /*002c*/ 	.byte	0x03, 0x1b
        /*002e*/ 	.short	0x00ff


	//----- nvinfo : EIATTR_NUM_BARRIERS
	.align		4
        /*0030*/ 	.byte	0x02, 0x4c
        /*0032*/ 	.byte	0x01
	.zero		1


	//----- nvinfo : EIATTR_MERCURY_ISA_VERSION
	.align		4
        /*0034*/ 	.byte	0x03, 0x5f
        /*0036*/ 	.short	0x0000


	//----- nvinfo : EIATTR_COOP_GROUP_MASK_REGIDS
	.align		4
        /*0038*/ 	.byte	0x04, 0x29
        /*003a*/ 	.short	(.L_3335 - .L_3334)


	//   ....[0]....
.L_3334:
        /*003c*/ 	.word	0xffffffff


	//   ....[1]....
        /*0040*/ 	.word	0xffffffff


	//   ....[2]....
        /*0044*/ 	.word	0xffffffff


	//   ....[3]....
        /*0048*/ 	.word	0xffffffff


	//   ....[4]....
        /*004c*/ 	.word	0xffffffff


	//   ....[5]....
        /*0050*/ 	.word	0xffffffff


	//   ....[6]....
        /*0054*/ 	.word	0xffffffff


	//   ....[7]....
        /*0058*/ 	.word	0xffffffff


	//   ....[8]....
        /*005c*/ 	.word	0xffffffff


	//   ....[9]....
        /*0060*/ 	.word	0xffffffff


	//   ....[10]....
        /*0064*/ 	.word	0xffffffff


	//   ....[11]....
        /*0068*/ 	.word	0xffffffff


	//   ....[12]....
        /*006c*/ 	.word	0xffffffff


	//   ....[13]....
        /*0070*/ 	.word	0xffffffff


	//   ....[14]....
        /*0074*/ 	.word	0xffffffff


	//   ....[15]....
        /*0078*/ 	.word	0xffffffff


	//   ....[16]....
        /*007c*/ 	.word	0xffffffff


	//   ....[17]....
        /*0080*/ 	.word	0xffffffff


	//   ....[18]....
        /*0084*/ 	.word	0xffffffff


	//   ....[19]....
        /*0088*/ 	.word	0xffffffff


	//----- nvinfo : EIATTR_COOP_GROUP_INSTR_OFFSETS
	.align		4
.L_3335:
        /*008c*/ 	.byte	0x04, 0x28
        /*008e*/ 	.short	(.L_3337 - .L_3336)


	//   ....[0]....
.L_3336:
        /*0090*/ 	.word	0x000009d0


	//   ....[1]....
        /*0094*/ 	.word	0x000009f0


	//   ....[2]....
        /*0098*/ 	.word	0x00000a10


	//   ....[3]....
        /*009c*/ 	.word	0x00000a30


	//   ....[4]....
        /*00a0*/ 	.word	0x00000a50


	//   ....[5]....
        /*00a4*/ 	.word	0x00000a70


	//   ....[6]....
        /*00a8*/ 	.word	0x00000a90


	//   ....[7]....
        /*00ac*/ 	.word	0x00000ab0


	//   ....[8]....
        /*00b0*/ 	.word	0x00000ad0


	//   ....[9]....
        /*00b4*/ 	.word	0x00000af0


	//   ....[10]....
        /*00b8*/ 	.word	0x00001cb0


	//   ....[11]....
        /*00bc*/ 	.word	0x00001d30


	//   ....[12]....
        /*00c0*/ 	.word	0x00001db0


	//   ....[13]....
        /*00c4*/ 	.word	0x00001e20


	//   ....[14]....
        /*00c8*/ 	.word	0x00001ea0


	//   ....[15]....
        /*00cc*/ 	.word	0x00001f10


	//   ....[16]....
        /*00d0*/ 	.word	0x00001f90


	//   ....[17]....
        /*00d4*/ 	.word	0x00002000


	//   ....[18]....
        /*00d8*/ 	.word	0x00002080


	//   ....[19]....
        /*00dc*/ 	.word	0x000020f0


	//----- nvinfo : EIATTR_EXIT_INSTR_OFFSETS
	.align		4
.L_3337:
        /*00e0*/ 	.byte	0x04, 0x1c
        /*00e2*/ 	.short	(.L_3339 - .L_3338)


	//   ....[0]....
.L_3338:
        /*00e4*/ 	.word	0x00001c50


	//----- nvinfo : EIATTR_MAX_THREADS
	.align		4
.L_3339:
        /*00e8*/ 	.byte	0x04, 0x05
        /*00ea*/ 	.short	(.L_3341 - .L_3340)
.L_3340:
        /*00ec*/ 	.word	0x00000080
        /*00f0*/ 	.word	0x00000001
        /*00f4*/ 	.word	0x00000001


	//----- nvinfo : EIATTR_CRS_STACK_SIZE
	.align		4
.L_3341:
        /*00f8*/ 	.byte	0x04, 0x1e
        /*00fa*/ 	.short	(.L_3343 - .L_3342)
.L_3342:
        /*00fc*/ 	.word	0x00000000
.L_3343:


//--------------------- .nv.info._ZN10layer_norm13ln_bwd_kernelINS_13Kernel_traitsIf6__halfS2_S2_fjLj256ELj1ELj4ELj1ELj16ENS_18Kernel_traits_baseILj256EfS2_S2_S2_fjLj128EEEEELb1ELb0ELb0ELb0EEEvNS_9BwdParamsE --------------------------
	.section	.nv.info._ZN10layer_norm13ln_bwd_kernelINS_13Kernel_traitsIf6__halfS2_S2_fjLj256ELj1ELj4ELj1ELj16ENS_18Kernel_traits_baseILj256EfS2_S2_S2_fjLj128EEEEELb1ELb0ELb0ELb0EEEvNS_9BwdParamsE,"",@"SHT_CUDA_INFO"
	.sectionflags	@""
	.align	4


	//----- nvinfo : EIATTR_CUDA_API_VERSION
	.align		4
        /*0000*/ 	.byte	0x04, 0x37
        /*0002*/ 	.short	(.L_3345 - .L_3344)
.L_3344:
        /*0004*/ 	.word	0x00000082


	//----- nvinfo : EIATTR_SW2861232_WAR
	.align		4
.L_3345:
        /*0008*/ 	.byte	0x01, 0x35
	.zero		2


	//----- nvinfo : EIATTR_PARAM_CBANK
	.align		4
        /*000c*/ 	.byte	0x04, 0x0a
        /*000e*/ 	.short	(.L_3347 - .L_3346)
	.align		4
.L_3346:
        /*0010*/ 	.word	index@(.nv.constant0._ZN10layer_norm13ln_bwd_kernelINS_13Kernel_traitsIf6__halfS2_S2_fjLj256ELj1ELj4ELj1ELj16ENS_18Kernel_traits_baseILj256EfS2_S2_S2_fjLj128EEEEELb1ELb0ELb0ELb0EEEvNS_9BwdParamsE)
        /*0014*/ 	.short	0x0160
        /*0016*/ 	.short	0x0128


	//----- nvinfo : EIATTR_CBANK_PARAM_SIZE
	.align		4
.L_3347:
        /*0018*/ 	.byte	0x03, 0x19
        /*001a*/ 	.short	0x0128


	//----- nvinfo : EIATTR_KPARAM_INFO
	.align		4
        /*001c*/ 	.byte	0x04, 0x17
        /*001e*/ 	.short	(.L_3349 - .L_3348)
.L_3348:
        /*0020*/ 	.word	0x00000000
        /*0024*/ 	.short	0x0000
        /*0026*/ 	.short	0x0000
        /*0028*/ 	.byte	0x00, 0xf0, 0xa1, 0x04


	//----- nvinfo : EIATTR_MAXREG_COUNT
	.align		4
.L_3349:
        /*002c*/ 	.byte	0x03, 0x1b
        /*002e*/ 	.short	0x00ff


	//----- nvinfo : EIATTR_NUM_BARRIERS
	.align		4
        /*0030*/ 	.byte	0x02, 0x4c
        /*0032*/ 	.byte	0x01
	.zero		1


	//----- nvinfo : EIATTR_MERCURY_ISA_VERSION
	.align		4
        /*0034*/ 	.byte	0x03, 0x5f
        /*0036*/ 	.short	0x0000


	//----- nvinfo : EIATTR_COOP_GROUP_MASK_REGIDS
	.align		4
        /*0038*/ 	.byte	0x04, 0x29
        /*003a*/ 	.short	(.L_3351 - .L_3350)


	//   ....[0]....
.L_3350:
        /*003c*/ 	.word	0xffffffff


	//   ....[1]....
        /*0040*/ 	.word	0xffffffff


	//   ....[2]....
        /*0044*/ 	.word	0xffffffff


	//   ....[3]....
        /*0048*/ 	.word	0xffffffff


	//   ....[4]....
        /*004c*/ 	.word	0xffffffff


	//   ....[5]....
        /*0050*/ 	.word	0xffffffff


	//   ....[6]....
        /*0054*/ 	.word	0xffffffff


	//   ....[7]....
        /*0058*/ 	.word	0xffffffff


	//   ....[8]....
        /*005c*/ 	.word	0xffffffff


	//   ....[9]....
        /*0060*/ 	.word	0xffffffff


	//   ....[10]....
        /*0064*/ 	.word	0xffffffff


	//   ....[11]....
        /*0068*/ 	.word	0xffffffff


	//   ....[12]....
        /*006c*/ 	.word	0xffffffff


	//   ....[13]....
        /*0070*/ 	.word	0xffffffff


	//   ....[14]....
        /*0074*/ 	.word	0xffffffff


	//   ....[15]....
        /*0078*/ 	.word	0xffffffff


	//   ....[16]....
        /*007c*/ 	.word	0xffffffff


	//   ....[17]....
        /*0080*/ 	.word	0xffffffff


	//   ....[18]....
        /*0084*/ 	.word	0xffffffff


	//   ....[19]....
        /*0088*/ 	.word	0xffffffff


	//----- nvinfo : EIATTR_COOP_GROUP_INSTR_OFFSETS
	.align		4
.L_3351:
        /*008c*/ 	.byte	0x04, 0x28
        /*008e*/ 	.short	(.L_3353 - .L_3352)


	//   ....[0]....
.L_3352:
        /*0090*/ 	.word	0x00000920


	//   ....[1]....
        /*0094*/ 	.word	0x00000940


	//   ....[2]....
        /*0098*/ 	.word	0x00000960


	//   ....[3]....
        /*009c*/ 	.word	0x00000980


	//   ....[4]....
        /*00a0*/ 	.word	0x000009a0


	//   ....[5]....
        /*00a4*/ 	.word	0x000009c0


	//   ....[6]....
        /*00a8*/ 	.word	0x000009e0


	//   ....[7]....
        /*00ac*/ 	.word	0x00000a00


	//   ....[8]....
        /*00b0*/ 	.word	0x00000a20


	//   ....[9]....
        /*00b4*/ 	.word	0x00000a40


	//   ....[10]....
        /*00b8*/ 	.word	0x00001690


	//   ....[11]....
        /*00bc*/ 	.word	0x00001710


	//   ....[12]....
        /*00c0*/ 	.word	0x00001790


	//   ....[13]....
        /*00c4*/ 	.word	0x00001800


	//   ....[14]....
        /*00c8*/ 	.word	0x00001880


	//   ....[15]....
        /*00cc*/ 	.word	0x000018f0


	//   ....[16]....
        /*00d0*/ 	.word	0x00001970


	//   ....[17]....
        /*00d4*/ 	.word	0x000019e0


	//   ....[18]....
        /*00d8*/ 	.word	0x00001a60


	//   ....[19]....
        /*00dc*/ 	.word	0x00001ad0


	//----- nvinfo : EIATTR_EXIT_INSTR_OFFSETS
	.align		4
.L_3353:
        /*00e0*/ 	.byte	0x04, 0x1c
        /*00e2*/ 	.short	(.L_3355 - .L_3354)


	//   ....[0]....
.L_3354:
        /*00e4*/ 	.word	0x00001600


	//   ....[1]....
        /*00e8*/ 	.word	0x00001630


	//----- nvinfo : EIATTR_MAX_THREADS
	.align		4
.L_3355:
        /*00ec*/ 	.byte	0x04, 0x05
        /*00ee*/ 	.short	(.L_3357 - .L_3356)
.L_3356:
        /*00f0*/ 	.word	0x00000080
        /*00f4*/ 	.word	0x00000001
        /*00f8*/ 	.word	0x00000001


	//----- nvinfo : EIATTR_CRS_STACK_SIZE
	.align		4
.L_3357:
        /*00fc*/ 	.byte	0x04, 0x1e
        /*00fe*/ 	.short	(.L_3359 - .L_3358)
.L_3358:
        /*0100*/ 	.word	0x00000000
.L_3359:


//--------------------- .nv.info._ZN10layer_norm13ln_bwd_kernelINS_13Kernel_traitsIf6__halfS2_S2_fjLj256ELj1ELj4ELj1ELj16ENS_18Kernel_traits_baseILj256EfS2_S2_S2_fjLj128EEEEELb1ELb0ELb0ELb1EEEvNS_9BwdParamsE --------------------------
	.section	.nv.info._ZN10layer_norm13ln_bwd_kernelINS_13Kernel_traitsIf6__halfS2_S2_fjLj256ELj1ELj4ELj1ELj16ENS_18Kernel_traits_baseILj256EfS2_S2_S2_fjLj128EEEEELb1ELb0ELb0ELb1EEEvNS_9BwdParamsE,"",@"SHT_CUDA_INFO"
	.sectionflags	@""
	.align	4


	//----- nvinfo : EIATTR_CUDA_API_VERSION
	.align		4
        /*0000*/ 	.byte	0x04, 0x37
        /*0002*/ 	.short	(.L_3361 - .L_3360)
.L_3360:
        /*0004*/ 	.word	0x00000082


	//----- nvinfo : EIATTR_SW2861232_WAR
	.align		4
.L_3361:
        /*0008*/ 	.byte	0x01, 0x35
	.zero		2


	//----- nvinfo : EIATTR_PARAM_CBANK
	.align		4
        /*000c*/ 	.byte	0x04, 0x0a
        /*000e*/ 	.short	(.L_3363 - .L_3362)
	.align		4
.L_3362:
        /*0010*/ 	.word	index@(.nv.constant0._ZN10layer_norm13ln_bwd_kernelINS_13Kernel_traitsIf6__halfS2_S2_fjLj256ELj1ELj4ELj1ELj16ENS_18Kernel_traits_baseILj256EfS2_S2_S2_fjLj128EEEEELb1ELb0ELb0ELb1EEEvNS_9BwdParamsE)
        /*0014*/ 	.short	0x0160
        /*0016*/ 	.short	0x0128


	//----- nvinfo : EIATTR_CBANK_PARAM_SIZE
	.align		4
.L_3363:
        /*0018*/ 	.byte	0x03, 0x19
        /*001a*/ 	.short	0x0128


	//----- nvinfo : EIATTR_KPARAM_INFO
	.align		4
        /*001c*/ 	.byte	0x04, 0x17
        /*001e*/ 	.short	(.L_3365 - .L_3364)
.L_3364:
        /*0020*/ 	.word	0x00000000
        /*0024*/ 	.short	0x0000
        /*0026*/ 	.short	0x0000
        /*0028*/ 	.byte	0x00, 0xf0, 0xa1, 0x04


	//----- nvinfo : EIATTR_MAXREG_COUNT
	.align		4
.L_3365:
        /*002c*/ 	.byte	0x03, 0x1b
        /*002e*/ 	.short	0x00ff


	//----- nvinfo : EIATTR_NUM_BARRIERS
	.align		4
        /*0030*/ 	.byte	0x02, 0x4c
        /*0032*/ 	.byte	0x01
	.zero		1


	//----- nvinfo : EIATTR_MERCURY_ISA_VERSION
	.align		4
        /*0034*/ 	.byte	0x03, 0x5f
        /*0036*/ 	.short	0x0000


	//----- nvinfo : EIATTR_COOP_GROUP_MASK_REGIDS
	.align		4
        /*0038*/ 	.byte	0x04, 0x29
        /*003a*/ 	.short	(.L_3367 - .L_3366)


	//   ....[0]....
.L_3366:
        /*003c*/ 	.word	0xffffffff


	//   ....[1]....
        /*0040*/ 	.word	0xffffffff


	//   ....[2]....
        /*0044*/ 	.word	0xffffffff


	//   ....[3]....
        /*0048*/ 	.word	0xffffffff


	//   ....[4]....
        /*004c*/ 	.word	0xffffffff


	//   ....[5]....
        /*0050*/ 	.word	0xffffffff


	//   ....[6]....
        /*0054*/ 	.word	0xffffffff


	//   ....[7]....
        /*0058*/ 	.word	0xffffffff


	//   ....[8]....
        /*005c*/ 	.word	0xffffffff


	//   ....[9]....
        /*0060*/ 	.word	0xffffffff


	//   ....[10]....
        /*0064*/ 	.word	0xffffffff


	//   ....[11]....
        /*0068*/ 	.word	0xffffffff


	//   ....[12]....
        /*006c*/ 	.word	0xffffffff


	//   ....[13]....
        /*0070*/ 	.word	0xffffffff


	//   ....[14]....
        /*0074*/ 	.word	0xffffffff


	//   ....[15]....
        /*0078*/ 	.word	0xffffffff


	//   ....[16]....
        /*007c*/ 	.word	0xffffffff


	//   ....[17]....
        /*0080*/ 	.word	0xffffffff


	//   ....[18]....
        /*0084*/ 	.word	0xffffffff


	//   ....[19]....
        /*0088*/ 	.word	0xffffffff


	//----- nvinfo : EIATTR_COOP_GROUP_INSTR_OFFSETS
	.align		4
.L_3367:
        /*008c*/ 	.byte	0x04, 0x28
        /*008e*/ 	.short	(.L_3369 - .L_3368)


	//   ....[0]....
.L_3368:
        /*0090*/ 	.word	0x000008e0


	//   ....[1]....
        /*0094*/ 	.word	0x00000900


	//   ....[2]....
        /*0098*/ 	.word	0x00000920


	//   ....[3]....
        /*009c*/ 	.word	0x00000940


	//   ....[4]....
        /*00a0*/ 	.word	0x00000960


	//   ....[5]....
        /*00a4*/ 	.word	0x00000980


	//   ....[6]....
        /*00a8*/ 	.word	0x000009a0


	//   ....[7]....
        /*00ac*/ 	.word	0x000009c0


	//   ....[8]....
        /*00b0*/ 	.word	0x000009e0


	//   ....[9]....
        /*00b4*/ 	.word	0x00000a00


	//   ....[10]....
        /*00b8*/ 	.word	0x000015b0


	//   ....[11]....
        /*00bc*/ 	.word	0x00001630


	//   ....[12]....
        /*00c0*/ 	.word	0x000016b0


	//   ....[13]....
        /*00c4*/ 	.word	0x00001720


	//   ....[14]....
        /*00c8*/ 	.word	0x000017a0


	//   ....[15]....
        /*00cc*/ 	.word	0x00001810


	//   ....[16]....
        /*00d0*/ 	.word	0x00001890


	//   ....[17]....
        /*00d4*/ 	.word	0x00001900


	//   ....[18]....
        /*00d8*/ 	.word	0x00001980


	//   ....[19]....
        /*00dc*/ 	.word	0x000019f0


	//----- nvinfo : EIATTR_EXIT_INSTR_OFFSETS
	.align		4
.L_3369:
        /*00e0*/ 	.byte	0x04, 0x1c
        /*00e2*/ 	.short	(.L_3371 - .L_3370)


	//   ....[0]....
.L_3370:
        /*00e4*/ 	.word	0x00001550


	//----- nvinfo : EIATTR_MAX_THREADS
	.align		4
.L_3371:
        /*00e8*/ 	.byte	0x04, 0x05
        /*00ea*/ 	.short	(.L_3373 - .L_3372)
.L_3372:
        /*00ec*/ 	.word	0x00000080
        /*00f0*/ 	.word	0x00000001
        /*00f4*/ 	.word	0x00000001


	//----- nvinfo : EIATTR_CRS_STACK_SIZE
	.align		4
.L_3373:
        /*00f8*/ 	.byte	0x04, 0x1e
        /*00fa*/ 	.short	(.L_3375 - .L_3374)
.L_3374:
        /*00fc*/ 	.word	0x00000000
.L_3375:


//--------------------- .nv.info._ZN10layer_norm22ln_bwd_finalize_kernelINS_22Kernel_traits_finalizeILj256Ef6__halfS2_S2_fjLb0ELj1024ELj4ENS_18Kernel_traits_baseILj256EfS2_S2_S2_fjLj1024EEEEELb0ELb0EEEvNS_9BwdParamsE --------------------------
	.section	.nv.info._ZN10layer_norm22ln_bwd_finalize_kernelINS_22Kernel_traits_finalizeILj256Ef6__halfS2_S2_fjLb0ELj1024ELj4ENS_18Kernel_traits_baseILj256EfS2_S2_S2_fjLj1024EEEEELb0ELb0EEEvNS_9BwdParamsE,"",@"SHT_CUDA_INFO"
	.sectionflags	@""
	.align	4


	//----- nvinfo : EIATTR_CUDA_API_VERSION
	.align		4
        /*0000*/ 	.byte	0x04, 0x37
        /*0002*/ 	.short	(.L_3377 - .L_3376)
.L_3376:
        /*0004*/ 	.word	0x00000082


	//----- nvinfo : EIATTR_SW2861232_WAR
	.align		4
.L_3377:
        /*0008*/ 	.byte	0x01, 0x35
	.zero		2


	//----- nvinfo : EIATTR_PARAM_CBANK
	.align		4
        /*000c*/ 	.byte	0x04, 0x0a
        /*000e*/ 	.short	(.L_3379 - .L_3378)
	.align		4
.L_3378:
        /*0010*/ 	.word	index@(.nv.constant0._ZN10layer_norm22ln_bwd_finalize_kernelINS_22Kernel_traits_finalizeILj256Ef6__halfS2_S2_fjLb0ELj1024ELj4ENS_18Kernel_traits_baseILj256EfS2_S2_S2_fjLj1024EEEEELb0ELb0EEEvNS_9BwdParamsE)
        /*0014*/ 	.short	0x0160
        /*0016*/ 	.short	0x0128


	//----- nvinfo : EIATTR_CBANK_PARAM_SIZE
	.align		4
.L_3379:
        /*0018*/ 	.byte	0x03, 0x19
        /*001a*/ 	.short	0x0128


	//----- nvinfo : EIATTR_KPARAM_INFO
	.align		4
        /*001c*/ 	.byte	0x04, 0x17
        /*001e*/ 	.short	(.L_3381 - .L_3380)
.L_3380:
        /*0020*/ 	.word	0x00000000
        /*0024*/ 	.short	0x0000
        /*0026*/ 	.short	0x0000
        /*0028*/ 	.byte	0x00, 0xf0, 0xa1, 0x04


	//----- nvinfo : EIATTR_MAXREG_COUNT
	.align		4
.L_3381:
        /*002c*/ 	.byte	0x03, 0x1b
        /*002e*/ 	.short	0x0040


	//----- nvinfo : EIATTR_NUM_BARRIERS
	.align		4
        /*0030*/ 	.byte	0x02, 0x4c
        /*0032*/ 	.byte	0x01
	.zero		1


	//----- nvinfo : EIATTR_MERCURY_ISA_VERSION
	.align		4
        /*0034*/ 	.byte	0x03, 0x5f
        /*0036*/ 	.short	0x0000


	//----- nvinfo : EIATTR_COOP_GROUP_MASK_REGIDS
	.align		4
        /*0038*/ 	.byte	0x04, 0x29
        /*003a*/ 	.short	(.L_3383 - .L_3382)


	//   ....[0]....
.L_3382:
        /*003c*/ 	.word	0xffffffff


	//   ....[1]....
        /*0040*/ 	.word	0xffffffff


	//   ....[2]....
        /*0044*/ 	.word	0xffffffff


	//   ....[3]....
        /*0048*/ 	.word	0xffffffff


	//   ....[4]....
        /*004c*/ 	.word	0xffffffff


	//   ....[5]....
        /*0050*/ 	.word	0xffffffff


	//   ....[6]....
        /*0054*/ 	.word	0xffffffff


	//   ....[7]....
        /*0058*/ 	.word	0xffffffff


	//   ....[8]....
        /*005c*/ 	.word	0xffffffff


	//   ....[9]....
        /*0060*/ 	.word	0xffffffff


	//   ....[10]....
        /*0064*/ 	.word	0xffffffff


	//   ....[11]....
        /*0068*/ 	.word	0xffffffff


	//   ....[12]....
        /*006c*/ 	.word	0xffffffff


	//   ....[13]....
        /*0070*/ 	.word	0xffffffff


	//   ....[14]....
        /*0074*/ 	.word	0xffffffff


	//   ....[15]....
        /*0078*/ 	.word	0xffffffff


	//   ....[16]....
        /*007c*/ 	.word	0xffffffff


	//   ....[17]....
        /*0080*/ 	.word	0xffffffff


	//   ....[18]....
        /*0084*/ 	.word	0xffffffff


	//   ....[19]....
        /*0088*/ 	.word	0xffffffff


	//----- nvinfo : EIATTR_COOP_GROUP_INSTR_OFFSETS
	.align		4
.L_3383:
        /*008c*/ 	.byte	0x04, 0x28
        /*008e*/ 	.short	(.L_3385 - .L_3384)


	//   ....[0]....
.L_3384:
        /*0090*/ 	.word	0x00000820


	//   ....[1]....
        /*0094*/ 	.word	0x00000850


	//   ....[2]....
        /*0098*/ 	.word	0x00000860


	//   ....[3]....
        /*009c*/ 	.word	0x00000890


	//   ....[4]....
        /*00a0*/ 	.word	0x000008a0


	//   ....[5]....
        /*00a4*/ 	.word	0x000008d0


	//   ....[6]....
        /*00a8*/ 	.word	0x000008f0


	//   ....[7]....
        /*00ac*/ 	.word	0x00000900


	//   ....[8]....
        /*00b0*/ 	.word	0x00000930


	//   ....[9]....
        /*00b4*/ 	.word	0x00000940


	//   ....[10]....
        /*00b8*/ 	.word	0x00000b30


	//   ....[11]....
        /*00bc*/ 	.word	0x00000ba0


	//   ....[12]....
        /*00c0*/ 	.word	0x00000c00


	//   ....[13]....
        /*00c4*/ 	.word	0x00000c60


	//   ....[14]....
        /*00c8*/ 	.word	0x00000cd0


	//   ....[15]....
        /*00cc*/ 	.word	0x00000d40


	//   ....[16]....
        /*00d0*/ 	.word	0x00000da0


	//   ....[17]....
        /*00d4*/ 	.word	0x00000e00


	//   ....[18]....
        /*00d8*/ 	.word	0x00000e60


	//   ....[19]....
        /*00dc*/ 	.word	0x00000ec0


	//----- nvinfo : EIATTR_EXIT_INSTR_OFFSETS
	.align		4
.L_3385:
        /*00e0*/ 	.byte	0x04, 0x1c
        /*00e2*/ 	.short	(.L_3387 - .L_3386)


	//   ....[0]....
.L_3386:
        /*00e4*/ 	.word	0x00000070


	//   ....[1]....
        /*00e8*/ 	.word	0x00000ad0


	//----- nvinfo : EIATTR_MAX_THREADS
	.align		4
.L_3387:
        /*00ec*/ 	.byte	0x04, 0x05
        /*00ee*/ 	.short	(.L_3389 - .L_3388)
.L_3388:
        /*00f0*/ 	.word	0x00000400
        /*00f4*/ 	.word	0x00000001
        /*00f8*/ 	.word	0x00000001


	//----- nvinfo : EIATTR_CRS_STACK_SIZE
	.align		4
.L_3389:
        /*00fc*/ 	.byte	0x04, 0x1e
        /*00fe*/ 	.short	(.L_3391 - .L_3390)
.L_3390:
        /*0100*/ 	.word	0x00000000
.L_3391:


//--------------------- .nv.info._ZN10layer_norm13ln_bwd_kernelINS_13Kernel_traitsIf6__halfS2_S2_fjLj256ELj1ELj4ELj1ELj16ENS_18Kernel_traits_baseILj256EfS2_S2_S2_fjLj128EEEEELb1ELb0ELb1ELb0EEEvNS_9BwdParamsE --------------------------
	.section	.nv.info._ZN10layer_norm13ln_bwd_kernelINS_13Kernel_traitsIf6__halfS2_S2_fjLj256ELj1ELj4ELj1ELj16ENS_18Kernel_traits_baseILj256EfS2_S2_S2_fjLj128EEEEELb1ELb0ELb1ELb0EEEvNS_9BwdParamsE,"",@"SHT_CUDA_INFO"
	.sectionflags	@""
	.align	4


	//----- nvinfo : EIATTR_CUDA_API_VERSION
	.align		4
        /*0000*/ 	.byte	0x04, 0x37
        /*0002*/ 	.short	(.L_3393 - .L_3392)
.L_3392:
        /*0004*/ 	.word	0x00000082


	//----- nvinfo : EIATTR_SW2861232_WAR
	.align		4
.L_3393:
        /*0008*/ 	.byte	0x01, 0x35
	.zero		2


	//----- nvinfo : EIATTR_PARAM_CBANK
	.align		4
        /*000c*/ 	.byte	0x04, 0x0a
        /*000e*/ 	.short	(.L_3395 - .L_3394)
	.align		4
.L_3394:
        /*0010*/ 	.word	index@(.nv.constant0._ZN10layer_norm13ln_bwd_kernelINS_13Kernel_traitsIf6__halfS2_S2_fjLj256ELj1ELj4ELj1ELj16ENS_18Kernel_traits_baseILj256EfS2_S2_S2_fjLj128EEEEELb1ELb0ELb1ELb0EEEvNS_9BwdParamsE)
        /*0014*/ 	.short	0x0160
        /*0016*/ 	.short	0x0128


	//----- nvinfo : EIATTR_CBANK_PARAM_SIZE
	.align		4
.L_3395:
        /*0018*/ 	.byte	0x03, 0x19
        /*001a*/ 	.short	0x0128


	//----- nvinfo : EIATTR_KPARAM_INFO
	.align		4
        /*001c*/ 	.byte	0x04, 0x17
        /*001e*/ 	.short	(.L_3397 - .L_3396)
.L_3396:
        /*0020*/ 	.word	0x00000000
        /*0024*/ 	.short	0x0000
        /*0026*/ 	.short	0x0000
        /*0028*/ 	.byte	0x00, 0xf0, 0xa1, 0x04


	//----- nvinfo : EIATTR_MAXREG_COUNT
	.align		4
.L_3397:
        /*002c*/ 	.byte	0x03, 0x1b
        /*002e*/ 	.short	0x00ff


	//----- nvinfo : EIATTR_NUM_BARRIERS
	.align		4
        /*0030*/ 	.byte	0x02, 0x4c
        /*0032*/ 	.byte	0x01
	.zero		1


	//----- nvinfo : EIATTR_MERCURY_ISA_VERSION
	.align		4
        /*0034*/ 	.byte	0x03, 0x5f
        /*0036*/ 	.short	0x0000


	//----- nvinfo : EIATTR_COOP_GROUP_MASK_REGIDS
	.align		4
        /*0038*/ 	.byte	0x04, 0x29
        /*003a*/ 	.short	(.L_3399 - .L_3398)


	//   ....[0]....
.L_3398:
        /*003c*/ 	.word	0xffffffff


	//   ....[1]....
        /*0040*/ 	.word	0xffffffff


	//   ....[2]....
        /*0044*/ 	.word	0xffffffff


	//   ....[3]....
        /*0048*/ 	.word	0xffffffff


	//   ....[4]....
        /*004c*/ 	.word	0xffffffff


	//   ....[5]....
        /*0050*/ 	.word	0xffffffff


	//   ....[6]....
        /*0054*/ 	.word	0xffffffff


	//   ....[7]....
        /*0058*/ 	.word	0xffffffff


	//   ....[8]....
        /*005c*/ 	.word	0xffffffff


	//   ....[9]....
        /*0060*/ 	.word	0xffffffff


	//   ....[10]....
        /*0064*/ 	.word	0xffffffff


	//   ....[11]....
        /*0068*/ 	.word	0xffffffff


	//   ....[12]....
        /*006c*/ 	.word	0xffffffff


	//   ....[13]....
        /*0070*/ 	.word	0xffffffff


	//   ....[14]....
        /*0074*/ 	.word	0xffffffff


	//   ....[15]....
        /*0078*/ 	.word	0xffffffff


	//   ....[16]....
        /*007c*/ 	.word	0xffffffff


	//   ....[17]....
        /*0080*/ 	.word	0xffffffff


	//   ....[18]....
        /*0084*/ 	.word	0xffffffff


	//   ....[19]....
        /*0088*/ 	.word	0xffffffff


	//----- nvinfo : EIATTR_COOP_GROUP_INSTR_OFFSETS
	.align		4
.L_3399:
        /*008c*/ 	.byte	0x04, 0x28
        /*008e*/ 	.short	(.L_3401 - .L_3400)


	//   ....[0]....
.L_3400:
        /*0090*/ 	.word	0x00000b80


	//   ....[1]....
        /*0094*/ 	.word	0x00000ba0


	//   ....[2]....
        /*0098*/ 	.word	0x00000bc0


	//   ....[3]....
        /*009c*/ 	.word	0x00000be0


	//   ....[4]....
        /*00a0*/ 	.word	0x00000c00


	//   ....[5]....
        /*00a4*/ 	.word	0x00000c20


	//   ....[6]....
        /*00a8*/ 	.word	0x00000c40


	//   ....[7]....
        /*00ac*/ 	.word	0x00000c60


	//   ....[8]....
        /*00b0*/ 	.word	0x00000c80


	//   ....[9]....
        /*00b4*/ 	.word	0x00000ca0


	//   ....[10]....
        /*00b8*/ 	.word	0x00001df0


	//   ....[11]....
        /*00bc*/ 	.word	0x00001e70


	//   ....[12]....
        /*00c0*/ 	.word	0x00001ef0


	//   ....[13]....
        /*00c4*/ 	.word	0x00001f60


	//   ....[14]....
        /*00c8*/ 	.word	0x00001fe0


	//   ....[15]....
        /*00cc*/ 	.word	0x00002050


	//   ....[16]....
        /*00d0*/ 	.word	0x000020d0


	//   ....[17]....
        /*00d4*/ 	.word	0x00002140


	//   ....[18]....
        /*00d8*/ 	.word	0x000021c0


	//   ....[19]....
        /*00dc*/ 	.word	0x00002230


	//----- nvinfo : EIATTR_EXIT_INSTR_OFFSETS
	.align		4
.L_3401:
        /*00e0*/ 	.byte	0x04, 0x1c
        /*00e2*/ 	.short	(.L_3403 - .L_3402)


	//   ....[0]....
.L_3402:
        /*00e4*/ 	.word	0x00001d60


	//   ....[1]....
        /*00e8*/ 	.word	0x00001d90


	//----- nvinfo : EIATTR_MAX_THREADS
	.align		4
.L_3403:
        /*00ec*/ 	.byte	0x04, 0x05
        /*00ee*/ 	.short	(.L_3405 - .L_3404)
.L_3404:
        /*00f0*/ 	.word	0x00000080
        /*00f4*/ 	.word	0x00000001
        /*00f8*/ 	.word	0x00000001


	//----- nvinfo : EIATTR_CRS_STACK_SIZE
	.align		4
.L_3405:
        /*00fc*/ 	.byte	0x04, 0x1e
        /*00fe*/ 	.short	(.L_3407 - .L_3406)
.L_3406:
        /*0100*/ 	.word	0x00000000
.L_3407:


//--------------------- .nv.info._ZN10layer_norm22ln_bwd_finalize_kernelINS_22Kernel_traits_finalizeILj256Ef6__halfS2_S2_fjLb0ELj1024ELj4ENS_18Kernel_traits_baseILj256EfS2_S2_S2_fjLj1024EEEEELb0ELb1EEEvNS_9BwdParamsE --------------------------
	.section	.nv.info._ZN10layer_norm22ln_bwd_finalize_kernelINS_22Kernel_traits_finalizeILj256Ef6__halfS2_S2_fjLb0ELj1024ELj4ENS_18Kernel_traits_baseILj256EfS2_S2_S2_fjLj1024EEEEELb0ELb1EEEvNS_9BwdParamsE,"",@"SHT_CUDA_INFO"
	.sectionflags	@""
	.align	4


	//----- nvinfo : EIATTR_CUDA_API_VERSION
	.align		4
        /*0000*/ 	.byte	0x04, 0x37
        /*0002*/ 	.short	(.L_3409 - .L_3408)
.L_3408:
        /*0004*/ 	.word	0x00000082


	//----- nvinfo : EIATTR_SW2861232_WAR
	.align		4
.L_3409:
        /*0008*/ 	.byte	0x01, 0x35
	.zero		2


	//----- nvinfo : EIATTR_PARAM_CBANK
	.align		4
        /*000c*/ 	.byte	0x04, 0x0a
        /*000e*/ 	.short	(.L_3411 - .L_3410)
	.align		4
.L_3410:
        /*0010*/ 	.word	index@(.nv.constant0._ZN10layer_norm22ln_bwd_finalize_kernelINS_22Kernel_traits_finalizeILj256Ef6__halfS2_S2_fjLb0ELj1024ELj4ENS_18Kernel_traits_baseILj256EfS2_S2_S2_fjLj1024EEEEELb0ELb1EEEvNS_9BwdParamsE)
        /*0014*/ 	.short	0x0160
        /*0016*/ 	.short	0x0128


	//----- nvinfo : EIATTR_CBANK_PARAM_SIZE
	.align		4
.L_3411:
        /*0018*/ 	.byte	0x03, 0x19
        /*001a*/ 	.short	0x0128


	//----- nvinfo : EIATTR_KPARAM_INFO
	.align		4
        /*001c*/ 	.byte	0x04, 0x17
        /*001e*/ 	.short	(.L_3413 - .L_3412)
.L_3412:
        /*0020*/ 	.word	0x00000000
        /*0024*/ 	.short	0x0000
        /*0026*/ 	.short	0x0000
        /*0028*/ 	.byte	0x00, 0xf0, 0xa1, 0x04


	//----- nvinfo : EIATTR_MAXREG_COUNT
	.align		4
.L_3413:
        /*002c*/ 	.byte	0x03, 0x1b
        /*002e*/ 	.short	0x0040


	//----- nvinfo : EIATTR_NUM_BARRIERS
	.align		4
        /*0030*/ 	.byte	0x02, 0x4c
        /*0032*/ 	.byte	0x01
	.zero		1


	//----- nvinfo : EIATTR_MERCURY_ISA_VERSION
	.align		4
        /*0034*/ 	.byte	0x03, 0x5f
        /*0036*/ 	.short	0x0000


	//----- nvinfo : EIATTR_COOP_GROUP_MASK_REGIDS
	.align		4
        /*0038*/ 	.byte	0x04, 0x29
        /*003a*/ 	.short	(.L_3415 - .L_3414)


	//   ....[0]....
.L_3414:
        /*003c*/ 	.word	0xffffffff


	//   ....[1]....
        /*0040*/ 	.word	0xffffffff


	//   ....[2]....
        /*0044*/ 	.word	0xffffffff


	//   ....[3]....
        /*0048*/ 	.word	0xffffffff


	//   ....[4]....
        /*004c*/ 	.word	0xffffffff


	//   ....[5]....
        /*0050*/ 	.word	0xffffffff


	//   ....[6]....
        /*0054*/ 	.word	0xffffffff


	//   ....[7]....
        /*0058*/ 	.word	0xffffffff


	//   ....[8]....
        /*005c*/ 	.word	0xffffffff


	//   ....[9]....
        /*0060*/ 	.word	0xffffffff


	//   ....[10]....
        /*0064*/ 	.word	0xffffffff


	//   ....[11]....
        /*0068*/ 	.word	0xffffffff


	//   ....[12]....
        /*006c*/ 	.word	0xffffffff


	//   ....[13]....
        /*0070*/ 	.word	0xffffffff


	//   ....[14]....
        /*0074*/ 	.word	0xffffffff


	//   ....[15]....
        /*0078*/ 	.word	0xffffffff


	//   ....[16]....
        /*007c*/ 	.word	0xffffffff


	//   ....[17]....
        /*0080*/ 	.word	0xffffffff


	//   ....[18]....
        /*0084*/ 	.word	0xffffffff


	//   ....[19]....
        /*0088*/ 	.word	0xffffffff


	//----- nvinfo : EIATTR_COOP_GROUP_INSTR_OFFSETS
	.align		4
.L_3415:
        /*008c*/ 	.byte	0x04, 0x28
        /*008e*/ 	.short	(.L_3417 - .L_3416)


	//   ....[0]....
.L_3416:
        /*0090*/ 	.word	0x000007f0


	//   ....[1]....
        /*0094*/ 	.word	0x00000820


	//   ....[2]....
        /*0098*/ 	.word	0x00000840


	//   ....[3]....
        /*009c*/ 	.word	0x00000850


	//   ....[4]....
        /*00a0*/ 	.word	0x00000880


	//   ....[5]....
        /*00a4*/ 	.word	0x00000890


	//   ....[6]....
        /*00a8*/ 	.word	0x000008c0


	//   ....[7]....
        /*00ac*/ 	.word	0x000008d0


	//   ....[8]....
        /*00b0*/ 	.word	0x00000900


	//   ....[9]....
        /*00b4*/ 	.word	0x00000910


	//   ....[10]....
        /*00b8*/ 	.word	0x00000ab0


	//   ....[11]....
        /*00bc*/ 	.word	0x00000b30


	//   ....[12]....
        /*00c0*/ 	.word	0x00000b90


	//   ....[13]....
        /*00c4*/ 	.word	0x00000bf0


	//   ....[14]....
        /*00c8*/ 	.word	0x00000c60


	//   ....[15]....
        /*00cc*/ 	.word	0x00000cd0


	//   ....[16]....
        /*00d0*/ 	.word	0x00000d30


	//   ....[17]....
        /*00d4*/ 	.word	0x00000d90


	//   ....[18]....
        /*00d8*/ 	.word	0x00000df0


	//   ....[19]....
        /*00dc*/ 	.word	0x00000e50


	//----- nvinfo : EIATTR_EXIT_INSTR_OFFSETS
	.align		4
.L_3417:
        /*00e0*/ 	.byte	0x04, 0x1c
        /*00e2*/ 	.short	(.L_3419 - .L_3418)


	//   ....[0]....
.L_3418:
        /*00e4*/ 	.word	0x00000070


	//   ....[1]....
        /*00e8*/ 	.word	0x00000a50


	//----- nvinfo : EIATTR_MAX_THREADS
	.align		4
.L_3419:
        /*00ec*/ 	.byte	0x04, 0x05
        /*00ee*/ 	.short	(.L_3421 - .L_3420)
.L_3420:
        /*00f0*/ 	.word	0x00000400
        /*00f4*/ 	.word	0x00000001
        /*00f8*/ 	.word	0x00000001


	//----- nvinfo : EIATTR_CRS_STACK_SIZE
	.align		4
.L_3421:
        /*00fc*/ 	.byte	0x04, 0x1e
        /*00fe*/ 	.short	(.L_3423 - .L_3422)
.L_3422:
        /*0100*/ 	.word	0x00000000
.L_3423:


//--------------------- .nv.info._ZN10layer_norm13ln_bwd_kernelINS_13Kernel_traitsIf6__halfS2_S2_fjLj256ELj1ELj4ELj1ELj16ENS_18Kernel_traits_baseILj256EfS2_S2_S2_fjLj128EEEEELb1ELb0ELb1ELb1EEEvNS_9BwdParamsE --------------------------
	.section	.nv.info._ZN10layer_norm13ln_bwd_kernelINS_13Kernel_traitsIf6__halfS2_S2_fjLj256ELj1ELj4ELj1ELj16ENS_18Kernel_traits_baseILj256EfS2_S2_S2_fjLj128EEEEELb1ELb0ELb1ELb1EEEvNS_9BwdParamsE,"",@"SHT_CUDA_INFO"
	.sectionflags	@""
	.align	4


	//----- nvinfo : EIATTR_CUDA_API_VERSION
	.align		4
        /*0000*/ 	.byte	0x04, 0x37
        /*0002*/ 	.short	(.L_3425 - .L_3424)
.L_3424:
        /*0004*/ 	.word	0x00000082


	//----- nvinfo : EIATTR_SW2861232_WAR
	.align		4
.L_3425:
        /*0008*/ 	.byte	0x01, 0x35
	.zero		2


	//----- nvinfo : EIATTR_PARAM_CBANK
	.align		4
        /*000c*/ 	.byte	0x04, 0x0a
        /*000e*/ 	.short	(.L_3427 - .L_3426)
	.align		4
.L_3426:
        /*0010*/ 	.word	index@(.nv.constant0._ZN10layer_norm13ln_bwd_kernelINS_13Kernel_traitsIf6__halfS2_S2_fjLj256ELj1ELj4ELj1ELj16ENS_18Kernel_traits_baseILj256EfS2_S2_S2_fjLj128EEEEELb1ELb0ELb1ELb1EEEvNS_9BwdParamsE)
        /*0014*/ 	.short	0x0160
        /*0016*/ 	.short	0x0128


	//----- nvinfo : EIATTR_CBANK_PARAM_SIZE
	.align		4
.L_3427:
        /*0018*/ 	.byte	0x03, 0x19
        /*001a*/ 	.short	0x0128


	//----- nvinfo : EIATTR_KPARAM_INFO
	.align		4
        /*001c*/ 	.byte	0x04, 0x17
        /*001e*/ 	.short	(.L_3429 - .L_3428)
.L_3428:
        /*0020*/ 	.word	0x00000000
        /*0024*/ 	.short	0x0000
        /*0026*/ 	.short	0x0000
        /*0028*/ 	.byte	0x00, 0xf0, 0xa1, 0x04


	//----- nvinfo : EIATTR_MAXREG_COUNT
	.align		4
.L_3429:
        /*002c*/ 	.byte	0x03, 0x1b
        /*002e*/ 	.short	0x00ff


	//----- nvinfo : EIATTR_NUM_BARRIERS
	.align		4
        /*0030*/ 	.byte	0x02, 0x4c
        /*0032*/ 	.byte	0x01
	.zero		1


	//----- nvinfo : EIATTR_MERCURY_ISA_VERSION
	.align		4
        /*0034*/ 	.byte	0x03, 0x5f
        /*0036*/ 	.short	0x0000


	//----- nvinfo : EIATTR_COOP_GROUP_MASK_REGIDS
	.align		4
        /*0038*/ 	.byte	0x04, 0x29
        /*003a*/ 	.short	(.L_3431 - .L_3430)


	//   ....[0]....
.L_3430:
        /*003c*/ 	.word	0xffffffff


	//   ....[1]....
        /*0040*/ 	.word	0xffffffff


	//   ....[2]....
        /*0044*/ 	.word	0xffffffff


	//   ....[3]....
        /*0048*/ 	.word	0xffffffff


	//   ....[4]....
        /*004c*/ 	.word	0xffffffff


	//   ....[5]....
        /*0050*/ 	.word	0xffffffff


	//   ....[6]....
        /*0054*/ 	.word	0xffffffff


	//   ....[7]....
        /*0058*/ 	.word	0xffffffff


	//   ....[8]....
        /*005c*/ 	.word	0xffffffff


	//   ....[9]....
        /*0060*/ 	.word	0xffffffff


	//   ....[10]....
        /*0064*/ 	.word	0xffffffff


	//   ....[11]....
        /*0068*/ 	.word	0xffffffff


	//   ....[12]....
        /*006c*/ 	.word	0xffffffff


	//   ....[13]....
        /*0070*/ 	.word	0xffffffff


	//   ....[14]....
        /*0074*/ 	.word	0xffffffff


	//   ....[15]....
        /*0078*/ 	.word	0xffffffff


	//   ....[16]....
        /*007c*/ 	.word	0xffffffff


	//   ....[17]....
        /*0080*/ 	.word	0xffffffff


	//   ....[18]....
        /*0084*/ 	.word	0xffffffff


	//   ....[19]....
        /*0088*/ 	.word	0xffffffff


	//----- nvinfo : EIATTR_COOP_GROUP_INSTR_OFFSETS
	.align		4
.L_3431:
        /*008c*/ 	.byte	0x04, 0x28
        /*008e*/ 	.short	(.L_3433 - .L_3432)


	//   ....[0]....
.L_3432:
        /*0090*/ 	.word	0x00000a70


	//   ....[1]....
        /*0094*/ 	.word	0x00000a90


	//   ....[2]....
        /*0098*/ 	.word	0x00000ab0


	//   ....[3]....
        /*009c*/ 	.word	0x00000ad0


	//   ....[4]....
        /*00a0*/ 	.word	0x00000af0


	//   ....[5]....
        /*00a4*/ 	.word	0x00000b10


	//   ....[6]....
        /*00a8*/ 	.word	0x00000b30


	//   ....[7]....
        /*00ac*/ 	.word	0x00000b50


	//   ....[8]....
        /*00b0*/ 	.word	0x00000b70


	//   ....[9]....
        /*00b4*/ 	.word	0x00000b90


	//   ....[10]....
        /*00b8*/ 	.word	0x00001ba0


	//   ....[11]....
        /*00bc*/ 	.word	0x00001c20


	//   ....[12]....
        /*00c0*/ 	.word	0x00001ca0


	//   ....[13]....
        /*00c4*/ 	.word	0x00001d10


	//   ....[14]....
        /*00c8*/ 	.word	0x00001d90


	//   ....[15]....
        /*00cc*/ 	.word	0x00001e00


	//   ....[16]....
        /*00d0*/ 	.word	0x00001e80


	//   ....[17]....
        /*00d4*/ 	.word	0x00001ef0


	//   ....[18]....
        /*00d8*/ 	.word	0x00001f70


	//   ....[19]....
        /*00dc*/ 	.word	0x00001fe0


	//----- nvinfo : EIATTR_EXIT_INSTR_OFFSETS
	.align		4
.L_3433:
        /*00e0*/ 	.byte	0x04, 0x1c
        /*00e2*/ 	.short	(.L_3435 - .L_3434)


	//   ....[0]....
.L_3434:
        /*00e4*/ 	.word	0x00001b40


	//----- nvinfo : EIATTR_MAX_THREADS
	.align		4
.L_3435:
        /*00e8*/ 	.byte	0x04, 0x05
        /*00ea*/ 	.short	(.L_3437 - .L_3436)
.L_3436:
        /*00ec*/ 	.word	0x00000080
        /*00f0*/ 	.word	0x00000001
        /*00f4*/ 	.word	0x00000001


	//----- nvinfo : EIATTR_CRS_STACK_SIZE
	.align		4
.L_3437:
        /*00f8*/ 	.byte	0x04, 0x1e
        /*00fa*/ 	.short	(.L_3439 - .L_3438)
.L_3438:
        /*00fc*/ 	.word	0x00000000
.L_3439:


//--------------------- .nv.info._ZN10layer_norm13ln_bwd_kernelINS_13Kernel_traitsIf6__halfS2_S2_fjLj256ELj1ELj4ELj1ELj16ENS_18Kernel_traits_baseILj256EfS2_S2_S2_fjLj128EEEEELb1ELb1ELb0ELb0EEEvNS_9BwdParamsE --------------------------
	.section	.nv.info._ZN10layer_norm13ln_bwd_kernelINS_13Kernel_traitsIf6__halfS2_S2_fjLj256ELj1ELj4ELj1ELj16ENS_18Kernel_traits_baseILj256EfS2_S2_S2_fjLj128EEEEELb1ELb1ELb0ELb0EEEvNS_9BwdParamsE,"",@"SHT_CUDA_INFO"
	.sectionflags	@""
	.align	4


	//----- nvinfo : EIATTR_CUDA_API_VERSION
	.align		4
        /*0000*/ 	.byte	0x04, 0x37
        /*0002*/ 	.short	(.L_3441 - .L_3440)
.L_3440:
        /*0004*/ 	.word	0x00000082


	//----- nvinfo : EIATTR_SW2861232_WAR
	.align		4
.L_3441:
        /*0008*/ 	.byte	0x01, 0x35
	.zero		2


	//----- nvinfo : EIATTR_PARAM_CBANK
	.align		4
        /*000c*/ 	.byte	0x04, 0x0a
        /*000e*/ 	.short	(.L_3443 - .L_3442)
	.align		4
.L_3442:
        /*0010*/ 	.word	index@(.nv.constant0._ZN10layer_norm13ln_bwd_kernelINS_13Kernel_traitsIf6__halfS2_S2_fjLj256ELj1ELj4ELj1ELj16ENS_18Kernel_traits_baseILj256EfS2_S2_S2_fjLj128EEEEELb1ELb1ELb0ELb0EEEvNS_9BwdParamsE)
        /*0014*/ 	.short	0x0160
        /*0016*/ 	.short	0x0128


	//----- nvinfo : EIATTR_CBANK_PARAM_SIZE
	.align		4
.L_3443:
        /*0018*/ 	.byte	0x03, 0x19
        /*001a*/ 	.short	0x0128


	//----- nvinfo : EIATTR_KPARAM_INFO
	.align		4
        /*001c*/ 	.byte	0x04, 0x17
        /*001e*/ 	.short	(.L_3445 - .L_3444)
.L_3444:
        /*0020*/ 	.word	0x00000000
        /*0024*/ 	.short	0x0000
        /*0026*/ 	.short	0x0000
        /*0028*/ 	.byte	0x00, 0xf0, 0xa1, 0x04


	//----- nvinfo : EIATTR_MAXREG_COUNT
	.align		4
.L_3445:
        /*002c*/ 	.byte	0x03, 0x1b
        /*002e*/ 	.short	0x00ff


	//----- nvinfo : EIATTR_NUM_BARRIERS
	.align		4
        /*0030*/ 	.byte	0x02, 0x4c
        /*0032*/ 	.byte	0x01
	.zero		1


	//----- nvinfo : EIATTR_MERCURY_ISA_VERSION
	.align		4
        /*0034*/ 	.byte	0x03, 0x5f
        /*0036*/ 	.short	0x0000


	//----- nvinfo : EIATTR_COOP_GROUP_MASK_REGIDS
	.align		4
        /*0038*/ 	.byte	0x04, 0x29
        /*003a*/ 	.short	(.L_3447 - .L_3446)


	//   ....[0]....
.L_3446:
        /*003c*/ 	.word	0xffffffff


	//   ....[1]....
        /*0040*/ 	.word	0xffffffff


	//   ....[2]....
        /*0044*/ 	.word	0xffffffff


	//   ....[3]....
        /*0048*/ 	.word	0xffffffff


	//   ....[4]....
        /*004c*/ 	.word	0xffffffff


	//   ....[5]....
        /*0050*/ 	.word	0xffffffff


	//   ....[6]....
        /*0054*/ 	.word	0xffffffff


	//   ....[7]....
        /*0058*/ 	.word	0xffffffff


	//   ....[8]....
        /*005c*/ 	.word	0xffffffff


	//   ....[9]....
        /*0060*/ 	.word	0xffffffff


	//   ....[10]....
        /*0064*/ 	.word	0xffffffff


	//   ....[11]....
        /*0068*/ 	.word	0xffffffff


	//   ....[12]....
        /*006c*/ 	.word	0xffffffff


	//   ....[13]....
        /*0070*/ 	.word	0xffffffff


	//   ....[14]....
        /*0074*/ 	.word	0xffffffff


	//   ....[15]....
        /*0078*/ 	.word	0xffffffff


	//   ....[16]....
        /*007c*/ 	.word	0xffffffff


	//   ....[17]....
        /*0080*/ 	.word	0xffffffff


	//   ....[18]....
        /*0084*/ 	.word	0xffffffff


	//   ....[19]....
        /*0088*/ 	.word	0xffffffff


	//----- nvinfo : EIATTR_COOP_GROUP_INSTR_OFFSETS
	.align		4
.L_3447:
        /*008c*/ 	.byte	0x04, 0x28
        /*008e*/ 	.short	(.L_3449 - .L_3448)


	//   ....[0]....
.L_3448:
        /*0090*/ 	.word	0x00000980


	//   ....[1]....
        /*0094*/ 	.word	0x000009a0


	//   ....[2]....
        /*0098*/ 	.word	0x000009c0


	//   ....[3]....
        /*009c*/ 	.word	0x000009e0


	//   ....[4]....
        /*00a0*/ 	.word	0x00000a00


	//   ....[5]....
        /*00a4*/ 	.word	0x00000a20


	//   ....[6]....
        /*00a8*/ 	.word	0x00000a40


	//   ....[7]....
        /*00ac*/ 	.word	0x00000a60


	//   ....[8]....
        /*00b0*/ 	.word	0x00000a80


	//   ....[9]....
        /*00b4*/ 	.word	0x00000aa0


	//   ....[10]....
        /*00b8*/ 	.word	0x00001b60


	//   ....[11]....
        /*00bc*/ 	.word	0x00001be0


	//   ....[12]....
        /*00c0*/ 	.word	0x00001c60


	//   ....[13]....
        /*00c4*/ 	.word	0x00001cd0


	//   ....[14]....
        /*00c8*/ 	.word	0x00001d50


	//   ....[15]....
        /*00cc*/ 	.word	0x00001dc0


	//   ....[16]....
        /*00d0*/ 	.word	0x00001e40


	//   ....[17]....
        /*00d4*/ 	.word	0x00001eb0


	//   ....[18]....
        /*00d8*/ 	.word	0x00001f30


	//   ....[19]....
        /*00dc*/ 	.word	0x00001fa0


	//----- nvinfo : EIATTR_EXIT_INSTR_OFFSETS
	.align		4
.L_3449:
        /*00e0*/ 	.byte	0x04, 0x1c
        /*00e2*/ 	.short	(.L_3451 - .L_3450)


	//   ....[0]....
.L_3450:
        /*00e4*/ 	.word	0x00001a80


	//   ....[1]....
        /*00e8*/ 	.word	0x00001b00


	//----- nvinfo : EIATTR_MAX_THREADS
	.align		4
.L_3451:
        /*00ec*/ 	.byte	0x04, 0x05
        /*00ee*/ 	.short	(.L_3453 - .L_3452)
.L_3452:
        /*00f0*/ 	.word	0x00000080
        /*00f4*/ 	.word	0x00000001
        /*00f8*/ 	.word	0x00000001


	//----- nvinfo : EIATTR_CRS_STACK_SIZE
	.align		4
.L_3453:
        /*00fc*/ 	.byte	0x04, 0x1e
        /*00fe*/ 	.short	(.L_3455 - .L_3454)
.L_3454:
        /*0100*/ 	.word	0x00000000
.L_3455:


//--------------------- .nv.info._ZN10layer_norm13ln_bwd_kernelINS_13Kernel_traitsIf6__halfS2_S2_fjLj256ELj1ELj4ELj1ELj16ENS_18Kernel_traits_baseILj256EfS2_S2_S2_fjLj128EEEEELb1ELb1ELb0ELb1EEEvNS_9BwdParamsE --------------------------
	.section	.nv.info._ZN10layer_norm13ln_bwd_kernelINS_13Kernel_traitsIf6__halfS2_S2_fjLj256ELj1ELj4ELj1ELj16ENS_18Kernel_traits_baseILj256EfS2_S2_S2_fjLj128EEEEELb1ELb1ELb0ELb1EEEvNS_9BwdParamsE,"",@"SHT_CUDA_INFO"
	.sectionflags	@""
	.align	4


	//----- nvinfo : EIATTR_CUDA_API_VERSION
	.align		4
        /*0000*/ 	.byte	0x04, 0x37
        /*0002*/ 	.short	(.L_3457 - .L_3456)
.L_3456:
        /*0004*/ 	.word	0x00000082


	//----- nvinfo : EIATTR_SW2861232_WAR
	.align		4
.L_3457:
        /*0008*/ 	.byte	0x01, 0x35
	.zero		2


	//----- nvinfo : EIATTR_PARAM_CBANK
	.align		4
        /*000c*/ 	.byte	0x04, 0x0a
        /*000e*/ 	.short	(.L_3459 - .L_3458)
	.align		4
.L_3458:
        /*0010*/ 	.word	index@(.nv.constant0._ZN10layer_norm13ln_bwd_kernelINS_13Kernel_traitsIf6__halfS2_S2_fjLj256ELj1ELj4ELj1ELj16ENS_18Kernel_traits_baseILj256EfS2_S2_S2_fjLj128EEEEELb1ELb1ELb0ELb1EEEvNS_9BwdParamsE)
        /*0014*/ 	.short	0x0160
        /*0016*/ 	.short	0x0128


	//----- nvinfo : EIATTR_CBANK_PARAM_SIZE
	.align		4
.L_3459:
        /*0018*/ 	.byte	0x03, 0x19
        /*001a*/ 	.short	0x0128


	//----- nvinfo : EIATTR_KPARAM_INFO
	.align		4
        /*001c*/ 	.byte	0x04, 0x17
        /*001e*/ 	.short	(.L_3461 - .L_3460)
.L_3460:
        /*0020*/ 	.word	0x00000000
        /*0024*/ 	.short	0x0000
        /*0026*/ 	.short	0x0000
        /*0028*/ 	.byte	0x00, 0xf0, 0xa1, 0x04


	//----- nvinfo : EIATTR_MAXREG_COUNT
	.align		4
.L_3461:
        /*002c*/ 	.byte	0x03, 0x1b
        /*002e*/ 	.short	0x00ff


	//----- nvinfo : EIATTR_NUM_BARRIERS
	.align		4
        /*0030*/ 	.byte	0x02, 0x4c
        /*0032*/ 	.byte	0x01
	.zero		1


	//----- nvinfo : EIATTR_MERCURY_ISA_VERSION
	.align		4
        /*0034*/ 	.byte	0x03, 0x5f
        /*0036*/ 	.short	0x0000


	//----- nvinfo : EIATTR_COOP_GROUP_MASK_REGIDS
	.align		4
        /*0038*/ 	.byte	0x04, 0x29
        /*003a*/ 	.short	(.L_3463 - .L_3462)


	//   ....[0]....
.L_3462:
        /*003c*/ 	.word	0xffffffff


	//   ....[1]....
        /*0040*/ 	.word	0xffffffff


	//   ....[2]....
        /*0044*/ 	.word	0xffffffff


	//   ....[3]....
        /*0048*/ 	.word	0xffffffff


	//   ....[4]....
        /*004c*/ 	.word	0xffffffff


	//   ....[5]....
        /*0050*/ 	.word	0xffffffff


	//   ....[6]....
        /*0054*/ 	.word	0xffffffff


	//   ....[7]....
        /*0058*/ 	.word	0xffffffff


	//   ....[8]....
        /*005c*/ 	.word	0xffffffff


	//   ....[9]....
        /*0060*/ 	.word	0xffffffff


	//   ....[10]....
        /*0064*/ 	.word	0xffffffff


	//   ....[11]....
        /*0068*/ 	.word	0xffffffff


	//   ....[12]....
        /*006c*/ 	.word	0xffffffff


	//   ....[13]....
        /*0070*/ 	.word	0xffffffff


	//   ....[14]....
        /*0074*/ 	.word	0xffffffff


	//   ....[15]....
        /*0078*/ 	.word	0xffffffff


	//   ....[16]....
        /*007c*/ 	.word	0xffffffff


	//   ....[17]....
        /*0080*/ 	.word	0xffffffff


	//   ....[18]....
        /*0084*/ 	.word	0xffffffff


	//   ....[19]....
        /*0088*/ 	.word	0xffffffff


	//----- nvinfo : EIATTR_COOP_GROUP_INSTR_OFFSETS
	.align		4
.L_3463:
        /*008c*/ 	.byte	0x04, 0x28
        /*008e*/ 	.short	(.L_3465 - .L_3464)


	//   ....[0]....
.L_3464:
        /*0090*/ 	.word	0x00000990


	//   ....[1]....
        /*0094*/ 	.word	0x000009b0


	//   ....[2]....
        /*0098*/ 	.word	0x000009d0


	//   ....[3]....
        /*009c*/ 	.word	0x000009f0


	//   ....[4]....
        /*00a0*/ 	.word	0x00000a10


	//   ....[5]....
        /*00a4*/ 	.word	0x00000a30


	//   ....[6]....
        /*00a8*/ 	.word	0x00000a50


	//   ....[7]....
        /*00ac*/ 	.word	0x00000a70


	//   ....[8]....
        /*00b0*/ 	.word	0x00000aa0


	//   ....[9]....
        /*00b4*/ 	.word	0x00000ab0


	//   ....[10]....
        /*00b8*/ 	.word	0x00001ab0


	//   ....[11]....
        /*00bc*/ 	.word	0x00001b30


	//   ....[12]....
        /*00c0*/ 	.word	0x00001bb0


	//   ....[13]....
        /*00c4*/ 	.word	0x00001c20


	//   ....[14]....
        /*00c8*/ 	.word	0x00001ca0


	//   ....[15]....
        /*00cc*/ 	.word	0x00001d10


	//   ....[16]....
        /*00d0*/ 	.word	0x00001d90


	//   ....[17]....
        /*00d4*/ 	.word	0x00001e00


	//   ....[18]....
        /*00d8*/ 	.word	0x00001e80


	//   ....[19]....
        /*00dc*/ 	.word	0x00001ef0


	//----- nvinfo : EIATTR_EXIT_INSTR_OFFSETS
	.align		4
.L_3465:
        /*00e0*/ 	.byte	0x04, 0x1c
        /*00e2*/ 	.short	(.L_3467 - .L_3466)


	//   ....[0]....
.L_3466:
        /*00e4*/ 	.word	0x00001a50


	//----- nvinfo : EIATTR_MAX_THREADS
	.align		4
.L_3467:
        /*00e8*/ 	.byte	0x04, 0x05
        /*00ea*/ 	.short	(.L_3469 - .L_3468)
.L_3468:
        /*00ec*/ 	.word	0x00000080
        /*00f0*/ 	.word	0x00000001
        /*00f4*/ 	.word	0x00000001


	//----- nvinfo : EIATTR_CRS_STACK_SIZE
	.align		4
.L_3469:
        /*00f8*/ 	.byte	0x04, 0x1e
        /*00fa*/ 	.short	(.L_3471 - .L_3470)
.L_3470:
        /*00fc*/ 	.word	0x00000000
.L_3471:


//--------------------- .nv.info._ZN10layer_norm22ln_bwd_finalize_kernelINS_22Kernel_traits_finalizeILj256Ef6__halfS2_S2_fjLb1ELj1024ELj4ENS_18Kernel_traits_baseILj256EfS2_S2_S2_fjLj1024EEEEELb1ELb0EEEvNS_9BwdParamsE --------------------------
	.section	.nv.info._ZN10layer_norm22ln_bwd_finalize_kernelINS_22Kernel_traits_finalizeILj256Ef6__halfS2_S2_fjLb1ELj1024ELj4ENS_18Kernel_traits_baseILj256EfS2_S2_S2_fjLj1024EEEEELb1ELb0EEEvNS_9BwdParamsE,"",@"SHT_CUDA_INFO"
	.sectionflags	@""
	.align	4


	//----- nvinfo : EIATTR_CUDA_API_VERSION
	.align		4
        /*0000*/ 	.byte	0x04, 0x37
        /*0002*/ 	.short	(.L_3473 - .L_3472)
.L_3472:
        /*0004*/ 	.word	0x00000082


	//----- nvinfo : EIATTR_SW2861232_WAR
	.align		4
.L_3473:
        /*0008*/ 	.byte	0x01, 0x35
	.zero		2


	//----- nvinfo : EIATTR_PARAM_CBANK
	.align		4
        /*000c*/ 	.byte	0x04, 0x0a
        /*000e*/ 	.short	(.L_3475 - .L_3474)
	.align		4
.L_3474:
        /*0010*/ 	.word	index@(.nv.constant0._ZN10layer_norm22ln_bwd_finalize_kernelINS_22Kernel_traits_finalizeILj256Ef6__halfS2_S2_fjLb1ELj1024ELj4ENS_18Kernel_traits_baseILj256EfS2_S2_S2_fjLj1024EEEEELb1ELb0EEEvNS_9BwdParamsE)
        /*0014*/ 	.short	0x0160
        /*0016*/ 	.short	0x0128


	//----- nvinfo : EIATTR_CBANK_PARAM_SIZE
	.align		4
.L_3475:
        /*0018*/ 	.byte	0x03, 0x19
        /*001a*/ 	.short	0x0128


	//----- nvinfo : EIATTR_KPARAM_INFO
	.align		4
        /*001c*/ 	.byte	0x04, 0x17
        /*001e*/ 	.short	(.L_3477 - .L_3476)
.L_3476:
        /*0020*/ 	.word	0x00000000
        /*0024*/ 	.short	0x0000
        /*0026*/ 	.short	0x0000
        /*0028*/ 	.byte	0x00, 0xf0, 0xa1, 0x04


	//----- nvinfo : EIATTR_MAXREG_COUNT
	.align		4
.L_3477:
        /*002c*/ 	.byte	0x03, 0x1b
        /*002e*/ 	.short	0x0040


	//----- nvinfo : EIATTR_NUM_BARRIERS
	.align		4
        /*0030*/ 	.byte	0x02, 0x4c
        /*0032*/ 	.byte	0x01
	.zero		1


	//----- nvinfo : EIATTR_MERCURY_ISA_VERSION
	.align		4
        /*0034*/ 	.byte	0x03, 0x5f
        /*0036*/ 	.short	0x0000


	//----- nvinfo : EIATTR_COOP_GROUP_MASK_REGIDS
	.align		4
        /*0038*/ 	.byte	0x04, 0x29
        /*003a*/ 	.short	(.L_3479 - .L_3478)


	//   ....[0]....
.L_3478:
        /*003c*/ 	.word	0xffffffff


	//   ....[1]....
        /*0040*/ 	.word	0xffffffff


	//   ....[2]....
        /*0044*/ 	.word	0xffffffff


	//   ....[3]....
        /*0048*/ 	.word	0xffffffff


	//   ....[4]....
        /*004c*/ 	.word	0xffffffff


	//   ....[5]....
        /*0050*/ 	.word	0xffffffff


	//   ....[6]....
        /*0054*/ 	.word	0xffffffff


	//   ....[7]....
        /*0058*/ 	.word	0xffffffff


	//   ....[8]....
        /*005c*/ 	.word	0xffffffff


	//   ....[9]....
        /*0060*/ 	.word	0xffffffff


	//   ....[10]....
        /*0064*/ 	.word	0xffffffff


	//   ....[11]....
        /*0068*/ 	.word	0xffffffff


	//   ....[12]....
        /*006c*/ 	.word	0xffffffff


	//   ....[13]....
        /*0070*/ 	.word	0xffffffff


	//   ....[14]....
        /*0074*/ 	.word	0xffffffff


	//   ....[15]....
        /*0078*/ 	.word	0xffffffff


	//   ....[16]....
        /*007c*/ 	.word	0xffffffff


	//   ....[17]....
        /*0080*/ 	.word	0xffffffff


	//   ....[18]....
        /*0084*/ 	.word	0xffffffff


	//   ....[19]....
        /*0088*/ 	.word	0xffffffff


	//   ....[20]....
        /*008c*/ 	.word	0xffffffff


	//   ....[21]....
        /*0090*/ 	.word	0xffffffff


	//   ....[22]....
        /*0094*/ 	.word	0xffffffff


	//   ....[23]....
        /*0098*/ 	.word	0xffffffff


	//   ....[24]....
        /*009c*/ 	.word	0xffffffff


	//   ....[25]....
        /*00a0*/ 	.word	0xffffffff


	//   ....[26]....
        /*00a4*/ 	.word	0xffffffff


	//   ....[27]....
        /*00a8*/ 	.word	0xffffffff


	//   ....[28]....
        /*00ac*/ 	.word	0xffffffff


	//   ....[29]....
        /*00b0*/ 	.word	0xffffffff


	//----- nvinfo : EIATTR_COOP_GROUP_INSTR_OFFSETS
	.align		4
.L_3479:
        /*00b4*/ 	.byte	0x04, 0x28
        /*00b6*/ 	.short	(.L_3481 - .L_3480)


	//   ....[0]....
.L_3480:
        /*00b8*/ 	.word	0x000009d0


	//   ....[1]....
        /*00bc*/ 	.word	0x00000a00


	//   ....[2]....
        /*00c0*/ 	.word	0x00000a10


	//   ....[3]....
        /*00c4*/ 	.word	0x00000a30


	//   ....[4]....
        /*00c8*/ 	.word	0x00000a50


	//   ....[5]....
        /*00cc*/ 	.word	0x00000a60


	//   ....[6]....
        /*00d0*/ 	.word	0x00000a90


	//   ....[7]....
        /*00d4*/ 	.word	0x00000ab0


	//   ....[8]....
        /*00d8*/ 	.word	0x00000ac0


	//   ....[9]....
        /*00dc*/ 	.word	0x00000af0


	//   ....[10]....
        /*00e0*/ 	.word	0x00000b10


	//   ....[11]....
        /*00e4*/ 	.word	0x00000b20


	//   ....[12]....
        /*00e8*/ 	.word	0x00000b50


	//   ....[13]....
        /*00ec*/ 	.word	0x00000b70


	//   ....[14]....
        /*00f0*/ 	.word	0x00000b80


	//   ....[15]....
        /*00f4*/ 	.word	0x00000df0


	//   ....[16]....
        /*00f8*/ 	.word	0x00000e50


	//   ....[17]....
        /*00fc*/ 	.word	0x00000eb0


	//   ....[18]....
        /*0100*/ 	.word	0x00000f10


	//   ....[19]....
        /*0104*/ 	.word	0x00000f80


	//   ....[20]....
        /*0108*/ 	.word	0x00000ff0


	//   ....[21]....
        /*010c*/ 	.word	0x00001050


	//   ....[22]....
        /*0110*/ 	.word	0x000010b0


	//   ....[23]....
        /*0114*/ 	.word	0x00001110


	//   ....[24]....
        /*0118*/ 	.word	0x00001180


	//   ....[25]....
        /*011c*/ 	.word	0x000011f0


	//   ....[26]....
        /*0120*/ 	.word	0x00001250


	//   ....[27]....
        /*0124*/ 	.word	0x000012b0


	//   ....[28]....
        /*0128*/ 	.word	0x00001310


	//   ....[29]....
        /*012c*/ 	.word	0x00001370


	//----- nvinfo : EIATTR_EXIT_INSTR_OFFSETS
	.align		4
.L_3481:
        /*0130*/ 	.byte	0x04, 0x1c
        /*0132*/ 	.short	(.L_3483 - .L_3482)


	//   ....[0]....
.L_3482:
        /*0134*/ 	.word	0x00000070


	//   ....[1]....
        /*0138*/ 	.word	0x00000d90


	//----- nvinfo : EIATTR_MAX_THREADS
	.align		4
.L_3483:
        /*013c*/ 	.byte	0x04, 0x05
        /*013e*/ 	.short	(.L_3485 - .L_3484)
.L_3484:
        /*0140*/ 	.word	0x00000400
        /*0144*/ 	.word	0x00000001
        /*0148*/ 	.word	0x00000001


	//----- nvinfo : EIATTR_CRS_STACK_SIZE
	.align		4
.L_3485:
        /*014c*/ 	.byte	0x04, 0x1e
        /*014e*/ 	.short	(.L_3487 - .L_3486)
.L_3486:
        /*0150*/ 	.word	0x00000000
.L_3487:


//--------------------- .nv.info._ZN10layer_norm13ln_bwd_kernelINS_13Kernel_traitsIf6__halfS2_S2_fjLj256ELj1ELj4ELj1ELj16ENS_18Kernel_traits_baseILj256EfS2_S2_S2_fjLj128EEEEELb1ELb1ELb1ELb0EEEvNS_9BwdParamsE --------------------------
	.section	.nv.info._ZN10layer_norm13ln_bwd_kernelINS_13Kernel_traitsIf6__halfS2_S2_fjLj256ELj1ELj4ELj1ELj16ENS_18Kernel_traits_baseILj256EfS2_S2_S2_fjLj128EEEEELb1ELb1ELb1ELb0EEEvNS_9BwdParamsE,"",@"SHT_CUDA_INFO"
	.sectionflags	@""
	.align	4


	//----- nvinfo : EIATTR_CUDA_API_VERSION
	.align		4
        /*0000*/ 	.byte	0x04, 0x37
        /*0002*/ 	.short	(.L_3489 - .L_3488)
.L_3488:
        /*0004*/ 	.word	0x00000082


	//----- nvinfo : EIATTR_SW2861232_WAR
	.align		4
.L_3489:
        /*0008*/ 	.byte	0x01, 0x35
	.zero		2


	//----- nvinfo : EIATTR_PARAM_CBANK
	.align		4
        /*000c*/ 	.byte	0x04, 0x0a
        /*000e*/ 	.short	(.L_3491 - .L_3490)
	.align		4
.L_3490:
        /*0010*/ 	.word	index@(.nv.constant0._ZN10layer_norm13ln_bwd_kernelINS_13Kernel_traitsIf6__halfS2_S2_fjLj256ELj1ELj4ELj1ELj16ENS_18Kernel_traits_baseILj256EfS2_S2_S2_fjLj128EEEEELb1ELb1ELb1ELb0EEEvNS_9BwdParamsE)
        /*0014*/ 	.short	0x0160
        /*0016*/ 	.short	0x0128


	//----- nvinfo : EIATTR_CBANK_PARAM_SIZE
	.align		4
.L_3491:
        /*0018*/ 	.byte	0x03, 0x19
        /*001a*/ 	.short	0x0128


	//----- nvinfo : EIATTR_KPARAM_INFO
	.align		4
        /*001c*/ 	.byte	0x04, 0x17
        /*001e*/ 	.short	(.L_3493 - .L_3492)
.L_3492:
        /*0020*/ 	.word	0x00000000
        /*0024*/ 	.short	0x0000
        /*0026*/ 	.short	0x0000
        /*0028*/ 	.byte	0x00, 0xf0, 0xa1, 0x04


	//----- nvinfo : EIATTR_MAXREG_COUNT
	.align		4
.L_3493:
        /*002c*/ 	.byte	0x03, 0x1b
        /*002e*/ 	.short	0x00ff


	//----- nvinfo : EIATTR_NUM_BARRIERS
	.align		4
        /*0030*/ 	.byte	0x02, 0x4c
        /*0032*/ 	.byte	0x01
	.zero		1


	//----- nvinfo : EIATTR_MERCURY_ISA_VERSION
	.align		4
        /*0034*/ 	.byte	0x03, 0x5f
        /*0036*/ 	.short	0x0000


	//----- nvinfo : EIATTR_COOP_GROUP_MASK_REGIDS
	.align		4
        /*0038*/ 	.byte	0x04, 0x29
        /*003a*/ 	.short	(.L_3495 - .L_3494)


	//   ....[0]....
.L_3494:
        /*003c*/ 	.word	0xffffffff


	//   ....[1]....
        /*0040*/ 	.word	0xffffffff


	//   ....[2]....
        /*0044*/ 	.word	0xffffffff


	//   ....[3]....
        /*0048*/ 	.word	0xffffffff


	//   ....[4]....
        /*004c*/ 	.word	0xffffffff


	//   ....[5]....
        /*0050*/ 	.word	0xffffffff


	//   ....[6]....
        /*0054*/ 	.word	0xffffffff


	//   ....[7]....
        /*0058*/ 	.word	0xffffffff


	//   ....[8]....
        /*005c*/ 	.word	0xffffffff


	//   ....[9]....
        /*0060*/ 	.word	0xffffffff


	//   ....[10]....
        /*0064*/ 	.word	0xffffffff


	//   ....[11]....
        /*0068*/ 	.word	0xffffffff


	//   ....[12]....
        /*006c*/ 	.word	0xffffffff


	//   ....[13]....
        /*0070*/ 	.word	0xffffffff


	//   ....[14]....
        /*0074*/ 	.word	0xffffffff


	//   ....[15]....
        /*0078*/ 	.word	0xffffffff


	//   ....[16]....
        /*007c*/ 	.word	0xffffffff


	//   ....[17]....
        /*0080*/ 	.word	0xffffffff


	//   ....[18]....
        /*0084*/ 	.word	0xffffffff


	//   ....[19]....
        /*0088*/ 	.word	0xffffffff


	//----- nvinfo : EIATTR_COOP_GROUP_INSTR_OFFSETS
	.align		4
.L_3495:
        /*008c*/ 	.byte	0x04, 0x28
        /*008e*/ 	.short	(.L_3497 - .L_3496)


	//   ....[0]....
.L_3496:
        /*0090*/ 	.word	0x00000bf0


	//   ....[1]....
        /*0094*/ 	.word	0x00000c10


	//   ....[2]....
        /*0098*/ 	.word	0x00000c30


	//   ....[3]....
        /*009c*/ 	.word	0x00000c50


	//   ....[4]....
        /*00a0*/ 	.word	0x00000c70


	//   ....[5]....
        /*00a4*/ 	.word	0x00000c90


	//   ....[6]....
        /*00a8*/ 	.word	0x00000cb0


	//   ....[7]....
        /*00ac*/ 	.word	0x00000cd0


	//   ....[8]....
        /*00b0*/ 	.word	0x00000cf0


	//   ....[9]....
        /*00b4*/ 	.word	0x00000d10


	//   ....[10]....
        /*00b8*/ 	.word	0x00002570


	//   ....[11]....
        /*00bc*/ 	.word	0x000025f0


	//   ....[12]....
        /*00c0*/ 	.word	0x00002670


	//   ....[13]....
        /*00c4*/ 	.word	0x000026e0


	//   ....[14]....
        /*00c8*/ 	.word	0x00002760


	//   ....[15]....
        /*00cc*/ 	.word	0x000027d0


	//   ....[16]....
        /*00d0*/ 	.word	0x00002850


	//   ....[17]....
        /*00d4*/ 	.word	0x000028c0


	//   ....[18]....
        /*00d8*/ 	.word	0x00002940


	//   ....[19]....
        /*00dc*/ 	.word	0x000029b0


	//----- nvinfo : EIATTR_EXIT_INSTR_OFFSETS
	.align		4
.L_3497:
        /*00e0*/ 	.byte	0x04, 0x1c
        /*00e2*/ 	.short	(.L_3499 - .L_3498)


	//   ....[0]....
.L_3498:
        /*00e4*/ 	.word	0x00002490


	//   ....[1]....
        /*00e8*/ 	.word	0x00002510


	//----- nvinfo : EIATTR_MAX_THREADS
	.align		4
.L_3499:
        /*00ec*/ 	.byte	0x04, 0x05
        /*00ee*/ 	.short	(.L_3501 - .L_3500)
.L_3500:
        /*00f0*/ 	.word	0x00000080
        /*00f4*/ 	.word	0x00000001
        /*00f8*/ 	.word	0x00000001


	//----- nvinfo : EIATTR_CRS_STACK_SIZE
	.align		4
.L_3501:
        /*00fc*/ 	.byte	0x04, 0x1e
        /*00fe*/ 	.short	(.L_3503 - .L_3502)
.L_3502:
        /*0100*/ 	.word	0x00000000
.L_3503:


//--------------------- .nv.info._ZN10layer_norm22ln_bwd_finalize_kernelINS_22Kernel_traits_finalizeILj256Ef6__halfS2_S2_fjLb1ELj1024ELj4ENS_18Kernel_traits_baseILj256EfS2_S2_S2_fjLj1024EEEEELb1ELb1EEEvNS_9BwdParamsE --------------------------
	.section	.nv.info._ZN10layer_norm22ln_bwd_finalize_kernelINS_22Kernel_traits_finalizeILj256Ef6__halfS2_S2_fjLb1ELj1024ELj4ENS_18Kernel_traits_baseILj256EfS2_S2_S2_fjLj1024EEEEELb1ELb1EEEvNS_9BwdParamsE,"",@"SHT_CUDA_INFO"
	.sectionflags	@""
	.align	4


	//----- nvinfo : EIATTR_CUDA_API_VERSION
	.align		4
        /*0000*/ 	.byte	0x04, 0x37
        /*0002*/ 	.short	(.L_3505 - .L_3504)
.L_3504:
        /*0004*/ 	.word	0x00000082


	//----- nvinfo : EIATTR_SW2861232_WAR
	.align		4
.L_3505:
        /*0008*/ 	.byte	0x01, 0x35
	.zero		2


	//----- nvinfo : EIATTR_PARAM_CBANK
	.align		4
        /*000c*/ 	.byte	0x04, 0x0a
        /*000e*/ 	.short	(.L_3507 - .L_3506)
	.align		4
.L_3506:
        /*0010*/ 	.word	index@(.nv.constant0._ZN10layer_norm22ln_bwd_finalize_kernelINS_22Kernel_traits_finalizeILj256Ef6__halfS2_S2_fjLb1ELj1024ELj4ENS_18Kernel_traits_baseILj256EfS2_S2_S2_fjLj1024EEEEELb1ELb1EEEvNS_9BwdParamsE)
        /*0014*/ 	.short	0x0160
        /*0016*/ 	.short	0x0128


	//----- nvinfo : EIATTR_CBANK_PARAM_SIZE
	.align		4
.L_3507:
        /*0018*/ 	.byte	0x03, 0x19
        /*001a*/ 	.short	0x0128


	//----- nvinfo : EIATTR_KPARAM_INFO
	.align		4
        /*001c*/ 	.byte	0x04, 0x17
        /*001e*/ 	.short	(.L_3509 - .L_3508)
.L_3508:
        /*0020*/ 	.word	0x00000000
        /*0024*/ 	.short	0x0000
        /*0026*/ 	.short	0x0000
        /*0028*/ 	.byte	0x00, 0xf0, 0xa1, 0x04


	//----- nvinfo : EIATTR_MAXREG_COUNT
	.align		4
.L_3509:
        /*002c*/ 	.byte	0x03, 0x1b
        /*002e*/ 	.short	0x0040


	//----- nvinfo : EIATTR_NUM_BARRIERS
	.align		4
        /*0030*/ 	.byte	0x02, 0x4c
        /*0032*/ 	.byte	0x01
	.zero		1


	//----- nvinfo : EIATTR_MERCURY_ISA_VERSION
	.align		4
        /*0034*/ 	.byte	0x03, 0x5f
        /*0036*/ 	.short	0x0000


	//----- nvinfo : EIATTR_COOP_GROUP_MASK_REGIDS
	.align		4
        /*0038*/ 	.byte	0x04, 0x29
        /*003a*/ 	.short	(.L_3511 - .L_3510)


	//   ....[0]....
.L_3510:
        /*003c*/ 	.word	0xffffffff


	//   ....[1]....
        /*0040*/ 	.word	0xffffffff


	//   ....[2]....
        /*0044*/ 	.word	0xffffffff


	//   ....[3]....
        /*0048*/ 	.word	0xffffffff


	//   ....[4]....
        /*004c*/ 	.word	0xffffffff


	//   ....[5]....
        /*0050*/ 	.word	0xffffffff


	//   ....[6]....
        /*0054*/ 	.word	0xffffffff


	//   ....[7]....
        /*0058*/ 	.word	0xffffffff


	//   ....[8]....
        /*005c*/ 	.word	0xffffffff


	//   ....[9]....
        /*0060*/ 	.word	0xffffffff


	//   ....[10]....
        /*0064*/ 	.word	0xffffffff


	//   ....[11]....
        /*0068*/ 	.word	0xffffffff


	//   ....[12]....
        /*006c*/ 	.word	0xffffffff


	//   ....[13]....
        /*0070*/ 	.word	0xffffffff


	//   ....[14]....
        /*0074*/ 	.word	0xffffffff


	//   ....[15]....
        /*0078*/ 	.word	0xffffffff


	//   ....[16]....
        /*007c*/ 	.word	0xffffffff


	//   ....[17]....
        /*0080*/ 	.word	0xffffffff


	//   ....[18]....
        /*0084*/ 	.word	0xffffffff


	//   ....[19]....
        /*0088*/ 	.word	0xffffffff


	//   ....[20]....
        /*008c*/ 	.word	0xffffffff


	//   ....[21]....
        /*0090*/ 	.word	0xffffffff


	//   ....[22]....
        /*0094*/ 	.word	0xffffffff


	//   ....[23]....
        /*0098*/ 	.word	0xffffffff


	//   ....[24]....
        /*009c*/ 	.word	0xffffffff


	//   ....[25]....
        /*00a0*/ 	.word	0xffffffff


	//   ....[26]....
        /*00a4*/ 	.word	0xffffffff


	//   ....[27]....
        /*00a8*/ 	.word	0xffffffff


	//   ....[28]....
        /*00ac*/ 	.word	0xffffffff


	//   ....[29]....
        /*00b0*/ 	.word	0xffffffff


	//----- nvinfo : EIATTR_COOP_GROUP_INSTR_OFFSETS
	.align		4
.L_3511:
        /*00b4*/ 	.byte	0x04, 0x28
        /*00b6*/ 	.short	(.L_3513 - .L_3512)


	//   ....[0]....
.L_3512:
        /*00b8*/ 	.word	0x000009a0


	//   ....[1]....
        /*00bc*/ 	.word	0x000009d0


	//   ....[2]....
        /*00c0*/ 	.word	0x000009e0


	//   ....[3]....
        /*00c4*/ 	.word	0x00000a00


	//   ....[4]....
        /*00c8*/ 	.word	0x00000a20


	//   ....[5]....
        /*00cc*/ 	.word	0x00000a30


	//   ....[6]....
        /*00d0*/ 	.word	0x00000a60


	//   ....[7]....
        /*00d4*/ 	.word	0x00000a80


	//   ....[8]....
        /*00d8*/ 	.word	0x00000a90


	//   ....[9]....
        /*00dc*/ 	.word	0x00000ac0


	//   ....[10]....
        /*00e0*/ 	.word	0x00000ae0


	//   ....[11]....
        /*00e4*/ 	.word	0x00000af0


	//   ....[12]....
        /*00e8*/ 	.word	0x00000b20


	//   ....[13]....
        /*00ec*/ 	.word	0x00000b40


	//   ....[14]....
        /*00f0*/ 	.word	0x00000b50


	//   ....[15]....
        /*00f4*/ 	.word	0x00000da0


	//   ....[16]....
        /*00f8*/ 	.word	0x00000e00


	//   ....[17]....
        /*00fc*/ 	.word	0x00000e60


	//   ....[18]....
        /*0100*/ 	.word	0x00000ec0


	//   ....[19]....
        /*0104*/ 	.word	0x00000f30


	//   ....[20]....
        /*0108*/ 	.word	0x00000fa0


	//   ....[21]....
        /*010c*/ 	.word	0x00001000


	//   ....[22]....
        /*0110*/ 	.word	0x00001060


	//   ....[23]....
        /*0114*/ 	.word	0x000010c0


	//   ....[24]....
        /*0118*/ 	.word	0x00001130


	//   ....[25]....
        /*011c*/ 	.word	0x000011a0


	//   ....[26]....
        /*0120*/ 	.word	0x00001200


	//   ....[27]....
        /*0124*/ 	.word	0x00001260


	//   ....[28]....
        /*0128*/ 	.word	0x000012c0


	//   ....[29]....
        /*012c*/ 	.word	0x00001320


	//----- nvinfo : EIATTR_EXIT_INSTR_OFFSETS
	.align		4
.L_3513:
        /*0130*/ 	.byte	0x04, 0x1c
        /*0132*/ 	.short	(.L_3515 - .L_3514)


	//   ....[0]....
.L_3514:
        /*0134*/ 	.word	0x00000070


	//   ....[1]....
        /*0138*/ 	.word	0x00000d40


	//----- nvinfo : EIATTR_MAX_THREADS
	.align		4
.L_3515:
        /*013c*/ 	.byte	0x04, 0x05
        /*013e*/ 	.short	(.L_3517 - .L_3516)
.L_3516:
        /*0140*/ 	.word	0x00000400
        /*0144*/ 	.word	0x00000001
        /*0148*/ 	.word	0x00000001


	//----- nvinfo : EIATTR_CRS_STACK_SIZE
	.align		4
.L_3517:
        /*014c*/ 	.byte	0x04, 0x1e
        /*014e*/ 	.short	(.L_3519 - .L_3518)
.L_3518:
        /*0150*/ 	.word	0x00000000
.L_3519:


//--------------------- .nv.info._ZN10layer_norm13ln_bwd_kernelINS_13Kernel_traitsIf6__halfS2_S2_fjLj256ELj1ELj4ELj1ELj16ENS_18Kernel_traits_baseILj256EfS2_S2_S2_fjLj128EEEEELb1ELb1ELb1ELb1EEEvNS_9BwdParamsE --------------------------
	.section	.nv.info._ZN10layer_norm13ln_bwd_kernelINS_13Kernel_traitsIf6__halfS2_S2_fjLj256ELj1ELj4ELj1ELj16ENS_18Kernel_traits_baseILj256EfS2_S2_S2_fjLj128EEEEELb1ELb1ELb1ELb1EEEvNS_9BwdParamsE,"",@"SHT_CUDA_INFO"
	.sectionflags	@""
	.align	4


	//----- nvinfo : EIATTR_CUDA_API_VERSION
	.align		4
        /*0000*/ 	.byte	0x04, 0x37
        /*0002*/ 	.short	(.L_3521 - .L_3520)
.L_3520:
        /*0004*/ 	.word	0x00000082


	//----- nvinfo : EIATTR_SW2861232_WAR
	.align		4
.L_3521:
        /*0008*/ 	.byte	0x01, 0x35
	.zero		2


	//----- nvinfo : EIATTR_PARAM_CBANK
	.align		4
        /*000c*/ 	.byte	0x04, 0x0a
        /*000e*/ 	.short	(.L_3523 - .L_3522)
	.align		4
.L_3522:
        /*0010*/ 	.word	index@(.nv.constant0._ZN10layer_norm13ln_bwd_kernelINS_13Kernel_traitsIf6__halfS2_S2_fjLj256ELj1ELj4ELj1ELj16ENS_18Kernel_traits_baseILj256EfS2_S2_S2_fjLj128EEEEELb1ELb1ELb1ELb1EEEvNS_9BwdParamsE)
        /*0014*/ 	.short	0x0160
        /*0016*/ 	.short	0x0128


	//----- nvinfo : EIATTR_CBANK_PARAM_SIZE
	.align		4
.L_3523:
        /*0018*/ 	.byte	0x03, 0x19
        /*001a*/ 	.short	0x0128


	//----- nvinfo : EIATTR_KPARAM_INFO
	.align		4
        /*001c*/ 	.byte	0x04, 0x17
        /*001e*/ 	.short	(.L_3525 - .L_3524)
.L_3524:
        /*0020*/ 	.word	0x00000000
        /*0024*/ 	.short	0x0000
        /*0026*/ 	.short	0x0000
        /*0028*/ 	.byte	0x00, 0xf0, 0xa1, 0x04


	//----- nvinfo : EIATTR_MAXREG_COUNT
	.align		4
.L_3525:
        /*002c*/ 	.byte	0x03, 0x1b
        /*002e*/ 	.short	0x00ff


	//----- nvinfo : EIATTR_NUM_BARRIERS
	.align		4
        /*0030*/ 	.byte	0x02, 0x4c
        /*0032*/ 	.byte	0x01
	.zero		1


	//----- nvinfo : EIATTR_MERCURY_ISA_VERSION
	.align		4
        /*0034*/ 	.byte	0x03, 0x5f
        /*0036*/ 	.short	0x0000


	//----- nvinfo : EIATTR_COOP_GROUP_MASK_REGIDS
	.align		4
        /*0038*/ 	.byte	0x04, 0x29
        /*003a*/ 	.short	(.L_3527 - .L_3526)


	//   ....[0]....
.L_3526:
        /*003c*/ 	.word	0xffffffff


	//   ....[1]....
        /*0040*/ 	.word	0xffffffff


	//   ....[2]....
        /*0044*/ 	.word	0xffffffff


	//   ....[3]....
        /*0048*/ 	.word	0xffffffff


	//   ....[4]....
        /*004c*/ 	.word	0xffffffff


	//   ....[5]....
        /*0050*/ 	.word	0xffffffff


	//   ....[6]....
        /*0054*/ 	.word	0xffffffff


	//   ....[7]....
        /*0058*/ 	.word	0xffffffff


	//   ....[8]....
        /*005c*/ 	.word	0xffffffff


	//   ....[9]....
        /*0060*/ 	.word	0xffffffff


	//   ....[10]....
        /*0064*/ 	.word	0xffffffff


	//   ....[11]....
        /*0068*/ 	.word	0xffffffff


	//   ....[12]....
        /*006c*/ 	.word	0xffffffff


	//   ....[13]....
        /*0070*/ 	.word	0xffffffff


	//   ....[14]....
        /*0074*/ 	.word	0xffffffff


	//   ....[15]....
        /*0078*/ 	.word	0xffffffff


	//   ....[16]....
        /*007c*/ 	.word	0xffffffff


	//   ....[17]....
        /*0080*/ 	.word	0xffffffff


	//   ....[18]....
        /*0084*/ 	.word	0xffffffff


	//   ....[19]....
        /*0088*/ 	.word	0xffffffff


	//----- nvinfo : EIATTR_COOP_GROUP_INSTR_OFFSETS
	.align		4
.L_3527:
        /*008c*/ 	.byte	0x04, 0x28
        /*008e*/ 	.short	(.L_3529 - .L_3528)


	//   ....[0]....
.L_3528:
        /*0090*/ 	.word	0x00000b10


	//   ....[1]....
        /*0094*/ 	.word	0x00000b30


	//   ....[2]....
        /*0098*/ 	.word	0x00000b50


	//   ....[3]....
        /*009c*/ 	.word	0x00000b70


	//   ....[4]....
        /*00a0*/ 	.word	0x00000b90


	//   ....[5]....
        /*00a4*/ 	.word	0x00000bb0


	//   ....[6]....
        /*00a8*/ 	.word	0x00000bd0


	//   ....[7]....
        /*00ac*/ 	.word	0x00000bf0


	//   ....[8]....
        /*00b0*/ 	.word	0x00000c10


	//   ....[9]....
        /*00b4*/ 	.word	0x00000c30


	//   ....[10]....
        /*00b8*/ 	.word	0x000022d0


	//   ....[11]....
        /*00bc*/ 	.word	0x00002350


	//   ....[12]....
        /*00c0*/ 	.word	0x000023d0


	//   ....[13]....
        /*00c4*/ 	.word	0x00002440


	//   ....[14]....
        /*00c8*/ 	.word	0x000024c0


	//   ....[15]....
        /*00cc*/ 	.word	0x00002530


	//   ....[16]....
        /*00d0*/ 	.word	0x000025b0


	//   ....[17]....
        /*00d4*/ 	.word	0x00002620


	//   ....[18]....
        /*00d8*/ 	.word	0x000026a0


	//   ....[19]....
        /*00dc*/ 	.word	0x00002710


	//----- nvinfo : EIATTR_EXIT_INSTR_OFFSETS
	.align		4
.L_3529:
        /*00e0*/ 	.byte	0x04, 0x1c
        /*00e2*/ 	.short	(.L_3531 - .L_3530)


	//   ....[0]....
.L_3530:
        /*00e4*/ 	.word	0x00002270


	//----- nvinfo : EIATTR_MAX_THREADS
	.align		4
.L_3531:
        /*00e8*/ 	.byte	0x04, 0x05
        /*00ea*/ 	.short	(.L_3533 - .L_3532)
.L_3532:
        /*00ec*/ 	.word	0x00000080
        /*00f0*/ 	.word	0x00000001
        /*00f4*/ 	.word	0x00000001


	//----- nvinfo : EIATTR_CRS_STACK_SIZE
	.align		4
.L_3533:
        /*00f8*/ 	.byte	0x04, 0x1e
        /*00fa*/ 	.short	(.L_3535 - .L_3534)
.L_3534:
        /*00fc*/ 	.word	0x00000000
.L_3535:


//--------------------- .nv.info._ZN10layer_norm13ln_bwd_kernelINS_13Kernel_traitsI6__halfS2_fS2_fjLj256ELj1ELj4ELj1ELj16ENS_18Kernel_traits_baseILj256ES2_S2_fS2_fjLj128EEEEELb0ELb0ELb0ELb0EEEvNS_9BwdParamsE --------------------------
	.section	.nv.info._ZN10layer_norm13ln_bwd_kernelINS_13Kernel_traitsI6__halfS2_fS2_fjLj256ELj1ELj4ELj1ELj16ENS_18Kernel_traits_baseILj256ES2_S2_fS2_fjLj128EEEEELb0ELb0ELb0ELb0EEEvNS_9BwdParamsE,"",@"SHT_CUDA_INFO"
	.sectionflags	@""
	.align	4


	//----- nvinfo : EIATTR_CUDA_API_VERSION
	.align		4
        /*0000*/ 	.byte	0x04, 0x37
        /*0002*/ 	.short	(.L_3537 - .L_3536)
.L_3536:
        /*0004*/ 	.word	0x00000082


	//----- nvinfo : EIATTR_SW2861232_WAR
	.align		4
.L_3537:
        /*0008*/ 	.byte	0x01, 0x35
	.zero		2


	//----- nvinfo : EIATTR_PARAM_CBANK
	.align		4
        /*000c*/ 	.byte	0x04, 0x0a
        /*000e*/ 	.short	(.L_3539 - .L_3538)
	.align		4
.L_3538:
        /*0010*/ 	.word	index@(.nv.constant0._ZN10layer_norm13ln_bwd_kernelINS_13Kernel_traitsI6__halfS2_fS2_fjLj256ELj1ELj4ELj1ELj16ENS_18Kernel_traits_baseILj256ES2_S2_fS2_fjLj128EEEEELb0ELb0ELb0ELb0EEEvNS_9BwdParamsE)
        /*0014*/ 	.short	0x0160
        /*0016*/ 	.short	0x0128


	//----- nvinfo : EIATTR_CBANK_PARAM_SIZE
	.align		4
.L_3539:
        /*0018*/ 	.byte	0x03, 0x19
        /*001a*/ 	.short	0x0128


	//----- nvinfo : EIATTR_KPARAM_INFO
	.align		4
        /*001c*/ 	.byte	0x04, 0x17
        /*001e*/ 	.short	(.L_3541 - .L_3540)
.L_3540:
        /*0020*/ 	.word	0x00000000
        /*0024*/ 	.short	0x0000
        /*0026*/ 	.short	0x0000
        /*0028*/ 	.byte	0x00, 0xf0, 0xa1, 0x04


	//----- nvinfo : EIATTR_MAXREG_COUNT
	.align		4
.L_3541:
        /*002c*/ 	.byte	0x03, 0x1b
        /*002e*/ 	.short	0x00ff


	//----- nvinfo : EIATTR_NUM_BARRIERS
	.align		4
        /*0030*/ 	.byte	0x02, 0x4c
        /*0032*/ 	.byte	0x01
	.zero		1


	//----- nvinfo : EIATTR_MERCURY_ISA_VERSION
	.align		4
        /*0034*/ 	.byte	0x03, 0x5f
        /*0036*/ 	.short	0x0000


	//----- nvinfo : EIATTR_COOP_GROUP_MASK_REGIDS
	.align		4
        /*0038*/ 	.byte	0x04, 0x29
        /*003a*/ 	.short	(.L_3543 - .L_3542)


	//   ....[0]....
.L_3542:
        /*003c*/ 	.word	0xffffffff


	//   ....[1]....
        /*0040*/ 	.word	0xffffffff


	//   ....[2]....
        /*0044*/ 	.word	0xffffffff


	//   ....[3]....
        /*0048*/ 	.word	0xffffffff


	//   ....[4]....
        /*004c*/ 	.word	0xffffffff


	//   ....[5]....
        /*0050*/ 	.word	0xffffffff


	//   ....[6]....
        /*0054*/ 	.word	0xffffffff


	//   ....[7]....
        /*0058*/ 	.word	0xffffffff


	//   ....[8]....
        /*005c*/ 	.word	0xffffffff


	//   ....[9]....
        /*0060*/ 	.word	0xffffffff


	//   ....[10]....
        /*0064*/ 	.word	0xffffffff


	//   ....[11]....
        /*0068*/ 	.word	0xffffffff


	//   ....[12]....
        /*006c*/ 	.word	0xffffffff


	//   ....[13]....
        /*0070*/ 	.word	0xffffffff


	//   ....[14]....
        /*0074*/ 	.word	0xffffffff


	//   ....[15]....
        /*0078*/ 	.word	0xffffffff


	//   ....[16]....
        /*007c*/ 	.word	0xffffffff


	//   ....[17]....
        /*0080*/ 	.word	0xffffffff


	//   ....[18]....
        /*0084*/ 	.word	0xffffffff


	//   ....[19]....
        /*0088*/ 	.word	0xffffffff


	//----- nvinfo : EIATTR_COOP_GROUP_INSTR_OFFSETS
	.align		4
.L_3543:
        /*008c*/ 	.byte	0x04, 0x28
        /*008e*/ 	.short	(.L_3545 - .L_3544)


	//   ....[0]....
.L_3544:
        /*0090*/ 	.word	0x000008a0


	//   ....[1]....
        /*0094*/ 	.word	0x000008d0


	//   ....[2]....
        /*0098*/ 	.word	0x000008e0


	//   ....[3]....
        /*009c*/ 	.word	0x00000910


	//   ....[4]....
        /*00a0*/ 	.word	0x00000920


	//   ....[5]....
        /*00a4*/ 	.word	0x00000950


	//   ....[6]....
        /*00a8*/ 	.word	0x00000960


	//   ....[7]....
        /*00ac*/ 	.word	0x00000990


	//   ....[8]....
        /*00b0*/ 	.word	0x000009b0


	//   ....[9]....
        /*00b4*/ 	.word	0x000009c0


	//   ....[10]....
        /*00b8*/ 	.word	0x00001370


	//   ....[11]....
        /*00bc*/ 	.word	0x000013e0


	//   ....[12]....
        /*00c0*/ 	.word	0x00001450


	//   ....[13]....
        /*00c4*/ 	.word	0x000014b0


	//   ....[14]....
        /*00c8*/ 	.word	0x00001520


	//   ....[15]....
        /*00cc*/ 	.word	0x00001580


	//   ....[16]....
        /*00d0*/ 	.word	0x000015f0


	//   ....[17]....
        /*00d4*/ 	.word	0x00001650


	//   ....[18]....
        /*00d8*/ 	.word	0x000016c0


	//   ....[19]....
        /*00dc*/ 	.word	0x00001720


	//----- nvinfo : EIATTR_EXIT_INSTR_OFFSETS
	.align		4
.L_3545:
        /*00e0*/ 	.byte	0x04, 0x1c
        /*00e2*/ 	.short	(.L_3547 - .L_3546)


	//   ....[0]....
.L_3546:
        /*00e4*/ 	.word	0x000012f0


	//   ....[1]....
        /*00e8*/ 	.word	0x00001320


	//----- nvinfo : EIATTR_MAX_THREADS
	.align		4
.L_3547:
        /*00ec*/ 	.byte	0x04, 0x05
        /*00ee*/ 	.short	(.L_3549 - .L_3548)
.L_3548:
        /*00f0*/ 	.word	0x00000080
        /*00f4*/ 	.word	0x00000001
        /*00f8*/ 	.word	0x00000001


	//----- nvinfo : EIATTR_CRS_STACK_SIZE
	.align		4
.L_3549:
        /*00fc*/ 	.byte	0x04, 0x1e
        /*00fe*/ 	.short	(.L_3551 - .L_3550)
.L_3550:
        /*0100*/ 	.word	0x00000000
.L_3551:


//--------------------- .nv.info._ZN10layer_norm13ln_bwd_kernelINS_13Kernel_traitsI6__halfS2_fS2_fjLj256ELj1ELj4ELj1ELj16ENS_18Kernel_traits_baseILj256ES2_S2_fS2_fjLj128EEEEELb0ELb0ELb0ELb1EEEvNS_9BwdParamsE --------------------------
	.section	.nv.info._ZN10layer_norm13ln_bwd_kernelINS_13Kernel_traitsI6__halfS2_fS2_fjLj256ELj1ELj4ELj1ELj16ENS_18Kernel_traits_baseILj256ES2_S2_fS2_fjLj128EEEEELb0ELb0ELb0ELb1EEEvNS_9BwdParamsE,"",@"SHT_CUDA_INFO"
	.sectionflags	@""
	.align	4


	//----- nvinfo : EIATTR_CUDA_API_VERSION
	.align		4
        /*0000*/ 	.byte	0x04, 0x37
        /*0002*/ 	.short	(.L_3553 - .L_3552)
.L_3552:
        /*0004*/ 	.word	0x00000082


	//----- nvinfo : EIATTR_SW2861232_WAR
	.align		4
.L_3553:
        /*0008*/ 	.byte	0x01, 0x35
	.zero		2


	//----- nvinfo : EIATTR_PARAM_CBANK
	.align		4
        /*000c*/ 	.byte	0x04, 0x0a
        /*000e*/ 	.short	(.L_3555 - .L_3554)
	.align		4
.L_3554:
        /*0010*/ 	.word	index@(.nv.constant0._ZN10layer_norm13ln_bwd_kernelINS_13Kernel_traitsI6__halfS2_fS2_fjLj256ELj1ELj4ELj1ELj16ENS_18Kernel_traits_baseILj256ES2_S2_fS2_fjLj128EEEEELb0ELb0ELb0ELb1EEEvNS_9BwdParamsE)
        /*0014*/ 	.short	0x0160
        /*0016*/ 	.short	0x0128


	//----- nvinfo : EIATTR_CBANK_PARAM_SIZE
	.align		4
.L_3555:
        /*0018*/ 	.byte	0x03, 0x19
        /*001a*/ 	.short	0x0128


	//----- nvinfo : EIATTR_KPARAM_INFO
	.align		4
        /*001c*/ 	.byte	0x04, 0x17
        /*001e*/ 	.short	(.L_3557 - .L_3556)
.L_3556:
        /*0020*/ 	.word	0x00000000
        /*0024*/ 	.short	0x0000
        /*0026*/ 	.short	0x0000
        /*0028*/ 	.byte	0x00, 0xf0, 0xa1, 0x04


	//----- nvinfo : EIATTR_MAXREG_COUNT
	.align		4
.L_3557:
        /*002c*/ 	.byte	0x03, 0x1b
        /*002e*/ 	.short	0x00ff


	//----- nvinfo : EIATTR_NUM_BARRIERS
	.align		4
        /*0030*/ 	.byte	0x02, 0x4c
        /*0032*/ 	.byte	0x01
	.zero		1


	//----- nvinfo : EIATTR_MERCURY_ISA_VERSION
	.align		4
        /*0034*/ 	.byte	0x03, 0x5f
        /*0036*/ 	.short	0x0000


	//----- nvinfo : EIATTR_COOP_GROUP_MASK_REGIDS
	.align		4
        /*0038*/ 	.byte	0x04, 0x29
        /*003a*/ 	.short	(.L_3559 - .L_3558)


	//   ....[0]....
.L_3558:
        /*003c*/ 	.word	0xffffffff


	//   ....[1]....
        /*0040*/ 	.word	0xffffffff


	//   ....[2]....
        /*0044*/ 	.word	0xffffffff


	//   ....[3]....
        /*0048*/ 	.word	0xffffffff


	//   ....[4]....
        /*004c*/ 	.word	0xffffffff


	//   ....[5]....
        /*0050*/ 	.word	0xffffffff


	//   ....[6]....
        /*0054*/ 	.word	0xffffffff


	//   ....[7]....
        /*0058*/ 	.word	0xffffffff


	//   ....[8]....
        /*005c*/ 	.word	0xffffffff


	//   ....[9]....
        /*0060*/ 	.word	0xffffffff


	//   ....[10]....
        /*0064*/ 	.word	0xffffffff


	//   ....[11]....
        /*0068*/ 	.word	0xffffffff


	//   ....[12]....
        /*006c*/ 	.word	0xffffffff


	//   ....[13]....
        /*0070*/ 	.word	0xffffffff


	//   ....[14]....
        /*0074*/ 	.word	0xffffffff


	//   ....[15]....
        /*0078*/ 	.word	0xffffffff


	//   ....[16]....
        /*007c*/ 	.word	0xffffffff


	//   ....[17]....
        /*0080*/ 	.word	0xffffffff


	//   ....[18]....
        /*0084*/ 	.word	0xffffffff


	//   ....[19]....
        /*0088*/ 	.word	0xffffffff


	//----- nvinfo : EIATTR_COOP_GROUP_INSTR_OFFSETS
	.align		4
.L_3559:
        /*008c*/ 	.byte	0x04, 0x28
        /*008e*/ 	.short	(.L_3561 - .L_3560)


	//   ....[0]....
.L_3560:
        /*0090*/ 	.word	0x000008a0


	//   ....[1]....
        /*0094*/ 	.word	0x000008c0


	//   ....[2]....
        /*0098*/ 	.word	0x000008e0


	//   ....[3]....
        /*009c*/ 	.word	0x00000900


	//   ....[4]....
        /*00a0*/ 	.word	0x00000920


	//   ....[5]....
        /*00a4*/ 	.word	0x00000940


	//   ....[6]....
        /*00a8*/ 	.word	0x00000960


	//   ....[7]....
        /*00ac*/ 	.word	0x00000980


	//   ....[8]....
        /*00b0*/ 	.word	0x000009a0


	//   ....[9]....
        /*00b4*/ 	.word	0x000009c0


	//   ....[10]....
        /*00b8*/ 	.word	0x00001330


	//   ....[11]....
        /*00bc*/ 	.word	0x000013b0


	//   ....[12]....
        /*00c0*/ 	.word	0x00001430


	//   ....[13]....
        /*00c4*/ 	.word	0x000014a0


	//   ....[14]....
        /*00c8*/ 	.word	0x00001520


	//   ....[15]....
        /*00cc*/ 	.word	0x00001590


	//   ....[16]....
        /*00d0*/ 	.word	0x00001610


	//   ....[17]....
        /*00d4*/ 	.word	0x00001680


	//   ....[18]....
        /*00d8*/ 	.word	0x00001700


	//   ....[19]....
        /*00dc*/ 	.word	0x00001770


	//----- nvinfo : EIATTR_EXIT_INSTR_OFFSETS
	.align		4
.L_3561:
        /*00e0*/ 	.byte	0x04, 0x1c
        /*00e2*/ 	.short	(.L_3563 - .L_3562)


	//   ....[0]....
.L_3562:
        /*00e4*/ 	.word	0x000012d0


	//----- nvinfo : EIATTR_MAX_THREADS
	.align		4
.L_3563:
        /*00e8*/ 	.byte	0x04, 0x05
        /*00ea*/ 	.short	(.L_3565 - .L_3564)
.L_3564:
        /*00ec*/ 	.word	0x00000080
        /*00f0*/ 	.word	0x00000001
        /*00f4*/ 	.word	0x00000001


	//----- nvinfo : EIATTR_CRS_STACK_SIZE
	.align		4
.L_3565:
        /*00f8*/ 	.byte	0x04, 0x1e
        /*00fa*/ 	.short	(.L_3567 - .L_3566)
.L_3566:
        /*00fc*/ 	.word	0x00000000
.L_3567:


//--------------------- .nv.info._ZN10layer_norm13ln_bwd_kernelINS_13Kernel_traitsI6__halfS2_fS2_fjLj256ELj1ELj4ELj1ELj16ENS_18Kernel_traits_baseILj256ES2_S2_fS2_fjLj128EEEEELb0ELb0ELb1ELb0EEEvNS_9BwdParamsE --------------------------
	.section	.nv.info._ZN10layer_norm13ln_bwd_kernelINS_13Kernel_traitsI6__halfS2_fS2_fjLj256ELj1ELj4ELj1ELj16ENS_18Kernel_traits_baseILj256ES2_S2_fS2_fjLj128EEEEELb0ELb0ELb1ELb0EEEvNS_9BwdParamsE,"",@"SHT_CUDA_INFO"
	.sectionflags	@""
	.align	4


	//----- nvinfo : EIATTR_CUDA_API_VERSION
	.align		4
        /*0000*/ 	.byte	0x04, 0x37
        /*0002*/ 	.short	(.L_3569 - .L_3568)
.L_3568:
        /*0004*/ 	.word	0x00000082


	//----- nvinfo : EIATTR_SW2861232_WAR
	.align		4
.L_3569:
        /*0008*/ 	.byte	0x01, 0x35
	.zero		2


	//----- nvinfo : EIATTR_PARAM_CBANK
	.align		4
        /*000c*/ 	.byte	0x04, 0x0a
        /*000e*/ 	.short	(.L_3571 - .L_3570)
	.align		4
.L_3570:
        /*0010*/ 	.word	index@(.nv.constant0._ZN10layer_norm13ln_bwd_kernelINS_13Kernel_traitsI6__halfS2_fS2_fjLj256ELj1ELj4ELj1ELj16ENS_18Kernel_traits_baseILj256ES2_S2_fS2_fjLj128EEEEELb0ELb0ELb1ELb0EEEvNS_9BwdParamsE)
        /*0014*/ 	.short	0x0160
        /*0016*/ 	.short	0x0128


	//----- nvinfo : EIATTR_CBANK_PARAM_SIZE
	.align		4
.L_3571:
        /*0018*/ 	.byte	0x03, 0x19
        /*001a*/ 	.short	0x0128


	//----- nvinfo : EIATTR_KPARAM_INFO
	.align		4
        /*001c*/ 	.byte	0x04, 0x17
        /*001e*/ 	.short	(.L_3573 - .L_3572)
.L_3572:
        /*0020*/ 	.word	0x00000000
        /*0024*/ 	.short	0x0000
        /*0026*/ 	.short	0x0000
        /*0028*/ 	.byte	0x00, 0xf0, 0xa1, 0x04


	//----- nvinfo : EIATTR_MAXREG_COUNT
	.align		4
.L_3573:
        /*002c*/ 	.byte	0x03, 0x1b
        /*002e*/ 	.short	0x00ff


	//----- nvinfo : EIATTR_NUM_BARRIERS
	.align		4
        /*0030*/ 	.byte	0x02, 0x4c
        /*0032*/ 	.byte	0x01
	.zero		1


	//----- nvinfo : EIATTR_MERCURY_ISA_VERSION
	.align		4
        /*0034*/ 	.byte	0x03, 0x5f
        /*0036*/ 	.short	0x0000


	//----- nvinfo : EIATTR_COOP_GROUP_MASK_REGIDS
	.align		4
        /*0038*/ 	.byte	0x04, 0x29
        /*003a*/ 	.short	(.L_3575 - .L_3574)


	//   ....[0]....
.L_3574:
        /*003c*/ 	.word	0xffffffff


	//   ....[1]....
        /*0040*/ 	.word	0xffffffff


	//   ....[2]....
        /*0044*/ 	.word	0xffffffff


	//   ....[3]....
        /*0048*/ 	.word	0xffffffff


	//   ....[4]....
        /*004c*/ 	.word	0xffffffff


	//   ....[5]....
        /*0050*/ 	.word	0xffffffff


	//   ....[6]....
        /*0054*/ 	.word	0xffffffff


	//   ....[7]....
        /*0058*/ 	.word	0xffffffff


	//   ....[8]....
        /*005c*/ 	.word	0xffffffff


	//   ....[9]....
        /*0060*/ 	.word	0xffffffff


	//   ....[10]....
        /*0064*/ 	.word	0xffffffff


	//   ....[11]....
        /*0068*/ 	.word	0xffffffff


	//   ....[12]....
        /*006c*/ 	.word	0xffffffff


	//   ....[13]....
        /*0070*/ 	.word	0xffffffff


	//   ....[14]....
        /*0074*/ 	.word	0xffffffff


	//   ....[15]....
        /*0078*/ 	.word	0xffffffff


	//   ....[16]....
        /*007c*/ 	.word	0xffffffff


	//   ....[17]....
        /*0080*/ 	.word	0xffffffff


	//   ....[18]....
        /*0084*/ 	.word	0xffffffff


	//   ....[19]....
        /*0088*/ 	.word	0xffffffff


	//----- nvinfo : EIATTR_COOP_GROUP_INSTR_OFFSETS
	.align		4
.L_3575:
        /*008c*/ 	.byte	0x04, 0x28
        /*008e*/ 	.short	(.L_3577 - .L_3576)


	//   ....[0]....
.L_3576:
        /*0090*/ 	.word	0x00000920


	//   ....[1]....
        /*0094*/ 	.word	0x00000940


	//   ....[2]....
        /*0098*/ 	.word	0x00000960


	//   ....[3]....
        /*009c*/ 	.word	0x00000980


	//   ....[4]....
        /*00a0*/ 	.word	0x000009a0


	//   ....[5]....
        /*00a4*/ 	.word	0x000009c0


	//   ....[6]....
        /*00a8*/ 	.word	0x000009e0


	//   ....[7]....
        /*00ac*/ 	.word	0x00000a00


	//   ....[8]....
        /*00b0*/ 	.word	0x00000a20


	//   ....[9]....
        /*00b4*/ 	.word	0x00000a40


	//   ....[10]....
        /*00b8*/ 	.word	0x00001940


	//   ....[11]....
        /*00bc*/ 	.word	0x000019c0


	//   ....[12]....
        /*00c0*/ 	.word	0x00001a40


	//   ....[13]....
        /*00c4*/ 	.word	0x00001ab0


	//   ....[14]....
        /*00c8*/ 	.word	0x00001b30


	//   ....[15]....
        /*00cc*/ 	.word	0x00001ba0


	//   ....[16]....
        /*00d0*/ 	.word	0x00001c20


	//   ....[17]....
        /*00d4*/ 	.word	0x00001c90


	//   ....[18]....
        /*00d8*/ 	.word	0x00001d10


	//   ....[19]....
        /*00dc*/ 	.word	0x00001d80


	//----- nvinfo : EIATTR_EXIT_INSTR_OFFSETS
	.align		4
.L_3577:
        /*00e0*/ 	.byte	0x04, 0x1c
        /*00e2*/ 	.short	(.L_3579 - .L_3578)


	//   ....[0]....
.L_3578:
        /*00e4*/ 	.word	0x000018b0


	//   ....[1]....
        /*00e8*/ 	.word	0x000018e0


	//----- nvinfo : EIATTR_MAX_THREADS
	.align		4
.L_3579:
        /*00ec*/ 	.byte	0x04, 0x05
        /*00ee*/ 	.short	(.L_3581 - .L_3580)
.L_3580:
        /*00f0*/ 	.word	0x00000080
        /*00f4*/ 	.word	0x00000001
        /*00f8*/ 	.word	0x00000001


	//----- nvinfo : EIATTR_CRS_STACK_SIZE
	.align		4
.L_3581:
        /*00fc*/ 	.byte	0x04, 0x1e
        /*00fe*/ 	.short	(.L_3583 - .L_3582)
.L_3582:
        /*0100*/ 	.word	0x00000000
.L_3583:


//--------------------- .nv.info._ZN10layer_norm13ln_bwd_kernelINS_13Kernel_traitsI6__halfS2_fS2_fjLj256ELj1ELj4ELj1ELj16ENS_18Kernel_traits_baseILj256ES2_S2_fS2_fjLj128EEEEELb0ELb0ELb1ELb1EEEvNS_9BwdParamsE --------------------------
	.section	.nv.info._ZN10layer_norm13ln_bwd_kernelINS_13Kernel_traitsI6__halfS2_fS2_fjLj256ELj1ELj4ELj1ELj16ENS_18Kernel_traits_baseILj256ES2_S2_fS2_fjLj128EEEEELb0ELb0ELb1ELb1EEEvNS_9BwdParamsE,"",@"SHT_CUDA_INFO"
	.sectionflags	@""
	.align	4


	//----- nvinfo : EIATTR_CUDA_API_VERSION
	.align		4
        /*0000*/ 	.byte	0x04, 0x37
        /*0002*/ 	.short	(.L_3585 - .L_3584)
.L_3584:
        /*0004*/ 	.word	0x00000082


	//----- nvinfo : EIATTR_SW2861232_WAR
	.align		4
.L_3585:
        /*0008*/ 	.byte	0x01, 0x35
	.zero		2


	//----- nvinfo : EIATTR_PARAM_CBANK
	.align		4
        /*000c*/ 	.byte	0x04, 0x0a
        /*000e*/ 	.short	(.L_3587 - .L_3586)
	.align		4
.L_3586:
        /*0010*/ 	.word	index@(.nv.constant0._ZN10layer_norm13ln_bwd_kernelINS_13Kernel_traitsI6__halfS2_fS2_fjLj256ELj1ELj4ELj1ELj16ENS_18Kernel_traits_baseILj256ES2_S2_fS2_fjLj128EEEEELb0ELb0ELb1ELb1EEEvNS_9BwdParamsE)
        /*0014*/ 	.short	0x0160
        /*0016*/ 	.short	0x0128


	//----- nvinfo : EIATTR_CBANK_PARAM_SIZE
	.align		4
.L_3587:
        /*0018*/ 	.byte	0x03, 0x19
        /*001a*/ 	.short	0x0128


	//----- nvinfo : EIATTR_KPARAM_INFO
	.align		4
        /*001c*/ 	.byte	0x04, 0x17
        /*001e*/ 	.short	(.L_3589 - .L_3588)
.L_3588:
        /*0020*/ 	.word	0x00000000
        /*0024*/ 	.short	0x0000
        /*0026*/ 	.short	0x0000
        /*0028*/ 	.byte	0x00, 0xf0, 0xa1, 0x04


	//----- nvinfo : EIATTR_MAXREG_COUNT
	.align		4
.L_3589:
        /*002c*/ 	.byte	0x03, 0x1b
        /*002e*/ 	.short	0x00ff


	//----- nvinfo : EIATTR_NUM_BARRIERS
	.align		4
        /*0030*/ 	.byte	0x02, 0x4c
        /*0032*/ 	.byte	0x01
	.zero		1


	//----- nvinfo : EIATTR_MERCURY_ISA_VERSION
	.align		4
        /*0034*/ 	.byte	0x03, 0x5f
        /*0036*/ 	.short	0x0000


	//----- nvinfo : EIATTR_COOP_GROUP_MASK_REGIDS
	.align		4
        /*0038*/ 	.byte	0x04, 0x29
        /*003a*/ 	.short	(.L_3591 - .L_3590)


	//   ....[0]....
.L_3590:
        /*003c*/ 	.word	0xffffffff


	//   ....[1]....
        /*0040*/ 	.word	0xffffffff


	//   ....[2]....
        /*0044*/ 	.word	0xffffffff


	//   ....[3]....
        /*0048*/ 	.word	0xffffffff


	//   ....[4]....
        /*004c*/ 	.word	0xffffffff


	//   ....[5]....
        /*0050*/ 	.word	0xffffffff


	//   ....[6]....
        /*0054*/ 	.word	0xffffffff


	//   ....[7]....
        /*0058*/ 	.word	0xffffffff


	//   ....[8]....
        /*005c*/ 	.word	0xffffffff


	//   ....[9]....
        /*0060*/ 	.word	0xffffffff


	//   ....[10]....
        /*0064*/ 	.word	0xffffffff


	//   ....[11]....
        /*0068*/ 	.word	0xffffffff


	//   ....[12]....
        /*006c*/ 	.word	0xffffffff


	//   ....[13]....
        /*0070*/ 	.word	0xffffffff


	//   ....[14]....
        /*0074*/ 	.word	0xffffffff


	//   ....[15]....
        /*0078*/ 	.word	0xffffffff


	//   ....[16]....
        /*007c*/ 	.word	0xffffffff


	//   ....[17]....
        /*0080*/ 	.word	0xffffffff


	//   ....[18]....
        /*0084*/ 	.word	0xffffffff


	//   ....[19]....
        /*0088*/ 	.word	0xffffffff


	//----- nvinfo : EIATTR_COOP_GROUP_INSTR_OFFSETS
	.align		4
.L_3591:
        /*008c*/ 	.byte	0x04, 0x28
        /*008e*/ 	.short	(.L_3593 - .L_3592)


	//   ....[0]....
.L_3592:
        /*0090*/ 	.word	0x00000950


	//   ....[1]....
        /*0094*/ 	.word	0x00000970


	//   ....[2]....
        /*0098*/ 	.word	0x00000990


	//   ....[3]....
        /*009c*/ 	.word	0x000009b0


	//   ....[4]....
        /*00a0*/ 	.word	0x000009d0


	//   ....[5]....
        /*00a4*/ 	.word	0x000009f0


	//   ....[6]....
        /*00a8*/ 	.word	0x00000a10


	//   ....[7]....
        /*00ac*/ 	.word	0x00000a30


	//   ....[8]....
        /*00b0*/ 	.word	0x00000a50


	//   ....[9]....
        /*00b4*/ 	.word	0x00000a70


	//   ....[10]....
        /*00b8*/ 	.word	0x00001830


	//   ....[11]....
        /*00bc*/ 	.word	0x000018b0


	//   ....[12]....
        /*00c0*/ 	.word	0x00001930


	//   ....[13]....
        /*00c4*/ 	.word	0x000019a0


	//   ....[14]....
        /*00c8*/ 	.word	0x00001a20


	//   ....[15]....
        /*00cc*/ 	.word	0x00001a90


	//   ....[16]....
        /*00d0*/ 	.word	0x00001b10


	//   ....[17]....
        /*00d4*/ 	.word	0x00001b80


	//   ....[18]....
        /*00d8*/ 	.word	0x00001c00


	//   ....[19]....
        /*00dc*/ 	.word	0x00001c70


	//----- nvinfo : EIATTR_EXIT_INSTR_OFFSETS
	.align		4
.L_3593:
        /*00e0*/ 	.byte	0x04, 0x1c
        /*00e2*/ 	.short	(.L_3595 - .L_3594)


	//   ....[0]....
.L_3594:
        /*00e4*/ 	.word	0x000017d0


	//----- nvinfo : EIATTR_MAX_THREADS
	.align		4
.L_3595:
        /*00e8*/ 	.byte	0x04, 0x05
        /*00ea*/ 	.short	(.L_3597 - .L_3596)
.L_3596:
        /*00ec*/ 	.word	0x00000080
        /*00f0*/ 	.word	0x00000001
        /*00f4*/ 	.word	0x00000001


	//----- nvinfo : EIATTR_CRS_STACK_SIZE
	.align		4
.L_3597:
        /*00f8*/ 	.byte	0x04, 0x1e
        /*00fa*/ 	.short	(.L_3599 - .L_3598)
.L_3598:
        /*00fc*/ 	.word	0x00000000
.L_3599:


//--------------------- .nv.info._ZN10layer_norm13ln_bwd_kernelINS_13Kernel_traitsI6__halfS2_fS2_fjLj256ELj1ELj4ELj1ELj16ENS_18Kernel_traits_baseILj256ES2_S2_fS2_fjLj128EEEEELb0ELb1ELb0ELb0EEEvNS_9BwdParamsE --------------------------
	.section	.nv.info._ZN10layer_norm13ln_bwd_kernelINS_13Kernel_traitsI6__halfS2_fS2_fjLj256ELj1ELj4ELj1ELj16ENS_18Kernel_traits_baseILj256ES2_S2_fS2_fjLj128EEEEELb0ELb1ELb0ELb0EEEvNS_9BwdParamsE,"",@"SHT_CUDA_INFO"
	.sectionflags	@""
	.align	4


	//----- nvinfo : EIATTR_CUDA_API_VERSION
	.align		4
        /*0000*/ 	.byte	0x04, 0x37
        /*0002*/ 	.short	(.L_3601 - .L_3600)
.L_3600:
        /*0004*/ 	.word	0x00000082


	//----- nvinfo : EIATTR_SW2861232_WAR
	.align		4
.L_3601:
        /*0008*/ 	.byte	0x01, 0x35
	.zero		2


	//----- nvinfo : EIATTR_PARAM_CBANK
	.align		4
        /*000c*/ 	.byte	0x04, 0x0a
        /*000e*/ 	.short	(.L_3603 - .L_3602)
	.align		4
.L_3602:
        /*0010*/ 	.word	index@(.nv.constant0._ZN10layer_norm13ln_bwd_kernelINS_13Kernel_traitsI6__halfS2_fS2_fjLj256ELj1ELj4ELj1ELj16ENS_18Kernel_traits_baseILj256ES2_S2_fS2_fjLj128EEEEELb0ELb1ELb0ELb0EEEvNS_9BwdParamsE)
        /*0014*/ 	.short	0x0160
        /*0016*/ 	.short	0x0128


	//----- nvinfo : EIATTR_CBANK_PARAM_SIZE
	.align		4
.L_3603:
        /*0018*/ 	.byte	0x03, 0x19
        /*001a*/ 	.short	0x0128


	//----- nvinfo : EIATTR_KPARAM_INFO
	.align		4
        /*001c*/ 	.byte	0x04, 0x17
        /*001e*/ 	.short	(.L_3605 - .L_3604)
.L_3604:
        /*0020*/ 	.word	0x00000000
        /*0024*/ 	.short	0x0000
        /*0026*/ 	.short	0x0000
        /*0028*/ 	.byte	0x00, 0xf0, 0xa1, 0x04


	//----- nvinfo : EIATTR_MAXREG_COUNT
	.align		4
.L_3605:
        /*002c*/ 	.byte	0x03, 0x1b
        /*002e*/ 	.short	0x00ff


	//----- nvinfo : EIATTR_NUM_BARRIERS
	.align		4
        /*0030*/ 	.byte	0x02, 0x4c
        /*0032*/ 	.byte	0x01
	.zero		1


	//----- nvinfo : EIATTR_MERCURY_ISA_VERSION
	.align		4
        /*0034*/ 	.byte	0x03, 0x5f
        /*0036*/ 	.short	0x0000


	//----- nvinfo : EIATTR_COOP_GROUP_MASK_REGIDS
	.align		4
        /*0038*/ 	.byte	0x04, 0x29
        /*003a*/ 	.short	(.L_3607 - .L_3606)


	//   ....[0]....
.L_3606:
        /*003c*/ 	.word	0xffffffff


	//   ....[1]....
        /*0040*/ 	.word	0xffffffff


	//   ....[2]....
        /*0044*/ 	.word	0xffffffff


	//   ....[3]....
        /*0048*/ 	.word	0xffffffff


	//   ....[4]....
        /*004c*/ 	.word	0xffffffff


	//   ....[5]....
        /*0050*/ 	.word	0xffffffff


	//   ....[6]....
        /*0054*/ 	.word	0xffffffff


	//   ....[7]....
        /*0058*/ 	.word	0xffffffff


	//   ....[8]....
        /*005c*/ 	.word	0xffffffff


	//   ....[9]....
        /*0060*/ 	.word	0xffffffff


	//   ....[10]....
        /*0064*/ 	.word	0xffffffff


	//   ....[11]....
        /*0068*/ 	.word	0xffffffff


	//   ....[12]....
        /*006c*/ 	.word	0xffffffff


	//   ....[13]....
        /*0070*/ 	.word	0xffffffff


	//   ....[14]....
        /*0074*/ 	.word	0xffffffff


	//   ....[15]....
        /*0078*/ 	.word	0xffffffff


	//   ....[16]....
        /*007c*/ 	.word	0xffffffff


	//   ....[17]....
        /*0080*/ 	.word	0xffffffff


	//   ....[18]....
        /*0084*/ 	.word	0xffffffff


	//   ....[19]....
        /*0088*/ 	.word	0xffffffff


	//----- nvinfo : EIATTR_COOP_GROUP_INSTR_OFFSETS
	.align		4
.L_3607:
        /*008c*/ 	.byte	0x04, 0x28
        /*008e*/ 	.short	(.L_3609 - .L_3608)


	//   ....[0]....
.L_3608:
        /*0090*/ 	.word	0x00000970


	//   ....[1]....
        /*0094*/ 	.word	0x00000990


	//   ....[2]....
        /*0098*/ 	.word	0x000009b0


	//   ....[3]....
        /*009c*/ 	.word	0x000009d0


	//   ....[4]....
        /*00a0*/ 	.word	0x000009f0


	//   ....[5]....
        /*00a4*/ 	.word	0x00000a10


	//   ....[6]....
        /*00a8*/ 	.word	0x00000a30


	//   ....[7]....
        /*00ac*/ 	.word	0x00000a50


	//   ....[8]....
        /*00b0*/ 	.word	0x00000a70


	//   ....[9]....
        /*00b4*/ 	.word	0x00000a90


	//   ....[10]....
        /*00b8*/ 	.word	0x000017f0


	//   ....[11]....
        /*00bc*/ 	.word	0x00001870


	//   ....[12]....
        /*00c0*/ 	.word	0x000018f0


	//   ....[13]....
        /*00c4*/ 	.word	0x00001960


	//   ....[14]....
        /*00c8*/ 	.word	0x000019e0


	//   ....[15]....
        /*00cc*/ 	.word	0x00001a50


	//   ....[16]....
        /*00d0*/ 	.word	0x00001ad0


	//   ....[17]....
        /*00d4*/ 	.word	0x00001b40


	//   ....[18]....
        /*00d8*/ 	.word	0x00001bc0


	//   ....[19]....
        /*00dc*/ 	.word	0x00001c30


	//----- nvinfo : EIATTR_EXIT_INSTR_OFFSETS
	.align		4
.L_3609:
        /*00e0*/ 	.byte	0x04, 0x1c
        /*00e2*/ 	.short	(.L_3611 - .L_3610)


	//   ....[0]....
.L_3610:
        /*00e4*/ 	.word	0x00001710


	//   ....[1]....
        /*00e8*/ 	.word	0x00001790


	//----- nvinfo : EIATTR_MAX_THREADS
	.align		4
.L_3611:
        /*00ec*/ 	.byte	0x04, 0x05
        /*00ee*/ 	.short	(.L_3613 - .L_3612)
.L_3612:
        /*00f0*/ 	.word	0x00000080
        /*00f4*/ 	.word	0x00000001
        /*00f8*/ 	.word	0x00000001


	//----- nvinfo : EIATTR_CRS_STACK_SIZE
	.align		4
.L_3613:
        /*00fc*/ 	.byte	0x04, 0x1e
        /*00fe*/ 	.short	(.L_3615 - .L_3614)
.L_3614:
        /*0100*/ 	.word	0x00000000
.L_3615:


//--------------------- .nv.info._ZN10layer_norm13ln_bwd_kernelINS_13Kernel_traitsI6__halfS2_fS2_fjLj256ELj1ELj4ELj1ELj16ENS_18Kernel_traits_baseILj256ES2_S2_fS2_fjLj128EEEEELb0ELb1ELb0ELb1EEEvNS_9BwdParamsE --------------------------
	.section	.nv.info._ZN10layer_norm13ln_bwd_kernelINS_13Kernel_traitsI6__halfS2_fS2_fjLj256ELj1ELj4ELj1ELj16ENS_18Kernel_traits_baseILj256ES2_S2_fS2_fjLj128EEEEELb0ELb1ELb0ELb1EEEvNS_9BwdParamsE,"",@"SHT_CUDA_INFO"
	.sectionflags	@""
	.align	4


	//----- nvinfo : EIATTR_CUDA_API_VERSION
	.align		4
        /*0000*/ 	.byte	0x04, 0x37
        /*0002*/ 	.short	(.L_3617 - .L_3616)
.L_3616:
        /*0004*/ 	.word	0x00000082


	//----- nvinfo : EIATTR_SW2861232_WAR
	.align		4
.L_3617:
        /*0008*/ 	.byte	0x01, 0x35
	.zero		2


	//----- nvinfo : EIATTR_PARAM_CBANK
	.align		4
        /*000c*/ 	.byte	0x04, 0x0a
        /*000e*/ 	.short	(.L_3619 - .L_3618)
	.align		4
.L_3618:
        /*0010*/ 	.word	index@(.nv.constant0._ZN10layer_norm13ln_bwd_kernelINS_13Kernel_traitsI6__halfS2_fS2_fjLj256ELj1ELj4ELj1ELj16ENS_18Kernel_traits_baseILj256ES2_S2_fS2_fjLj128EEEEELb0ELb1ELb0ELb1EEEvNS_9BwdParamsE)
        /*0014*/ 	.short	0x0160
        /*0016*/ 	.short	0x0128


	//----- nvinfo : EIATTR_CBANK_PARAM_SIZE
	.align		4
.L_3619:
        /*0018*/ 	.byte	0x03, 0x19
        /*001a*/ 	.short	0x0128


	//----- nvinfo : EIATTR_KPARAM_INFO
	.align		4
        /*001c*/ 	.byte	0x04, 0x17
        /*001e*/ 	.short	(.L_3621 - .L_3620)
.L_3620:
        /*0020*/ 	.word	0x00000000
        /*0024*/ 	.short	0x0000
        /*0026*/ 	.short	0x0000
        /*0028*/ 	.byte	0x00, 0xf0, 0xa1, 0x04


	//----- nvinfo : EIATTR_MAXREG_COUNT
	.align		4
.L_3621:
        /*002c*/ 	.byte	0x03, 0x1b
        /*002e*/ 	.short	0x00ff


	//----- nvinfo : EIATTR_NUM_BARRIERS
	.align		4
        /*0030*/ 	.byte	0x02, 0x4c
        /*0032*/ 	.byte	0x01
	.zero		1


	//----- nvinfo : EIATTR_MERCURY_ISA_VERSION
	.align		4
        /*0034*/ 	.byte	0x03, 0x5f
        /*0036*/ 	.short	0x0000


	//----- nvinfo : EIATTR_COOP_GROUP_MASK_REGIDS
	.align		4
        /*0038*/ 	.byte	0x04, 0x29
        /*003a*/ 	.short	(.L_3623 - .L_3622)


	//   ....[0]....
.L_3622:
        /*003c*/ 	.word	0xffffffff


	//   ....[1]....
        /*0040*/ 	.word	0xffffffff


	//   ....[2]....
        /*0044*/ 	.word	0xffffffff


	//   ....[3]....
        /*0048*/ 	.word	0xffffffff


	//   ....[4]....
        /*004c*/ 	.word	0xffffffff


	//   ....[5]....
        /*0050*/ 	.word	0xffffffff


	//   ....[6]....
        /*0054*/ 	.word	0xffffffff


	//   ....[7]....
        /*0058*/ 	.word	0xffffffff


	//   ....[8]....
        /*005c*/ 	.word	0xffffffff


	//   ....[9]....
        /*0060*/ 	.word	0xffffffff


	//   ....[10]....
        /*0064*/ 	.word	0xffffffff


	//   ....[11]....
        /*0068*/ 	.word	0xffffffff


	//   ....[12]....
        /*006c*/ 	.word	0xffffffff


	//   ....[13]....
        /*0070*/ 	.word	0xffffffff


	//   ....[14]....
        /*0074*/ 	.word	0xffffffff


	//   ....[15]....
        /*0078*/ 	.word	0xffffffff


	//   ....[16]....
        /*007c*/ 	.word	0xffffffff


	//   ....[17]....
        /*0080*/ 	.word	0xffffffff


	//   ....[18]....
        /*0084*/ 	.word	0xffffffff


	//   ....[19]....
        /*0088*/ 	.word	0xffffffff


	//----- nvinfo : EIATTR_COOP_GROUP_INSTR_OFFSETS
	.align		4
.L_3623:
        /*008c*/ 	.byte	0x04, 0x28
        /*008e*/ 	.short	(.L_3625 - .L_3624)


	//   ....[0]....
.L_3624:
        /*0090*/ 	.word	0x000009e0


	//   ....[1]....
        /*0094*/ 	.word	0x00000a00


	//   ....[2]....
        /*0098*/ 	.word	0x00000a20


	//   ....[3]....
        /*009c*/ 	.word	0x00000a40


	//   ....[4]....
        /*00a0*/ 	.word	0x00000a60


	//   ....[5]....
        /*00a4*/ 	.word	0x00000a80


	//   ....[6]....
        /*00a8*/ 	.word	0x00000aa0


	//   ....[7]....
        /*00ac*/ 	.word	0x00000ac0


	//   ....[8]....
        /*00b0*/ 	.word	0x00000af0


	//   ....[9]....
        /*00b4*/ 	.word	0x00000b00


	//   ....[10]....
        /*00b8*/ 	.word	0x000017d0


	//   ....[11]....
        /*00bc*/ 	.word	0x00001850


	//   ....[12]....
        /*00c0*/ 	.word	0x000018d0


	//   ....[13]....
        /*00c4*/ 	.word	0x00001940


	//   ....[14]....
        /*00c8*/ 	.word	0x000019c0


	//   ....[15]....
        /*00cc*/ 	.word	0x00001a30


	//   ....[16]....
        /*00d0*/ 	.word	0x00001ab0


	//   ....[17]....
        /*00d4*/ 	.word	0x00001b20


	//   ....[18]....
        /*00d8*/ 	.word	0x00001ba0


	//   ....[19]....
        /*00dc*/ 	.word	0x00001c10


	//----- nvinfo : EIATTR_EXIT_INSTR_OFFSETS
	.align		4
.L_3625:
        /*00e0*/ 	.byte	0x04, 0x1c
        /*00e2*/ 	.short	(.L_3627 - .L_3626)


	//   ....[0]....
.L_3626:
        /*00e4*/ 	.word	0x00001770


	//----- nvinfo : EIATTR_MAX_THREADS
	.align		4
.L_3627:
        /*00e8*/ 	.byte	0x04, 0x05
        /*00ea*/ 	.short	(.L_3629 - .L_3628)
.L_3628:
        /*00ec*/ 	.word	0x00000080
        /*00f0*/ 	.word	0x00000001
        /*00f4*/ 	.word	0x00000001


	//----- nvinfo : EIATTR_CRS_STACK_SIZE
	.align		4
.L_3629:
        /*00f8*/ 	.byte	0x04, 0x1e
        /*00fa*/ 	.short	(.L_3631 - .L_3630)
.L_3630:
        /*00fc*/ 	.word	0x00000000
.L_3631:


//--------------------- .nv.info._ZN10layer_norm13ln_bwd_kernelINS_13Kernel_traitsI6__halfS2_fS2_fjLj256ELj1ELj4ELj1ELj16ENS_18Kernel_traits_baseILj256ES2_S2_fS2_fjLj128EEEEELb0ELb1ELb1ELb0EEEvNS_9BwdParamsE --------------------------
	.section	.nv.info._ZN10layer_norm13ln_bwd_kernelINS_13Kernel_traitsI6__halfS2_fS2_fjLj256ELj1ELj4ELj1ELj16ENS_18Kernel_traits_baseILj256ES2_S2_fS2_fjLj128EEEEELb0ELb1ELb1ELb0EEEvNS_9BwdParamsE,"",@"SHT_CUDA_INFO"
	.sectionflags	@""
	.align	4


	//----- nvinfo : EIATTR_CUDA_API_VERSION
	.align		4
        /*0000*/ 	.byte	0x04, 0x37
        /*0002*/ 	.short	(.L_3633 - .L_3632)
.L_3632:
        /*0004*/ 	.word	0x00000082


	//----- nvinfo : EIATTR_SW2861232_WAR
	.align		4
.L_3633:
        /*0008*/ 	.byte	0x01, 0x35
	.zero		2


	//----- nvinfo : EIATTR_PARAM_CBANK
	.align		4
        /*000c*/ 	.byte	0x04, 0x0a
        /*000e*/ 	.short	(.L_3635 - .L_3634)
	.align		4
.L_3634:
        /*0010*/ 	.word	index@(.nv.constant0._ZN10layer_norm13ln_bwd_kernelINS_13Kernel_traitsI6__halfS2_fS2_fjLj256ELj1ELj4ELj1ELj16ENS_18Kernel_traits_baseILj256ES2_S2_fS2_fjLj128EEEEELb0ELb1ELb1ELb0EEEvNS_9BwdParamsE)
        /*0014*/ 	.short	0x0160
        /*0016*/ 	.short	0x0128


	//----- nvinfo : EIATTR_CBANK_PARAM_SIZE
	.align		4
.L_3635:
        /*0018*/ 	.byte	0x03, 0x19
        /*001a*/ 	.short	0x0128


	//----- nvinfo : EIATTR_KPARAM_INFO
	.align		4
        /*001c*/ 	.byte	0x04, 0x17
        /*001e*/ 	.short	(.L_3637 - .L_3636)
.L_3636:
        /*0020*/ 	.word	0x00000000
        /*0024*/ 	.short	0x0000
        /*0026*/ 	.short	0x0000
        /*0028*/ 	.byte	0x00, 0xf0, 0xa1, 0x04


	//----- nvinfo : EIATTR_MAXREG_COUNT
	.align		4
.L_3637:
        /*002c*/ 	.byte	0x03, 0x1b
        /*002e*/ 	.short	0x00ff


	//----- nvinfo : EIATTR_NUM_BARRIERS
	.align		4
        /*0030*/ 	.byte	0x02, 0x4c
        /*0032*/ 	.byte	0x01
	.zero		1


	//----- nvinfo : EIATTR_MERCURY_ISA_VERSION
	.align		4
        /*0034*/ 	.byte	0x03, 0x5f
        /*0036*/ 	.short	0x0000


	//----- nvinfo : EIATTR_COOP_GROUP_MASK_REGIDS
	.align		4
        /*0038*/ 	.byte	0x04, 0x29
        /*003a*/ 	.short	(.L_3639 - .L_3638)


	//   ....[0]....
.L_3638:
        /*003c*/ 	.word	0xffffffff


	//   ....[1]....
        /*0040*/ 	.word	0xffffffff


	//   ....[2]....
        /*0044*/ 	.word	0xffffffff


	//   ....[3]....
        /*0048*/ 	.word	0xffffffff


	//   ....[4]....
        /*004c*/ 	.word	0xffffffff


	//   ....[5]....
        /*0050*/ 	.word	0xffffffff


	//   ....[6]....
        /*0054*/ 	.word	0xffffffff


	//   ....[7]....
        /*0058*/ 	.word	0xffffffff


	//   ....[8]....
        /*005c*/ 	.word	0xffffffff


	//   ....[9]....
        /*0060*/ 	.word	0xffffffff


	//   ....[10]....
        /*0064*/ 	.word	0xffffffff


	//   ....[11]....
        /*0068*/ 	.word	0xffffffff


	//   ....[12]....
        /*006c*/ 	.word	0xffffffff


	//   ....[13]....
        /*0070*/ 	.word	0xffffffff


	//   ....[14]....
        /*0074*/ 	.word	0xffffffff


	//   ....[15]....
        /*0078*/ 	.word	0xffffffff


	//   ....[16]....
        /*007c*/ 	.word	0xffffffff


	//   ....[17]....
        /*0080*/ 	.word	0xffffffff


	//   ....[18]....
        /*0084*/ 	.word	0xffffffff


	//   ....[19]....
        /*0088*/ 	.word	0xffffffff


	//----- nvinfo : EIATTR_COOP_GROUP_INSTR_OFFSETS
	.align		4
.L_3639:
        /*008c*/ 	.byte	0x04, 0x28
        /*008e*/ 	.short	(.L_3641 - .L_3640)


	//   ....[0]....
.L_3640:
        /*0090*/ 	.word	0x00000a00


	//   ....[1]....
        /*0094*/ 	.word	0x00000a20


	//   ....[2]....
        /*0098*/ 	.word	0x00000a40


	//   ....[3]....
        /*009c*/ 	.word	0x00000a60


	//   ....[4]....
        /*00a0*/ 	.word	0x00000a80


	//   ....[5]....
        /*00a4*/ 	.word	0x00000aa0


	//   ....[6]....
        /*00a8*/ 	.word	0x00000ac0


	//   ....[7]....
        /*00ac*/ 	.word	0x00000ae0


	//   ....[8]....
        /*00b0*/ 	.word	0x00000b00


	//   ....[9]....
        /*00b4*/ 	.word	0x00000b20


	//   ....[10]....
        /*00b8*/ 	.word	0x00001da0


	//   ....[11]....
        /*00bc*/ 	.word	0x00001e20


	//   ....[12]....
        /*00c0*/ 	.word	0x00001ea0


	//   ....[13]....
        /*00c4*/ 	.word	0x00001f10


	//   ....[14]....
        /*00c8*/ 	.word	0x00001f90


	//   ....[15]....
        /*00cc*/ 	.word	0x00002000


	//   ....[16]....
        /*00d0*/ 	.word	0x00002080


	//   ....[17]....
        /*00d4*/ 	.word	0x000020f0


	//   ....[18]....
        /*00d8*/ 	.word	0x00002170


	//   ....[19]....
        /*00dc*/ 	.word	0x000021e0


	//----- nvinfo : EIATTR_EXIT_INSTR_OFFSETS
	.align		4
.L_3641:
        /*00e0*/ 	.byte	0x04, 0x1c
        /*00e2*/ 	.short	(.L_3643 - .L_3642)


	//   ....[0]....
.L_3642:
        /*00e4*/ 	.word	0x00001cc0


	//   ....[1]....
        /*00e8*/ 	.word	0x00001d40


	//----- nvinfo : EIATTR_MAX_THREADS
	.align		4
.L_3643:
        /*00ec*/ 	.byte	0x04, 0x05
        /*00ee*/ 	.short	(.L_3645 - .L_3644)
.L_3644:
        /*00f0*/ 	.word	0x00000080
        /*00f4*/ 	.word	0x00000001
        /*00f8*/ 	.word	0x00000001


	//----- nvinfo : EIATTR_CRS_STACK_SIZE
	.align		4
.L_3645:
        /*00fc*/ 	.byte	0x04, 0x1e
        /*00fe*/ 	.short	(.L_3647 - .L_3646)
.L_3646:
        /*0100*/ 	.word	0x00000000
.L_3647:


//--------------------- .nv.info._ZN10layer_norm13ln_bwd_kernelINS_13Kernel_traitsI6__halfS2_fS2_fjLj256ELj1ELj4ELj1ELj16ENS_18Kernel_traits_baseILj256ES2_S2_fS2_fjLj128EEEEELb0ELb1ELb1ELb1EEEvNS_9BwdParamsE --------------------------
	.section	.nv.info._ZN10layer_norm13ln_bwd_kernelINS_13Kernel_traitsI6__halfS2_fS2_fjLj256ELj1ELj4ELj1ELj16ENS_18Kernel_traits_baseILj256ES2_S2_fS2_fjLj128EEEEELb0ELb1ELb1ELb1EEEvNS_9BwdParamsE,"",@"SHT_CUDA_INFO"
	.sectionflags	@""
	.align	4


	//----- nvinfo : EIATTR_CUDA_API_VERSION
	.align		4
        /*0000*/ 	.byte	0x04, 0x37
        /*0002*/ 	.short	(.L_3649 - .L_3648)
.L_3648:
        /*0004*/ 	.word	0x00000082


	//----- nvinfo : EIATTR_SW2861232_WAR
	.align		4
.L_3649:
        /*0008*/ 	.byte	0x01, 0x35
	.zero		2


	//----- nvinfo : EIATTR_PARAM_CBANK
	.align		4
        /*000c*/ 	.byte	0x04, 0x0a
        /*000e*/ 	.short	(.L_3651 - .L_3650)
	.align		4
.L_3650:
        /*0010*/ 	.word	index@(.nv.constant0._ZN10layer_norm13ln_bwd_kernelINS_13Kernel_traitsI6__halfS2_fS2_fjLj256ELj1ELj4ELj1ELj16ENS_18Kernel_traits_baseILj256ES2_S2_fS2_fjLj128EEEEELb0ELb1ELb1ELb1EEEvNS_9BwdParamsE)
        /*0014*/ 	.short	0x0160
        /*0016*/ 	.short	0x0128


	//----- nvinfo : EIATTR_CBANK_PARAM_SIZE
	.align		4
.L_3651:
        /*0018*/ 	.byte	0x03, 0x19
        /*001a*/ 	.short	0x0128


	//----- nvinfo : EIATTR_KPARAM_INFO
	.align		4
        /*001c*/ 	.byte	0x04, 0x17
        /*001e*/ 	.short	(.L_3653 - .L_3652)
.L_3652:
        /*0020*/ 	.word	0x00000000
        /*0024*/ 	.short	0x0000
        /*0026*/ 	.short	0x0000
        /*0028*/ 	.byte	0x00, 0xf0, 0xa1, 0x04


	//----- nvinfo : EIATTR_MAXREG_COUNT
	.align		4
.L_3653:
        /*002c*/ 	.byte	0x03, 0x1b
        /*002e*/ 	.short	0x00ff


	//----- nvinfo : EIATTR_NUM_BARRIERS
	.align		4
        /*0030*/ 	.byte	0x02, 0x4c
        /*0032*/ 	.byte	0x01
	.zero		1


	//----- nvinfo : EIATTR_MERCURY_ISA_VERSION
	.align		4
        /*0034*/ 	.byte	0x03, 0x5f
        /*0036*/ 	.short	0x0000


	//----- nvinfo : EIATTR_COOP_GROUP_MASK_REGIDS
	.align		4
        /*0038*/ 	.byte	0x04, 0x29
        /*003a*/ 	.short	(.L_3655 - .L_3654)


	//   ....[0]....
.L_3654:
        /*003c*/ 	.word	0xffffffff


	//   ....[1]....
        /*0040*/ 	.word	0xffffffff


	//   ....[2]....
        /*0044*/ 	.word	0xffffffff


	//   ....[3]....
        /*0048*/ 	.word	0xffffffff


	//   ....[4]....
        /*004c*/ 	.word	0xffffffff


	//   ....[5]....
        /*0050*/ 	.word	0xffffffff


	//   ....[6]....
        /*0054*/ 	.word	0xffffffff


	//   ....[7]....
        /*0058*/ 	.word	0xffffffff


	//   ....[8]....
        /*005c*/ 	.word	0xffffffff


	//   ....[9]....
        /*0060*/ 	.word	0xffffffff


	//   ....[10]....
        /*0064*/ 	.word	0xffffffff


	//   ....[11]....
        /*0068*/ 	.word	0xffffffff


	//   ....[12]....
        /*006c*/ 	.word	0xffffffff


	//   ....[13]....
        /*0070*/ 	.word	0xffffffff


	//   ....[14]....
        /*0074*/ 	.word	0xffffffff


	//   ....[15]....
        /*0078*/ 	.word	0xffffffff


	//   ....[16]....
        /*007c*/ 	.word	0xffffffff


	//   ....[17]....
        /*0080*/ 	.word	0xffffffff


	//   ....[18]....
        /*0084*/ 	.word	0xffffffff


	//   ....[19]....
        /*0088*/ 	.word	0xffffffff


	//----- nvinfo : EIATTR_COOP_GROUP_INSTR_OFFSETS
	.align		4
.L_3655:
        /*008c*/ 	.byte	0x04, 0x28
        /*008e*/ 	.short	(.L_3657 - .L_3656)


	//   ....[0]....
.L_3656:
        /*0090*/ 	.word	0x00000a00


	//   ....[1]....
        /*0094*/ 	.word	0x00000a20


	//   ....[2]....
        /*0098*/ 	.word	0x00000a40


	//   ....[3]....
        /*009c*/ 	.word	0x00000a60


	//   ....[4]....
        /*00a0*/ 	.word	0x00000a80


	//   ....[5]....
        /*00a4*/ 	.word	0x00000aa0


	//   ....[6]....
        /*00a8*/ 	.word	0x00000ac0


	//   ....[7]....
        /*00ac*/ 	.word	0x00000ae0


	//   ....[8]....
        /*00b0*/ 	.word	0x00000b00


	//   ....[9]....
        /*00b4*/ 	.word	0x00000b20


	//   ....[10]....
        /*00b8*/ 	.word	0x00001c90


	//   ....[11]....
        /*00bc*/ 	.word	0x00001d10


	//   ....[12]....
        /*00c0*/ 	.word	0x00001d90


	//   ....[13]....
        /*00c4*/ 	.word	0x00001e00


	//   ....[14]....
        /*00c8*/ 	.word	0x00001e80


	//   ....[15]....
        /*00cc*/ 	.word	0x00001ef0


	//   ....[16]....
        /*00d0*/ 	.word	0x00001f70


	//   ....[17]....
        /*00d4*/ 	.word	0x00001fe0


	//   ....[18]....
        /*00d8*/ 	.word	0x00002060


	//   ....[19]....
        /*00dc*/ 	.word	0x000020d0


	//----- nvinfo : EIATTR_EXIT_INSTR_OFFSETS
	.align		4
.L_3657:
        /*00e0*/ 	.byte	0x04, 0x1c
        /*00e2*/ 	.short	(.L_3659 - .L_3658)


	//   ....[0]....
.L_3658:
        /*00e4*/ 	.word	0x00001c30


	//----- nvinfo : EIATTR_MAX_THREADS
	.align		4
.L_3659:
        /*00e8*/ 	.byte	0x04, 0x05
        /*00ea*/ 	.short	(.L_3661 - .L_3660)
.L_3660:
        /*00ec*/ 	.word	0x00000080
        /*00f0*/ 	.word	0x00000001
        /*00f4*/ 	.word	0x00000001


	//----- nvinfo : EIATTR_CRS_STACK_SIZE
	.align		4
.L_3661:
        /*00f8*/ 	.byte	0x04, 0x1e
        /*00fa*/ 	.short	(.L_3663 - .L_3662)
.L_3662:
        /*00fc*/ 	.word	0x00000000
.L_3663:


//--------------------- .nv.info._ZN10layer_norm13ln_bwd_kernelINS_13Kernel_traitsI6__halfS2_fS2_fjLj256ELj1ELj4ELj1ELj16ENS_18Kernel_traits_baseILj256ES2_S2_fS2_fjLj128EEEEELb1ELb0ELb0ELb0EEEvNS_9BwdParamsE --------------------------
	.section	.nv.info._ZN10layer_norm13ln_bwd_kernelINS_13Kernel_traitsI6__halfS2_fS2_fjLj256ELj1ELj4ELj1ELj16ENS_18Kernel_traits_baseILj256ES2_S2_fS2_fjLj128EEEEELb1ELb0ELb0ELb0EEEvNS_9BwdParamsE,"",@"SHT_CUDA_INFO"
	.sectionflags	@""
	.align	4


	//----- nvinfo : EIATTR_CUDA_API_VERSION
	.align		4
        /*0000*/ 	.byte	0x04, 0x37
        /*0002*/ 	.short	(.L_3665 - .L_3664)
.L_3664:
        /*0004*/ 	.word	0x00000082


	//----- nvinfo : EIATTR_SW2861232_WAR
	.align		4
.L_3665:
        /*0008*/ 	.byte	0x01, 0x35
	.zero		2


	//----- nvinfo : EIATTR_PARAM_CBANK
	.align		4
        /*000c*/ 	.byte	0x04, 0x0a
        /*000e*/ 	.short	(.L_3667 - .L_3666)
	.align		4
.L_3666:
        /*0010*/ 	.word	index@(.nv.constant0._ZN10layer_norm13ln_bwd_kernelINS_13Kernel_traitsI6__halfS2_fS2_fjLj256ELj1ELj4ELj1ELj16ENS_18Kernel_traits_baseILj256ES2_S2_fS2_fjLj128EEEEELb1ELb0ELb0ELb0EEEvNS_9BwdParamsE)
        /*0014*/ 	.short	0x0160
        /*0016*/ 	.short	0x0128


	//----- nvinfo : EIATTR_CBANK_PARAM_SIZE
	.align		4
.L_3667:
        /*0018*/ 	.byte	0x03, 0x19
        /*001a*/ 	.short	0x0128


	//----- nvinfo : EIATTR_KPARAM_INFO
	.align		4
        /*001c*/ 	.byte	0x04, 0x17
        /*001e*/ 	.short	(.L_3669 - .L_3668)
.L_3668:
        /*0020*/ 	.word	0x00000000
        /*0024*/ 	.short	0x0000
        /*0026*/ 	.short	0x0000
        /*0028*/ 	.byte	0x00, 0xf0, 0xa1, 0x04


	//----- nvinfo : EIATTR_MAXREG_COUNT
	.align		4
.L_3669:
        /*002c*/ 	.byte	0x03, 0x1b
        /*002e*/ 	.short	0x00ff


	//----- nvinfo : EIATTR_NUM_BARRIERS
	.align		4
        /*0030*/ 	.byte	0x02, 0x4c
        /*0032*/ 	.byte	0x01
	.zero		1


	//----- nvinfo : EIATTR_MERCURY_ISA_VERSION
	.align		4
        /*0034*/ 	.byte	0x03, 0x5f
        /*0036*/ 	.short	0x0000


	//----- nvinfo : EIATTR_COOP_GROUP_MASK_REGIDS
	.align		4
        /*0038*/ 	.byte	0x04, 0x29
        /*003a*/ 	.short	(.L_3671 - .L_3670)


	//   ....[0]....
.L_3670:
        /*003c*/ 	.word	0xffffffff


	//   ....[1]....
        /*0040*/ 	.word	0xffffffff


	//   ....[2]....
        /*0044*/ 	.word	0xffffffff


	//   ....[3]....
        /*0048*/ 	.word	0xffffffff


	//   ....[4]....
        /*004c*/ 	.word	0xffffffff


	//   ....[5]....
        /*0050*/ 	.word	0xffffffff


	//   ....[6]....
        /*0054*/ 	.word	0xffffffff


	//   ....[7]....
        /*0058*/ 	.word	0xffffffff


	//   ....[8]....
        /*005c*/ 	.word	0xffffffff


	//   ....[9]....
        /*0060*/ 	.word	0xffffffff


	//   ....[10]....
        /*0064*/ 	.word	0xffffffff


	//   ....[11]....
        /*0068*/ 	.word	0xffffffff


	//   ....[12]....
        /*006c*/ 	.word	0xffffffff


	//   ....[13]....
        /*0070*/ 	.word	0xffffffff


	//   ....[14]....
        /*0074*/ 	.word	0xffffffff


	//   ....[15]....
        /*0078*/ 	.word	0xffffffff


	//   ....[16]....
        /*007c*/ 	.word	0xffffffff


	//   ....[17]....
        /*0080*/ 	.word	0xffffffff


	//   ....[18]....
        /*0084*/ 	.word	0xffffffff


	//   ....[19]....
        /*0088*/ 	.word	0xffffffff


	//----- nvinfo : EIATTR_COOP_GROUP_INSTR_OFFSETS
	.align		4
.L_3671:
        /*008c*/ 	.byte	0x04, 0x28
        /*008e*/ 	.short	(.L_3673 - .L_3672)


	//   ....[0]....
.L_3672:
        /*0090*/ 	.word	0x00000930


	//   ....[1]....
        /*0094*/ 	.word	0x00000960


	//   ....[2]....
        /*0098*/ 	.word	0x00000970


	//   ....[3]....
        /*009c*/ 	.word	0x000009a0


	//   ....[4]....
        /*00a0*/ 	.word	0x000009b0


	//   ....[5]....
        /*00a4*/ 	.word	0x000009e0


	//   ....[6]....
        /*00a8*/ 	.word	0x000009f0


	//   ....[7]....
        /*00ac*/ 	.word	0x00000a20


	//   ....[8]....
        /*00b0*/ 	.word	0x00000a40


	//   ....[9]....
        /*00b4*/ 	.word	0x00000a50


	//   ....[10]....
        /*00b8*/ 	.word	0x00001580


	//   ....[11]....
        /*00bc*/ 	.word	0x000015f0


	//   ....[12]....
        /*00c0*/ 	.word	0x00001660


	//   ....[13]....
        /*00c4*/ 	.word	0x000016c0


	//   ....[14]....
        /*00c8*/ 	.word	0x00001730


	//   ....[15]....
        /*00cc*/ 	.word	0x00001790


	//   ....[16]....
        /*00d0*/ 	.word	0x00001800


	//   ....[17]....
        /*00d4*/ 	.word	0x00001860


	//   ....[18]....
        /*00d8*/ 	.word	0x000018d0


	//   ....[19]....
        /*00dc*/ 	.word	0x00001930


	//----- nvinfo : EIATTR_EXIT_INSTR_OFFSETS
	.align		4
.L_3673:
        /*00e0*/ 	.byte	0x04, 0x1c
        /*00e2*/ 	.short	(.L_3675 - .L_3674)


	//   ....[0]....
.L_3674:
        /*00e4*/ 	.word	0x00001500


	//   ....[1]....
        /*00e8*/ 	.word	0x00001530


	//----- nvinfo : EIATTR_MAX_THREADS
	.align		4
.L_3675:
        /*00ec*/ 	.byte	0x04, 0x05
        /*00ee*/ 	.short	(.L_3677 - .L_3676)
.L_3676:
        /*00f0*/ 	.word	0x00000080
        /*00f4*/ 	.word	0x00000001
        /*00f8*/ 	.word	0x00000001


	//----- nvinfo : EIATTR_CRS_STACK_SIZE
	.align		4
.L_3677:
        /*00fc*/ 	.byte	0x04, 0x1e
        /*00fe*/ 	.short	(.L_3679 - .L_3678)
.L_3678:
        /*0100*/ 	.word	0x00000000
.L_3679:


//--------------------- .nv.info._ZN10layer_norm13ln_bwd_kernelINS_13Kernel_traitsI6__halfS2_fS2_fjLj256ELj1ELj4ELj1ELj16ENS_18Kernel_traits_baseILj256ES2_S2_fS2_fjLj128EEEEELb1ELb0ELb0ELb1EEEvNS_9BwdParamsE --------------------------
	.section	.nv.info._ZN10layer_norm13ln_bwd_kernelINS_13Kernel_traitsI6__halfS2_fS2_fjLj256ELj1ELj4ELj1ELj16ENS_18Kernel_traits_baseILj256ES2_S2_fS2_fjLj128EEEEELb1ELb0ELb0ELb1EEEvNS_9BwdParamsE,"",@"SHT_CUDA_INFO"
	.sectionflags	@""
	.align	4


	//----- nvinfo : EIATTR_CUDA_API_VERSION
	.align		4
        /*0000*/ 	.byte	0x04, 0x37
        /*0002*/ 	.short	(.L_3681 - .L_3680)
.L_3680:
        /*0004*/ 	.word	0x00000082


	//----- nvinfo : EIATTR_SW2861232_WAR
	.align		4
.L_3681:
        /*0008*/ 	.byte	0x01, 0x35
	.zero		2


	//----- nvinfo : EIATTR_PARAM_CBANK
	.align		4
        /*000c*/ 	.byte	0x04, 0x0a
        /*000e*/ 	.short	(.L_3683 - .L_3682)
	.align		4
.L_3682:
        /*0010*/ 	.word	index@(.nv.constant0._ZN10layer_norm13ln_bwd_kernelINS_13Kernel_traitsI6__halfS2_fS2_fjLj256ELj1ELj4ELj1ELj16ENS_18Kernel_traits_baseILj256ES2_S2_fS2_fjLj128EEEEELb1ELb0ELb0ELb1EEEvNS_9BwdParamsE)
        /*0014*/ 	.short	0x0160
        /*0016*/ 	.short	0x0128


	//----- nvinfo : EIATTR_CBANK_PARAM_SIZE
	.align		4
.L_3683:
        /*0018*/ 	.byte	0x03, 0x19
        /*001a*/ 	.short	0x0128


	//----- nvinfo : EIATTR_KPARAM_INFO
	.align		4
        /*001c*/ 	.byte	0x04, 0x17
        /*001e*/ 	.short	(.L_3685 - .L_3684)
.L_3684:
        /*0020*/ 	.word	0x00000000
        /*0024*/ 	.short	0x0000
        /*0026*/ 	.short	0x0000
        /*0028*/ 	.byte	0x00, 0xf0, 0xa1, 0x04


	//----- nvinfo : EIATTR_MAXREG_COUNT
	.align		4
.L_3685:
        /*002c*/ 	.byte	0x03, 0x1b
        /*002e*/ 	.short	0x00ff


	//----- nvinfo : EIATTR_NUM_BARRIERS
	.align		4
        /*0030*/ 	.byte	0x02, 0x4c
        /*0032*/ 	.byte	0x01
	.zero		1


	//----- nvinfo : EIATTR_MERCURY_ISA_VERSION
	.align		4
        /*0034*/ 	.byte	0x03, 0x5f
        /*0036*/ 	.short	0x0000


	//----- nvinfo : EIATTR_COOP_GROUP_MASK_REGIDS
	.align		4
        /*0038*/ 	.byte	0x04, 0x29
        /*003a*/ 	.short	(.L_3687 - .L_3686)


	//   ....[0]....
.L_3686:
        /*003c*/ 	.word	0xffffffff


	//   ....[1]....
        /*0040*/ 	.word	0xffffffff


	//   ....[2]....
        /*0044*/ 	.word	0xffffffff


	//   ....[3]....
        /*0048*/ 	.word	0xffffffff


	//   ....[4]....
        /*004c*/ 	.word	0xffffffff


	//   ....[5]....
        /*0050*/ 	.word	0xffffffff


	//   ....[6]....
        /*0054*/ 	.word	0xffffffff


	//   ....[7]....
        /*0058*/ 	.word	0xffffffff


	//   ....[8]....
        /*005c*/ 	.word	0xffffffff


	//   ....[9]....
        /*0060*/ 	.word	0xffffffff


	//   ....[10]....
        /*0064*/ 	.word	0xffffffff


	//   ....[11]....
        /*0068*/ 	.word	0xffffffff


	//   ....[12]....
        /*006c*/ 	.word	0xffffffff


	//   ....[13]....
        /*0070*/ 	.word	0xffffffff


	//   ....[14]....
        /*0074*/ 	.word	0xffffffff


	//   ....[15]....
        /*0078*/ 	.word	0xffffffff


	//   ....[16]....
        /*007c*/ 	.word	0xffffffff


	//   ....[17]....
        /*0080*/ 	.word	0xffffffff


	//   ....[18]....
        /*0084*/ 	.word	0xffffffff


	//   ....[19]....
        /*0088*/ 	.word	0xffffffff


	//----- nvinfo : EIATTR_COOP_GROUP_INSTR_OFFSETS
	.align		4
.L_3687:
        /*008c*/ 	.byte	0x04, 0x28
        /*008e*/ 	.short	(.L_3689 - .L_3688)


	//   ....[0]....
.L_3688:
        /*0090*/ 	.word	0x000008e0


	//   ....[1]....
        /*0094*/ 	.word	0x00000900


	//   ....[2]....
        /*0098*/ 	.word	0x00000920


	//   ....[3]....
        /*009c*/ 	.word	0x00000940


	//   ....[4]....
        /*00a0*/ 	.word	0x00000960


	//   ....[5]....
        /*00a4*/ 	.word	0x00000980


	//   ....[6]....
        /*00a8*/ 	.word	0x000009a0


	//   ....[7]....
        /*00ac*/ 	.word	0x000009c0


	//   ....[8]....
        /*00b0*/ 	.word	0x000009f0


	//   ....[9]....
        /*00b4*/ 	.word	0x00000a00


	//   ....[10]....
        /*00b8*/ 	.word	0x00001530


	//   ....[11]....
        /*00bc*/ 	.word	0x000015b0


	//   ....[12]....
        /*00c0*/ 	.word	0x00001630


	//   ....[13]....
        /*00c4*/ 	.word	0x000016a0


	//   ....[14]....
        /*00c8*/ 	.word	0x00001720


	//   ....[15]....
        /*00cc*/ 	.word	0x00001790


	//   ....[16]....
        /*00d0*/ 	.word	0x00001810


	//   ....[17]....
        /*00d4*/ 	.word	0x00001880


	//   ....[18]....
        /*00d8*/ 	.word	0x00001900


	//   ....[19]....
        /*00dc*/ 	.word	0x00001970


	//----- nvinfo : EIATTR_EXIT_INSTR_OFFSETS
	.align		4
.L_3689:
        /*00e0*/ 	.byte	0x04, 0x1c
        /*00e2*/ 	.short	(.L_3691 - .L_3690)


	//   ....[0]....
.L_3690:
        /*00e4*/ 	.word	0x000014d0


	//----- nvinfo : EIATTR_MAX_THREADS
	.align		4
.L_3691:
        /*00e8*/ 	.byte	0x04, 0x05
        /*00ea*/ 	.short	(.L_3693 - .L_3692)
.L_3692:
        /*00ec*/ 	.word	0x00000080
        /*00f0*/ 	.word	0x00000001
        /*00f4*/ 	.word	0x00000001


	//----- nvinfo : EIATTR_CRS_STACK_SIZE
	.align		4
.L_3693:
        /*00f8*/ 	.byte	0x04, 0x1e
        /*00fa*/ 	.short	(.L_3695 - .L_3694)
.L_3694:
        /*00fc*/ 	.word	0x00000000
.L_3695:


//--------------------- .nv.info._ZN10layer_norm22ln_bwd_finalize_kernelINS_22Kernel_traits_finalizeILj256E6__halfS2_fS2_fjLb0ELj1024ELj4ENS_18Kernel_traits_baseILj256ES2_S2_fS2_fjLj1024EEEEELb0ELb0EEEvNS_9BwdParamsE --------------------------
	.section	.nv.info._ZN10layer_norm22ln_bwd_finalize_kernelINS_22Kernel_traits_finalizeILj256E6__halfS2_fS2_fjLb0ELj1024ELj4ENS_18Kernel_traits_baseILj256ES2_S2_fS2_fjLj1024EEEEELb0ELb0EEEvNS_9BwdParamsE,"",@"SHT_CUDA_INFO"
	.sectionflags	@""
	.align	4


	//----- nvinfo : EIATTR_CUDA_API_VERSION
	.align		4
        /*0000*/ 	.byte	0x04, 0x37
        /*0002*/ 	.short	(.L_3697 - .L_3696)
.L_3696:
        /*0004*/ 	.word	0x00000082


	//----- nvinfo : EIATTR_SW2861232_WAR
	.align		4
.L_3697:
        /*0008*/ 	.byte	0x01, 0x35
	.zero		2


	//----- nvinfo : EIATTR_PARAM_CBANK
	.align		4
        /*000c*/ 	.byte	0x04, 0x0a
        /*000e*/ 	.short	(.L_3699 - .L_3698)
	.align		4
.L_3698:
        /*0010*/ 	.word	index@(.nv.constant0._ZN10layer_norm22ln_bwd_finalize_kernelINS_22Kernel_traits_finalizeILj256E6__halfS2_fS2_fjLb0ELj1024ELj4ENS_18Kernel_traits_baseILj256ES2_S2_fS2_fjLj1024EEEEELb0ELb0EEEvNS_9BwdParamsE)
        /*0014*/ 	.short	0x0160
        /*0016*/ 	.short	0x0128


	//----- nvinfo : EIATTR_CBANK_PARAM_SIZE
	.align		4
.L_3699:
        /*0018*/ 	.byte	0x03, 0x19
        /*001a*/ 	.short	0x0128


	//----- nvinfo : EIATTR_KPARAM_INFO
	.align		4
        /*001c*/ 	.byte	0x04, 0x17
        /*001e*/ 	.short	(.L_3701 - .L_3700)
.L_3700:
        /*0020*/ 	.word	0x00000000
        /*0024*/ 	.short	0x0000
        /*0026*/ 	.short	0x0000
        /*0028*/ 	.byte	0x00, 0xf0, 0xa1, 0x04


	//----- nvinfo : EIATTR_MAXREG_COUNT
	.align		4
.L_3701:
        /*002c*/ 	.byte	0x03, 0x1b
        /*002e*/ 	.short	0x0040


	//----- nvinfo : EIATTR_NUM_BARRIERS
	.align		4
        /*0030*/ 	.byte	0x02, 0x4c
        /*0032*/ 	.byte	0x01
	.zero		1


	//----- nvinfo : EIATTR_MERCURY_ISA_VERSION
	.align		4
        /*0034*/ 	.byte	0x03, 0x5f
        /*0036*/ 	.short	0x0000


	//----- nvinfo : EIATTR_COOP_GROUP_MASK_REGIDS
	.align		4
        /*0038*/ 	.byte	0x04, 0x29
        /*003a*/ 	.short	(.L_3703 - .L_3702)


	//   ....[0]....
.L_3702:
        /*003c*/ 	.word	0xffffffff


	//   ....[1]....
        /*0040*/ 	.word	0xffffffff


	//   ....[2]....
        /*0044*/ 	.word	0xffffffff


	//   ....[3]....
        /*0048*/ 	.word	0xffffffff


	//   ....[4]....
        /*004c*/ 	.word	0xffffffff


	//   ....[5]....
        /*0050*/ 	.word	0xffffffff


	//   ....[6]....
        /*0054*/ 	.word	0xffffffff


	//   ....[7]....
        /*0058*/ 	.word	0xffffffff


	//   ....[8]....
        /*005c*/ 	.word	0xffffffff


	//   ....[9]....
        /*0060*/ 	.word	0xffffffff


	//   ....[10]....
        /*0064*/ 	.word	0xffffffff


	//   ....[11]....
        /*0068*/ 	.word	0xffffffff


	//   ....[12]....
        /*006c*/ 	.word	0xffffffff


	//   ....[13]....
        /*0070*/ 	.word	0xffffffff


	//   ....[14]....
        /*0074*/ 	.word	0xffffffff


	//   ....[15]....
        /*0078*/ 	.word	0xffffffff


	//   ....[16]....
        /*007c*/ 	.word	0xffffffff


	//   ....[17]....
        /*0080*/ 	.word	0xffffffff


	//   ....[18]....
        /*0084*/ 	.word	0xffffffff


	//   ....[19]....
        /*0088*/ 	.word	0xffffffff


	//----- nvinfo : EIATTR_COOP_GROUP_INSTR_OFFSETS
	.align		4
.L_3703:
        /*008c*/ 	.byte	0x04, 0x28
        /*008e*/ 	.short	(.L_3705 - .L_3704)


	//   ....[0]....
.L_3704:
        /*0090*/ 	.word	0x00000820


	//   ....[1]....
        /*0094*/ 	.word	0x00000850


	//   ....[2]....
        /*0098*/ 	.word	0x00000860


	//   ....[3]....
        /*009c*/ 	.word	0x00000890


	//   ....[4]....
        /*00a0*/ 	.word	0x000008a0


	//   ....[5]....
        /*00a4*/ 	.word	0x000008d0


	//   ....[6]....
        /*00a8*/ 	.word	0x000008f0


	//   ....[7]....
        /*00ac*/ 	.word	0x00000900


	//   ....[8]....
        /*00b0*/ 	.word	0x00000930


	//   ....[9]....
        /*00b4*/ 	.word	0x00000940


	//   ....[10]....
        /*00b8*/ 	.word	0x00000b50


	//   ....[11]....
        /*00bc*/ 	.word	0x00000bc0


	//   ....[12]....
        /*00c0*/ 	.word	0x00000c20


	//   ....[13]....
        /*00c4*/ 	.word	0x00000c80


	//   ....[14]....
        /*00c8*/ 	.word	0x00000cf0


	//   ....[15]....
        /*00cc*/ 	.word	0x00000d60


	//   ....[16]....
        /*00d0*/ 	.word	0x00000dc0


	//   ....[17]....
        /*00d4*/ 	.word	0x00000e20


	//   ....[18]....
        /*00d8*/ 	.word	0x00000e80


	//   ....[19]....
        /*00dc*/ 	.word	0x00000ee0


	//----- nvinfo : EIATTR_EXIT_INSTR_OFFSETS
	.align		4
.L_3705:
        /*00e0*/ 	.byte	0x04, 0x1c
        /*00e2*/ 	.short	(.L_3707 - .L_3706)


	//   ....[0]....
.L_3706:
        /*00e4*/ 	.word	0x00000070


	//   ....[1]....
        /*00e8*/ 	.word	0x00000af0


	//----- nvinfo : EIATTR_MAX_THREADS
	.align		4
.L_3707:
        /*00ec*/ 	.byte	0x04, 0x05
        /*00ee*/ 	.short	(.L_3709 - .L_3708)
.L_3708:
        /*00f0*/ 	.word	0x00000400
        /*00f4*/ 	.word	0x00000001
        /*00f8*/ 	.word	0x00000001


	//----- nvinfo : EIATTR_CRS_STACK_SIZE
	.align		4
.L_3709:
        /*00fc*/ 	.byte	0x04, 0x1e
        /*00fe*/ 	.short	(.L_3711 - .L_3710)
.L_3710:
        /*0100*/ 	.word	0x00000000
.L_3711:


//--------------------- .nv.info._ZN10layer_norm13ln_bwd_kernelINS_13Kernel_traitsI6__halfS2_fS2_fjLj256ELj1ELj4ELj1ELj16ENS_18Kernel_traits_baseILj256ES2_S2_fS2_fjLj128EEEEELb1ELb0ELb1ELb0EEEvNS_9BwdParamsE --------------------------
	.section	.nv.info._ZN10layer_norm13ln_bwd_kernelINS_13Kernel_traitsI6__halfS2_fS2_fjLj256ELj1ELj4ELj1ELj16ENS_18Kernel_traits_baseILj256ES2_S2_fS2_fjLj128EEEEELb1ELb0ELb1ELb0EEEvNS_9BwdParamsE,"",@"SHT_CUDA_INFO"
	.sectionflags	@""
	.align	4


	//----- nvinfo : EIATTR_CUDA_API_VERSION
	.align		4
        /*0000*/ 	.byte	0x04, 0x37
        /*0002*/ 	.short	(.L_3713 - .L_3712)
.L_3712:
        /*0004*/ 	.word	0x00000082


	//----- nvinfo : EIATTR_SW2861232_WAR
	.align		4
.L_3713:
        /*0008*/ 	.byte	0x01, 0x35
	.zero		2


	//----- nvinfo : EIATTR_PARAM_CBANK
	.align		4
        /*000c*/ 	.byte	0x04, 0x0a
        /*000e*/ 	.short	(.L_3715 - .L_3714)
	.align		4
.L_3714:
        /*0010*/ 	.word	index@(.nv.constant0._ZN10layer_norm13ln_bwd_kernelINS_13Kernel_traitsI6__halfS2_fS2_fjLj256ELj1ELj4ELj1ELj16ENS_18Kernel_traits_baseILj256ES2_S2_fS2_fjLj128EEEEELb1ELb0ELb1ELb0EEEvNS_9BwdParamsE)
        /*0014*/ 	.short	0x0160
        /*0016*/ 	.short	0x0128


	//----- nvinfo : EIATTR_CBANK_PARAM_SIZE
	.align		4
.L_3715:
        /*0018*/ 	.byte	0x03, 0x19
        /*001a*/ 	.short	0x0128


	//----- nvinfo : EIATTR_KPARAM_INFO
	.align		4
        /*001c*/ 	.byte	0x04, 0x17
        /*001e*/ 	.short	(.L_3717 - .L_3716)
.L_3716:
        /*0020*/ 	.word	0x00000000
        /*0024*/ 	.short	0x0000
        /*0026*/ 	.short	0x0000
        /*0028*/ 	.byte	0x00, 0xf0, 0xa1, 0x04


	//----- nvinfo : EIATTR_MAXREG_COUNT
	.align		4
.L_3717:
        /*002c*/ 	.byte	0x03, 0x1b
        /*002e*/ 	.short	0x00ff


	//----- nvinfo : EIATTR_NUM_BARRIERS
	.align		4
        /*0030*/ 	.byte	0x02, 0x4c
        /*0032*/ 	.byte	0x01
	.zero		1


	//----- nvinfo : EIATTR_MERCURY_ISA_VERSION
	.align		4
        /*0034*/ 	.byte	0x03, 0x5f
        /*0036*/ 	.short	0x0000


	//----- nvinfo : EIATTR_COOP_GROUP_MASK_REGIDS
	.align		4
        /*0038*/ 	.byte	0x04, 0x29
        /*003a*/ 	.short	(.L_3719 - .L_3718)


	//   ....[0]....
.L_3718:
        /*003c*/ 	.word	0xffffffff


	//   ....[1]....
        /*0040*/ 	.word	0xffffffff


	//   ....[2]....
        /*0044*/ 	.word	0xffffffff


	//   ....[3]....
        /*0048*/ 	.word	0xffffffff


	//   ....[4]....
        /*004c*/ 	.word	0xffffffff


	//   ....[5]....
        /*0050*/ 	.word	0xffffffff


	//   ....[6]....
        /*0054*/ 	.word	0xffffffff


	//   ....[7]....
        /*0058*/ 	.word	0xffffffff


	//   ....[8]....
        /*005c*/ 	.word	0xffffffff


	//   ....[9]....
        /*0060*/ 	.word	0xffffffff


	//   ....[10]....
        /*0064*/ 	.word	0xffffffff


	//   ....[11]....
        /*0068*/ 	.word	0xffffffff


	//   ....[12]....
        /*006c*/ 	.word	0xffffffff


	//   ....[13]....
        /*0070*/ 	.word	0xffffffff


	//   ....[14]....
        /*0074*/ 	.word	0xffffffff


	//   ....[15]....
        /*0078*/ 	.word	0xffffffff


	//   ....[16]....
        /*007c*/ 	.word	0xffffffff


	//   ....[17]....
        /*0080*/ 	.word	0xffffffff


	//   ....[18]....
        /*0084*/ 	.word	0xffffffff


	//   ....[19]....
        /*0088*/ 	.word	0xffffffff


	//----- nvinfo : EIATTR_COOP_GROUP_INSTR_OFFSETS
	.align		4
.L_3719:
        /*008c*/ 	.byte	0x04, 0x28
        /*008e*/ 	.short	(.L_3721 - .L_3720)


	//   ....[0]....
.L_3720:
        /*0090*/ 	.word	0x00000b90


	//   ....[1]....
        /*0094*/ 	.word	0x00000bb0


	//   ....[2]....
        /*0098*/ 	.word	0x00000bd0


	//   ....[3]....
        /*009c*/ 	.word	0x00000bf0


	//   ....[4]....
        /*00a0*/ 	.word	0x00000c10


	//   ....[5]....
        /*00a4*/ 	.word	0x00000c30


	//   ....[6]....
        /*00a8*/ 	.word	0x00000c50


	//   ....[7]....
        /*00ac*/ 	.word	0x00000c70


	//   ....[8]....
        /*00b0*/ 	.word	0x00000c90


	//   ....[9]....
        /*00b4*/ 	.word	0x00000cb0


	//   ....[10]....
        /*00b8*/ 	.word	0x00001d30


	//   ....[11]....
        /*00bc*/ 	.word	0x00001db0


	//   ....[12]....
        /*00c0*/ 	.word	0x00001e30


	//   ....[13]....
        /*00c4*/ 	.word	0x00001ea0


	//   ....[14]....
        /*00c8*/ 	.word	0x00001f20


	//   ....[15]....
        /*00cc*/ 	.word	0x00001f90


	//   ....[16]....
        /*00d0*/ 	.word	0x00002010


	//   ....[17]....
        /*00d4*/ 	.word	0x00002080


	//   ....[18]....
        /*00d8*/ 	.word	0x00002100


	//   ....[19]....
        /*00dc*/ 	.word	0x00002170


	//----- nvinfo : EIATTR_EXIT_INSTR_OFFSETS
	.align		4
.L_3721:
        /*00e0*/ 	.byte	0x04, 0x1c
        /*00e2*/ 	.short	(.L_3723 - .L_3722)


	//   ....[0]....
.L_3722:
        /*00e4*/ 	.word	0x00001ca0


	//   ....[1]....
        /*00e8*/ 	.word	0x00001cd0


	//----- nvinfo : EIATTR_MAX_THREADS
	.align		4
.L_3723:
        /*00ec*/ 	.byte	0x04, 0x05
        /*00ee*/ 	.short	(.L_3725 - .L_3724)
.L_3724:
        /*00f0*/ 	.word	0x00000080
        /*00f4*/ 	.word	0x00000001
        /*00f8*/ 	.word	0x00000001


	//----- nvinfo : EIATTR_CRS_STACK_SIZE
	.align		4
.L_3725:
        /*00fc*/ 	.byte	0x04, 0x1e
        /*00fe*/ 	.short	(.L_3727 - .L_3726)
.L_3726:
        /*0100*/ 	.word	0x00000000
.L_3727:


//--------------------- .nv.info._ZN10layer_norm22ln_bwd_finalize_kernelINS_22Kernel_traits_finalizeILj256E6__halfS2_fS2_fjLb0ELj1024ELj4ENS_18Kernel_traits_baseILj256ES2_S2_fS2_fjLj1024EEEEELb0ELb1EEEvNS_9BwdParamsE --------------------------
	.section	.nv.info._ZN10layer_norm22ln_bwd_finalize_kernelINS_22Kernel_traits_finalizeILj256E6__halfS2_fS2_fjLb0ELj1024ELj4ENS_18Kernel_traits_baseILj256ES2_S2_fS2_fjLj1024EEEEELb0ELb1EEEvNS_9BwdParamsE,"",@"SHT_CUDA_INFO"
	.sectionflags	@""
	.align	4


	//----- nvinfo : EIATTR_CUDA_API_VERSION
	.align		4
        /*0000*/ 	.byte	0x04, 0x37
        /*0002*/ 	.short	(.L_3729 - .L_3728)
.L_3728:
        /*0004*/ 	.word	0x00000082


	//----- nvinfo : EIATTR_SW2861232_WAR
	.align		4
.L_3729:
        /*0008*/ 	.byte	0x01, 0x35
	.zero		2


	//----- nvinfo : EIATTR_PARAM_CBANK
	.align		4
        /*000c*/ 	.byte	0x04, 0x0a
        /*000e*/ 	.short	(.L_3731 - .L_3730)
	.align		4
.L_3730:
        /*0010*/ 	.word	index@(.nv.constant0._ZN10layer_norm22ln_bwd_finalize_kernelINS_22Kernel_traits_finalizeILj256E6__halfS2_fS2_fjLb0ELj1024ELj4ENS_18Kernel_traits_baseILj256ES2_S2_fS2_fjLj1024EEEEELb0ELb1EEEvNS_9BwdParamsE)
        /*0014*/ 	.short	0x0160
        /*0016*/ 	.short	0x0128


	//----- nvinfo : EIATTR_CBANK_PARAM_SIZE
	.align		4
.L_3731:
        /*0018*/ 	.byte	0x03, 0x19
        /*001a*/ 	.short	0x0128


	//----- nvinfo : EIATTR_KPARAM_INFO
	.align		4
        /*001c*/ 	.byte	0x04, 0x17
        /*001e*/ 	.short	(.L_3733 - .L_3732)
.L_3732:
        /*0020*/ 	.word	0x00000000
        /*0024*/ 	.short	0x0000
        /*0026*/ 	.short	0x0000
        /*0028*/ 	.byte	0x00, 0xf0, 0xa1, 0x04


	//----- nvinfo : EIATTR_MAXREG_COUNT
	.align		4
.L_3733:
        /*002c*/ 	.byte	0x03, 0x1b
        /*002e*/ 	.short	0x0040


	//----- nvinfo : EIATTR_NUM_BARRIERS
	.align		4
        /*0030*/ 	.byte	0x02, 0x4c
        /*0032*/ 	.byte	0x01
	.zero		1


	//----- nvinfo : EIATTR_MERCURY_ISA_VERSION
	.align		4
        /*0034*/ 	.byte	0x03, 0x5f
        /*0036*/ 	.short	0x0000


	//----- nvinfo : EIATTR_COOP_GROUP_MASK_REGIDS
	.align		4
        /*0038*/ 	.byte	0x04, 0x29
        /*003a*/ 	.short	(.L_3735 - .L_3734)


	//   ....[0]....
.L_3734:
        /*003c*/ 	.word	0xffffffff


	//   ....[1]....
        /*0040*/ 	.word	0xffffffff


	//   ....[2]....
        /*0044*/ 	.word	0xffffffff


	//   ....[3]....
        /*0048*/ 	.word	0xffffffff


	//   ....[4]....
        /*004c*/ 	.word	0xffffffff


	//   ....[5]....
        /*0050*/ 	.word	0xffffffff


	//   ....[6]....
        /*0054*/ 	.word	0xffffffff


	//   ....[7]....
        /*0058*/ 	.word	0xffffffff


	//   ....[8]....
        /*005c*/ 	.word	0xffffffff


	//   ....[9]....
        /*0060*/ 	.word	0xffffffff


	//   ....[10]....
        /*0064*/ 	.word	0xffffffff


	//   ....[11]....
        /*0068*/ 	.word	0xffffffff


	//   ....[12]....
        /*006c*/ 	.word	0xffffffff


	//   ....[13]....
        /*0070*/ 	.word	0xffffffff


	//   ....[14]....
        /*0074*/ 	.word	0xffffffff


	//   ....[15]....
        /*0078*/ 	.word	0xffffffff


	//   ....[16]....
        /*007c*/ 	.word	0xffffffff


	//   ....[17]....
        /*0080*/ 	.word	0xffffffff


	//   ....[18]....
        /*0084*/ 	.word	0xffffffff


	//   ....[19]....
        /*0088*/ 	.word	0xffffffff


	//----- nvinfo : EIATTR_COOP_GROUP_INSTR_OFFSETS
	.align		4
.L_3735:
        /*008c*/ 	.byte	0x04, 0x28
        /*008e*/ 	.short	(.L_3737 - .L_3736)


	//   ....[0]....
.L_3736:
        /*0090*/ 	.word	0x000007f0


	//   ....[1]....
        /*0094*/ 	.word	0x00000820


	//   ....[2]....
        /*0098*/ 	.word	0x00000840


	//   ....[3]....
        /*009c*/ 	.word	0x00000850


	//   ....[4]....
        /*00a0*/ 	.word	0x00000880


	//   ....[5]....
        /*00a4*/ 	.word	0x00000890


	//   ....[6]....
        /*00a8*/ 	.word	0x000008c0


	//   ....[7]....
        /*00ac*/ 	.word	0x000008d0


	//   ....[8]....
        /*00b0*/ 	.word	0x00000900


	//   ....[9]....
        /*00b4*/ 	.word	0x00000910


	//   ....[10]....
        /*00b8*/ 	.word	0x00000b00


	//   ....[11]....
        /*00bc*/ 	.word	0x00000b80


	//   ....[12]....
        /*00c0*/ 	.word	0x00000be0


	//   ....[13]....
        /*00c4*/ 	.word	0x00000c40


	//   ....[14]....
        /*00c8*/ 	.word	0x00000cb0


	//   ....[15]....
        /*00cc*/ 	.word	0x00000d20


	//   ....[16]....
        /*00d0*/ 	.word	0x00000d80


	//   ....[17]....
        /*00d4*/ 	.word	0x00000de0


	//   ....[18]....
        /*00d8*/ 	.word	0x00000e40


	//   ....[19]....
        /*00dc*/ 	.word	0x00000ea0


	//----- nvinfo : EIATTR_EXIT_INSTR_OFFSETS
	.align		4
.L_3737:
        /*00e0*/ 	.byte	0x04, 0x1c
        /*00e2*/ 	.short	(.L_3739 - .L_3738)


	//   ....[0]....
.L_3738:
        /*00e4*/ 	.word	0x00000070


	//   ....[1]....
        /*00e8*/ 	.word	0x00000aa0


	//----- nvinfo : EIATTR_MAX_THREADS
	.align		4
.L_3739:
        /*00ec*/ 	.byte	0x04, 0x05
        /*00ee*/ 	.short	(.L_3741 - .L_3740)
.L_3740:
        /*00f0*/ 	.word	0x00000400
        /*00f4*/ 	.word	0x00000001
        /*00f8*/ 	.word	0x00000001


	//----- nvinfo : EIATTR_CRS_STACK_SIZE
	.align		4
.L_3741:
        /*00fc*/ 	.byte	0x04, 0x1e
        /*00fe*/ 	.short	(.L_3743 - .L_3742)
.L_3742:
        /*0100*/ 	.word	0x00000000
.L_3743:


//--------------------- .nv.info._ZN10layer_norm13ln_bwd_kernelINS_13Kernel_traitsI6__halfS2_fS2_fjLj256ELj1ELj4ELj1ELj16ENS_18Kernel_traits_baseILj256ES2_S2_fS2_fjLj128EEEEELb1ELb0ELb1ELb1EEEvNS_9BwdParamsE --------------------------
	.section	.nv.info._ZN10layer_norm13ln_bwd_kernelINS_13Kernel_traitsI6__halfS2_fS2_fjLj256ELj1ELj4ELj1ELj16ENS_18Kernel_traits_baseILj256ES2_S2_fS2_fjLj128EEEEELb1ELb0ELb1ELb1EEEvNS_9BwdParamsE,"",@"SHT_CUDA_INFO"
	.sectionflags	@""
	.align	4


	//----- nvinfo : EIATTR_CUDA_API_VERSION
	.align		4
        /*0000*/ 	.byte	0x04, 0x37
        /*0002*/ 	.short	(.L_3745 - .L_3744)
.L_3744:
        /*0004*/ 	.word	0x00000082


	//----- nvinfo : EIATTR_SW2861232_WAR
	.align		4
.L_3745:
        /*0008*/ 	.byte	0x01, 0x35
	.zero		2


	//----- nvinfo : EIATTR_PARAM_CBANK
	.align		4
        /*000c*/ 	.byte	0x04, 0x0a
        /*000e*/ 	.short	(.L_3747 - .L_3746)
	.align		4
.L_3746:
        /*0010*/ 	.word	index@(.nv.constant0._ZN10layer_norm13ln_bwd_kernelINS_13Kernel_traitsI6__halfS2_fS2_fjLj256ELj1ELj4ELj1ELj16ENS_18Kernel_traits_baseILj256ES2_S2_fS2_fjLj128EEEEELb1ELb0ELb1ELb1EEEvNS_9BwdParamsE)
        /*0014*/ 	.short	0x0160
        /*0016*/ 	.short	0x0128


	//----- nvinfo : EIATTR_CBANK_PARAM_SIZE
	.align		4
.L_3747:
        /*0018*/ 	.byte	0x03, 0x19
        /*001a*/ 	.short	0x0128


	//----- nvinfo : EIATTR_KPARAM_INFO
	.align		4
        /*001c*/ 	.byte	0x04, 0x17
        /*001e*/ 	.short	(.L_3749 - .L_3748)
.L_3748:
        /*0020*/ 	.word	0x00000000
        /*0024*/ 	.short	0x0000
        /*0026*/ 	.short	0x0000
        /*0028*/ 	.byte	0x00, 0xf0, 0xa1, 0x04


	//----- nvinfo : EIATTR_MAXREG_COUNT
	.align		4
.L_3749:
        /*002c*/ 	.byte	0x03, 0x1b
        /*002e*/ 	.short	0x00ff


	//----- nvinfo : EIATTR_NUM_BARRIERS
	.align		4
        /*0030*/ 	.byte	0x02, 0x4c
        /*0032*/ 	.byte	0x01
	.zero		1


	//----- nvinfo : EIATTR_MERCURY_ISA_VERSION
	.align		4
        /*0034*/ 	.byte	0x03, 0x5f
        /*0036*/ 	.short	0x0000


	//----- nvinfo : EIATTR_COOP_GROUP_MASK_REGIDS
	.align		4
        /*0038*/ 	.byte	0x04, 0x29
        /*003a*/ 	.short	(.L_3751 - .L_3750)


	//   ....[0]....
.L_3750:
        /*003c*/ 	.word	0xffffffff


	//   ....[1]....
        /*0040*/ 	.word	0xffffffff


	//   ....[2]....
        /*0044*/ 	.word	0xffffffff


	//   ....[3]....
        /*0048*/ 	.word	0xffffffff


	//   ....[4]....
        /*004c*/ 	.word	0xffffffff


	//   ....[5]....
        /*0050*/ 	.word	0xffffffff


	//   ....[6]....
        /*0054*/ 	.word	0xffffffff


	//   ....[7]....
        /*0058*/ 	.word	0xffffffff


	//   ....[8]....
        /*005c*/ 	.word	0xffffffff


	//   ....[9]....
        /*0060*/ 	.word	0xffffffff


	//   ....[10]....
        /*0064*/ 	.word	0xffffffff


	//   ....[11]....
        /*0068*/ 	.word	0xffffffff


	//   ....[12]....
        /*006c*/ 	.word	0xffffffff


	//   ....[13]....
        /*0070*/ 	.word	0xffffffff


	//   ....[14]....
        /*0074*/ 	.word	0xffffffff


	//   ....[15]....
        /*0078*/ 	.word	0xffffffff


	//   ....[16]....
        /*007c*/ 	.word	0xffffffff


	//   ....[17]....
        /*0080*/ 	.word	0xffffffff


	//   ....[18]....
        /*0084*/ 	.word	0xffffffff


	//   ....[19]....
        /*0088*/ 	.word	0xffffffff


	//----- nvinfo : EIATTR_COOP_GROUP_INSTR_OFFSETS
	.align		4
.L_3751:
        /*008c*/ 	.byte	0x04, 0x28
        /*008e*/ 	.short	(.L_3753 - .L_3752)


	//   ....[0]....
.L_3752:
        /*0090*/ 	.word	0x00000aa0


	//   ....[1]....
        /*0094*/ 	.word	0x00000ac0


	//   ....[2]....
        /*0098*/ 	.word	0x00000ae0


	//   ....[3]....
        /*009c*/ 	.word	0x00000b00


	//   ....[4]....
        /*00a0*/ 	.word	0x00000b20


	//   ....[5]....
        /*00a4*/ 	.word	0x00000b40


	//   ....[6]....
        /*00a8*/ 	.word	0x00000b60


	//   ....[7]....
        /*00ac*/ 	.word	0x00000b80


	//   ....[8]....
        /*00b0*/ 	.word	0x00000ba0


	//   ....[9]....
        /*00b4*/ 	.word	0x00000bc0


	//   ....[10]....
        /*00b8*/ 	.word	0x00001b00


	//   ....[11]....
        /*00bc*/ 	.word	0x00001b80


	//   ....[12]....
        /*00c0*/ 	.word	0x00001c00


	//   ....[13]....
        /*00c4*/ 	.word	0x00001c70


	//   ....[14]....
        /*00c8*/ 	.word	0x00001cf0


	//   ....[15]....
        /*00cc*/ 	.word	0x00001d60


	//   ....[16]....
        /*00d0*/ 	.word	0x00001de0


	//   ....[17]....
        /*00d4*/ 	.word	0x00001e50


	//   ....[18]....
        /*00d8*/ 	.word	0x00001ed0


	//   ....[19]....
        /*00dc*/ 	.word	0x00001f40


	//----- nvinfo : EIATTR_EXIT_INSTR_OFFSETS
	.align		4
.L_3753:
        /*00e0*/ 	.byte	0x04, 0x1c
        /*00e2*/ 	.short	(.L_3755 - .L_3754)


	//   ....[0]....
.L_3754:
        /*00e4*/ 	.word	0x00001aa0


	//----- nvinfo : EIATTR_MAX_THREADS
	.align		4
.L_3755:
        /*00e8*/ 	.byte	0x04, 0x05
        /*00ea*/ 	.short	(.L_3757 - .L_3756)
.L_3756:
        /*00ec*/ 	.word	0x00000080
        /*00f0*/ 	.word	0x00000001
        /*00f4*/ 	.word	0x00000001


	//----- nvinfo : EIATTR_CRS_STACK_SIZE
	.align		4
.L_3757:
        /*00f8*/ 	.byte	0x04, 0x1e
        /*00fa*/ 	.short	(.L_3759 - .L_3758)
.L_3758:
        /*00fc*/ 	.word	0x00000000
.L_3759:


//--------------------- .nv.info._ZN10layer_norm13ln_bwd_kernelINS_13Kernel_traitsI6__halfS2_fS2_fjLj256ELj1ELj4ELj1ELj16ENS_18Kernel_traits_baseILj256ES2_S2_fS2_fjLj128EEEEELb1ELb1ELb0ELb0EEEvNS_9BwdParamsE --------------------------
	.section	.nv.info._ZN10layer_norm13ln_bwd_kernelINS_13Kernel_traitsI6__halfS2_fS2_fjLj256ELj1ELj4ELj1ELj16ENS_18Kernel_traits_baseILj256ES2_S2_fS2_fjLj128EEEEELb1ELb1ELb0ELb0EEEvNS_9BwdParamsE,"",@"SHT_CUDA_INFO"
	.sectionflags	@""
	.align	4


	//----- nvinfo : EIATTR_CUDA_API_VERSION
	.align		4
        /*0000*/ 	.byte	0x04, 0x37
        /*0002*/ 	.short	(.L_3761 - .L_3760)
.L_3760:
        /*0004*/ 	.word	0x00000082


	//----- nvinfo : EIATTR_SW2861232_WAR
	.align		4
.L_3761:
        /*0008*/ 	.byte	0x01, 0x35
	.zero		2


	//----- nvinfo : EIATTR_PARAM_CBANK
	.align		4
        /*000c*/ 	.byte	0x04, 0x0a
        /*000e*/ 	.short	(.L_3763 - .L_3762)
	.align		4
.L_3762:
        /*0010*/ 	.word	index@(.nv.constant0._ZN10layer_norm13ln_bwd_kernelINS_13Kernel_traitsI6__halfS2_fS2_fjLj256ELj1ELj4ELj1ELj16ENS_18Kernel_traits_baseILj256ES2_S2_fS2_fjLj128EEEEELb1ELb1ELb0ELb0EEEvNS_9BwdParamsE)
        /*0014*/ 	.short	0x0160
        /*0016*/ 	.short	0x0128


	//----- nvinfo : EIATTR_CBANK_PARAM_SIZE
	.align		4
.L_3763:
        /*0018*/ 	.byte	0x03, 0x19
        /*001a*/ 	.short	0x0128


	//----- nvinfo : EIATTR_KPARAM_INFO
	.align		4
        /*001c*/ 	.byte	0x04, 0x17
        /*001e*/ 	.short	(.L_3765 - .L_3764)
.L_3764:
        /*0020*/ 	.word	0x00000000
        /*0024*/ 	.short	0x0000
        /*0026*/ 	.short	0x0000
        /*0028*/ 	.byte	0x00, 0xf0, 0xa1, 0x04


	//----- nvinfo : EIATTR_MAXREG_COUNT
	.align		4
.L_3765:
        /*002c*/ 	.byte	0x03, 0x1b
        /*002e*/ 	.short	0x00ff


	//----- nvinfo : EIATTR_NUM_BARRIERS
	.align		4
        /*0030*/ 	.byte	0x02, 0x4c
        /*0032*/ 	.byte	0x01
	.zero		1


	//----- nvinfo : EIATTR_MERCURY_ISA_VERSION
	.align		4
        /*0034*/ 	.byte	0x03, 0x5f
        /*0036*/ 	.short	0x0000


	//----- nvinfo : EIATTR_COOP_GROUP_MASK_REGIDS
	.align		4
        /*0038*/ 	.byte	0x04, 0x29
        /*003a*/ 	.short	(.L_3767 - .L_3766)


	//   ....[0]....
.L_3766:
        /*003c*/ 	.word	0xffffffff


	//   ....[1]....
        /*0040*/ 	.word	0xffffffff


	//   ....[2]....
        /*0044*/ 	.word	0xffffffff


	//   ....[3]....
        /*0048*/ 	.word	0xffffffff


	//   ....[4]....
        /*004c*/ 	.word	0xffffffff


	//   ....[5]....
        /*0050*/ 	.word	0xffffffff


	//   ....[6]....
        /*0054*/ 	.word	0xffffffff


	//   ....[7]....
        /*0058*/ 	.word	0xffffffff


	//   ....[8]....
        /*005c*/ 	.word	0xffffffff


	//   ....[9]....
        /*0060*/ 	.word	0xffffffff


	//   ....[10]....
        /*0064*/ 	.word	0xffffffff


	//   ....[11]....
        /*0068*/ 	.word	0xffffffff


	//   ....[12]....
        /*006c*/ 	.word	0xffffffff


	//   ....[13]....
        /*0070*/ 	.word	0xffffffff


	//   ....[14]....
        /*0074*/ 	.word	0xffffffff


	//   ....[15]....
        /*0078*/ 	.word	0xffffffff


	//   ....[16]....
        /*007c*/ 	.word	0xffffffff


	//   ....[17]....
        /*0080*/ 	.word	0xffffffff


	//   ....[18]....
        /*0084*/ 	.word	0xffffffff


	//   ....[19]....
        /*0088*/ 	.word	0xffffffff


	//----- nvinfo : EIATTR_COOP_GROUP_INSTR_OFFSETS
	.align		4
.L_3767:
        /*008c*/ 	.byte	0x04, 0x28
        /*008e*/ 	.short	(.L_3769 - .L_3768)


	//   ....[0]....
.L_3768:
        /*0090*/ 	.word	0x00000a10


	//   ....[1]....
        /*0094*/ 	.word	0x00000a30


	//   ....[2]....
        /*0098*/ 	.word	0x00000a50


	//   ....[3]....
        /*009c*/ 	.word	0x00000a70


	//   ....[4]....
        /*00a0*/ 	.word	0x00000a90


	//   ....[5]....
        /*00a4*/ 	.word	0x00000ab0


	//   ....[6]....
        /*00a8*/ 	.word	0x00000ad0


	//   ....[7]....
        /*00ac*/ 	.word	0x00000af0


	//   ....[8]....
        /*00b0*/ 	.word	0x00000b10


	//   ....[9]....
        /*00b4*/ 	.word	0x00000b30


	//   ....[10]....
        /*00b8*/ 	.word	0x00001b00


	//   ....[11]....
        /*00bc*/ 	.word	0x00001b80


	//   ....[12]....
        /*00c0*/ 	.word	0x00001c00


	//   ....[13]....
        /*00c4*/ 	.word	0x00001c70


	//   ....[14]....
        /*00c8*/ 	.word	0x00001cf0


	//   ....[15]....
        /*00cc*/ 	.word	0x00001d60


	//   ....[16]....
        /*00d0*/ 	.word	0x00001de0


	//   ....[17]....
        /*00d4*/ 	.word	0x00001e50


	//   ....[18]....
        /*00d8*/ 	.word	0x00001ed0


	//   ....[19]....
        /*00dc*/ 	.word	0x00001f40


	//----- nvinfo : EIATTR_EXIT_INSTR_OFFSETS
	.align		4
.L_3769:
        /*00e0*/ 	.byte	0x04, 0x1c
        /*00e2*/ 	.short	(.L_3771 - .L_3770)


	//   ....[0]....
.L_3770:
        /*00e4*/ 	.word	0x00001a20


	//   ....[1]....
        /*00e8*/ 	.word	0x00001aa0


	//----- nvinfo : EIATTR_MAX_THREADS
	.align		4
.L_3771:
        /*00ec*/ 	.byte	0x04, 0x05
        /*00ee*/ 	.short	(.L_3773 - .L_3772)
.L_3772:
        /*00f0*/ 	.word	0x00000080
        /*00f4*/ 	.word	0x00000001
        /*00f8*/ 	.word	0x00000001


	//----- nvinfo : EIATTR_CRS_STACK_SIZE
	.align		4
.L_3773:
        /*00fc*/ 	.byte	0x04, 0x1e
        /*00fe*/ 	.short	(.L_3775 - .L_3774)
.L_3774:
        /*0100*/ 	.word	0x00000000
.L_3775:


//--------------------- .nv.info._ZN10layer_norm13ln_bwd_kernelINS_13Kernel_traitsI6__halfS2_fS2_fjLj256ELj1ELj4ELj1ELj16ENS_18Kernel_traits_baseILj256ES2_S2_fS2_fjLj128EEEEELb1ELb1ELb0ELb1EEEvNS_9BwdParamsE --------------------------
	.section	.nv.info._ZN10layer_norm13ln_bwd_kernelINS_13Kernel_traitsI6__halfS2_fS2_fjLj256ELj1ELj4ELj1ELj16ENS_18Kernel_traits_baseILj256ES2_S2_fS2_fjLj128EEEEELb1ELb1ELb0ELb1EEEvNS_9BwdParamsE,"",@"SHT_CUDA_INFO"
	.sectionflags	@""
	.align	4


	//----- nvinfo : EIATTR_CUDA_API_VERSION
	.align		4
        /*0000*/ 	.byte	0x04, 0x37
        /*0002*/ 	.short	(.L_3777 - .L_3776)
.L_3776:
        /*0004*/ 	.word	0x00000082


	//----- nvinfo : EIATTR_SW2861232_WAR
	.align		4
.L_3777:
        /*0008*/ 	.byte	0x01, 0x35
	.zero		2


	//----- nvinfo : EIATTR_PARAM_CBANK
	.align		4
        /*000c*/ 	.byte	0x04, 0x0a
        /*000e*/ 	.short	(.L_3779 - .L_3778)
	.align		4
.L_3778:
        /*0010*/ 	.word	index@(.nv.constant0._ZN10layer_norm13ln_bwd_kernelINS_13Kernel_traitsI6__halfS2_fS2_fjLj256ELj1ELj4ELj1ELj16ENS_18Kernel_traits_baseILj256ES2_S2_fS2_fjLj128EEEEELb1ELb1ELb0ELb1EEEvNS_9BwdParamsE)
        /*0014*/ 	.short	0x0160
        /*0016*/ 	.short	0x0128


	//----- nvinfo : EIATTR_CBANK_PARAM_SIZE
	.align		4
.L_3779:
        /*0018*/ 	.byte	0x03, 0x19
        /*001a*/ 	.short	0x0128


	//----- nvinfo : EIATTR_KPARAM_INFO
	.align		4
        /*001c*/ 	.byte	0x04, 0x17
        /*001e*/ 	.short	(.L_3781 - .L_3780)
.L_3780:
        /*0020*/ 	.word	0x00000000
        /*0024*/ 	.short	0x0000
        /*0026*/ 	.short	0x0000
        /*0028*/ 	.byte	0x00, 0xf0, 0xa1, 0x04


	//----- nvinfo : EIATTR_MAXREG_COUNT
	.align		4
.L_3781:
        /*002c*/ 	.byte	0x03, 0x1b
        /*002e*/ 	.short	0x00ff


	//----- nvinfo : EIATTR_NUM_BARRIERS
	.align		4
        /*0030*/ 	.byte	0x02, 0x4c
        /*0032*/ 	.byte	0x01
	.zero		1


	//----- nvinfo : EIATTR_MERCURY_ISA_VERSION
	.align		4
        /*0034*/ 	.byte	0x03, 0x5f
        /*0036*/ 	.short	0x0000


	//----- nvinfo : EIATTR_COOP_GROUP_MASK_REGIDS
	.align		4
        /*0038*/ 	.byte	0x04, 0x29
        /*003a*/ 	.short	(.L_3783 - .L_3782)


	//   ....[0]....
.L_3782:
        /*003c*/ 	.word	0xffffffff


	//   ....[1]....
        /*0040*/ 	.word	0xffffffff


	//   ....[2]....
        /*0044*/ 	.word	0xffffffff


	//   ....[3]....
        /*0048*/ 	.word	0xffffffff


	//   ....[4]....
        /*004c*/ 	.word	0xffffffff


	//   ....[5]....
        /*0050*/ 	.word	0xffffffff


	//   ....[6]....
        /*0054*/ 	.word	0xffffffff


	//   ....[7]....
        /*0058*/ 	.word	0xffffffff


	//   ....[8]....
        /*005c*/ 	.word	0xffffffff


	//   ....[9]....
        /*0060*/ 	.word	0xffffffff


	//   ....[10]....
        /*0064*/ 	.word	0xffffffff


	//   ....[11]....
        /*0068*/ 	.word	0xffffffff


	//   ....[12]....
        /*006c*/ 	.word	0xffffffff


	//   ....[13]....
        /*0070*/ 	.word	0xffffffff


	//   ....[14]....
        /*0074*/ 	.word	0xffffffff


	//   ....[15]....
        /*0078*/ 	.word	0xffffffff


	//   ....[16]....
        /*007c*/ 	.word	0xffffffff


	//   ....[17]....
        /*0080*/ 	.word	0xffffffff


	//   ....[18]....
        /*0084*/ 	.word	0xffffffff


	//   ....[19]....
        /*0088*/ 	.word	0xffffffff


	//----- nvinfo : EIATTR_COOP_GROUP_INSTR_OFFSETS
	.align		4
.L_3783:
        /*008c*/ 	.byte	0x04, 0x28
        /*008e*/ 	.short	(.L_3785 - .L_3784)


	//   ....[0]....
.L_3784:
        /*0090*/ 	.word	0x000009b0


	//   ....[1]....
        /*0094*/ 	.word	0x000009d0


	//   ....[2]....
        /*0098*/ 	.word	0x000009f0


	//   ....[3]....
        /*009c*/ 	.word	0x00000a10


	//   ....[4]....
        /*00a0*/ 	.word	0x00000a30


	//   ....[5]....
        /*00a4*/ 	.word	0x00000a50


	//   ....[6]....
        /*00a8*/ 	.word	0x00000a70


	//   ....[7]....
        /*00ac*/ 	.word	0x00000a90


	//   ....[8]....
        /*00b0*/ 	.word	0x00000ab0


	//   ....[9]....
        /*00b4*/ 	.word	0x00000ad0


	//   ....[10]....
        /*00b8*/ 	.word	0x00001b30


	//   ....[11]....
        /*00bc*/ 	.word	0x00001bb0


	//   ....[12]....
        /*00c0*/ 	.word	0x00001c30


	//   ....[13]....
        /*00c4*/ 	.word	0x00001ca0


	//   ....[14]....
        /*00c8*/ 	.word	0x00001d20


	//   ....[15]....
        /*00cc*/ 	.word	0x00001d90


	//   ....[16]....
        /*00d0*/ 	.word	0x00001e10


	//   ....[17]....
        /*00d4*/ 	.word	0x00001e80


	//   ....[18]....
        /*00d8*/ 	.word	0x00001f00


	//   ....[19]....
        /*00dc*/ 	.word	0x00001f70


	//----- nvinfo : EIATTR_EXIT_INSTR_OFFSETS
	.align		4
.L_3785:
        /*00e0*/ 	.byte	0x04, 0x1c
        /*00e2*/ 	.short	(.L_3787 - .L_3786)


	//   ....[0]....
.L_3786:
        /*00e4*/ 	.word	0x00001ad0


	//----- nvinfo : EIATTR_MAX_THREADS
	.align		4
.L_3787:
        /*00e8*/ 	.byte	0x04, 0x05
        /*00ea*/ 	.short	(.L_3789 - .L_3788)
.L_3788:
        /*00ec*/ 	.word	0x00000080
        /*00f0*/ 	.word	0x00000001
        /*00f4*/ 	.word	0x00000001


	//----- nvinfo : EIATTR_CRS_STACK_SIZE
	.align		4
.L_3789:
        /*00f8*/ 	.byte	0x04, 0x1e
        /*00fa*/ 	.short	(.L_3791 - .L_3790)
.L_3790:
        /*00fc*/ 	.word	0x00000000
.L_3791:


//--------------------- .nv.info._ZN10layer_norm22ln_bwd_finalize_kernelINS_22Kernel_traits_finalizeILj256E6__halfS2_fS2_fjLb1ELj1024ELj4ENS_18Kernel_traits_baseILj256ES2_S2_fS2_fjLj1024EEEEELb1ELb0EEEvNS_9BwdParamsE --------------------------
	.section	.nv.info._ZN10layer_norm22ln_bwd_finalize_kernelINS_22Kernel_traits_finalizeILj256E6__halfS2_fS2_fjLb1ELj1024ELj4ENS_18Kernel_traits_baseILj256ES2_S2_fS2_fjLj1024EEEEELb1ELb0EEEvNS_9BwdParamsE,"",@"SHT_CUDA_INFO"
	.sectionflags	@""
	.align	4


	//----- nvinfo : EIATTR_CUDA_API_VERSION
	.align		4
        /*0000*/ 	.byte	0x04, 0x37
        /*0002*/ 	.short	(.L_3793 - .L_3792)
.L_3792:
        /*0004*/ 	.word	0x00000082


	//----- nvinfo : EIATTR_SW2861232_WAR
	.align		4
.L_3793:
        /*0008*/ 	.byte	0x01, 0x35
	.zero		2


	//----- nvinfo : EIATTR_PARAM_CBANK
	.align		4
        /*000c*/ 	.byte	0x04, 0x0a
        /*000e*/ 	.short	(.L_3795 - .L_3794)
	.align		4
.L_3794:
        /*0010*/ 	.word	index@(.nv.constant0._ZN10layer_norm22ln_bwd_finalize_kernelINS_22Kernel_traits_finalizeILj256E6__halfS2_fS2_fjLb1ELj1024ELj4ENS_18Kernel_traits_baseILj256ES2_S2_fS2_fjLj1024EEEEELb1ELb0EEEvNS_9BwdParamsE)
        /*0014*/ 	.short	0x0160
        /*0016*/ 	.short	0x0128


	//----- nvinfo : EIATTR_CBANK_PARAM_SIZE
	.align		4
.L_3795:
        /*0018*/ 	.byte	0x03, 0x19
        /*001a*/ 	.short	0x0128


	//----- nvinfo : EIATTR_KPARAM_INFO
	.align		4
        /*001c*/ 	.byte	0x04, 0x17
        /*001e*/ 	.short	(.L_3797 - .L_3796)
.L_3796:
        /*0020*/ 	.word	0x00000000
        /*0024*/ 	.short	0x0000
        /*0026*/ 	.short	0x0000
        /*0028*/ 	.byte	0x00, 0xf0, 0xa1, 0x04


	//----- nvinfo : EIATTR_MAXREG_COUNT
	.align		4
.L_3797:
        /*002c*/ 	.byte	0x03, 0x1b
        /*002e*/ 	.short	0x0040


	//----- nvinfo : EIATTR_NUM_BARRIERS
	.align		4
        /*0030*/ 	.byte	0x02, 0x4c
        /*0032*/ 	.byte	0x01
	.zero		1


	//----- nvinfo : EIATTR_MERCURY_ISA_VERSION
	.align		4
        /*0034*/ 	.byte	0x03, 0x5f
        /*0036*/ 	.short	0x0000


	//----- nvinfo : EIATTR_COOP_GROUP_MASK_REGIDS
	.align		4
        /*0038*/ 	.byte	0x04, 0x29
        /*003a*/ 	.short	(.L_3799 - .L_3798)


	//   ....[0]....
.L_3798:
        /*003c*/ 	.word	0xffffffff


	//   ....[1]....
        /*0040*/ 	.word	0xffffffff


	//   ....[2]....
        /*0044*/ 	.word	0xffffffff


	//   ....[3]....
        /*0048*/ 	.word	0xffffffff


	//   ....[4]....
        /*004c*/ 	.word	0xffffffff


	//   ....[5]....
        /*0050*/ 	.word	0xffffffff


	//   ....[6]....
        /*0054*/ 	.word	0xffffffff


	//   ....[7]....
        /*0058*/ 	.word	0xffffffff


	//   ....[8]....
        /*005c*/ 	.word	0xffffffff


	//   ....[9]....
        /*0060*/ 	.word	0xffffffff


	//   ....[10]....
        /*0064*/ 	.word	0xffffffff


	//   ....[11]....
        /*0068*/ 	.word	0xffffffff


	//   ....[12]....
        /*006c*/ 	.word	0xffffffff


	//   ....[13]....
        /*0070*/ 	.word	0xffffffff


	//   ....[14]....
        /*0074*/ 	.word	0xffffffff


	//   ....[15]....
        /*0078*/ 	.word	0xffffffff


	//   ....[16]....
        /*007c*/ 	.word	0xffffffff


	//   ....[17]....
        /*0080*/ 	.word	0xffffffff


	//   ....[18]....
        /*0084*/ 	.word	0xffffffff


	//   ....[19]....
        /*0088*/ 	.word	0xffffffff


	//   ....[20]....
        /*008c*/ 	.word	0xffffffff


	//   ....[21]....
        /*0090*/ 	.word	0xffffffff


	//   ....[22]....
        /*0094*/ 	.word	0xffffffff


	//   ....[23]....
        /*0098*/ 	.word	0xffffffff


	//   ....[24]....
        /*009c*/ 	.word	0xffffffff


	//   ....[25]....
        /*00a0*/ 	.word	0xffffffff


	//   ....[26]....
        /*00a4*/ 	.word	0xffffffff


	//   ....[27]....
        /*00a8*/ 	.word	0xffffffff


	//   ....[28]....
        /*00ac*/ 	.word	0xffffffff


	//   ....[29]....
        /*00b0*/ 	.word	0xffffffff


	//----- nvinfo : EIATTR_COOP_GROUP_INSTR_OFFSETS
	.align		4
.L_3799:
        /*00b4*/ 	.byte	0x04, 0x28
        /*00b6*/ 	.short	(.L_3801 - .L_3800)


	//   ....[0]....
.L_3800:
        /*00b8*/ 	.word	0x000009d0


	//   ....[1]....
        /*00bc*/ 	.word	0x00000a00


	//   ....[2]....
        /*00c0*/ 	.word	0x00000a10


	//   ....[3]....
        /*00c4*/ 	.word	0x00000a30


	//   ....[4]....
        /*00c8*/ 	.word	0x00000a50


	//   ....[5]....
        /*00cc*/ 	.word	0x00000a60


	//   ....[6]....
        /*00d0*/ 	.word	0x00000a90


	//   ....[7]....
        /*00d4*/ 	.word	0x00000ab0


	//   ....[8]....
        /*00d8*/ 	.word	0x00000ac0


	//   ....[9]....
        /*00dc*/ 	.word	0x00000af0


	//   ....[10]....
        /*00e0*/ 	.word	0x00000b10


	//   ....[11]....
        /*00e4*/ 	.word	0x00000b20


	//   ....[12]....
        /*00e8*/ 	.word	0x00000b50


	//   ....[13]....
        /*00ec*/ 	.word	0x00000b70


	//   ....[14]....
        /*00f0*/ 	.word	0x00000b80


	//   ....[15]....
        /*00f4*/ 	.word	0x00000e20


	//   ....[16]....
        /*00f8*/ 	.word	0x00000e80


	//   ....[17]....
        /*00fc*/ 	.word	0x00000ee0


	//   ....[18]....
        /*0100*/ 	.word	0x00000f40


	//   ....[19]....
        /*0104*/ 	.word	0x00000fb0


	//   ....[20]....
        /*0108*/ 	.word	0x00001020


	//   ....[21]....
        /*010c*/ 	.word	0x00001080


	//   ....[22]....
        /*0110*/ 	.word	0x000010e0


	//   ....[23]....
        /*0114*/ 	.word	0x00001140


	//   ....[24]....
        /*0118*/ 	.word	0x000011b0


	//   ....[25]....
        /*011c*/ 	.word	0x00001220


	//   ....[26]....
        /*0120*/ 	.word	0x00001280


	//   ....[27]....
        /*0124*/ 	.word	0x000012e0


	//   ....[28]....
        /*0128*/ 	.word	0x00001340


	//   ....[29]....
        /*012c*/ 	.word	0x000013a0


	//----- nvinfo : EIATTR_EXIT_INSTR_OFFSETS
	.align		4
.L_3801:
        /*0130*/ 	.byte	0x04, 0x1c
        /*0132*/ 	.short	(.L_3803 - .L_3802)


	//   ....[0]....
.L_3802:
        /*0134*/ 	.word	0x00000070


	//   ....[1]....
        /*0138*/ 	.word	0x00000dc0


	//----- nvinfo : EIATTR_MAX_THREADS
	.align		4
.L_3803:
        /*013c*/ 	.byte	0x04, 0x05
        /*013e*/ 	.short	(.L_3805 - .L_3804)
.L_3804:
        /*0140*/ 	.word	0x00000400
        /*0144*/ 	.word	0x00000001
        /*0148*/ 	.word	0x00000001


	//----- nvinfo : EIATTR_CRS_STACK_SIZE
	.align		4
.L_3805:
        /*014c*/ 	.byte	0x04, 0x1e
        /*014e*/ 	.short	(.L_3807 - .L_3806)
.L_3806:
        /*0150*/ 	.word	0x00000000
.L_3807:


//--------------------- .nv.info._ZN10layer_norm13ln_bwd_kernelINS_13Kernel_traitsI6__halfS2_fS2_fjLj256ELj1ELj4ELj1ELj16ENS_18Kernel_traits_baseILj256ES2_S2_fS2_fjLj128EEEEELb1ELb1ELb1ELb0EEEvNS_9BwdParamsE --------------------------
	.section	.nv.info._ZN10layer_norm13ln_bwd_kernelINS_13Kernel_traitsI6__halfS2_fS2_fjLj256ELj1ELj4ELj1ELj16ENS_18Kernel_traits_baseILj256ES2_S2_fS2_fjLj128EEEEELb1ELb1ELb1ELb0EEEvNS_9BwdParamsE,"",@"SHT_CUDA_INFO"
	.sectionflags	@""
	.align	4


	//----- nvinfo : EIATTR_CUDA_API_VERSION
	.align		4
        /*0000*/ 	.byte	0x04, 0x37
        /*0002*/ 	.short	(.L_3809 - .L_3808)
.L_3808:
        /*0004*/ 	.word	0x00000082


	//----- nvinfo : EIATTR_SW2861232_WAR
	.align		4
.L_3809:
        /*0008*/ 	.byte	0x01, 0x35
	.zero		2


	//----- nvinfo : EIATTR_PARAM_CBANK
	.align		4
        /*000c*/ 	.byte	0x04, 0x0a
        /*000e*/ 	.short	(.L_3811 - .L_3810)
	.align		4
.L_3810:
        /*0010*/ 	.word	index@(.nv.constant0._ZN10layer_norm13ln_bwd_kernelINS_13Kernel_traitsI6__halfS2_fS2_fjLj256ELj1ELj4ELj1ELj16ENS_18Kernel_traits_baseILj256ES2_S2_fS2_fjLj128EEEEELb1ELb1ELb1ELb0EEEvNS_9BwdParamsE)
        /*0014*/ 	.short	0x0160
        /*0016*/ 	.short	0x0128


	//----- nvinfo : EIATTR_CBANK_PARAM_SIZE
	.align		4
.L_3811:
        /*0018*/ 	.byte	0x03, 0x19
        /*001a*/ 	.short	0x0128


	//----- nvinfo : EIATTR_KPARAM_INFO
	.align		4
        /*001c*/ 	.byte	0x04, 0x17
        /*001e*/ 	.short	(.L_3813 - .L_3812)
.L_3812:
        /*0020*/ 	.word	0x00000000
        /*0024*/ 	.short	0x0000
        /*0026*/ 	.short	0x0000
        /*0028*/ 	.byte	0x00, 0xf0, 0xa1, 0x04


	//----- nvinfo : EIATTR_MAXREG_COUNT
	.align		4
.L_3813:
        /*002c*/ 	.byte	0x03, 0x1b
        /*002e*/ 	.short	0x00ff


	//----- nvinfo : EIATTR_NUM_BARRIERS
	.align		4
        /*0030*/ 	.byte	0x02, 0x4c
        /*0032*/ 	.byte	0x01
	.zero		1


	//----- nvinfo : EIATTR_MERCURY_ISA_VERSION
	.align		4
        /*0034*/ 	.byte	0x03, 0x5f
        /*0036*/ 	.short	0x0000


	//----- nvinfo : EIATTR_COOP_GROUP_MASK_REGIDS
	.align		4
        /*0038*/ 	.byte	0x04, 0x29
        /*003a*/ 	.short	(.L_3815 - .L_3814)


	//   ....[0]....
.L_3814:
        /*003c*/ 	.word	0xffffffff


	//   ....[1]....
        /*0040*/ 	.word	0xffffffff


	//   ....[2]....
        /*0044*/ 	.word	0xffffffff


	//   ....[3]....
        /*0048*/ 	.word	0xffffffff


	//   ....[4]....
        /*004c*/ 	.word	0xffffffff


	//   ....[5]....
        /*0050*/ 	.word	0xffffffff


	//   ....[6]....
        /*0054*/ 	.word	0xffffffff


	//   ....[7]....
        /*0058*/ 	.word	0xffffffff


	//   ....[8]....
        /*005c*/ 	.word	0xffffffff


	//   ....[9]....
        /*0060*/ 	.word	0xffffffff


	//   ....[10]....
        /*0064*/ 	.word	0xffffffff


	//   ....[11]....
        /*0068*/ 	.word	0xffffffff


	//   ....[12]....
        /*006c*/ 	.word	0xffffffff


	//   ....[13]....
        /*0070*/ 	.word	0xffffffff


	//   ....[14]....
        /*0074*/ 	.word	0xffffffff


	//   ....[15]....
        /*0078*/ 	.word	0xffffffff


	//   ....[16]....
        /*007c*/ 	.word	0xffffffff


	//   ....[17]....
        /*0080*/ 	.word	0xffffffff


	//   ....[18]....
        /*0084*/ 	.word	0xffffffff


	//   ....[19]....
        /*0088*/ 	.word	0xffffffff


	//----- nvinfo : EIATTR_COOP_GROUP_INSTR_OFFSETS
	.align		4
.L_3815:
        /*008c*/ 	.byte	0x04, 0x28
        /*008e*/ 	.short	(.L_3817 - .L_3816)


	//   ....[0]....
.L_3816:
        /*0090*/ 	.word	0x00000c60


	//   ....[1]....
        /*0094*/ 	.word	0x00000c80


	//   ....[2]....
        /*0098*/ 	.word	0x00000ca0


	//   ....[3]....
        /*009c*/ 	.word	0x00000cc0


	//   ....[4]....
        /*00a0*/ 	.word	0x00000ce0


	//   ....[5]....
        /*00a4*/ 	.word	0x00000d00


	//   ....[6]....
        /*00a8*/ 	.word	0x00000d20


	//   ....[7]....
        /*00ac*/ 	.word	0x00000d40


	//   ....[8]....
        /*00b0*/ 	.word	0x00000d60


	//   ....[9]....
        /*00b4*/ 	.word	0x00000d80


	//   ....[10]....
        /*00b8*/ 	.word	0x00002500


	//   ....[11]....
        /*00bc*/ 	.word	0x00002580


	//   ....[12]....
        /*00c0*/ 	.word	0x00002600


	//   ....[13]....
        /*00c4*/ 	.word	0x00002670


	//   ....[14]....
        /*00c8*/ 	.word	0x000026f0


	//   ....[15]....
        /*00cc*/ 	.word	0x00002760


	//   ....[16]....
        /*00d0*/ 	.word	0x000027e0


	//   ....[17]....
        /*00d4*/ 	.word	0x00002850


	//   ....[18]....
        /*00d8*/ 	.word	0x000028d0


	//   ....[19]....
        /*00dc*/ 	.word	0x00002940


	//----- nvinfo : EIATTR_EXIT_INSTR_OFFSETS
	.align		4
.L_3817:
        /*00e0*/ 	.byte	0x04, 0x1c
        /*00e2*/ 	.short	(.L_3819 - .L_3818)


	//   ....[0]....
.L_3818:
        /*00e4*/ 	.word	0x00002420


	//   ....[1]....
        /*00e8*/ 	.word	0x000024a0


	//----- nvinfo : EIATTR_MAX_THREADS
	.align		4
.L_3819:
        /*00ec*/ 	.byte	0x04, 0x05
        /*00ee*/ 	.short	(.L_3821 - .L_3820)
.L_3820:
        /*00f0*/ 	.word	0x00000080
        /*00f4*/ 	.word	0x00000001
        /*00f8*/ 	.word	0x00000001


	//----- nvinfo : EIATTR_CRS_STACK_SIZE
	.align		4
.L_3821:
        /*00fc*/ 	.byte	0x04, 0x1e
        /*00fe*/ 	.short	(.L_3823 - .L_3822)
.L_3822:
        /*0100*/ 	.word	0x00000000
.L_3823:


//--------------------- .nv.info._ZN10layer_norm22ln_bwd_finalize_kernelINS_22Kernel_traits_finalizeILj256E6__halfS2_fS2_fjLb1ELj1024ELj4ENS_18Kernel_traits_baseILj256ES2_S2_fS2_fjLj1024EEEEELb1ELb1EEEvNS_9BwdParamsE --------------------------
	.section	.nv.info._ZN10layer_norm22ln_bwd_finalize_kernelINS_22Kernel_traits_finalizeILj256E6__halfS2_fS2_fjLb1ELj1024ELj4ENS_18Kernel_traits_baseILj256ES2_S2_fS2_fjLj1024EEEEELb1ELb1EEEvNS_9BwdParamsE,"",@"SHT_CUDA_INFO"
	.sectionflags	@""
	.align	4


	//----- nvinfo : EIATTR_CUDA_API_VERSION
	.align		4
        /*0000*/ 	.byte	0x04, 0x37
        /*0002*/ 	.short	(.L_3825 - .L_3824)
.L_3824:
        /*0004*/ 	.word	0x00000082


	//----- nvinfo : EIATTR_SW2861232_WAR
	.align		4
.L_3825:
        /*0008*/ 	.byte	0x01, 0x35
	.zero		2


	//----- nvinfo : EIATTR_PARAM_CBANK
	.align		4
        /*000c*/ 	.byte	0x04, 0x0a
        /*000e*/ 	.short	(.L_3827 - .L_3826)
	.align		4
.L_3826:
        /*0010*/ 	.word	index@(.nv.constant0._ZN10layer_norm22ln_bwd_finalize_kernelINS_22Kernel_traits_finalizeILj256E6__halfS2_fS2_fjLb1ELj1024ELj4ENS_18Kernel_traits_baseILj256ES2_S2_fS2_fjLj1024EEEEELb1ELb1EEEvNS_9BwdParamsE)
        /*0014*/ 	.short	0x0160
        /*0016*/ 	.short	0x0128


	//----- nvinfo : EIATTR_CBANK_PARAM_SIZE
	.align		4
.L_3827:
        /*0018*/ 	.byte	0x03, 0x19
        /*001a*/ 	.short	0x0128


	//----- nvinfo : EIATTR_KPARAM_INFO
	.align		4
        /*001c*/ 	.byte	0x04, 0x17
        /*001e*/ 	.short	(.L_3829 - .L_3828)
.L_3828:
        /*0020*/ 	.word	0x00000000
        /*0024*/ 	.short	0x0000
        /*0026*/ 	.short	0x0000
        /*0028*/ 	.byte	0x00, 0xf0, 0xa1, 0x04


	//----- nvinfo : EIATTR_MAXREG_COUNT
	.align		4
.L_3829:
        /*002c*/ 	.byte	0x03, 0x1b
        /*002e*/ 	.short	0x0040


	//----- nvinfo : EIATTR_NUM_BARRIERS
	.align		4
        /*0030*/ 	.byte	0x02, 0x4c
        /*0032*/ 	.byte	0x01
	.zero		1


	//----- nvinfo : EIATTR_MERCURY_ISA_VERSION
	.align		4
        /*0034*/ 	.byte	0x03, 0x5f
        /*0036*/ 	.short	0x0000


	//----- nvinfo : EIATTR_COOP_GROUP_MASK_REGIDS
	.align		4
        /*0038*/ 	.byte	0x04, 0x29
        /*003a*/ 	.short	(.L_3831 - .L_3830)


	//   ....[0]....
.L_3830:
        /*003c*/ 	.word	0xffffffff


	//   ....[1]....
        /*0040*/ 	.word	0xffffffff


	//   ....[2]....
        /*0044*/ 	.word	0xffffffff


	//   ....[3]....
        /*0048*/ 	.word	0xffffffff


	//   ....[4]....
        /*004c*/ 	.word	0xffffffff


	//   ....[5]....
        /*0050*/ 	.word	0xffffffff


	//   ....[6]....
        /*0054*/ 	.word	0xffffffff


	//   ....[7]....
        /*0058*/ 	.word	0xffffffff


	//   ....[8]....
        /*005c*/ 	.word	0xffffffff


	//   ....[9]....
        /*0060*/ 	.word	0xffffffff


	//   ....[10]....
        /*0064*/ 	.word	0xffffffff


	//   ....[11]....
        /*0068*/ 	.word	0xffffffff


	//   ....[12]....
        /*006c*/ 	.word	0xffffffff


	//   ....[13]....
        /*0070*/ 	.word	0xffffffff


	//   ....[14]....
        /*0074*/ 	.word	0xffffffff


	//   ....[15]....
        /*0078*/ 	.word	0xffffffff


	//   ....[16]....
        /*007c*/ 	.word	0xffffffff


	//   ....[17]....
        /*0080*/ 	.word	0xffffffff


	//   ....[18]....
        /*0084*/ 	.word	0xffffffff


	//   ....[19]....
        /*0088*/ 	.word	0xffffffff


	//   ....[20]....
        /*008c*/ 	.word	0xffffffff


	//   ....[21]....
        /*0090*/ 	.word	0xffffffff


	//   ....[22]....
        /*0094*/ 	.word	0xffffffff


	//   ....[23]....
        /*0098*/ 	.word	0xffffffff


	//   ....[24]....
        /*009c*/ 	.word	0xffffffff


	//   ....[25]....
        /*00a0*/ 	.word	0xffffffff


	//   ....[26]....
        /*00a4*/ 	.word	0xffffffff


	//   ....[27]....
        /*00a8*/ 	.word	0xffffffff


	//   ....[28]....
        /*00ac*/ 	.word	0xffffffff


	//   ....[29]....
        /*00b0*/ 	.word	0xffffffff


	//----- nvinfo : EIATTR_COOP_GROUP_INSTR_OFFSETS
	.align		4
.L_3831:
        /*00b4*/ 	.byte	0x04, 0x28
        /*00b6*/ 	.short	(.L_3833 - .L_3832)


	//   ....[0]....
.L_3832:
        /*00b8*/ 	.word	0x000009a0


	//   ....[1]....
        /*00bc*/ 	.word	0x000009d0


	//   ....[2]....
        /*00c0*/ 	.word	0x000009e0


	//   ....[3]....
        /*00c4*/ 	.word	0x00000a00


	//   ....[4]....
        /*00c8*/ 	.word	0x00000a20


	//   ....[5]....
        /*00cc*/ 	.word	0x00000a30


	//   ....[6]....
        /*00d0*/ 	.word	0x00000a60


	//   ....[7]....
        /*00d4*/ 	.word	0x00000a80


	//   ....[8]....
        /*00d8*/ 	.word	0x00000a90


	//   ....[9]....
        /*00dc*/ 	.word	0x00000ac0


	//   ....[10]....
        /*00e0*/ 	.word	0x00000ae0


	//   ....[11]....
        /*00e4*/ 	.word	0x00000af0


	//   ....[12]....
        /*00e8*/ 	.word	0x00000b20


	//   ....[13]....
        /*00ec*/ 	.word	0x00000b40


	//   ....[14]....
        /*00f0*/ 	.word	0x00000b50


	//   ....[15]....
        /*00f4*/ 	.word	0x00000dd0


	//   ....[16]....
        /*00f8*/ 	.word	0x00000e30


	//   ....[17]....
        /*00fc*/ 	.word	0x00000e90


	//   ....[18]....
        /*0100*/ 	.word	0x00000ef0


	//   ....[19]....
        /*0104*/ 	.word	0x00000f60


	//   ....[20]....
        /*0108*/ 	.word	0x00000fd0


	//   ....[21]....
        /*010c*/ 	.word	0x00001030


	//   ....[22]....
        /*0110*/ 	.word	0x00001090


	//   ....[23]....
        /*0114*/ 	.word	0x000010f0


	//   ....[24]....
        /*0118*/ 	.word	0x00001160


	//   ....[25]....
        /*011c*/ 	.word	0x000011d0


	//   ....[26]....
        /*0120*/ 	.word	0x00001230


	//   ....[27]....
        /*0124*/ 	.word	0x00001290


	//   ....[28]....
        /*0128*/ 	.word	0x000012f0


	//   ....[29]....
        /*012c*/ 	.word	0x00001350


	//----- nvinfo : EIATTR_EXIT_INSTR_OFFSETS
	.align		4
.L_3833:
        /*0130*/ 	.byte	0x04, 0x1c
        /*0132*/ 	.short	(.L_3835 - .L_3834)


	//   ....[0]....
.L_3834:
        /*0134*/ 	.word	0x00000070


	//   ....[1]....
        /*0138*/ 	.word	0x00000d70


	//----- nvinfo : EIATTR_MAX_THREADS
	.align		4
.L_3835:
        /*013c*/ 	.byte	0x04, 0x05
        /*013e*/ 	.short	(.L_3837 - .L_3836)
.L_3836:
        /*0140*/ 	.word	0x00000400
        /*0144*/ 	.word	0x00000001
        /*0148*/ 	.word	0x00000001


	//----- nvinfo : EIATTR_CRS_STACK_SIZE
	.align		4
.L_3837:
        /*014c*/ 	.byte	0x04, 0x1e
        /*014e*/ 	.short	(.L_3839 - .L_3838)
.L_3838:
        /*0150*/ 	.word	0x00000000
.L_3839:


//--------------------- .nv.info._ZN10layer_norm13ln_bwd_kernelINS_13Kernel_traitsI6__halfS2_fS2_fjLj256ELj1ELj4ELj1ELj16ENS_18Kernel_traits_baseILj256ES2_S2_fS2_fjLj128EEEEELb1ELb1ELb1ELb1EEEvNS_9BwdParamsE --------------------------
	.section	.nv.info._ZN10layer_norm13ln_bwd_kernelINS_13Kernel_traitsI6__halfS2_fS2_fjLj256ELj1ELj4ELj1ELj16ENS_18Kernel_traits_baseILj256ES2_S2_fS2_fjLj128EEEEELb1ELb1ELb1ELb1EEEvNS_9BwdParamsE,"",@"SHT_CUDA_INFO"
	.sectionflags	@""
	.align	4


	//----- nvinfo : EIATTR_CUDA_API_VERSION
	.align		4
        /*0000*/ 	.byte	0x04, 0x37
        /*0002*/ 	.short	(.L_3841 - .L_3840)
.L_3840:
        /*0004*/ 	.word	0x00000082


	//----- nvinfo : EIATTR_SW2861232_WAR
	.align		4
.L_3841:
        /*0008*/ 	.byte	0x01, 0x35
	.zero		2


	//----- nvinfo : EIATTR_PARAM_CBANK
	.align		4
        /*000c*/ 	.byte	0x04, 0x0a
        /*000e*/ 	.short	(.L_3843 - .L_3842)
	.align		4
.L_3842:
        /*0010*/ 	.word	index@(.nv.constant0._ZN10layer_norm13ln_bwd_kernelINS_13Kernel_traitsI6__halfS2_fS2_fjLj256ELj1ELj4ELj1ELj16ENS_18Kernel_traits_baseILj256ES2_S2_fS2_fjLj128EEEEELb1ELb1ELb1ELb1EEEvNS_9BwdParamsE)
        /*0014*/ 	.short	0x0160
        /*0016*/ 	.short	0x0128


	//----- nvinfo : EIATTR_CBANK_PARAM_SIZE
	.align		4
.L_3843:
        /*0018*/ 	.byte	0x03, 0x19
        /*001a*/ 	.short	0x0128


	//----- nvinfo : EIATTR_KPARAM_INFO
	.align		4
        /*001c*/ 	.byte	0x04, 0x17
        /*001e*/ 	.short	(.L_3845 - .L_3844)
.L_3844:
        /*0020*/ 	.word	0x00000000
        /*0024*/ 	.short	0x0000
        /*0026*/ 	.short	0x0000
        /*0028*/ 	.byte	0x00, 0xf0, 0xa1, 0x04


	//----- nvinfo : EIATTR_MAXREG_COUNT
	.align		4
.L_3845:
        /*002c*/ 	.byte	0x03, 0x1b
        /*002e*/ 	.short	0x00ff


	//----- nvinfo : EIATTR_NUM_BARRIERS
	.align		4
        /*0030*/ 	.byte	0x02, 0x4c
        /*0032*/ 	.byte	0x01
	.zero		1


	//----- nvinfo : EIATTR_MERCURY_ISA_VERSION
	.align		4
        /*0034*/ 	.byte	0x03, 0x5f
        /*0036*/ 	.short	0x0000


	//----- nvinfo : EIATTR_COOP_GROUP_MASK_REGIDS
	.align		4
        /*0038*/ 	.byte	0x04, 0x29
        /*003a*/ 	.short	(.L_3847 - .L_3846)


	//   ....[0]....
.L_3846:
        /*003c*/ 	.word	0xffffffff


	//   ....[1]....
        /*0040*/ 	.word	0xffffffff


	//   ....[2]....
        /*0044*/ 	.word	0xffffffff


	//   ....[3]....
        /*0048*/ 	.word	0xffffffff


	//   ....[4]....
        /*004c*/ 	.word	0xffffffff


	//   ....[5]....
        /*0050*/ 	.word	0xffffffff


	//   ....[6]....
        /*0054*/ 	.word	0xffffffff


	//   ....[7]....
        /*0058*/ 	.word	0xffffffff


	//   ....[8]....
        /*005c*/ 	.word	0xffffffff


	//   ....[9]....
        /*0060*/ 	.word	0xffffffff


	//   ....[10]....
        /*0064*/ 	.word	0xffffffff


	//   ....[11]....
        /*0068*/ 	.word	0xffffffff


	//   ....[12]....
        /*006c*/ 	.word	0xffffffff


	//   ....[13]....
        /*0070*/ 	.word	0xffffffff


	//   ....[14]....
        /*0074*/ 	.word	0xffffffff


	//   ....[15]....
        /*0078*/ 	.word	0xffffffff


	//   ....[16]....
        /*007c*/ 	.word	0xffffffff


	//   ....[17]....
        /*0080*/ 	.word	0xffffffff


	//   ....[18]....
        /*0084*/ 	.word	0xffffffff


	//   ....[19]....
        /*0088*/ 	.word	0xffffffff


	//----- nvinfo : EIATTR_COOP_GROUP_INSTR_OFFSETS
	.align		4
.L_3847:
        /*008c*/ 	.byte	0x04, 0x28
        /*008e*/ 	.short	(.L_3849 - .L_3848)


	//   ....[0]....
.L_3848:
        /*0090*/ 	.word	0x00000b40


	//   ....[1]....
        /*0094*/ 	.word	0x00000b60


	//   ....[2]....
        /*0098*/ 	.word	0x00000b80


	//   ....[3]....
        /*009c*/ 	.word	0x00000ba0


	//   ....[4]....
        /*00a0*/ 	.word	0x00000bc0


	//   ....[5]....
        /*00a4*/ 	.word	0x00000be0


	//   ....[6]....
        /*00a8*/ 	.word	0x00000c00


	//   ....[7]....
        /*00ac*/ 	.word	0x00000c20


	//   ....[8]....
        /*00b0*/ 	.word	0x00000c40


	//   ....[9]....
        /*00b4*/ 	.word	0x00000c60


	//   ....[10]....
        /*00b8*/ 	.word	0x000022b0


	//   ....[11]....
        /*00bc*/ 	.word	0x00002330


	//   ....[12]....
        /*00c0*/ 	.word	0x000023b0


	//   ....[13]....
        /*00c4*/ 	.word	0x00002420


	//   ....[14]....
        /*00c8*/ 	.word	0x000024a0


	//   ....[15]....
        /*00cc*/ 	.word	0x00002510


	//   ....[16]....
        /*00d0*/ 	.word	0x00002590


	//   ....[17]....
        /*00d4*/ 	.word	0x00002600


	//   ....[18]....
        /*00d8*/ 	.word	0x00002680


	//   ....[19]....
        /*00dc*/ 	.word	0x000026f0


	//----- nvinfo : EIATTR_EXIT_INSTR_OFFSETS
	.align		4
.L_3849:
        /*00e0*/ 	.byte	0x04, 0x1c
        /*00e2*/ 	.short	(.L_3851 - .L_3850)


	//   ....[0]....
.L_3850:
        /*00e4*/ 	.word	0x00002250


	//----- nvinfo : EIATTR_MAX_THREADS
	.align		4
.L_3851:
        /*00e8*/ 	.byte	0x04, 0x05
        /*00ea*/ 	.short	(.L_3853 - .L_3852)
.L_3852:
        /*00ec*/ 	.word	0x00000080
        /*00f0*/ 	.word	0x00000001
        /*00f4*/ 	.word	0x00000001


	//----- nvinfo : EIATTR_CRS_STACK_SIZE
	.align		4
.L_3853:
        /*00f8*/ 	.byte	0x04, 0x1e
        /*00fa*/ 	.short	(.L_3855 - .L_3854)
.L_3854:
        /*00fc*/ 	.word	0x00000000
.L_3855:


//--------------------- .nv.info._ZN10layer_norm13ln_bwd_kernelINS_13Kernel_traitsIf6__halffS2_fjLj256ELj1ELj4ELj1ELj16ENS_18Kernel_traits_baseILj256EfS2_fS2_fjLj128EEEEELb0ELb0ELb0ELb0EEEvNS_9BwdParamsE --------------------------
	.section	.nv.info._ZN10layer_norm13ln_bwd_kernelINS_13Kernel_traitsIf6__halffS2_fjLj256ELj1ELj4ELj1ELj16ENS_18Kernel_traits_baseILj256EfS2_fS2_fjLj128EEEEELb0ELb0ELb0ELb0EEEvNS_9BwdParamsE,"",@"SHT_CUDA_INFO"
	.sectionflags	@""
	.align	4


	//----- nvinfo : EIATTR_CUDA_API_VERSION
	.align		4
        /*0000*/ 	.byte	0x04, 0x37
        /*0002*/ 	.short	(.L_3857 - .L_3856)
.L_3856:
        /*0004*/ 	.word	0x00000082


	//----- nvinfo : EIATTR_SW2861232_WAR
	.align		4
.L_3857:
        /*0008*/ 	.byte	0x01, 0x35
	.zero		2


	//----- nvinfo : EIATTR_PARAM_CBANK
	.align		4
        /*000c*/ 	.byte	0x04, 0x0a
        /*000e*/ 	.short	(.L_3859 - .L_3858)
	.align		4
.L_3858:
        /*0010*/ 	.word	index@(.nv.constant0._ZN10layer_norm13ln_bwd_kernelINS_13Kernel_traitsIf6__halffS2_fjLj256ELj1ELj4ELj1ELj16ENS_18Kernel_traits_baseILj256EfS2_fS2_fjLj128EEEEELb0ELb0ELb0ELb0EEEvNS_9BwdParamsE)
        /*0014*/ 	.short	0x0160
        /*0016*/ 	.short	0x0128


	//----- nvinfo : EIATTR_CBANK_PARAM_SIZE
	.align		4
.L_3859:
        /*0018*/ 	.byte	0x03, 0x19
        /*001a*/ 	.short	0x0128


	//----- nvinfo : EIATTR_KPARAM_INFO
	.align		4
        /*001c*/ 	.byte	0x04, 0x17
        /*001e*/ 	.short	(.L_3861 - .L_3860)
.L_3860:
        /*0020*/ 	.word	0x00000000
        /*0024*/ 	.short	0x0000
        /*0026*/ 	.short	0x0000
        /*0028*/ 	.byte	0x00, 0xf0, 0xa1, 0x04


	//----- nvinfo : EIATTR_MAXREG_COUNT
	.align		4
.L_3861:
        /*002c*/ 	.byte	0x03, 0x1b
        /*002e*/ 	.short	0x00ff


	//----- nvinfo : EIATTR_NUM_BARRIERS
	.align		4
        /*0030*/ 	.byte	0x02, 0x4c
        /*0032*/ 	.byte	0x01
	.zero		1


	//----- nvinfo : EIATTR_MERCURY_ISA_VERSION
	.align		4
        /*0034*/ 	.byte	0x03, 0x5f
        /*0036*/ 	.short	0x0000


	//----- nvinfo : EIATTR_COOP_GROUP_MASK_REGIDS
	.align		4
        /*0038*/ 	.byte	0x04, 0x29
        /*003a*/ 	.short	(.L_3863 - .L_3862)


	//   ....[0]....
.L_3862:
        /*003c*/ 	.word	0xffffffff


	//   ....[1]....
        /*0040*/ 	.word	0xffffffff


	//   ....[2]....
        /*0044*/ 	.word	0xffffffff


	//   ....[3]....
        /*0048*/ 	.word	0xffffffff


	//   ....[4]....
        /*004c*/ 	.word	0xffffffff


	//   ....[5]....
        /*0050*/ 	.word	0xffffffff


	//   ....[6]....
        /*0054*/ 	.word	0xffffffff


	//   ....[7]....
        /*0058*/ 	.word	0xffffffff


	//   ....[8]....
        /*005c*/ 	.word	0xffffffff


	//   ....[9]....
        /*0060*/ 	.word	0xffffffff


	//   ....[10]....
        /*0064*/ 	.word	0xffffffff


	//   ....[11]....
        /*0068*/ 	.word	0xffffffff


	//   ....[12]....
        /*006c*/ 	.word	0xffffffff


	//   ....[13]....
        /*0070*/ 	.word	0xffffffff


	//   ....[14]....
        /*0074*/ 	.word	0xffffffff


	//   ....[15]....
        /*0078*/ 	.word	0xffffffff


	//   ....[16]....
        /*007c*/ 	.word	0xffffffff


	//   ....[17]....
        /*0080*/ 	.word	0xffffffff


	//   ....[18]....
        /*0084*/ 	.word	0xffffffff


	//   ....[19]....
        /*0088*/ 	.word	0xffffffff


	//----- nvinfo : EIATTR_COOP_GROUP_INSTR_OFFSETS
	.align		4
.L_3863:
        /*008c*/ 	.byte	0x04, 0x28
        /*008e*/ 	.short	(.L_3865 - .L_3864)


	//   ....[0]....
.L_3864:
        /*0090*/ 	.word	0x00000820


	//   ....[1]....
        /*0094*/ 	.word	0x00000850


	//   ....[2]....
        /*0098*/ 	.word	0x00000860


	//   ....[3]....
        /*009c*/ 	.word	0x00000890


	//   ....[4]....
        /*00a0*/ 	.word	0x000008a0


	//   ....[5]....
        /*00a4*/ 	.word	0x000008d0


	//   ....[6]....
        /*00a8*/ 	.word	0x000008e0


	//   ....[7]....
        /*00ac*/ 	.word	0x00000910


	//   ....[8]....
        /*00b0*/ 	.word	0x00000920


	//   ....[9]....
        /*00b4*/ 	.word	0x00000940


	//   ....[10]....
        /*00b8*/ 	.word	0x00001300


	//   ....[11]....
        /*00bc*/ 	.word	0x00001380


	//   ....[12]....
        /*00c0*/ 	.word	0x00001400


	//   ....[13]....
        /*00c4*/ 	.word	0x00001470


	//   ....[14]....
        /*00c8*/ 	.word	0x000014f0


	//   ....[15]....
        /*00cc*/ 	.word	0x00001560


	//   ....[16]....
        /*00d0*/ 	.word	0x000015e0


	//   ....[17]....
        /*00d4*/ 	.word	0x00001650


	//   ....[18]....
        /*00d8*/ 	.word	0x000016d0


	//   ....[19]....
        /*00dc*/ 	.word	0x00001740


	//----- nvinfo : EIATTR_EXIT_INSTR_OFFSETS
	.align		4
.L_3865:
        /*00e0*/ 	.byte	0x04, 0x1c
        /*00e2*/ 	.short	(.L_3867 - .L_3866)


	//   ....[0]....
.L_3866:
        /*00e4*/ 	.word	0x00001270


	//   ....[1]....
        /*00e8*/ 	.word	0x000012a0


	//----- nvinfo : EIATTR_MAX_THREADS
	.align		4
.L_3867:
        /*00ec*/ 	.byte	0x04, 0x05
        /*00ee*/ 	.short	(.L_3869 - .L_3868)
.L_3868:
        /*00f0*/ 	.word	0x00000080
        /*00f4*/ 	.word	0x00000001
        /*00f8*/ 	.word	0x00000001


	//----- nvinfo : EIATTR_CRS_STACK_SIZE
	.align		4
.L_3869:
        /*00fc*/ 	.byte	0x04, 0x1e
        /*00fe*/ 	.short	(.L_3871 - .L_3870)
.L_3870:
        /*0100*/ 	.word	0x00000000
.L_3871:


//--------------------- .nv.info._ZN10layer_norm13ln_bwd_kernelINS_13Kernel_traitsIf6__halffS2_fjLj256ELj1ELj4ELj1ELj16ENS_18Kernel_traits_baseILj256EfS2_fS2_fjLj128EEEEELb0ELb0ELb0ELb1EEEvNS_9BwdParamsE --------------------------
	.section	.nv.info._ZN10layer_norm13ln_bwd_kernelINS_13Kernel_traitsIf6__halffS2_fjLj256ELj1ELj4ELj1ELj16ENS_18Kernel_traits_baseILj256EfS2_fS2_fjLj128EEEEELb0ELb0ELb0ELb1EEEvNS_9BwdParamsE,"",@"SHT_CUDA_INFO"
	.sectionflags	@""
	.align	4


	//----- nvinfo : EIATTR_CUDA_API_VERSION
	.align		4
        /*0000*/ 	.byte	0x04, 0x37
        /*0002*/ 	.short	(.L_3873 - .L_3872)
.L_3872:
        /*0004*/ 	.word	0x00000082


	//----- nvinfo : EIATTR_SW2861232_WAR
	.align		4
.L_3873:
        /*0008*/ 	.byte	0x01, 0x35
	.zero		2


	//----- nvinfo : EIATTR_PARAM_CBANK
	.align		4
        /*000c*/ 	.byte	0x04, 0x0a
        /*000e*/ 	.short	(.L_3875 - .L_3874)
	.align		4
.L_3874:
        /*0010*/ 	.word	index@(.nv.constant0._ZN10layer_norm13ln_bwd_kernelINS_13Kernel_traitsIf6__halffS2_fjLj256ELj1ELj4ELj1ELj16ENS_18Kernel_traits_baseILj256EfS2_fS2_fjLj128EEEEELb0ELb0ELb0ELb1EEEvNS_9BwdParamsE)
        /*0014*/ 	.short	0x0160
        /*0016*/ 	.short	0x0128


	//----- nvinfo : EIATTR_CBANK_PARAM_SIZE
	.align		4
.L_3875:
        /*0018*/ 	.byte	0x03, 0x19
        /*001a*/ 	.short	0x0128


	//----- nvinfo : EIATTR_KPARAM_INFO
	.align		4
        /*001c*/ 	.byte	0x04, 0x17
        /*001e*/ 	.short	(.L_3877 - .L_3876)
.L_3876:
        /*0020*/ 	.word	0x00000000
        /*0024*/ 	.short	0x0000
        /*0026*/ 	.short	0x0000
        /*0028*/ 	.byte	0x00, 0xf0, 0xa1, 0x04


	//----- nvinfo : EIATTR_MAXREG_COUNT
	.align		4
.L_3877:
        /*002c*/ 	.byte	0x03, 0x1b
        /*002e*/ 	.short	0x00ff


	//----- nvinfo : EIATTR_NUM_BARRIERS
	.align		4
        /*0030*/ 	.byte	0x02, 0x4c
        /*0032*/ 	.byte	0x01
	.zero		1


	//----- nvinfo : EIATTR_ANNOTATIONS
	.align		4
        /*0034*/ 	.byte	0x04, 0x55
        /*0036*/ 	.short	(.L_3879 - .L_3878)


	//   ....[0]....
.L_3878:
        /*0038*/ 	.word	0x00000001
        /*003c*/ 	.byte	0xd0, 0x16, 0x00, 0x00, 0x01, 0x00, 0x00, 0x00, 0x10, 0x17, 0x00, 0x00


	//----- nvinfo : EIATTR_MERCURY_ISA_VERSION
	.align		4
.L_3879:
        /*0048*/ 	.byte	0x03, 0x5f
        /*004a*/ 	.short	0x0000


	//----- nvinfo : EIATTR_COOP_GROUP_MASK_REGIDS
	.align		4
        /*004c*/ 	.byte	0x04, 0x29
        /*004e*/ 	.short	(.L_3881 - .L_3880)


	//   ....[0]....
.L_3880:
        /*0050*/ 	.word	0xffffffff


	//   ....[1]....
        /*0054*/ 	.word	0xffffffff


	//   ....[2]....
        /*0058*/ 	.word	0xffffffff


	//   ....[3]....
        /*005c*/ 	.word	0xffffffff


	//   ....[4]....
        /*0060*/ 	.word	0xffffffff


	//   ....[5]....
        /*0064*/ 	.word	0xffffffff


	//   ....[6]....
        /*0068*/ 	.word	0xffffffff


	//   ....[7]....
        /*006c*/ 	.word	0xffffffff


	//   ....[8]....
        /*0070*/ 	.word	0xffffffff


	//   ....[9]....
        /*0074*/ 	.word	0xffffffff


	//   ....[10]....
        /*0078*/ 	.word	0xffffffff


	//   ....[11]....
        /*007c*/ 	.word	0xffffffff


	//   ....[12]....
        /*0080*/ 	.word	0xffffffff


	//   ....[13]....
        /*0084*/ 	.word	0xffffffff


	//   ....[14]....
        /*0088*/ 	.word	0xffffffff


	//   ....[15]....
        /*008c*/ 	.word	0xffffffff


	//   ....[16]....
        /*0090*/ 	.word	0xffffffff


	//   ....[17]....
        /*0094*/ 	.word	0xffffffff


	//   ....[18]....
        /*0098*/ 	.word	0xffffffff


	//   ....[19]....
        /*009c*/ 	.word	0xffffffff


	//----- nvinfo : EIATTR_COOP_GROUP_INSTR_OFFSETS
	.align		4
.L_3881:
        /*00a0*/ 	.byte	0x04, 0x28
        /*00a2*/ 	.short	(.L_3883 - .L_3882)


	//   ....[0]....
.L_3882:
        /*00a4*/ 	.word	0x00000870


	//   ....[1]....
        /*00a8*/ 	.word	0x00000890


	//   ....[2]....
        /*00ac*/ 	.word	0x000008c0


	//   ....[3]....
        /*00b0*/ 	.word	0x000008d0


	//   ....[4]....
        /*00b4*/ 	.word	0x00000900


	//   ....[5]....
        /*00b8*/ 	.word	0x00000910


	//   ....[6]....
        /*00bc*/ 	.word	0x00000940


	//   ....[7]....
        /*00c0*/ 	.word	0x00000950


	//   ....[8]....
        /*00c4*/ 	.word	0x00000980


	//   ....[9]....
        /*00c8*/ 	.word	0x00000990


	//   ....[10]....
        /*00cc*/ 	.word	0x00001300


	//   ....[11]....
        /*00d0*/ 	.word	0x00001370


	//   ....[12]....
        /*00d4*/ 	.word	0x000013e0


	//   ....[13]....
        /*00d8*/ 	.word	0x00001440


	//   ....[14]....
        /*00dc*/ 	.word	0x000014b0


	//   ....[15]....
        /*00e0*/ 	.word	0x00001510


	//   ....[16]....
        /*00e4*/ 	.word	0x00001580


	//   ....[17]....
        /*00e8*/ 	.word	0x000015e0


	//   ....[18]....
        /*00ec*/ 	.word	0x00001650


	//   ....[19]....
        /*00f0*/ 	.word	0x000016b0


	//----- nvinfo : EIATTR_EXIT_INSTR_OFFSETS
	.align		4
.L_3883:
        /*00f4*/ 	.byte	0x04, 0x1c
        /*00f6*/ 	.short	(.L_3885 - .L_3884)


	//   ....[0]....
.L_3884:
        /*00f8*/ 	.word	0x000012b0


	//----- nvinfo : EIATTR_MAX_THREADS
	.align		4
.L_3885:
        /*00fc*/ 	.byte	0x04, 0x05
        /*00fe*/ 	.short	(.L_3887 - .L_3886)
.L_3886:
        /*0100*/ 	.word	0x00000080
        /*0104*/ 	.word	0x00000001
        /*0108*/ 	.word	0x00000001


	//----- nvinfo : EIATTR_CRS_STACK_SIZE
	.align		4
.L_3887:
        /*010c*/ 	.byte	0x04, 0x1e
        /*010e*/ 	.short	(.L_3889 - .L_3888)
.L_3888:
        /*0110*/ 	.word	0x00000000
.L_3889:


//--------------------- .nv.info._ZN10layer_norm13ln_bwd_kernelINS_13Kernel_traitsIf6__halffS2_fjLj256ELj1ELj4ELj1ELj16ENS_18Kernel_traits_baseILj256EfS2_fS2_fjLj128EEEEELb0ELb0ELb1ELb0EEEvNS_9BwdParamsE --------------------------
	.section	.nv.info._ZN10layer_norm13ln_bwd_kernelINS_13Kernel_traitsIf6__halffS2_fjLj256ELj1ELj4ELj1ELj16ENS_18Kernel_traits_baseILj256EfS2_fS2_fjLj128EEEEELb0ELb0ELb1ELb0EEEvNS_9BwdParamsE,"",@"SHT_CUDA_INFO"
	.sectionflags	@""
	.align	4


	//----- nvinfo : EIATTR_CUDA_API_VERSION
	.align		4
        /*0000*/ 	.byte	0x04, 0x37
        /*0002*/ 	.short	(.L_3891 - .L_3890)
.L_3890:
        /*0004*/ 	.word	0x00000082


	//----- nvinfo : EIATTR_SW2861232_WAR
	.align		4
.L_3891:
        /*0008*/ 	.byte	0x01, 0x35
	.zero		2


	//----- nvinfo : EIATTR_PARAM_CBANK
	.align		4
        /*000c*/ 	.byte	0x04, 0x0a
        /*000e*/ 	.short	(.L_3893 - .L_3892)
	.align		4
.L_3892:
        /*0010*/ 	.word	index@(.nv.constant0._ZN10layer_norm13ln_bwd_kernelINS_13Kernel_traitsIf6__halffS2_fjLj256ELj1ELj4ELj1ELj16ENS_18Kernel_traits_baseILj256EfS2_fS2_fjLj128EEEEELb0ELb0ELb1ELb0EEEvNS_9BwdParamsE)
        /*0014*/ 	.short	0x0160
        /*0016*/ 	.short	0x0128


	//----- nvinfo : EIATTR_CBANK_PARAM_SIZE
	.align		4
.L_3893:
        /*0018*/ 	.byte	0x03, 0x19
        /*001a*/ 	.short	0x0128


	//----- nvinfo : EIATTR_KPARAM_INFO
	.align		4
        /*001c*/ 	.byte	0x04, 0x17
        /*001e*/ 	.short	(.L_3895 - .L_3894)
.L_3894:
        /*0020*/ 	.word	0x00000000
        /*0024*/ 	.short	0x0000
        /*0026*/ 	.short	0x0000
        /*0028*/ 	.byte	0x00, 0xf0, 0xa1, 0x04


	//----- nvinfo : EIATTR_MAXREG_COUNT
	.align		4
.L_3895:
        /*002c*/ 	.byte	0x03, 0x1b
        /*002e*/ 	.short	0x00ff


	//----- nvinfo : EIATTR_NUM_BARRIERS
	.align		4
        /*0030*/ 	.byte	0x02, 0x4c
        /*0032*/ 	.byte	0x01
	.zero		1


	//----- nvinfo : EIATTR_MERCURY_ISA_VERSION
	.align		4
        /*0034*/ 	.byte	0x03, 0x5f
        /*0036*/ 	.short	0x0000


	//----- nvinfo : EIATTR_COOP_GROUP_MASK_REGIDS
	.align		4
        /*0038*/ 	.byte	0x04, 0x29
        /*003a*/ 	.short	(.L_3897 - .L_3896)


	//   ....[0]....
.L_3896:
        /*003c*/ 	.word	0xffffffff


	//   ....[1]....
        /*0040*/ 	.word	0xffffffff


	//   ....[2]....
        /*0044*/ 	.word	0xffffffff


	//   ....[3]....
        /*0048*/ 	.word	0xffffffff


	//   ....[4]....
        /*004c*/ 	.word	0xffffffff


	//   ....[5]....
        /*0050*/ 	.word	0xffffffff


	//   ....[6]....
        /*0054*/ 	.word	0xffffffff


	//   ....[7]....
        /*0058*/ 	.word	0xffffffff


	//   ....[8]....
        /*005c*/ 	.word	0xffffffff


	//   ....[9]....
        /*0060*/ 	.word	0xffffffff


	//   ....[10]....
        /*0064*/ 	.word	0xffffffff


	//   ....[11]....
        /*0068*/ 	.word	0xffffffff


	//   ....[12]....
        /*006c*/ 	.word	0xffffffff


	//   ....[13]....
        /*0070*/ 	.word	0xffffffff


	//   ....[14]....
        /*0074*/ 	.word	0xffffffff


	//   ....[15]....
        /*0078*/ 	.word	0xffffffff


	//   ....[16]....
        /*007c*/ 	.word	0xffffffff


	//   ....[17]....
        /*0080*/ 	.word	0xffffffff


	//   ....[18]....
        /*0084*/ 	.word	0xffffffff


	//   ....[19]....
        /*0088*/ 	.word	0xffffffff


	//----- nvinfo : EIATTR_COOP_GROUP_INSTR_OFFSETS
	.align		4
.L_3897:
        /*008c*/ 	.byte	0x04, 0x28
        /*008e*/ 	.short	(.L_3899 - .L_3898)


	//   ....[0]....
.L_3898:
        /*0090*/ 	.word	0x000008b0


	//   ....[1]....
        /*0094*/ 	.word	0x000008d0


	//   ....[2]....
        /*0098*/ 	.word	0x000008f0


	//   ....[3]....
        /*009c*/ 	.word	0x00000910


	//   ....[4]....
        /*00a0*/ 	.word	0x00000930


	//   ....[5]....
        /*00a4*/ 	.word	0x00000950


	//   ....[6]....
        /*00a8*/ 	.word	0x00000970


	//   ....[7]....
        /*00ac*/ 	.word	0x00000990


	//   ....[8]....
        /*00b0*/ 	.word	0x000009b0


	//   ....[9]....
        /*00b4*/ 	.word	0x000009d0


	//   ....[10]....
        /*00b8*/ 	.word	0x000018d0


	//   ....[11]....
        /*00bc*/ 	.word	0x00001950


	//   ....[12]....
        /*00c0*/ 	.word	0x000019d0


	//   ....[13]....
        /*00c4*/ 	.word	0x00001a40


	//   ....[14]....
        /*00c8*/ 	.word	0x00001ac0


	//   ....[15]....
        /*00cc*/ 	.word	0x00001b30


	//   ....[16]....
        /*00d0*/ 	.word	0x00001bb0


	//   ....[17]....
        /*00d4*/ 	.word	0x00001c20


	//   ....[18]....
        /*00d8*/ 	.word	0x00001ca0


	//   ....[19]....
        /*00dc*/ 	.word	0x00001d10


	//----- nvinfo : EIATTR_EXIT_INSTR_OFFSETS
	.align		4
.L_3899:
        /*00e0*/ 	.byte	0x04, 0x1c
        /*00e2*/ 	.short	(.L_3901 - .L_3900)


	//   ....[0]....
.L_3900:
        /*00e4*/ 	.word	0x00001840


	//   ....[1]....
        /*00e8*/ 	.word	0x00001870


	//----- nvinfo : EIATTR_MAX_THREADS
	.align		4
.L_3901:
        /*00ec*/ 	.byte	0x04, 0x05
        /*00ee*/ 	.short	(.L_3903 - .L_3902)
.L_3902:
        /*00f0*/ 	.word	0x00000080
        /*00f4*/ 	.word	0x00000001
        /*00f8*/ 	.word	0x00000001


	//----- nvinfo : EIATTR_CRS_STACK_SIZE
	.align		4
.L_3903:
        /*00fc*/ 	.byte	0x04, 0x1e
        /*00fe*/ 	.short	(.L_3905 - .L_3904)
.L_3904:
        /*0100*/ 	.word	0x00000000
.L_3905:


//--------------------- .nv.info._ZN10layer_norm13ln_bwd_kernelINS_13Kernel_traitsIf6__halffS2_fjLj256ELj1ELj4ELj1ELj16ENS_18Kernel_traits_baseILj256EfS2_fS2_fjLj128EEEEELb0ELb0ELb1ELb1EEEvNS_9BwdParamsE --------------------------
	.section	.nv.info._ZN10layer_norm13ln_bwd_kernelINS_13Kernel_traitsIf6__halffS2_fjLj256ELj1ELj4ELj1ELj16ENS_18Kernel_traits_baseILj256EfS2_fS2_fjLj128EEEEELb0ELb0ELb1ELb1EEEvNS_9BwdParamsE,"",@"SHT_CUDA_INFO"
	.sectionflags	@""
	.align	4


	//----- nvinfo : EIATTR_CUDA_API_VERSION
	.align		4
        /*0000*/ 	.byte	0x04, 0x37
        /*0002*/ 	.short	(.L_3907 - .L_3906)
.L_3906:
        /*0004*/ 	.word	0x00000082


	//----- nvinfo : EIATTR_SW2861232_WAR
	.align		4
.L_3907:
        /*0008*/ 	.byte	0x01, 0x35
	.zero		2


	//----- nvinfo : EIATTR_PARAM_CBANK
	.align		4
        /*000c*/ 	.byte	0x04, 0x0a
        /*000e*/ 	.short	(.L_3909 - .L_3908)
	.align		4
.L_3908:
        /*0010*/ 	.word	index@(.nv.constant0._ZN10layer_norm13ln_bwd_kernelINS_13Kernel_traitsIf6__halffS2_fjLj256ELj1ELj4ELj1ELj16ENS_18Kernel_traits_baseILj256EfS2_fS2_fjLj128EEEEELb0ELb0ELb1ELb1EEEvNS_9BwdParamsE)
        /*0014*/ 	.short	0x0160
        /*0016*/ 	.short	0x0128


	//----- nvinfo : EIATTR_CBANK_PARAM_SIZE
	.align		4
.L_3909:
        /*0018*/ 	.byte	0x03, 0x19
        /*001a*/ 	.short	0x0128


	//----- nvinfo : EIATTR_KPARAM_INFO
	.align		4
        /*001c*/ 	.byte	0x04, 0x17
        /*001e*/ 	.short	(.L_3911 - .L_3910)
.L_3910:
        /*0020*/ 	.word	0x00000000
        /*0024*/ 	.short	0x0000
        /*0026*/ 	.short	0x0000
        /*0028*/ 	.byte	0x00, 0xf0, 0xa1, 0x04


	//----- nvinfo : EIATTR_MAXREG_COUNT
	.align		4
.L_3911:
        /*002c*/ 	.byte	0x03, 0x1b
        /*002e*/ 	.short	0x00ff


	//----- nvinfo : EIATTR_NUM_BARRIERS
	.align		4
        /*0030*/ 	.byte	0x02, 0x4c
        /*0032*/ 	.byte	0x01
	.zero		1


	//----- nvinfo : EIATTR_MERCURY_ISA_VERSION
	.align		4
        /*0034*/ 	.byte	0x03, 0x5f
        /*0036*/ 	.short	0x0000


	//----- nvinfo : EIATTR_COOP_GROUP_MASK_REGIDS
	.align		4
        /*0038*/ 	.byte	0x04, 0x29
        /*003a*/ 	.short	(.L_3913 - .L_3912)


	//   ....[0]....
.L_3912:
        /*003c*/ 	.word	0xffffffff


	//   ....[1]....
        /*0040*/ 	.word	0xffffffff


	//   ....[2]....
        /*0044*/ 	.word	0xffffffff


	//   ....[3]....
        /*0048*/ 	.word	0xffffffff


	//   ....[4]....
        /*004c*/ 	.word	0xffffffff


	//   ....[5]....
        /*0050*/ 	.word	0xffffffff


	//   ....[6]....
        /*0054*/ 	.word	0xffffffff


	//   ....[7]....
        /*0058*/ 	.word	0xffffffff


	//   ....[8]....
        /*005c*/ 	.word	0xffffffff


	//   ....[9]....
        /*0060*/ 	.word	0xffffffff


	//   ....[10]....
        /*0064*/ 	.word	0xffffffff


	//   ....[11]....
        /*0068*/ 	.word	0xffffffff


	//   ....[12]....
        /*006c*/ 	.word	0xffffffff


	//   ....[13]....
        /*0070*/ 	.word	0xffffffff


	//   ....[14]....
        /*0074*/ 	.word	0xffffffff


	//   ....[15]....
        /*0078*/ 	.word	0xffffffff


	//   ....[16]....
        /*007c*/ 	.word	0xffffffff


	//   ....[17]....
        /*0080*/ 	.word	0xffffffff


	//   ....[18]....
        /*0084*/ 	.word	0xffffffff


	//   ....[19]....
        /*0088*/ 	.word	0xffffffff


	//----- nvinfo : EIATTR_COOP_GROUP_INSTR_OFFSETS
	.align		4
.L_3913:
        /*008c*/ 	.byte	0x04, 0x28
        /*008e*/ 	.short	(.L_3915 - .L_3914)


	//   ....[0]....
.L_3914:
        /*0090*/ 	.word	0x000008e0


	//   ....[1]....
        /*0094*/ 	.word	0x00000900


	//   ....[2]....
        /*0098*/ 	.word	0x00000920


	//   ....[3]....
        /*009c*/ 	.word	0x00000940


	//   ....[4]....
        /*00a0*/ 	.word	0x00000960


	//   ....[5]....
        /*00a4*/ 	.word	0x00000980


	//   ....[6]....
        /*00a8*/ 	.word	0x000009a0


	//   ....[7]....
        /*00ac*/ 	.word	0x000009c0


	//   ....[8]....
        /*00b0*/ 	.word	0x000009e0


	//   ....[9]....
        /*00b4*/ 	.word	0x00000a00


	//   ....[10]....
        /*00b8*/ 	.word	0x000017c0


	//   ....[11]....
        /*00bc*/ 	.word	0x00001840


	//   ....[12]....
        /*00c0*/ 	.word	0x000018c0


	//   ....[13]....
        /*00c4*/ 	.word	0x00001930


	//   ....[14]....
        /*00c8*/ 	.word	0x000019b0


	//   ....[15]....
        /*00cc*/ 	.word	0x00001a20


	//   ....[16]....
        /*00d0*/ 	.word	0x00001aa0


	//   ....[17]....
        /*00d4*/ 	.word	0x00001b10


	//   ....[18]....
        /*00d8*/ 	.word	0x00001b90


	//   ....[19]....
        /*00dc*/ 	.word	0x00001c00


	//----- nvinfo : EIATTR_EXIT_INSTR_OFFSETS
	.align		4
.L_3915:
        /*00e0*/ 	.byte	0x04, 0x1c
        /*00e2*/ 	.short	(.L_3917 - .L_3916)


	//   ....[0]....
.L_3916:
        /*00e4*/ 	.word	0x00001760


	//----- nvinfo : EIATTR_MAX_THREADS
	.align		4
.L_3917:
        /*00e8*/ 	.byte	0x04, 0x05
        /*00ea*/ 	.short	(.L_3919 - .L_3918)
.L_3918:
        /*00ec*/ 	.word	0x00000080
        /*00f0*/ 	.word	0x00000001
        /*00f4*/ 	.word	0x00000001


	//----- nvinfo : EIATTR_CRS_STACK_SIZE
	.align		4
.L_3919:
        /*00f8*/ 	.byte	0x04, 0x1e
        /*00fa*/ 	.short	(.L_3921 - .L_3920)
.L_3920:
        /*00fc*/ 	.word	0x00000000
.L_3921:


//--------------------- .nv.info._ZN10layer_norm13ln_bwd_kernelINS_13Kernel_traitsIf6__halffS2_fjLj256ELj1ELj4ELj1ELj16ENS_18Kernel_traits_baseILj256EfS2_fS2_fjLj128EEEEELb0ELb1ELb0ELb0EEEvNS_9BwdParamsE --------------------------
	.section	.nv.info._ZN10layer_norm13ln_bwd_kernelINS_13Kernel_traitsIf6__halffS2_fjLj256ELj1ELj4ELj1ELj16ENS_18Kernel_traits_baseILj256EfS2_fS2_fjLj128EEEEELb0ELb1ELb0ELb0EEEvNS_9BwdParamsE,"",@"SHT_CUDA_INFO"
	.sectionflags	@""
	.align	4


	//----- nvinfo : EIATTR_CUDA_API_VERSION
	.align		4
        /*0000*/ 	.byte	0x04, 0x37
        /*0002*/ 	.short	(.L_3923 - .L_3922)
.L_3922:
        /*0004*/ 	.word	0x00000082


	//----- nvinfo : EIATTR_SW2861232_WAR
	.align		4
.L_3923:
        /*0008*/ 	.byte	0x01, 0x35
	.zero		2


	//----- nvinfo : EIATTR_PARAM_CBANK
	.align		4
        /*000c*/ 	.byte	0x04, 0x0a
        /*000e*/ 	.short	(.L_3925 - .L_3924)
	.align		4
.L_3924:
        /*0010*/ 	.word	index@(.nv.constant0._ZN10layer_norm13ln_bwd_kernelINS_13Kernel_traitsIf6__halffS2_fjLj256ELj1ELj4ELj1ELj16ENS_18Kernel_traits_baseILj256EfS2_fS2_fjLj128EEEEELb0ELb1ELb0ELb0EEEvNS_9BwdParamsE)
        /*0014*/ 	.short	0x0160
        /*0016*/ 	.short	0x0128


	//----- nvinfo : EIATTR_CBANK_PARAM_SIZE
	.align		4
.L_3925:
        /*0018*/ 	.byte	0x03, 0x19
        /*001a*/ 	.short	0x0128


	//----- nvinfo : EIATTR_KPARAM_INFO
	.align		4
        /*001c*/ 	.byte	0x04, 0x17
        /*001e*/ 	.short	(.L_3927 - .L_3926)
.L_3926:
        /*0020*/ 	.word	0x00000000
        /*0024*/ 	.short	0x0000
        /*0026*/ 	.short	0x0000
        /*0028*/ 	.byte	0x00, 0xf0, 0xa1, 0x04


	//----- nvinfo : EIATTR_MAXREG_COUNT
	.align		4
.L_3927:
        /*002c*/ 	.byte	0x03, 0x1b
        /*002e*/ 	.short	0x00ff


	//----- nvinfo : EIATTR_NUM_BARRIERS
	.align		4
        /*0030*/ 	.byte	0x02, 0x4c
        /*0032*/ 	.byte	0x01
	.zero		1


	//----- nvinfo : EIATTR_MERCURY_ISA_VERSION
	.align		4
        /*0034*/ 	.byte	0x03, 0x5f
        /*0036*/ 	.short	0x0000


	//----- nvinfo : EIATTR_COOP_GROUP_MASK_REGIDS
	.align		4
        /*0038*/ 	.byte	0x04, 0x29
        /*003a*/ 	.short	(.L_3929 - .L_3928)


	//   ....[0]....
.L_3928:
        /*003c*/ 	.word	0xffffffff


	//   ....[1]....
        /*0040*/ 	.word	0xffffffff


	//   ....[2]....
        /*0044*/ 	.word	0xffffffff


	//   ....[3]....
        /*0048*/ 	.word	0xffffffff


	//   ....[4]....
        /*004c*/ 	.word	0xffffffff


	//   ....[5]....
        /*0050*/ 	.word	0xffffffff


	//   ....[6]....
        /*0054*/ 	.word	0xffffffff


	//   ....[7]....
        /*0058*/ 	.word	0xffffffff


	//   ....[8]....
        /*005c*/ 	.word	0xffffffff


	//   ....[9]....
        /*0060*/ 	.word	0xffffffff


	//   ....[10]....
        /*0064*/ 	.word	0xffffffff


	//   ....[11]....
        /*0068*/ 	.word	0xffffffff


	//   ....[12]....
        /*006c*/ 	.word	0xffffffff


	//   ....[13]....
        /*0070*/ 	.word	0xffffffff


	//   ....[14]....
        /*0074*/ 	.word	0xffffffff


	//   ....[15]....
        /*0078*/ 	.word	0xffffffff


	//   ....[16]....
        /*007c*/ 	.word	0xffffffff


	//   ....[17]....
        /*0080*/ 	.word	0xffffffff


	//   ....[18]....
        /*0084*/ 	.word	0xffffffff


	//   ....[19]....
        /*0088*/ 	.word	0xffffffff


	//----- nvinfo : EIATTR_COOP_GROUP_INSTR_OFFSETS
	.align		4
.L_3929:
        /*008c*/ 	.byte	0x04, 0x28
        /*008e*/ 	.short	(.L_3931 - .L_3930)


	//   ....[0]....
.L_3930:
        /*0090*/ 	.word	0x00000890


	//   ....[1]....
        /*0094*/ 	.word	0x000008b0


	//   ....[2]....
        /*0098*/ 	.word	0x000008d0


	//   ....[3]....
        /*009c*/ 	.word	0x000008f0


	//   ....[4]....
        /*00a0*/ 	.word	0x00000910


	//   ....[5]....
        /*00a4*/ 	.word	0x00000930


	//   ....[6]....
        /*00a8*/ 	.word	0x00000950


	//   ....[7]....
        /*00ac*/ 	.word	0x00000970


	//   ....[8]....
        /*00b0*/ 	.word	0x00000990


	//   ....[9]....
        /*00b4*/ 	.word	0x000009b0


	//   ....[10]....
        /*00b8*/ 	.word	0x00001710


	//   ....[11]....
        /*00bc*/ 	.word	0x00001790


	//   ....[12]....
        /*00c0*/ 	.word	0x00001810


	//   ....[13]....
        /*00c4*/ 	.word	0x00001880


	//   ....[14]....
        /*00c8*/ 	.word	0x00001900


	//   ....[15]....
        /*00cc*/ 	.word	0x00001970


	//   ....[16]....
        /*00d0*/ 	.word	0x000019f0


	//   ....[17]....
        /*00d4*/ 	.word	0x00001a60


	//   ....[18]....
        /*00d8*/ 	.word	0x00001ae0


	//   ....[19]....
        /*00dc*/ 	.word	0x00001b50


	//----- nvinfo : EIATTR_EXIT_INSTR_OFFSETS
	.align		4
.L_3931:
        /*00e0*/ 	.byte	0x04, 0x1c
        /*00e2*/ 	.short	(.L_3933 - .L_3932)


	//   ....[0]....
.L_3932:
        /*00e4*/ 	.word	0x00001630


	//   ....[1]....
        /*00e8*/ 	.word	0x000016b0


	//----- nvinfo : EIATTR_MAX_THREADS
	.align		4
.L_3933:
        /*00ec*/ 	.byte	0x04, 0x05
        /*00ee*/ 	.short	(.L_3935 - .L_3934)
.L_3934:
        /*00f0*/ 	.word	0x00000080
        /*00f4*/ 	.word	0x00000001
        /*00f8*/ 	.word	0x00000001


	//----- nvinfo : EIATTR_CRS_STACK_SIZE
	.align		4
.L_3935:
        /*00fc*/ 	.byte	0x04, 0x1e
        /*00fe*/ 	.short	(.L_3937 - .L_3936)
.L_3936:
        /*0100*/ 	.word	0x00000000
.L_3937:


//--------------------- .nv.info._ZN10layer_norm13ln_bwd_kernelINS_13Kernel_traitsIf6__halffS2_fjLj256ELj1ELj4ELj1ELj16ENS_18Kernel_traits_baseILj256EfS2_fS2_fjLj128EEEEELb0ELb1ELb0ELb1EEEvNS_9BwdParamsE --------------------------
	.section	.nv.info._ZN10layer_norm13ln_bwd_kernelINS_13Kernel_traitsIf6__halffS2_fjLj256ELj1ELj4ELj1ELj16ENS_18Kernel_traits_baseILj256EfS2_fS2_fjLj128EEEEELb0ELb1ELb0ELb1EEEvNS_9BwdParamsE,"",@"SHT_CUDA_INFO"
	.sectionflags	@""
	.align	4


	//----- nvinfo : EIATTR_CUDA_API_VERSION
	.align		4
        /*0000*/ 	.byte	0x04, 0x37
        /*0002*/ 	.short	(.L_3939 - .L_3938)
.L_3938:
        /*0004*/ 	.word	0x00000082


	//----- nvinfo : EIATTR_SW2861232_WAR
	.align		4
.L_3939:
        /*0008*/ 	.byte	0x01, 0x35
	.zero		2


	//----- nvinfo : EIATTR_PARAM_CBANK
	.align		4
        /*000c*/ 	.byte	0x04, 0x0a
        /*000e*/ 	.short	(.L_3941 - .L_3940)
	.align		4
.L_3940:
        /*0010*/ 	.word	index@(.nv.constant0._ZN10layer_norm13ln_bwd_kernelINS_13Kernel_traitsIf6__halffS2_fjLj256ELj1ELj4ELj1ELj16ENS_18Kernel_traits_baseILj256EfS2_fS2_fjLj128EEEEELb0ELb1ELb0ELb1EEEvNS_9BwdParamsE)
        /*0014*/ 	.short	0x0160
        /*0016*/ 	.short	0x0128


	//----- nvinfo : EIATTR_CBANK_PARAM_SIZE
	.align		4
.L_3941:
        /*0018*/ 	.byte	0x03, 0x19
        /*001a*/ 	.short	0x0128


	//----- nvinfo : EIATTR_KPARAM_INFO
	.align		4
        /*001c*/ 	.byte	0x04, 0x17
        /*001e*/ 	.short	(.L_3943 - .L_3942)
.L_3942:
        /*0020*/ 	.word	0x00000000
        /*0024*/ 	.short	0x0000
        /*0026*/ 	.short	0x0000
        /*0028*/ 	.byte	0x00, 0xf0, 0xa1, 0x04


	//----- nvinfo : EIATTR_MAXREG_COUNT
	.align		4
.L_3943:
        /*002c*/ 	.byte	0x03, 0x1b
        /*002e*/ 	.short	0x00ff


	//----- nvinfo : EIATTR_NUM_BARRIERS
	.align		4
        /*0030*/ 	.byte	0x02, 0x4c
        /*0032*/ 	.byte	0x01
	.zero		1


	//----- nvinfo : EIATTR_MERCURY_ISA_VERSION
	.align		4
        /*0034*/ 	.byte	0x03, 0x5f
        /*0036*/ 	.short	0x0000


	//----- nvinfo : EIATTR_COOP_GROUP_MASK_REGIDS
	.align		4
        /*0038*/ 	.byte	0x04, 0x29
        /*003a*/ 	.short	(.L_3945 - .L_3944)


	//   ....[0]....
.L_3944:
        /*003c*/ 	.word	0xffffffff


	//   ....[1]....
        /*0040*/ 	.word	0xffffffff


	//   ....[2]....
        /*0044*/ 	.word	0xffffffff


	//   ....[3]....
        /*0048*/ 	.word	0xffffffff


	//   ....[4]....
        /*004c*/ 	.word	0xffffffff


	//   ....[5]....
        /*0050*/ 	.word	0xffffffff


	//   ....[6]....
        /*0054*/ 	.word	0xffffffff


	//   ....[7]....
        /*0058*/ 	.word	0xffffffff


	//   ....[8]....
        /*005c*/ 	.word	0xffffffff


	//   ....[9]....
        /*0060*/ 	.word	0xffffffff


	//   ....[10]....
        /*0064*/ 	.word	0xffffffff


	//   ....[11]....
        /*0068*/ 	.word	0xffffffff


	//   ....[12]....
        /*006c*/ 	.word	0xffffffff


	//   ....[13]....
        /*0070*/ 	.word	0xffffffff


	//   ....[14]....
        /*0074*/ 	.word	0xffffffff


	//   ....[15]....
        /*0078*/ 	.word	0xffffffff


	//   ....[16]....
        /*007c*/ 	.word	0xffffffff


	//   ....[17]....
        /*0080*/ 	.word	0xffffffff


	//   ....[18]....
        /*0084*/ 	.word	0xffffffff


	//   ....[19]....
        /*0088*/ 	.word	0xffffffff


	//----- nvinfo : EIATTR_COOP_GROUP_INSTR_OFFSETS
	.align		4
.L_3945:
        /*008c*/ 	.byte	0x04, 0x28
        /*008e*/ 	.short	(.L_3947 - .L_3946)


	//   ....[0]....
.L_3946:
        /*0090*/ 	.word	0x00000910


	//   ....[1]....
        /*0094*/ 	.word	0x00000930


	//   ....[2]....
        /*0098*/ 	.word	0x00000950


	//   ....[3]....
        /*009c*/ 	.word	0x00000970


	//   ....[4]....
        /*00a0*/ 	.word	0x00000990


	//   ....[5]....
        /*00a4*/ 	.word	0x000009b0


	//   ....[6]....
        /*00a8*/ 	.word	0x000009d0


	//   ....[7]....
        /*00ac*/ 	.word	0x000009f0


	//   ....[8]....
        /*00b0*/ 	.word	0x00000a20


	//   ....[9]....
        /*00b4*/ 	.word	0x00000a30


	//   ....[10]....
        /*00b8*/ 	.word	0x00001740


	//   ....[11]....
        /*00bc*/ 	.word	0x000017c0


	//   ....[12]....
        /*00c0*/ 	.word	0x00001840


	//   ....[13]....
        /*00c4*/ 	.word	0x000018b0


	//   ....[14]....
        /*00c8*/ 	.word	0x00001930


	//   ....[15]....
        /*00cc*/ 	.word	0x000019a0


	//   ....[16]....
        /*00d0*/ 	.word	0x00001a20


	//   ....[17]....
        /*00d4*/ 	.word	0x00001a90


	//   ....[18]....
        /*00d8*/ 	.word	0x00001b10


	//   ....[19]....
        /*00dc*/ 	.word	0x00001b80


	//----- nvinfo : EIATTR_EXIT_INSTR_OFFSETS
	.align		4
.L_3947:
        /*00e0*/ 	.byte	0x04, 0x1c
        /*00e2*/ 	.short	(.L_3949 - .L_3948)


	//   ....[0]....
.L_3948:
        /*00e4*/ 	.word	0x000016e0


	//----- nvinfo : EIATTR_MAX_THREADS
	.align		4
.L_3949:
        /*00e8*/ 	.byte	0x04, 0x05
        /*00ea*/ 	.short	(.L_3951 - .L_3950)
.L_3950:
        /*00ec*/ 	.word	0x00000080
        /*00f0*/ 	.word	0x00000001
        /*00f4*/ 	.word	0x00000001


	//----- nvinfo : EIATTR_CRS_STACK_SIZE
	.align		4
.L_3951:
        /*00f8*/ 	.byte	0x04, 0x1e
        /*00fa*/ 	.short	(.L_3953 - .L_3952)
.L_3952:
        /*00fc*/ 	.word	0x00000000
.L_3953:


//--------------------- .nv.info._ZN10layer_norm13ln_bwd_kernelINS_13Kernel_traitsIf6__halffS2_fjLj256ELj1ELj4ELj1ELj16ENS_18Kernel_traits_baseILj256EfS2_fS2_fjLj128EEEEELb0ELb1ELb1ELb0EEEvNS_9BwdParamsE --------------------------
	.section	.nv.info._ZN10layer_norm13ln_bwd_kernelINS_13Kernel_traitsIf6__halffS2_fjLj256ELj1ELj4ELj1ELj16ENS_18Kernel_traits_baseILj256EfS2_fS2_fjLj128EEEEELb0ELb1ELb1ELb0EEEvNS_9BwdParamsE,"",@"SHT_CUDA_INFO"
	.sectionflags	@""
	.align	4


	//----- nvinfo : EIATTR_CUDA_API_VERSION
	.align		4
        /*0000*/ 	.byte	0x04, 0x37
        /*0002*/ 	.short	(.L_3955 - .L_3954)
.L_3954:
        /*0004*/ 	.word	0x00000082


	//----- nvinfo : EIATTR_SW2861232_WAR
	.align		4
.L_3955:
        /*0008*/ 	.byte	0x01, 0x35
	.zero		2


	//----- nvinfo : EIATTR_PARAM_CBANK
	.align		4
        /*000c*/ 	.byte	0x04, 0x0a
        /*000e*/ 	.short	(.L_3957 - .L_3956)
	.align		4
.L_3956:
        /*0010*/ 	.word	index@(.nv.constant0._ZN10layer_norm13ln_bwd_kernelINS_13Kernel_traitsIf6__halffS2_fjLj256ELj1ELj4ELj1ELj16ENS_18Kernel_traits_baseILj256EfS2_fS2_fjLj128EEEEELb0ELb1ELb1ELb0EEEvNS_9BwdParamsE)
        /*0014*/ 	.short	0x0160
        /*0016*/ 	.short	0x0128


	//----- nvinfo : EIATTR_CBANK_PARAM_SIZE
	.align		4
.L_3957:
        /*0018*/ 	.byte	0x03, 0x19
        /*001a*/ 	.short	0x0128


	//----- nvinfo : EIATTR_KPARAM_INFO
	.align		4
        /*001c*/ 	.byte	0x04, 0x17
        /*001e*/ 	.short	(.L_3959 - .L_3958)
.L_3958:
        /*0020*/ 	.word	0x00000000
        /*0024*/ 	.short	0x0000
        /*0026*/ 	.short	0x0000
        /*0028*/ 	.byte	0x00, 0xf0, 0xa1, 0x04


	//----- nvinfo : EIATTR_MAXREG_COUNT
	.align		4
.L_3959:
        /*002c*/ 	.byte	0x03, 0x1b
        /*002e*/ 	.short	0x00ff


	//----- nvinfo : EIATTR_NUM_BARRIERS
	.align		4
        /*0030*/ 	.byte	0x02, 0x4c
        /*0032*/ 	.byte	0x01
	.zero		1


	//----- nvinfo : EIATTR_MERCURY_ISA_VERSION
	.align		4
        /*0034*/ 	.byte	0x03, 0x5f
        /*0036*/ 	.short	0x0000


	//----- nvinfo : EIATTR_COOP_GROUP_MASK_REGIDS
	.align		4
        /*0038*/ 	.byte	0x04, 0x29
        /*003a*/ 	.short	(.L_3961 - .L_3960)


	//   ....[0]....
.L_3960:
        /*003c*/ 	.word	0xffffffff


	//   ....[1]....
        /*0040*/ 	.word	0xffffffff


	//   ....[2]....
        /*0044*/ 	.word	0xffffffff


	//   ....[3]....
        /*0048*/ 	.word	0xffffffff


	//   ....[4]....
        /*004c*/ 	.word	0xffffffff


	//   ....[5]....
        /*0050*/ 	.word	0xffffffff


	//   ....[6]....
        /*0054*/ 	.word	0xffffffff


	//   ....[7]....
        /*0058*/ 	.word	0xffffffff


	//   ....[8]....
        /*005c*/ 	.word	0xffffffff


	//   ....[9]....
        /*0060*/ 	.word	0xffffffff


	//   ....[10]....
        /*0064*/ 	.word	0xffffffff


	//   ....[11]....
        /*0068*/ 	.word	0xffffffff


	//   ....[12]....
        /*006c*/ 	.word	0xffffffff


	//   ....[13]....
        /*0070*/ 	.word	0xffffffff


	//   ....[14]....
        /*0074*/ 	.word	0xffffffff


	//   ....[15]....
        /*0078*/ 	.word	0xffffffff


	//   ....[16]....
        /*007c*/ 	.word	0xffffffff


	//   ....[17]....
        /*0080*/ 	.word	0xffffffff


	//   ....[18]....
        /*0084*/ 	.word	0xffffffff


	//   ....[19]....
        /*0088*/ 	.word	0xffffffff


	//----- nvinfo : EIATTR_COOP_GROUP_INSTR_OFFSETS
	.align		4
.L_3961:
        /*008c*/ 	.byte	0x04, 0x28
        /*008e*/ 	.short	(.L_3963 - .L_3962)


	//   ....[0]....
.L_3962:
        /*0090*/ 	.word	0x00000910


	//   ....[1]....
        /*0094*/ 	.word	0x00000930


	//   ....[2]....
        /*0098*/ 	.word	0x00000950


	//   ....[3]....
        /*009c*/ 	.word	0x00000970


	//   ....[4]....
        /*00a0*/ 	.word	0x00000990


	//   ....[5]....
        /*00a4*/ 	.word	0x000009b0


	//   ....[6]....
        /*00a8*/ 	.word	0x000009d0


	//   ....[7]....
        /*00ac*/ 	.word	0x000009f0


	//   ....[8]....
        /*00b0*/ 	.word	0x00000a10


	//   ....[9]....
        /*00b4*/ 	.word	0x00000a30


	//   ....[10]....
        /*00b8*/ 	.word	0x00001cb0


	//   ....[11]....
        /*00bc*/ 	.word	0x00001d30


	//   ....[12]....
        /*00c0*/ 	.word	0x00001db0


	//   ....[13]....
        /*00c4*/ 	.word	0x00001e20


	//   ....[14]....
        /*00c8*/ 	.word	0x00001ea0


	//   ....[15]....
        /*00cc*/ 	.word	0x00001f10


	//   ....[16]....
        /*00d0*/ 	.word	0x00001f90


	//   ....[17]....
        /*00d4*/ 	.word	0x00002000


	//   ....[18]....
        /*00d8*/ 	.word	0x00002080


	//   ....[19]....
        /*00dc*/ 	.word	0x000020f0


	//----- nvinfo : EIATTR_EXIT_INSTR_OFFSETS
	.align		4
.L_3963:
        /*00e0*/ 	.byte	0x04, 0x1c
        /*00e2*/ 	.short	(.L_3965 - .L_3964)


	//   ....[0]....
.L_3964:
        /*00e4*/ 	.word	0x00001bd0


	//   ....[1]....
        /*00e8*/ 	.word	0x00001c50


	//----- nvinfo : EIATTR_MAX_THREADS
	.align		4
.L_3965:
        /*00ec*/ 	.byte	0x04, 0x05
        /*00ee*/ 	.short	(.L_3967 - .L_3966)
.L_3966:
        /*00f0*/ 	.word	0x00000080
        /*00f4*/ 	.word	0x00000001
        /*00f8*/ 	.word	0x00000001


	//----- nvinfo : EIATTR_CRS_STACK_SIZE
	.align		4
.L_3967:
        /*00fc*/ 	.byte	0x04, 0x1e
        /*00fe*/ 	.short	(.L_3969 - .L_3968)
.L_3968:
        /*0100*/ 	.word	0x00000000
.L_3969:


//--------------------- .nv.info._ZN10layer_norm13ln_bwd_kernelINS_13Kernel_traitsIf6__halffS2_fjLj256ELj1ELj4ELj1ELj16ENS_18Kernel_traits_baseILj256EfS2_fS2_fjLj128EEEEELb0ELb1ELb1ELb1EEEvNS_9BwdParamsE --------------------------
	.section	.nv.info._ZN10layer_norm13ln_bwd_kernelINS_13Kernel_traitsIf6__halffS2_fjLj256ELj1ELj4ELj1ELj16ENS_18Kernel_traits_baseILj256EfS2_fS2_fjLj128EEEEELb0ELb1ELb1ELb1EEEvNS_9BwdParamsE,"",@"SHT_CUDA_INFO"
	.sectionflags	@""
	.align	4


	//----- nvinfo : EIATTR_CUDA_API_VERSION
	.align		4
        /*0000*/ 	.byte	0x04, 0x37
        /*0002*/ 	.short	(.L_3971 - .L_3970)
.L_3970:
        /*0004*/ 	.word	0x00000082


	//----- nvinfo : EIATTR_SW2861232_WAR
	.align		4
.L_3971:
        /*0008*/ 	.byte	0x01, 0x35
	.zero		2


	//----- nvinfo : EIATTR_PARAM_CBANK
	.align		4
        /*000c*/ 	.byte	0x04, 0x0a
        /*000e*/ 	.short	(.L_3973 - .L_3972)
	.align		4
.L_3972:
        /*0010*/ 	.word	index@(.nv.constant0._ZN10layer_norm13ln_bwd_kernelINS_13Kernel_traitsIf6__halffS2_fjLj256ELj1ELj4ELj1ELj16ENS_18Kernel_traits_baseILj256EfS2_fS2_fjLj128EEEEELb0ELb1ELb1ELb1EEEvNS_9BwdParamsE)
        /*0014*/ 	.short	0x0160
        /*0016*/ 	.short	0x0128


	//----- nvinfo : EIATTR_CBANK_PARAM_SIZE
	.align		4
.L_3973:
        /*0018*/ 	.byte	0x03, 0x19
        /*001a*/ 	.short	0x0128


	//----- nvinfo : EIATTR_KPARAM_INFO
	.align		4
        /*001c*/ 	.byte	0x04, 0x17
        /*001e*/ 	.short	(.L_3975 - .L_3974)
.L_3974:
        /*0020*/ 	.word	0x00000000
        /*0024*/ 	.short	0x0000
        /*0026*/ 	.short	0x0000
        /*0028*/ 	.byte	0x00, 0xf0, 0xa1, 0x04


	//----- nvinfo : EIATTR_MAXREG_COUNT
	.align		4
.L_3975:
        /*002c*/ 	.byte	0x03, 0x1b
        /*002e*/ 	.short	0x00ff


	//----- nvinfo : EIATTR_NUM_BARRIERS
	.align		4
        /*0030*/ 	.byte	0x02, 0x4c
        /*0032*/ 	.byte	0x01
	.zero		1


	//----- nvinfo : EIATTR_MERCURY_ISA_VERSION
	.align		4
        /*0034*/ 	.byte	0x03, 0x5f
        /*0036*/ 	.short	0x0000


	//----- nvinfo : EIATTR_COOP_GROUP_MASK_REGIDS
	.align		4
        /*0038*/ 	.byte	0x04, 0x29
        /*003a*/ 	.short	(.L_3977 - .L_3976)


	//   ....[0]....
.L_3976:
        /*003c*/ 	.word	0xffffffff


	//   ....[1]....
        /*0040*/ 	.word	0xffffffff


	//   ....[2]....
        /*0044*/ 	.word	0xffffffff


	//   ....[3]....
        /*0048*/ 	.word	0xffffffff


	//   ....[4]....
        /*004c*/ 	.word	0xffffffff


	//   ....[5]....
        /*0050*/ 	.word	0xffffffff


	//   ....[6]....
        /*0054*/ 	.word	0xffffffff


	//   ....[7]....
        /*0058*/ 	.word	0xffffffff


	//   ....[8]....
        /*005c*/ 	.word	0xffffffff


	//   ....[9]....
        /*0060*/ 	.word	0xffffffff


	//   ....[10]....
        /*0064*/ 	.word	0xffffffff


	//   ....[11]....
        /*0068*/ 	.word	0xffffffff


	//   ....[12]....
        /*006c*/ 	.word	0xffffffff


	//   ....[13]....
        /*0070*/ 	.word	0xffffffff


	//   ....[14]....
        /*0074*/ 	.word	0xffffffff


	//   ....[15]....
        /*0078*/ 	.word	0xffffffff


	//   ....[16]....
        /*007c*/ 	.word	0xffffffff


	//   ....[17]....
        /*0080*/ 	.word	0xffffffff


	//   ....[18]....
        /*0084*/ 	.word	0xffffffff


	//   ....[19]....
        /*0088*/ 	.word	0xffffffff


	//----- nvinfo : EIATTR_COOP_GROUP_INSTR_OFFSETS
	.align		4
.L_3977:
        /*008c*/ 	.byte	0x04, 0x28
        /*008e*/ 	.short	(.L_3979 - .L_3978)


	//   ....[0]....
.L_3978:
        /*0090*/ 	.word	0x00000990


	//   ....[1]....
        /*0094*/ 	.word	0x000009c0


	//   ....[2]....
        /*0098*/ 	.word	0x000009d0


	//   ....[3]....
        /*009c*/ 	.word	0x00000a00


	//   ....[4]....
        /*00a0*/ 	.word	0x00000a10


	//   ....[5]....
        /*00a4*/ 	.word	0x00000a40


	//   ....[6]....
        /*00a8*/ 	.word	0x00000a50


	//   ....[7]....
        /*00ac*/ 	.word	0x00000a80


	//   ....[8]....
        /*00b0*/ 	.word	0x00000aa0


	//   ....[9]....
        /*00b4*/ 	.word	0x00000ab0


	//   ....[10]....
        /*00b8*/ 	.word	0x00001b90


	//   ....[11]....
        /*00bc*/ 	.word	0x00001c00


	//   ....[12]....
        /*00c0*/ 	.word	0x00001c70


	//   ....[13]....
        /*00c4*/ 	.word	0x00001cd0


	//   ....[14]....
        /*00c8*/ 	.word	0x00001d40


	//   ....[15]....
        /*00cc*/ 	.word	0x00001da0


	//   ....[16]....
        /*00d0*/ 	.word	0x00001e10


	//   ....[17]....
        /*00d4*/ 	.word	0x00001e70


	//   ....[18]....
        /*00d8*/ 	.word	0x00001ee0


	//   ....[19]....
        /*00dc*/ 	.word	0x00001f40


	//----- nvinfo : EIATTR_EXIT_INSTR_OFFSETS
	.align		4
.L_3979:
        /*00e0*/ 	.byte	0x04, 0x1c
        /*00e2*/ 	.short	(.L_3981 - .L_3980)


	//   ....[0]....
.L_3980:
        /*00e4*/ 	.word	0x00001b40


	//----- nvinfo : EIATTR_MAX_THREADS
	.align		4
.L_3981:
        /*00e8*/ 	.byte	0x04, 0x05
        /*00ea*/ 	.short	(.L_3983 - .L_3982)
.L_3982:
        /*00ec*/ 	.word	0x00000080
        /*00f0*/ 	.word	0x00000001
        /*00f4*/ 	.word	0x00000001


	//----- nvinfo : EIATTR_CRS_STACK_SIZE
	.align		4
.L_3983:
        /*00f8*/ 	.byte	0x04, 0x1e
        /*00fa*/ 	.short	(.L_3985 - .L_3984)
.L_3984:
        /*00fc*/ 	.word	0x00000000
.L_3985:


//--------------------- .nv.info._ZN10layer_norm13ln_bwd_kernelINS_13Kernel_traitsIf6__halffS2_fjLj256ELj1ELj4ELj1ELj16ENS_18Kernel_traits_baseILj256EfS2_fS2_fjLj128EEEEELb1ELb0ELb0ELb0EEEvNS_9BwdParamsE --------------------------
	.section	.nv.info._ZN10layer_norm13ln_bwd_kernelINS_13Kernel_traitsIf6__halffS2_fjLj256ELj1ELj4ELj1ELj16ENS_18Kernel_traits_baseILj256EfS2_fS2_fjLj128EEEEELb1ELb0ELb0ELb0EEEvNS_9BwdParamsE,"",@"SHT_CUDA_INFO"
	.sectionflags	@""
	.align	4


	//----- nvinfo : EIATTR_CUDA_API_VERSION
	.align		4
        /*0000*/ 	.byte	0x04, 0x37
        /*0002*/ 	.short	(.L_3987 - .L_3986)
.L_3986:
        /*0004*/ 	.word	0x00000082


	//----- nvinfo : EIATTR_SW2861232_WAR
	.align		4
.L_3987:
        /*0008*/ 	.byte	0x01, 0x35
	.zero		2


	//----- nvinfo : EIATTR_PARAM_CBANK
	.align		4
        /*000c*/ 	.byte	0x04, 0x0a
        /*000e*/ 	.short	(.L_3989 - .L_3988)
	.align		4
.L_3988:
        /*0010*/ 	.word	index@(.nv.constant0._ZN10layer_norm13ln_bwd_kernelINS_13Kernel_traitsIf6__halffS2_fjLj256ELj1ELj4ELj1ELj16ENS_18Kernel_traits_baseILj256EfS2_fS2_fjLj128EEEEELb1ELb0ELb0ELb0EEEvNS_9BwdParamsE)
        /*0014*/ 	.short	0x0160
        /*0016*/ 	.short	0x0128


	//----- nvinfo : EIATTR_CBANK_PARAM_SIZE
	.align		4
.L_3989:
        /*0018*/ 	.byte	0x03, 0x19
        /*001a*/ 	.short	0x0128


	//----- nvinfo : EIATTR_KPARAM_INFO
	.align		4
        /*001c*/ 	.byte	0x04, 0x17
        /*001e*/ 	.short	(.L_3991 - .L_3990)
.L_3990:
        /*0020*/ 	.word	0x00000000
        /*0024*/ 	.short	0x0000
        /*0026*/ 	.short	0x0000
        /*0028*/ 	.byte	0x00, 0xf0, 0xa1, 0x04


	//----- nvinfo : EIATTR_MAXREG_COUNT
	.align		4
.L_3991:
        /*002c*/ 	.byte	0x03, 0x1b
        /*002e*/ 	.short	0x00ff


	//----- nvinfo : EIATTR_NUM_BARRIERS
	.align		4
        /*0030*/ 	.byte	0x02, 0x4c
        /*0032*/ 	.byte	0x01
	.zero		1


	//----- nvinfo : EIATTR_MERCURY_ISA_VERSION
	.align		4
        /*0034*/ 	.byte	0x03, 0x5f
        /*0036*/ 	.short	0x0000


	//----- nvinfo : EIATTR_COOP_GROUP_MASK_REGIDS
	.align		4
        /*0038*/ 	.byte	0x04, 0x29
        /*003a*/ 	.short	(.L_3993 - .L_3992)


	//   ....[0]....
.L_3992:
        /*003c*/ 	.word	0xffffffff


	//   ....[1]....
        /*0040*/ 	.word	0xffffffff


	//   ....[2]....
        /*0044*/ 	.word	0xffffffff


	//   ....[3]....
        /*0048*/ 	.word	0xffffffff


	//   ....[4]....
        /*004c*/ 	.word	0xffffffff


	//   ....[5]....
        /*0050*/ 	.word	0xffffffff


	//   ....[6]....
        /*0054*/ 	.word	0xffffffff


	//   ....[7]....
        /*0058*/ 	.word	0xffffffff


	//   ....[8]....
        /*005c*/ 	.word	0xffffffff


	//   ....[9]....
        /*0060*/ 	.word	0xffffffff


	//   ....[10]....
        /*0064*/ 	.word	0xffffffff


	//   ....[11]....
        /*0068*/ 	.word	0xffffffff


	//   ....[12]....
        /*006c*/ 	.word	0xffffffff


	//   ....[13]....
        /*0070*/ 	.word	0xffffffff


	//   ....[14]....
        /*0074*/ 	.word	0xffffffff


	//   ....[15]....
        /*0078*/ 	.word	0xffffffff


	//   ....[16]....
        /*007c*/ 	.word	0xffffffff


	//   ....[17]....
        /*0080*/ 	.word	0xffffffff


	//   ....[18]....
        /*0084*/ 	.word	0xffffffff


	//   ....[19]....
        /*0088*/ 	.word	0xffffffff


	//----- nvinfo : EIATTR_COOP_GROUP_INSTR_OFFSETS
	.align		4
.L_3993:
        /*008c*/ 	.byte	0x04, 0x28
        /*008e*/ 	.short	(.L_3995 - .L_3994)


	//   ....[0]....
.L_3994:
        /*0090*/ 	.word	0x000008c0


	//   ....[1]....
        /*0094*/ 	.word	0x000008f0


	//   ....[2]....
        /*0098*/ 	.word	0x00000900


	//   ....[3]....
        /*009c*/ 	.word	0x00000930


	//   ....[4]....
        /*00a0*/ 	.word	0x00000940


	//   ....[5]....
        /*00a4*/ 	.word	0x00000970


	//   ....[6]....
        /*00a8*/ 	.word	0x00000980


	//   ....[7]....
        /*00ac*/ 	.word	0x000009b0


	//   ....[8]....
        /*00b0*/ 	.word	0x000009d0


	//   ....[9]....
        /*00b4*/ 	.word	0x000009e0


	//   ....[10]....
        /*00b8*/ 	.word	0x00001510


	//   ....[11]....
        /*00bc*/ 	.word	0x00001580


	//   ....[12]....
        /*00c0*/ 	.word	0x000015f0


	//   ....[13]....
        /*00c4*/ 	.word	0x00001650


	//   ....[14]....
        /*00c8*/ 	.word	0x000016c0


	//   ....[15]....
        /*00cc*/ 	.word	0x00001720


	//   ....[16]....
        /*00d0*/ 	.word	0x00001790


	//   ....[17]....
        /*00d4*/ 	.word	0x000017f0


	//   ....[18]....
        /*00d8*/ 	.word	0x00001860


	//   ....[19]....
        /*00dc*/ 	.word	0x000018c0


	//----- nvinfo : EIATTR_EXIT_INSTR_OFFSETS
	.align		4
.L_3995:
        /*00e0*/ 	.byte	0x04, 0x1c
        /*00e2*/ 	.short	(.L_3997 - .L_3996)


	//   ....[0]....
.L_3996:
        /*00e4*/ 	.word	0x00001490


	//   ....[1]....
        /*00e8*/ 	.word	0x000014c0


	//----- nvinfo : EIATTR_MAX_THREADS
	.align		4
.L_3997:
        /*00ec*/ 	.byte	0x04, 0x05
        /*00ee*/ 	.short	(.L_3999 - .L_3998)
.L_3998:
        /*00f0*/ 	.word	0x00000080
        /*00f4*/ 	.word	0x00000001
        /*00f8*/ 	.word	0x00000001


	//----- nvinfo : EIATTR_CRS_STACK_SIZE
	.align		4
.L_3999:
        /*00fc*/ 	.byte	0x04, 0x1e
        /*00fe*/ 	.short	(.L_4001 - .L_4000)
.L_4000:
        /*0100*/ 	.word	0x00000000
.L_4001:


//--------------------- .nv.info._ZN10layer_norm13ln_bwd_kernelINS_13Kernel_traitsIf6__halffS2_fjLj256ELj1ELj4ELj1ELj16ENS_18Kernel_traits_baseILj256EfS2_fS2_fjLj128EEEEELb1ELb0ELb0ELb1EEEvNS_9BwdParamsE --------------------------
	.section	.nv.info._ZN10layer_norm13ln_bwd_kernelINS_13Kernel_traitsIf6__halffS2_fjLj256ELj1ELj4ELj1ELj16ENS_18Kernel_traits_baseILj256EfS2_fS2_fjLj128EEEEELb1ELb0ELb0ELb1EEEvNS_9BwdParamsE,"",@"SHT_CUDA_INFO"
	.sectionflags	@""
	.align	4


	//----- nvinfo : EIATTR_CUDA_API_VERSION
	.align		4
        /*0000*/ 	.byte	0x04, 0x37
        /*0002*/ 	.short	(.L_4003 - .L_4002)
.L_4002:
        /*0004*/ 	.word	0x00000082


	//----- nvinfo : EIATTR_SW2861232_WAR
	.align		4
.L_4003:
        /*0008*/ 	.byte	0x01, 0x35
	.zero		2


	//----- nvinfo : EIATTR_PARAM_CBANK
	.align		4
        /*000c*/ 	.byte	0x04, 0x0a
        /*000e*/ 	.short	(.L_4005 - .L_4004)
	.align		4
.L_4004:
        /*0010*/ 	.word	index@(.nv.constant0._ZN10layer_norm13ln_bwd_kernelINS_13Kernel_traitsIf6__halffS2_fjLj256ELj1ELj4ELj1ELj16ENS_18Kernel_traits_baseILj256EfS2_fS2_fjLj128EEEEELb1ELb0ELb0ELb1EEEvNS_9BwdParamsE)
        /*0014*/ 	.short	0x0160
        /*0016*/ 	.short	0x0128


	//----- nvinfo : EIATTR_CBANK_PARAM_SIZE
	.align		4
.L_4005:
        /*0018*/ 	.byte	0x03, 0x19
        /*001a*/ 	.short	0x0128


	//----- nvinfo : EIATTR_KPARAM_INFO
	.align		4
        /*001c*/ 	.byte	0x04, 0x17
        /*001e*/ 	.short	(.L_4007 - .L_4006)
.L_4006:
        /*0020*/ 	.word	0x00000000
        /*0024*/ 	.short	0x0000
        /*0026*/ 	.short	0x0000
        /*0028*/ 	.byte	0x00, 0xf0, 0xa1, 0x04


	//----- nvinfo : EIATTR_MAXREG_COUNT
	.align		4
.L_4007:
        /*002c*/ 	.byte	0x03, 0x1b
        /*002e*/ 	.short	0x00ff


	//----- nvinfo : EIATTR_NUM_BARRIERS
	.align		4
        /*0030*/ 	.byte	0x02, 0x4c
        /*0032*/ 	.byte	0x01
	.zero		1


	//----- nvinfo : EIATTR_MERCURY_ISA_VERSION
	.align		4
        /*0034*/ 	.byte	0x03, 0x5f
        /*0036*/ 	.short	0x0000


	//----- nvinfo : EIATTR_COOP_GROUP_MASK_REGIDS
	.align		4
        /*0038*/ 	.byte	0x04, 0x29
        /*003a*/ 	.short	(.L_4009 - .L_4008)


	//   ....[0]....
.L_4008:
        /*003c*/ 	.word	0xffffffff


	//   ....[1]....
        /*0040*/ 	.word	0xffffffff


	//   ....[2]....
        /*0044*/ 	.word	0xffffffff


	//   ....[3]....
        /*0048*/ 	.word	0xffffffff


	//   ....[4]....
        /*004c*/ 	.word	0xffffffff


	//   ....[5]....
        /*0050*/ 	.word	0xffffffff


	//   ....[6]....
        /*0054*/ 	.word	0xffffffff


	//   ....[7]....
        /*0058*/ 	.word	0xffffffff


	//   ....[8]....
        /*005c*/ 	.word	0xffffffff


	//   ....[9]....
        /*0060*/ 	.word	0xffffffff


	//   ....[10]....
        /*0064*/ 	.word	0xffffffff


	//   ....[11]....
        /*0068*/ 	.word	0xffffffff


	//   ....[12]....
        /*006c*/ 	.word	0xffffffff


	//   ....[13]....
        /*0070*/ 	.word	0xffffffff


	//   ....[14]....
        /*0074*/ 	.word	0xffffffff


	//   ....[15]....
        /*0078*/ 	.word	0xffffffff


	//   ....[16]....
        /*007c*/ 	.word	0xffffffff


	//   ....[17]....
        /*0080*/ 	.word	0xffffffff


	//   ....[18]....
        /*0084*/ 	.word	0xffffffff


	//   ....[19]....
        /*0088*/ 	.word	0xffffffff


	//----- nvinfo : EIATTR_COOP_GROUP_INSTR_OFFSETS
	.align		4
.L_4009:
        /*008c*/ 	.byte	0x04, 0x28
        /*008e*/ 	.short	(.L_4011 - .L_4010)


	//   ....[0]....
.L_4010:
        /*0090*/ 	.word	0x00000880


	//   ....[1]....
        /*0094*/ 	.word	0x000008a0


	//   ....[2]....
        /*0098*/ 	.word	0x000008c0


	//   ....[3]....
        /*009c*/ 	.word	0x000008e0


	//   ....[4]....
        /*00a0*/ 	.word	0x00000900


	//   ....[5]....
        /*00a4*/ 	.word	0x00000920


	//   ....[6]....
        /*00a8*/ 	.word	0x00000940


	//   ....[7]....
        /*00ac*/ 	.word	0x00000960


	//   ....[8]....
        /*00b0*/ 	.word	0x00000980


	//   ....[9]....
        /*00b4*/ 	.word	0x000009a0


	//   ....[10]....
        /*00b8*/ 	.word	0x000014d0


	//   ....[11]....
        /*00bc*/ 	.word	0x00001550


	//   ....[12]....
        /*00c0*/ 	.word	0x000015d0


	//   ....[13]....
        /*00c4*/ 	.word	0x00001640


	//   ....[14]....
        /*00c8*/ 	.word	0x000016c0


	//   ....[15]....
        /*00cc*/ 	.word	0x00001730


	//   ....[16]....
        /*00d0*/ 	.word	0x000017b0


	//   ....[17]....
        /*00d4*/ 	.word	0x00001820


	//   ....[18]....
        /*00d8*/ 	.word	0x000018a0


	//   ....[19]....
        /*00dc*/ 	.word	0x00001910


	//----- nvinfo : EIATTR_EXIT_INSTR_OFFSETS
	.align		4
.L_4011:
        /*00e0*/ 	.byte	0x04, 0x1c
        /*00e2*/ 	.short	(.L_4013 - .L_4012)


	//   ....[0]....
.L_4012:
        /*00e4*/ 	.word	0x00001470


	//----- nvinfo : EIATTR_MAX_THREADS
	.align		4
.L_4013:
        /*00e8*/ 	.byte	0x04, 0x05
        /*00ea*/ 	.short	(.L_4015 - .L_4014)
.L_4014:
        /*00ec*/ 	.word	0x00000080
        /*00f0*/ 	.word	0x00000001
        /*00f4*/ 	.word	0x00000001


	//----- nvinfo : EIATTR_CRS_STACK_SIZE
	.align		4
.L_4015:
        /*00f8*/ 	.byte	0x04, 0x1e
        /*00fa*/ 	.short	(.L_4017 - .L_4016)
.L_4016:
        /*00fc*/ 	.word	0x00000000
.L_4017:


//--------------------- .nv.info._ZN10layer_norm22ln_bwd_finalize_kernelINS_22Kernel_traits_finalizeILj256Ef6__halffS2_fjLb0ELj1024ELj4ENS_18Kernel_traits_baseILj256EfS2_fS2_fjLj1024EEEEELb0ELb0EEEvNS_9BwdParamsE --------------------------
	.section	.nv.info._ZN10layer_norm22ln_bwd_finalize_kernelINS_22Kernel_traits_finalizeILj256Ef6__halffS2_fjLb0ELj1024ELj4ENS_18Kernel_traits_baseILj256EfS2_fS2_fjLj1024EEEEELb0ELb0EEEvNS_9BwdParamsE,"",@"SHT_CUDA_INFO"
	.sectionflags	@""
	.align	4


	//----- nvinfo : EIATTR_CUDA_API_VERSION
	.align		4
        /*0000*/ 	.byte	0x04, 0x37
        /*0002*/ 	.short	(.L_4019 - .L_4018)
.L_4018:
        /*0004*/ 	.word	0x00000082


	//----- nvinfo : EIATTR_SW2861232_WAR
	.align		4
.L_4019:
        /*0008*/ 	.byte	0x01, 0x35
	.zero		2


	//----- nvinfo : EIATTR_PARAM_CBANK
	.align		4
        /*000c*/ 	.byte	0x04, 0x0a
        /*000e*/ 	.short	(.L_4021 - .L_4020)
	.align		4
.L_4020:
        /*0010*/ 	.word	index@(.nv.constant0._ZN10layer_norm22ln_bwd_finalize_kernelINS_22Kernel_traits_finalizeILj256Ef6__halffS2_fjLb0ELj1024ELj4ENS_18Kernel_traits_baseILj256EfS2_fS2_fjLj1024EEEEELb0ELb0EEEvNS_9BwdParamsE)
        /*0014*/ 	.short	0x0160
        /*0016*/ 	.short	0x0128


	//----- nvinfo : EIATTR_CBANK_PARAM_SIZE
	.align		4
.L_4021:
        /*0018*/ 	.byte	0x03, 0x19
        /*001a*/ 	.short	0x0128


	//----- nvinfo : EIATTR_KPARAM_INFO
	.align		4
        /*001c*/ 	.byte	0x04, 0x17
        /*001e*/ 	.short	(.L_4023 - .L_4022)
.L_4022:
        /*0020*/ 	.word	0x00000000
        /*0024*/ 	.short	0x0000
        /*0026*/ 	.short	0x0000
        /*0028*/ 	.byte	0x00, 0xf0, 0xa1, 0x04


	//----- nvinfo : EIATTR_MAXREG_COUNT
	.align		4
.L_4023:
        /*002c*/ 	.byte	0x03, 0x1b
        /*002e*/ 	.short	0x0040


	//----- nvinfo : EIATTR_NUM_BARRIERS
	.align		4
        /*0030*/ 	.byte	0x02, 0x4c
        /*0032*/ 	.byte	0x01
	.zero		1


	//----- nvinfo : EIATTR_MERCURY_ISA_VERSION
	.align		4
        /*0034*/ 	.byte	0x03, 0x5f
        /*0036*/ 	.short	0x0000


	//----- nvinfo : EIATTR_COOP_GROUP_MASK_REGIDS
	.align		4
        /*0038*/ 	.byte	0x04, 0x29
        /*003a*/ 	.short	(.L_4025 - .L_4024)


	//   ....[0]....
.L_4024:
        /*003c*/ 	.word	0xffffffff


	//   ....[1]....
        /*0040*/ 	.word	0xffffffff


	//   ....[2]....
        /*0044*/ 	.word	0xffffffff


	//   ....[3]....
        /*0048*/ 	.word	0xffffffff


	//   ....[4]....
        /*004c*/ 	.word	0xffffffff


	//   ....[5]....
        /*0050*/ 	.word	0xffffffff


	//   ....[6]....
        /*0054*/ 	.word	0xffffffff


	//   ....[7]....
        /*0058*/ 	.word	0xffffffff


	//   ....[8]....
        /*005c*/ 	.word	0xffffffff


	//   ....[9]....
        /*0060*/ 	.word	0xffffffff


	//   ....[10]....
        /*0064*/ 	.word	0xffffffff


	//   ....[11]....
        /*0068*/ 	.word	0xffffffff


	//   ....[12]....
        /*006c*/ 	.word	0xffffffff


	//   ....[13]....
        /*0070*/ 	.word	0xffffffff


	//   ....[14]....
        /*0074*/ 	.word	0xffffffff


	//   ....[15]....
        /*0078*/ 	.word	0xffffffff


	//   ....[16]....
        /*007c*/ 	.word	0xffffffff


	//   ....[17]....
        /*0080*/ 	.word	0xffffffff


	//   ....[18]....
        /*0084*/ 	.word	0xffffffff


	//   ....[19]....
        /*0088*/ 	.word	0xffffffff


	//----- nvinfo : EIATTR_COOP_GROUP_INSTR_OFFSETS
	.align		4
.L_4025:
        /*008c*/ 	.byte	0x04, 0x28
        /*008e*/ 	.short	(.L_4027 - .L_4026)


	//   ....[0]....
.L_4026:
        /*0090*/ 	.word	0x00000820


	//   ....[1]....
        /*0094*/ 	.word	0x00000850


	//   ....[2]....
        /*0098*/ 	.word	0x00000860


	//   ....[3]....
        /*009c*/ 	.word	0x00000890


	//   ....[4]....
        /*00a0*/ 	.word	0x000008a0


	//   ....[5]....
        /*00a4*/ 	.word	0x000008d0


	//   ....[6]....
        /*00a8*/ 	.word	0x000008f0


	//   ....[7]....
        /*00ac*/ 	.word	0x00000900


	//   ....[8]....
        /*00b0*/ 	.word	0x00000930


	//   ....[9]....
        /*00b4*/ 	.word	0x00000940


	//   ....[10]....
        /*00b8*/ 	.word	0x00000b30


	//   ....[11]....
        /*00bc*/ 	.word	0x00000ba0


	//   ....[12]....
        /*00c0*/ 	.word	0x00000c00


	//   ....[13]....
        /*00c4*/ 	.word	0x00000c60


	//   ....[14]....
        /*00c8*/ 	.word	0x00000cd0


	//   ....[15]....
        /*00cc*/ 	.word	0x00000d40


	//   ....[16]....
        /*00d0*/ 	.word	0x00000da0


	//   ....[17]....
        /*00d4*/ 	.word	0x00000e00


	//   ....[18]....
        /*00d8*/ 	.word	0x00000e60


	//   ....[19]....
        /*00dc*/ 	.word	0x00000ec0


	//----- nvinfo : EIATTR_EXIT_INSTR_OFFSETS
	.align		4
.L_4027:
        /*00e0*/ 	.byte	0x04, 0x1c
        /*00e2*/ 	.short	(.L_4029 - .L_4028)


	//   ....[0]....
.L_4028:
        /*00e4*/ 	.word	0x00000070


	//   ....[1]....
        /*00e8*/ 	.word	0x00000ad0


	//----- nvinfo : EIATTR_MAX_THREADS
	.align		4
.L_4029:
        /*00ec*/ 	.byte	0x04, 0x05
        /*00ee*/ 	.short	(.L_4031 - .L_4030)
.L_4030:
        /*00f0*/ 	.word	0x00000400
        /*00f4*/ 	.word	0x00000001
        /*00f8*/ 	.word	0x00000001


	//----- nvinfo : EIATTR_CRS_STACK_SIZE
	.align		4
.L_4031:
        /*00fc*/ 	.byte	0x04, 0x1e
        /*00fe*/ 	.short	(.L_4033 - .L_4032)
.L_4032:
        /*0100*/ 	.word	0x00000000
.L_4033:


//--------------------- .nv.info._ZN10layer_norm13ln_bwd_kernelINS_13Kernel_traitsIf6__halffS2_fjLj256ELj1ELj4ELj1ELj16ENS_18Kernel_traits_baseILj256EfS2_fS2_fjLj128EEEEELb1ELb0ELb1ELb0EEEvNS_9BwdParamsE --------------------------
	.section	.nv.info._ZN10layer_norm13ln_bwd_kernelINS_13Kernel_traitsIf6__halffS2_fjLj256ELj1ELj4ELj1ELj16ENS_18Kernel_traits_baseILj256EfS2_fS2_fjLj128EEEEELb1ELb0ELb1ELb0EEEvNS_9BwdParamsE,"",@"SHT_CUDA_INFO"
	.sectionflags	@""
	.align	4


	//----- nvinfo : EIATTR_CUDA_API_VERSION
	.align		4
        /*0000*/ 	.byte	0x04, 0x37
        /*0002*/ 	.short	(.L_4035 - .L_4034)
.L_4034:
        /*0004*/ 	.word	0x00000082


	//----- nvinfo : EIATTR_SW2861232_WAR
	.align		4
.L_4035:
        /*0008*/ 	.byte	0x01, 0x35
	.zero		2


	//----- nvinfo : EIATTR_PARAM_CBANK
	.align		4
        /*000c*/ 	.byte	0x04, 0x0a
        /*000e*/ 	.short	(.L_4037 - .L_4036)
	.align		4
.L_4036:
        /*0010*/ 	.word	index@(.nv.constant0._ZN10layer_norm13ln_bwd_kernelINS_13Kernel_traitsIf6__halffS2_fjLj256ELj1ELj4ELj1ELj16ENS_18Kernel_traits_baseILj256EfS2_fS2_fjLj128EEEEELb1ELb0ELb1ELb0EEEvNS_9BwdParamsE)
        /*0014*/ 	.short	0x0160
        /*0016*/ 	.short	0x0128


	//----- nvinfo : EIATTR_CBANK_PARAM_SIZE
	.align		4
.L_4037:
        /*0018*/ 	.byte	0x03, 0x19
        /*001a*/ 	.short	0x0128


	//----- nvinfo : EIATTR_KPARAM_INFO
	.align		4
        /*001c*/ 	.byte	0x04, 0x17
        /*001e*/ 	.short	(.L_4039 - .L_4038)
.L_4038:
        /*0020*/ 	.word	0x00000000
        /*0024*/ 	.short	0x0000
        /*0026*/ 	.short	0x0000
        /*0028*/ 	.byte	0x00, 0xf0, 0xa1, 0x04


	//----- nvinfo : EIATTR_MAXREG_COUNT
	.align		4
.L_4039:
        /*002c*/ 	.byte	0x03, 0x1b
        /*002e*/ 	.short	0x00ff


	//----- nvinfo : EIATTR_NUM_BARRIERS
	.align		4
        /*0030*/ 	.byte	0x02, 0x4c
        /*0032*/ 	.byte	0x01
	.zero		1


	//----- nvinfo : EIATTR_MERCURY_ISA_VERSION
	.align		4
        /*0034*/ 	.byte	0x03, 0x5f
        /*0036*/ 	.short	0x0000


	//----- nvinfo : EIATTR_COOP_GROUP_MASK_REGIDS
	.align		4
        /*0038*/ 	.byte	0x04, 0x29
        /*003a*/ 	.short	(.L_4041 - .L_4040)


	//   ....[0]....
.L_4040:
        /*003c*/ 	.word	0xffffffff


	//   ....[1]....
        /*0040*/ 	.word	0xffffffff


	//   ....[2]....
        /*0044*/ 	.word	0xffffffff


	//   ....[3]....
        /*0048*/ 	.word	0xffffffff


	//   ....[4]....
        /*004c*/ 	.word	0xffffffff


	//   ....[5]....
        /*0050*/ 	.word	0xffffffff


	//   ....[6]....
        /*0054*/ 	.word	0xffffffff


	//   ....[7]....
        /*0058*/ 	.word	0xffffffff


	//   ....[8]....
        /*005c*/ 	.word	0xffffffff


	//   ....[9]....
        /*0060*/ 	.word	0xffffffff


	//   ....[10]....
        /*0064*/ 	.word	0xffffffff


	//   ....[11]....
        /*0068*/ 	.word	0xffffffff


	//   ....[12]....
        /*006c*/ 	.word	0xffffffff


	//   ....[13]....
        /*0070*/ 	.word	0xffffffff


	//   ....[14]....
        /*0074*/ 	.word	0xffffffff


	//   ....[15]....
        /*0078*/ 	.word	0xffffffff


	//   ....[16]....
        /*007c*/ 	.word	0xffffffff


	//   ....[17]....
        /*0080*/ 	.word	0xffffffff


	//   ....[18]....
        /*0084*/ 	.word	0xffffffff


	//   ....[19]....
        /*0088*/ 	.word	0xffffffff


	//----- nvinfo : EIATTR_COOP_GROUP_INSTR_OFFSETS
	.align		4
.L_4041:
        /*008c*/ 	.byte	0x04, 0x28
        /*008e*/ 	.short	(.L_4043 - .L_4042)


	//   ....[0]....
.L_4042:
        /*0090*/ 	.word	0x00000b30


	//   ....[1]....
        /*0094*/ 	.word	0x00000b50


	//   ....[2]....
        /*0098*/ 	.word	0x00000b70


	//   ....[3]....
        /*009c*/ 	.word	0x00000b90


	//   ....[4]....
        /*00a0*/ 	.word	0x00000bb0


	//   ....[5]....
        /*00a4*/ 	.word	0x00000bd0


	//   ....[6]....
        /*00a8*/ 	.word	0x00000bf0


	//   ....[7]....
        /*00ac*/ 	.word	0x00000c10


	//   ....[8]....
        /*00b0*/ 	.word	0x00000c30


	//   ....[9]....
        /*00b4*/ 	.word	0x00000c50


	//   ....[10]....
        /*00b8*/ 	.word	0x00001cd0


	//   ....[11]....
        /*00bc*/ 	.word	0x00001d50


	//   ....[12]....
        /*00c0*/ 	.word	0x00001dd0


	//   ....[13]....
        /*00c4*/ 	.word	0x00001e40


	//   ....[14]....
        /*00c8*/ 	.word	0x00001ec0


	//   ....[15]....
        /*00cc*/ 	.word	0x00001f30


	//   ....[16]....
        /*00d0*/ 	.word	0x00001fb0


	//   ....[17]....
        /*00d4*/ 	.word	0x00002020


	//   ....[18]....
        /*00d8*/ 	.word	0x000020a0


	//   ....[19]....
        /*00dc*/ 	.word	0x00002110


	//----- nvinfo : EIATTR_EXIT_INSTR_OFFSETS
	.align		4
.L_4043:
        /*00e0*/ 	.byte	0x04, 0x1c
        /*00e2*/ 	.short	(.L_4045 - .L_4044)


	//   ....[0]....
.L_4044:
        /*00e4*/ 	.word	0x00001c40


	//   ....[1]....
        /*00e8*/ 	.word	0x00001c70


	//----- nvinfo : EIATTR_MAX_THREADS
	.align		4
.L_4045:
        /*00ec*/ 	.byte	0x04, 0x05
        /*00ee*/ 	.short	(.L_4047 - .L_4046)
.L_4046:
        /*00f0*/ 	.word	0x00000080
        /*00f4*/ 	.word	0x00000001
        /*00f8*/ 	.word	0x00000001


	//----- nvinfo : EIATTR_CRS_STACK_SIZE
	.align		4
.L_4047:
        /*00fc*/ 	.byte	0x04, 0x1e
        /*00fe*/ 	.short	(.L_4049 - .L_4048)
.L_4048:
        /*0100*/ 	.word	0x00000000
.L_4049:


//--------------------- .nv.info._ZN10layer_norm22ln_bwd_finalize_kernelINS_22Kernel_traits_finalizeILj256Ef6__halffS2_fjLb0ELj1024ELj4ENS_18Kernel_traits_baseILj256EfS2_fS2_fjLj1024EEEEELb0ELb1EEEvNS_9BwdParamsE --------------------------
	.section	.nv.info._ZN10layer_norm22ln_bwd_finalize_kernelINS_22Kernel_traits_finalizeILj256Ef6__halffS2_fjLb0ELj1024ELj4ENS_18Kernel_traits_baseILj256EfS2_fS2_fjLj1024EEEEELb0ELb1EEEvNS_9BwdParamsE,"",@"SHT_CUDA_INFO"
	.sectionflags	@""
	.align	4


	//----- nvinfo : EIATTR_CUDA_API_VERSION
	.align		4
        /*0000*/ 	.byte	0x04, 0x37
        /*0002*/ 	.short	(.L_4051 - .L_4050)
.L_4050:
        /*0004*/ 	.word	0x00000082


	//----- nvinfo : EIATTR_SW2861232_WAR
	.align		4
.L_4051:
        /*0008*/ 	.byte	0x01, 0x35
	.zero		2


	//----- nvinfo : EIATTR_PARAM_CBANK
	.align		4
        /*000c*/ 	.byte	0x04, 0x0a
        /*000e*/ 	.short	(.L_4053 - .L_4052)
	.align		4
.L_4052:
        /*0010*/ 	.word	index@(.nv.constant0._ZN10layer_norm22ln_bwd_finalize_kernelINS_22Kernel_traits_finalizeILj256Ef6__halffS2_fjLb0ELj1024ELj4ENS_18Kernel_traits_baseILj256EfS2_fS2_fjLj1024EEEEELb0ELb1EEEvNS_9BwdParamsE)
        /*0014*/ 	.short	0x0160
        /*0016*/ 	.short	0x0128


	//----- nvinfo : EIATTR_CBANK_PARAM_SIZE
	.align		4
.L_4053:
        /*0018*/ 	.byte	0x03, 0x19
        /*001a*/ 	.short	0x0128


	//----- nvinfo : EIATTR_KPARAM_INFO
	.align		4
        /*001c*/ 	.byte	0x04, 0x17
        /*001e*/ 	.short	(.L_4055 - .L_4054)
.L_4054:
        /*0020*/ 	.word	0x00000000
        /*0024*/ 	.short	0x0000
        /*0026*/ 	.short	0x0000
        /*0028*/ 	.byte	0x00, 0xf0, 0xa1, 0x04


	//----- nvinfo : EIATTR_MAXREG_COUNT
	.align		4
.L_4055:
        /*002c*/ 	.byte	0x03, 0x1b
        /*002e*/ 	.short	0x0040


	//----- nvinfo : EIATTR_NUM_BARRIERS
	.align		4
        /*0030*/ 	.byte	0x02, 0x4c
        /*0032*/ 	.byte	0x01
	.zero		1


	//----- nvinfo : EIATTR_MERCURY_ISA_VERSION
	.align		4
        /*0034*/ 	.byte	0x03, 0x5f
        /*0036*/ 	.short	0x0000


	//----- nvinfo : EIATTR_COOP_GROUP_MASK_REGIDS
	.align		4
        /*0038*/ 	.byte	0x04, 0x29
        /*003a*/ 	.short	(.L_4057 - .L_4056)


	//   ....[0]....
.L_4056:
        /*003c*/ 	.word	0xffffffff


	//   ....[1]....
        /*0040*/ 	.word	0xffffffff


	//   ....[2]....
        /*0044*/ 	.word	0xffffffff


	//   ....[3]....
        /*0048*/ 	.word	0xffffffff


	//   ....[4]....
        /*004c*/ 	.word	0xffffffff


	//   ....[5]....
        /*0050*/ 	.word	0xffffffff


	//   ....[6]....
        /*0054*/ 	.word	0xffffffff


	//   ....[7]....
        /*0058*/ 	.word	0xffffffff


	//   ....[8]....
        /*005c*/ 	.word	0xffffffff


	//   ....[9]....
        /*0060*/ 	.word	0xffffffff


	//   ....[10]....
        /*0064*/ 	.word	0xffffffff


	//   ....[11]....
        /*0068*/ 	.word	0xffffffff


	//   ....[12]....
        /*006c*/ 	.word	0xffffffff


	//   ....[13]....
        /*0070*/ 	.word	0xffffffff


	//   ....[14]....
        /*0074*/ 	.word	0xffffffff


	//   ....[15]....
        /*0078*/ 	.word	0xffffffff


	//   ....[16]....
        /*007c*/ 	.word	0xffffffff


	//   ....[17]....
        /*0080*/ 	.word	0xffffffff


	//   ....[18]....
        /*0084*/ 	.word	0xffffffff


	//   ....[19]....
        /*0088*/ 	.word	0xffffffff


	//----- nvinfo : EIATTR_COOP_GROUP_INSTR_OFFSETS
	.align		4
.L_4057:
        /*008c*/ 	.byte	0x04, 0x28
        /*008e*/ 	.short	(.L_4059 - .L_4058)


	//   ....[0]....
.L_4058:
        /*0090*/ 	.word	0x000007f0


	//   ....[1]....
        /*0094*/ 	.word	0x00000820


	//   ....[2]....
        /*0098*/ 	.word	0x00000840


	//   ....[3]....
        /*009c*/ 	.word	0x00000850


	//   ....[4]....
        /*00a0*/ 	.word	0x00000880


	//   ....[5]....
        /*00a4*/ 	.word	0x00000890


	//   ....[6]....
        /*00a8*/ 	.word	0x000008c0


	//   ....[7]....
        /*00ac*/ 	.word	0x000008d0


	//   ....[8]....
        /*00b0*/ 	.word	0x00000900


	//   ....[9]....
        /*00b4*/ 	.word	0x00000910


	//   ....[10]....
        /*00b8*/ 	.word	0x00000ab0


	//   ....[11]....
        /*00bc*/ 	.word	0x00000b30


	//   ....[12]....
        /*00c0*/ 	.word	0x00000b90


	//   ....[13]....
        /*00c4*/ 	.word	0x00000bf0


	//   ....[14]....
        /*00c8*/ 	.word	0x00000c60


	//   ....[15]....
        /*00cc*/ 	.word	0x00000cd0


	//   ....[16]....
        /*00d0*/ 	.word	0x00000d30


	//   ....[17]....
        /*00d4*/ 	.word	0x00000d90


	//   ....[18]....
        /*00d8*/ 	.word	0x00000df0


	//   ....[19]....
        /*00dc*/ 	.word	0x00000e50


	//----- nvinfo : EIATTR_EXIT_INSTR_OFFSETS
	.align		4
.L_4059:
        /*00e0*/ 	.byte	0x04, 0x1c
        /*00e2*/ 	.short	(.L_4061 - .L_4060)


	//   ....[0]....
.L_4060:
        /*00e4*/ 	.word	0x00000070


	//   ....[1]....
        /*00e8*/ 	.word	0x00000a50


	//----- nvinfo : EIATTR_MAX_THREADS
	.align		4
.L_4061:
        /*00ec*/ 	.byte	0x04, 0x05
        /*00ee*/ 	.short	(.L_4063 - .L_4062)
.L_4062:
        /*00f0*/ 	.word	0x00000400
        /*00f4*/ 	.word	0x00000001
        /*00f8*/ 	.word	0x00000001


	//----- nvinfo : EIATTR_CRS_STACK_SIZE
	.align		4
.L_4063:
        /*00fc*/ 	.byte	0x04, 0x1e
        /*00fe*/ 	.short	(.L_4065 - .L_4064)
.L_4064:
        /*0100*/ 	.word	0x00000000
.L_4065:


//--------------------- .nv.info._ZN10layer_norm13ln_bwd_kernelINS_13Kernel_traitsIf6__halffS2_fjLj256ELj1ELj4ELj1ELj16ENS_18Kernel_traits_baseILj256EfS2_fS2_fjLj128EEEEELb1ELb0ELb1ELb1EEEvNS_9BwdParamsE --------------------------
	.section	.nv.info._ZN10layer_norm13ln_bwd_kernelINS_13Kernel_traitsIf6__halffS2_fjLj256ELj1ELj4ELj1ELj16ENS_18Kernel_traits_baseILj256EfS2_fS2_fjLj128EEEEELb1ELb0ELb1ELb1EEEvNS_9BwdParamsE,"",@"SHT_CUDA_INFO"
	.sectionflags	@""
	.align	4


	//----- nvinfo : EIATTR_CUDA_API_VERSION
	.align		4
        /*0000*/ 	.byte	0x04, 0x37
        /*0002*/ 	.short	(.L_4067 - .L_4066)
.L_4066:
        /*0004*/ 	.word	0x00000082


	//----- nvinfo : EIATTR_SW2861232_WAR
	.align		4
.L_4067:
        /*0008*/ 	.byte	0x01, 0x35
	.zero		2


	//----- nvinfo : EIATTR_PARAM_CBANK
	.align		4
        /*000c*/ 	.byte	0x04, 0x0a
        /*000e*/ 	.short	(.L_4069 - .L_4068)
	.align		4
.L_4068:
        /*0010*/ 	.word	index@(.nv.constant0._ZN10layer_norm13ln_bwd_kernelINS_13Kernel_traitsIf6__halffS2_fjLj256ELj1ELj4ELj1ELj16ENS_18Kernel_traits_baseILj256EfS2_fS2_fjLj128EEEEELb1ELb0ELb1ELb1EEEvNS_9BwdParamsE)
        /*0014*/ 	.short	0x0160
        /*0016*/ 	.short	0x0128


	//----- nvinfo : EIATTR_CBANK_PARAM_SIZE
	.align		4
.L_4069:
        /*0018*/ 	.byte	0x03, 0x19
        /*001a*/ 	.short	0x0128


	//----- nvinfo : EIATTR_KPARAM_INFO
	.align		4
        /*001c*/ 	.byte	0x04, 0x17
        /*001e*/ 	.short	(.L_4071 - .L_4070)
.L_4070:
        /*0020*/ 	.word	0x00000000
        /*0024*/ 	.short	0x0000
        /*0026*/ 	.short	0x0000
        /*0028*/ 	.byte	0x00, 0xf0, 0xa1, 0x04


	//----- nvinfo : EIATTR_MAXREG_COUNT
	.align		4
.L_4071:
        /*002c*/ 	.byte	0x03, 0x1b
        /*002e*/ 	.short	0x00ff


	//----- nvinfo : EIATTR_NUM_BARRIERS
	.align		4
        /*0030*/ 	.byte	0x02, 0x4c
        /*0032*/ 	.byte	0x01
	.zero		1


	//----- nvinfo : EIATTR_MERCURY_ISA_VERSION
	.align		4
        /*0034*/ 	.byte	0x03, 0x5f
        /*0036*/ 	.short	0x0000


	//----- nvinfo : EIATTR_COOP_GROUP_MASK_REGIDS
	.align		4
        /*0038*/ 	.byte	0x04, 0x29
        /*003a*/ 	.short	(.L_4073 - .L_4072)


	//   ....[0]....
.L_4072:
        /*003c*/ 	.word	0xffffffff


	//   ....[1]....
        /*0040*/ 	.word	0xffffffff


	//   ....[2]....
        /*0044*/ 	.word	0xffffffff


	//   ....[3]....
        /*0048*/ 	.word	0xffffffff


	//   ....[4]....
        /*004c*/ 	.word	0xffffffff


	//   ....[5]....
        /*0050*/ 	.word	0xffffffff


	//   ....[6]....
        /*0054*/ 	.word	0xffffffff


	//   ....[7]....
        /*0058*/ 	.word	0xffffffff


	//   ....[8]....
        /*005c*/ 	.word	0xffffffff


	//   ....[9]....
        /*0060*/ 	.word	0xffffffff


	//   ....[10]....
        /*0064*/ 	.word	0xffffffff


	//   ....[11]....
        /*0068*/ 	.word	0xffffffff


	//   ....[12]....
        /*006c*/ 	.word	0xffffffff


	//   ....[13]....
        /*0070*/ 	.word	0xffffffff


	//   ....[14]....
        /*0074*/ 	.word	0xffffffff


	//   ....[15]....
        /*0078*/ 	.word	0xffffffff


	//   ....[16]....
        /*007c*/ 	.word	0xffffffff


	//   ....[17]....
        /*0080*/ 	.word	0xffffffff


	//   ....[18]....
        /*0084*/ 	.word	0xffffffff


	//   ....[19]....
        /*0088*/ 	.word	0xffffffff


	//----- nvinfo : EIATTR_COOP_GROUP_INSTR_OFFSETS
	.align		4
.L_4073:
        /*008c*/ 	.byte	0x04, 0x28
        /*008e*/ 	.short	(.L_4075 - .L_4074)


	//   ....[0]....
.L_4074:
        /*0090*/ 	.word	0x00000a30


	//   ....[1]....
        /*0094*/ 	.word	0x00000a50


	//   ....[2]....
        /*0098*/ 	.word	0x00000a70


	//   ....[3]....
        /*009c*/ 	.word	0x00000a90


	//   ....[4]....
        /*00a0*/ 	.word	0x00000ab0


	//   ....[5]....
        /*00a4*/ 	.word	0x00000ad0


	//   ....[6]....
        /*00a8*/ 	.word	0x00000af0


	//   ....[7]....
        /*00ac*/ 	.word	0x00000b10


	//   ....[8]....
        /*00b0*/ 	.word	0x00000b30


	//   ....[9]....
        /*00b4*/ 	.word	0x00000b50


	//   ....[10]....
        /*00b8*/ 	.word	0x00001a90


	//   ....[11]....
        /*00bc*/ 	.word	0x00001b10


	//   ....[12]....
        /*00c0*/ 	.word	0x00001b90


	//   ....[13]....
        /*00c4*/ 	.word	0x00001c00


	//   ....[14]....
        /*00c8*/ 	.word	0x00001c80


	//   ....[15]....
        /*00cc*/ 	.word	0x00001cf0


	//   ....[16]....
        /*00d0*/ 	.word	0x00001d70


	//   ....[17]....
        /*00d4*/ 	.word	0x00001de0


	//   ....[18]....
        /*00d8*/ 	.word	0x00001e60


	//   ....[19]....
        /*00dc*/ 	.word	0x00001ed0


	//----- nvinfo : EIATTR_EXIT_INSTR_OFFSETS
	.align		4
.L_4075:
        /*00e0*/ 	.byte	0x04, 0x1c
        /*00e2*/ 	.short	(.L_4077 - .L_4076)


	//   ....[0]....
.L_4076:
        /*00e4*/ 	.word	0x00001a30


	//----- nvinfo : EIATTR_MAX_THREADS
	.align		4
.L_4077:
        /*00e8*/ 	.byte	0x04, 0x05
        /*00ea*/ 	.short	(.L_4079 - .L_4078)
.L_4078:
        /*00ec*/ 	.word	0x00000080
        /*00f0*/ 	.word	0x00000001
        /*00f4*/ 	.word	0x00000001


	//----- nvinfo : EIATTR_CRS_STACK_SIZE
	.align		4
.L_4079:
        /*00f8*/ 	.byte	0x04, 0x1e
        /*00fa*/ 	.short	(.L_4081 - .L_4080)
.L_4080:
        /*00fc*/ 	.word	0x00000000
.L_4081:


//--------------------- .nv.info._ZN10layer_norm13ln_bwd_kernelINS_13Kernel_traitsIf6__halffS2_fjLj256ELj1ELj4ELj1ELj16ENS_18Kernel_traits_baseILj256EfS2_fS2_fjLj128EEEEELb1ELb1ELb0ELb0EEEvNS_9BwdParamsE --------------------------
	.section	.nv.info._ZN10layer_norm13ln_bwd_kernelINS_13Kernel_traitsIf6__halffS2_fjLj256ELj1ELj4ELj1ELj16ENS_18Kernel_traits_baseILj256EfS2_fS2_fjLj128EEEEELb1ELb1ELb0ELb0EEEvNS_9BwdParamsE,"",@"SHT_CUDA_INFO"
	.sectionflags	@""
	.align	4


	//----- nvinfo : EIATTR_CUDA_API_VERSION
	.align		4
        /*0000*/ 	.byte	0x04, 0x37
        /*0002*/ 	.short	(.L_4083 - .L_4082)
.L_4082:
        /*0004*/ 	.word	0x00000082


	//----- nvinfo : EIATTR_SW2861232_WAR
	.align		4
.L_4083:
        /*0008*/ 	.byte	0x01, 0x35
	.zero		2


	//----- nvinfo : EIATTR_PARAM_CBANK
	.align		4
        /*000c*/ 	.byte	0x04, 0x0a
        /*000e*/ 	.short	(.L_4085 - .L_4084)
	.align		4
.L_4084:
        /*0010*/ 	.word	index@(.nv.constant0._ZN10layer_norm13ln_bwd_kernelINS_13Kernel_traitsIf6__halffS2_fjLj256ELj1ELj4ELj1ELj16ENS_18Kernel_traits_baseILj256EfS2_fS2_fjLj128EEEEELb1ELb1ELb0ELb0EEEvNS_9BwdParamsE)
        /*0014*/ 	.short	0x0160
        /*0016*/ 	.short	0x0128


	//----- nvinfo : EIATTR_CBANK_PARAM_SIZE
	.align		4
.L_4085:
        /*0018*/ 	.byte	0x03, 0x19
        /*001a*/ 	.short	0x0128


	//----- nvinfo : EIATTR_KPARAM_INFO
	.align		4
        /*001c*/ 	.byte	0x04, 0x17
        /*001e*/ 	.short	(.L_4087 - .L_4086)
.L_4086:
        /*0020*/ 	.word	0x00000000
        /*0024*/ 	.short	0x0000
        /*0026*/ 	.short	0x0000
        /*0028*/ 	.byte	0x00, 0xf0, 0xa1, 0x04


	//----- nvinfo : EIATTR_MAXREG_COUNT
	.align		4
.L_4087:
        /*002c*/ 	.byte	0x03, 0x1b
        /*002e*/ 	.short	0x00ff


	//----- nvinfo : EIATTR_NUM_BARRIERS
	.align		4
        /*0030*/ 	.byte	0x02, 0x4c
        /*0032*/ 	.byte	0x01
	.zero		1


	//----- nvinfo : EIATTR_MERCURY_ISA_VERSION
	.align		4
        /*0034*/ 	.byte	0x03, 0x5f
        /*0036*/ 	.short	0x0000


	//----- nvinfo : EIATTR_COOP_GROUP_MASK_REGIDS
	.align		4
        /*0038*/ 	.byte	0x04, 0x29
        /*003a*/ 	.short	(.L_4089 - .L_4088)


	//   ....[0]....
.L_4088:
        /*003c*/ 	.word	0xffffffff


	//   ....[1]....
        /*0040*/ 	.word	0xffffffff


	//   ....[2]....
        /*0044*/ 	.word	0xffffffff


	//   ....[3]....
        /*0048*/ 	.word	0xffffffff


	//   ....[4]....
        /*004c*/ 	.word	0xffffffff


	//   ....[5]....
        /*0050*/ 	.word	0xffffffff


	//   ....[6]....
        /*0054*/ 	.word	0xffffffff


	//   ....[7]....
        /*0058*/ 	.word	0xffffffff


	//   ....[8]....
        /*005c*/ 	.word	0xffffffff


	//   ....[9]....
        /*0060*/ 	.word	0xffffffff


	//   ....[10]....
        /*0064*/ 	.word	0xffffffff


	//   ....[11]....
        /*0068*/ 	.word	0xffffffff


	//   ....[12]....
        /*006c*/ 	.word	0xffffffff


	//   ....[13]....
        /*0070*/ 	.word	0xffffffff


	//   ....[14]....
        /*0074*/ 	.word	0xffffffff


	//   ....[15]....
        /*0078*/ 	.word	0xffffffff


	//   ....[16]....
        /*007c*/ 	.word	0xffffffff


	//   ....[17]....
        /*0080*/ 	.word	0xffffffff


	//   ....[18]....
        /*0084*/ 	.word	0xffffffff


	//   ....[19]....
        /*0088*/ 	.word	0xffffffff


	//----- nvinfo : EIATTR_COOP_GROUP_INSTR_OFFSETS
	.align		4
.L_4089:
        /*008c*/ 	.byte	0x04, 0x28
        /*008e*/ 	.short	(.L_4091 - .L_4090)


	//   ....[0]....
.L_4090:
        /*0090*/ 	.word	0x00000930


	//   ....[1]....
        /*0094*/ 	.word	0x00000950


	//   ....[2]....
        /*0098*/ 	.word	0x00000970


	//   ....[3]....
        /*009c*/ 	.word	0x00000990


	//   ....[4]....
        /*00a0*/ 	.word	0x000009b0


	//   ....[5]....
        /*00a4*/ 	.word	0x000009d0


	//   ....[6]....
        /*00a8*/ 	.word	0x000009f0


	//   ....[7]....
        /*00ac*/ 	.word	0x00000a10


	//   ....[8]....
        /*00b0*/ 	.word	0x00000a30


	//   ....[9]....
        /*00b4*/ 	.word	0x00000a50


	//   ....[10]....
        /*00b8*/ 	.word	0x00001a10


	//   ....[11]....
        /*00bc*/ 	.word	0x00001a90


	//   ....[12]....
        /*00c0*/ 	.word	0x00001b10


	//   ....[13]....
        /*00c4*/ 	.word	0x00001b80


	//   ....[14]....
        /*00c8*/ 	.word	0x00001c00


	//   ....[15]....
        /*00cc*/ 	.word	0x00001c70


	//   ....[16]....
        /*00d0*/ 	.word	0x00001cf0


	//   ....[17]....
        /*00d4*/ 	.word	0x00001d60


	//   ....[18]....
        /*00d8*/ 	.word	0x00001de0


	//   ....[19]....
        /*00dc*/ 	.word	0x00001e50


	//----- nvinfo : EIATTR_EXIT_INSTR_OFFSETS
	.align		4
.L_4091:
        /*00e0*/ 	.byte	0x04, 0x1c
        /*00e2*/ 	.short	(.L_4093 - .L_4092)


	//   ....[0]....
.L_4092:
        /*00e4*/ 	.word	0x00001930


	//   ....[1]....
        /*00e8*/ 	.word	0x000019b0


	//----- nvinfo : EIATTR_MAX_THREADS
	.align		4
.L_4093:
        /*00ec*/ 	.byte	0x04, 0x05
        /*00ee*/ 	.short	(.L_4095 - .L_4094)
.L_4094:
        /*00f0*/ 	.word	0x00000080
        /*00f4*/ 	.word	0x00000001
        /*00f8*/ 	.word	0x00000001


	//----- nvinfo : EIATTR_CRS_STACK_SIZE
	.align		4
.L_4095:
        /*00fc*/ 	.byte	0x04, 0x1e
        /*00fe*/ 	.short	(.L_4097 - .L_4096)
.L_4096:
        /*0100*/ 	.word	0x00000000
.L_4097:


//--------------------- .nv.info._ZN10layer_norm13ln_bwd_kernelINS_13Kernel_traitsIf6__halffS2_fjLj256ELj1ELj4ELj1ELj16ENS_18Kernel_traits_baseILj256EfS2_fS2_fjLj128EEEEELb1ELb1ELb0ELb1EEEvNS_9BwdParamsE --------------------------
	.section	.nv.info._ZN10layer_norm13ln_bwd_kernelINS_13Kernel_traitsIf6__halffS2_fjLj256ELj1ELj4ELj1ELj16ENS_18Kernel_traits_baseILj256EfS2_fS2_fjLj128EEEEELb1ELb1ELb0ELb1EEEvNS_9BwdParamsE,"",@"SHT_CUDA_INFO"
	.sectionflags	@""
	.align	4


	//----- nvinfo : EIATTR_CUDA_API_VERSION
	.align		4
        /*0000*/ 	.byte	0x04, 0x37
        /*0002*/ 	.short	(.L_4099 - .L_4098)
.L_4098:
        /*0004*/ 	.word	0x00000082


	//----- nvinfo : EIATTR_SW2861232_WAR
	.align		4
.L_4099:
        /*0008*/ 	.byte	0x01, 0x35
	.zero		2


	//----- nvinfo : EIATTR_PARAM_CBANK
	.align		4
        /*000c*/ 	.byte	0x04, 0x0a
        /*000e*/ 	.short	(.L_4101 - .L_4100)
	.align		4
.L_4100:
        /*0010*/ 	.word	index@(.nv.constant0._ZN10layer_norm13ln_bwd_kernelINS_13Kernel_traitsIf6__halffS2_fjLj256ELj1ELj4ELj1ELj16ENS_18Kernel_traits_baseILj256EfS2_fS2_fjLj128EEEEELb1ELb1ELb0ELb1EEEvNS_9BwdParamsE)
        /*0014*/ 	.short	0x0160
        /*0016*/ 	.short	0x0128


	//----- nvinfo : EIATTR_CBANK_PARAM_SIZE
	.align		4
.L_4101:
        /*0018*/ 	.byte	0x03, 0x19
        /*001a*/ 	.short	0x0128


	//----- nvinfo : EIATTR_KPARAM_INFO
	.align		4
        /*001c*/ 	.byte	0x04, 0x17
        /*001e*/ 	.short	(.L_4103 - .L_4102)
.L_4102:
        /*0020*/ 	.word	0x00000000
        /*0024*/ 	.short	0x0000
        /*0026*/ 	.short	0x0000
        /*0028*/ 	.byte	0x00, 0xf0, 0xa1, 0x04


	//----- nvinfo : EIATTR_MAXREG_COUNT
	.align		4
.L_4103:
        /*002c*/ 	.byte	0x03, 0x1b
        /*002e*/ 	.short	0x00ff


	//----- nvinfo : EIATTR_NUM_BARRIERS
	.align		4
        /*0030*/ 	.byte	0x02, 0x4c
        /*0032*/ 	.byte	0x01
	.zero		1


	//----- nvinfo : EIATTR_MERCURY_ISA_VERSION
	.align		4
        /*0034*/ 	.byte	0x03, 0x5f
        /*0036*/ 	.short	0x0000


	//----- nvinfo : EIATTR_COOP_GROUP_MASK_REGIDS
	.align		4
        /*0038*/ 	.byte	0x04, 0x29
        /*003a*/ 	.short	(.L_4105 - .L_4104)


	//   ....[0]....
.L_4104:
        /*003c*/ 	.word	0xffffffff


	//   ....[1]....
        /*0040*/ 	.word	0xffffffff


	//   ....[2]....
        /*0044*/ 	.word	0xffffffff


	//   ....[3]....
        /*0048*/ 	.word	0xffffffff


	//   ....[4]....
        /*004c*/ 	.word	0xffffffff


	//   ....[5]....
        /*0050*/ 	.word	0xffffffff


	//   ....[6]....
        /*0054*/ 	.word	0xffffffff


	//   ....[7]....
        /*0058*/ 	.word	0xffffffff


	//   ....[8]....
        /*005c*/ 	.word	0xffffffff


	//   ....[9]....
        /*0060*/ 	.word	0xffffffff


	//   ....[10]....
        /*0064*/ 	.word	0xffffffff


	//   ....[11]....
        /*0068*/ 	.word	0xffffffff


	//   ....[12]....
        /*006c*/ 	.word	0xffffffff


	//   ....[13]....
        /*0070*/ 	.word	0xffffffff


	//   ....[14]....
        /*0074*/ 	.word	0xffffffff


	//   ....[15]....
        /*0078*/ 	.word	0xffffffff


	//   ....[16]....
        /*007c*/ 	.word	0xffffffff


	//   ....[17]....
        /*0080*/ 	.word	0xffffffff


	//   ....[18]....
        /*0084*/ 	.word	0xffffffff


	//   ....[19]....
        /*0088*/ 	.word	0xffffffff


	//----- nvinfo : EIATTR_COOP_GROUP_INSTR_OFFSETS
	.align		4
.L_4105:
        /*008c*/ 	.byte	0x04, 0x28
        /*008e*/ 	.short	(.L_4107 - .L_4106)


	//   ....[0]....
.L_4106:
        /*0090*/ 	.word	0x00000970


	//   ....[1]....
        /*0094*/ 	.word	0x00000990


	//   ....[2]....
        /*0098*/ 	.word	0x000009b0


	//   ....[3]....
        /*009c*/ 	.word	0x000009d0


	//   ....[4]....
        /*00a0*/ 	.word	0x000009f0


	//   ....[5]....
        /*00a4*/ 	.word	0x00000a10


	//   ....[6]....
        /*00a8*/ 	.word	0x00000a30


	//   ....[7]....
        /*00ac*/ 	.word	0x00000a50


	//   ....[8]....
        /*00b0*/ 	.word	0x00000a70


	//   ....[9]....
        /*00b4*/ 	.word	0x00000a90


	//   ....[10]....
        /*00b8*/ 	.word	0x00001a00


	//   ....[11]....
        /*00bc*/ 	.word	0x00001a80


	//   ....[12]....
        /*00c0*/ 	.word	0x00001b00


	//   ....[13]....
        /*00c4*/ 	.word	0x00001b70


	//   ....[14]....
        /*00c8*/ 	.word	0x00001bf0


	//   ....[15]....
        /*00cc*/ 	.word	0x00001c60


	//   ....[16]....
        /*00d0*/ 	.word	0x00001ce0


	//   ....[17]....
        /*00d4*/ 	.word	0x00001d50


	//   ....[18]....
        /*00d8*/ 	.word	0x00001dd0


	//   ....[19]....
        /*00dc*/ 	.word	0x00001e40


	//----- nvinfo : EIATTR_EXIT_INSTR_OFFSETS
	.align		4
.L_4107:
        /*00e0*/ 	.byte	0x04, 0x1c
        /*00e2*/ 	.short	(.L_4109 - .L_4108)


	//   ....[0]....
.L_4108:
        /*00e4*/ 	.word	0x000019a0


	//----- nvinfo : EIATTR_MAX_THREADS
	.align		4
.L_4109:
        /*00e8*/ 	.byte	0x04, 0x05
        /*00ea*/ 	.short	(.L_4111 - .L_4110)
.L_4110:
        /*00ec*/ 	.word	0x00000080
        /*00f0*/ 	.word	0x00000001
        /*00f4*/ 	.word	0x00000001


	//----- nvinfo : EIATTR_CRS_STACK_SIZE
	.align		4
.L_4111:
        /*00f8*/ 	.byte	0x04, 0x1e
        /*00fa*/ 	.short	(.L_4113 - .L_4112)
.L_4112:
        /*00fc*/ 	.word	0x00000000
.L_4113:


//--------------------- .nv.info._ZN10layer_norm22ln_bwd_finalize_kernelINS_22Kernel_traits_finalizeILj256Ef6__halffS2_fjLb1ELj1024ELj4ENS_18Kernel_traits_baseILj256EfS2_fS2_fjLj1024EEEEELb1ELb0EEEvNS_9BwdParamsE --------------------------
	.section	.nv.info._ZN10layer_norm22ln_bwd_finalize_kernelINS_22Kernel_traits_finalizeILj256Ef6__halffS2_fjLb1ELj1024ELj4ENS_18Kernel_traits_baseILj256EfS2_fS2_fjLj1024EEEEELb1ELb0EEEvNS_9BwdParamsE,"",@"SHT_CUDA_INFO"
	.sectionflags	@""
	.align	4


	//----- nvinfo : EIATTR_CUDA_API_VERSION
	.align		4
        /*0000*/ 	.byte	0x04, 0x37
        /*0002*/ 	.short	(.L_4115 - .L_4114)
.L_4114:
        /*0004*/ 	.word	0x00000082


	//----- nvinfo : EIATTR_SW2861232_WAR
	.align		4
.L_4115:
        /*0008*/ 	.byte	0x01, 0x35
	.zero		2


	//----- nvinfo : EIATTR_PARAM_CBANK
	.align		4
        /*000c*/ 	.byte	0x04, 0x0a
        /*000e*/ 	.short	(.L_4117 - .L_4116)
	.align		4
.L_4116:
        /*0010*/ 	.word	index@(.nv.constant0._ZN10layer_norm22ln_bwd_finalize_kernelINS_22Kernel_traits_finalizeILj256Ef6__halffS2_fjLb1ELj1024ELj4ENS_18Kernel_traits_baseILj256EfS2_fS2_fjLj1024EEEEELb1ELb0EEEvNS_9BwdParamsE)
        /*0014*/ 	.short	0x0160
        /*0016*/ 	.short	0x0128


	//----- nvinfo : EIATTR_CBANK_PARAM_SIZE
	.align		4
.L_4117:
        /*0018*/ 	.byte	0x03, 0x19
        /*001a*/ 	.short	0x0128


	//----- nvinfo : EIATTR_KPARAM_INFO
	.align		4
        /*001c*/ 	.byte	0x04, 0x17
        /*001e*/ 	.short	(.L_4119 - .L_4118)
.L_4118:
        /*0020*/ 	.word	0x00000000
        /*0024*/ 	.short	0x0000
        /*0026*/ 	.short	0x0000
        /*0028*/ 	.byte	0x00, 0xf0, 0xa1, 0x04


	//----- nvinfo : EIATTR_MAXREG_COUNT
	.align		4
.L_4119:
        /*002c*/ 	.byte	0x03, 0x1b
        /*002e*/ 	.short	0x0040


	//----- nvinfo : EIATTR_NUM_BARRIERS
	.align		4
        /*0030*/ 	.byte	0x02, 0x4c
        /*0032*/ 	.byte	0x01
	.zero		1


	//----- nvinfo : EIATTR_MERCURY_ISA_VERSION
	.align		4
        /*0034*/ 	.byte	0x03, 0x5f
        /*0036*/ 	.short	0x0000


	//----- nvinfo : EIATTR_COOP_GROUP_MASK_REGIDS
	.align		4
        /*0038*/ 	.byte	0x04, 0x29
        /*003a*/ 	.short	(.L_4121 - .L_4120)


	//   ....[0]....
.L_4120:
        /*003c*/ 	.word	0xffffffff


	//   ....[1]....
        /*0040*/ 	.word	0xffffffff


	//   ....[2]....
        /*0044*/ 	.word	0xffffffff


	//   ....[3]....
        /*0048*/ 	.word	0xffffffff


	//   ....[4]....
        /*004c*/ 	.word	0xffffffff


	//   ....[5]....
        /*0050*/ 	.word	0xffffffff


	//   ....[6]....
        /*0054*/ 	.word	0xffffffff


	//   ....[7]....
        /*0058*/ 	.word	0xffffffff


	//   ....[8]....
        /*005c*/ 	.word	0xffffffff


	//   ....[9]....
        /*0060*/ 	.word	0xffffffff


	//   ....[10]....
        /*0064*/ 	.word	0xffffffff


	//   ....[11]....
        /*0068*/ 	.word	0xffffffff


	//   ....[12]....
        /*006c*/ 	.word	0xffffffff


	//   ....[13]....
        /*0070*/ 	.word	0xffffffff


	//   ....[14]....
        /*0074*/ 	.word	0xffffffff


	//   ....[15]....
        /*0078*/ 	.word	0xffffffff


	//   ....[16]....
        /*007c*/ 	.word	0xffffffff


	//   ....[17]....
        /*0080*/ 	.word	0xffffffff


	//   ....[18]....
        /*0084*/ 	.word	0xffffffff


	//   ....[19]....
        /*0088*/ 	.word	0xffffffff


	//   ....[20]....
        /*008c*/ 	.word	0xffffffff


	//   ....[21]....
        /*0090*/ 	.word	0xffffffff


	//   ....[22]....
        /*0094*/ 	.word	0xffffffff


	//   ....[23]....
        /*0098*/ 	.word	0xffffffff


	//   ....[24]....
        /*009c*/ 	.word	0xffffffff


	//   ....[25]....
        /*00a0*/ 	.word	0xffffffff


	//   ....[26]....
        /*00a4*/ 	.word	0xffffffff


	//   ....[27]....
        /*00a8*/ 	.word	0xffffffff


	//   ....[28]....
        /*00ac*/ 	.word	0xffffffff


	//   ....[29]....
        /*00b0*/ 	.word	0xffffffff


	//----- nvinfo : EIATTR_COOP_GROUP_INSTR_OFFSETS
	.align		4
.L_4121:
        /*00b4*/ 	.byte	0x04, 0x28
        /*00b6*/ 	.short	(.L_4123 - .L_4122)


	//   ....[0]....
.L_4122:
        /*00b8*/ 	.word	0x000009d0


	//   ....[1]....
        /*00bc*/ 	.word	0x00000a00


	//   ....[2]....
        /*00c0*/ 	.word	0x00000a10


	//   ....[3]....
        /*00c4*/ 	.word	0x00000a30


	//   ....[4]....
        /*00c8*/ 	.word	0x00000a50


	//   ....[5]....
        /*00cc*/ 	.word	0x00000a60


	//   ....[6]....
        /*00d0*/ 	.word	0x00000a90


	//   ....[7]....
        /*00d4*/ 	.word	0x00000ab0


	//   ....[8]....
        /*00d8*/ 	.word	0x00000ac0


	//   ....[9]....
        /*00dc*/ 	.word	0x00000af0


	//   ....[10]....
        /*00e0*/ 	.word	0x00000b10


	//   ....[11]....
        /*00e4*/ 	.word	0x00000b20


	//   ....[12]....
        /*00e8*/ 	.word	0x00000b50


	//   ....[13]....
        /*00ec*/ 	.word	0x00000b70


	//   ....[14]....
        /*00f0*/ 	.word	0x00000b80


	//   ....[15]....
        /*00f4*/ 	.word	0x00000df0


	//   ....[16]....
        /*00f8*/ 	.word	0x00000e50


	//   ....[17]....
        /*00fc*/ 	.word	0x00000eb0


	//   ....[18]....
        /*0100*/ 	.word	0x00000f10


	//   ....[19]....
        /*0104*/ 	.word	0x00000f80


	//   ....[20]....
        /*0108*/ 	.word	0x00000ff0


	//   ....[21]....
        /*010c*/ 	.word	0x00001050


	//   ....[22]....
        /*0110*/ 	.word	0x000010b0


	//   ....[23]....
        /*0114*/ 	.word	0x00001110


	//   ....[24]....
        /*0118*/ 	.word	0x00001180


	//   ....[25]....
        /*011c*/ 	.word	0x000011f0


	//   ....[26]....
        /*0120*/ 	.word	0x00001250


	//   ....[27]....
        /*0124*/ 	.word	0x000012b0


	//   ....[28]....
        /*0128*/ 	.word	0x00001310


	//   ....[29]....
        /*012c*/ 	.word	0x00001370


	//----- nvinfo : EIATTR_EXIT_INSTR_OFFSETS
	.align		4
.L_4123:
        /*0130*/ 	.byte	0x04, 0x1c
        /*0132*/ 	.short	(.L_4125 - .L_4124)


	//   ....[0]....
.L_4124:
        /*0134*/ 	.word	0x00000070


	//   ....[1]....
        /*0138*/ 	.word	0x00000d90


	//----- nvinfo : EIATTR_MAX_THREADS
	.align		4
.L_4125:
        /*013c*/ 	.byte	0x04, 0x05
        /*013e*/ 	.short	(.L_4127 - .L_4126)
.L_4126:
        /*0140*/ 	.word	0x00000400
        /*0144*/ 	.word	0x00000001
        /*0148*/ 	.word	0x00000001


	//----- nvinfo : EIATTR_CRS_STACK_SIZE
	.align		4
.L_4127:
        /*014c*/ 	.byte	0x04, 0x1e
        /*014e*/ 	.short	(.L_4129 - .L_4128)
.L_4128:
        /*0150*/ 	.word	0x00000000
.L_4129:


//--------------------- .nv.info._ZN10layer_norm13ln_bwd_kernelINS_13Kernel_traitsIf6__halffS2_fjLj256ELj1ELj4ELj1ELj16ENS_18Kernel_traits_baseILj256EfS2_fS2_fjLj128EEEEELb1ELb1ELb1ELb0EEEvNS_9BwdParamsE --------------------------
	.section	.nv.info._ZN10layer_norm13ln_bwd_kernelINS_13Kernel_traitsIf6__halffS2_fjLj256ELj1ELj4ELj1ELj16ENS_18Kernel_traits_baseILj256EfS2_fS2_fjLj128EEEEELb1ELb1ELb1ELb0EEEvNS_9BwdParamsE,"",@"SHT_CUDA_INFO"
	.sectionflags	@""
	.align	4


	//----- nvinfo : EIATTR_CUDA_API_VERSION
	.align		4
        /*0000*/ 	.byte	0x04, 0x37
        /*0002*/ 	.short	(.L_4131 - .L_4130)
.L_4130:
        /*0004*/ 	.word	0x00000082


	//----- nvinfo : EIATTR_SW2861232_WAR
	.align		4
.L_4131:
        /*0008*/ 	.byte	0x01, 0x35
	.zero		2


	//----- nvinfo : EIATTR_PARAM_CBANK
	.align		4
        /*000c*/ 	.byte	0x04, 0x0a
        /*000e*/ 	.short	(.L_4133 - .L_4132)
	.align		4
.L_4132:
        /*0010*/ 	.word	index@(.nv.constant0._ZN10layer_norm13ln_bwd_kernelINS_13Kernel_traitsIf6__halffS2_fjLj256ELj1ELj4ELj1ELj16ENS_18Kernel_traits_baseILj256EfS2_fS2_fjLj128EEEEELb1ELb1ELb1ELb0EEEvNS_9BwdParamsE)
        /*0014*/ 	.short	0x0160
        /*0016*/ 	.short	0x0128


	//----- nvinfo : EIATTR_CBANK_PARAM_SIZE
	.align		4
.L_4133:
        /*0018*/ 	.byte	0x03, 0x19
        /*001a*/ 	.short	0x0128


	//----- nvinfo : EIATTR_KPARAM_INFO
	.align		4
        /*001c*/ 	.byte	0x04, 0x17
        /*001e*/ 	.short	(.L_4135 - .L_4134)
.L_4134:
        /*0020*/ 	.word	0x00000000
        /*0024*/ 	.short	0x0000
        /*0026*/ 	.short	0x0000
        /*0028*/ 	.byte	0x00, 0xf0, 0xa1, 0x04


	//----- nvinfo : EIATTR_MAXREG_COUNT
	.align		4
.L_4135:
        /*002c*/ 	.byte	0x03, 0x1b
        /*002e*/ 	.short	0x00ff


	//----- nvinfo : EIATTR_NUM_BARRIERS
	.align		4
        /*0030*/ 	.byte	0x02, 0x4c
        /*0032*/ 	.byte	0x01
	.zero		1


	//----- nvinfo : EIATTR_MERCURY_ISA_VERSION
	.align		4
        /*0034*/ 	.byte	0x03, 0x5f
        /*0036*/ 	.short	0x0000


	//----- nvinfo : EIATTR_COOP_GROUP_MASK_REGIDS
	.align		4
        /*0038*/ 	.byte	0x04, 0x29
        /*003a*/ 	.short	(.L_4137 - .L_4136)


	//   ....[0]....
.L_4136:
        /*003c*/ 	.word	0xffffffff


	//   ....[1]....
        /*0040*/ 	.word	0xffffffff


	//   ....[2]....
        /*0044*/ 	.word	0xffffffff


	//   ....[3]....
        /*0048*/ 	.word	0xffffffff


	//   ....[4]....
        /*004c*/ 	.word	0xffffffff


	//   ....[5]....
        /*0050*/ 	.word	0xffffffff


	//   ....[6]....
        /*0054*/ 	.word	0xffffffff


	//   ....[7]....
        /*0058*/ 	.word	0xffffffff


	//   ....[8]....
        /*005c*/ 	.word	0xffffffff


	//   ....[9]....
        /*0060*/ 	.word	0xffffffff


	//   ....[10]....
        /*0064*/ 	.word	0xffffffff


	//   ....[11]....
        /*0068*/ 	.word	0xffffffff


	//   ....[12]....
        /*006c*/ 	.word	0xffffffff


	//   ....[13]....
        /*0070*/ 	.word	0xffffffff


	//   ....[14]....
        /*0074*/ 	.word	0xffffffff


	//   ....[15]....
        /*0078*/ 	.word	0xffffffff


	//   ....[16]....
        /*007c*/ 	.word	0xffffffff


	//   ....[17]....
        /*0080*/ 	.word	0xffffffff


	//   ....[18]....
        /*0084*/ 	.word	0xffffffff


	//   ....[19]....
        /*0088*/ 	.word	0xffffffff


	//----- nvinfo : EIATTR_COOP_GROUP_INSTR_OFFSETS
	.align		4
.L_4137:
        /*008c*/ 	.byte	0x04, 0x28
        /*008e*/ 	.short	(.L_4139 - .L_4138)


	//   ....[0]....
.L_4138:
        /*0090*/ 	.word	0x00000b90


	//   ....[1]....
        /*0094*/ 	.word	0x00000bb0


	//   ....[2]....
        /*0098*/ 	.word	0x00000bd0


	//   ....[3]....
        /*009c*/ 	.word	0x00000bf0


	//   ....[4]....
        /*00a0*/ 	.word	0x00000c10


	//   ....[5]....
        /*00a4*/ 	.word	0x00000c30


	//   ....[6]....
        /*00a8*/ 	.word	0x00000c50


	//   ....[7]....
        /*00ac*/ 	.word	0x00000c70


	//   ....[8]....
        /*00b0*/ 	.word	0x00000c90


	//   ....[9]....
        /*00b4*/ 	.word	0x00000cb0


	//   ....[10]....
        /*00b8*/ 	.word	0x00002440


	//   ....[11]....
        /*00bc*/ 	.word	0x000024c0


	//   ....[12]....
        /*00c0*/ 	.word	0x00002540


	//   ....[13]....
        /*00c4*/ 	.word	0x000025b0


	//   ....[14]....
        /*00c8*/ 	.word	0x00002630


	//   ....[15]....
        /*00cc*/ 	.word	0x000026a0


	//   ....[16]....
        /*00d0*/ 	.word	0x00002720


	//   ....[17]....
        /*00d4*/ 	.word	0x00002790


	//   ....[18]....
        /*00d8*/ 	.word	0x00002810


	//   ....[19]....
        /*00dc*/ 	.word	0x00002880


	//----- nvinfo : EIATTR_EXIT_INSTR_OFFSETS
	.align		4
.L_4139:
        /*00e0*/ 	.byte	0x04, 0x1c
        /*00e2*/ 	.short	(.L_4141 - .L_4140)


	//   ....[0]....
.L_4140:
        /*00e4*/ 	.word	0x00002360


	//   ....[1]....
        /*00e8*/ 	.word	0x000023e0


	//----- nvinfo : EIATTR_MAX_THREADS
	.align		4
.L_4141:
        /*00ec*/ 	.byte	0x04, 0x05
        /*00ee*/ 	.short	(.L_4143 - .L_4142)
.L_4142:
        /*00f0*/ 	.word	0x00000080
        /*00f4*/ 	.word	0x00000001
        /*00f8*/ 	.word	0x00000001


	//----- nvinfo : EIATTR_CRS_STACK_SIZE
	.align		4
.L_4143:
        /*00fc*/ 	.byte	0x04, 0x1e
        /*00fe*/ 	.short	(.L_4145 - .L_4144)
.L_4144:
        /*0100*/ 	.word	0x00000000
.L_4145:


//--------------------- .nv.info._ZN10layer_norm22ln_bwd_finalize_kernelINS_22Kernel_traits_finalizeILj256Ef6__halffS2_fjLb1ELj1024ELj4ENS_18Kernel_traits_baseILj256EfS2_fS2_fjLj1024EEEEELb1ELb1EEEvNS_9BwdParamsE --------------------------
	.section	.nv.info._ZN10layer_norm22ln_bwd_finalize_kernelINS_22Kernel_traits_finalizeILj256Ef6__halffS2_fjLb1ELj1024ELj4ENS_18Kernel_traits_baseILj256EfS2_fS2_fjLj1024EEEEELb1ELb1EEEvNS_9BwdParamsE,"",@"SHT_CUDA_INFO"
	.sectionflags	@""
	.align	4


	//----- nvinfo : EIATTR_CUDA_API_VERSION
	.align		4
        /*0000*/ 	.byte	0x04, 0x37
        /*0002*/ 	.short	(.L_4147 - .L_4146)
.L_4146:
        /*0004*/ 	.word	0x00000082


	//----- nvinfo : EIATTR_SW2861232_WAR
	.align		4
.L_4147:
        /*0008*/ 	.byte	0x01, 0x35
	.zero		2


	//----- nvinfo : EIATTR_PARAM_CBANK
	.align		4
        /*000c*/ 	.byte	0x04, 0x0a
        /*000e*/ 	.short	(.L_4149 - .L_4148)
	.align		4
.L_4148:
        /*0010*/ 	.word	index@(.nv.constant0._ZN10layer_norm22ln_bwd_finalize_kernelINS_22Kernel_traits_finalizeILj256Ef6__halffS2_fjLb1ELj1024ELj4ENS_18Kernel_traits_baseILj256EfS2_fS2_fjLj1024EEEEELb1ELb1EEEvNS_9BwdParamsE)
        /*0014*/ 	.short	0x0160
        /*0016*/ 	.short	0x0128


	//----- nvinfo : EIATTR_CBANK_PARAM_SIZE
	.align		4
.L_4149:
        /*0018*/ 	.byte	0x03, 0x19
        /*001a*/ 	.short	0x0128


	//----- nvinfo : EIATTR_KPARAM_INFO
	.align		4
        /*001c*/ 	.byte	0x04, 0x17
        /*001e*/ 	.short	(.L_4151 - .L_4150)
.L_4150:
        /*0020*/ 	.word	0x00000000
        /*0024*/ 	.short	0x0000
        /*0026*/ 	.short	0x0000
        /*0028*/ 	.byte	0x00, 0xf0, 0xa1, 0x04


	//----- nvinfo : EIATTR_MAXREG_COUNT
	.align		4
.L_4151:
        /*002c*/ 	.byte	0x03, 0x1b
        /*002e*/ 	.short	0x0040


	//----- nvinfo : EIATTR_NUM_BARRIERS
	.align		4
        /*0030*/ 	.byte	0x02, 0x4c
        /*0032*/ 	.byte	0x01
	.zero		1


	//----- nvinfo : EIATTR_MERCURY_ISA_VERSION
	.align		4
        /*0034*/ 	.byte	0x03, 0x5f
        /*0036*/ 	.short	0x0000


	//----- nvinfo : EIATTR_COOP_GROUP_MASK_REGIDS
	.align		4
        /*0038*/ 	.byte	0x04, 0x29
        /*003a*/ 	.short	(.L_4153 - .L_4152)


	//   ....[0]....
.L_4152:
        /*003c*/ 	.word	0xffffffff


	//   ....[1]....
        /*0040*/ 	.word	0xffffffff


	//   ....[2]....
        /*0044*/ 	.word	0xffffffff


	//   ....[3]....
        /*0048*/ 	.word	0xffffffff


	//   ....[4]....
        /*004c*/ 	.word	0xffffffff


	//   ....[5]....
        /*0050*/ 	.word	0xffffffff


	//   ....[6]....
        /*0054*/ 	.word	0xffffffff


	//   ....[7]....
        /*0058*/ 	.word	0xffffffff


	//   ....[8]....
        /*005c*/ 	.word	0xffffffff


	//   ....[9]....
        /*0060*/ 	.word	0xffffffff


	//   ....[10]....
        /*0064*/ 	.word	0xffffffff


	//   ....[11]....
        /*0068*/ 	.word	0xffffffff


	//   ....[12]....
        /*006c*/ 	.word	0xffffffff


	//   ....[13]....
        /*0070*/ 	.word	0xffffffff


	//   ....[14]....
        /*0074*/ 	.word	0xffffffff


	//   ....[15]....
        /*0078*/ 	.word	0xffffffff


	//   ....[16]....
        /*007c*/ 	.word	0xffffffff


	//   ....[17]....
        /*0080*/ 	.word	0xffffffff


	//   ....[18]....
        /*0084*/ 	.word	0xffffffff


	//   ....[19]....
        /*0088*/ 	.word	0xffffffff


	//   ....[20]....
        /*008c*/ 	.word	0xffffffff


	//   ....[21]....
        /*0090*/ 	.word	0xffffffff


	//   ....[22]....
        /*0094*/ 	.word	0xffffffff


	//   ....[23]....
        /*0098*/ 	.word	0xffffffff


	//   ....[24]....
        /*009c*/ 	.word	0xffffffff


	//   ....[25]....
        /*00a0*/ 	.word	0xffffffff


	//   ....[26]....
        /*00a4*/ 	.word	0xffffffff


	//   ....[27]....
        /*00a8*/ 	.word	0xffffffff


	//   ....[28]....
        /*00ac*/ 	.word	0xffffffff


	//   ....[29]....
        /*00b0*/ 	.word	0xffffffff


	//----- nvinfo : EIATTR_COOP_GROUP_INSTR_OFFSETS
	.align		4
.L_4153:
        /*00b4*/ 	.byte	0x04, 0x28
        /*00b6*/ 	.short	(.L_4155 - .L_4154)


	//   ....[0]....
.L_4154:
        /*00b8*/ 	.word	0x000009a0


	//   ....[1]....
        /*00bc*/ 	.word	0x000009d0


	//   ....[2]....
        /*00c0*/ 	.word	0x000009e0


	//   ....[3]....
        /*00c4*/ 	.word	0x00000a00


	//   ....[4]....
        /*00c8*/ 	.word	0x00000a20


	//   ....[5]....
        /*00cc*/ 	.word	0x00000a30


	//   ....[6]....
        /*00d0*/ 	.word	0x00000a60


	//   ....[7]....
        /*00d4*/ 	.word	0x00000a80


	//   ....[8]....
        /*00d8*/ 	.word	0x00000a90


	//   ....[9]....
        /*00dc*/ 	.word	0x00000ac0


	//   ....[10]....
        /*00e0*/ 	.word	0x00000ae0


	//   ....[11]....
        /*00e4*/ 	.word	0x00000af0


	//   ....[12]....
        /*00e8*/ 	.word	0x00000b20


	//   ....[13]....
        /*00ec*/ 	.word	0x00000b40


	//   ....[14]....
        /*00f0*/ 	.word	0x00000b50


	//   ....[15]....
        /*00f4*/ 	.word	0x00000da0


	//   ....[16]....
        /*00f8*/ 	.word	0x00000e00


	//   ....[17]....
        /*00fc*/ 	.word	0x00000e60


	//   ....[18]....
        /*0100*/ 	.word	0x00000ec0


	//   ....[19]....
        /*0104*/ 	.word	0x00000f30


	//   ....[20]....
        /*0108*/ 	.word	0x00000fa0


	//   ....[21]....
        /*010c*/ 	.word	0x00001000


	//   ....[22]....
        /*0110*/ 	.word	0x00001060


	//   ....[23]....
        /*0114*/ 	.word	0x000010c0


	//   ....[24]....
        /*0118*/ 	.word	0x00001130


	//   ....[25]....
        /*011c*/ 	.word	0x000011a0


	//   ....[26]....
        /*0120*/ 	.word	0x00001200


	//   ....[27]....
        /*0124*/ 	.word	0x00001260


	//   ....[28]....
        /*0128*/ 	.word	0x000012c0


	//   ....[29]....
        /*012c*/ 	.word	0x00001320


	//----- nvinfo : EIATTR_EXIT_INSTR_OFFSETS
	.align		4
.L_4155:
        /*0130*/ 	.byte	0x04, 0x1c
        /*0132*/ 	.short	(.L_4157 - .L_4156)


	//   ....[0]....
.L_4156:
        /*0134*/ 	.word	0x00000070


	//   ....[1]....
        /*0138*/ 	.word	0x00000d40


	//----- nvinfo : EIATTR_MAX_THREADS
	.align		4
.L_4157:
        /*013c*/ 	.byte	0x04, 0x05
        /*013e*/ 	.short	(.L_4159 - .L_4158)
.L_4158:
        /*0140*/ 	.word	0x00000400
        /*0144*/ 	.word	0x00000001
        /*0148*/ 	.word	0x00000001


	//----- nvinfo : EIATTR_CRS_STACK_SIZE
	.align		4
.L_4159:
        /*014c*/ 	.byte	0x04, 0x1e
        /*014e*/ 	.short	(.L_4161 - .L_4160)
.L_4160:
        /*0150*/ 	.word	0x00000000
.L_4161:


//--------------------- .nv.info._ZN10layer_norm13ln_bwd_kernelINS_13Kernel_traitsIf6__halffS2_fjLj256ELj1ELj4ELj1ELj16ENS_18Kernel_traits_baseILj256EfS2_fS2_fjLj128EEEEELb1ELb1ELb1ELb1EEEvNS_9BwdParamsE --------------------------
	.section	.nv.info._ZN10layer_norm13ln_bwd_kernelINS_13Kernel_traitsIf6__halffS2_fjLj256ELj1ELj4ELj1ELj16ENS_18Kernel_traits_baseILj256EfS2_fS2_fjLj128EEEEELb1ELb1ELb1ELb1EEEvNS_9BwdParamsE,"",@"SHT_CUDA_INFO"
	.sectionflags	@""
	.align	4


	//----- nvinfo : EIATTR_CUDA_API_VERSION
	.align		4
        /*0000*/ 	.byte	0x04, 0x37
        /*0002*/ 	.short	(.L_4163 - .L_4162)
.L_4162:
        /*0004*/ 	.word	0x00000082


	//----- nvinfo : EIATTR_SW2861232_WAR
	.align		4
.L_4163:
        /*0008*/ 	.byte	0x01, 0x35
	.zero		2


	//----- nvinfo : EIATTR_PARAM_CBANK
	.align		4
        /*000c*/ 	.byte	0x04, 0x0a
        /*000e*/ 	.short	(.L_4165 - .L_4164)
	.align		4
.L_4164:
        /*0010*/ 	.word	index@(.nv.constant0._ZN10layer_norm13ln_bwd_kernelINS_13Kernel_traitsIf6__halffS2_fjLj256ELj1ELj4ELj1ELj16ENS_18Kernel_traits_baseILj256EfS2_fS2_fjLj128EEEEELb1ELb1ELb1ELb1EEEvNS_9BwdParamsE)
        /*0014*/ 	.short	0x0160
        /*0016*/ 	.short	0x0128


	//----- nvinfo : EIATTR_CBANK_PARAM_SIZE
	.align		4
.L_4165:
        /*0018*/ 	.byte	0x03, 0x19
        /*001a*/ 	.short	0x0128


	//----- nvinfo : EIATTR_KPARAM_INFO
	.align		4
        /*001c*/ 	.byte	0x04, 0x17
        /*001e*/ 	.short	(.L_4167 - .L_4166)
.L_4166:
        /*0020*/ 	.word	0x00000000
        /*0024*/ 	.short	0x0000
        /*0026*/ 	.short	0x0000
        /*0028*/ 	.byte	0x00, 0xf0, 0xa1, 0x04


	//----- nvinfo : EIATTR_MAXREG_COUNT
	.align		4
.L_4167:
        /*002c*/ 	.byte	0x03, 0x1b
        /*002e*/ 	.short	0x00ff


	//----- nvinfo : EIATTR_NUM_BARRIERS
	.align		4
        /*0030*/ 	.byte	0x02, 0x4c
        /*0032*/ 	.byte	0x01
	.zero		1


	//----- nvinfo : EIATTR_MERCURY_ISA_VERSION
	.align		4
        /*0034*/ 	.byte	0x03, 0x5f
        /*0036*/ 	.short	0x0000


	//----- nvinfo : EIATTR_COOP_GROUP_MASK_REGIDS
	.align		4
        /*0038*/ 	.byte	0x04, 0x29
        /*003a*/ 	.short	(.L_4169 - .L_4168)


	//   ....[0]....
.L_4168:
        /*003c*/ 	.word	0xffffffff


	//   ....[1]....
        /*0040*/ 	.word	0xffffffff


	//   ....[2]....
        /*0044*/ 	.word	0xffffffff


	//   ....[3]....
        /*0048*/ 	.word	0xffffffff


	//   ....[4]....
        /*004c*/ 	.word	0xffffffff


	//   ....[5]....
        /*0050*/ 	.word	0xffffffff


	//   ....[6]....
        /*0054*/ 	.word	0xffffffff


	//   ....[7]....
        /*0058*/ 	.word	0xffffffff


	//   ....[8]....
        /*005c*/ 	.word	0xffffffff


	//   ....[9]....
        /*0060*/ 	.word	0xffffffff


	//   ....[10]....
        /*0064*/ 	.word	0xffffffff


	//   ....[11]....
        /*0068*/ 	.word	0xffffffff


	//   ....[12]....
        /*006c*/ 	.word	0xffffffff


	//   ....[13]....
        /*0070*/ 	.word	0xffffffff


	//   ....[14]....
        /*0074*/ 	.word	0xffffffff


	//   ....[15]....
        /*0078*/ 	.word	0xffffffff


	//   ....[16]....
        /*007c*/ 	.word	0xffffffff


	//   ....[17]....
        /*0080*/ 	.word	0xffffffff


	//   ....[18]....
        /*0084*/ 	.word	0xffffffff


	//   ....[19]....
        /*0088*/ 	.word	0xffffffff


	//----- nvinfo : EIATTR_COOP_GROUP_INSTR_OFFSETS
	.align		4
.L_4169:
        /*008c*/ 	.byte	0x04, 0x28
        /*008e*/ 	.short	(.L_4171 - .L_4170)


	//   ....[0]....
.L_4170:
        /*0090*/ 	.word	0x00000af0


	//   ....[1]....
        /*0094*/ 	.word	0x00000b10


	//   ....[2]....
        /*0098*/ 	.word	0x00000b30


	//   ....[3]....
        /*009c*/ 	.word	0x00000b50


	//   ....[4]....
        /*00a0*/ 	.word	0x00000b70


	//   ....[5]....
        /*00a4*/ 	.word	0x00000b90


	//   ....[6]....
        /*00a8*/ 	.word	0x00000bb0


	//   ....[7]....
        /*00ac*/ 	.word	0x00000bd0


	//   ....[8]....
        /*00b0*/ 	.word	0x00000bf0


	//   ....[9]....
        /*00b4*/ 	.word	0x00000c10


	//   ....[10]....
        /*00b8*/ 	.word	0x000021e0


	//   ....[11]....
        /*00bc*/ 	.word	0x00002260


	//   ....[12]....
        /*00c0*/ 	.word	0x000022e0


	//   ....[13]....
        /*00c4*/ 	.word	0x00002350


	//   ....[14]....
        /*00c8*/ 	.word	0x000023d0


	//   ....[15]....
        /*00cc*/ 	.word	0x00002440


	//   ....[16]....
        /*00d0*/ 	.word	0x000024c0


	//   ....[17]....
        /*00d4*/ 	.word	0x00002530


	//   ....[18]....
        /*00d8*/ 	.word	0x000025b0


	//   ....[19]....
        /*00dc*/ 	.word	0x00002620


	//----- nvinfo : EIATTR_EXIT_INSTR_OFFSETS
	.align		4
.L_4171:
        /*00e0*/ 	.byte	0x04, 0x1c
        /*00e2*/ 	.short	(.L_4173 - .L_4172)


	//   ....[0]....
.L_4172:
        /*00e4*/ 	.word	0x00002180


	//----- nvinfo : EIATTR_MAX_THREADS
	.align		4
.L_4173:
        /*00e8*/ 	.byte	0x04, 0x05
        /*00ea*/ 	.short	(.L_4175 - .L_4174)
.L_4174:
        /*00ec*/ 	.word	0x00000080
        /*00f0*/ 	.word	0x00000001
        /*00f4*/ 	.word	0x00000001


	//----- nvinfo : EIATTR_CRS_STACK_SIZE
	.align		4
.L_4175:
        /*00f8*/ 	.byte	0x04, 0x1e
        /*00fa*/ 	.short	(.L_4177 - .L_4176)
.L_4176:
        /*00fc*/ 	.word	0x00000000
.L_4177:


//--------------------- .nv.info._ZN10layer_norm13ln_bwd_kernelINS_13Kernel_traitsI6__halfffffjLj256ELj1ELj4ELj1ELj16ENS_18Kernel_traits_baseILj256ES2_ffffjLj128EEEEELb0ELb0ELb0ELb0EEEvNS_9BwdParamsE --------------------------
	.section	.nv.info._ZN10layer_norm13ln_bwd_kernelINS_13Kernel_traitsI6__halfffffjLj256ELj1ELj4ELj1ELj16ENS_18Kernel_traits_baseILj256ES2_ffffjLj128EEEEELb0ELb0ELb0ELb0EEEvNS_9BwdParamsE,"",@"SHT_CUDA_INFO"
	.sectionflags	@""
	.align	4


	//----- nvinfo : EIATTR_CUDA_API_VERSION
	.align		4
        /*0000*/ 	.byte	0x04, 0x37
        /*0002*/ 	.short	(.L_4179 - .L_4178)
.L_4178:
        /*0004*/ 	.word	0x00000082


	//----- nvinfo : EIATTR_SW2861232_WAR
	.align		4
.L_4179:
        /*0008*/ 	.byte	0x01, 0x35
	.zero		2


	//----- nvinfo : EIATTR_PARAM_CBANK
	.align		4
        /*000c*/ 	.byte	0x04, 0x0a
        /*000e*/ 	.short	(.L_4181 - .L_4180)
	.align		4
.L_4180:
        /*0010*/ 	.word	index@(.nv.constant0._ZN10layer_norm13ln_bwd_kernelINS_13Kernel_traitsI6__halfffffjLj256ELj1ELj4ELj1ELj16ENS_18Kernel_traits_baseILj256ES2_ffffjLj128EEEEELb0ELb0ELb0ELb0EEEvNS_9BwdParamsE)
        /*0014*/ 	.short	0x0160
        /*0016*/ 	.short	0x0128


	//----- nvinfo : EIATTR_CBANK_PARAM_SIZE
	.align		4
.L_4181:
        /*0018*/ 	.byte	0x03, 0x19
        /*001a*/ 	.short	0x0128


	//----- nvinfo : EIATTR_KPARAM_INFO
	.align		4
        /*001c*/ 	.byte	0x04, 0x17
        /*001e*/ 	.short	(.L_4183 - .L_4182)
.L_4182:
        /*0020*/ 	.word	0x00000000
        /*0024*/ 	.short	0x0000
        /*0026*/ 	.short	0x0000
        /*0028*/ 	.byte	0x00, 0xf0, 0xa1, 0x04


	//----- nvinfo : EIATTR_MAXREG_COUNT
	.align		4
.L_4183:
        /*002c*/ 	.byte	0x03, 0x1b
        /*002e*/ 	.short	0x00ff


	//----- nvinfo : EIATTR_NUM_BARRIERS
	.align		4
        /*0030*/ 	.byte	0x02, 0x4c
        /*0032*/ 	.byte	0x01
	.zero		1


	//----- nvinfo : EIATTR_MERCURY_ISA_VERSION
	.align		4
        /*0034*/ 	.byte	0x03, 0x5f
        /*0036*/ 	.short	0x0000


	//----- nvinfo : EIATTR_COOP_GROUP_MASK_REGIDS
	.align		4
        /*0038*/ 	.byte	0x04, 0x29
        /*003a*/ 	.short	(.L_4185 - .L_4184)


	//   ....[0]....
.L_4184:
        /*003c*/ 	.word	0xffffffff


	//   ....[1]....
        /*0040*/ 	.word	0xffffffff


	//   ....[2]....
        /*0044*/ 	.word	0xffffffff


	//   ....[3]....
        /*0048*/ 	.word	0xffffffff


	//   ....[4]....
        /*004c*/ 	.word	0xffffffff


	//   ....[5]....
        /*0050*/ 	.word	0xffffffff


	//   ....[6]....
        /*0054*/ 	.word	0xffffffff


	//   ....[7]....
        /*0058*/ 	.word	0xffffffff


	//   ....[8]....
        /*005c*/ 	.word	0xffffffff


	//   ....[9]....
        /*0060*/ 	.word	0xffffffff


	//   ....[10]....
        /*0064*/ 	.word	0xffffffff


	//   ....[11]....
        /*0068*/ 	.word	0xffffffff


	//   ....[12]....
        /*006c*/ 	.word	0xffffffff


	//   ....[13]....
        /*0070*/ 	.word	0xffffffff


	//   ....[14]....
        /*0074*/ 	.word	0xffffffff


	//   ....[15]....
        /*0078*/ 	.word	0xffffffff


	//   ....[16]....
        /*007c*/ 	.word	0xffffffff


	//   ....[17]....
        /*0080*/ 	.word	0xffffffff


	//   ....[18]....
        /*0084*/ 	.word	0xffffffff


	//   ....[19]....
        /*0088*/ 	.word	0xffffffff


	//----- nvinfo : EIATTR_COOP_GROUP_INSTR_OFFSETS
	.align		4
.L_4185:
        /*008c*/ 	.byte	0x04, 0x28
        /*008e*/ 	.short	(.L_4187 - .L_4186)


	//   ....[0]....
.L_4186:
        /*0090*/ 	.word	0x000009c0


	//   ....[1]....
        /*0094*/ 	.word	0x000009e0


	//   ....[2]....
        /*0098*/ 	.word	0x00000a00


	//   ....[3]....
        /*009c*/ 	.word	0x00000a20


	//   ....[4]....
        /*00a0*/ 	.word	0x00000a40


	//   ....[5]....
        /*00a4*/ 	.word	0x00000a60


	//   ....[6]....
        /*00a8*/ 	.word	0x00000a80


	//   ....[7]....
        /*00ac*/ 	.word	0x00000aa0


	//   ....[8]....
        /*00b0*/ 	.word	0x00000ac0


	//   ....[9]....
        /*00b4*/ 	.word	0x00000ae0


	//   ....[10]....
        /*00b8*/ 	.word	0x00001520


	//   ....[11]....
        /*00bc*/ 	.word	0x000015a0


	//   ....[12]....
        /*00c0*/ 	.word	0x00001620


	//   ....[13]....
        /*00c4*/ 	.word	0x00001690


	//   ....[14]....
        /*00c8*/ 	.word	0x00001710


	//   ....[15]....
        /*00cc*/ 	.word	0x00001780


	//   ....[16]....
        /*00d0*/ 	.word	0x00001800


	//   ....[17]....
        /*00d4*/ 	.word	0x00001870


	//   ....[18]....
        /*00d8*/ 	.word	0x000018f0


	//   ....[19]....
        /*00dc*/ 	.word	0x00001960


	//----- nvinfo : EIATTR_EXIT_INSTR_OFFSETS
	.align		4
.L_4187:
        /*00e0*/ 	.byte	0x04, 0x1c
        /*00e2*/ 	.short	(.L_4189 - .L_4188)


	//   ....[0]....
.L_4188:
        /*00e4*/ 	.word	0x00001490


	//   ....[1]....
        /*00e8*/ 	.word	0x000014c0


	//----- nvinfo : EIATTR_MAX_THREADS
	.align		4
.L_4189:
        /*00ec*/ 	.byte	0x04, 0x05
        /*00ee*/ 	.short	(.L_4191 - .L_4190)
.L_4190:
        /*00f0*/ 	.word	0x00000080
        /*00f4*/ 	.word	0x00000001
        /*00f8*/ 	.word	0x00000001


	//----- nvinfo : EIATTR_CRS_STACK_SIZE
	.align		4
.L_4191:
        /*00fc*/ 	.byte	0x04, 0x1e
        /*00fe*/ 	.short	(.L_4193 - .L_4192)
.L_4192:
        /*0100*/ 	.word	0x00000000
.L_4193:


//--------------------- .nv.info._ZN10layer_norm13ln_bwd_kernelINS_13Kernel_traitsI6__halfffffjLj256ELj1ELj4ELj1ELj16ENS_18Kernel_traits_baseILj256ES2_ffffjLj128EEEEELb0ELb0ELb0ELb1EEEvNS_9BwdParamsE --------------------------
	.section	.nv.info._ZN10layer_norm13ln_bwd_kernelINS_13Kernel_traitsI6__halfffffjLj256ELj1ELj4ELj1ELj16ENS_18Kernel_traits_baseILj256ES2_ffffjLj128EEEEELb0ELb0ELb0ELb1EEEvNS_9BwdParamsE,"",@"SHT_CUDA_INFO"
	.sectionflags	@""
	.align	4


	//----- nvinfo : EIATTR_CUDA_API_VERSION
	.align		4
        /*0000*/ 	.byte	0x04, 0x37
        /*0002*/ 	.short	(.L_4195 - .L_4194)
.L_4194:
        /*0004*/ 	.word	0x00000082


	//----- nvinfo : EIATTR_SW2861232_WAR
	.align		4
.L_4195:
        /*0008*/ 	.byte	0x01, 0x35
	.zero		2


	//----- nvinfo : EIATTR_PARAM_CBANK
	.align		4
        /*000c*/ 	.byte	0x04, 0x0a
        /*000e*/ 	.short	(.L_4197 - .L_4196)
	.align		4
.L_4196:
        /*0010*/ 	.word	index@(.nv.constant0._ZN10layer_norm13ln_bwd_kernelINS_13Kernel_traitsI6__halfffffjLj256ELj1ELj4ELj1ELj16ENS_18Kernel_traits_baseILj256ES2_ffffjLj128EEEEELb0ELb0ELb0ELb1EEEvNS_9BwdParamsE)
        /*0014*/ 	.short	0x0160
        /*0016*/ 	.short	0x0128


	//----- nvinfo : EIATTR_CBANK_PARAM_SIZE
	.align		4
.L_4197:
        /*0018*/ 	.byte	0x03, 0x19
        /*001a*/ 	.short	0x0128


	//----- nvinfo : EIATTR_KPARAM_INFO
	.align		4
        /*001c*/ 	.byte	0x04, 0x17
        /*001e*/ 	.short	(.L_4199 - .L_4198)
.L_4198:
        /*0020*/ 	.word	0x00000000
        /*0024*/ 	.short	0x0000
        /*0026*/ 	.short	0x0000
        /*0028*/ 	.byte	0x00, 0xf0, 0xa1, 0x04


	//----- nvinfo : EIATTR_MAXREG_COUNT
	.align		4
.L_4199:
        /*002c*/ 	.byte	0x03, 0x1b
        /*002e*/ 	.short	0x00ff


	//----- nvinfo : EIATTR_NUM_BARRIERS
	.align		4
        /*0030*/ 	.byte	0x02, 0x4c
        /*0032*/ 	.byte	0x01
	.zero		1


	//----- nvinfo : EIATTR_MERCURY_ISA_VERSION
	.align		4
        /*0034*/ 	.byte	0x03, 0x5f
        /*0036*/ 	.short	0x0000


	//----- nvinfo : EIATTR_COOP_GROUP_MASK_REGIDS
	.align		4
        /*0038*/ 	.byte	0x04, 0x29
        /*003a*/ 	.short	(.L_4201 - .L_4200)


	//   ....[0]....
.L_4200:
        /*003c*/ 	.word	0xffffffff


	//   ....[1]....
        /*0040*/ 	.word	0xffffffff


	//   ....[2]....
        /*0044*/ 	.word	0xffffffff


	//   ....[3]....
        /*0048*/ 	.word	0xffffffff


	//   ....[4]....
        /*004c*/ 	.word	0xffffffff


	//   ....[5]....
        /*0050*/ 	.word	0xffffffff


	//   ....[6]....
        /*0054*/ 	.word	0xffffffff


	//   ....[7]....
        /*0058*/ 	.word	0xffffffff


	//   ....[8]....
        /*005c*/ 	.word	0xffffffff


	//   ....[9]....
        /*0060*/ 	.word	0xffffffff


	//   ....[10]....
        /*0064*/ 	.word	0xffffffff


	//   ....[11]....
        /*0068*/ 	.word	0xffffffff


	//   ....[12]....
        /*006c*/ 	.word	0xffffffff


	//   ....[13]....
        /*0070*/ 	.word	0xffffffff


	//   ....[14]....
        /*0074*/ 	.word	0xffffffff


	//   ....[15]....
        /*0078*/ 	.word	0xffffffff


	//   ....[16]....
        /*007c*/ 	.word	0xffffffff


	//   ....[17]....
        /*0080*/ 	.word	0xffffffff


	//   ....[18]....
        /*0084*/ 	.word	0xffffffff


	//   ....[19]....
        /*0088*/ 	.word	0xffffffff


	//----- nvinfo : EIATTR_COOP_GROUP_INSTR_OFFSETS
	.align		4
.L_4201:
        /*008c*/ 	.byte	0x04, 0x28
        /*008e*/ 	.short	(.L_4203 - .L_4202)


	//   ....[0]....
.L_4202:
        /*0090*/ 	.word	0x000008a0


	//   ....[1]....
        /*0094*/ 	.word	0x000008c0


	//   ....[2]....
        /*0098*/ 	.word	0x000008e0


	//   ....[3]....
        /*009c*/ 	.word	0x00000900


	//   ....[4]....
        /*00a0*/ 	.word	0x00000920


	//   ....[5]....
        /*00a4*/ 	.word	0x00000940


	//   ....[6]....
        /*00a8*/ 	.word	0x00000960


	//   ....[7]....
        /*00ac*/ 	.word	0x00000980


	//   ....[8]....
        /*00b0*/ 	.word	0x000009a0


	//   ....[9]....
        /*00b4*/ 	.word	0x000009c0


	//   ....[10]....
        /*00b8*/ 	.word	0x00001370


	//   ....[11]....
        /*00bc*/ 	.word	0x000013f0


	//   ....[12]....
        /*00c0*/ 	.word	0x00001470


	//   ....[13]....
        /*00c4*/ 	.word	0x000014e0


	//   ....[14]....
        /*00c8*/ 	.word	0x00001560


	//   ....[15]....
        /*00cc*/ 	.word	0x000015d0


	//   ....[16]....
        /*00d0*/ 	.word	0x00001650


	//   ....[17]....
        /*00d4*/ 	.word	0x000016c0


	//   ....[18]....
        /*00d8*/ 	.word	0x00001740


	//   ....[19]....
        /*00dc*/ 	.word	0x000017b0


	//----- nvinfo : EIATTR_EXIT_INSTR_OFFSETS
	.align		4
.L_4203:
        /*00e0*/ 	.byte	0x04, 0x1c
        /*00e2*/ 	.short	(.L_4205 - .L_4204)


	//   ....[0]....
.L_4204:
        /*00e4*/ 	.word	0x00001310


	//----- nvinfo : EIATTR_MAX_THREADS
	.align		4
.L_4205:
        /*00e8*/ 	.byte	0x04, 0x05
        /*00ea*/ 	.short	(.L_4207 - .L_4206)
.L_4206:
        /*00ec*/ 	.word	0x00000080
        /*00f0*/ 	.word	0x00000001
        /*00f4*/ 	.word	0x00000001


	//----- nvinfo : EIATTR_CRS_STACK_SIZE
	.align		4
.L_4207:
        /*00f8*/ 	.byte	0x04, 0x1e
        /*00fa*/ 	.short	(.L_4209 - .L_4208)
.L_4208:
        /*00fc*/ 	.word	0x00000000
.L_4209:


//--------------------- .nv.info._ZN10layer_norm13ln_bwd_kernelINS_13Kernel_traitsI6__halfffffjLj256ELj1ELj4ELj1ELj16ENS_18Kernel_traits_baseILj256ES2_ffffjLj128EEEEELb0ELb0ELb1ELb0EEEvNS_9BwdParamsE --------------------------
	.section	.nv.info._ZN10layer_norm13ln_bwd_kernelINS_13Kernel_traitsI6__halfffffjLj256ELj1ELj4ELj1ELj16ENS_18Kernel_traits_baseILj256ES2_ffffjLj128EEEEELb0ELb0ELb1ELb0EEEvNS_9BwdParamsE,"",@"SHT_CUDA_INFO"
	.sectionflags	@""
	.align	4


	//----- nvinfo : EIATTR_CUDA_API_VERSION
	.align		4
        /*0000*/ 	.byte	0x04, 0x37
        /*0002*/ 	.short	(.L_4211 - .L_4210)
.L_4210:
        /*0004*/ 	.word	0x00000082


	//----- nvinfo : EIATTR_SW2861232_WAR
	.align		4
.L_4211:
        /*0008*/ 	.byte	0x01, 0x35
	.zero		2


	//----- nvinfo : EIATTR_PARAM_CBANK
	.align		4
        /*000c*/ 	.byte	0x04, 0x0a
        /*000e*/ 	.short	(.L_4213 - .L_4212)
	.align		4
.L_4212:
        /*0010*/ 	.word	index@(.nv.constant0._ZN10layer_norm13ln_bwd_kernelINS_13Kernel_traitsI6__halfffffjLj256ELj1ELj4ELj1ELj16ENS_18Kernel_traits_baseILj256ES2_ffffjLj128EEEEELb0ELb0ELb1ELb0EEEvNS_9BwdParamsE)
        /*0014*/ 	.short	0x0160
        /*0016*/ 	.short	0x0128


	//----- nvinfo : EIATTR_CBANK_PARAM_SIZE
	.align		4
.L_4213:
        /*0018*/ 	.byte	0x03, 0x19
        /*001a*/ 	.short	0x0128


	//----- nvinfo : EIATTR_KPARAM_INFO
	.align		4
        /*001c*/ 	.byte	0x04, 0x17
        /*001e*/ 	.short	(.L_4215 - .L_4214)
.L_4214:
        /*0020*/ 	.word	0x00000000
        /*0024*/ 	.short	0x0000
        /*0026*/ 	.short	0x0000
        /*0028*/ 	.byte	0x00, 0xf0, 0xa1, 0x04


	//----- nvinfo : EIATTR_MAXREG_COUNT
	.align		4
.L_4215:
        /*002c*/ 	.byte	0x03, 0x1b
        /*002e*/ 	.short	0x00ff


	//----- nvinfo : EIATTR_NUM_BARRIERS
	.align		4
        /*0030*/ 	.byte	0x02, 0x4c
        /*0032*/ 	.byte	0x01
	.zero		1


	//----- nvinfo : EIATTR_MERCURY_ISA_VERSION
	.align		4
        /*0034*/ 	.byte	0x03, 0x5f
        /*0036*/ 	.short	0x0000


	//----- nvinfo : EIATTR_COOP_GROUP_MASK_REGIDS
	.align		4
        /*0038*/ 	.byte	0x04, 0x29
        /*003a*/ 	.short	(.L_4217 - .L_4216)


	//   ....[0]....
.L_4216:
        /*003c*/ 	.word	0xffffffff


	//   ....[1]....
        /*0040*/ 	.word	0xffffffff


	//   ....[2]....
        /*0044*/ 	.word	0xffffffff


	//   ....[3]....
        /*0048*/ 	.word	0xffffffff


	//   ....[4]....
        /*004c*/ 	.word	0xffffffff


	//   ....[5]....
        /*0050*/ 	.word	0xffffffff


	//   ....[6]....
        /*0054*/ 	.word	0xffffffff


	//   ....[7]....
        /*0058*/ 	.word	0xffffffff


	//   ....[8]....
        /*005c*/ 	.word	0xffffffff


	//   ....[9]....
        /*0060*/ 	.word	0xffffffff


	//   ....[10]....
        /*0064*/ 	.word	0xffffffff


	//   ....[11]....
        /*0068*/ 	.word	0xffffffff


	//   ....[12]....
        /*006c*/ 	.word	0xffffffff


	//   ....[13]....
        /*0070*/ 	.word	0xffffffff


	//   ....[14]....
        /*0074*/ 	.word	0xffffffff


	//   ....[15]....
        /*0078*/ 	.word	0xffffffff


	//   ....[16]....
        /*007c*/ 	.word	0xffffffff


	//   ....[17]....
        /*0080*/ 	.word	0xffffffff


	//   ....[18]....
        /*0084*/ 	.word	0xffffffff


	//   ....[19]....
        /*0088*/ 	.word	0xffffffff


	//----- nvinfo : EIATTR_COOP_GROUP_INSTR_OFFSETS
	.align		4
.L_4217:
        /*008c*/ 	.byte	0x04, 0x28
        /*008e*/ 	.short	(.L_4219 - .L_4218)


	//   ....[0]....
.L_4218:
        /*0090*/ 	.word	0x00000b00


	//   ....[1]....
        /*0094*/ 	.word	0x00000b20


	//   ....[2]....
        /*0098*/ 	.word	0x00000b40


	//   ....[3]....
        /*009c*/ 	.word	0x00000b60


	//   ....[4]....
        /*00a0*/ 	.word	0x00000b80


	//   ....[5]....
        /*00a4*/ 	.word	0x00000ba0


	//   ....[6]....
        /*00a8*/ 	.word	0x00000bc0


	//   ....[7]....
        /*00ac*/ 	.word	0x00000be0


	//   ....[8]....
        /*00b0*/ 	.word	0x00000c00


	//   ....[9]....
        /*00b4*/ 	.word	0x00000c20


	//   ....[10]....
        /*00b8*/ 	.word	0x00001c00


	//   ....[11]....
        /*00bc*/ 	.word	0x00001c80


	//   ....[12]....
        /*00c0*/ 	.word	0x00001d00


	//   ....[13]....
        /*00c4*/ 	.word	0x00001d70


	//   ....[14]....
        /*00c8*/ 	.word	0x00001df0


	//   ....[15]....
        /*00cc*/ 	.word	0x00001e60


	//   ....[16]....
        /*00d0*/ 	.word	0x00001ee0


	//   ....[17]....
        /*00d4*/ 	.word	0x00001f50


	//   ....[18]....
        /*00d8*/ 	.word	0x00001fd0


	//   ....[19]....
        /*00dc*/ 	.word	0x00002040


	//----- nvinfo : EIATTR_EXIT_INSTR_OFFSETS
	.align		4
.L_4219:
        /*00e0*/ 	.byte	0x04, 0x1c
        /*00e2*/ 	.short	(.L_4221 - .L_4220)


	//   ....[0]....
.L_4220:
        /*00e4*/ 	.word	0x00001b70


	//   ....[1]....
        /*00e8*/ 	.word	0x00001ba0


	//----- nvinfo : EIATTR_MAX_THREADS
	.align		4
.L_4221:
        /*00ec*/ 	.byte	0x04, 0x05
        /*00ee*/ 	.short	(.L_4223 - .L_4222)
.L_4222:
        /*00f0*/ 	.word	0x00000080
        /*00f4*/ 	.word	0x00000001
        /*00f8*/ 	.word	0x00000001


	//----- nvinfo : EIATTR_CRS_STACK_SIZE
	.align		4
.L_4223:
        /*00fc*/ 	.byte	0x04, 0x1e
        /*00fe*/ 	.short	(.L_4225 - .L_4224)
.L_4224:
        /*0100*/ 	.word	0x00000000
.L_4225:


//--------------------- .nv.info._ZN10layer_norm13ln_bwd_kernelINS_13Kernel_traitsI6__halfffffjLj256ELj1ELj4ELj1ELj16ENS_18Kernel_traits_baseILj256ES2_ffffjLj128EEEEELb0ELb0ELb1ELb1EEEvNS_9BwdParamsE --------------------------
	.section	.nv.info._ZN10layer_norm13ln_bwd_kernelINS_13Kernel_traitsI6__halfffffjLj256ELj1ELj4ELj1ELj16ENS_18Kernel_traits_baseILj256ES2_ffffjLj128EEEEELb0ELb0ELb1ELb1EEEvNS_9BwdParamsE,"",@"SHT_CUDA_INFO"
	.sectionflags	@""
	.align	4


	//----- nvinfo : EIATTR_CUDA_API_VERSION
	.align		4
        /*0000*/ 	.byte	0x04, 0x37
        /*0002*/ 	.short	(.L_4227 - .L_4226)
.L_4226:
        /*0004*/ 	.word	0x00000082


	//----- nvinfo : EIATTR_SW2861232_WAR
	.align		4
.L_4227:
        /*0008*/ 	.byte	0x01, 0x35
	.zero		2


	//----- nvinfo : EIATTR_PARAM_CBANK
	.align		4
        /*000c*/ 	.byte	0x04, 0x0a
        /*000e*/ 	.short	(.L_4229 - .L_4228)
	.align		4
.L_4228:
        /*0010*/ 	.word	index@(.nv.constant0._ZN10layer_norm13ln_bwd_kernelINS_13Kernel_traitsI6__halfffffjLj256ELj1ELj4ELj1ELj16ENS_18Kernel_traits_baseILj256ES2_ffffjLj128EEEEELb0ELb0ELb1ELb1EEEvNS_9BwdParamsE)
        /*0014*/ 	.short	0x0160
        /*0016*/ 	.short	0x0128


	//----- nvinfo : EIATTR_CBANK_PARAM_SIZE
	.align		4
.L_4229:
        /*0018*/ 	.byte	0x03, 0x19
        /*001a*/ 	.short	0x0128


	//----- nvinfo : EIATTR_KPARAM_INFO
	.align		4
        /*001c*/ 	.byte	0x04, 0x17
        /*001e*/ 	.short	(.L_4231 - .L_4230)
.L_4230:
        /*0020*/ 	.word	0x00000000
        /*0024*/ 	.short	0x0000
        /*0026*/ 	.short	0x0000
        /*0028*/ 	.byte	0x00, 0xf0, 0xa1, 0x04


	//----- nvinfo : EIATTR_MAXREG_COUNT
	.align		4
.L_4231:
        /*002c*/ 	.byte	0x03, 0x1b
        /*002e*/ 	.short	0x00ff


	//----- nvinfo : EIATTR_NUM_BARRIERS
	.align		4
        /*0030*/ 	.byte	0x02, 0x4c
        /*0032*/ 	.byte	0x01
	.zero		1


	//----- nvinfo : EIATTR_MERCURY_ISA_VERSION
	.align		4
        /*0034*/ 	.byte	0x03, 0x5f
        /*0036*/ 	.short	0x0000


	//----- nvinfo : EIATTR_COOP_GROUP_MASK_REGIDS
	.align		4
        /*0038*/ 	.byte	0x04, 0x29
        /*003a*/ 	.short	(.L_4233 - .L_4232)


	//   ....[0]....
.L_4232:
        /*003c*/ 	.word	0xffffffff


	//   ....[1]....
        /*0040*/ 	.word	0xffffffff


	//   ....[2]....
        /*0044*/ 	.word	0xffffffff


	//   ....[3]....
        /*0048*/ 	.word	0xffffffff


	//   ....[4]....
        /*004c*/ 	.word	0xffffffff


	//   ....[5]....
        /*0050*/ 	.word	0xffffffff


	//   ....[6]....
        /*0054*/ 	.word	0xffffffff


	//   ....[7]....
        /*0058*/ 	.word	0xffffffff


	//   ....[8]....
        /*005c*/ 	.word	0xffffffff


	//   ....[9]....
        /*0060*/ 	.word	0xffffffff


	//   ....[10]....
        /*0064*/ 	.word	0xffffffff


	//   ....[11]....
        /*0068*/ 	.word	0xffffffff


	//   ....[12]....
        /*006c*/ 	.word	0xffffffff


	//   ....[13]....
        /*0070*/ 	.word	0xffffffff


	//   ....[14]....
        /*0074*/ 	.word	0xffffffff


	//   ....[15]....
        /*0078*/ 	.word	0xffffffff


	//   ....[16]....
        /*007c*/ 	.word	0xffffffff


	//   ....[17]....
        /*0080*/ 	.word	0xffffffff


	//   ....[18]....
        /*0084*/ 	.word	0xffffffff


	//   ....[19]....
        /*0088*/ 	.word	0xffffffff


	//----- nvinfo : EIATTR_COOP_GROUP_INSTR_OFFSETS
	.align		4
.L_4233:
        /*008c*/ 	.byte	0x04, 0x28
        /*008e*/ 	.short	(.L_4235 - .L_4234)


	//   ....[0]....
.L_4234:
        /*0090*/ 	.word	0x00000950


	//   ....[1]....
        /*0094*/ 	.word	0x00000970


	//   ....[2]....
        /*0098*/ 	.word	0x00000990


	//   ....[3]....
        /*009c*/ 	.word	0x000009b0


	//   ....[4]....
        /*00a0*/ 	.word	0x000009d0


	//   ....[5]....
        /*00a4*/ 	.word	0x000009f0


	//   ....[6]....
        /*00a8*/ 	.word	0x00000a10


	//   ....[7]....
        /*00ac*/ 	.word	0x00000a30


	//   ....[8]....
        /*00b0*/ 	.word	0x00000a50


	//   ....[9]....
        /*00b4*/ 	.word	0x00000a70


	//   ....[10]....
        /*00b8*/ 	.word	0x00001890


	//   ....[11]....
        /*00bc*/ 	.word	0x00001910


	//   ....[12]....
        /*00c0*/ 	.word	0x00001990


	//   ....[13]....
        /*00c4*/ 	.word	0x00001a00


	//   ....[14]....
        /*00c8*/ 	.word	0x00001a80


	//   ....[15]....
        /*00cc*/ 	.word	0x00001af0


	//   ....[16]....
        /*00d0*/ 	.word	0x00001b70


	//   ....[17]....
        /*00d4*/ 	.word	0x00001be0


	//   ....[18]....
        /*00d8*/ 	.word	0x00001c60


	//   ....[19]....
        /*00dc*/ 	.word	0x00001cd0


	//----- nvinfo : EIATTR_EXIT_INSTR_OFFSETS
	.align		4
.L_4235:
        /*00e0*/ 	.byte	0x04, 0x1c
        /*00e2*/ 	.short	(.L_4237 - .L_4236)


	//   ....[0]....
.L_4236:
        /*00e4*/ 	.word	0x00001830


	//----- nvinfo : EIATTR_MAX_THREADS
	.align		4
.L_4237:
        /*00e8*/ 	.byte	0x04, 0x05
        /*00ea*/ 	.short	(.L_4239 - .L_4238)
.L_4238:
        /*00ec*/ 	.word	0x00000080
        /*00f0*/ 	.word	0x00000001
        /*00f4*/ 	.word	0x00000001


	//----- nvinfo : EIATTR_CRS_STACK_SIZE
	.align		4
.L_4239:
        /*00f8*/ 	.byte	0x04, 0x1e
        /*00fa*/ 	.short	(.L_4241 - .L_4240)
.L_4240:
        /*00fc*/ 	.word	0x00000000
.L_4241:


//--------------------- .nv.info._ZN10layer_norm13ln_bwd_kernelINS_13Kernel_traitsI6__halfffffjLj256ELj1ELj4ELj1ELj16ENS_18Kernel_traits_baseILj256ES2_ffffjLj128EEEEELb0ELb1ELb0ELb0EEEvNS_9BwdParamsE --------------------------
	.section	.nv.info._ZN10layer_norm13ln_bwd_kernelINS_13Kernel_traitsI6__halfffffjLj256ELj1ELj4ELj1ELj16ENS_18Kernel_traits_baseILj256ES2_ffffjLj128EEEEELb0ELb1ELb0ELb0EEEvNS_9BwdParamsE,"",@"SHT_CUDA_INFO"
	.sectionflags	@""
	.align	4


	//----- nvinfo : EIATTR_CUDA_API_VERSION
	.align		4
        /*0000*/ 	.byte	0x04, 0x37
        /*0002*/ 	.short	(.L_4243 - .L_4242)
.L_4242:
        /*0004*/ 	.word	0x00000082


	//----- nvinfo : EIATTR_SW2861232_WAR
	.align		4
.L_4243:
        /*0008*/ 	.byte	0x01, 0x35
	.zero		2


	//----- nvinfo : EIATTR_PARAM_CBANK
	.align		4
        /*000c*/ 	.byte	0x04, 0x0a
        /*000e*/ 	.short	(.L_4245 - .L_4244)
	.align		4
.L_4244:
        /*0010*/ 	.word	index@(.nv.constant0._ZN10layer_norm13ln_bwd_kernelINS_13Kernel_traitsI6__halfffffjLj256ELj1ELj4ELj1ELj16ENS_18Kernel_traits_baseILj256ES2_ffffjLj128EEEEELb0ELb1ELb0ELb0EEEvNS_9BwdParamsE)
        /*0014*/ 	.short	0x0160
        /*0016*/ 	.short	0x0128


	//----- nvinfo : EIATTR_CBANK_PARAM_SIZE
	.align		4
.L_4245:
        /*0018*/ 	.byte	0x03, 0x19
        /*001a*/ 	.short	0x0128


	//----- nvinfo : EIATTR_KPARAM_INFO
	.align		4
        /*001c*/ 	.byte	0x04, 0x17
        /*001e*/ 	.short	(.L_4247 - .L_4246)
.L_4246:
        /*0020*/ 	.word	0x00000000
        /*0024*/ 	.short	0x0000
        /*0026*/ 	.short	0x0000
        /*0028*/ 	.byte	0x00, 0xf0, 0xa1, 0x04


	//----- nvinfo : EIATTR_MAXREG_COUNT
	.align		4
.L_4247:
        /*002c*/ 	.byte	0x03, 0x1b
        /*002e*/ 	.short	0x00ff


	//----- nvinfo : EIATTR_NUM_BARRIERS
	.align		4
        /*0030*/ 	.byte	0x02, 0x4c
        /*0032*/ 	.byte	0x01
	.zero		1


	//----- nvinfo : EIATTR_MERCURY_ISA_VERSION
	.align		4
        /*0034*/ 	.byte	0x03, 0x5f
        /*0036*/ 	.short	0x0000


	//----- nvinfo : EIATTR_COOP_GROUP_MASK_REGIDS
	.align		4
        /*0038*/ 	.byte	0x04, 0x29
        /*003a*/ 	.short	(.L_4249 - .L_4248)


	//   ....[0]....
.L_4248:
        /*003c*/ 	.word	0xffffffff


	//   ....[1]....
        /*0040*/ 	.word	0xffffffff


	//   ....[2]....
        /*0044*/ 	.word	0xffffffff


	//   ....[3]....
        /*0048*/ 	.word	0xffffffff


	//   ....[4]....
        /*004c*/ 	.word	0xffffffff


	//   ....[5]....
        /*0050*/ 	.word	0xffffffff


	//   ....[6]....
        /*0054*/ 	.word	0xffffffff


	//   ....[7]....
        /*0058*/ 	.word	0xffffffff


	//   ....[8]....
        /*005c*/ 	.word	0xffffffff


	//   ....[9]....
        /*0060*/ 	.word	0xffffffff


	//   ....[10]....
        /*0064*/ 	.word	0xffffffff


	//   ....[11]....
        /*0068*/ 	.word	0xffffffff


	//   ....[12]....
        /*006c*/ 	.word	0xffffffff


	//   ....[13]....
        /*0070*/ 	.word	0xffffffff


	//   ....[14]....
        /*0074*/ 	.word	0xffffffff


	//   ....[15]....
        /*0078*/ 	.word	0xffffffff


	//   ....[16]....
        /*007c*/ 	.word	0xffffffff


	//   ....[17]....
        /*0080*/ 	.word	0xffffffff


	//   ....[18]....
        /*0084*/ 	.word	0xffffffff


	//   ....[19]....
        /*0088*/ 	.word	0xffffffff


	//----- nvinfo : EIATTR_COOP_GROUP_INSTR_OFFSETS
	.align		4
.L_4249:
        /*008c*/ 	.byte	0x04, 0x28
        /*008e*/ 	.short	(.L_4251 - .L_4250)


	//   ....[0]....
.L_4250:
        /*0090*/ 	.word	0x00000b50


	//   ....[1]....
        /*0094*/ 	.word	0x00000b70


	//   ....[2]....
        /*0098*/ 	.word	0x00000b90


	//   ....[3]....
        /*009c*/ 	.word	0x00000bb0


	//   ....[4]....
        /*00a0*/ 	.word	0x00000bd0


	//   ....[5]....
        /*00a4*/ 	.word	0x00000bf0


	//   ....[6]....
        /*00a8*/ 	.word	0x00000c10


	//   ....[7]....
        /*00ac*/ 	.word	0x00000c30


	//   ....[8]....
        /*00b0*/ 	.word	0x00000c50


	//   ....[9]....
        /*00b4*/ 	.word	0x00000c70


	//   ....[10]....
        /*00b8*/ 	.word	0x00001a30


	//   ....[11]....
        /*00bc*/ 	.word	0x00001ab0


	//   ....[12]....
        /*00c0*/ 	.word	0x00001b30


	//   ....[13]....
        /*00c4*/ 	.word	0x00001ba0


	//   ....[14]....
        /*00c8*/ 	.word	0x00001c20


	//   ....[15]....
        /*00cc*/ 	.word	0x00001c90


	//   ....[16]....
        /*00d0*/ 	.word	0x00001d10


	//   ....[17]....
        /*00d4*/ 	.word	0x00001d80


	//   ....[18]....
        /*00d8*/ 	.word	0x00001e00


	//   ....[19]....
        /*00dc*/ 	.word	0x00001e70


	//----- nvinfo : EIATTR_EXIT_INSTR_OFFSETS
	.align		4
.L_4251:
        /*00e0*/ 	.byte	0x04, 0x1c
        /*00e2*/ 	.short	(.L_4253 - .L_4252)


	//   ....[0]....
.L_4252:
        /*00e4*/ 	.word	0x00001950


	//   ....[1]....
        /*00e8*/ 	.word	0x000019d0


	//----- nvinfo : EIATTR_MAX_THREADS
	.align		4
.L_4253:
        /*00ec*/ 	.byte	0x04, 0x05
        /*00ee*/ 	.short	(.L_4255 - .L_4254)
.L_4254:
        /*00f0*/ 	.word	0x00000080
        /*00f4*/ 	.word	0x00000001
        /*00f8*/ 	.word	0x00000001


	//----- nvinfo : EIATTR_CRS_STACK_SIZE
	.align		4
.L_4255:
        /*00fc*/ 	.byte	0x04, 0x1e
        /*00fe*/ 	.short	(.L_4257 - .L_4256)
.L_4256:
        /*0100*/ 	.word	0x00000000
.L_4257:


//--------------------- .nv.info._ZN10layer_norm13ln_bwd_kernelINS_13Kernel_traitsI6__halfffffjLj256ELj1ELj4ELj1ELj16ENS_18Kernel_traits_baseILj256ES2_ffffjLj128EEEEELb0ELb1ELb0ELb1EEEvNS_9BwdParamsE --------------------------
	.section	.nv.info._ZN10layer_norm13ln_bwd_kernelINS_13Kernel_traitsI6__halfffffjLj256ELj1ELj4ELj1ELj16ENS_18Kernel_traits_baseILj256ES2_ffffjLj128EEEEELb0ELb1ELb0ELb1EEEvNS_9BwdParamsE,"",@"SHT_CUDA_INFO"
	.sectionflags	@""
	.align	4


	//----- nvinfo : EIATTR_CUDA_API_VERSION
	.align		4
        /*0000*/ 	.byte	0x04, 0x37
        /*0002*/ 	.short	(.L_4259 - .L_4258)
.L_4258:
        /*0004*/ 	.word	0x00000082


	//----- nvinfo : EIATTR_SW2861232_WAR
	.align		4
.L_4259:
        /*0008*/ 	.byte	0x01, 0x35
	.zero		2


	//----- nvinfo : EIATTR_PARAM_CBANK
	.align		4
        /*000c*/ 	.byte	0x04, 0x0a
        /*000e*/ 	.short	(.L_4261 - .L_4260)
	.align		4
.L_4260:
        /*0010*/ 	.word	index@(.nv.constant0._ZN10layer_norm13ln_bwd_kernelINS_13Kernel_traitsI6__halfffffjLj256ELj1ELj4ELj1ELj16ENS_18Kernel_traits_baseILj256ES2_ffffjLj128EEEEELb0ELb1ELb0ELb1EEEvNS_9BwdParamsE)
        /*0014*/ 	.short	0x0160
        /*0016*/ 	.short	0x0128


	//----- nvinfo : EIATTR_CBANK_PARAM_SIZE
	.align		4
.L_4261:
        /*0018*/ 	.byte	0x03, 0x19
        /*001a*/ 	.short	0x0128


	//----- nvinfo : EIATTR_KPARAM_INFO
	.align		4
        /*001c*/ 	.byte	0x04, 0x17
        /*001e*/ 	.short	(.L_4263 - .L_4262)
.L_4262:
        /*0020*/ 	.word	0x00000000
        /*0024*/ 	.short	0x0000
        /*0026*/ 	.short	0x0000
        /*0028*/ 	.byte	0x00, 0xf0, 0xa1, 0x04


	//----- nvinfo : EIATTR_MAXREG_COUNT
	.align		4
.L_4263:
        /*002c*/ 	.byte	0x03, 0x1b
        /*002e*/ 	.short	0x00ff


	//----- nvinfo : EIATTR_NUM_BARRIERS
	.align		4
        /*0030*/ 	.byte	0x02, 0x4c
        /*0032*/ 	.byte	0x01
	.zero		1


	//----- nvinfo : EIATTR_MERCURY_ISA_VERSION
	.align		4
        /*0034*/ 	.byte	0x03, 0x5f
        /*0036*/ 	.short	0x0000


	//----- nvinfo : EIATTR_COOP_GROUP_MASK_REGIDS
	.align		4
        /*0038*/ 	.byte	0x04, 0x29
        /*003a*/ 	.short	(.L_4265 - .L_4264)


	//   ....[0]....
.L_4264:
        /*003c*/ 	.word	0xffffffff


	//   ....[1]....
        /*0040*/ 	.word	0xffffffff


	//   ....[2]....
        /*0044*/ 	.word	0xffffffff


	//   ....[3]....
        /*0048*/ 	.word	0xffffffff


	//   ....[4]....
        /*004c*/ 	.word	0xffffffff


	//   ....[5]....
        /*0050*/ 	.word	0xffffffff


	//   ....[6]....
        /*0054*/ 	.word	0xffffffff


	//   ....[7]....
        /*0058*/ 	.word	0xffffffff


	//   ....[8]....
        /*005c*/ 	.word	0xffffffff


	//   ....[9]....
        /*0060*/ 	.word	0xffffffff


	//   ....[10]....
        /*0064*/ 	.word	0xffffffff


	//   ....[11]....
        /*0068*/ 	.word	0xffffffff


	//   ....[12]....
        /*006c*/ 	.word	0xffffffff


	//   ....[13]....
        /*0070*/ 	.word	0xffffffff


	//   ....[14]....
        /*0074*/ 	.word	0xffffffff


	//   ....[15]....
        /*0078*/ 	.word	0xffffffff


	//   ....[16]....
        /*007c*/ 	.word	0xffffffff


	//   ....[17]....
        /*0080*/ 	.word	0xffffffff


	//   ....[18]....
        /*0084*/ 	.word	0xffffffff


	//   ....[19]....
        /*0088*/ 	.word	0xffffffff


	//----- nvinfo : EIATTR_COOP_GROUP_INSTR_OFFSETS
	.align		4
.L_4265:
        /*008c*/ 	.byte	0x04, 0x28
        /*008e*/ 	.short	(.L_4267 - .L_4266)


	//   ....[0]....
.L_4266:
        /*0090*/ 	.word	0x00000a10


	//   ....[1]....
        /*0094*/ 	.word	0x00000a30


	//   ....[2]....
        /*0098*/ 	.word	0x00000a50


	//   ....[3]....
        /*009c*/ 	.word	0x00000a70


	//   ....[4]....
        /*00a0*/ 	.word	0x00000a90


	//   ....[5]....
        /*00a4*/ 	.word	0x00000ab0


	//   ....[6]....
        /*00a8*/ 	.word	0x00000ad0


	//   ....[7]....
        /*00ac*/ 	.word	0x00000af0


	//   ....[8]....
        /*00b0*/ 	.word	0x00000b10


	//   ....[9]....
        /*00b4*/ 	.word	0x00000b30


	//   ....[10]....
        /*00b8*/ 	.word	0x000017b0


	//   ....[11]....
        /*00bc*/ 	.word	0x00001830


	//   ....[12]....
        /*00c0*/ 	.word	0x000018b0


	//   ....[13]....
        /*00c4*/ 	.word	0x00001920


	//   ....[14]....
        /*00c8*/ 	.word	0x000019a0


	//   ....[15]....
        /*00cc*/ 	.word	0x00001a10


	//   ....[16]....
        /*00d0*/ 	.word	0x00001a90


	//   ....[17]....
        /*00d4*/ 	.word	0x00001b00


	//   ....[18]....
        /*00d8*/ 	.word	0x00001b80


	//   ....[19]....
        /*00dc*/ 	.word	0x00001bf0


	//----- nvinfo : EIATTR_EXIT_INSTR_OFFSETS
	.align		4
.L_4267:
        /*00e0*/ 	.byte	0x04, 0x1c
        /*00e2*/ 	.short	(.L_4269 - .L_4268)


	//   ....[0]....
.L_4268:
        /*00e4*/ 	.word	0x00001750


	//----- nvinfo : EIATTR_MAX_THREADS
	.align		4
.L_4269:
        /*00e8*/ 	.byte	0x04, 0x05
        /*00ea*/ 	.short	(.L_4271 - .L_4270)
.L_4270:
        /*00ec*/ 	.word	0x00000080
        /*00f0*/ 	.word	0x00000001
        /*00f4*/ 	.word	0x00000001


	//----- nvinfo : EIATTR_CRS_STACK_SIZE
	.align		4
.L_4271:
        /*00f8*/ 	.byte	0x04, 0x1e
        /*00fa*/ 	.short	(.L_4273 - .L_4272)
.L_4272:
        /*00fc*/ 	.word	0x00000000
.L_4273:


//--------------------- .nv.info._ZN10layer_norm13ln_bwd_kernelINS_13Kernel_traitsI6__halfffffjLj256ELj1ELj4ELj1ELj16ENS_18Kernel_traits_baseILj256ES2_ffffjLj128EEEEELb0ELb1ELb1ELb0EEEvNS_9BwdParamsE --------------------------
	.section	.nv.info._ZN10layer_norm13ln_bwd_kernelINS_13Kernel_traitsI6__halfffffjLj256ELj1ELj4ELj1ELj16ENS_18Kernel_traits_baseILj256ES2_ffffjLj128EEEEELb0ELb1ELb1ELb0EEEvNS_9BwdParamsE,"",@"SHT_CUDA_INFO"
	.sectionflags	@""
	.align	4


	//----- nvinfo : EIATTR_CUDA_API_VERSION
	.align		4
        /*0000*/ 	.byte	0x04, 0x37
        /*0002*/ 	.short	(.L_4275 - .L_4274)
.L_4274:
        /*0004*/ 	.word	0x00000082


	//----- nvinfo : EIATTR_SW2861232_WAR
	.align		4
.L_4275:
        /*0008*/ 	.byte	0x01, 0x35
	.zero		2


	//----- nvinfo : EIATTR_PARAM_CBANK
	.align		4
        /*000c*/ 	.byte	0x04, 0x0a
        /*000e*/ 	.short	(.L_4277 - .L_4276)
	.align		4
.L_4276:
        /*0010*/ 	.word	index@(.nv.constant0._ZN10layer_norm13ln_bwd_kernelINS_13Kernel_traitsI6__halfffffjLj256ELj1ELj4ELj1ELj16ENS_18Kernel_traits_baseILj256ES2_ffffjLj128EEEEELb0ELb1ELb1ELb0EEEvNS_9BwdParamsE)
        /*0014*/ 	.short	0x0160
        /*0016*/ 	.short	0x0128


	//----- nvinfo : EIATTR_CBANK_PARAM_SIZE
	.align		4
.L_4277:
        /*0018*/ 	.byte	0x03, 0x19
        /*001a*/ 	.short	0x0128


	//----- nvinfo : EIATTR_KPARAM_INFO
	.align		4
        /*001c*/ 	.byte	0x04, 0x17
        /*001e*/ 	.short	(.L_4279 - .L_4278)
.L_4278:
        /*0020*/ 	.word	0x00000000
        /*0024*/ 	.short	0x0000
        /*0026*/ 	.short	0x0000
        /*0028*/ 	.byte	0x00, 0xf0, 0xa1, 0x04


	//----- nvinfo : EIATTR_MAXREG_COUNT
	.align		4
.L_4279:
        /*002c*/ 	.byte	0x03, 0x1b
        /*002e*/ 	.short	0x00ff


	//----- nvinfo : EIATTR_NUM_BARRIERS
	.align		4
        /*0030*/ 	.byte	0x02, 0x4c
        /*0032*/ 	.byte	0x01
	.zero		1


	//----- nvinfo : EIATTR_ANNOTATIONS
	.align		4
        /*0034*/ 	.byte	0x04, 0x55
        /*0036*/ 	.short	(.L_4281 - .L_4280)


	//   ....[0]....
.L_4280:
        /*0038*/ 	.word	0x00000001
        /*003c*/ 	.byte	0x30, 0x03, 0x00, 0x00, 0x01, 0x00, 0x00, 0x00, 0x70, 0x03, 0x00, 0x00, 0x01, 0x00, 0x00, 0x00
        /*004c*/ 	.byte	0xb0, 0x03, 0x00, 0x00, 0x01, 0x00, 0x00, 0x00, 0x00, 0x08, 0x00, 0x00, 0x01, 0x00, 0x00, 0x00
        /*005c*/ 	.byte	0x20, 0x08, 0x00, 0x00, 0x01, 0x00, 0x00, 0x00, 0x70, 0x08, 0x00, 0x00


	//----- nvinfo : EIATTR_MERCURY_ISA_VERSION
	.align		4
.L_4281:
        /*0068*/ 	.byte	0x03, 0x5f
        /*006a*/ 	.short	0x0000


	//----- nvinfo : EIATTR_COOP_GROUP_MASK_REGIDS
	.align		4
        /*006c*/ 	.byte	0x04, 0x29
        /*006e*/ 	.short	(.L_4283 - .L_4282)


	//   ....[0]....
.L_4282:
        /*0070*/ 	.word	0xffffffff


	//   ....[1]....
        /*0074*/ 	.word	0xffffffff


	//   ....[2]....
        /*0078*/ 	.word	0xffffffff


	//   ....[3]....
        /*007c*/ 	.word	0xffffffff


	//   ....[4]....
        /*0080*/ 	.word	0xffffffff


	//   ....[5]....
        /*0084*/ 	.word	0xffffffff


	//   ....[6]....
        /*0088*/ 	.word	0xffffffff


	//   ....[7]....
        /*008c*/ 	.word	0xffffffff


	//   ....[8]....
        /*0090*/ 	.word	0xffffffff


	//   ....[9]....
        /*0094*/ 	.word	0xffffffff


	//   ....[10]....
        /*0098*/ 	.word	0xffffffff


	//   ....[11]....
        /*009c*/ 	.word	0xffffffff


	//   ....[12]....
        /*00a0*/ 	.word	0xffffffff


	//   ....[13]....
        /*00a4*/ 	.word	0xffffffff


	//   ....[14]....
        /*00a8*/ 	.word	0xffffffff


	//   ....[15]....
        /*00ac*/ 	.word	0xffffffff


	//   ....[16]....
        /*00b0*/ 	.word	0xffffffff


	//   ....[17]....
        /*00b4*/ 	.word	0xffffffff


	//   ....[18]....
        /*00b8*/ 	.word	0xffffffff


	//   ....[19]....
        /*00bc*/ 	.word	0xffffffff


	//----- nvinfo : EIATTR_COOP_GROUP_INSTR_OFFSETS
	.align		4
.L_4283:
        /*00c0*/ 	.byte	0x04, 0x28
        /*00c2*/ 	.short	(.L_4285 - .L_4284)


	//   ....[0]....
.L_4284:
        /*00c4*/ 	.word	0x00000d00


	//   ....[1]....
        /*00c8*/ 	.word	0x00000d20


	//   ....[2]....
        /*00cc*/ 	.word	0x00000d40


	//   ....[3]....
        /*00d0*/ 	.word	0x00000d60


	//   ....[4]....
        /*00d4*/ 	.word	0x00000d80


	//   ....[5]....
        /*00d8*/ 	.word	0x00000da0


	//   ....[6]....
        /*00dc*/ 	.word	0x00000dc0


	//   ....[7]....
        /*00e0*/ 	.word	0x00000de0


	//   ....[8]....
        /*00e4*/ 	.word	0x00000e00


	//   ....[9]....
        /*00e8*/ 	.word	0x00000e20


	//   ....[10]....
        /*00ec*/ 	.word	0x000020f0


	//   ....[11]....
        /*00f0*/ 	.word	0x00002170


	//   ....[12]....
        /*00f4*/ 	.word	0x000021f0


	//   ....[13]....
        /*00f8*/ 	.word	0x00002260


	//   ....[14]....
        /*00fc*/ 	.word	0x000022e0


	//   ....[15]....
        /*0100*/ 	.word	0x00002350


	//   ....[16]....
        /*0104*/ 	.word	0x000023d0


	//   ....[17]....
        /*0108*/ 	.word	0x00002440


	//   ....[18]....
        /*010c*/ 	.word	0x000024c0


	//   ....[19]....
        /*0110*/ 	.word	0x00002530


	//----- nvinfo : EIATTR_EXIT_INSTR_OFFSETS
	.align		4
.L_4285:
        /*0114*/ 	.byte	0x04, 0x1c
        /*0116*/ 	.short	(.L_4287 - .L_4286)


	//   ....[0]....
.L_4286:
        /*0118*/ 	.word	0x00002010


	//   ....[1]....
        /*011c*/ 	.word	0x00002090


	//----- nvinfo : EIATTR_MAX_THREADS
	.align		4
.L_4287:
        /*0120*/ 	.byte	0x04, 0x05
        /*0122*/ 	.short	(.L_4289 - .L_4288)
.L_4288:
        /*0124*/ 	.word	0x00000080
        /*0128*/ 	.word	0x00000001
        /*012c*/ 	.word	0x00000001


	//----- nvinfo : EIATTR_CRS_STACK_SIZE
	.align		4
.L_4289:
        /*0130*/ 	.byte	0x04, 0x1e
        /*0132*/ 	.short	(.L_4291 - .L_4290)
.L_4290:
        /*0134*/ 	.word	0x00000000
.L_4291:


//--------------------- .nv.info._ZN10layer_norm13ln_bwd_kernelINS_13Kernel_traitsI6__halfffffjLj256ELj1ELj4ELj1ELj16ENS_18Kernel_traits_baseILj256ES2_ffffjLj128EEEEELb0ELb1ELb1ELb1EEEvNS_9BwdParamsE --------------------------
	.section	.nv.info._ZN10layer_norm13ln_bwd_kernelINS_13Kernel_traitsI6__halfffffjLj256ELj1ELj4ELj1ELj16ENS_18Kernel_traits_baseILj256ES2_ffffjLj128EEEEELb0ELb1ELb1ELb1EEEvNS_9BwdParamsE,"",@"SHT_CUDA_INFO"
	.sectionflags	@""
	.align	4


	//----- nvinfo : EIATTR_CUDA_API_VERSION
	.align		4
        /*0000*/ 	.byte	0x04, 0x37
        /*0002*/ 	.short	(.L_4293 - .L_4292)
.L_4292:
        /*0004*/ 	.word	0x00000082


	//----- nvinfo : EIATTR_SW2861232_WAR
	.align		4
.L_4293:
        /*0008*/ 	.byte	0x01, 0x35
	.zero		2


	//----- nvinfo : EIATTR_PARAM_CBANK
	.align		4
        /*000c*/ 	.byte	0x04, 0x0a
        /*000e*/ 	.short	(.L_4295 - .L_4294)
	.align		4
.L_4294:
        /*0010*/ 	.word	index@(.nv.constant0._ZN10layer_norm13ln_bwd_kernelINS_13Kernel_traitsI6__halfffffjLj256ELj1ELj4ELj1ELj16ENS_18Kernel_traits_baseILj256ES2_ffffjLj128EEEEELb0ELb1ELb1ELb1EEEvNS_9BwdParamsE)
        /*0014*/ 	.short	0x0160
        /*0016*/ 	.short	0x0128


	//----- nvinfo : EIATTR_CBANK_PARAM_SIZE
	.align		4
.L_4295:
        /*0018*/ 	.byte	0x03, 0x19
        /*001a*/ 	.short	0x0128


	//----- nvinfo : EIATTR_KPARAM_INFO
	.align		4
        /*001c*/ 	.byte	0x04, 0x17
        /*001e*/ 	.short	(.L_4297 - .L_4296)
.L_4296:
        /*0020*/ 	.word	0x00000000
        /*0024*/ 	.short	0x0000
        /*0026*/ 	.short	0x0000
        /*0028*/ 	.byte	0x00, 0xf0, 0xa1, 0x04


	//----- nvinfo : EIATTR_MAXREG_COUNT
	.align		4
.L_4297:
        /*002c*/ 	.byte	0x03, 0x1b
        /*002e*/ 	.short	0x00ff


	//----- nvinfo : EIATTR_NUM_BARRIERS
	.align		4
        /*0030*/ 	.byte	0x02, 0x4c
        /*0032*/ 	.byte	0x01
	.zero		1


	//----- nvinfo : EIATTR_MERCURY_ISA_VERSION
	.align		4
        /*0034*/ 	.byte	0x03, 0x5f
        /*0036*/ 	.short	0x0000


	//----- nvinfo : EIATTR_COOP_GROUP_MASK_REGIDS
	.align		4
        /*0038*/ 	.byte	0x04, 0x29
        /*003a*/ 	.short	(.L_4299 - .L_4298)


	//   ....[0]....
.L_4298:
        /*003c*/ 	.word	0xffffffff


	//   ....[1]....
        /*0040*/ 	.word	0xffffffff


	//   ....[2]....
        /*0044*/ 	.word	0xffffffff


	//   ....[3]....
        /*0048*/ 	.word	0xffffffff


	//   ....[4]....
        /*004c*/ 	.word	0xffffffff


	//   ....[5]....
        /*0050*/ 	.word	0xffffffff


	//   ....[6]....
        /*0054*/ 	.word	0xffffffff


	//   ....[7]....
        /*0058*/ 	.word	0xffffffff


	//   ....[8]....
        /*005c*/ 	.word	0xffffffff


	//   ....[9]....
        /*0060*/ 	.word	0xffffffff


	//   ....[10]....
        /*0064*/ 	.word	0xffffffff


	//   ....[11]....
        /*0068*/ 	.word	0xffffffff


	//   ....[12]....
        /*006c*/ 	.word	0xffffffff


	//   ....[13]....
        /*0070*/ 	.word	0xffffffff


	//   ....[14]....
        /*0074*/ 	.word	0xffffffff


	//   ....[15]....
        /*0078*/ 	.word	0xffffffff


	//   ....[16]....
        /*007c*/ 	.word	0xffffffff


	//   ....[17]....
        /*0080*/ 	.word	0xffffffff


	//   ....[18]....
        /*0084*/ 	.word	0xffffffff


	//   ....[19]....
        /*0088*/ 	.word	0xffffffff


	//----- nvinfo : EIATTR_COOP_GROUP_INSTR_OFFSETS
	.align		4
.L_4299:
        /*008c*/ 	.byte	0x04, 0x28
        /*008e*/ 	.short	(.L_4301 - .L_4300)


	//   ....[0]....
.L_4300:
        /*0090*/ 	.word	0x00000af0


	//   ....[1]....
        /*0094*/ 	.word	0x00000b10


	//   ....[2]....
        /*0098*/ 	.word	0x00000b30


	//   ....[3]....
        /*009c*/ 	.word	0x00000b50


	//   ....[4]....
        /*00a0*/ 	.word	0x00000b70


	//   ....[5]....
        /*00a4*/ 	.word	0x00000b90


	//   ....[6]....
        /*00a8*/ 	.word	0x00000bb0


	//   ....[7]....
        /*00ac*/ 	.word	0x00000bd0


	//   ....[8]....
        /*00b0*/ 	.word	0x00000bf0


	//   ....[9]....
        /*00b4*/ 	.word	0x00000c10


	//   ....[10]....
        /*00b8*/ 	.word	0x00001c40


	//   ....[11]....
        /*00bc*/ 	.word	0x00001cc0


	//   ....[12]....
        /*00c0*/ 	.word	0x00001d40


	//   ....[13]....
        /*00c4*/ 	.word	0x00001db0


	//   ....[14]....
        /*00c8*/ 	.word	0x00001e30


	//   ....[15]....
        /*00cc*/ 	.word	0x00001ea0


	//   ....[16]....
        /*00d0*/ 	.word	0x00001f20


	//   ....[17]....
        /*00d4*/ 	.word	0x00001f90


	//   ....[18]....
        /*00d8*/ 	.word	0x00002010


	//   ....[19]....
        /*00dc*/ 	.word	0x00002080


	//----- nvinfo : EIATTR_EXIT_INSTR_OFFSETS
	.align		4
.L_4301:
        /*00e0*/ 	.byte	0x04, 0x1c
        /*00e2*/ 	.short	(.L_4303 - .L_4302)


	//   ....[0]....
.L_4302:
        /*00e4*/ 	.word	0x00001be0


	//----- nvinfo : EIATTR_MAX_THREADS
	.align		4
.L_4303:
        /*00e8*/ 	.byte	0x04, 0x05
        /*00ea*/ 	.short	(.L_4305 - .L_4304)
.L_4304:
        /*00ec*/ 	.word	0x00000080
        /*00f0*/ 	.word	0x00000001
        /*00f4*/ 	.word	0x00000001


	//----- nvinfo : EIATTR_CRS_STACK_SIZE
	.align		4
.L_4305:
        /*00f8*/ 	.byte	0x04, 0x1e
        /*00fa*/ 	.short	(.L_4307 - .L_4306)
.L_4306:
        /*00fc*/ 	.word	0x00000000
.L_4307:


//--------------------- .nv.info._ZN10layer_norm13ln_bwd_kernelINS_13Kernel_traitsI6__halfffffjLj256ELj1ELj4ELj1ELj16ENS_18Kernel_traits_baseILj256ES2_ffffjLj128EEEEELb1ELb0ELb0ELb0EEEvNS_9BwdParamsE --------------------------
	.section	.nv.info._ZN10layer_norm13ln_bwd_kernelINS_13Kernel_traitsI6__halfffffjLj256ELj1ELj4ELj1ELj16ENS_18Kernel_traits_baseILj256ES2_ffffjLj128EEEEELb1ELb0ELb0ELb0EEEvNS_9BwdParamsE,"",@"SHT_CUDA_INFO"
	.sectionflags	@""
	.align	4


	//----- nvinfo : EIATTR_CUDA_API_VERSION
	.align		4
        /*0000*/ 	.byte	0x04, 0x37
        /*0002*/ 	.short	(.L_4309 - .L_4308)
.L_4308:
        /*0004*/ 	.word	0x00000082


	//----- nvinfo : EIATTR_SW2861232_WAR
	.align		4
.L_4309:
        /*0008*/ 	.byte	0x01, 0x35
	.zero		2


	//----- nvinfo : EIATTR_PARAM_CBANK
	.align		4
        /*000c*/ 	.byte	0x04, 0x0a
        /*000e*/ 	.short	(.L_4311 - .L_4310)
	.align		4
.L_4310:
        /*0010*/ 	.word	index@(.nv.constant0._ZN10layer_norm13ln_bwd_kernelINS_13Kernel_traitsI6__halfffffjLj256ELj1ELj4ELj1ELj16ENS_18Kernel_traits_baseILj256ES2_ffffjLj128EEEEELb1ELb0ELb0ELb0EEEvNS_9BwdParamsE)
        /*0014*/ 	.short	0x0160
        /*0016*/ 	.short	0x0128


	//----- nvinfo : EIATTR_CBANK_PARAM_SIZE
	.align		4
.L_4311:
        /*0018*/ 	.byte	0x03, 0x19
        /*001a*/ 	.short	0x0128


	//----- nvinfo : EIATTR_KPARAM_INFO
	.align		4
        /*001c*/ 	.byte	0x04, 0x17
        /*001e*/ 	.short	(.L_4313 - .L_4312)
.L_4312:
        /*0020*/ 	.word	0x00000000
        /*0024*/ 	.short	0x0000
        /*0026*/ 	.short	0x0000
        /*0028*/ 	.byte	0x00, 0xf0, 0xa1, 0x04


	//----- nvinfo : EIATTR_MAXREG_COUNT
	.align		4
.L_4313:
        /*002c*/ 	.byte	0x03, 0x1b
        /*002e*/ 	.short	0x00ff


	//----- nvinfo : EIATTR_NUM_BARRIERS
	.align		4
        /*0030*/ 	.byte	0x02, 0x4c
        /*0032*/ 	.byte	0x01
	.zero		1


	//----- nvinfo : EIATTR_MERCURY_ISA_VERSION
	.align		4
        /*0034*/ 	.byte	0x03, 0x5f
        /*0036*/ 	.short	0x0000


	//----- nvinfo : EIATTR_COOP_GROUP_MASK_REGIDS
	.align		4
        /*0038*/ 	.byte	0x04, 0x29
        /*003a*/ 	.short	(.L_4315 - .L_4314)


	//   ....[0]....
.L_4314:
        /*003c*/ 	.word	0xffffffff


	//   ....[1]....
        /*0040*/ 	.word	0xffffffff


	//   ....[2]....
        /*0044*/ 	.word	0xffffffff


	//   ....[3]....
        /*0048*/ 	.word	0xffffffff


	//   ....[4]....
        /*004c*/ 	.word	0xffffffff


	//   ....[5]....
        /*0050*/ 	.word	0xffffffff


	//   ....[6]....
        /*0054*/ 	.word	0xffffffff


	//   ....[7]....
        /*0058*/ 	.word	0xffffffff


	//   ....[8]....
        /*005c*/ 	.word	0xffffffff


	//   ....[9]....
        /*0060*/ 	.word	0xffffffff


	//   ....[10]....
        /*0064*/ 	.word	0xffffffff


	//   ....[11]....
        /*0068*/ 	.word	0xffffffff


	//   ....[12]....
        /*006c*/ 	.word	0xffffffff


	//   ....[13]....
        /*0070*/ 	.word	0xffffffff


	//   ....[14]....
        /*0074*/ 	.word	0xffffffff


	//   ....[15]....
        /*0078*/ 	.word	0xffffffff


	//   ....[16]....
        /*007c*/ 	.word	0xffffffff


	//   ....[17]....
        /*0080*/ 	.word	0xffffffff


	//   ....[18]....
        /*0084*/ 	.word	0xffffffff


	//   ....[19]....
        /*0088*/ 	.word	0xffffffff


	//----- nvinfo : EIATTR_COOP_GROUP_INSTR_OFFSETS
	.align		4
.L_4315:
        /*008c*/ 	.byte	0x04, 0x28
        /*008e*/ 	.short	(.L_4317 - .L_4316)


	//   ....[0]....
.L_4316:
        /*0090*/ 	.word	0x00000a30


	//   ....[1]....
        /*0094*/ 	.word	0x00000a50


	//   ....[2]....
        /*0098*/ 	.word	0x00000a70


	//   ....[3]....
        /*009c*/ 	.word	0x00000a90


	//   ....[4]....
        /*00a0*/ 	.word	0x00000ab0


	//   ....[5]....
        /*00a4*/ 	.word	0x00000ad0


	//   ....[6]....
        /*00a8*/ 	.word	0x00000af0


	//   ....[7]....
        /*00ac*/ 	.word	0x00000b10


	//   ....[8]....
        /*00b0*/ 	.word	0x00000b30


	//   ....[9]....
        /*00b4*/ 	.word	0x00000b50


	//   ....[10]....
        /*00b8*/ 	.word	0x00001720


	//   ....[11]....
        /*00bc*/ 	.word	0x000017a0


	//   ....[12]....
        /*00c0*/ 	.word	0x00001820


	//   ....[13]....
        /*00c4*/ 	.word	0x00001890


	//   ....[14]....
        /*00c8*/ 	.word	0x00001910


	//   ....[15]....
        /*00cc*/ 	.word	0x00001980


	//   ....[16]....
        /*00d0*/ 	.word	0x00001a00


	//   ....[17]....
        /*00d4*/ 	.word	0x00001a70


	//   ....[18]....
        /*00d8*/ 	.word	0x00001af0


	//   ....[19]....
        /*00dc*/ 	.word	0x00001b60


	//----- nvinfo : EIATTR_EXIT_INSTR_OFFSETS
	.align		4
.L_4317:
        /*00e0*/ 	.byte	0x04, 0x1c
        /*00e2*/ 	.short	(.L_4319 - .L_4318)


	//   ....[0]....
.L_4318:
        /*00e4*/ 	.word	0x00001690


	//   ....[1]....
        /*00e8*/ 	.word	0x000016c0


	//----- nvinfo : EIATTR_MAX_THREADS
	.align		4
.L_4319:
        /*00ec*/ 	.byte	0x04, 0x05
        /*00ee*/ 	.short	(.L_4321 - .L_4320)
.L_4320:
        /*00f0*/ 	.word	0x00000080
        /*00f4*/ 	.word	0x00000001
        /*00f8*/ 	.word	0x00000001


	//----- nvinfo : EIATTR_CRS_STACK_SIZE
	.align		4
.L_4321:
        /*00fc*/ 	.byte	0x04, 0x1e
        /*00fe*/ 	.short	(.L_4323 - .L_4322)
.L_4322:
        /*0100*/ 	.word	0x00000000
.L_4323:


//--------------------- .nv.info._ZN10layer_norm13ln_bwd_kernelINS_13Kernel_traitsI6__halfffffjLj256ELj1ELj4ELj1ELj16ENS_18Kernel_traits_baseILj256ES2_ffffjLj128EEEEELb1ELb0ELb0ELb1EEEvNS_9BwdParamsE --------------------------
	.section	.nv.info._ZN10layer_norm13ln_bwd_kernelINS_13Kernel_traitsI6__halfffffjLj256ELj1ELj4ELj1ELj16ENS_18Kernel_traits_baseILj256ES2_ffffjLj128EEEEELb1ELb0ELb0ELb1EEEvNS_9BwdParamsE,"",@"SHT_CUDA_INFO"
	.sectionflags	@""
	.align	4


	//----- nvinfo : EIATTR_CUDA_API_VERSION
	.align		4
        /*0000*/ 	.byte	0x04, 0x37
        /*0002*/ 	.short	(.L_4325 - .L_4324)
.L_4324:
        /*0004*/ 	.word	0x00000082


	//----- nvinfo : EIATTR_SW2861232_WAR
	.align		4
.L_4325:
        /*0008*/ 	.byte	0x01, 0x35
	.zero		2


	//----- nvinfo : EIATTR_PARAM_CBANK
	.align		4
        /*000c*/ 	.byte	0x04, 0x0a
        /*000e*/ 	.short	(.L_4327 - .L_4326)
	.align		4
.L_4326:
        /*0010*/ 	.word	index@(.nv.constant0._ZN10layer_norm13ln_bwd_kernelINS_13Kernel_traitsI6__halfffffjLj256ELj1ELj4ELj1ELj16ENS_18Kernel_traits_baseILj256ES2_ffffjLj128EEEEELb1ELb0ELb0ELb1EEEvNS_9BwdParamsE)
        /*0014*/ 	.short	0x0160
        /*0016*/ 	.short	0x0128


	//----- nvinfo : EIATTR_CBANK_PARAM_SIZE
	.align		4
.L_4327:
        /*0018*/ 	.byte	0x03, 0x19
        /*001a*/ 	.short	0x0128


	//----- nvinfo : EIATTR_KPARAM_INFO
	.align		4
        /*001c*/ 	.byte	0x04, 0x17
        /*001e*/ 	.short	(.L_4329 - .L_4328)
.L_4328:
        /*0020*/ 	.word	0x00000000
        /*0024*/ 	.short	0x0000
        /*0026*/ 	.short	0x0000
        /*0028*/ 	.byte	0x00, 0xf0, 0xa1, 0x04


	//----- nvinfo : EIATTR_MAXREG_COUNT
	.align		4
.L_4329:
        /*002c*/ 	.byte	0x03, 0x1b
        /*002e*/ 	.short	0x00ff


	//----- nvinfo : EIATTR_NUM_BARRIERS
	.align		4
        /*0030*/ 	.byte	0x02, 0x4c
        /*0032*/ 	.byte	0x01
	.zero		1


	//----- nvinfo : EIATTR_MERCURY_ISA_VERSION
	.align		4
        /*0034*/ 	.byte	0x03, 0x5f
        /*0036*/ 	.short	0x0000


	//----- nvinfo : EIATTR_COOP_GROUP_MASK_REGIDS
	.align		4
        /*0038*/ 	.byte	0x04, 0x29
        /*003a*/ 	.short	(.L_4331 - .L_4330)


	//   ....[0]....
.L_4330:
        /*003c*/ 	.word	0xffffffff


	//   ....[1]....
        /*0040*/ 	.word	0xffffffff


	//   ....[2]....
        /*0044*/ 	.word	0xffffffff


	//   ....[3]....
        /*0048*/ 	.word	0xffffffff


	//   ....[4]....
        /*004c*/ 	.word	0xffffffff


	//   ....[5]....
        /*0050*/ 	.word	0xffffffff


	//   ....[6]....
        /*0054*/ 	.word	0xffffffff


	//   ....[7]....
        /*0058*/ 	.word	0xffffffff


	//   ....[8]....
        /*005c*/ 	.word	0xffffffff


	//   ....[9]....
        /*0060*/ 	.word	0xffffffff


	//   ....[10]....
        /*0064*/ 	.word	0xffffffff


	//   ....[11]....
        /*0068*/ 	.word	0xffffffff


	//   ....[12]....
        /*006c*/ 	.word	0xffffffff


	//   ....[13]....
        /*0070*/ 	.word	0xffffffff


	//   ....[14]....
        /*0074*/ 	.word	0xffffffff


	//   ....[15]....
        /*0078*/ 	.word	0xffffffff


	//   ....[16]....
        /*007c*/ 	.word	0xffffffff


	//   ....[17]....
        /*0080*/ 	.word	0xffffffff


	//   ....[18]....
        /*0084*/ 	.word	0xffffffff


	//   ....[19]....
        /*0088*/ 	.word	0xffffffff


	//----- nvinfo : EIATTR_COOP_GROUP_INSTR_OFFSETS
	.align		4
.L_4331:
        /*008c*/ 	.byte	0x04, 0x28
        /*008e*/ 	.short	(.L_4333 - .L_4332)


	//   ....[0]....
.L_4332:
        /*0090*/ 	.word	0x000008c0


	//   ....[1]....
        /*0094*/ 	.word	0x000008e0


	//   ....[2]....
        /*0098*/ 	.word	0x00000900


	//   ....[3]....
        /*009c*/ 	.word	0x00000920


	//   ....[4]....
        /*00a0*/ 	.word	0x00000940


	//   ....[5]....
        /*00a4*/ 	.word	0x00000960


	//   ....[6]....
        /*00a8*/ 	.word	0x00000980


	//   ....[7]....
        /*00ac*/ 	.word	0x000009a0


	//   ....[8]....
        /*00b0*/ 	.word	0x000009c0


	//   ....[9]....
        /*00b4*/ 	.word	0x000009e0


	//   ....[10]....
        /*00b8*/ 	.word	0x000014d0


	//   ....[11]....
        /*00bc*/ 	.word	0x00001550


	//   ....[12]....
        /*00c0*/ 	.word	0x000015d0


	//   ....[13]....
        /*00c4*/ 	.word	0x00001640


	//   ....[14]....
        /*00c8*/ 	.word	0x000016c0


	//   ....[15]....
        /*00cc*/ 	.word	0x00001730


	//   ....[16]....
        /*00d0*/ 	.word	0x000017b0


	//   ....[17]....
        /*00d4*/ 	.word	0x00001820


	//   ....[18]....
        /*00d8*/ 	.word	0x000018a0


	//   ....[19]....
        /*00dc*/ 	.word	0x00001910


	//----- nvinfo : EIATTR_EXIT_INSTR_OFFSETS
	.align		4
.L_4333:
        /*00e0*/ 	.byte	0x04, 0x1c
        /*00e2*/ 	.short	(.L_4335 - .L_4334)


	//   ....[0]....
.L_4334:
        /*00e4*/ 	.word	0x00001470


	//----- nvinfo : EIATTR_MAX_THREADS
	.align		4
.L_4335:
        /*00e8*/ 	.byte	0x04, 0x05
        /*00ea*/ 	.short	(.L_4337 - .L_4336)
.L_4336:
        /*00ec*/ 	.word	0x00000080
        /*00f0*/ 	.word	0x00000001
        /*00f4*/ 	.word	0x00000001


	//----- nvinfo : EIATTR_CRS_STACK_SIZE
	.align		4
.L_4337:
        /*00f8*/ 	.byte	0x04, 0x1e
        /*00fa*/ 	.short	(.L_4339 - .L_4338)
.L_4338:
        /*00fc*/ 	.word	0x00000000
.L_4339:


//--------------------- .nv.info._ZN10layer_norm22ln_bwd_finalize_kernelINS_22Kernel_traits_finalizeILj256E6__halfffffjLb0ELj1024ELj4ENS_18Kernel_traits_baseILj256ES2_ffffjLj1024EEEEELb0ELb0EEEvNS_9BwdParamsE --------------------------
	.section	.nv.info._ZN10layer_norm22ln_bwd_finalize_kernelINS_22Kernel_traits_finalizeILj256E6__halfffffjLb0ELj1024ELj4ENS_18Kernel_traits_baseILj256ES2_ffffjLj1024EEEEELb0ELb0EEEvNS_9BwdParamsE,"",@"SHT_CUDA_INFO"
	.sectionflags	@""
	.align	4


	//----- nvinfo : EIATTR_CUDA_API_VERSION
	.align		4
        /*0000*/ 	.byte	0x04, 0x37
        /*0002*/ 	.short	(.L_4341 - .L_4340)
.L_4340:
        /*0004*/ 	.word	0x00000082


	//----- nvinfo : EIATTR_SW2861232_WAR
	.align		4
.L_4341:
        /*0008*/ 	.byte	0x01, 0x35
	.zero		2


	//----- nvinfo : EIATTR_PARAM_CBANK
	.align		4
        /*000c*/ 	.byte	0x04, 0x0a
        /*000e*/ 	.short	(.L_4343 - .L_4342)
	.align		4
.L_4342:
        /*0010*/ 	.word	index@(.nv.constant0._ZN10layer_norm22ln_bwd_finalize_kernelINS_22Kernel_traits_finalizeILj256E6__halfffffjLb0ELj1024ELj4ENS_18Kernel_traits_baseILj256ES2_ffffjLj1024EEEEELb0ELb0EEEvNS_9BwdParamsE)
        /*0014*/ 	.short	0x0160
        /*0016*/ 	.short	0x0128


	//----- nvinfo : EIATTR_CBANK_PARAM_SIZE
	.align		4
.L_4343:
        /*0018*/ 	.byte	0x03, 0x19
        /*001a*/ 	.short	0x0128


	//----- nvinfo : EIATTR_KPARAM_INFO
	.align		4
        /*001c*/ 	.byte	0x04, 0x17
        /*001e*/ 	.short	(.L_4345 - .L_4344)
.L_4344:
        /*0020*/ 	.word	0x00000000
        /*0024*/ 	.short	0x0000
        /*0026*/ 	.short	0x0000
        /*0028*/ 	.byte	0x00, 0xf0, 0xa1, 0x04


	//----- nvinfo : EIATTR_MAXREG_COUNT
	.align		4
.L_4345:
        /*002c*/ 	.byte	0x03, 0x1b
        /*002e*/ 	.short	0x0040


	//----- nvinfo : EIATTR_NUM_BARRIERS
	.align		4
        /*0030*/ 	.byte	0x02, 0x4c
        /*0032*/ 	.byte	0x01
	.zero		1


	//----- nvinfo : EIATTR_MERCURY_ISA_VERSION
	.align		4
        /*0034*/ 	.byte	0x03, 0x5f
        /*0036*/ 	.short	0x0000


	//----- nvinfo : EIATTR_COOP_GROUP_MASK_REGIDS
	.align		4
        /*0038*/ 	.byte	0x04, 0x29
        /*003a*/ 	.short	(.L_4347 - .L_4346)


	//   ....[0]....
.L_4346:
        /*003c*/ 	.word	0xffffffff


	//   ....[1]....
        /*0040*/ 	.word	0xffffffff


	//   ....[2]....
        /*0044*/ 	.word	0xffffffff


	//   ....[3]....
        /*0048*/ 	.word	0xffffffff


	//   ....[4]....
        /*004c*/ 	.word	0xffffffff


	//   ....[5]....
        /*0050*/ 	.word	0xffffffff


	//   ....[6]....
        /*0054*/ 	.word	0xffffffff


	//   ....[7]....
        /*0058*/ 	.word	0xffffffff


	//   ....[8]....
        /*005c*/ 	.word	0xffffffff


	//   ....[9]....
        /*0060*/ 	.word	0xffffffff


	//   ....[10]....
        /*0064*/ 	.word	0xffffffff


	//   ....[11]....
        /*0068*/ 	.word	0xffffffff


	//   ....[12]....
        /*006c*/ 	.word	0xffffffff


	//   ....[13]....
        /*0070*/ 	.word	0xffffffff


	//   ....[14]....
        /*0074*/ 	.word	0xffffffff


	//   ....[15]....
        /*0078*/ 	.word	0xffffffff


	//   ....[16]....
        /*007c*/ 	.word	0xffffffff


	//   ....[17]....
        /*0080*/ 	.word	0xffffffff


	//   ....[18]....
        /*0084*/ 	.word	0xffffffff


	//   ....[19]....
        /*0088*/ 	.word	0xffffffff


	//----- nvinfo : EIATTR_COOP_GROUP_INSTR_OFFSETS
	.align		4
.L_4347:
        /*008c*/ 	.byte	0x04, 0x28
        /*008e*/ 	.short	(.L_4349 - .L_4348)


	//   ....[0]....
.L_4348:
        /*0090*/ 	.word	0x00000820


	//   ....[1]....
        /*0094*/ 	.word	0x00000850


	//   ....[2]....
        /*0098*/ 	.word	0x00000860


	//   ....[3]....
        /*009c*/ 	.word	0x00000890


	//   ....[4]....
        /*00a0*/ 	.word	0x000008a0


	//   ....[5]....
        /*00a4*/ 	.word	0x000008d0


	//   ....[6]....
        /*00a8*/ 	.word	0x000008f0


	//   ....[7]....
        /*00ac*/ 	.word	0x00000900


	//   ....[8]....
        /*00b0*/ 	.word	0x00000930


	//   ....[9]....
        /*00b4*/ 	.word	0x00000940


	//   ....[10]....
        /*00b8*/ 	.word	0x00000b50


	//   ....[11]....
        /*00bc*/ 	.word	0x00000bc0


	//   ....[12]....
        /*00c0*/ 	.word	0x00000c20


	//   ....[13]....
        /*00c4*/ 	.word	0x00000c80


	//   ....[14]....
        /*00c8*/ 	.word	0x00000cf0


	//   ....[15]....
        /*00cc*/ 	.word	0x00000d60


	//   ....[16]....
        /*00d0*/ 	.word	0x00000dc0


	//   ....[17]....
        /*00d4*/ 	.word	0x00000e20


	//   ....[18]....
        /*00d8*/ 	.word	0x00000e80


	//   ....[19]....
        /*00dc*/ 	.word	0x00000ee0


	//----- nvinfo : EIATTR_EXIT_INSTR_OFFSETS
	.align		4
.L_4349:
        /*00e0*/ 	.byte	0x04, 0x1c
        /*00e2*/ 	.short	(.L_4351 - .L_4350)


	//   ....[0]....
.L_4350:
        /*00e4*/ 	.word	0x00000070


	//   ....[1]....
        /*00e8*/ 	.word	0x00000af0


	//----- nvinfo : EIATTR_MAX_THREADS
	.align		4
.L_4351:
        /*00ec*/ 	.byte	0x04, 0x05
        /*00ee*/ 	.short	(.L_4353 - .L_4352)
.L_4352:
        /*00f0*/ 	.word	0x00000400
        /*00f4*/ 	.word	0x00000001
        /*00f8*/ 	.word	0x00000001


	//----- nvinfo : EIATTR_CRS_STACK_SIZE
	.align		4
.L_4353:
        /*00fc*/ 	.byte	0x04, 0x1e
        /*00fe*/ 	.short	(.L_4355 - .L_4354)
.L_4354:
        /*0100*/ 	.word	0x00000000
.L_4355:


//--------------------- .nv.info._ZN10layer_norm13ln_bwd_kernelINS_13Kernel_traitsI6__halfffffjLj256ELj1ELj4ELj1ELj16ENS_18Kernel_traits_baseILj256ES2_ffffjLj128EEEEELb1ELb0ELb1ELb0EEEvNS_9BwdParamsE --------------------------
	.section	.nv.info._ZN10layer_norm13ln_bwd_kernelINS_13Kernel_traitsI6__halfffffjLj256ELj1ELj4ELj1ELj16ENS_18Kernel_traits_baseILj256ES2_ffffjLj128EEEEELb1ELb0ELb1ELb0EEEvNS_9BwdParamsE,"",@"SHT_CUDA_INFO"
	.sectionflags	@""
	.align	4


	//----- nvinfo : EIATTR_CUDA_API_VERSION
	.align		4
        /*0000*/ 	.byte	0x04, 0x37
        /*0002*/ 	.short	(.L_4357 - .L_4356)
.L_4356:
        /*0004*/ 	.word	0x00000082


	//----- nvinfo : EIATTR_SW2861232_WAR
	.align		4
.L_4357:
        /*0008*/ 	.byte	0x01, 0x35
	.zero		2


	//----- nvinfo : EIATTR_PARAM_CBANK
	.align		4
        /*000c*/ 	.byte	0x04, 0x0a
        /*000e*/ 	.short	(.L_4359 - .L_4358)
	.align		4
.L_4358:
        /*0010*/ 	.word	index@(.nv.constant0._ZN10layer_norm13ln_bwd_kernelINS_13Kernel_traitsI6__halfffffjLj256ELj1ELj4ELj1ELj16ENS_18Kernel_traits_baseILj256ES2_ffffjLj128EEEEELb1ELb0ELb1ELb0EEEvNS_9BwdParamsE)
        /*0014*/ 	.short	0x0160
        /*0016*/ 	.short	0x0128


	//----- nvinfo : EIATTR_CBANK_PARAM_SIZE
	.align		4
.L_4359:
        /*0018*/ 	.byte	0x03, 0x19
        /*001a*/ 	.short	0x0128


	//----- nvinfo : EIATTR_KPARAM_INFO
	.align		4
        /*001c*/ 	.byte	0x04, 0x17
        /*001e*/ 	.short	(.L_4361 - .L_4360)
.L_4360:
        /*0020*/ 	.word	0x00000000
        /*0024*/ 	.short	0x0000
        /*0026*/ 	.short	0x0000
        /*0028*/ 	.byte	0x00, 0xf0, 0xa1, 0x04


	//----- nvinfo : EIATTR_MAXREG_COUNT
	.align		4
.L_4361:
        /*002c*/ 	.byte	0x03, 0x1b
        /*002e*/ 	.short	0x00ff


	//----- nvinfo : EIATTR_NUM_BARRIERS
	.align		4
        /*0030*/ 	.byte	0x02, 0x4c
        /*0032*/ 	.byte	0x01
	.zero		1


	//----- nvinfo : EIATTR_MERCURY_ISA_VERSION
	.align		4
        /*0034*/ 	.byte	0x03, 0x5f
        /*0036*/ 	.short	0x0000


	//----- nvinfo : EIATTR_COOP_GROUP_MASK_REGIDS
	.align		4
        /*0038*/ 	.byte	0x04, 0x29
        /*003a*/ 	.short	(.L_4363 - .L_4362)


	//   ....[0]....
.L_4362:
        /*003c*/ 	.word	0xffffffff


	//   ....[1]....
        /*0040*/ 	.word	0xffffffff


	//   ....[2]....
        /*0044*/ 	.word	0xffffffff


	//   ....[3]....
        /*0048*/ 	.word	0xffffffff


	//   ....[4]....
        /*004c*/ 	.word	0xffffffff


	//   ....[5]....
        /*0050*/ 	.word	0xffffffff


	//   ....[6]....
        /*0054*/ 	.word	0xffffffff


	//   ....[7]....
        /*0058*/ 	.word	0xffffffff


	//   ....[8]....
        /*005c*/ 	.word	0xffffffff


	//   ....[9]....
        /*0060*/ 	.word	0xffffffff


	//   ....[10]....
        /*0064*/ 	.word	0xffffffff


	//   ....[11]....
        /*0068*/ 	.word	0xffffffff


	//   ....[12]....
        /*006c*/ 	.word	0xffffffff


	//   ....[13]....
        /*0070*/ 	.word	0xffffffff


	//   ....[14]....
        /*0074*/ 	.word	0xffffffff


	//   ....[15]....
        /*0078*/ 	.word	0xffffffff


	//   ....[16]....
        /*007c*/ 	.word	0xffffffff


	//   ....[17]....
        /*0080*/ 	.word	0xffffffff


	//   ....[18]....
        /*0084*/ 	.word	0xffffffff


	//   ....[19]....
        /*0088*/ 	.word	0xffffffff


	//----- nvinfo : EIATTR_COOP_GROUP_INSTR_OFFSETS
	.align		4
.L_4363:
        /*008c*/ 	.byte	0x04, 0x28
        /*008e*/ 	.short	(.L_4365 - .L_4364)


	//   ....[0]....
.L_4364:
        /*0090*/ 	.word	0x00000c60


	//   ....[1]....
        /*0094*/ 	.word	0x00000c80


	//   ....[2]....
        /*0098*/ 	.word	0x00000ca0


	//   ....[3]....
        /*009c*/ 	.word	0x00000cc0


	//   ....[4]....
        /*00a0*/ 	.word	0x00000ce0


	//   ....[5]....
        /*00a4*/ 	.word	0x00000d00


	//   ....[6]....
        /*00a8*/ 	.word	0x00000d20


	//   ....[7]....
        /*00ac*/ 	.word	0x00000d40


	//   ....[8]....
        /*00b0*/ 	.word	0x00000d60


	//   ....[9]....
        /*00b4*/ 	.word	0x00000d80


	//   ....[10]....
        /*00b8*/ 	.word	0x00001e10


	//   ....[11]....
        /*00bc*/ 	.word	0x00001e90


	//   ....[12]....
        /*00c0*/ 	.word	0x00001f10


	//   ....[13]....
        /*00c4*/ 	.word	0x00001f80


	//   ....[14]....
        /*00c8*/ 	.word	0x00002000


	//   ....[15]....
        /*00cc*/ 	.word	0x00002070


	//   ....[16]....
        /*00d0*/ 	.word	0x000020f0


	//   ....[17]....
        /*00d4*/ 	.word	0x00002160


	//   ....[18]....
        /*00d8*/ 	.word	0x000021e0


	//   ....[19]....
        /*00dc*/ 	.word	0x00002250


	//----- nvinfo : EIATTR_EXIT_INSTR_OFFSETS
	.align		4
.L_4365:
        /*00e0*/ 	.byte	0x04, 0x1c
        /*00e2*/ 	.short	(.L_4367 - .L_4366)


	//   ....[0]....
.L_4366:
        /*00e4*/ 	.word	0x00001d80


	//   ....[1]....
        /*00e8*/ 	.word	0x00001db0


	//----- nvinfo : EIATTR_MAX_THREADS
	.align		4
.L_4367:
        /*00ec*/ 	.byte	0x04, 0x05
        /*00ee*/ 	.short	(.L_4369 - .L_4368)
.L_4368:
        /*00f0*/ 	.word	0x00000080
        /*00f4*/ 	.word	0x00000001
        /*00f8*/ 	.word	0x00000001


	//----- nvinfo : EIATTR_CRS_STACK_SIZE
	.align		4
.L_4369:
        /*00fc*/ 	.byte	0x04, 0x1e
        /*00fe*/ 	.short	(.L_4371 - .L_4370)
.L_4370:
        /*0100*/ 	.word	0x00000000
.L_4371:


//--------------------- .nv.info._ZN10layer_norm22ln_bwd_finalize_kernelINS_22Kernel_traits_finalizeILj256E6__halfffffjLb0ELj1024ELj4ENS_18Kernel_traits_baseILj256ES2_ffffjLj1024EEEEELb0ELb1EEEvNS_9BwdParamsE --------------------------
	.section	.nv.info._ZN10layer_norm22ln_bwd_finalize_kernelINS_22Kernel_traits_finalizeILj256E6__halfffffjLb0ELj1024ELj4ENS_18Kernel_traits_baseILj256ES2_ffffjLj1024EEEEELb0ELb1EEEvNS_9BwdParamsE,"",@"SHT_CUDA_INFO"
	.sectionflags	@""
	.align	4


	//----- nvinfo : EIATTR_CUDA_API_VERSION
	.align		4
        /*0000*/ 	.byte	0x04, 0x37
        /*0002*/ 	.short	(.L_4373 - .L_4372)
.L_4372:
        /*0004*/ 	.word	0x00000082


	//----- nvinfo : EIATTR_SW2861232_WAR
	.align		4
.L_4373:
        /*0008*/ 	.byte	0x01, 0x35
	.zero		2


	//----- nvinfo : EIATTR_PARAM_CBANK
	.align		4
        /*000c*/ 	.byte	0x04, 0x0a
        /*000e*/ 	.short	(.L_4375 - .L_4374)
	.align		4
.L_4374:
        /*0010*/ 	.word	index@(.nv.constant0._ZN10layer_norm22ln_bwd_finalize_kernelINS_22Kernel_traits_finalizeILj256E6__halfffffjLb0ELj1024ELj4ENS_18Kernel_traits_baseILj256ES2_ffffjLj1024EEEEELb0ELb1EEEvNS_9BwdParamsE)
        /*0014*/ 	.short	0x0160
        /*0016*/ 	.short	0x0128


	//----- nvinfo : EIATTR_CBANK_PARAM_SIZE
	.align		4
.L_4375:
        /*0018*/ 	.byte	0x03, 0x19
        /*001a*/ 	.short	0x0128


	//----- nvinfo : EIATTR_KPARAM_INFO
	.align		4
        /*001c*/ 	.byte	0x04, 0x17
        /*001e*/ 	.short	(.L_4377 - .L_4376)
.L_4376:
        /*0020*/ 	.word	0x00000000
        /*0024*/ 	.short	0x0000
        /*0026*/ 	.short	0x0000
        /*0028*/ 	.byte	0x00, 0xf0, 0xa1, 0x04


	//----- nvinfo : EIATTR_MAXREG_COUNT
	.align		4
.L_4377:
        /*002c*/ 	.byte	0x03, 0x1b
        /*002e*/ 	.short	0x0040


	//----- nvinfo : EIATTR_NUM_BARRIERS
	.align		4
        /*0030*/ 	.byte	0x02, 0x4c
        /*0032*/ 	.byte	0x01
	.zero		1


	//----- nvinfo : EIATTR_MERCURY_ISA_VERSION
	.align		4
        /*0034*/ 	.byte	0x03, 0x5f
        /*0036*/ 	.short	0x0000


	//----- nvinfo : EIATTR_COOP_GROUP_MASK_REGIDS
	.align		4
        /*0038*/ 	.byte	0x04, 0x29
        /*003a*/ 	.short	(.L_4379 - .L_4378)


	//   ....[0]....
.L_4378:
        /*003c*/ 	.word	0xffffffff


	//   ....[1]....
        /*0040*/ 	.word	0xffffffff


	//   ....[2]....
        /*0044*/ 	.word	0xffffffff


	//   ....[3]....
        /*0048*/ 	.word	0xffffffff


	//   ....[4]....
        /*004c*/ 	.word	0xffffffff


	//   ....[5]....
        /*0050*/ 	.word	0xffffffff


	//   ....[6]....
        /*0054*/ 	.word	0xffffffff


	//   ....[7]....
        /*0058*/ 	.word	0xffffffff


	//   ....[8]....
        /*005c*/ 	.word	0xffffffff


	//   ....[9]....
        /*0060*/ 	.word	0xffffffff


	//   ....[10]....
        /*0064*/ 	.word	0xffffffff


	//   ....[11]....
        /*0068*/ 	.word	0xffffffff


	//   ....[12]....
        /*006c*/ 	.word	0xffffffff


	//   ....[13]....
        /*0070*/ 	.word	0xffffffff


	//   ....[14]....
        /*0074*/ 	.word	0xffffffff


	//   ....[15]....
        /*0078*/ 	.word	0xffffffff


	//   ....[16]....
        /*007c*/ 	.word	0xffffffff


	//   ....[17]....
        /*0080*/ 	.word	0xffffffff


	//   ....[18]....
        /*0084*/ 	.word	0xffffffff


	//   ....[19]....
        /*0088*/ 	.word	0xffffffff


	//----- nvinfo : EIATTR_COOP_GROUP_INSTR_OFFSETS
	.align		4
.L_4379:
        /*008c*/ 	.byte	0x04, 0x28
        /*008e*/ 	.short	(.L_4381 - .L_4380)


	//   ....[0]....
.L_4380:
        /*0090*/ 	.word	0x000007f0


	//   ....[1]....
        /*0094*/ 	.word	0x00000820


	//   ....[2]....
        /*0098*/ 	.word	0x00000840


	//   ....[3]....
        /*009c*/ 	.word	0x00000850


	//   ....[4]....
        /*00a0*/ 	.word	0x00000880


	//   ....[5]....
        /*00a4*/ 	.word	0x00000890


	//   ....[6]....
        /*00a8*/ 	.word	0x000008c0


	//   ....[7]....
        /*00ac*/ 	.word	0x000008d0


	//   ....[8]....
        /*00b0*/ 	.word	0x00000900


	//   ....[9]....
        /*00b4*/ 	.word	0x00000910


	//   ....[10]....
        /*00b8*/ 	.word	0x00000b00


	//   ....[11]....
        /*00bc*/ 	.word	0x00000b80


	//   ....[12]....
        /*00c0*/ 	.word	0x00000be0


	//   ....[13]....
        /*00c4*/ 	.word	0x00000c40


	//   ....[14]....
        /*00c8*/ 	.word	0x00000cb0


	//   ....[15]....
        /*00cc*/ 	.word	0x00000d20


	//   ....[16]....
        /*00d0*/ 	.word	0x00000d80


	//   ....[17]....
        /*00d4*/ 	.word	0x00000de0


	//   ....[18]....
        /*00d8*/ 	.word	0x00000e40


	//   ....[19]....
        /*00dc*/ 	.word	0x00000ea0


	//----- nvinfo : EIATTR_EXIT_INSTR_OFFSETS
	.align		4
.L_4381:
        /*00e0*/ 	.byte	0x04, 0x1c
        /*00e2*/ 	.short	(.L_4383 - .L_4382)


	//   ....[0]....
.L_4382:
        /*00e4*/ 	.word	0x00000070


	//   ....[1]....
        /*00e8*/ 	.word	0x00000aa0


	//----- nvinfo : EIATTR_MAX_THREADS
	.align		4
.L_4383:
        /*00ec*/ 	.byte	0x04, 0x05
        /*00ee*/ 	.short	(.L_4385 - .L_4384)
.L_4384:
        /*00f0*/ 	.word	0x00000400
        /*00f4*/ 	.word	0x00000001
        /*00f8*/ 	.word	0x00000001


	//----- nvinfo : EIATTR_CRS_STACK_SIZE
	.align		4
.L_4385:
        /*00fc*/ 	.byte	0x04, 0x1e
        /*00fe*/ 	.short	(.L_4387 - .L_4386)
.L_4386:
        /*0100*/ 	.word	0x00000000
.L_4387:


//--------------------- .nv.info._ZN10layer_norm13ln_bwd_kernelINS_13Kernel_traitsI6__halfffffjLj256ELj1ELj4ELj1ELj16ENS_18Kernel_traits_baseILj256ES2_ffffjLj128EEEEELb1ELb0ELb1ELb1EEEvNS_9BwdParamsE --------------------------
	.section	.nv.info._ZN10layer_norm13ln_bwd_kernelINS_13Kernel_traitsI6__halfffffjLj256ELj1ELj4ELj1ELj16ENS_18Kernel_traits_baseILj256ES2_ffffjLj128EEEEELb1ELb0ELb1ELb1EEEvNS_9BwdParamsE,"",@"SHT_CUDA_INFO"
	.sectionflags	@""
	.align	4


	//----- nvinfo : EIATTR_CUDA_API_VERSION
	.align		4
        /*0000*/ 	.byte	0x04, 0x37
        /*0002*/ 	.short	(.L_4389 - .L_4388)
.L_4388:
        /*0004*/ 	.word	0x00000082


	//----- nvinfo : EIATTR_SW2861232_WAR
	.align		4
.L_4389:
        /*0008*/ 	.byte	0x01, 0x35
	.zero		2


	//----- nvinfo : EIATTR_PARAM_CBANK
	.align		4
        /*000c*/ 	.byte	0x04, 0x0a
        /*000e*/ 	.short	(.L_4391 - .L_4390)
	.align		4
.L_4390:
        /*0010*/ 	.word	index@(.nv.constant0._ZN10layer_norm13ln_bwd_kernelINS_13Kernel_traitsI6__halfffffjLj256ELj1ELj4ELj1ELj16ENS_18Kernel_traits_baseILj256ES2_ffffjLj128EEEEELb1ELb0ELb1ELb1EEEvNS_9BwdParamsE)
        /*0014*/ 	.short	0x0160
        /*0016*/ 	.short	0x0128


	//----- nvinfo : EIATTR_CBANK_PARAM_SIZE
	.align		4
.L_4391:
        /*0018*/ 	.byte	0x03, 0x19
        /*001a*/ 	.short	0x0128


	//----- nvinfo : EIATTR_KPARAM_INFO
	.align		4
        /*001c*/ 	.byte	0x04, 0x17
        /*001e*/ 	.short	(.L_4393 - .L_4392)
.L_4392:
        /*0020*/ 	.word	0x00000000
        /*0024*/ 	.short	0x0000
        /*0026*/ 	.short	0x0000
        /*0028*/ 	.byte	0x00, 0xf0, 0xa1, 0x04


	//----- nvinfo : EIATTR_MAXREG_COUNT
	.align		4
.L_4393:
        /*002c*/ 	.byte	0x03, 0x1b
        /*002e*/ 	.short	0x00ff


	//----- nvinfo : EIATTR_NUM_BARRIERS
	.align		4
        /*0030*/ 	.byte	0x02, 0x4c
        /*0032*/ 	.byte	0x01
	.zero		1


	//----- nvinfo : EIATTR_MERCURY_ISA_VERSION
	.align		4
        /*0034*/ 	.byte	0x03, 0x5f
        /*0036*/ 	.short	0x0000


	//----- nvinfo : EIATTR_COOP_GROUP_MASK_REGIDS
	.align		4
        /*0038*/ 	.byte	0x04, 0x29
        /*003a*/ 	.short	(.L_4395 - .L_4394)


	//   ....[0]....
.L_4394:
        /*003c*/ 	.word	0xffffffff


	//   ....[1]....
        /*0040*/ 	.word	0xffffffff


	//   ....[2]....
        /*0044*/ 	.word	0xffffffff


	//   ....[3]....
        /*0048*/ 	.word	0xffffffff


	//   ....[4]....
        /*004c*/ 	.word	0xffffffff


	//   ....[5]....
        /*0050*/ 	.word	0xffffffff


	//   ....[6]....
        /*0054*/ 	.word	0xffffffff


	//   ....[7]....
        /*0058*/ 	.word	0xffffffff


	//   ....[8]....
        /*005c*/ 	.word	0xffffffff


	//   ....[9]....
        /*0060*/ 	.word	0xffffffff


	//   ....[10]....
        /*0064*/ 	.word	0xffffffff


	//   ....[11]....
        /*0068*/ 	.word	0xffffffff


	//   ....[12]....
        /*006c*/ 	.word	0xffffffff


	//   ....[13]....
        /*0070*/ 	.word	0xffffffff


	//   ....[14]....
        /*0074*/ 	.word	0xffffffff


	//   ....[15]....
        /*0078*/ 	.word	0xffffffff


	//   ....[16]....
        /*007c*/ 	.word	0xffffffff


	//   ....[17]....
        /*0080*/ 	.word	0xffffffff


	//   ....[18]....
        /*0084*/ 	.word	0xffffffff


	//   ....[19]....
        /*0088*/ 	.word	0xffffffff


	//----- nvinfo : EIATTR_COOP_GROUP_INSTR_OFFSETS
	.align		4
.L_4395:
        /*008c*/ 	.byte	0x04, 0x28
        /*008e*/ 	.short	(.L_4397 - .L_4396)


	//   ....[0]....
.L_4396:
        /*0090*/ 	.word	0x00000ad0


	//   ....[1]....
        /*0094*/ 	.word	0x00000af0


	//   ....[2]....
        /*0098*/ 	.word	0x00000b10


	//   ....[3]....
        /*009c*/ 	.word	0x00000b30


	//   ....[4]....
        /*00a0*/ 	.word	0x00000b50


	//   ....[5]....
        /*00a4*/ 	.word	0x00000b70


	//   ....[6]....
        /*00a8*/ 	.word	0x00000b90


	//   ....[7]....
        /*00ac*/ 	.word	0x00000bb0


	//   ....[8]....
        /*00b0*/ 	.word	0x00000bd0


	//   ....[9]....
        /*00b4*/ 	.word	0x00000bf0


	//   ....[10]....
        /*00b8*/ 	.word	0x00001ac0


	//   ....[11]....
        /*00bc*/ 	.word	0x00001b40


	//   ....[12]....
        /*00c0*/ 	.word	0x00001bc0


	//   ....[13]....
        /*00c4*/ 	.word	0x00001c30


	//   ....[14]....
        /*00c8*/ 	.word	0x00001cb0


	//   ....[15]....
        /*00cc*/ 	.word	0x00001d20


	//   ....[16]....
        /*00d0*/ 	.word	0x00001da0


	//   ....[17]....
        /*00d4*/ 	.word	0x00001e10


	//   ....[18]....
        /*00d8*/ 	.word	0x00001e90


	//   ....[19]....
        /*00dc*/ 	.word	0x00001f00


	//----- nvinfo : EIATTR_EXIT_INSTR_OFFSETS
	.align		4
.L_4397:
        /*00e0*/ 	.byte	0x04, 0x1c
        /*00e2*/ 	.short	(.L_4399 - .L_4398)


	//   ....[0]....
.L_4398:
        /*00e4*/ 	.word	0x00001a60


	//----- nvinfo : EIATTR_MAX_THREADS
	.align		4
.L_4399:
        /*00e8*/ 	.byte	0x04, 0x05
        /*00ea*/ 	.short	(.L_4401 - .L_4400)
.L_4400:
        /*00ec*/ 	.word	0x00000080
        /*00f0*/ 	.word	0x00000001
        /*00f4*/ 	.word	0x00000001


	//----- nvinfo : EIATTR_CRS_STACK_SIZE
	.align		4
.L_4401:
        /*00f8*/ 	.byte	0x04, 0x1e
        /*00fa*/ 	.short	(.L_4403 - .L_4402)
.L_4402:
        /*00fc*/ 	.word	0x00000000
.L_4403:


//--------------------- .nv.info._ZN10layer_norm13ln_bwd_kernelINS_13Kernel_traitsI6__halfffffjLj256ELj1ELj4ELj1ELj16ENS_18Kernel_traits_baseILj256ES2_ffffjLj128EEEEELb1ELb1ELb0ELb0EEEvNS_9BwdParamsE --------------------------
	.section	.nv.info._ZN10layer_norm13ln_bwd_kernelINS_13Kernel_traitsI6__halfffffjLj256ELj1ELj4ELj1ELj16ENS_18Kernel_traits_baseILj256ES2_ffffjLj128EEEEELb1ELb1ELb0ELb0EEEvNS_9BwdParamsE,"",@"SHT_CUDA_INFO"
	.sectionflags	@""
	.align	4


	//----- nvinfo : EIATTR_CUDA_API_VERSION
	.align		4
        /*0000*/ 	.byte	0x04, 0x37
        /*0002*/ 	.short	(.L_4405 - .L_4404)
.L_4404:
        /*0004*/ 	.word	0x00000082


	//----- nvinfo : EIATTR_SW2861232_WAR
	.align		4
.L_4405:
        /*0008*/ 	.byte	0x01, 0x35
	.zero		2


	//----- nvinfo : EIATTR_PARAM_CBANK
	.align		4
        /*000c*/ 	.byte	0x04, 0x0a
        /*000e*/ 	.short	(.L_4407 - .L_4406)
	.align		4
.L_4406:
        /*0010*/ 	.word	index@(.nv.constant0._ZN10layer_norm13ln_bwd_kernelINS_13Kernel_traitsI6__halfffffjLj256ELj1ELj4ELj1ELj16ENS_18Kernel_traits_baseILj256ES2_ffffjLj128EEEEELb1ELb1ELb0ELb0EEEvNS_9BwdParamsE)
        /*0014*/ 	.short	0x0160
        /*0016*/ 	.short	0x0128


	//----- nvinfo : EIATTR_CBANK_PARAM_SIZE
	.align		4
.L_4407:
        /*0018*/ 	.byte	0x03, 0x19
        /*001a*/ 	.short	0x0128


	//----- nvinfo : EIATTR_KPARAM_INFO
	.align		4
        /*001c*/ 	.byte	0x04, 0x17
        /*001e*/ 	.short	(.L_4409 - .L_4408)
.L_4408:
        /*0020*/ 	.word	0x00000000
        /*0024*/ 	.short	0x0000
        /*0026*/ 	.short	0x0000
        /*0028*/ 	.byte	0x00, 0xf0, 0xa1, 0x04


	//----- nvinfo : EIATTR_MAXREG_COUNT
	.align		4
.L_4409:
        /*002c*/ 	.byte	0x03, 0x1b
        /*002e*/ 	.short	0x00ff


	//----- nvinfo : EIATTR_NUM_BARRIERS
	.align		4
        /*0030*/ 	.byte	0x02, 0x4c
        /*0032*/ 	.byte	0x01
	.zero		1


	//----- nvinfo : EIATTR_MERCURY_ISA_VERSION
	.align		4
        /*0034*/ 	.byte	0x03, 0x5f
        /*0036*/ 	.short	0x0000


	//----- nvinfo : EIATTR_COOP_GROUP_MASK_REGIDS
	.align		4
        /*0038*/ 	.byte	0x04, 0x29
        /*003a*/ 	.short	(.L_4411 - .L_4410)


	//   ....[0]....
.L_4410:
        /*003c*/ 	.word	0xffffffff


	//   ....[1]....
        /*0040*/ 	.word	0xffffffff


	//   ....[2]....
        /*0044*/ 	.word	0xffffffff


	//   ....[3]....
        /*0048*/ 	.word	0xffffffff


	//   ....[4]....
        /*004c*/ 	.word	0xffffffff


	//   ....[5]....
        /*0050*/ 	.word	0xffffffff


	//   ....[6]....
        /*0054*/ 	.word	0xffffffff


	//   ....[7]....
        /*0058*/ 	.word	0xffffffff


	//   ....[8]....
        /*005c*/ 	.word	0xffffffff


	//   ....[9]....
        /*0060*/ 	.word	0xffffffff


	//   ....[10]....
        /*0064*/ 	.word	0xffffffff


	//   ....[11]....
        /*0068*/ 	.word	0xffffffff


	//   ....[12]....
        /*006c*/ 	.word	0xffffffff


	//   ....[13]....
        /*0070*/ 	.word	0xffffffff


	//   ....[14]....
        /*0074*/ 	.word	0xffffffff


	//   ....[15]....
        /*0078*/ 	.word	0xffffffff


	//   ....[16]....
        /*007c*/ 	.word	0xffffffff


	//   ....[17]....
        /*0080*/ 	.word	0xffffffff


	//   ....[18]....
        /*0084*/ 	.word	0xffffffff


	//   ....[19]....
        /*0088*/ 	.word	0xffffffff


	//----- nvinfo : EIATTR_COOP_GROUP_INSTR_OFFSETS
	.align		4
.L_4411:
        /*008c*/ 	.byte	0x04, 0x28
        /*008e*/ 	.short	(.L_4413 - .L_4412)


	//   ....[0]....
.L_4412:
        /*0090*/ 	.word	0x00000b70


	//   ....[1]....
        /*0094*/ 	.word	0x00000b90


	//   ....[2]....
        /*0098*/ 	.word	0x00000bb0


	//   ....[3]....
        /*009c*/ 	.word	0x00000bd0


	//   ....[4]....
        /*00a0*/ 	.word	0x00000bf0


	//   ....[5]....
        /*00a4*/ 	.word	0x00000c10


	//   ....[6]....
        /*00a8*/ 	.word	0x00000c30


	//   ....[7]....
        /*00ac*/ 	.word	0x00000c50


	//   ....[8]....
        /*00b0*/ 	.word	0x00000c70


	//   ....[9]....
        /*00b4*/ 	.word	0x00000c90


	//   ....[10]....
        /*00b8*/ 	.word	0x00001cb0


	//   ....[11]....
        /*00bc*/ 	.word	0x00001d30


	//   ....[12]....
        /*00c0*/ 	.word	0x00001db0


	//   ....[13]....
        /*00c4*/ 	.word	0x00001e20


	//   ....[14]....
        /*00c8*/ 	.word	0x00001ea0


	//   ....[15]....
        /*00cc*/ 	.word	0x00001f10


	//   ....[16]....
        /*00d0*/ 	.word	0x00001f90


	//   ....[17]....
        /*00d4*/ 	.word	0x00002000


	//   ....[18]....
        /*00d8*/ 	.word	0x00002080


	//   ....[19]....
        /*00dc*/ 	.word	0x000020f0


	//----- nvinfo : EIATTR_EXIT_INSTR_OFFSETS
	.align		4
.L_4413:
        /*00e0*/ 	.byte	0x04, 0x1c
        /*00e2*/ 	.short	(.L_4415 - .L_4414)


	//   ....[0]....
.L_4414:
        /*00e4*/ 	.word	0x00001bd0


	//   ....[1]....
        /*00e8*/ 	.word	0x00001c50


	//----- nvinfo : EIATTR_MAX_THREADS
	.align		4
.L_4415:
        /*00ec*/ 	.byte	0x04, 0x05
        /*00ee*/ 	.short	(.L_4417 - .L_4416)
.L_4416:
        /*00f0*/ 	.word	0x00000080
        /*00f4*/ 	.word	0x00000001
        /*00f8*/ 	.word	0x00000001


	//----- nvinfo : EIATTR_CRS_STACK_SIZE
	.align		4
.L_4417:
        /*00fc*/ 	.byte	0x04, 0x1e
        /*00fe*/ 	.short	(.L_4419 - .L_4418)
.L_4418:
        /*0100*/ 	.word	0x00000000
.L_4419:


//--------------------- .nv.info._ZN10layer_norm13ln_bwd_kernelINS_13Kernel_traitsI6__halfffffjLj256ELj1ELj4ELj1ELj16ENS_18Kernel_traits_baseILj256ES2_ffffjLj128EEEEELb1ELb1ELb0ELb1EEEvNS_9BwdParamsE --------------------------
	.section	.nv.info._ZN10layer_norm13ln_bwd_kernelINS_13Kernel_traitsI6__halfffffjLj256ELj1ELj4ELj1ELj16ENS_18Kernel_traits_baseILj256ES2_ffffjLj128EEEEELb1ELb1ELb0ELb1EEEvNS_9BwdParamsE,"",@"SHT_CUDA_INFO"
	.sectionflags	@""
	.align	4


	//----- nvinfo : EIATTR_CUDA_API_VERSION
	.align		4
        /*0000*/ 	.byte	0x04, 0x37
        /*0002*/ 	.short	(.L_4421 - .L_4420)
.L_4420:
        /*0004*/ 	.word	0x00000082


	//----- nvinfo : EIATTR_SW2861232_WAR
	.align		4
.L_4421:
        /*0008*/ 	.byte	0x01, 0x35
	.zero		2


	//----- nvinfo : EIATTR_PARAM_CBANK
	.align		4
        /*000c*/ 	.byte	0x04, 0x0a
        /*000e*/ 	.short	(.L_4423 - .L_4422)
	.align		4
.L_4422:
        /*0010*/ 	.word	index@(.nv.constant0._ZN10layer_norm13ln_bwd_kernelINS_13Kernel_traitsI6__halfffffjLj256ELj1ELj4ELj1ELj16ENS_18Kernel_traits_baseILj256ES2_ffffjLj128EEEEELb1ELb1ELb0ELb1EEEvNS_9BwdParamsE)
        /*0014*/ 	.short	0x0160
        /*0016*/ 	.short	0x0128


	//----- nvinfo : EIATTR_CBANK_PARAM_SIZE
	.align		4
.L_4423:
        /*0018*/ 	.byte	0x03, 0x19
        /*001a*/ 	.short	0x0128


	//----- nvinfo : EIATTR_KPARAM_INFO
	.align		4
        /*001c*/ 	.byte	0x04, 0x17
        /*001e*/ 	.short	(.L_4425 - .L_4424)
.L_4424:
        /*0020*/ 	.word	0x00000000
        /*0024*/ 	.short	0x0000
        /*0026*/ 	.short	0x0000
        /*0028*/ 	.byte	0x00, 0xf0, 0xa1, 0x04


	//----- nvinfo : EIATTR_MAXREG_COUNT
	.align		4
.L_4425:
        /*002c*/ 	.byte	0x03, 0x1b
        /*002e*/ 	.short	0x00ff


	//----- nvinfo : EIATTR_NUM_BARRIERS
	.align		4
        /*0030*/ 	.byte	0x02, 0x4c
        /*0032*/ 	.byte	0x01
	.zero		1


	//----- nvinfo : EIATTR_MERCURY_ISA_VERSION
	.align		4
        /*0034*/ 	.byte	0x03, 0x5f
        /*0036*/ 	.short	0x0000


	//----- nvinfo : EIATTR_COOP_GROUP_MASK_REGIDS
	.align		4
        /*0038*/ 	.byte	0x04, 0x29
        /*003a*/ 	.short	(.L_4427 - .L_4426)


	//   ....[0]....
.L_4426:
        /*003c*/ 	.word	0xffffffff


	//   ....[1]....
        /*0040*/ 	.word	0xffffffff


	//   ....[2]....
        /*0044*/ 	.word	0xffffffff


	//   ....[3]....
        /*0048*/ 	.word	0xffffffff


	//   ....[4]....
        /*004c*/ 	.word	0xffffffff


	//   ....[5]....
        /*0050*/ 	.word	0xffffffff


	//   ....[6]....
        /*0054*/ 	.word	0xffffffff


	//   ....[7]....
        /*0058*/ 	.word	0xffffffff


	//   ....[8]....
        /*005c*/ 	.word	0xffffffff


	//   ....[9]....
        /*0060*/ 	.word	0xffffffff


	//   ....[10]....
        /*0064*/ 	.word	0xffffffff


	//   ....[11]....
        /*0068*/ 	.word	0xffffffff


	//   ....[12]....
        /*006c*/ 	.word	0xffffffff


	//   ....[13]....
        /*0070*/ 	.word	0xffffffff


	//   ....[14]....
        /*0074*/ 	.word	0xffffffff


	//   ....[15]....
        /*0078*/ 	.word	0xffffffff


	//   ....[16]....
        /*007c*/ 	.word	0xffffffff


	//   ....[17]....
        /*0080*/ 	.word	0xffffffff


	//   ....[18]....
        /*0084*/ 	.word	0xffffffff


	//   ....[19]....
        /*0088*/ 	.word	0xffffffff


	//----- nvinfo : EIATTR_COOP_GROUP_INSTR_OFFSETS
	.align		4
.L_4427:
        /*008c*/ 	.byte	0x04, 0x28
        /*008e*/ 	.short	(.L_4429 - .L_4428)


	//   ....[0]....
.L_4428:
        /*0090*/ 	.word	0x00000ac0


	//   ....[1]....
        /*0094*/ 	.word	0x00000ae0


	//   ....[2]....
        /*0098*/ 	.word	0x00000b00


	//   ....[3]....
        /*009c*/ 	.word	0x00000b20


	//   ....[4]....
        /*00a0*/ 	.word	0x00000b40


	//   ....[5]....
        /*00a4*/ 	.word	0x00000b60


	//   ....[6]....
        /*00a8*/ 	.word	0x00000b80


	//   ....[7]....
        /*00ac*/ 	.word	0x00000ba0


	//   ....[8]....
        /*00b0*/ 	.word	0x00000bd0


	//   ....[9]....
        /*00b4*/ 	.word	0x00000be0


	//   ....[10]....
        /*00b8*/ 	.word	0x00001af0


	//   ....[11]....
        /*00bc*/ 	.word	0x00001b70


	//   ....[12]....
        /*00c0*/ 	.word	0x00001bf0


	//   ....[13]....
        /*00c4*/ 	.word	0x00001c60


	//   ....[14]....
        /*00c8*/ 	.word	0x00001ce0


	//   ....[15]....
        /*00cc*/ 	.word	0x00001d50


	//   ....[16]....
        /*00d0*/ 	.word	0x00001dd0


	//   ....[17]....
        /*00d4*/ 	.word	0x00001e40


	//   ....[18]....
        /*00d8*/ 	.word	0x00001ec0


	//   ....[19]....
        /*00dc*/ 	.word	0x00001f30


	//----- nvinfo : EIATTR_EXIT_INSTR_OFFSETS
	.align		4
.L_4429:
        /*00e0*/ 	.byte	0x04, 0x1c
        /*00e2*/ 	.short	(.L_4431 - .L_4430)


	//   ....[0]....
.L_4430:
        /*00e4*/ 	.word	0x00001a90


	//----- nvinfo : EIATTR_MAX_THREADS
	.align		4
.L_4431:
        /*00e8*/ 	.byte	0x04, 0x05
        /*00ea*/ 	.short	(.L_4433 - .L_4432)
.L_4432:
        /*00ec*/ 	.word	0x00000080
        /*00f0*/ 	.word	0x00000001
        /*00f4*/ 	.word	0x00000001


	//----- nvinfo : EIATTR_CRS_STACK_SIZE
	.align		4
.L_4433:
        /*00f8*/ 	.byte	0x04, 0x1e
        /*00fa*/ 	.short	(.L_4435 - .L_4434)
.L_4434:
        /*00fc*/ 	.word	0x00000000
.L_4435:


//--------------------- .nv.info._ZN10layer_norm22ln_bwd_finalize_kernelINS_22Kernel_traits_finalizeILj256E6__halfffffjLb1ELj1024ELj4ENS_18Kernel_traits_baseILj256ES2_ffffjLj1024EEEEELb1ELb0EEEvNS_9BwdParamsE --------------------------
	.section	.nv.info._ZN10layer_norm22ln_bwd_finalize_kernelINS_22Kernel_traits_finalizeILj256E6__halfffffjLb1ELj1024ELj4ENS_18Kernel_traits_baseILj256ES2_ffffjLj1024EEEEELb1ELb0EEEvNS_9BwdParamsE,"",@"SHT_CUDA_INFO"
	.sectionflags	@""
	.align	4


	//----- nvinfo : EIATTR_CUDA_API_VERSION
	.align		4
        /*0000*/ 	.byte	0x04, 0x37
        /*0002*/ 	.short	(.L_4437 - .L_4436)
.L_4436:
        /*0004*/ 	.word	0x00000082


	//----- nvinfo : EIATTR_SW2861232_WAR
	.align		4
.L_4437:
        /*0008*/ 	.byte	0x01, 0x35
	.zero		2


	//----- nvinfo : EIATTR_PARAM_CBANK
	.align		4
        /*000c*/ 	.byte	0x04, 0x0a
        /*000e*/ 	.short	(.L_4439 - .L_4438)
	.align		4
.L_4438:
        /*0010*/ 	.word	index@(.nv.constant0._ZN10layer_norm22ln_bwd_finalize_kernelINS_22Kernel_traits_finalizeILj256E6__halfffffjLb1ELj1024ELj4ENS_18Kernel_traits_baseILj256ES2_ffffjLj1024EEEEELb1ELb0EEEvNS_9BwdParamsE)
        /*0014*/ 	.short	0x0160
        /*0016*/ 	.short	0x0128


	//----- nvinfo : EIATTR_CBANK_PARAM_SIZE
	.align		4
.L_4439:
        /*0018*/ 	.byte	0x03, 0x19
        /*001a*/ 	.short	0x0128


	//----- nvinfo : EIATTR_KPARAM_INFO
	.align		4
        /*001c*/ 	.byte	0x04, 0x17
        /*001e*/ 	.short	(.L_4441 - .L_4440)
.L_4440:
        /*0020*/ 	.word	0x00000000
        /*0024*/ 	.short	0x0000
        /*0026*/ 	.short	0x0000
        /*0028*/ 	.byte	0x00, 0xf0, 0xa1, 0x04


	//----- nvinfo : EIATTR_MAXREG_COUNT
	.align		4
.L_4441:
        /*002c*/ 	.byte	0x03, 0x1b
        /*002e*/ 	.short	0x0040


	//----- nvinfo : EIATTR_NUM_BARRIERS
	.align		4
        /*0030*/ 	.byte	0x02, 0x4c
        /*0032*/ 	.byte	0x01
	.zero		1


	//----- nvinfo : EIATTR_MERCURY_ISA_VERSION
	.align		4
        /*0034*/ 	.byte	0x03, 0x5f
        /*0036*/ 	.short	0x0000


	//----- nvinfo : EIATTR_COOP_GROUP_MASK_REGIDS
	.align		4
        /*0038*/ 	.byte	0x04, 0x29
        /*003a*/ 	.short	(.L_4443 - .L_4442)


	//   ....[0]....
.L_4442:
        /*003c*/ 	.word	0xffffffff


	//   ....[1]....
        /*0040*/ 	.word	0xffffffff


	//   ....[2]....
        /*0044*/ 	.word	0xffffffff


	//   ....[3]....
        /*0048*/ 	.word	0xffffffff


	//   ....[4]....
        /*004c*/ 	.word	0xffffffff


	//   ....[5]....
        /*0050*/ 	.word	0xffffffff


	//   ....[6]....
        /*0054*/ 	.word	0xffffffff


	//   ....[7]....
        /*0058*/ 	.word	0xffffffff


	//   ....[8]....
        /*005c*/ 	.word	0xffffffff


	//   ....[9]....
        /*0060*/ 	.word	0xffffffff


	//   ....[10]....
        /*0064*/ 	.word	0xffffffff


	//   ....[11]....
        /*0068*/ 	.word	0xffffffff


	//   ....[12]....
        /*006c*/ 	.word	0xffffffff


	//   ....[13]....
        /*0070*/ 	.word	0xffffffff


	//   ....[14]....
        /*0074*/ 	.word	0xffffffff


	//   ....[15]....
        /*0078*/ 	.word	0xffffffff


	//   ....[16]....
        /*007c*/ 	.word	0xffffffff


	//   ....[17]....
        /*0080*/ 	.word	0xffffffff


	//   ....[18]....
        /*0084*/ 	.word	0xffffffff


	//   ....[19]....
        /*0088*/ 	.word	0xffffffff


	//   ....[20]....
        /*008c*/ 	.word	0xffffffff


	//   ....[21]....
        /*0090*/ 	.word	0xffffffff


	//   ....[22]....
        /*0094*/ 	.word	0xffffffff


	//   ....[23]....
        /*0098*/ 	.word	0xffffffff


	//   ....[24]....
        /*009c*/ 	.word	0xffffffff


	//   ....[25]....
        /*00a0*/ 	.word	0xffffffff


	//   ....[26]....
        /*00a4*/ 	.word	0xffffffff


	//   ....[27]....
        /*00a8*/ 	.word	0xffffffff


	//   ....[28]....
        /*00ac*/ 	.word	0xffffffff


	//   ....[29]....
        /*00b0*/ 	.word	0xffffffff


	//----- nvinfo : EIATTR_COOP_GROUP_INSTR_OFFSETS
	.align		4
.L_4443:
        /*00b4*/ 	.byte	0x04, 0x28
        /*00b6*/ 	.short	(.L_4445 - .L_4444)


	//   ....[0]....
.L_4444:
        /*00b8*/ 	.word	0x000009d0


	//   ....[1]....
        /*00bc*/ 	.word	0x00000a00


	//   ....[2]....
        /*00c0*/ 	.word	0x00000a10


	//   ....[3]....
        /*00c4*/ 	.word	0x00000a30


	//   ....[4]....
        /*00c8*/ 	.word	0x00000a50


	//   ....[5]....
        /*00cc*/ 	.word	0x00000a60


	//   ....[6]....
        /*00d0*/ 	.word	0x00000a90


	//   ....[7]....
        /*00d4*/ 	.word	0x00000ab0


	//   ....[8]....
        /*00d8*/ 	.word	0x00000ac0


	//   ....[9]....
        /*00dc*/ 	.word	0x00000af0


	//   ....[10]....
        /*00e0*/ 	.word	0x00000b10


	//   ....[11]....
        /*00e4*/ 	.word	0x00000b20


	//   ....[12]....
        /*00e8*/ 	.word	0x00000b50


	//   ....[13]....
        /*00ec*/ 	.word	0x00000b70


	//   ....[14]....
        /*00f0*/ 	.word	0x00000b80


	//   ....[15]....
        /*00f4*/ 	.word	0x00000e20


	//   ....[16]....
        /*00f8*/ 	.word	0x00000e80


	//   ....[17]....
        /*00fc*/ 	.word	0x00000ee0


	//   ....[18]....
        /*0100*/ 	.word	0x00000f40


	//   ....[19]....
        /*0104*/ 	.word	0x00000fb0


	//   ....[20]....
        /*0108*/ 	.word	0x00001020


	//   ....[21]....
        /*010c*/ 	.word	0x00001080


	//   ....[22]....
        /*0110*/ 	.word	0x000010e0


	//   ....[23]....
        /*0114*/ 	.word	0x00001140


	//   ....[24]....
        /*0118*/ 	.word	0x000011b0


	//   ....[25]....
        /*011c*/ 	.word	0x00001220


	//   ....[26]....
        /*0120*/ 	.word	0x00001280


	//   ....[27]....
        /*0124*/ 	.word	0x000012e0


	//   ....[28]....
        /*0128*/ 	.word	0x00001340


	//   ....[29]....
        /*012c*/ 	.word	0x000013a0


	//----- nvinfo : EIATTR_EXIT_INSTR_OFFSETS
	.align		4
.L_4445:
        /*0130*/ 	.byte	0x04, 0x1c
        /*0132*/ 	.short	(.L_4447 - .L_4446)


	//   ....[0]....
.L_4446:
        /*0134*/ 	.word	0x00000070


	//   ....[1]....
        /*0138*/ 	.word	0x00000dc0


	//----- nvinfo : EIATTR_MAX_THREADS
	.align		4
.L_4447:
        /*013c*/ 	.byte	0x04, 0x05
        /*013e*/ 	.short	(.L_4449 - .L_4448)
.L_4448:
        /*0140*/ 	.word	0x00000400
        /*0144*/ 	.word	0x00000001
        /*0148*/ 	.word	0x00000001


	//----- nvinfo : EIATTR_CRS_STACK_SIZE
	.align		4
.L_4449:
        /*014c*/ 	.byte	0x04, 0x1e
        /*014e*/ 	.short	(.L_4451 - .L_4450)
.L_4450:
        /*0150*/ 	.word	0x00000000
.L_4451:


//--------------------- .nv.info._ZN10layer_norm13ln_bwd_kernelINS_13Kernel_traitsI6__halfffffjLj256ELj1ELj4ELj1ELj16ENS_18Kernel_traits_baseILj256ES2_ffffjLj128EEEEELb1ELb1ELb1ELb0EEEvNS_9BwdParamsE --------------------------
	.section	.nv.info._ZN10layer_norm13ln_bwd_kernelINS_13Kernel_traitsI6__halfffffjLj256ELj1ELj4ELj1ELj16ENS_18Kernel_traits_baseILj256ES2_ffffjLj128EEEEELb1ELb1ELb1ELb0EEEvNS_9BwdParamsE,"",@"SHT_CUDA_INFO"
	.sectionflags	@""
	.align	4


	//----- nvinfo : EIATTR_CUDA_API_VERSION
	.align		4
        /*0000*/ 	.byte	0x04, 0x37
        /*0002*/ 	.short	(.L_4453 - .L_4452)
.L_4452:
        /*0004*/ 	.word	0x00000082


	//----- nvinfo : EIATTR_SW2861232_WAR
	.align		4
.L_4453:
        /*0008*/ 	.byte	0x01, 0x35
	.zero		2


	//----- nvinfo : EIATTR_PARAM_CBANK
	.align		4
        /*000c*/ 	.byte	0x04, 0x0a
        /*000e*/ 	.short	(.L_4455 - .L_4454)
	.align		4
.L_4454:
        /*0010*/ 	.word	index@(.nv.constant0._ZN10layer_norm13ln_bwd_kernelINS_13Kernel_traitsI6__halfffffjLj256ELj1ELj4ELj1ELj16ENS_18Kernel_traits_baseILj256ES2_ffffjLj128EEEEELb1ELb1ELb1ELb0EEEvNS_9BwdParamsE)
        /*0014*/ 	.short	0x0160
        /*0016*/ 	.short	0x0128


	//----- nvinfo : EIATTR_CBANK_PARAM_SIZE
	.align		4
.L_4455:
        /*0018*/ 	.byte	0x03, 0x19
        /*001a*/ 	.short	0x0128


	//----- nvinfo : EIATTR_KPARAM_INFO
	.align		4
        /*001c*/ 	.byte	0x04, 0x17
        /*001e*/ 	.short	(.L_4457 - .L_4456)
.L_4456:
        /*0020*/ 	.word	0x00000000
        /*0024*/ 	.short	0x0000
        /*0026*/ 	.short	0x0000
        /*0028*/ 	.byte	0x00, 0xf0, 0xa1, 0x04


	//----- nvinfo : EIATTR_MAXREG_COUNT
	.align		4
.L_4457:
        /*002c*/ 	.byte	0x03, 0x1b
        /*002e*/ 	.short	0x00ff


	//----- nvinfo : EIATTR_NUM_BARRIERS
	.align		4
        /*0030*/ 	.byte	0x02, 0x4c
        /*0032*/ 	.byte	0x01
	.zero		1


	//----- nvinfo : EIATTR_MERCURY_ISA_VERSION
	.align		4
        /*0034*/ 	.byte	0x03, 0x5f
        /*0036*/ 	.short	0x0000


	//----- nvinfo : EIATTR_COOP_GROUP_MASK_REGIDS
	.align		4
        /*0038*/ 	.byte	0x04, 0x29
        /*003a*/ 	.short	(.L_4459 - .L_4458)


	//   ....[0]....
.L_4458:
        /*003c*/ 	.word	0xffffffff


	//   ....[1]....
        /*0040*/ 	.word	0xffffffff


	//   ....[2]....
        /*0044*/ 	.word	0xffffffff


	//   ....[3]....
        /*0048*/ 	.word	0xffffffff


	//   ....[4]....
        /*004c*/ 	.word	0xffffffff


	//   ....[5]....
        /*0050*/ 	.word	0xffffffff


	//   ....[6]....
        /*0054*/ 	.word	0xffffffff


	//   ....[7]....
        /*0058*/ 	.word	0xffffffff


	//   ....[8]....
        /*005c*/ 	.word	0xffffffff


	//   ....[9]....
        /*0060*/ 	.word	0xffffffff


	//   ....[10]....
        /*0064*/ 	.word	0xffffffff


	//   ....[11]....
        /*0068*/ 	.word	0xffffffff


	//   ....[12]....
        /*006c*/ 	.word	0xffffffff


	//   ....[13]....
        /*0070*/ 	.word	0xffffffff


	//   ....[14]....
        /*0074*/ 	.word	0xffffffff


	//   ....[15]....
        /*0078*/ 	.word	0xffffffff


	//   ....[16]....
        /*007c*/ 	.word	0xffffffff


	//   ....[17]....
        /*0080*/ 	.word	0xffffffff


	//   ....[18]....
        /*0084*/ 	.word	0xffffffff


	//   ....[19]....
        /*0088*/ 	.word	0xffffffff


	//----- nvinfo : EIATTR_COOP_GROUP_INSTR_OFFSETS
	.align		4
.L_4459:
        /*008c*/ 	.byte	0x04, 0x28
        /*008e*/ 	.short	(.L_4461 - .L_4460)


	//   ....[0]....
.L_4460:
        /*0090*/ 	.word	0x00000dc0


	//   ....[1]....
        /*0094*/ 	.word	0x00000de0


	//   ....[2]....
        /*0098*/ 	.word	0x00000e00


	//   ....[3]....
        /*009c*/ 	.word	0x00000e20


	//   ....[4]....
        /*00a0*/ 	.word	0x00000e40


	//   ....[5]....
        /*00a4*/ 	.word	0x00000e60


	//   ....[6]....
        /*00a8*/ 	.word	0x00000e80


	//   ....[7]....
        /*00ac*/ 	.word	0x00000ea0


	//   ....[8]....
        /*00b0*/ 	.word	0x00000ec0


	//   ....[9]....
        /*00b4*/ 	.word	0x00000ee0


	//   ....[10]....
        /*00b8*/ 	.word	0x00002580


	//   ....[11]....
        /*00bc*/ 	.word	0x00002600


	//   ....[12]....
        /*00c0*/ 	.word	0x00002680


	//   ....[13]....
        /*00c4*/ 	.word	0x000026f0


	//   ....[14]....
        /*00c8*/ 	.word	0x00002770


	//   ....[15]....
        /*00cc*/ 	.word	0x000027e0


	//   ....[16]....
        /*00d0*/ 	.word	0x00002860


	//   ....[17]....
        /*00d4*/ 	.word	0x000028d0


	//   ....[18]....
        /*00d8*/ 	.word	0x00002950


	//   ....[19]....
        /*00dc*/ 	.word	0x000029c0


	//----- nvinfo : EIATTR_EXIT_INSTR_OFFSETS
	.align		4
.L_4461:
        /*00e0*/ 	.byte	0x04, 0x1c
        /*00e2*/ 	.short	(.L_4463 - .L_4462)


	//   ....[0]....
.L_4462:
        /*00e4*/ 	.word	0x000024a0


	//   ....[1]....
        /*00e8*/ 	.word	0x00002520


	//----- nvinfo : EIATTR_MAX_THREADS
	.align		4
.L_4463:
        /*00ec*/ 	.byte	0x04, 0x05
        /*00ee*/ 	.short	(.L_4465 - .L_4464)
.L_4464:
        /*00f0*/ 	.word	0x00000080
        /*00f4*/ 	.word	0x00000001
        /*00f8*/ 	.word	0x00000001


	//----- nvinfo : EIATTR_CRS_STACK_SIZE
	.align		4
.L_4465:
        /*00fc*/ 	.byte	0x04, 0x1e
        /*00fe*/ 	.short	(.L_4467 - .L_4466)
.L_4466:
        /*0100*/ 	.word	0x00000000
.L_4467:


//--------------------- .nv.info._ZN10layer_norm22ln_bwd_finalize_kernelINS_22Kernel_traits_finalizeILj256E6__halfffffjLb1ELj1024ELj4ENS_18Kernel_traits_baseILj256ES2_ffffjLj1024EEEEELb1ELb1EEEvNS_9BwdParamsE --------------------------
	.section	.nv.info._ZN10layer_norm22ln_bwd_finalize_kernelINS_22Kernel_traits_finalizeILj256E6__halfffffjLb1ELj1024ELj4ENS_18Kernel_traits_baseILj256ES2_ffffjLj1024EEEEELb1ELb1EEEvNS_9BwdParamsE,"",@"SHT_CUDA_INFO"
	.sectionflags	@""
	.align	4


	//----- nvinfo : EIATTR_CUDA_API_VERSION
	.align		4
        /*0000*/ 	.byte	0x04, 0x37
        /*0002*/ 	.short	(.L_4469 - .L_4468)
.L_4468:
        /*0004*/ 	.word	0x00000082


	//----- nvinfo : EIATTR_SW2861232_WAR
	.align		4
.L_4469:
        /*0008*/ 	.byte	0x01, 0x35
	.zero		2


	//----- nvinfo : EIATTR_PARAM_CBANK
	.align		4
        /*000c*/ 	.byte	0x04, 0x0a
        /*000e*/ 	.short	(.L_4471 - .L_4470)
	.align		4
.L_4470:
        /*0010*/ 	.word	index@(.nv.constant0._ZN10layer_norm22ln_bwd_finalize_kernelINS_22Kernel_traits_finalizeILj256E6__halfffffjLb1ELj1024ELj4ENS_18Kernel_traits_baseILj256ES2_ffffjLj1024EEEEELb1ELb1EEEvNS_9BwdParamsE)
        /*0014*/ 	.short	0x0160
        /*0016*/ 	.short	0x0128


	//----- nvinfo : EIATTR_CBANK_PARAM_SIZE
	.align		4
.L_4471:
        /*0018*/ 	.byte	0x03, 0x19
        /*001a*/ 	.short	0x0128


	//----- nvinfo : EIATTR_KPARAM_INFO
	.align		4
        /*001c*/ 	.byte	0x04, 0x17
        /*001e*/ 	.short	(.L_4473 - .L_4472)
.L_4472:
        /*0020*/ 	.word	0x00000000
        /*0024*/ 	.short	0x0000
        /*0026*/ 	.short	0x0000
        /*0028*/ 	.byte	0x00, 0xf0, 0xa1, 0x04


	//----- nvinfo : EIATTR_MAXREG_COUNT
	.align		4
.L_4473:
        /*002c*/ 	.byte	0x03, 0x1b
        /*002e*/ 	.short	0x0040


	//----- nvinfo : EIATTR_NUM_BARRIERS
	.align		4
        /*0030*/ 	.byte	0x02, 0x4c
        /*0032*/ 	.byte	0x01
	.zero		1


	//----- nvinfo : EIATTR_MERCURY_ISA_VERSION
	.align		4
        /*0034*/ 	.byte	0x03, 0x5f
        /*0036*/ 	.short	0x0000


	//----- nvinfo : EIATTR_COOP_GROUP_MASK_REGIDS
	.align		4
        /*0038*/ 	.byte	0x04, 0x29
        /*003a*/ 	.short	(.L_4475 - .L_4474)


	//   ....[0]....
.L_4474:
        /*003c*/ 	.word	0xffffffff


	//   ....[1]....
        /*0040*/ 	.word	0xffffffff


	//   ....[2]....
        /*0044*/ 	.word	0xffffffff


	//   ....[3]....
        /*0048*/ 	.word	0xffffffff


	//   ....[4]....
        /*004c*/ 	.word	0xffffffff


	//   ....[5]....
        /*0050*/ 	.word	0xffffffff


	//   ....[6]....
        /*0054*/ 	.word	0xffffffff


	//   ....[7]....
        /*0058*/ 	.word	0xffffffff


	//   ....[8]....
        /*005c*/ 	.word	0xffffffff


	//   ....[9]....
        /*0060*/ 	.word	0xffffffff


	//   ....[10]....
        /*0064*/ 	.word	0xffffffff


	//   ....[11]....
        /*0068*/ 	.word	0xffffffff


	//   ....[12]....
        /*006c*/ 	.word	0xffffffff


	//   ....[13]....
        /*0070*/ 	.word	0xffffffff


	//   ....[14]....
        /*0074*/ 	.word	0xffffffff


	//   ....[15]....
        /*0078*/ 	.word	0xffffffff


	//   ....[16]....
        /*007c*/ 	.word	0xffffffff


	//   ....[17]....
        /*0080*/ 	.word	0xffffffff


	//   ....[18]....
        /*0084*/ 	.word	0xffffffff


	//   ....[19]....
        /*0088*/ 	.word	0xffffffff


	//   ....[20]....
        /*008c*/ 	.word	0xffffffff


	//   ....[21]....
        /*0090*/ 	.word	0xffffffff


	//   ....[22]....
        /*0094*/ 	.word	0xffffffff


	//   ....[23]....
        /*0098*/ 	.word	0xffffffff


	//   ....[24]....
        /*009c*/ 	.word	0xffffffff


	//   ....[25]....
        /*00a0*/ 	.word	0xffffffff


	//   ....[26]....
        /*00a4*/ 	.word	0xffffffff


	//   ....[27]....
        /*00a8*/ 	.word	0xffffffff


	//   ....[28]....
        /*00ac*/ 	.word	0xffffffff


	//   ....[29]....
        /*00b0*/ 	.word	0xffffffff


	//----- nvinfo : EIATTR_COOP_GROUP_INSTR_OFFSETS
	.align		4
.L_4475:
        /*00b4*/ 	.byte	0x04, 0x28
        /*00b6*/ 	.short	(.L_4477 - .L_4476)


	//   ....[0]....
.L_4476:
        /*00b8*/ 	.word	0x000009a0


	//   ....[1]....
        /*00bc*/ 	.word	0x000009d0


	//   ....[2]....
        /*00c0*/ 	.word	0x000009e0


	//   ....[3]....
        /*00c4*/ 	.word	0x00000a00


	//   ....[4]....
        /*00c8*/ 	.word	0x00000a20


	//   ....[5]....
        /*00cc*/ 	.word	0x00000a30


	//   ....[6]....
        /*00d0*/ 	.word	0x00000a60


	//   ....[7]....
        /*00d4*/ 	.word	0x00000a80


	//   ....[8]....
        /*00d8*/ 	.word	0x00000a90


	//   ....[9]....
        /*00dc*/ 	.word	0x00000ac0


	//   ....[10]....
        /*00e0*/ 	.word	0x00000ae0


	//   ....[11]....
        /*00e4*/ 	.word	0x00000af0


	//   ....[12]....
        /*00e8*/ 	.word	0x00000b20


	//   ....[13]....
        /*00ec*/ 	.word	0x00000b40


	//   ....[14]....
        /*00f0*/ 	.word	0x00000b50


	//   ....[15]....
        /*00f4*/ 	.word	0x00000dd0


	//   ....[16]....
        /*00f8*/ 	.word	0x00000e30


	//   ....[17]....
        /*00fc*/ 	.word	0x00000e90


	//   ....[18]....
        /*0100*/ 	.word	0x00000ef0


	//   ....[19]....
        /*0104*/ 	.word	0x00000f60


	//   ....[20]....
        /*0108*/ 	.word	0x00000fd0


	//   ....[21]....
        /*010c*/ 	.word	0x00001030


	//   ....[22]....
        /*0110*/ 	.word	0x00001090


	//   ....[23]....
        /*0114*/ 	.word	0x000010f0


	//   ....[24]....
        /*0118*/ 	.word	0x00001160


	//   ....[25]....
        /*011c*/ 	.word	0x000011d0


	//   ....[26]....
        /*0120*/ 	.word	0x00001230


	//   ....[27]....
        /*0124*/ 	.word	0x00001290


	//   ....[28]....
        /*0128*/ 	.word	0x000012f0


	//   ....[29]....
        /*012c*/ 	.word	0x00001350


	//----- nvinfo : EIATTR_EXIT_INSTR_OFFSETS
	.align		4
.L_4477:
        /*0130*/ 	.byte	0x04, 0x1c
        /*0132*/ 	.short	(.L_4479 - .L_4478)


	//   ....[0]....
.L_4478:
        /*0134*/ 	.word	0x00000070


	//   ....[1]....
        /*0138*/ 	.word	0x00000d70


	//----- nvinfo : EIATTR_MAX_THREADS
	.align		4
.L_4479:
        /*013c*/ 	.byte	0x04, 0x05
        /*013e*/ 	.short	(.L_4481 - .L_4480)
.L_4480:
        /*0140*/ 	.word	0x00000400
        /*0144*/ 	.word	0x00000001
        /*0148*/ 	.word	0x00000001


	//----- nvinfo : EIATTR_CRS_STACK_SIZE
	.align		4
.L_4481:
        /*014c*/ 	.byte	0x04, 0x1e
        /*014e*/ 	.short	(.L_4483 - .L_4482)
.L_4482:
        /*0150*/ 	.word	0x00000000
.L_4483:


//--------------------- .nv.info._ZN10layer_norm13ln_bwd_kernelINS_13Kernel_traitsI6__halfffffjLj256ELj1ELj4ELj1ELj16ENS_18Kernel_traits_baseILj256ES2_ffffjLj128EEEEELb1ELb1ELb1ELb1EEEvNS_9BwdParamsE --------------------------
	.section	.nv.info._ZN10layer_norm13ln_bwd_kernelINS_13Kernel_traitsI6__halfffffjLj256ELj1ELj4ELj1ELj16ENS_18Kernel_traits_baseILj256ES2_ffffjLj128EEEEELb1ELb1ELb1ELb1EEEvNS_9BwdParamsE,"",@"SHT_CUDA_INFO"
	.sectionflags	@""
	.align	4


	//----- nvinfo : EIATTR_CUDA_API_VERSION
	.align		4
        /*0000*/ 	.byte	0x04, 0x37
        /*0002*/ 	.short	(.L_4485 - .L_4484)
.L_4484:
        /*0004*/ 	.word	0x00000082


	//----- nvinfo : EIATTR_SW2861232_WAR
	.align		4
.L_4485:
        /*0008*/ 	.byte	0x01, 0x35
	.zero		2


	//----- nvinfo : EIATTR_PARAM_CBANK
	.align		4
        /*000c*/ 	.byte	0x04, 0x0a
        /*000e*/ 	.short	(.L_4487 - .L_4486)
	.align		4
.L_4486:
        /*0010*/ 	.word	index@(.nv.constant0._ZN10layer_norm13ln_bwd_kernelINS_13Kernel_traitsI6__halfffffjLj256ELj1ELj4ELj1ELj16ENS_18Kernel_traits_baseILj256ES2_ffffjLj128EEEEELb1ELb1ELb1ELb1EEEvNS_9BwdParamsE)
        /*0014*/ 	.short	0x0160
        /*0016*/ 	.short	0x0128


	//----- nvinfo : EIATTR_CBANK_PARAM_SIZE
	.align		4
.L_4487:
        /*0018*/ 	.byte	0x03, 0x19
        /*001a*/ 	.short	0x0128


	//----- nvinfo : EIATTR_KPARAM_INFO
	.align		4
        /*001c*/ 	.byte	0x04, 0x17
        /*001e*/ 	.short	(.L_4489 - .L_4488)
.L_4488:
        /*0020*/ 	.word	0x00000000
        /*0024*/ 	.short	0x0000
        /*0026*/ 	.short	0x0000
        /*0028*/ 	.byte	0x00, 0xf0, 0xa1, 0x04


	//----- nvinfo : EIATTR_MAXREG_COUNT
	.align		4
.L_4489:
        /*002c*/ 	.byte	0x03, 0x1b
        /*002e*/ 	.short	0x00ff


	//----- nvinfo : EIATTR_NUM_BARRIERS
	.align		4
        /*0030*/ 	.byte	0x02, 0x4c
        /*0032*/ 	.byte	0x01
	.zero		1


	//----- nvinfo : EIATTR_MERCURY_ISA_VERSION
	.align		4
        /*0034*/ 	.byte	0x03, 0x5f
        /*0036*/ 	.short	0x0000


	//----- nvinfo : EIATTR_COOP_GROUP_MASK_REGIDS
	.align		4
        /*0038*/ 	.byte	0x04, 0x29
        /*003a*/ 	.short	(.L_4491 - .L_4490)


	//   ....[0]....
.L_4490:
        /*003c*/ 	.word	0xffffffff


	//   ....[1]....
        /*0040*/ 	.word	0xffffffff


	//   ....[2]....
        /*0044*/ 	.word	0xffffffff


	//   ....[3]....
        /*0048*/ 	.word	0xffffffff


	//   ....[4]....
        /*004c*/ 	.word	0xffffffff


	//   ....[5]....
        /*0050*/ 	.word	0xffffffff


	//   ....[6]....
        /*0054*/ 	.word	0xffffffff


	//   ....[7]....
        /*0058*/ 	.word	0xffffffff


	//   ....[8]....
        /*005c*/ 	.word	0xffffffff


	//   ....[9]....
        /*0060*/ 	.word	0xffffffff


	//   ....[10]....
        /*0064*/ 	.word	0xffffffff


	//   ....[11]....
        /*0068*/ 	.word	0xffffffff


	//   ....[12]....
        /*006c*/ 	.word	0xffffffff


	//   ....[13]....
        /*0070*/ 	.word	0xffffffff


	//   ....[14]....
        /*0074*/ 	.word	0xffffffff


	//   ....[15]....
        /*0078*/ 	.word	0xffffffff


	//   ....[16]....
        /*007c*/ 	.word	0xffffffff


	//   ....[17]....
        /*0080*/ 	.word	0xffffffff


	//   ....[18]....
        /*0084*/ 	.word	0xffffffff


	//   ....[19]....
        /*0088*/ 	.word	0xffffffff


	//----- nvinfo : EIATTR_COOP_GROUP_INSTR_OFFSETS
	.align		4
.L_4491:
        /*008c*/ 	.byte	0x04, 0x28
        /*008e*/ 	.short	(.L_4493 - .L_4492)


	//   ....[0]....
.L_4492:
        /*0090*/ 	.word	0x00000c60


	//   ....[1]....
        /*0094*/ 	.word	0x00000c80


	//   ....[2]....
        /*0098*/ 	.word	0x00000ca0


	//   ....[3]....
        /*009c*/ 	.word	0x00000cc0


	//   ....[4]....
        /*00a0*/ 	.word	0x00000ce0


	//   ....[5]....
        /*00a4*/ 	.word	0x00000d00


	//   ....[6]....
        /*00a8*/ 	.word	0x00000d20


	//   ....[7]....
        /*00ac*/ 	.word	0x00000d40


	//   ....[8]....
        /*00b0*/ 	.word	0x00000d70


	//   ....[9]....
        /*00b4*/ 	.word	0x00000d80


	//   ....[10]....
        /*00b8*/ 	.word	0x000021e0


	//   ....[11]....
        /*00bc*/ 	.word	0x00002260


	//   ....[12]....
        /*00c0*/ 	.word	0x000022e0


	//   ....[13]....
        /*00c4*/ 	.word	0x00002350


	//   ....[14]....
        /*00c8*/ 	.word	0x000023d0


	//   ....[15]....
        /*00cc*/ 	.word	0x00002440


	//   ....[16]....
        /*00d0*/ 	.word	0x000024c0


	//   ....[17]....
        /*00d4*/ 	.word	0x00002530


	//   ....[18]....
        /*00d8*/ 	.word	0x000025b0


	//   ....[19]....
        /*00dc*/ 	.word	0x00002620


	//----- nvinfo : EIATTR_EXIT_INSTR_OFFSETS
	.align		4
.L_4493:
        /*00e0*/ 	.byte	0x04, 0x1c
        /*00e2*/ 	.short	(.L_4495 - .L_4494)


	//   ....[0]....
.L_4494:
        /*00e4*/ 	.word	0x00002180


	//----- nvinfo : EIATTR_MAX_THREADS
	.align		4
.L_4495:
        /*00e8*/ 	.byte	0x04, 0x05
        /*00ea*/ 	.short	(.L_4497 - .L_4496)
.L_4496:
        /*00ec*/ 	.word	0x00000080
        /*00f0*/ 	.word	0x00000001
        /*00f4*/ 	.word	0x00000001


	//----- nvinfo : EIATTR_CRS_STACK_SIZE
	.align		4
.L_4497:
        /*00f8*/ 	.byte	0x04, 0x1e
        /*00fa*/ 	.short	(.L_4499 - .L_4498)
.L_4498:
        /*00fc*/ 	.word	0x00000000
.L_4499:


//--------------------- .nv.info._ZN10layer_norm13ln_bwd_kernelINS_13Kernel_traitsIfffffjLj256ELj1ELj4ELj1ELj16ENS_18Kernel_traits_baseILj256EfffffjLj128EEEEELb0ELb0ELb0ELb0EEEvNS_9BwdParamsE --------------------------
	.section	.nv.info._ZN10layer_norm13ln_bwd_kernelINS_13Kernel_traitsIfffffjLj256ELj1ELj4ELj1ELj16ENS_18Kernel_traits_baseILj256EfffffjLj128EEEEELb0ELb0ELb0ELb0EEEvNS_9BwdParamsE,"",@"SHT_CUDA_INFO"
	.sectionflags	@""
	.align	4


	//----- nvinfo : EIATTR_CUDA_API_VERSION
	.align		4
        /*0000*/ 	.byte	0x04, 0x37
        /*0002*/ 	.short	(.L_4501 - .L_4500)
.L_4500:
        /*0004*/ 	.word	0x00000082


	//----- nvinfo : EIATTR_SW2861232_WAR
	.align		4
.L_4501:
        /*0008*/ 	.byte	0x01, 0x35
	.zero		2


	//----- nvinfo : EIATTR_PARAM_CBANK
	.align		4
        /*000c*/ 	.byte	0x04, 0x0a
        /*000e*/ 	.short	(.L_4503 - .L_4502)
	.align		4
.L_4502:
        /*0010*/ 	.word	index@(.nv.constant0._ZN10layer_norm13ln_bwd_kernelINS_13Kernel_traitsIfffffjLj256ELj1ELj4ELj1ELj16ENS_18Kernel_traits_baseILj256EfffffjLj128EEEEELb0ELb0ELb0ELb0EEEvNS_9BwdParamsE)
        /*0014*/ 	.short	0x0160
        /*0016*/ 	.short	0x0128


	//----- nvinfo : EIATTR_CBANK_PARAM_SIZE
	.align		4
.L_4503:
        /*0018*/ 	.byte	0x03, 0x19
        /*001a*/ 	.short	0x0128


	//----- nvinfo : EIATTR_KPARAM_INFO
	.align		4
        /*001c*/ 	.byte	0x04, 0x17
        /*001e*/ 	.short	(.L_4505 - .L_4504)
.L_4504:
        /*0020*/ 	.word	0x00000000
        /*0024*/ 	.short	0x0000
        /*0026*/ 	.short	0x0000
        /*0028*/ 	.byte	0x00, 0xf0, 0xa1, 0x04


	//----- nvinfo : EIATTR_MAXREG_COUNT
	.align		4
.L_4505:
        /*002c*/ 	.byte	0x03, 0x1b
        /*002e*/ 	.short	0x00ff


	//----- nvinfo : EIATTR_NUM_BARRIERS
	.align		4
        /*0030*/ 	.byte	0x02, 0x4c
        /*0032*/ 	.byte	0x01
	.zero		1


	//----- nvinfo : EIATTR_MERCURY_ISA_VERSION
	.align		4
        /*0034*/ 	.byte	0x03, 0x5f
        /*0036*/ 	.short	0x0000


	//----- nvinfo : EIATTR_COOP_GROUP_MASK_REGIDS
	.align		4
        /*0038*/ 	.byte	0x04, 0x29
        /*003a*/ 	.short	(.L_4507 - .L_4506)


	//   ....[0]....
.L_4506:
        /*003c*/ 	.word	0xffffffff


	//   ....[1]....
        /*0040*/ 	.word	0xffffffff


	//   ....[2]....
        /*0044*/ 	.word	0xffffffff


	//   ....[3]....
        /*0048*/ 	.word	0xffffffff


	//   ....[4]....
        /*004c*/ 	.word	0xffffffff


	//   ....[5]....
        /*0050*/ 	.word	0xffffffff


	//   ....[6]....
        /*0054*/ 	.word	0xffffffff


	//   ....[7]....
        /*0058*/ 	.word	0xffffffff


	//   ....[8]....
        /*005c*/ 	.word	0xffffffff


	//   ....[9]....
        /*0060*/ 	.word	0xffffffff


	//   ....[10]....
        /*0064*/ 	.word	0xffffffff


	//   ....[11]....
        /*0068*/ 	.word	0xffffffff


	//   ....[12]....
        /*006c*/ 	.word	0xffffffff


	//   ....[13]....
        /*0070*/ 	.word	0xffffffff


	//   ....[14]....
        /*0074*/ 	.word	0xffffffff


	//   ....[15]....
        /*0078*/ 	.word	0xffffffff


	//   ....[16]....
        /*007c*/ 	.word	0xffffffff


	//   ....[17]....
        /*0080*/ 	.word	0xffffffff


	//   ....[18]....
        /*0084*/ 	.word	0xffffffff


	//   ....[19]....
        /*0088*/ 	.word	0xffffffff


	//----- nvinfo : EIATTR_COOP_GROUP_INSTR_OFFSETS
	.align		4
.L_4507:
        /*008c*/ 	.byte	0x04, 0x28
        /*008e*/ 	.short	(.L_4509 - .L_4508)


	//   ....[0]....
.L_4508:
        /*0090*/ 	.word	0x000008c0


	//   ....[1]....
        /*0094*/ 	.word	0x000008e0


	//   ....[2]....
        /*0098*/ 	.word	0x00000900


	//   ....[3]....
        /*009c*/ 	.word	0x00000920


	//   ....[4]....
        /*00a0*/ 	.word	0x00000940


	//   ....[5]....
        /*00a4*/ 	.word	0x00000960


	//   ....[6]....
        /*00a8*/ 	.word	0x00000980


	//   ....[7]....
        /*00ac*/ 	.word	0x000009a0


	//   ....[8]....
        /*00b0*/ 	.word	0x000009c0


	//   ....[9]....
        /*00b4*/ 	.word	0x000009e0


	//   ....[10]....
        /*00b8*/ 	.word	0x00001420


	//   ....[11]....
        /*00bc*/ 	.word	0x000014a0


	//   ....[12]....
        /*00c0*/ 	.word	0x00001520


	//   ....[13]....
        /*00c4*/ 	.word	0x00001590


	//   ....[14]....
        /*00c8*/ 	.word	0x00001610


	//   ....[15]....
        /*00cc*/ 	.word	0x00001680


	//   ....[16]....
        /*00d0*/ 	.word	0x00001700


	//   ....[17]....
        /*00d4*/ 	.word	0x00001770


	//   ....[18]....
        /*00d8*/ 	.word	0x000017f0


	//   ....[19]....
        /*00dc*/ 	.word	0x00001860


	//----- nvinfo : EIATTR_EXIT_INSTR_OFFSETS
	.align		4
.L_4509:
        /*00e0*/ 	.byte	0x04, 0x1c
        /*00e2*/ 	.short	(.L_4511 - .L_4510)


	//   ....[0]....
.L_4510:
        /*00e4*/ 	.word	0x00001390


	//   ....[1]....
        /*00e8*/ 	.word	0x000013c0


	//----- nvinfo : EIATTR_MAX_THREADS
	.align		4
.L_4511:
        /*00ec*/ 	.byte	0x04, 0x05
        /*00ee*/ 	.short	(.L_4513 - .L_4512)
.L_4512:
        /*00f0*/ 	.word	0x00000080
        /*00f4*/ 	.word	0x00000001
        /*00f8*/ 	.word	0x00000001


	//----- nvinfo : EIATTR_CRS_STACK_SIZE
	.align		4
.L_4513:
        /*00fc*/ 	.byte	0x04, 0x1e
        /*00fe*/ 	.short	(.L_4515 - .L_4514)
.L_4514:
        /*0100*/ 	.word	0x00000000
.L_4515:


//--------------------- .nv.info._ZN10layer_norm13ln_bwd_kernelINS_13Kernel_traitsIfffffjLj256ELj1ELj4ELj1ELj16ENS_18Kernel_traits_baseILj256EfffffjLj128EEEEELb0ELb0ELb0ELb1EEEvNS_9BwdParamsE --------------------------
	.section	.nv.info._ZN10layer_norm13ln_bwd_kernelINS_13Kernel_traitsIfffffjLj256ELj1ELj4ELj1ELj16ENS_18Kernel_traits_baseILj256EfffffjLj128EEEEELb0ELb0ELb0ELb1EEEvNS_9BwdParamsE,"",@"SHT_CUDA_INFO"
	.sectionflags	@""
	.align	4


	//----- nvinfo : EIATTR_CUDA_API_VERSION
	.align		4
        /*0000*/ 	.byte	0x04, 0x37
        /*0002*/ 	.short	(.L_4517 - .L_4516)
.L_4516:
        /*0004*/ 	.word	0x00000082


	//----- nvinfo : EIATTR_SW2861232_WAR
	.align		4
.L_4517:
        /*0008*/ 	.byte	0x01, 0x35
	.zero		2


	//----- nvinfo : EIATTR_PARAM_CBANK
	.align		4
        /*000c*/ 	.byte	0x04, 0x0a
        /*000e*/ 	.short	(.L_4519 - .L_4518)
	.align		4
.L_4518:
        /*0010*/ 	.word	index@(.nv.constant0._ZN10layer_norm13ln_bwd_kernelINS_13Kernel_traitsIfffffjLj256ELj1ELj4ELj1ELj16ENS_18Kernel_traits_baseILj256EfffffjLj128EEEEELb0ELb0ELb0ELb1EEEvNS_9BwdParamsE)
        /*0014*/ 	.short	0x0160
        /*0016*/ 	.short	0x0128


	//----- nvinfo : EIATTR_CBANK_PARAM_SIZE
	.align		4
.L_4519:
        /*0018*/ 	.byte	0x03, 0x19
        /*001a*/ 	.short	0x0128


	//----- nvinfo : EIATTR_KPARAM_INFO
	.align		4
        /*001c*/ 	.byte	0x04, 0x17
        /*001e*/ 	.short	(.L_4521 - .L_4520)
.L_4520:
        /*0020*/ 	.word	0x00000000
        /*0024*/ 	.short	0x0000
        /*0026*/ 	.short	0x0000
        /*0028*/ 	.byte	0x00, 0xf0, 0xa1, 0x04


	//----- nvinfo : EIATTR_MAXREG_COUNT
	.align		4
.L_4521:
        /*002c*/ 	.byte	0x03, 0x1b
        /*002e*/ 	.short	0x00ff


	//----- nvinfo : EIATTR_NUM_BARRIERS
	.align		4
        /*0030*/ 	.byte	0x02, 0x4c
        /*0032*/ 	.byte	0x01
	.zero		1


	//----- nvinfo : EIATTR_MERCURY_ISA_VERSION
	.align		4
        /*0034*/ 	.byte	0x03, 0x5f
        /*0036*/ 	.short	0x0000


	//----- nvinfo : EIATTR_COOP_GROUP_MASK_REGIDS
	.align		4
        /*0038*/ 	.byte	0x04, 0x29
        /*003a*/ 	.short	(.L_4523 - .L_4522)


	//   ....[0]....
.L_4522:
        /*003c*/ 	.word	0xffffffff


	//   ....[1]....
        /*0040*/ 	.word	0xffffffff


	//   ....[2]....
        /*0044*/ 	.word	0xffffffff


	//   ....[3]....
        /*0048*/ 	.word	0xffffffff


	//   ....[4]....
        /*004c*/ 	.word	0xffffffff


	//   ....[5]....
        /*0050*/ 	.word	0xffffffff


	//   ....[6]....
        /*0054*/ 	.word	0xffffffff


	//   ....[7]....
        /*0058*/ 	.word	0xffffffff


	//   ....[8]....
        /*005c*/ 	.word	0xffffffff


	//   ....[9]....
        /*0060*/ 	.word	0xffffffff


	//   ....[10]....
        /*0064*/ 	.word	0xffffffff


	//   ....[11]....
        /*0068*/ 	.word	0xffffffff


	//   ....[12]....
        /*006c*/ 	.word	0xffffffff


	//   ....[13]....
        /*0070*/ 	.word	0xffffffff


	//   ....[14]....
        /*0074*/ 	.word	0xffffffff


	//   ....[15]....
        /*0078*/ 	.word	0xffffffff


	//   ....[16]....
        /*007c*/ 	.word	0xffffffff


	//   ....[17]....
        /*0080*/ 	.word	0xffffffff


	//   ....[18]....
        /*0084*/ 	.word	0xffffffff


	//   ....[19]....
        /*0088*/ 	.word	0xffffffff


	//----- nvinfo : EIATTR_COOP_GROUP_INSTR_OFFSETS
	.align		4
.L_4523:
        /*008c*/ 	.byte	0x04, 0x28
        /*008e*/ 	.short	(.L_4525 - .L_4524)


	//   ....[0]....
.L_4524:
        /*0090*/ 	.word	0x00000840


	//   ....[1]....
        /*0094*/ 	.word	0x00000870


	//   ....[2]....
        /*0098*/ 	.word	0x00000880


	//   ....[3]....
        /*009c*/ 	.word	0x000008b0


	//   ....[4]....
        /*00a0*/ 	.word	0x000008c0


	//   ....[5]....
        /*00a4*/ 	.word	0x000008f0


	//   ....[6]....
        /*00a8*/ 	.word	0x00000910


	//   ....[7]....
        /*00ac*/ 	.word	0x00000920


	//   ....[8]....
        /*00b0*/ 	.word	0x00000950


	//   ....[9]....
        /*00b4*/ 	.word	0x00000960


	//   ....[10]....
        /*00b8*/ 	.word	0x00001330


	//   ....[11]....
        /*00bc*/ 	.word	0x000013b0


	//   ....[12]....
        /*00c0*/ 	.word	0x00001430


	//   ....[13]....
        /*00c4*/ 	.word	0x000014a0


	//   ....[14]....
        /*00c8*/ 	.word	0x00001520


	//   ....[15]....
        /*00cc*/ 	.word	0x00001590


	//   ....[16]....
        /*00d0*/ 	.word	0x00001610


	//   ....[17]....
        /*00d4*/ 	.word	0x00001680


	//   ....[18]....
        /*00d8*/ 	.word	0x00001700


	//   ....[19]....
        /*00dc*/ 	.word	0x00001770


	//----- nvinfo : EIATTR_EXIT_INSTR_OFFSETS
	.align		4
.L_4525:
        /*00e0*/ 	.byte	0x04, 0x1c
        /*00e2*/ 	.short	(.L_4527 - .L_4526)


	//   ....[0]....
.L_4526:
        /*00e4*/ 	.word	0x000012d0


	//----- nvinfo : EIATTR_MAX_THREADS
	.align		4
.L_4527:
        /*00e8*/ 	.byte	0x04, 0x05
        /*00ea*/ 	.short	(.L_4529 - .L_4528)
.L_4528:
        /*00ec*/ 	.word	0x00000080
        /*00f0*/ 	.word	0x00000001
        /*00f4*/ 	.word	0x00000001


	//----- nvinfo : EIATTR_CRS_STACK_SIZE
	.align		4
.L_4529:
        /*00f8*/ 	.byte	0x04, 0x1e
        /*00fa*/ 	.short	(.L_4531 - .L_4530)
.L_4530:
        /*00fc*/ 	.word	0x00000000
.L_4531:


//--------------------- .nv.info._ZN10layer_norm13ln_bwd_kernelINS_13Kernel_traitsIfffffjLj256ELj1ELj4ELj1ELj16ENS_18Kernel_traits_baseILj256EfffffjLj128EEEEELb0ELb0ELb1ELb0EEEvNS_9BwdParamsE --------------------------
	.section	.nv.info._ZN10layer_norm13ln_bwd_kernelINS_13Kernel_traitsIfffffjLj256ELj1ELj4ELj1ELj16ENS_18Kernel_traits_baseILj256EfffffjLj128EEEEELb0ELb0ELb1ELb0EEEvNS_9BwdParamsE,"",@"SHT_CUDA_INFO"
	.sectionflags	@""
	.align	4


	//----- nvinfo : EIATTR_CUDA_API_VERSION
	.align		4
        /*0000*/ 	.byte	0x04, 0x37
        /*0002*/ 	.short	(.L_4533 - .L_4532)
.L_4532:
        /*0004*/ 	.word	0x00000082


	//----- nvinfo : EIATTR_SW2861232_WAR
	.align		4
.L_4533:
        /*0008*/ 	.byte	0x01, 0x35
	.zero		2


	//----- nvinfo : EIATTR_PARAM_CBANK
	.align		4
        /*000c*/ 	.byte	0x04, 0x0a
        /*000e*/ 	.short	(.L_4535 - .L_4534)
	.align		4
.L_4534:
        /*0010*/ 	.word	index@(.nv.constant0._ZN10layer_norm13ln_bwd_kernelINS_13Kernel_traitsIfffffjLj256ELj1ELj4ELj1ELj16ENS_18Kernel_traits_baseILj256EfffffjLj128EEEEELb0ELb0ELb1ELb0EEEvNS_9BwdParamsE)
        /*0014*/ 	.short	0x0160
        /*0016*/ 	.short	0x0128


	//----- nvinfo : EIATTR_CBANK_PARAM_SIZE
	.align		4
.L_4535:
        /*0018*/ 	.byte	0x03, 0x19
        /*001a*/ 	.short	0x0128


	//----- nvinfo : EIATTR_KPARAM_INFO
	.align		4
        /*001c*/ 	.byte	0x04, 0x17
        /*001e*/ 	.short	(.L_4537 - .L_4536)
.L_4536:
        /*0020*/ 	.word	0x00000000
        /*0024*/ 	.short	0x0000
        /*0026*/ 	.short	0x0000
        /*0028*/ 	.byte	0x00, 0xf0, 0xa1, 0x04


	//----- nvinfo : EIATTR_MAXREG_COUNT
	.align		4
.L_4537:
        /*002c*/ 	.byte	0x03, 0x1b
        /*002e*/ 	.short	0x00ff


	//----- nvinfo : EIATTR_NUM_BARRIERS
	.align		4
        /*0030*/ 	.byte	0x02, 0x4c
        /*0032*/ 	.byte	0x01
	.zero		1


	//----- nvinfo : EIATTR_MERCURY_ISA_VERSION
	.align		4
        /*0034*/ 	.byte	0x03, 0x5f
        /*0036*/ 	.short	0x0000


	//----- nvinfo : EIATTR_COOP_GROUP_MASK_REGIDS
	.align		4
        /*0038*/ 	.byte	0x04, 0x29
        /*003a*/ 	.short	(.L_4539 - .L_4538)


	//   ....[0]....
.L_4538:
        /*003c*/ 	.word	0xffffffff


	//   ....[1]....
        /*0040*/ 	.word	0xffffffff


	//   ....[2]....
        /*0044*/ 	.word	0xffffffff


	//   ....[3]....
        /*0048*/ 	.word	0xffffffff


	//   ....[4]....
        /*004c*/ 	.word	0xffffffff


	//   ....[5]....
        /*0050*/ 	.word	0xffffffff


	//   ....[6]....
        /*0054*/ 	.word	0xffffffff


	//   ....[7]....
        /*0058*/ 	.word	0xffffffff


	//   ....[8]....
        /*005c*/ 	.word	0xffffffff


	//   ....[9]....
        /*0060*/ 	.word	0xffffffff


	//   ....[10]....
        /*0064*/ 	.word	0xffffffff


	//   ....[11]....
        /*0068*/ 	.word	0xffffffff


	//   ....[12]....
        /*006c*/ 	.word	0xffffffff


	//   ....[13]....
        /*0070*/ 	.word	0xffffffff


	//   ....[14]....
        /*0074*/ 	.word	0xffffffff


	//   ....[15]....
        /*0078*/ 	.word	0xffffffff


	//   ....[16]....
        /*007c*/ 	.word	0xffffffff


	//   ....[17]....
        /*0080*/ 	.word	0xffffffff


	//   ....[18]....
        /*0084*/ 	.word	0xffffffff


	//   ....[19]....
        /*0088*/ 	.word	0xffffffff


	//----- nvinfo : EIATTR_COOP_GROUP_INSTR_OFFSETS
	.align		4
.L_4539:
        /*008c*/ 	.byte	0x04, 0x28
        /*008e*/ 	.short	(.L_4541 - .L_4540)


	//   ....[0]....
.L_4540:
        /*0090*/ 	.word	0x000009e0


	//   ....[1]....
        /*0094*/ 	.word	0x00000a00


	//   ....[2]....
        /*0098*/ 	.word	0x00000a20


	//   ....[3]....
        /*009c*/ 	.word	0x00000a40


	//   ....[4]....
        /*00a0*/ 	.word	0x00000a60


	//   ....[5]....
        /*00a4*/ 	.word	0x00000a80


	//   ....[6]....
        /*00a8*/ 	.word	0x00000aa0


	//   ....[7]....
        /*00ac*/ 	.word	0x00000ac0


	//   ....[8]....
        /*00b0*/ 	.word	0x00000ae0


	//   ....[9]....
        /*00b4*/ 	.word	0x00000b00


	//   ....[10]....
        /*00b8*/ 	.word	0x00001ae0


	//   ....[11]....
        /*00bc*/ 	.word	0x00001b60


	//   ....[12]....
        /*00c0*/ 	.word	0x00001be0


	//   ....[13]....
        /*00c4*/ 	.word	0x00001c50


	//   ....[14]....
        /*00c8*/ 	.word	0x00001cd0


	//   ....[15]....
        /*00cc*/ 	.word	0x00001d40


	//   ....[16]....
        /*00d0*/ 	.word	0x00001dc0


	//   ....[17]....
        /*00d4*/ 	.word	0x00001e30


	//   ....[18]....
        /*00d8*/ 	.word	0x00001eb0


	//   ....[19]....
        /*00dc*/ 	.word	0x00001f20


	//----- nvinfo : EIATTR_EXIT_INSTR_OFFSETS
	.align		4
.L_4541:
        /*00e0*/ 	.byte	0x04, 0x1c
        /*00e2*/ 	.short	(.L_4543 - .L_4542)


	//   ....[0]....
.L_4542:
        /*00e4*/ 	.word	0x00001a50


	//   ....[1]....
        /*00e8*/ 	.word	0x00001a80


	//----- nvinfo : EIATTR_MAX_THREADS
	.align		4
.L_4543:
        /*00ec*/ 	.byte	0x04, 0x05
        /*00ee*/ 	.short	(.L_4545 - .L_4544)
.L_4544:
        /*00f0*/ 	.word	0x00000080
        /*00f4*/ 	.word	0x00000001
        /*00f8*/ 	.word	0x00000001


	//----- nvinfo : EIATTR_CRS_STACK_SIZE
	.align		4
.L_4545:
        /*00fc*/ 	.byte	0x04, 0x1e
        /*00fe*/ 	.short	(.L_4547 - .L_4546)
.L_4546:
        /*0100*/ 	.word	0x00000000
.L_4547:


//--------------------- .nv.info._ZN10layer_norm13ln_bwd_kernelINS_13Kernel_traitsIfffffjLj256ELj1ELj4ELj1ELj16ENS_18Kernel_traits_baseILj256EfffffjLj128EEEEELb0ELb0ELb1ELb1EEEvNS_9BwdParamsE --------------------------
	.section	.nv.info._ZN10layer_norm13ln_bwd_kernelINS_13Kernel_traitsIfffffjLj256ELj1ELj4ELj1ELj16ENS_18Kernel_traits_baseILj256EfffffjLj128EEEEELb0ELb0ELb1ELb1EEEvNS_9BwdParamsE,"",@"SHT_CUDA_INFO"
	.sectionflags	@""
	.align	4


	//----- nvinfo : EIATTR_CUDA_API_VERSION
	.align		4
        /*0000*/ 	.byte	0x04, 0x37
        /*0002*/ 	.short	(.L_4549 - .L_4548)
.L_4548:
        /*0004*/ 	.word	0x00000082


	//----- nvinfo : EIATTR_SW2861232_WAR
	.align		4
.L_4549:
        /*0008*/ 	.byte	0x01, 0x35
	.zero		2


	//----- nvinfo : EIATTR_PARAM_CBANK
	.align		4
        /*000c*/ 	.byte	0x04, 0x0a
        /*000e*/ 	.short	(.L_4551 - .L_4550)
	.align		4
.L_4550:
        /*0010*/ 	.word	index@(.nv.constant0._ZN10layer_norm13ln_bwd_kernelINS_13Kernel_traitsIfffffjLj256ELj1ELj4ELj1ELj16ENS_18Kernel_traits_baseILj256EfffffjLj128EEEEELb0ELb0ELb1ELb1EEEvNS_9BwdParamsE)
        /*0014*/ 	.short	0x0160
        /*0016*/ 	.short	0x0128


	//----- nvinfo : EIATTR_CBANK_PARAM_SIZE
	.align		4
.L_4551:
        /*0018*/ 	.byte	0x03, 0x19
        /*001a*/ 	.short	0x0128


	//----- nvinfo : EIATTR_KPARAM_INFO
	.align		4
        /*001c*/ 	.byte	0x04, 0x17
        /*001e*/ 	.short	(.L_4553 - .L_4552)
.L_4552:
        /*0020*/ 	.word	0x00000000
        /*0024*/ 	.short	0x0000
        /*0026*/ 	.short	0x0000
        /*0028*/ 	.byte	0x00, 0xf0, 0xa1, 0x04


	//----- nvinfo : EIATTR_MAXREG_COUNT
	.align		4
.L_4553:
        /*002c*/ 	.byte	0x03, 0x1b
        /*002e*/ 	.short	0x00ff


	//----- nvinfo : EIATTR_NUM_BARRIERS
	.align		4
        /*0030*/ 	.byte	0x02, 0x4c
        /*0032*/ 	.byte	0x01
	.zero		1


	//----- nvinfo : EIATTR_MERCURY_ISA_VERSION
	.align		4
        /*0034*/ 	.byte	0x03, 0x5f
        /*0036*/ 	.short	0x0000


	//----- nvinfo : EIATTR_COOP_GROUP_MASK_REGIDS
	.align		4
        /*0038*/ 	.byte	0x04, 0x29
        /*003a*/ 	.short	(.L_4555 - .L_4554)


	//   ....[0]....
.L_4554:
        /*003c*/ 	.word	0xffffffff


	//   ....[1]....
        /*0040*/ 	.word	0xffffffff


	//   ....[2]....
        /*0044*/ 	.word	0xffffffff


	//   ....[3]....
        /*0048*/ 	.word	0xffffffff


	//   ....[4]....
        /*004c*/ 	.word	0xffffffff


	//   ....[5]....
        /*0050*/ 	.word	0xffffffff


	//   ....[6]....
        /*0054*/ 	.word	0xffffffff


	//   ....[7]....
        /*0058*/ 	.word	0xffffffff


	//   ....[8]....
        /*005c*/ 	.word	0xffffffff


	//   ....[9]....
        /*0060*/ 	.word	0xffffffff


	//   ....[10]....
        /*0064*/ 	.word	0xffffffff


	//   ....[11]....
        /*0068*/ 	.word	0xffffffff


	//   ....[12]....
        /*006c*/ 	.word	0xffffffff


	//   ....[13]....
        /*0070*/ 	.word	0xffffffff


	//   ....[14]....
        /*0074*/ 	.word	0xffffffff


	//   ....[15]....
        /*0078*/ 	.word	0xffffffff


	//   ....[16]....
        /*007c*/ 	.word	0xffffffff


	//   ....[17]....
        /*0080*/ 	.word	0xffffffff


	//   ....[18]....
        /*0084*/ 	.word	0xffffffff


	//   ....[19]....
        /*0088*/ 	.word	0xffffffff


	//----- nvinfo : EIATTR_COOP_GROUP_INSTR_OFFSETS
	.align		4
.L_4555:
        /*008c*/ 	.byte	0x04, 0x28
        /*008e*/ 	.short	(.L_4557 - .L_4556)


	//   ....[0]....
.L_4556:
        /*0090*/ 	.word	0x000008b0


	//   ....[1]....
        /*0094*/ 	.word	0x000008d0


	//   ....[2]....
        /*0098*/ 	.word	0x000008f0


	//   ....[3]....
        /*009c*/ 	.word	0x00000910


	//   ....[4]....
        /*00a0*/ 	.word	0x00000930


	//   ....[5]....
        /*00a4*/ 	.word	0x00000950


	//   ....[6]....
        /*00a8*/ 	.word	0x00000970


	//   ....[7]....
        /*00ac*/ 	.word	0x00000990


	//   ....[8]....
        /*00b0*/ 	.word	0x000009b0


	//   ....[9]....
        /*00b4*/ 	.word	0x000009d0


	//   ....[10]....
        /*00b8*/ 	.word	0x000017f0


	//   ....[11]....
        /*00bc*/ 	.word	0x00001870


	//   ....[12]....
        /*00c0*/ 	.word	0x000018f0


	//   ....[13]....
        /*00c4*/ 	.word	0x00001960


	//   ....[14]....
        /*00c8*/ 	.word	0x000019e0


	//   ....[15]....
        /*00cc*/ 	.word	0x00001a50


	//   ....[16]....
        /*00d0*/ 	.word	0x00001ad0


	//   ....[17]....
        /*00d4*/ 	.word	0x00001b40


	//   ....[18]....
        /*00d8*/ 	.word	0x00001bc0


	//   ....[19]....
        /*00dc*/ 	.word	0x00001c30


	//----- nvinfo : EIATTR_EXIT_INSTR_OFFSETS
	.align		4
.L_4557:
        /*00e0*/ 	.byte	0x04, 0x1c
        /*00e2*/ 	.short	(.L_4559 - .L_4558)


	//   ....[0]....
.L_4558:
        /*00e4*/ 	.word	0x00001790


	//----- nvinfo : EIATTR_MAX_THREADS
	.align		4
.L_4559:
        /*00e8*/ 	.byte	0x04, 0x05
        /*00ea*/ 	.short	(.L_4561 - .L_4560)
.L_4560:
        /*00ec*/ 	.word	0x00000080
        /*00f0*/ 	.word	0x00000001
        /*00f4*/ 	.word	0x00000001


	//----- nvinfo : EIATTR_CRS_STACK_SIZE
	.align		4
.L_4561:
        /*00f8*/ 	.byte	0x04, 0x1e
        /*00fa*/ 	.short	(.L_4563 - .L_4562)
.L_4562:
        /*00fc*/ 	.word	0x00000000
.L_4563:


//--------------------- .nv.info._ZN10layer_norm13ln_bwd_kernelINS_13Kernel_traitsIfffffjLj256ELj1ELj4ELj1ELj16ENS_18Kernel_traits_baseILj256EfffffjLj128EEEEELb0ELb1ELb0ELb0EEEvNS_9BwdParamsE --------------------------
	.section	.nv.info._ZN10layer_norm13ln_bwd_kernelINS_13Kernel_traitsIfffffjLj256ELj1ELj4ELj1ELj16ENS_18Kernel_traits_baseILj256EfffffjLj128EEEEELb0ELb1ELb0ELb0EEEvNS_9BwdParamsE,"",@"SHT_CUDA_INFO"
	.sectionflags	@""
	.align	4


	//----- nvinfo : EIATTR_CUDA_API_VERSION
	.align		4
        /*0000*/ 	.byte	0x04, 0x37
        /*0002*/ 	.short	(.L_4565 - .L_4564)
.L_4564:
        /*0004*/ 	.word	0x00000082


	//----- nvinfo : EIATTR_SW2861232_WAR
	.align		4
.L_4565:
        /*0008*/ 	.byte	0x01, 0x35
	.zero		2


	//----- nvinfo : EIATTR_PARAM_CBANK
	.align		4
        /*000c*/ 	.byte	0x04, 0x0a
        /*000e*/ 	.short	(.L_4567 - .L_4566)
	.align		4
.L_4566:
        /*0010*/ 	.word	index@(.nv.constant0._ZN10layer_norm13ln_bwd_kernelINS_13Kernel_traitsIfffffjLj256ELj1ELj4ELj1ELj16ENS_18Kernel_traits_baseILj256EfffffjLj128EEEEELb0ELb1ELb0ELb0EEEvNS_9BwdParamsE)
        /*0014*/ 	.short	0x0160
        /*0016*/ 	.short	0x0128


	//----- nvinfo : EIATTR_CBANK_PARAM_SIZE
	.align		4
.L_4567:
        /*0018*/ 	.byte	0x03, 0x19
        /*001a*/ 	.short	0x0128


	//----- nvinfo : EIATTR_KPARAM_INFO
	.align		4
        /*001c*/ 	.byte	0x04, 0x17
        /*001e*/ 	.short	(.L_4569 - .L_4568)
.L_4568:
        /*0020*/ 	.word	0x00000000
        /*0024*/ 	.short	0x0000
        /*0026*/ 	.short	0x0000
        /*0028*/ 	.byte	0x00, 0xf0, 0xa1, 0x04


	//----- nvinfo : EIATTR_MAXREG_COUNT
	.align		4
.L_4569:
        /*002c*/ 	.byte	0x03, 0x1b
        /*002e*/ 	.short	0x00ff


	//----- nvinfo : EIATTR_NUM_BARRIERS
	.align		4
        /*0030*/ 	.byte	0x02, 0x4c
        /*0032*/ 	.byte	0x01
	.zero		1


	//----- nvinfo : EIATTR_MERCURY_ISA_VERSION
	.align		4
        /*0034*/ 	.byte	0x03, 0x5f
        /*0036*/ 	.short	0x0000


	//----- nvinfo : EIATTR_COOP_GROUP_MASK_REGIDS
	.align		4
        /*0038*/ 	.byte	0x04, 0x29
        /*003a*/ 	.short	(.L_4571 - .L_4570)


	//   ....[0]....
.L_4570:
        /*003c*/ 	.word	0xffffffff


	//   ....[1]....
        /*0040*/ 	.word	0xffffffff


	//   ....[2]....
        /*0044*/ 	.word	0xffffffff


	//   ....[3]....
        /*0048*/ 	.word	0xffffffff


	//   ....[4]....
        /*004c*/ 	.word	0xffffffff


	//   ....[5]....
        /*0050*/ 	.word	0xffffffff


	//   ....[6]....
        /*0054*/ 	.word	0xffffffff


	//   ....[7]....
        /*0058*/ 	.word	0xffffffff


	//   ....[8]....
        /*005c*/ 	.word	0xffffffff


	//   ....[9]....
        /*0060*/ 	.word	0xffffffff


	//   ....[10]....
        /*0064*/ 	.word	0xffffffff


	//   ....[11]....
        /*0068*/ 	.word	0xffffffff


	//   ....[12]....
        /*006c*/ 	.word	0xffffffff


	//   ....[13]....
        /*0070*/ 	.word	0xffffffff


	//   ....[14]....
        /*0074*/ 	.word	0xffffffff


	//   ....[15]....
        /*0078*/ 	.word	0xffffffff


	//   ....[16]....
        /*007c*/ 	.word	0xffffffff


	//   ....[17]....
        /*0080*/ 	.word	0xffffffff


	//   ....[18]....
        /*0084*/ 	.word	0xffffffff


	//   ....[19]....
        /*0088*/ 	.word	0xffffffff


	//----- nvinfo : EIATTR_COOP_GROUP_INSTR_OFFSETS
	.align		4
.L_4571:
        /*008c*/ 	.byte	0x04, 0x28
        /*008e*/ 	.short	(.L_4573 - .L_4572)


	//   ....[0]....
.L_4572:
        /*0090*/ 	.word	0x00000950


	//   ....[1]....
        /*0094*/ 	.word	0x00000970


	//   ....[2]....
        /*0098*/ 	.word	0x00000990


	//   ....[3]....
        /*009c*/ 	.word	0x000009b0


	//   ....[4]....
        /*00a0*/ 	.word	0x000009d0


	//   ....[5]....
        /*00a4*/ 	.word	0x000009f0


	//   ....[6]....
        /*00a8*/ 	.word	0x00000a10


	//   ....[7]....
        /*00ac*/ 	.word	0x00000a30


	//   ....[8]....
        /*00b0*/ 	.word	0x00000a50


	//   ....[9]....
        /*00b4*/ 	.word	0x00000a70


	//   ....[10]....
        /*00b8*/ 	.word	0x00001830


	//   ....[11]....
        /*00bc*/ 	.word	0x000018b0


	//   ....[12]....
        /*00c0*/ 	.word	0x00001930


	//   ....[13]....
        /*00c4*/ 	.word	0x000019a0


	//   ....[14]....
        /*00c8*/ 	.word	0x00001a20


	//   ....[15]....
        /*00cc*/ 	.word	0x00001a90


	//   ....[16]....
        /*00d0*/ 	.word	0x00001b10


	//   ....[17]....
        /*00d4*/ 	.word	0x00001b80


	//   ....[18]....
        /*00d8*/ 	.word	0x00001c00


	//   ....[19]....
        /*00dc*/ 	.word	0x00001c70


	//----- nvinfo : EIATTR_EXIT_INSTR_OFFSETS
	.align		4
.L_4573:
        /*00e0*/ 	.byte	0x04, 0x1c
        /*00e2*/ 	.short	(.L_4575 - .L_4574)


	//   ....[0]....
.L_4574:
        /*00e4*/ 	.word	0x00001750


	//   ....[1]....
        /*00e8*/ 	.word	0x000017d0


	//----- nvinfo : EIATTR_MAX_THREADS
	.align		4
.L_4575:
        /*00ec*/ 	.byte	0x04, 0x05
        /*00ee*/ 	.short	(.L_4577 - .L_4576)
.L_4576:
        /*00f0*/ 	.word	0x00000080
        /*00f4*/ 	.word	0x00000001
        /*00f8*/ 	.word	0x00000001


	//----- nvinfo : EIATTR_CRS_STACK_SIZE
	.align		4
.L_4577:
        /*00fc*/ 	.byte	0x04, 0x1e
        /*00fe*/ 	.short	(.L_4579 - .L_4578)
.L_4578:
        /*0100*/ 	.word	0x00000000
.L_4579:


//--------------------- .nv.info._ZN10layer_norm13ln_bwd_kernelINS_13Kernel_traitsIfffffjLj256ELj1ELj4ELj1ELj16ENS_18Kernel_traits_baseILj256EfffffjLj128EEEEELb0ELb1ELb0ELb1EEEvNS_9BwdParamsE --------------------------
	.section	.nv.info._ZN10layer_norm13ln_bwd_kernelINS_13Kernel_traitsIfffffjLj256ELj1ELj4ELj1ELj16ENS_18Kernel_traits_baseILj256EfffffjLj128EEEEELb0ELb1ELb0ELb1EEEvNS_9BwdParamsE,"",@"SHT_CUDA_INFO"
	.sectionflags	@""
	.align	4


	//----- nvinfo : EIATTR_CUDA_API_VERSION
	.align		4
        /*0000*/ 	.byte	0x04, 0x37
        /*0002*/ 	.short	(.L_4581 - .L_4580)
.L_4580:
        /*0004*/ 	.word	0x00000082


	//----- nvinfo : EIATTR_SW2861232_WAR
	.align		4
.L_4581:
        /*0008*/ 	.byte	0x01, 0x35
	.zero		2


	//----- nvinfo : EIATTR_PARAM_CBANK
	.align		4
        /*000c*/ 	.byte	0x04, 0x0a
        /*000e*/ 	.short	(.L_4583 - .L_4582)
	.align		4
.L_4582:
        /*0010*/ 	.word	index@(.nv.constant0._ZN10layer_norm13ln_bwd_kernelINS_13Kernel_traitsIfffffjLj256ELj1ELj4ELj1ELj16ENS_18Kernel_traits_baseILj256EfffffjLj128EEEEELb0ELb1ELb0ELb1EEEvNS_9BwdParamsE)
        /*0014*/ 	.short	0x0160
        /*0016*/ 	.short	0x0128


	//----- nvinfo : EIATTR_CBANK_PARAM_SIZE
	.align		4
.L_4583:
        /*0018*/ 	.byte	0x03, 0x19
        /*001a*/ 	.short	0x0128


	//----- nvinfo : EIATTR_KPARAM_INFO
	.align		4
        /*001c*/ 	.byte	0x04, 0x17
        /*001e*/ 	.short	(.L_4585 - .L_4584)
.L_4584:
        /*0020*/ 	.word	0x00000000
        /*0024*/ 	.short	0x0000
        /*0026*/ 	.short	0x0000
        /*0028*/ 	.byte	0x00, 0xf0, 0xa1, 0x04


	//----- nvinfo : EIATTR_MAXREG_COUNT
	.align		4
.L_4585:
        /*002c*/ 	.byte	0x03, 0x1b
        /*002e*/ 	.short	0x00ff


	//----- nvinfo : EIATTR_NUM_BARRIERS
	.align		4
        /*0030*/ 	.byte	0x02, 0x4c
        /*0032*/ 	.byte	0x01
	.zero		1


	//----- nvinfo : EIATTR_MERCURY_ISA_VERSION
	.align		4
        /*0034*/ 	.byte	0x03, 0x5f
        /*0036*/ 	.short	0x0000


	//----- nvinfo : EIATTR_COOP_GROUP_MASK_REGIDS
	.align		4
        /*0038*/ 	.byte	0x04, 0x29
        /*003a*/ 	.short	(.L_4587 - .L_4586)


	//   ....[0]....
.L_4586:
        /*003c*/ 	.word	0xffffffff


	//   ....[1]....
        /*0040*/ 	.word	0xffffffff


	//   ....[2]....
        /*0044*/ 	.word	0xffffffff


	//   ....[3]....
        /*0048*/ 	.word	0xffffffff


	//   ....[4]....
        /*004c*/ 	.word	0xffffffff


	//   ....[5]....
        /*0050*/ 	.word	0xffffffff


	//   ....[6]....
        /*0054*/ 	.word	0xffffffff


	//   ....[7]....
        /*0058*/ 	.word	0xffffffff


	//   ....[8]....
        /*005c*/ 	.word	0xffffffff


	//   ....[9]....
        /*0060*/ 	.word	0xffffffff


	//   ....[10]....
        /*0064*/ 	.word	0xffffffff


	//   ....[11]....
        /*0068*/ 	.word	0xffffffff


	//   ....[12]....
        /*006c*/ 	.word	0xffffffff


	//   ....[13]....
        /*0070*/ 	.word	0xffffffff


	//   ....[14]....
        /*0074*/ 	.word	0xffffffff


	//   ....[15]....
        /*0078*/ 	.word	0xffffffff


	//   ....[16]....
        /*007c*/ 	.word	0xffffffff


	//   ....[17]....
        /*0080*/ 	.word	0xffffffff


	//   ....[18]....
        /*0084*/ 	.word	0xffffffff


	//   ....[19]....
        /*0088*/ 	.word	0xffffffff


	//----- nvinfo : EIATTR_COOP_GROUP_INSTR_OFFSETS
	.align		4
.L_4587:
        /*008c*/ 	.byte	0x04, 0x28
        /*008e*/ 	.short	(.L_4589 - .L_4588)


	//   ....[0]....
.L_4588:
        /*0090*/ 	.word	0x00000890


	//   ....[1]....
        /*0094*/ 	.word	0x000008b0


	//   ....[2]....
        /*0098*/ 	.word	0x000008d0


	//   ....[3]....
        /*009c*/ 	.word	0x000008f0


	//   ....[4]....
        /*00a0*/ 	.word	0x00000910


	//   ....[5]....
        /*00a4*/ 	.word	0x00000930


	//   ....[6]....
        /*00a8*/ 	.word	0x00000950


	//   ....[7]....
        /*00ac*/ 	.word	0x00000970


	//   ....[8]....
        /*00b0*/ 	.word	0x00000990


	//   ....[9]....
        /*00b4*/ 	.word	0x000009b0


	//   ....[10]....
        /*00b8*/ 	.word	0x00001650


	//   ....[11]....
        /*00bc*/ 	.word	0x000016d0


	//   ....[12]....
        /*00c0*/ 	.word	0x00001750


	//   ....[13]....
        /*00c4*/ 	.word	0x000017c0


	//   ....[14]....
        /*00c8*/ 	.word	0x00001840


	//   ....[15]....
        /*00cc*/ 	.word	0x000018b0


	//   ....[16]....
        /*00d0*/ 	.word	0x00001930


	//   ....[17]....
        /*00d4*/ 	.word	0x000019a0


	//   ....[18]....
        /*00d8*/ 	.word	0x00001a20


	//   ....[19]....
        /*00dc*/ 	.word	0x00001a90


	//----- nvinfo : EIATTR_EXIT_INSTR_OFFSETS
	.align		4
.L_4589:
        /*00e0*/ 	.byte	0x04, 0x1c
        /*00e2*/ 	.short	(.L_4591 - .L_4590)


	//   ....[0]....
.L_4590:
        /*00e4*/ 	.word	0x000015f0


	//----- nvinfo : EIATTR_MAX_THREADS
	.align		4
.L_4591:
        /*00e8*/ 	.byte	0x04, 0x05
        /*00ea*/ 	.short	(.L_4593 - .L_4592)
.L_4592:
        /*00ec*/ 	.word	0x00000080
        /*00f0*/ 	.word	0x00000001
        /*00f4*/ 	.word	0x00000001


	//----- nvinfo : EIATTR_CRS_STACK_SIZE
	.align		4
.L_4593:
        /*00f8*/ 	.byte	0x04, 0x1e
        /*00fa*/ 	.short	(.L_4595 - .L_4594)
.L_4594:
        /*00fc*/ 	.word	0x00000000
.L_4595:


//--------------------- .nv.info._ZN10layer_norm13ln_bwd_kernelINS_13Kernel_traitsIfffffjLj256ELj1ELj4ELj1ELj16ENS_18Kernel_traits_baseILj256EfffffjLj128EEEEELb0ELb1ELb1ELb0EEEvNS_9BwdParamsE --------------------------
	.section	.nv.info._ZN10layer_norm13ln_bwd_kernelINS_13Kernel_traitsIfffffjLj256ELj1ELj4ELj1ELj16ENS_18Kernel_traits_baseILj256EfffffjLj128EEEEELb0ELb1ELb1ELb0EEEvNS_9BwdParamsE,"",@"SHT_CUDA_INFO"
	.sectionflags	@""
	.align	4


	//----- nvinfo : EIATTR_CUDA_API_VERSION
	.align		4
        /*0000*/ 	.byte	0x04, 0x37
        /*0002*/ 	.short	(.L_4597 - .L_4596)
.L_4596:
        /*0004*/ 	.word	0x00000082


	//----- nvinfo : EIATTR_SW2861232_WAR
	.align		4
.L_4597:
        /*0008*/ 	.byte	0x01, 0x35
	.zero		2


	//----- nvinfo : EIATTR_PARAM_CBANK
	.align		4
        /*000c*/ 	.byte	0x04, 0x0a
        /*000e*/ 	.short	(.L_4599 - .L_4598)
	.align		4
.L_4598:
        /*0010*/ 	.word	index@(.nv.constant0._ZN10layer_norm13ln_bwd_kernelINS_13Kernel_traitsIfffffjLj256ELj1ELj4ELj1ELj16ENS_18Kernel_traits_baseILj256EfffffjLj128EEEEELb0ELb1ELb1ELb0EEEvNS_9BwdParamsE)
        /*0014*/ 	.short	0x0160
        /*0016*/ 	.short	0x0128


	//----- nvinfo : EIATTR_CBANK_PARAM_SIZE
	.align		4
.L_4599:
        /*0018*/ 	.byte	0x03, 0x19
        /*001a*/ 	.short	0x0128


	//----- nvinfo : EIATTR_KPARAM_INFO
	.align		4
        /*001c*/ 	.byte	0x04, 0x17
        /*001e*/ 	.short	(.L_4601 - .L_4600)
.L_4600:
        /*0020*/ 	.word	0x00000000
        /*0024*/ 	.short	0x0000
        /*0026*/ 	.short	0x0000
        /*0028*/ 	.byte	0x00, 0xf0, 0xa1, 0x04


	//----- nvinfo : EIATTR_MAXREG_COUNT
	.align		4
.L_4601:
        /*002c*/ 	.byte	0x03, 0x1b
        /*002e*/ 	.short	0x00ff


	//----- nvinfo : EIATTR_NUM_BARRIERS
	.align		4
        /*0030*/ 	.byte	0x02, 0x4c
        /*0032*/ 	.byte	0x01
	.zero		1


	//----- nvinfo : EIATTR_MERCURY_ISA_VERSION
	.align		4
        /*0034*/ 	.byte	0x03, 0x5f
        /*0036*/ 	.short	0x0000


	//----- nvinfo : EIATTR_COOP_GROUP_MASK_REGIDS
	.align		4
        /*0038*/ 	.byte	0x04, 0x29
        /*003a*/ 	.short	(.L_4603 - .L_4602)


	//   ....[0]....
.L_4602:
        /*003c*/ 	.word	0xffffffff


	//   ....[1]....
        /*0040*/ 	.word	0xffffffff


	//   ....[2]....
        /*0044*/ 	.word	0xffffffff


	//   ....[3]....
        /*0048*/ 	.word	0xffffffff


	//   ....[4]....
        /*004c*/ 	.word	0xffffffff


	//   ....[5]....
        /*0050*/ 	.word	0xffffffff


	//   ....[6]....
        /*0054*/ 	.word	0xffffffff


	//   ....[7]....
        /*0058*/ 	.word	0xffffffff


	//   ....[8]....
        /*005c*/ 	.word	0xffffffff


	//   ....[9]....
        /*0060*/ 	.word	0xffffffff


	//   ....[10]....
        /*0064*/ 	.word	0xffffffff


	//   ....[11]....
        /*0068*/ 	.word	0xffffffff


	//   ....[12]....
        /*006c*/ 	.word	0xffffffff


	//   ....[13]....
        /*0070*/ 	.word	0xffffffff


	//   ....[14]....
        /*0074*/ 	.word	0xffffffff


	//   ....[15]....
        /*0078*/ 	.word	0xffffffff


	//   ....[16]....
        /*007c*/ 	.word	0xffffffff


	//   ....[17]....
        /*0080*/ 	.word	0xffffffff


	//   ....[18]....
        /*0084*/ 	.word	0xffffffff


	//   ....[19]....
        /*0088*/ 	.word	0xffffffff


	//----- nvinfo : EIATTR_COOP_GROUP_INSTR_OFFSETS
	.align		4
.L_4603:
        /*008c*/ 	.byte	0x04, 0x28
        /*008e*/ 	.short	(.L_4605 - .L_4604)


	//   ....[0]....
.L_4604:
        /*0090*/ 	.word	0x00000a70


	//   ....[1]....
        /*0094*/ 	.word	0x00000a90


	//   ....[2]....
        /*0098*/ 	.word	0x00000ab0


	//   ....[3]....
        /*009c*/ 	.word	0x00000ad0


	//   ....[4]....
        /*00a0*/ 	.word	0x00000af0


	//   ....[5]....
        /*00a4*/ 	.word	0x00000b10


	//   ....[6]....
        /*00a8*/ 	.word	0x00000b40


	//   ....[7]....
        /*00ac*/ 	.word	0x00000b50


	//   ....[8]....
        /*00b0*/ 	.word	0x00000b80


	//   ....[9]....
        /*00b4*/ 	.word	0x00000b90


	//   ....[10]....
        /*00b8*/ 	.word	0x00001e30


	//   ....[11]....
        /*00bc*/ 	.word	0x00001eb0


	//   ....[12]....
        /*00c0*/ 	.word	0x00001f30


	//   ....[13]....
        /*00c4*/ 	.word	0x00001fa0


	//   ....[14]....
        /*00c8*/ 	.word	0x00002020


	//   ....[15]....
        /*00cc*/ 	.word	0x00002090


	//   ....[16]....
        /*00d0*/ 	.word	0x00002110


	//   ....[17]....
        /*00d4*/ 	.word	0x00002180


	//   ....[18]....
        /*00d8*/ 	.word	0x00002200


	//   ....[19]....
        /*00dc*/ 	.word	0x00002270


	//----- nvinfo : EIATTR_EXIT_INSTR_OFFSETS
	.align		4
.L_4605:
        /*00e0*/ 	.byte	0x04, 0x1c
        /*00e2*/ 	.short	(.L_4607 - .L_4606)


	//   ....[0]....
.L_4606:
        /*00e4*/ 	.word	0x00001d50


	//   ....[1]....
        /*00e8*/ 	.word	0x00001dd0


	//----- nvinfo : EIATTR_MAX_THREADS
	.align		4
.L_4607:
        /*00ec*/ 	.byte	0x04, 0x05
        /*00ee*/ 	.short	(.L_4609 - .L_4608)
.L_4608:
        /*00f0*/ 	.word	0x00000080
        /*00f4*/ 	.word	0x00000001
        /*00f8*/ 	.word	0x00000001


	//----- nvinfo : EIATTR_CRS_STACK_SIZE
	.align		4
.L_4609:
        /*00fc*/ 	.byte	0x04, 0x1e
        /*00fe*/ 	.short	(.L_4611 - .L_4610)
.L_4610:
        /*0100*/ 	.word	0x00000000
.L_4611:


//--------------------- .nv.info._ZN10layer_norm13ln_bwd_kernelINS_13Kernel_traitsIfffffjLj256ELj1ELj4ELj1ELj16ENS_18Kernel_traits_baseILj256EfffffjLj128EEEEELb0ELb1ELb1ELb1EEEvNS_9BwdParamsE --------------------------
	.section	.nv.info._ZN10layer_norm13ln_bwd_kernelINS_13Kernel_traitsIfffffjLj256ELj1ELj4ELj1ELj16ENS_18Kernel_traits_baseILj256EfffffjLj128EEEEELb0ELb1ELb1ELb1EEEvNS_9BwdParamsE,"",@"SHT_CUDA_INFO"
	.sectionflags	@""
	.align	4


	//----- nvinfo : EIATTR_CUDA_API_VERSION
	.align		4
        /*0000*/ 	.byte	0x04, 0x37
        /*0002*/ 	.short	(.L_4613 - .L_4612)
.L_4612:
        /*0004*/ 	.word	0x00000082


	//----- nvinfo : EIATTR_SW2861232_WAR
	.align		4
.L_4613:
        /*0008*/ 	.byte	0x01, 0x35
	.zero		2


	//----- nvinfo : EIATTR_PARAM_CBANK
	.align		4
        /*000c*/ 	.byte	0x04, 0x0a
        /*000e*/ 	.short	(.L_4615 - .L_4614)
	.align		4
.L_4614:
        /*0010*/ 	.word	index@(.nv.constant0._ZN10layer_norm13ln_bwd_kernelINS_13Kernel_traitsIfffffjLj256ELj1ELj4ELj1ELj16ENS_18Kernel_traits_baseILj256EfffffjLj128EEEEELb0ELb1ELb1ELb1EEEvNS_9BwdParamsE)
        /*0014*/ 	.short	0x0160
        /*0016*/ 	.short	0x0128


	//----- nvinfo : EIATTR_CBANK_PARAM_SIZE
	.align		4
.L_4615:
        /*0018*/ 	.byte	0x03, 0x19
        /*001a*/ 	.short	0x0128


	//----- nvinfo : EIATTR_KPARAM_INFO
	.align		4
        /*001c*/ 	.byte	0x04, 0x17
        /*001e*/ 	.short	(.L_4617 - .L_4616)
.L_4616:
        /*0020*/ 	.word	0x00000000
        /*0024*/ 	.short	0x0000
        /*0026*/ 	.short	0x0000
        /*0028*/ 	.byte	0x00, 0xf0, 0xa1, 0x04


	//----- nvinfo : EIATTR_MAXREG_COUNT
	.align		4
.L_4617:
        /*002c*/ 	.byte	0x03, 0x1b
        /*002e*/ 	.short	0x00ff


	//----- nvinfo : EIATTR_NUM_BARRIERS
	.align		4
        /*0030*/ 	.byte	0x02, 0x4c
        /*0032*/ 	.byte	0x01
	.zero		1


	//----- nvinfo : EIATTR_MERCURY_ISA_VERSION
	.align		4
        /*0034*/ 	.byte	0x03, 0x5f
        /*0036*/ 	.short	0x0000


	//----- nvinfo : EIATTR_COOP_GROUP_MASK_REGIDS
	.align		4
        /*0038*/ 	.byte	0x04, 0x29
        /*003a*/ 	.short	(.L_4619 - .L_4618)


	//   ....[0]....
.L_4618:
        /*003c*/ 	.word	0xffffffff


	//   ....[1]....
        /*0040*/ 	.word	0xffffffff


	//   ....[2]....
        /*0044*/ 	.word	0xffffffff


	//   ....[3]....
        /*0048*/ 	.word	0xffffffff


	//   ....[4]....
        /*004c*/ 	.word	0xffffffff


	//   ....[5]....
        /*0050*/ 	.word	0xffffffff


	//   ....[6]....
        /*0054*/ 	.word	0xffffffff


	//   ....[7]....
        /*0058*/ 	.word	0xffffffff


	//   ....[8]....
        /*005c*/ 	.word	0xffffffff


	//   ....[9]....
        /*0060*/ 	.word	0xffffffff


	//   ....[10]....
        /*0064*/ 	.word	0xffffffff


	//   ....[11]....
        /*0068*/ 	.word	0xffffffff


	//   ....[12]....
        /*006c*/ 	.word	0xffffffff


	//   ....[13]....
        /*0070*/ 	.word	0xffffffff


	//   ....[14]....
        /*0074*/ 	.word	0xffffffff


	//   ....[15]....
        /*0078*/ 	.word	0xffffffff


	//   ....[16]....
        /*007c*/ 	.word	0xffffffff


	//   ....[17]....
        /*0080*/ 	.word	0xffffffff


	//   ....[18]....
        /*0084*/ 	.word	0xffffffff


	//   ....[19]....
        /*0088*/ 	.word	0xffffffff


	//----- nvinfo : EIATTR_COOP_GROUP_INSTR_OFFSETS
	.align		4
.L_4619:
        /*008c*/ 	.byte	0x04, 0x28
        /*008e*/ 	.short	(.L_4621 - .L_4620)


	//   ....[0]....
.L_4620:
        /*0090*/ 	.word	0x00000970


	//   ....[1]....
        /*0094*/ 	.word	0x00000990


	//   ....[2]....
        /*0098*/ 	.word	0x000009b0


	//   ....[3]....
        /*009c*/ 	.word	0x000009d0


	//   ....[4]....
        /*00a0*/ 	.word	0x000009f0


	//   ....[5]....
        /*00a4*/ 	.word	0x00000a10


	//   ....[6]....
        /*00a8*/ 	.word	0x00000a30


	//   ....[7]....
        /*00ac*/ 	.word	0x00000a50


	//   ....[8]....
        /*00b0*/ 	.word	0x00000a80


	//   ....[9]....
        /*00b4*/ 	.word	0x00000a90


	//   ....[10]....
        /*00b8*/ 	.word	0x00001ab0


	//   ....[11]....
        /*00bc*/ 	.word	0x00001b30


	//   ....[12]....
        /*00c0*/ 	.word	0x00001bb0


	//   ....[13]....
        /*00c4*/ 	.word	0x00001c20


	//   ....[14]....
        /*00c8*/ 	.word	0x00001ca0


	//   ....[15]....
        /*00cc*/ 	.word	0x00001d10


	//   ....[16]....
        /*00d0*/ 	.word	0x00001d90


	//   ....[17]....
        /*00d4*/ 	.word	0x00001e00


	//   ....[18]....
        /*00d8*/ 	.word	0x00001e80


	//   ....[19]....
        /*00dc*/ 	.word	0x00001ef0


	//----- nvinfo : EIATTR_EXIT_INSTR_OFFSETS
	.align		4
.L_4621:
        /*00e0*/ 	.byte	0x04, 0x1c
        /*00e2*/ 	.short	(.L_4623 - .L_4622)


	//   ....[0]....
.L_4622:
        /*00e4*/ 	.word	0x00001a50


	//----- nvinfo : EIATTR_MAX_THREADS
	.align		4
.L_4623:
        /*00e8*/ 	.byte	0x04, 0x05
        /*00ea*/ 	.short	(.L_4625 - .L_4624)
.L_4624:
        /*00ec*/ 	.word	0x00000080
        /*00f0*/ 	.word	0x00000001
        /*00f4*/ 	.word	0x00000001


	//----- nvinfo : EIATTR_CRS_STACK_SIZE
	.align		4
.L_4625:
        /*00f8*/ 	.byte	0x04, 0x1e
        /*00fa*/ 	.short	(.L_4627 - .L_4626)
.L_4626:
        /*00fc*/ 	.word	0x00000000
.L_4627:


//--------------------- .nv.info._ZN10layer_norm13ln_bwd_kernelINS_13Kernel_traitsIfffffjLj256ELj1ELj4ELj1ELj16ENS_18Kernel_traits_baseILj256EfffffjLj128EEEEELb1ELb0ELb0ELb0EEEvNS_9BwdParamsE --------------------------
	.section	.nv.info._ZN10layer_norm13ln_bwd_kernelINS_13Kernel_traitsIfffffjLj256ELj1ELj4ELj1ELj16ENS_18Kernel_traits_baseILj256EfffffjLj128EEEEELb1ELb0ELb0ELb0EEEvNS_9BwdParamsE,"",@"SHT_CUDA_INFO"
	.sectionflags	@""
	.align	4


	//----- nvinfo : EIATTR_CUDA_API_VERSION
	.align		4
        /*0000*/ 	.byte	0x04, 0x37
        /*0002*/ 	.short	(.L_4629 - .L_4628)
.L_4628:
        /*0004*/ 	.word	0x00000082


	//----- nvinfo : EIATTR_SW2861232_WAR
	.align		4
.L_4629:
        /*0008*/ 	.byte	0x01, 0x35
	.zero		2


	//----- nvinfo : EIATTR_PARAM_CBANK
	.align		4
        /*000c*/ 	.byte	0x04, 0x0a
        /*000e*/ 	.short	(.L_4631 - .L_4630)
	.align		4
.L_4630:
        /*0010*/ 	.word	index@(.nv.constant0._ZN10layer_norm13ln_bwd_kernelINS_13Kernel_traitsIfffffjLj256ELj1ELj4ELj1ELj16ENS_18Kernel_traits_baseILj256EfffffjLj128EEEEELb1ELb0ELb0ELb0EEEvNS_9BwdParamsE)
        /*0014*/ 	.short	0x0160
        /*0016*/ 	.short	0x0128


	//----- nvinfo : EIATTR_CBANK_PARAM_SIZE
	.align		4
.L_4631:
        /*0018*/ 	.byte	0x03, 0x19
        /*001a*/ 	.short	0x0128


	//----- nvinfo : EIATTR_KPARAM_INFO
	.align		4
        /*001c*/ 	.byte	0x04, 0x17
        /*001e*/ 	.short	(.L_4633 - .L_4632)
.L_4632:
        /*0020*/ 	.word	0x00000000
        /*0024*/ 	.short	0x0000
        /*0026*/ 	.short	0x0000
        /*0028*/ 	.byte	0x00, 0xf0, 0xa1, 0x04


	//----- nvinfo : EIATTR_MAXREG_COUNT
	.align		4
.L_4633:
        /*002c*/ 	.byte	0x03, 0x1b
        /*002e*/ 	.short	0x00ff


	//----- nvinfo : EIATTR_NUM_BARRIERS
	.align		4
        /*0030*/ 	.byte	0x02, 0x4c
        /*0032*/ 	.byte	0x01
	.zero		1


	//----- nvinfo : EIATTR_MERCURY_ISA_VERSION
	.align		4
        /*0034*/ 	.byte	0x03, 0x5f
        /*0036*/ 	.short	0x0000


	//----- nvinfo : EIATTR_COOP_GROUP_MASK_REGIDS
	.align		4
        /*0038*/ 	.byte	0x04, 0x29
        /*003a*/ 	.short	(.L_4635 - .L_4634)


	//   ....[0]....
.L_4634:
        /*003c*/ 	.word	0xffffffff


	//   ....[1]....
        /*0040*/ 	.word	0xffffffff


	//   ....[2]....
        /*0044*/ 	.word	0xffffffff


	//   ....[3]....
        /*0048*/ 	.word	0xffffffff


	//   ....[4]....
        /*004c*/ 	.word	0xffffffff


	//   ....[5]....
        /*0050*/ 	.word	0xffffffff


	//   ....[6]....
        /*0054*/ 	.word	0xffffffff


	//   ....[7]....
        /*0058*/ 	.word	0xffffffff


	//   ....[8]....
        /*005c*/ 	.word	0xffffffff


	//   ....[9]....
        /*0060*/ 	.word	0xffffffff


	//   ....[10]....
        /*0064*/ 	.word	0xffffffff


	//   ....[11]....
        /*0068*/ 	.word	0xffffffff


	//   ....[12]....
        /*006c*/ 	.word	0xffffffff


	//   ....[13]....
        /*0070*/ 	.word	0xffffffff


	//   ....[14]....
        /*0074*/ 	.word	0xffffffff


	//   ....[15]....
        /*0078*/ 	.word	0xffffffff


	//   ....[16]....
        /*007c*/ 	.word	0xffffffff


	//   ....[17]....
        /*0080*/ 	.word	0xffffffff


	//   ....[18]....
        /*0084*/ 	.word	0xffffffff


	//   ....[19]....
        /*0088*/ 	.word	0xffffffff


	//----- nvinfo : EIATTR_COOP_GROUP_INSTR_OFFSETS
	.align		4
.L_4635:
        /*008c*/ 	.byte	0x04, 0x28
        /*008e*/ 	.short	(.L_4637 - .L_4636)


	//   ....[0]....
.L_4636:
        /*0090*/ 	.word	0x00000930


	//   ....[1]....
        /*0094*/ 	.word	0x00000950


	//   ....[2]....
        /*0098*/ 	.word	0x00000970


	//   ....[3]....
        /*009c*/ 	.word	0x00000990


	//   ....[4]....
        /*00a0*/ 	.word	0x000009b0


	//   ....[5]....
        /*00a4*/ 	.word	0x000009d0


	//   ....[6]....
        /*00a8*/ 	.word	0x000009f0


	//   ....[7]....
        /*00ac*/ 	.word	0x00000a10


	//   ....[8]....
        /*00b0*/ 	.word	0x00000a30


	//   ....[9]....
        /*00b4*/ 	.word	0x00000a50


	//   ....[10]....
        /*00b8*/ 	.word	0x00001620


	//   ....[11]....
        /*00bc*/ 	.word	0x000016a0


	//   ....[12]....
        /*00c0*/ 	.word	0x00001720


	//   ....[13]....
        /*00c4*/ 	.word	0x00001790


	//   ....[14]....
        /*00c8*/ 	.word	0x00001810


	//   ....[15]....
        /*00cc*/ 	.word	0x00001880


	//   ....[16]....
        /*00d0*/ 	.word	0x00001900


	//   ....[17]....
        /*00d4*/ 	.word	0x00001970


	//   ....[18]....
        /*00d8*/ 	.word	0x000019f0


	//   ....[19]....
        /*00dc*/ 	.word	0x00001a60


	//----- nvinfo : EIATTR_EXIT_INSTR_OFFSETS
	.align		4
.L_4637:
        /*00e0*/ 	.byte	0x04, 0x1c
        /*00e2*/ 	.short	(.L_4639 - .L_4638)


	//   ....[0]....
.L_4638:
        /*00e4*/ 	.word	0x00001590


	//   ....[1]....
        /*00e8*/ 	.word	0x000015c0


	//----- nvinfo : EIATTR_MAX_THREADS
	.align		4
.L_4639:
        /*00ec*/ 	.byte	0x04, 0x05
        /*00ee*/ 	.short	(.L_4641 - .L_4640)
.L_4640:
        /*00f0*/ 	.word	0x00000080
        /*00f4*/ 	.word	0x00000001
        /*00f8*/ 	.word	0x00000001


	//----- nvinfo : EIATTR_CRS_STACK_SIZE
	.align		4
.L_4641:
        /*00fc*/ 	.byte	0x04, 0x1e
        /*00fe*/ 	.short	(.L_4643 - .L_4642)
.L_4642:
        /*0100*/ 	.word	0x00000000
.L_4643:


//--------------------- .nv.info._ZN10layer_norm13ln_bwd_kernelINS_13Kernel_traitsIfffffjLj256ELj1ELj4ELj1ELj16ENS_18Kernel_traits_baseILj256EfffffjLj128EEEEELb1ELb0ELb0ELb1EEEvNS_9BwdParamsE --------------------------
	.section	.nv.info._ZN10layer_norm13ln_bwd_kernelINS_13Kernel_traitsIfffffjLj256ELj1ELj4ELj1ELj16ENS_18Kernel_traits_baseILj256EfffffjLj128EEEEELb1ELb0ELb0ELb1EEEvNS_9BwdParamsE,"",@"SHT_CUDA_INFO"
	.sectionflags	@""
	.align	4


	//----- nvinfo : EIATTR_CUDA_API_VERSION
	.align		4
        /*0000*/ 	.byte	0x04, 0x37
        /*0002*/ 	.short	(.L_4645 - .L_4644)
.L_4644:
        /*0004*/ 	.word	0x00000082


	//----- nvinfo : EIATTR_SW2861232_WAR
	.align		4
.L_4645:
        /*0008*/ 	.byte	0x01, 0x35
	.zero		2


	//----- nvinfo : EIATTR_PARAM_CBANK
	.align		4
        /*000c*/ 	.byte	0x04, 0x0a
        /*000e*/ 	.short	(.L_4647 - .L_4646)
	.align		4
.L_4646:
        /*0010*/ 	.word	index@(.nv.constant0._ZN10layer_norm13ln_bwd_kernelINS_13Kernel_traitsIfffffjLj256ELj1ELj4ELj1ELj16ENS_18Kernel_traits_baseILj256EfffffjLj128EEEEELb1ELb0ELb0ELb1EEEvNS_9BwdParamsE)
        /*0014*/ 	.short	0x0160
        /*0016*/ 	.short	0x0128


	//----- nvinfo : EIATTR_CBANK_PARAM_SIZE
	.align		4
.L_4647:
        /*0018*/ 	.byte	0x03, 0x19
        /*001a*/ 	.short	0x0128


	//----- nvinfo : EIATTR_KPARAM_INFO
	.align		4
        /*001c*/ 	.byte	0x04, 0x17
        /*001e*/ 	.short	(.L_4649 - .L_4648)
.L_4648:
        /*0020*/ 	.word	0x00000000
        /*0024*/ 	.short	0x0000
        /*0026*/ 	.short	0x0000
        /*0028*/ 	.byte	0x00, 0xf0, 0xa1, 0x04


	//----- nvinfo : EIATTR_MAXREG_COUNT
	.align		4
.L_4649:
        /*002c*/ 	.byte	0x03, 0x1b
        /*002e*/ 	.short	0x00ff


	//----- nvinfo : EIATTR_NUM_BARRIERS
	.align		4
        /*0030*/ 	.byte	0x02, 0x4c
        /*0032*/ 	.byte	0x01
	.zero		1


	//----- nvinfo : EIATTR_MERCURY_ISA_VERSION
	.align		4
        /*0034*/ 	.byte	0x03, 0x5f
        /*0036*/ 	.short	0x0000


	//----- nvinfo : EIATTR_COOP_GROUP_MASK_REGIDS
	.align		4
        /*0038*/ 	.byte	0x04, 0x29
        /*003a*/ 	.short	(.L_4651 - .L_4650)


	//   ....[0]....
.L_4650:
        /*003c*/ 	.word	0xffffffff


	//   ....[1]....
        /*0040*/ 	.word	0xffffffff


	//   ....[2]....
        /*0044*/ 	.word	0xffffffff


	//   ....[3]....
        /*0048*/ 	.word	0xffffffff


	//   ....[4]....
        /*004c*/ 	.word	0xffffffff


	//   ....[5]....
        /*0050*/ 	.word	0xffffffff


	//   ....[6]....
        /*0054*/ 	.word	0xffffffff


	//   ....[7]....
        /*0058*/ 	.word	0xffffffff


	//   ....[8]....
        /*005c*/ 	.word	0xffffffff


	//   ....[9]....
        /*0060*/ 	.word	0xffffffff


	//   ....[10]....
        /*0064*/ 	.word	0xffffffff


	//   ....[11]....
        /*0068*/ 	.word	0xffffffff


	//   ....[12]....
        /*006c*/ 	.word	0xffffffff


	//   ....[13]....
        /*0070*/ 	.word	0xffffffff


	//   ....[14]....
        /*0074*/ 	.word	0xffffffff


	//   ....[15]....
        /*0078*/ 	.word	0xffffffff


	//   ....[16]....
        /*007c*/ 	.word	0xffffffff


	//   ....[17]....
        /*0080*/ 	.word	0xffffffff


	//   ....[18]....
        /*0084*/ 	.word	0xffffffff


	//   ....[19]....
        /*0088*/ 	.word	0xffffffff


	//----- nvinfo : EIATTR_COOP_GROUP_INSTR_OFFSETS
	.align		4
.L_4651:
        /*008c*/ 	.byte	0x04, 0x28
        /*008e*/ 	.short	(.L_4653 - .L_4652)


	//   ....[0]....
.L_4652:
        /*0090*/ 	.word	0x00000890


	//   ....[1]....
        /*0094*/ 	.word	0x000008b0


	//   ....[2]....
        /*0098*/ 	.word	0x000008d0


	//   ....[3]....
        /*009c*/ 	.word	0x000008f0


	//   ....[4]....
        /*00a0*/ 	.word	0x00000910


	//   ....[5]....
        /*00a4*/ 	.word	0x00000930


	//   ....[6]....
        /*00a8*/ 	.word	0x00000960


	//   ....[7]....
        /*00ac*/ 	.word	0x00000970


	//   ....[8]....
        /*00b0*/ 	.word	0x000009a0


	//   ....[9]....
        /*00b4*/ 	.word	0x000009b0


	//   ....[10]....
        /*00b8*/ 	.word	0x000014f0


	//   ....[11]....
        /*00bc*/ 	.word	0x00001560


	//   ....[12]....
        /*00c0*/ 	.word	0x000015d0


	//   ....[13]....
        /*00c4*/ 	.word	0x00001630


	//   ....[14]....
        /*00c8*/ 	.word	0x000016a0


	//   ....[15]....
        /*00cc*/ 	.word	0x00001700


	//   ....[16]....
        /*00d0*/ 	.word	0x00001770


	//   ....[17]....
        /*00d4*/ 	.word	0x000017d0


	//   ....[18]....
        /*00d8*/ 	.word	0x00001840


	//   ....[19]....
        /*00dc*/ 	.word	0x000018a0


	//----- nvinfo : EIATTR_EXIT_INSTR_OFFSETS
	.align		4
.L_4653:
        /*00e0*/ 	.byte	0x04, 0x1c
        /*00e2*/ 	.short	(.L_4655 - .L_4654)


	//   ....[0]....
.L_4654:
        /*00e4*/ 	.word	0x000014a0


	//----- nvinfo : EIATTR_MAX_THREADS
	.align		4
.L_4655:
        /*00e8*/ 	.byte	0x04, 0x05
        /*00ea*/ 	.short	(.L_4657 - .L_4656)
.L_4656:
        /*00ec*/ 	.word	0x00000080
        /*00f0*/ 	.word	0x00000001
        /*00f4*/ 	.word	0x00000001


	//----- nvinfo : EIATTR_CRS_STACK_SIZE
	.align		4
.L_4657:
        /*00f8*/ 	.byte	0x04, 0x1e
        /*00fa*/ 	.short	(.L_4659 - .L_4658)
.L_4658:
        /*00fc*/ 	.word	0x00000000
.L_4659:


//--------------------- .nv.info._ZN10layer_norm22ln_bwd_finalize_kernelINS_22Kernel_traits_finalizeILj256EfffffjLb0ELj1024ELj4ENS_18Kernel_traits_baseILj256EfffffjLj1024EEEEELb0ELb0EEEvNS_9BwdParamsE --------------------------
	.section	.nv.info._ZN10layer_norm22ln_bwd_finalize_kernelINS_22Kernel_traits_finalizeILj256EfffffjLb0ELj1024ELj4ENS_18Kernel_traits_baseILj256EfffffjLj1024EEEEELb0ELb0EEEvNS_9BwdParamsE,"",@"SHT_CUDA_INFO"
	.sectionflags	@""
	.align	4


	//----- nvinfo : EIATTR_CUDA_API_VERSION
	.align		4
        /*0000*/ 	.byte	0x04, 0x37
        /*0002*/ 	.short	(.L_4661 - .L_4660)
.L_4660:
        /*0004*/ 	.word	0x00000082


	//----- nvinfo : EIATTR_SW2861232_WAR
	.align		4
.L_4661:
        /*0008*/ 	.byte	0x01, 0x35
	.zero		2


	//----- nvinfo : EIATTR_PARAM_CBANK
	.align		4
        /*000c*/ 	.byte	0x04, 0x0a
        /*000e*/ 	.short	(.L_4663 - .L_4662)
	.align		4
.L_4662:
        /*0010*/ 	.word	index@(.nv.constant0._ZN10layer_norm22ln_bwd_finalize_kernelINS_22Kernel_traits_finalizeILj256EfffffjLb0ELj1024ELj4ENS_18Kernel_traits_baseILj256EfffffjLj1024EEEEELb0ELb0EEEvNS_9BwdParamsE)
        /*0014*/ 	.short	0x0160
        /*0016*/ 	.short	0x0128


	//----- nvinfo : EIATTR_CBANK_PARAM_SIZE
	.align		4
.L_4663:
        /*0018*/ 	.byte	0x03, 0x19
        /*001a*/ 	.short	0x0128


	//----- nvinfo : EIATTR_KPARAM_INFO
	.align		4
        /*001c*/ 	.byte	0x04, 0x17
        /*001e*/ 	.short	(.L_4665 - .L_4664)
.L_4664:
        /*0020*/ 	.word	0x00000000
        /*0024*/ 	.short	0x0000
        /*0026*/ 	.short	0x0000
        /*0028*/ 	.byte	0x00, 0xf0, 0xa1, 0x04


	//----- nvinfo : EIATTR_MAXREG_COUNT
	.align		4
.L_4665:
        /*002c*/ 	.byte	0x03, 0x1b
        /*002e*/ 	.short	0x0040


	//----- nvinfo : EIATTR_NUM_BARRIERS
	.align		4
        /*0030*/ 	.byte	0x02, 0x4c
        /*0032*/ 	.byte	0x01
	.zero		1


	//----- nvinfo : EIATTR_MERCURY_ISA_VERSION
	.align		4
        /*0034*/ 	.byte	0x03, 0x5f
        /*0036*/ 	.short	0x0000


	//----- nvinfo : EIATTR_COOP_GROUP_MASK_REGIDS
	.align		4
        /*0038*/ 	.byte	0x04, 0x29
        /*003a*/ 	.short	(.L_4667 - .L_4666)


	//   ....[0]....
.L_4666:
        /*003c*/ 	.word	0xffffffff


	//   ....[1]....
        /*0040*/ 	.word	0xffffffff


	//   ....[2]....
        /*0044*/ 	.word	0xffffffff


	//   ....[3]....
        /*0048*/ 	.word	0xffffffff


	//   ....[4]....
        /*004c*/ 	.word	0xffffffff


	//   ....[5]....
        /*0050*/ 	.word	0xffffffff


	//   ....[6]....
        /*0054*/ 	.word	0xffffffff


	//   ....[7]....
        /*0058*/ 	.word	0xffffffff


	//   ....[8]....
        /*005c*/ 	.word	0xffffffff


	//   ....[9]....
        /*0060*/ 	.word	0xffffffff


	//   ....[10]....
        /*0064*/ 	.word	0xffffffff


	//   ....[11]....
        /*0068*/ 	.word	0xffffffff


	//   ....[12]....
        /*006c*/ 	.word	0xffffffff


	//   ....[13]....
        /*0070*/ 	.word	0xffffffff


	//   ....[14]....
        /*0074*/ 	.word	0xffffffff


	//   ....[15]....
        /*0078*/ 	.word	0xffffffff


	//   ....[16]....
        /*007c*/ 	.word	0xffffffff


	//   ....[17]....
        /*0080*/ 	.word	0xffffffff


	//   ....[18]....
        /*0084*/ 	.word	0xffffffff


	//   ....[19]....
        /*0088*/ 	.word	0xffffffff


	//----- nvinfo : EIATTR_COOP_GROUP_INSTR_OFFSETS
	.align		4
.L_4667:
        /*008c*/ 	.byte	0x04, 0x28
        /*008e*/ 	.short	(.L_4669 - .L_4668)


	//   ....[0]....
.L_4668:
        /*0090*/ 	.word	0x00000820


	//   ....[1]....
        /*0094*/ 	.word	0x00000850


	//   ....[2]....
        /*0098*/ 	.word	0x00000860


	//   ....[3]....
        /*009c*/ 	.word	0x00000890


	//   ....[4]....
        /*00a0*/ 	.word	0x000008a0


	//   ....[5]....
        /*00a4*/ 	.word	0x000008d0


	//   ....[6]....
        /*00a8*/ 	.word	0x000008f0


	//   ....[7]....
        /*00ac*/ 	.word	0x00000900


	//   ....[8]....
        /*00b0*/ 	.word	0x00000930


	//   ....[9]....
        /*00b4*/ 	.word	0x00000940


	//   ....[10]....
        /*00b8*/ 	.word	0x00000b30


	//   ....[11]....
        /*00bc*/ 	.word	0x00000ba0


	//   ....[12]....
        /*00c0*/ 	.word	0x00000c00


	//   ....[13]....
        /*00c4*/ 	.word	0x00000c60


	//   ....[14]....
        /*00c8*/ 	.word	0x00000cd0


	//   ....[15]....
        /*00cc*/ 	.word	0x00000d40


	//   ....[16]....
        /*00d0*/ 	.word	0x00000da0


	//   ....[17]....
        /*00d4*/ 	.word	0x00000e00


	//   ....[18]....
        /*00d8*/ 	.word	0x00000e60


	//   ....[19]....
        /*00dc*/ 	.word	0x00000ec0


	//----- nvinfo : EIATTR_EXIT_INSTR_OFFSETS
	.align		4
.L_4669:
        /*00e0*/ 	.byte	0x04, 0x1c
        /*00e2*/ 	.short	(.L_4671 - .L_4670)


	//   ....[0]....
.L_4670:
        /*00e4*/ 	.word	0x00000070


	//   ....[1]....
        /*00e8*/ 	.word	0x00000ad0


	//----- nvinfo : EIATTR_MAX_THREADS
	.align		4
.L_4671:
        /*00ec*/ 	.byte	0x04, 0x05
        /*00ee*/ 	.short	(.L_4673 - .L_4672)
.L_4672:
        /*00f0*/ 	.word	0x00000400
        /*00f4*/ 	.word	0x00000001
        /*00f8*/ 	.word	0x00000001


	//----- nvinfo : EIATTR_CRS_STACK_SIZE
	.align		4
.L_4673:
        /*00fc*/ 	.byte	0x04, 0x1e
        /*00fe*/ 	.short	(.L_4675 - .L_4674)
.L_4674:
        /*0100*/ 	.word	0x00000000
.L_4675:


//--------------------- .nv.info._ZN10layer_norm13ln_bwd_kernelINS_13Kernel_traitsIfffffjLj256ELj1ELj4ELj1ELj16ENS_18Kernel_traits_baseILj256EfffffjLj128EEEEELb1ELb0ELb1ELb0EEEvNS_9BwdParamsE --------------------------
	.section	.nv.info._ZN10layer_norm13ln_bwd_kernelINS_13Kernel_traitsIfffffjLj256ELj1ELj4ELj1ELj16ENS_18Kernel_traits_baseILj256EfffffjLj128EEEEELb1ELb0ELb1ELb0EEEvNS_9BwdParamsE,"",@"SHT_CUDA_INFO"
	.sectionflags	@""
	.align	4


	//----- nvinfo : EIATTR_CUDA_API_VERSION
	.align		4
        /*0000*/ 	.byte	0x04, 0x37
        /*0002*/ 	.short	(.L_4677 - .L_4676)
.L_4676:
        /*0004*/ 	.word	0x00000082


	//----- nvinfo : EIATTR_SW2861232_WAR
	.align		4
.L_4677:
        /*0008*/ 	.byte	0x01, 0x35
	.zero		2


	//----- nvinfo : EIATTR_PARAM_CBANK
	.align		4
        /*000c*/ 	.byte	0x04, 0x0a
        /*000e*/ 	.short	(.L_4679 - .L_4678)
	.align		4
.L_4678:
        /*0010*/ 	.word	index@(.nv.constant0._ZN10layer_norm13ln_bwd_kernelINS_13Kernel_traitsIfffffjLj256ELj1ELj4ELj1ELj16ENS_18Kernel_traits_baseILj256EfffffjLj128EEEEELb1ELb0ELb1ELb0EEEvNS_9BwdParamsE)
        /*0014*/ 	.short	0x0160
        /*0016*/ 	.short	0x0128


	//----- nvinfo : EIATTR_CBANK_PARAM_SIZE
	.align		4
.L_4679:
        /*0018*/ 	.byte	0x03, 0x19
        /*001a*/ 	.short	0x0128


	//----- nvinfo : EIATTR_KPARAM_INFO
	.align		4
        /*001c*/ 	.byte	0x04, 0x17
        /*001e*/ 	.short	(.L_4681 - .L_4680)
.L_4680:
        /*0020*/ 	.word	0x00000000
        /*0024*/ 	.short	0x0000
        /*0026*/ 	.short	0x0000
        /*0028*/ 	.byte	0x00, 0xf0, 0xa1, 0x04


	//----- nvinfo : EIATTR_MAXREG_COUNT
	.align		4
.L_4681:
        /*002c*/ 	.byte	0x03, 0x1b
        /*002e*/ 	.short	0x00ff


	//----- nvinfo : EIATTR_NUM_BARRIERS
	.align		4
        /*0030*/ 	.byte	0x02, 0x4c
        /*0032*/ 	.byte	0x01
	.zero		1


	//----- nvinfo : EIATTR_MERCURY_ISA_VERSION
	.align		4
        /*0034*/ 	.byte	0x03, 0x5f
        /*0036*/ 	.short	0x0000


	//----- nvinfo : EIATTR_COOP_GROUP_MASK_REGIDS
	.align		4
        /*0038*/ 	.byte	0x04, 0x29
        /*003a*/ 	.short	(.L_4683 - .L_4682)


	//   ....[0]....
.L_4682:
        /*003c*/ 	.word	0xffffffff


	//   ....[1]....
        /*0040*/ 	.word	0xffffffff


	//   ....[2]....
        /*0044*/ 	.word	0xffffffff


	//   ....[3]....
        /*0048*/ 	.word	0xffffffff


	//   ....[4]....
        /*004c*/ 	.word	0xffffffff


	//   ....[5]....
        /*0050*/ 	.word	0xffffffff


	//   ....[6]....
        /*0054*/ 	.word	0xffffffff


	//   ....[7]....
        /*0058*/ 	.word	0xffffffff


	//   ....[8]....
        /*005c*/ 	.word	0xffffffff


	//   ....[9]....
        /*0060*/ 	.word	0xffffffff


	//   ....[10]....
        /*0064*/ 	.word	0xffffffff


	//   ....[11]....
        /*0068*/ 	.word	0xffffffff


	//   ....[12]....
        /*006c*/ 	.word	0xffffffff


	//   ....[13]....
        /*0070*/ 	.word	0xffffffff


	//   ....[14]....
        /*0074*/ 	.word	0xffffffff


	//   ....[15]....
        /*0078*/ 	.word	0xffffffff


	//   ....[16]....
        /*007c*/ 	.word	0xffffffff


	//   ....[17]....
        /*0080*/ 	.word	0xffffffff


	//   ....[18]....
        /*0084*/ 	.word	0xffffffff


	//   ....[19]....
        /*0088*/ 	.word	0xffffffff


	//----- nvinfo : EIATTR_COOP_GROUP_INSTR_OFFSETS
	.align		4
.L_4683:
        /*008c*/ 	.byte	0x04, 0x28
        /*008e*/ 	.short	(.L_4685 - .L_4684)


	//   ....[0]....
.L_4684:
        /*0090*/ 	.word	0x00000b60


	//   ....[1]....
        /*0094*/ 	.word	0x00000b80


	//   ....[2]....
        /*0098*/ 	.word	0x00000ba0


	//   ....[3]....
        /*009c*/ 	.word	0x00000bc0


	//   ....[4]....
        /*00a0*/ 	.word	0x00000be0


	//   ....[5]....
        /*00a4*/ 	.word	0x00000c00


	//   ....[6]....
        /*00a8*/ 	.word	0x00000c30


	//   ....[7]....
        /*00ac*/ 	.word	0x00000c40


	//   ....[8]....
        /*00b0*/ 	.word	0x00000c70


	//   ....[9]....
        /*00b4*/ 	.word	0x00000c80


	//   ....[10]....
        /*00b8*/ 	.word	0x00001d10


	//   ....[11]....
        /*00bc*/ 	.word	0x00001d90


	//   ....[12]....
        /*00c0*/ 	.word	0x00001e10


	//   ....[13]....
        /*00c4*/ 	.word	0x00001e80


	//   ....[14]....
        /*00c8*/ 	.word	0x00001f00


	//   ....[15]....
        /*00cc*/ 	.word	0x00001f70


	//   ....[16]....
        /*00d0*/ 	.word	0x00001ff0


	//   ....[17]....
        /*00d4*/ 	.word	0x00002060


	//   ....[18]....
        /*00d8*/ 	.word	0x000020e0


	//   ....[19]....
        /*00dc*/ 	.word	0x00002150


	//----- nvinfo : EIATTR_EXIT_INSTR_OFFSETS
	.align		4
.L_4685:
        /*00e0*/ 	.byte	0x04, 0x1c
        /*00e2*/ 	.short	(.L_4687 - .L_4686)


	//   ....[0]....
.L_4686:
        /*00e4*/ 	.word	0x00001c80


	//   ....[1]....
        /*00e8*/ 	.word	0x00001cb0


	//----- nvinfo : EIATTR_MAX_THREADS
	.align		4
.L_4687:
        /*00ec*/ 	.byte	0x04, 0x05
        /*00ee*/ 	.short	(.L_4689 - .L_4688)
.L_4688:
        /*00f0*/ 	.word	0x00000080
        /*00f4*/ 	.word	0x00000001
        /*00f8*/ 	.word	0x00000001


	//----- nvinfo : EIATTR_CRS_STACK_SIZE
	.align		4
.L_4689:
        /*00fc*/ 	.byte	0x04, 0x1e
        /*00fe*/ 	.short	(.L_4691 - .L_4690)
.L_4690:
        /*0100*/ 	.word	0x00000000
.L_4691:


//--------------------- .nv.info._ZN10layer_norm22ln_bwd_finalize_kernelINS_22Kernel_traits_finalizeILj256EfffffjLb0ELj1024ELj4ENS_18Kernel_traits_baseILj256EfffffjLj1024EEEEELb0ELb1EEEvNS_9BwdParamsE --------------------------
	.section	.nv.info._ZN10layer_norm22ln_bwd_finalize_kernelINS_22Kernel_traits_finalizeILj256EfffffjLb0ELj1024ELj4ENS_18Kernel_traits_baseILj256EfffffjLj1024EEEEELb0ELb1EEEvNS_9BwdParamsE,"",@"SHT_CUDA_INFO"
	.sectionflags	@""
	.align	4


	//----- nvinfo : EIATTR_CUDA_API_VERSION
	.align		4
        /*0000*/ 	.byte	0x04, 0x37
        /*0002*/ 	.short	(.L_4693 - .L_4692)
.L_4692:
        /*0004*/ 	.word	0x00000082


	//----- nvinfo : EIATTR_SW2861232_WAR
	.align		4
.L_4693:
        /*0008*/ 	.byte	0x01, 0x35
	.zero		2


	//----- nvinfo : EIATTR_PARAM_CBANK
	.align		4
        /*000c*/ 	.byte	0x04, 0x0a
        /*000e*/ 	.short	(.L_4695 - .L_4694)
	.align		4
.L_4694:
        /*0010*/ 	.word	index@(.nv.constant0._ZN10layer_norm22ln_bwd_finalize_kernelINS_22Kernel_traits_finalizeILj256EfffffjLb0ELj1024ELj4ENS_18Kernel_traits_baseILj256EfffffjLj1024EEEEELb0ELb1EEEvNS_9BwdParamsE)
        /*0014*/ 	.short	0x0160
        /*0016*/ 	.short	0x0128


	//----- nvinfo : EIATTR_CBANK_PARAM_SIZE
	.align		4
.L_4695:
        /*0018*/ 	.byte	0x03, 0x19
        /*001a*/ 	.short	0x0128


	//----- nvinfo : EIATTR_KPARAM_INFO
	.align		4
        /*001c*/ 	.byte	0x04, 0x17
        /*001e*/ 	.short	(.L_4697 - .L_4696)
.L_4696:
        /*0020*/ 	.word	0x00000000
        /*0024*/ 	.short	0x0000
        /*0026*/ 	.short	0x0000
        /*0028*/ 	.byte	0x00, 0xf0, 0xa1, 0x04


	//----- nvinfo : EIATTR_MAXREG_COUNT
	.align		4
.L_4697:
        /*002c*/ 	.byte	0x03, 0x1b
        /*002e*/ 	.short	0x0040


	//----- nvinfo : EIATTR_NUM_BARRIERS
	.align		4
        /*0030*/ 	.byte	0x02, 0x4c
        /*0032*/ 	.byte	0x01
	.zero		1


	//----- nvinfo : EIATTR_MERCURY_ISA_VERSION
	.align		4
        /*0034*/ 	.byte	0x03, 0x5f
        /*0036*/ 	.short	0x0000


	//----- nvinfo : EIATTR_COOP_GROUP_MASK_REGIDS
	.align		4
        /*0038*/ 	.byte	0x04, 0x29
        /*003a*/ 	.short	(.L_4699 - .L_4698)


	//   ....[0]....
.L_4698:
        /*003c*/ 	.word	0xffffffff


	//   ....[1]....
        /*0040*/ 	.word	0xffffffff


	//   ....[2]....
        /*0044*/ 	.word	0xffffffff


	//   ....[3]....
        /*0048*/ 	.word	0xffffffff


	//   ....[4]....
        /*004c*/ 	.word	0xffffffff


	//   ....[5]....
        /*0050*/ 	.word	0xffffffff


	//   ....[6]....
        /*0054*/ 	.word	0xffffffff


	//   ....[7]....
        /*0058*/ 	.word	0xffffffff


	//   ....[8]....
        /*005c*/ 	.word	0xffffffff


	//   ....[9]....
        /*0060*/ 	.word	0xffffffff


	//   ....[10]....
        /*0064*/ 	.word	0xffffffff


	//   ....[11]....
        /*0068*/ 	.word	0xffffffff


	//   ....[12]....
        /*006c*/ 	.word	0xffffffff


	//   ....[13]....
        /*0070*/ 	.word	0xffffffff


	//   ....[14]....
        /*0074*/ 	.word	0xffffffff


	//   ....[15]....
        /*0078*/ 	.word	0xffffffff


	//   ....[16]....
        /*007c*/ 	.word	0xffffffff


	//   ....[17]....
        /*0080*/ 	.word	0xffffffff


	//   ....[18]....
        /*0084*/ 	.word	0xffffffff


	//   ....[19]....
        /*0088*/ 	.word	0xffffffff


	//----- nvinfo : EIATTR_COOP_GROUP_INSTR_OFFSETS
	.align		4
.L_4699:
        /*008c*/ 	.byte	0x04, 0x28
        /*008e*/ 	.short	(.L_4701 - .L_4700)


	//   ....[0]....
.L_4700:
        /*0090*/ 	.word	0x000007f0


	//   ....[1]....
        /*0094*/ 	.word	0x00000820


	//   ....[2]....
        /*0098*/ 	.word	0x00000840


	//   ....[3]....
        /*009c*/ 	.word	0x00000850


	//   ....[4]....
        /*00a0*/ 	.word	0x00000880


	//   ....[5]....
        /*00a4*/ 	.word	0x00000890


	//   ....[6]....
        /*00a8*/ 	.word	0x000008c0


	//   ....[7]....
        /*00ac*/ 	.word	0x000008d0


	//   ....[8]....
        /*00b0*/ 	.word	0x00000900


	//   ....[9]....
        /*00b4*/ 	.word	0x00000910


	//   ....[10]....
        /*00b8*/ 	.word	0x00000ab0


	//   ....[11]....
        /*00bc*/ 	.word	0x00000b30


	//   ....[12]....
        /*00c0*/ 	.word	0x00000b90


	//   ....[13]....
        /*00c4*/ 	.word	0x00000bf0


	//   ....[14]....
        /*00c8*/ 	.word	0x00000c60


	//   ....[15]....
        /*00cc*/ 	.word	0x00000cd0


	//   ....[16]....
        /*00d0*/ 	.word	0x00000d30


	//   ....[17]....
        /*00d4*/ 	.word	0x00000d90


	//   ....[18]....
        /*00d8*/ 	.word	0x00000df0


	//   ....[19]....
        /*00dc*/ 	.word	0x00000e50


	//----- nvinfo : EIATTR_EXIT_INSTR_OFFSETS
	.align		4
.L_4701:
        /*00e0*/ 	.byte	0x04, 0x1c
        /*00e2*/ 	.short	(.L_4703 - .L_4702)


	//   ....[0]....
.L_4702:
        /*00e4*/ 	.word	0x00000070


	//   ....[1]....
        /*00e8*/ 	.word	0x00000a50


	//----- nvinfo : EIATTR_MAX_THREADS
	.align		4
.L_4703:
        /*00ec*/ 	.byte	0x04, 0x05
        /*00ee*/ 	.short	(.L_4705 - .L_4704)
.L_4704:
        /*00f0*/ 	.word	0x00000400
        /*00f4*/ 	.word	0x00000001
        /*00f8*/ 	.word	0x00000001


	//----- nvinfo : EIATTR_CRS_STACK_SIZE
	.align		4
.L_4705:
        /*00fc*/ 	.byte	0x04, 0x1e
        /*00fe*/ 	.short	(.L_4707 - .L_4706)
.L_4706:
        /*0100*/ 	.word	0x00000000
.L_4707:


//--------------------- .nv.info._ZN10layer_norm13ln_bwd_kernelINS_13Kernel_traitsIfffffjLj256ELj1ELj4ELj1ELj16ENS_18Kernel_traits_baseILj256EfffffjLj128EEEEELb1ELb0ELb1ELb1EEEvNS_9BwdParamsE --------------------------
	.section	.nv.info._ZN10layer_norm13ln_bwd_kernelINS_13Kernel_traitsIfffffjLj256ELj1ELj4ELj1ELj16ENS_18Kernel_traits_baseILj256EfffffjLj128EEEEELb1ELb0ELb1ELb1EEEvNS_9BwdParamsE,"",@"SHT_CUDA_INFO"
	.sectionflags	@""
	.align	4


	//----- nvinfo : EIATTR_CUDA_API_VERSION
	.align		4
        /*0000*/ 	.byte	0x04, 0x37
        /*0002*/ 	.short	(.L_4709 - .L_4708)
.L_4708:
        /*0004*/ 	.word	0x00000082


	//----- nvinfo : EIATTR_SW2861232_WAR
	.align		4
.L_4709:
        /*0008*/ 	.byte	0x01, 0x35
	.zero		2


	//----- nvinfo : EIATTR_PARAM_CBANK
	.align		4
        /*000c*/ 	.byte	0x04, 0x0a
        /*000e*/ 	.short	(.L_4711 - .L_4710)
	.align		4
.L_4710:
        /*0010*/ 	.word	index@(.nv.constant0._ZN10layer_norm13ln_bwd_kernelINS_13Kernel_traitsIfffffjLj256ELj1ELj4ELj1ELj16ENS_18Kernel_traits_baseILj256EfffffjLj128EEEEELb1ELb0ELb1ELb1EEEvNS_9BwdParamsE)
        /*0014*/ 	.short	0x0160
        /*0016*/ 	.short	0x0128


	//----- nvinfo : EIATTR_CBANK_PARAM_SIZE
	.align		4
.L_4711:
        /*0018*/ 	.byte	0x03, 0x19
        /*001a*/ 	.short	0x0128


	//----- nvinfo : EIATTR_KPARAM_INFO
	.align		4
        /*001c*/ 	.byte	0x04, 0x17
        /*001e*/ 	.short	(.L_4713 - .L_4712)
.L_4712:
        /*0020*/ 	.word	0x00000000
        /*0024*/ 	.short	0x0000
        /*0026*/ 	.short	0x0000
        /*0028*/ 	.byte	0x00, 0xf0, 0xa1, 0x04


	//----- nvinfo : EIATTR_MAXREG_COUNT
	.align		4
.L_4713:
        /*002c*/ 	.byte	0x03, 0x1b
        /*002e*/ 	.short	0x00ff


	//----- nvinfo : EIATTR_NUM_BARRIERS
	.align		4
        /*0030*/ 	.byte	0x02, 0x4c
        /*0032*/ 	.byte	0x01
	.zero		1


	//----- nvinfo : EIATTR_MERCURY_ISA_VERSION
	.align		4
        /*0034*/ 	.byte	0x03, 0x5f
        /*0036*/ 	.short	0x0000


	//----- nvinfo : EIATTR_COOP_GROUP_MASK_REGIDS
	.align		4
        /*0038*/ 	.byte	0x04, 0x29
        /*003a*/ 	.short	(.L_4715 - .L_4714)


	//   ....[0]....
.L_4714:
        /*003c*/ 	.word	0xffffffff


	//   ....[1]....
        /*0040*/ 	.word	0xffffffff


	//   ....[2]....
        /*0044*/ 	.word	0xffffffff


	//   ....[3]....
        /*0048*/ 	.word	0xffffffff


	//   ....[4]....
        /*004c*/ 	.word	0xffffffff


	//   ....[5]....
        /*0050*/ 	.word	0xffffffff


	//   ....[6]....
        /*0054*/ 	.word	0xffffffff


	//   ....[7]....
        /*0058*/ 	.word	0xffffffff


	//   ....[8]....
        /*005c*/ 	.word	0xffffffff


	//   ....[9]....
        /*0060*/ 	.word	0xffffffff


	//   ....[10]....
        /*0064*/ 	.word	0xffffffff


	//   ....[11]....
        /*0068*/ 	.word	0xffffffff


	//   ....[12]....
        /*006c*/ 	.word	0xffffffff


	//   ....[13]....
        /*0070*/ 	.word	0xffffffff


	//   ....[14]....
        /*0074*/ 	.word	0xffffffff


	//   ....[15]....
        /*0078*/ 	.word	0xffffffff


	//   ....[16]....
        /*007c*/ 	.word	0xffffffff


	//   ....[17]....
        /*0080*/ 	.word	0xffffffff


	//   ....[18]....
        /*0084*/ 	.word	0xffffffff


	//   ....[19]....
        /*0088*/ 	.word	0xffffffff


	//----- nvinfo : EIATTR_COOP_GROUP_INSTR_OFFSETS
	.align		4
.L_4715:
        /*008c*/ 	.byte	0x04, 0x28
        /*008e*/ 	.short	(.L_4717 - .L_4716)


	//   ....[0]....
.L_4716:
        /*0090*/ 	.word	0x00000a00


	//   ....[1]....
        /*0094*/ 	.word	0x00000a20


	//   ....[2]....
        /*0098*/ 	.word	0x00000a40


	//   ....[3]....
        /*009c*/ 	.word	0x00000a60


	//   ....[4]....
        /*00a0*/ 	.word	0x00000a80


	//   ....[5]....
        /*00a4*/ 	.word	0x00000aa0


	//   ....[6]....
        /*00a8*/ 	.word	0x00000ac0


	//   ....[7]....
        /*00ac*/ 	.word	0x00000ae0


	//   ....[8]....
        /*00b0*/ 	.word	0x00000b10


	//   ....[9]....
        /*00b4*/ 	.word	0x00000b20


	//   ....[10]....
        /*00b8*/ 	.word	0x000019f0


	//   ....[11]....
        /*00bc*/ 	.word	0x00001a70


	//   ....[12]....
        /*00c0*/ 	.word	0x00001af0


	//   ....[13]....
        /*00c4*/ 	.word	0x00001b60


	//   ....[14]....
        /*00c8*/ 	.word	0x00001be0


	//   ....[15]....
        /*00cc*/ 	.word	0x00001c50


	//   ....[16]....
        /*00d0*/ 	.word	0x00001cd0


	//   ....[17]....
        /*00d4*/ 	.word	0x00001d40


	//   ....[18]....
        /*00d8*/ 	.word	0x00001dc0


	//   ....[19]....
        /*00dc*/ 	.word	0x00001e30


	//----- nvinfo : EIATTR_EXIT_INSTR_OFFSETS
	.align		4
.L_4717:
        /*00e0*/ 	.byte	0x04, 0x1c
        /*00e2*/ 	.short	(.L_4719 - .L_4718)


	//   ....[0]....
.L_4718:
        /*00e4*/ 	.word	0x00001990


	//----- nvinfo : EIATTR_MAX_THREADS
	.align		4
.L_4719:
        /*00e8*/ 	.byte	0x04, 0x05
        /*00ea*/ 	.short	(.L_4721 - .L_4720)
.L_4720:
        /*00ec*/ 	.word	0x00000080
        /*00f0*/ 	.word	0x00000001
        /*00f4*/ 	.word	0x00000001


	//----- nvinfo : EIATTR_CRS_STACK_SIZE
	.align		4
.L_4721:
        /*00f8*/ 	.byte	0x04, 0x1e
        /*00fa*/ 	.short	(.L_4723 - .L_4722)
.L_4722:
        /*00fc*/ 	.word	0x00000000
.L_4723:


//--------------------- .nv.info._ZN10layer_norm13ln_bwd_kernelINS_13Kernel_traitsIfffffjLj256ELj1ELj4ELj1ELj16ENS_18Kernel_traits_baseILj256EfffffjLj128EEEEELb1ELb1ELb0ELb0EEEvNS_9BwdParamsE --------------------------
	.section	.nv.info._ZN10layer_norm13ln_bwd_kernelINS_13Kernel_traitsIfffffjLj256ELj1ELj4ELj1ELj16ENS_18Kernel_traits_baseILj256EfffffjLj128EEEEELb1ELb1ELb0ELb0EEEvNS_9BwdParamsE,"",@"SHT_CUDA_INFO"
	.sectionflags	@""
	.align	4


	//----- nvinfo : EIATTR_CUDA_API_VERSION
	.align		4
        /*0000*/ 	.byte	0x04, 0x37
        /*0002*/ 	.short	(.L_4725 - .L_4724)
.L_4724:
        /*0004*/ 	.word	0x00000082


	//----- nvinfo : EIATTR_SW2861232_WAR
	.align		4
.L_4725:
        /*0008*/ 	.byte	0x01, 0x35
	.zero		2


	//----- nvinfo : EIATTR_PARAM_CBANK
	.align		4
        /*000c*/ 	.byte	0x04, 0x0a
        /*000e*/ 	.short	(.L_4727 - .L_4726)
	.align		4
.L_4726:
        /*0010*/ 	.word	index@(.nv.constant0._ZN10layer_norm13ln_bwd_kernelINS_13Kernel_traitsIfffffjLj256ELj1ELj4ELj1ELj16ENS_18Kernel_traits_baseILj256EfffffjLj128EEEEELb1ELb1ELb0ELb0EEEvNS_9BwdParamsE)
        /*0014*/ 	.short	0x0160
        /*0016*/ 	.short	0x0128


	//----- nvinfo : EIATTR_CBANK_PARAM_SIZE
	.align		4
.L_4727:
        /*0018*/ 	.byte	0x03, 0x19
        /*001a*/ 	.short	0x0128


	//----- nvinfo : EIATTR_KPARAM_INFO
	.align		4
        /*001c*/ 	.byte	0x04, 0x17
        /*001e*/ 	.short	(.L_4729 - .L_4728)
.L_4728:
        /*0020*/ 	.word	0x00000000
        /*0024*/ 	.short	0x0000
        /*0026*/ 	.short	0x0000
        /*0028*/ 	.byte	0x00, 0xf0, 0xa1, 0x04


	//----- nvinfo : EIATTR_MAXREG_COUNT
	.align		4
.L_4729:
        /*002c*/ 	.byte	0x03, 0x1b
        /*002e*/ 	.short	0x00ff


	//----- nvinfo : EIATTR_NUM_BARRIERS
	.align		4
        /*0030*/ 	.byte	0x02, 0x4c
        /*0032*/ 	.byte	0x01
	.zero		1


	//----- nvinfo : EIATTR_MERCURY_ISA_VERSION
	.align		4
        /*0034*/ 	.byte	0x03, 0x5f
        /*0036*/ 	.short	0x0000


	//----- nvinfo : EIATTR_COOP_GROUP_MASK_REGIDS
	.align		4
        /*0038*/ 	.byte	0x04, 0x29
        /*003a*/ 	.short	(.L_4731 - .L_4730)


	//   ....[0]....
.L_4730:
        /*003c*/ 	.word	0xffffffff


	//   ....[1]....
        /*0040*/ 	.word	0xffffffff


	//   ....[2]....
        /*0044*/ 	.word	0xffffffff


	//   ....[3]....
        /*0048*/ 	.word	0xffffffff


	//   ....[4]....
        /*004c*/ 	.word	0xffffffff


	//   ....[5]....
        /*0050*/ 	.word	0xffffffff


	//   ....[6]....
        /*0054*/ 	.word	0xffffffff


	//   ....[7]....
        /*0058*/ 	.word	0xffffffff


	//   ....[8]....
        /*005c*/ 	.word	0xffffffff


	//   ....[9]....
        /*0060*/ 	.word	0xffffffff


	//   ....[10]....
        /*0064*/ 	.word	0xffffffff


	//   ....[11]....
        /*0068*/ 	.word	0xffffffff


	//   ....[12]....
        /*006c*/ 	.word	0xffffffff


	//   ....[13]....
        /*0070*/ 	.word	0xffffffff


	//   ....[14]....
        /*0074*/ 	.word	0xffffffff


	//   ....[15]....
        /*0078*/ 	.word	0xffffffff


	//   ....[16]....
        /*007c*/ 	.word	0xffffffff


	//   ....[17]....
        /*0080*/ 	.word	0xffffffff


	//   ....[18]....
        /*0084*/ 	.word	0xffffffff


	//   ....[19]....
        /*0088*/ 	.word	0xffffffff


	//----- nvinfo : EIATTR_COOP_GROUP_INSTR_OFFSETS
	.align		4
.L_4731:
        /*008c*/ 	.byte	0x04, 0x28
        /*008e*/ 	.short	(.L_4733 - .L_4732)


	//   ....[0]....
.L_4732:
        /*0090*/ 	.word	0x000009b0


	//   ....[1]....
        /*0094*/ 	.word	0x000009d0


	//   ....[2]....
        /*0098*/ 	.word	0x000009f0


	//   ....[3]....
        /*009c*/ 	.word	0x00000a10


	//   ....[4]....
        /*00a0*/ 	.word	0x00000a30


	//   ....[5]....
        /*00a4*/ 	.word	0x00000a50


	//   ....[6]....
        /*00a8*/ 	.word	0x00000a70


	//   ....[7]....
        /*00ac*/ 	.word	0x00000a90


	//   ....[8]....
        /*00b0*/ 	.word	0x00000ab0


	//   ....[9]....
        /*00b4*/ 	.word	0x00000ad0


	//   ....[10]....
        /*00b8*/ 	.word	0x00001b10


	//   ....[11]....
        /*00bc*/ 	.word	0x00001b90


	//   ....[12]....
        /*00c0*/ 	.word	0x00001c10


	//   ....[13]....
        /*00c4*/ 	.word	0x00001c80


	//   ....[14]....
        /*00c8*/ 	.word	0x00001d00


	//   ....[15]....
        /*00cc*/ 	.word	0x00001d70


	//   ....[16]....
        /*00d0*/ 	.word	0x00001df0


	//   ....[17]....
        /*00d4*/ 	.word	0x00001e60


	//   ....[18]....
        /*00d8*/ 	.word	0x00001ee0


	//   ....[19]....
        /*00dc*/ 	.word	0x00001f50


	//----- nvinfo : EIATTR_EXIT_INSTR_OFFSETS
	.align		4
.L_4733:
        /*00e0*/ 	.byte	0x04, 0x1c
        /*00e2*/ 	.short	(.L_4735 - .L_4734)


	//   ....[0]....
.L_4734:
        /*00e4*/ 	.word	0x00001a30


	//   ....[1]....
        /*00e8*/ 	.word	0x00001ab0


	//----- nvinfo : EIATTR_MAX_THREADS
	.align		4
.L_4735:
        /*00ec*/ 	.byte	0x04, 0x05
        /*00ee*/ 	.short	(.L_4737 - .L_4736)
.L_4736:
        /*00f0*/ 	.word	0x00000080
        /*00f4*/ 	.word	0x00000001
        /*00f8*/ 	.word	0x00000001


	//----- nvinfo : EIATTR_CRS_STACK_SIZE
	.align		4
.L_4737:
        /*00fc*/ 	.byte	0x04, 0x1e
        /*00fe*/ 	.short	(.L_4739 - .L_4738)
.L_4738:
        /*0100*/ 	.word	0x00000000
.L_4739:


//--------------------- .nv.info._ZN10layer_norm13ln_bwd_kernelINS_13Kernel_traitsIfffffjLj256ELj1ELj4ELj1ELj16ENS_18Kernel_traits_baseILj256EfffffjLj128EEEEELb1ELb1ELb0ELb1EEEvNS_9BwdParamsE --------------------------
	.section	.nv.info._ZN10layer_norm13ln_bwd_kernelINS_13Kernel_traitsIfffffjLj256ELj1ELj4ELj1ELj16ENS_18Kernel_traits_baseILj256EfffffjLj128EEEEELb1ELb1ELb0ELb1EEEvNS_9BwdParamsE,"",@"SHT_CUDA_INFO"
	.sectionflags	@""
	.align	4


	//----- nvinfo : EIATTR_CUDA_API_VERSION
	.align		4
        /*0000*/ 	.byte	0x04, 0x37
        /*0002*/ 	.short	(.L_4741 - .L_4740)
.L_4740:
        /*0004*/ 	.word	0x00000082


	//----- nvinfo : EIATTR_SW2861232_WAR
	.align		4
.L_4741:
        /*0008*/ 	.byte	0x01, 0x35
	.zero		2


	//----- nvinfo : EIATTR_PARAM_CBANK
	.align		4
        /*000c*/ 	.byte	0x04, 0x0a
        /*000e*/ 	.short	(.L_4743 - .L_4742)
	.align		4
.L_4742:
        /*0010*/ 	.word	index@(.nv.constant0._ZN10layer_norm13ln_bwd_kernelINS_13Kernel_traitsIfffffjLj256ELj1ELj4ELj1ELj16ENS_18Kernel_traits_baseILj256EfffffjLj128EEEEELb1ELb1ELb0ELb1EEEvNS_9BwdParamsE)
        /*0014*/ 	.short	0x0160
        /*0016*/ 	.short	0x0128


	//----- nvinfo : EIATTR_CBANK_PARAM_SIZE
	.align		4
.L_4743:
        /*0018*/ 	.byte	0x03, 0x19
        /*001a*/ 	.short	0x0128


	//----- nvinfo : EIATTR_KPARAM_INFO
	.align		4
        /*001c*/ 	.byte	0x04, 0x17
        /*001e*/ 	.short	(.L_4745 - .L_4744)
.L_4744:
        /*0020*/ 	.word	0x00000000
        /*0024*/ 	.short	0x0000
        /*0026*/ 	.short	0x0000
        /*0028*/ 	.byte	0x00, 0xf0, 0xa1, 0x04


	//----- nvinfo : EIATTR_MAXREG_COUNT
	.align		4
.L_4745:
        /*002c*/ 	.byte	0x03, 0x1b
        /*002e*/ 	.short	0x00ff


	//----- nvinfo : EIATTR_NUM_BARRIERS
	.align		4
        /*0030*/ 	.byte	0x02, 0x4c
        /*0032*/ 	.byte	0x01
	.zero		1


	//----- nvinfo : EIATTR_MERCURY_ISA_VERSION
	.align		4
        /*0034*/ 	.byte	0x03, 0x5f
        /*0036*/ 	.short	0x0000


	//----- nvinfo : EIATTR_COOP_GROUP_MASK_REGIDS
	.align		4
        /*0038*/ 	.byte	0x04, 0x29
        /*003a*/ 	.short	(.L_4747 - .L_4746)


	//   ....[0]....
.L_4746:
        /*003c*/ 	.word	0xffffffff


	//   ....[1]....
        /*0040*/ 	.word	0xffffffff


	//   ....[2]....
        /*0044*/ 	.word	0xffffffff


	//   ....[3]....
        /*0048*/ 	.word	0xffffffff


	//   ....[4]....
        /*004c*/ 	.word	0xffffffff


	//   ....[5]....
        /*0050*/ 	.word	0xffffffff


	//   ....[6]....
        /*0054*/ 	.word	0xffffffff


	//   ....[7]....
        /*0058*/ 	.word	0xffffffff


	//   ....[8]....
        /*005c*/ 	.word	0xffffffff


	//   ....[9]....
        /*0060*/ 	.word	0xffffffff


	//   ....[10]....
        /*0064*/ 	.word	0xffffffff


	//   ....[11]....
        /*0068*/ 	.word	0xffffffff


	//   ....[12]....
        /*006c*/ 	.word	0xffffffff


	//   ....[13]....
        /*0070*/ 	.word	0xffffffff


	//   ....[14]....
        /*0074*/ 	.word	0xffffffff


	//   ....[15]....
        /*0078*/ 	.word	0xffffffff


	//   ....[16]....
        /*007c*/ 	.word	0xffffffff


	//   ....[17]....
        /*0080*/ 	.word	0xffffffff


	//   ....[18]....
        /*0084*/ 	.word	0xffffffff


	//   ....[19]....
        /*0088*/ 	.word	0xffffffff


	//----- nvinfo : EIATTR_COOP_GROUP_INSTR_OFFSETS
	.align		4
.L_4747:
        /*008c*/ 	.byte	0x04, 0x28
        /*008e*/ 	.short	(.L_4749 - .L_4748)


	//   ....[0]....
.L_4748:
        /*0090*/ 	.word	0x00000940


	//   ....[1]....
        /*0094*/ 	.word	0x00000960


	//   ....[2]....
        /*0098*/ 	.word	0x00000980


	//   ....[3]....
        /*009c*/ 	.word	0x000009a0


	//   ....[4]....
        /*00a0*/ 	.word	0x000009c0


	//   ....[5]....
        /*00a4*/ 	.word	0x000009e0


	//   ....[6]....
        /*00a8*/ 	.word	0x00000a00


	//   ....[7]....
        /*00ac*/ 	.word	0x00000a20


	//   ....[8]....
        /*00b0*/ 	.word	0x00000a50


	//   ....[9]....
        /*00b4*/ 	.word	0x00000a60


	//   ....[10]....
        /*00b8*/ 	.word	0x000019d0


	//   ....[11]....
        /*00bc*/ 	.word	0x00001a50


	//   ....[12]....
        /*00c0*/ 	.word	0x00001ad0


	//   ....[13]....
        /*00c4*/ 	.word	0x00001b40


	//   ....[14]....
        /*00c8*/ 	.word	0x00001bc0


	//   ....[15]....
        /*00cc*/ 	.word	0x00001c30


	//   ....[16]....
        /*00d0*/ 	.word	0x00001cb0


	//   ....[17]....
        /*00d4*/ 	.word	0x00001d20


	//   ....[18]....
        /*00d8*/ 	.word	0x00001da0


	//   ....[19]....
        /*00dc*/ 	.word	0x00001e10


	//----- nvinfo : EIATTR_EXIT_INSTR_OFFSETS
	.align		4
.L_4749:
        /*00e0*/ 	.byte	0x04, 0x1c
        /*00e2*/ 	.short	(.L_4751 - .L_4750)


	//   ....[0]....
.L_4750:
        /*00e4*/ 	.word	0x00001970


	//----- nvinfo : EIATTR_MAX_THREADS
	.align		4
.L_4751:
        /*00e8*/ 	.byte	0x04, 0x05
        /*00ea*/ 	.short	(.L_4753 - .L_4752)
.L_4752:
        /*00ec*/ 	.word	0x00000080
        /*00f0*/ 	.word	0x00000001
        /*00f4*/ 	.word	0x00000001


	//----- nvinfo : EIATTR_CRS_STACK_SIZE
	.align		4
.L_4753:
        /*00f8*/ 	.byte	0x04, 0x1e
        /*00fa*/ 	.short	(.L_4755 - .L_4754)
.L_4754:
        /*00fc*/ 	.word	0x00000000
.L_4755:


//--------------------- .nv.info._ZN10layer_norm22ln_bwd_finalize_kernelINS_22Kernel_traits_finalizeILj256EfffffjLb1ELj1024ELj4ENS_18Kernel_traits_baseILj256EfffffjLj1024EEEEELb1ELb0EEEvNS_9BwdParamsE --------------------------
	.section	.nv.info._ZN10layer_norm22ln_bwd_finalize_kernelINS_22Kernel_traits_finalizeILj256EfffffjLb1ELj1024ELj4ENS_18Kernel_traits_baseILj256EfffffjLj1024EEEEELb1ELb0EEEvNS_9BwdParamsE,"",@"SHT_CUDA_INFO"
	.sectionflags	@""
	.align	4


	//----- nvinfo : EIATTR_CUDA_API_VERSION
	.align		4
        /*0000*/ 	.byte	0x04, 0x37
        /*0002*/ 	.short	(.L_4757 - .L_4756)
.L_4756:
        /*0004*/ 	.word	0x00000082


	//----- nvinfo : EIATTR_SW2861232_WAR
	.align		4
.L_4757:
        /*0008*/ 	.byte	0x01, 0x35
	.zero		2


	//----- nvinfo : EIATTR_PARAM_CBANK
	.align		4
        /*000c*/ 	.byte	0x04, 0x0a
        /*000e*/ 	.short	(.L_4759 - .L_4758)
	.align		4
.L_4758:
        /*0010*/ 	.word	index@(.nv.constant0._ZN10layer_norm22ln_bwd_finalize_kernelINS_22Kernel_traits_finalizeILj256EfffffjLb1ELj1024ELj4ENS_18Kernel_traits_baseILj256EfffffjLj1024EEEEELb1ELb0EEEvNS_9BwdParamsE)
        /*0014*/ 	.short	0x0160
        /*0016*/ 	.short	0x0128


	//----- nvinfo : EIATTR_CBANK_PARAM_SIZE
	.align		4
.L_4759:
        /*0018*/ 	.byte	0x03, 0x19
        /*001a*/ 	.short	0x0128


	//----- nvinfo : EIATTR_KPARAM_INFO
	.align		4
        /*001c*/ 	.byte	0x04, 0x17
        /*001e*/ 	.short	(.L_4761 - .L_4760)
.L_4760:
        /*0020*/ 	.word	0x00000000
        /*0024*/ 	.short	0x0000
        /*0026*/ 	.short	0x0000
        /*0028*/ 	.byte	0x00, 0xf0, 0xa1, 0x04


	//----- nvinfo : EIATTR_MAXREG_COUNT
	.align		4
.L_4761:
        /*002c*/ 	.byte	0x03, 0x1b
        /*002e*/ 	.short	0x0040


	//----- nvinfo : EIATTR_NUM_BARRIERS
	.align		4
        /*0030*/ 	.byte	0x02, 0x4c
        /*0032*/ 	.byte	0x01
	.zero		1


	//----- nvinfo : EIATTR_MERCURY_ISA_VERSION
	.align		4
        /*0034*/ 	.byte	0x03, 0x5f
        /*0036*/ 	.short	0x0000


	//----- nvinfo : EIATTR_COOP_GROUP_MASK_REGIDS
	.align		4
        /*0038*/ 	.byte	0x04, 0x29
        /*003a*/ 	.short	(.L_4763 - .L_4762)


	//   ....[0]....
.L_4762:
        /*003c*/ 	.word	0xffffffff


	//   ....[1]....
        /*0040*/ 	.word	0xffffffff


	//   ....[2]....
        /*0044*/ 	.word	0xffffffff


	//   ....[3]....
        /*0048*/ 	.word	0xffffffff


	//   ....[4]....
        /*004c*/ 	.word	0xffffffff


	//   ....[5]....
        /*0050*/ 	.word	0xffffffff


	//   ....[6]....
        /*0054*/ 	.word	0xffffffff


	//   ....[7]....
        /*0058*/ 	.word	0xffffffff


	//   ....[8]....
        /*005c*/ 	.word	0xffffffff


	//   ....[9]....
        /*0060*/ 	.word	0xffffffff


	//   ....[10]....
        /*0064*/ 	.word	0xffffffff


	//   ....[11]....
        /*0068*/ 	.word	0xffffffff


	//   ....[12]....
        /*006c*/ 	.word	0xffffffff


	//   ....[13]....
        /*0070*/ 	.word	0xffffffff


	//   ....[14]....
        /*0074*/ 	.word	0xffffffff


	//   ....[15]....
        /*0078*/ 	.word	0xffffffff


	//   ....[16]....
        /*007c*/ 	.word	0xffffffff


	//   ....[17]....
        /*0080*/ 	.word	0xffffffff


	//   ....[18]....
        /*0084*/ 	.word	0xffffffff


	//   ....[19]....
        /*0088*/ 	.word	0xffffffff


	//   ....[20]....
        /*008c*/ 	.word	0xffffffff


	//   ....[21]....
        /*0090*/ 	.word	0xffffffff


	//   ....[22]....
        /*0094*/ 	.word	0xffffffff


	//   ....[23]....
        /*0098*/ 	.word	0xffffffff


	//   ....[24]....
        /*009c*/ 	.word	0xffffffff


	//   ....[25]....
        /*00a0*/ 	.word	0xffffffff


	//   ....[26]....
        /*00a4*/ 	.word	0xffffffff


	//   ....[27]....
        /*00a8*/ 	.word	0xffffffff


	//   ....[28]....
        /*00ac*/ 	.word	0xffffffff


	//   ....[29]....
        /*00b0*/ 	.word	0xffffffff


	//----- nvinfo : EIATTR_COOP_GROUP_INSTR_OFFSETS
	.align		4
.L_4763:
        /*00b4*/ 	.byte	0x04, 0x28
        /*00b6*/ 	.short	(.L_4765 - .L_4764)


	//   ....[0]....
.L_4764:
        /*00b8*/ 	.word	0x000009d0


	//   ....[1]....
        /*00bc*/ 	.word	0x00000a00


	//   ....[2]....
        /*00c0*/ 	.word	0x00000a10


	//   ....[3]....
        /*00c4*/ 	.word	0x00000a30


	//   ....[4]....
        /*00c8*/ 	.word	0x00000a50


	//   ....[5]....
        /*00cc*/ 	.word	0x00000a60


	//   ....[6]....
        /*00d0*/ 	.word	0x00000a90


	//   ....[7]....
        /*00d4*/ 	.word	0x00000ab0


	//   ....[8]....
        /*00d8*/ 	.word	0x00000ac0


	//   ....[9]....
        /*00dc*/ 	.word	0x00000af0


	//   ....[10]....
        /*00e0*/ 	.word	0x00000b10


	//   ....[11]....
        /*00e4*/ 	.word	0x00000b20


	//   ....[12]....
        /*00e8*/ 	.word	0x00000b50


	//   ....[13]....
        /*00ec*/ 	.word	0x00000b70


	//   ....[14]....
        /*00f0*/ 	.word	0x00000b80


	//   ....[15]....
        /*00f4*/ 	.word	0x00000df0


	//   ....[16]....
        /*00f8*/ 	.word	0x00000e50


	//   ....[17]....
        /*00fc*/ 	.word	0x00000eb0


	//   ....[18]....
        /*0100*/ 	.word	0x00000f10


	//   ....[19]....
        /*0104*/ 	.word	0x00000f80


	//   ....[20]....
        /*0108*/ 	.word	0x00000ff0


	//   ....[21]....
        /*010c*/ 	.word	0x00001050


	//   ....[22]....
        /*0110*/ 	.word	0x000010b0


	//   ....[23]....
        /*0114*/ 	.word	0x00001110


	//   ....[24]....
        /*0118*/ 	.word	0x00001180


	//   ....[25]....
        /*011c*/ 	.word	0x000011f0


	//   ....[26]....
        /*0120*/ 	.word	0x00001250


	//   ....[27]....
        /*0124*/ 	.word	0x000012b0


	//   ....[28]....
        /*0128*/ 	.word	0x00001310


	//   ....[29]....
        /*012c*/ 	.word	0x00001370


	//----- nvinfo : EIATTR_EXIT_INSTR_OFFSETS
	.align		4
.L_4765:
        /*0130*/ 	.byte	0x04, 0x1c
        /*0132*/ 	.short	(.L_4767 - .L_4766)


	//   ....[0]....
.L_4766:
        /*0134*/ 	.word	0x00000070


	//   ....[1]....
        /*0138*/ 	.word	0x00000d90


	//----- nvinfo : EIATTR_MAX_THREADS
	.align		4
.L_4767:
        /*013c*/ 	.byte	0x04, 0x05
        /*013e*/ 	.short	(.L_4769 - .L_4768)
.L_4768:
        /*0140*/ 	.word	0x00000400
        /*0144*/ 	.word	0x00000001
        /*0148*/ 	.word	0x00000001


	//----- nvinfo : EIATTR_CRS_STACK_SIZE
	.align		4
.L_4769:
        /*014c*/ 	.byte	0x04, 0x1e
        /*014e*/ 	.short	(.L_4771 - .L_4770)
.L_4770:
        /*0150*/ 	.word	0x00000000
.L_4771:


//--------------------- .nv.info._ZN10layer_norm13ln_bwd_kernelINS_13Kernel_traitsIfffffjLj256ELj1ELj4ELj1ELj16ENS_18Kernel_traits_baseILj256EfffffjLj128EEEEELb1ELb1ELb1ELb0EEEvNS_9BwdParamsE --------------------------
	.section	.nv.info._ZN10layer_norm13ln_bwd_kernelINS_13Kernel_traitsIfffffjLj256ELj1ELj4ELj1ELj16ENS_18Kernel_traits_baseILj256EfffffjLj128EEEEELb1ELb1ELb1ELb0EEEvNS_9BwdParamsE,"",@"SHT_CUDA_INFO"
	.sectionflags	@""
	.align	4


	//----- nvinfo : EIATTR_CUDA_API_VERSION
	.align		4
        /*0000*/ 	.byte	0x04, 0x37
        /*0002*/ 	.short	(.L_4773 - .L_4772)
.L_4772:
        /*0004*/ 	.word	0x00000082


	//----- nvinfo : EIATTR_SW2861232_WAR
	.align		4
.L_4773:
        /*0008*/ 	.byte	0x01, 0x35
	.zero		2


	//----- nvinfo : EIATTR_PARAM_CBANK
	.align		4
        /*000c*/ 	.byte	0x04, 0x0a
        /*000e*/ 	.short	(.L_4775 - .L_4774)
	.align		4
.L_4774:
        /*0010*/ 	.word	index@(.nv.constant0._ZN10layer_norm13ln_bwd_kernelINS_13Kernel_traitsIfffffjLj256ELj1ELj4ELj1ELj16ENS_18Kernel_traits_baseILj256EfffffjLj128EEEEELb1ELb1ELb1ELb0EEEvNS_9BwdParamsE)
        /*0014*/ 	.short	0x0160
        /*0016*/ 	.short	0x0128


	//----- nvinfo : EIATTR_CBANK_PARAM_SIZE
	.align		4
.L_4775:
        /*0018*/ 	.byte	0x03, 0x19
        /*001a*/ 	.short	0x0128


	//----- nvinfo : EIATTR_KPARAM_INFO
	.align		4
        /*001c*/ 	.byte	0x04, 0x17
        /*001e*/ 	.short	(.L_4777 - .L_4776)
.L_4776:
        /*0020*/ 	.word	0x00000000
        /*0024*/ 	.short	0x0000
        /*0026*/ 	.short	0x0000
        /*0028*/ 	.byte	0x00, 0xf0, 0xa1, 0x04


	//----- nvinfo : EIATTR_MAXREG_COUNT
	.align		4
.L_4777:
        /*002c*/ 	.byte	0x03, 0x1b
        /*002e*/ 	.short	0x00ff


	//----- nvinfo : EIATTR_NUM_BARRIERS
	.align		4
        /*0030*/ 	.byte	0x02, 0x4c
        /*0032*/ 	.byte	0x01
	.zero		1


	//----- nvinfo : EIATTR_MERCURY_ISA_VERSION
	.align		4
        /*0034*/ 	.byte	0x03, 0x5f
        /*0036*/ 	.short	0x0000


	//----- nvinfo : EIATTR_COOP_GROUP_MASK_REGIDS
	.align		4
        /*0038*/ 	.byte	0x04, 0x29
        /*003a*/ 	.short	(.L_4779 - .L_4778)


	//   ....[0]....
.L_4778:
        /*003c*/ 	.word	0xffffffff


	//   ....[1]....
        /*0040*/ 	.word	0xffffffff


	//   ....[2]....
        /*0044*/ 	.word	0xffffffff


	//   ....[3]....
        /*0048*/ 	.word	0xffffffff


	//   ....[4]....
        /*004c*/ 	.word	0xffffffff


	//   ....[5]....
        /*0050*/ 	.word	0xffffffff


	//   ....[6]....
        /*0054*/ 	.word	0xffffffff


	//   ....[7]....
        /*0058*/ 	.word	0xffffffff


	//   ....[8]....
        /*005c*/ 	.word	0xffffffff


	//   ....[9]....
        /*0060*/ 	.word	0xffffffff


	//   ....[10]....
        /*0064*/ 	.word	0xffffffff


	//   ....[11]....
        /*0068*/ 	.word	0xffffffff


	//   ....[12]....
        /*006c*/ 	.word	0xffffffff


	//   ....[13]....
        /*0070*/ 	.word	0xffffffff


	//   ....[14]....
        /*0074*/ 	.word	0xffffffff


	//   ....[15]....
        /*0078*/ 	.word	0xffffffff


	//   ....[16]....
        /*007c*/ 	.word	0xffffffff


	//   ....[17]....
        /*0080*/ 	.word	0xffffffff


	//   ....[18]....
        /*0084*/ 	.word	0xffffffff


	//   ....[19]....
        /*0088*/ 	.word	0xffffffff


	//----- nvinfo : EIATTR_COOP_GROUP_INSTR_OFFSETS
	.align		4
.L_4779:
        /*008c*/ 	.byte	0x04, 0x28
        /*008e*/ 	.short	(.L_4781 - .L_4780)


	//   ....[0]....
.L_4780:
        /*0090*/ 	.word	0x00000bd0


	//   ....[1]....
        /*0094*/ 	.word	0x00000bf0


	//   ....[2]....
        /*0098*/ 	.word	0x00000c10


	//   ....[3]....
        /*009c*/ 	.word	0x00000c30


	//   ....[4]....
        /*00a0*/ 	.word	0x00000c50


	//   ....[5]....
        /*00a4*/ 	.word	0x00000c70


	//   ....[6]....
        /*00a8*/ 	.word	0x00000c90


	//   ....[7]....
        /*00ac*/ 	.word	0x00000cb0


	//   ....[8]....
        /*00b0*/ 	.word	0x00000cd0


	//   ....[9]....
        /*00b4*/ 	.word	0x00000cf0


	//   ....[10]....
        /*00b8*/ 	.word	0x00002210


	//   ....[11]....
        /*00bc*/ 	.word	0x00002290


	//   ....[12]....
        /*00c0*/ 	.word	0x00002310


	//   ....[13]....
        /*00c4*/ 	.word	0x00002380


	//   ....[14]....
        /*00c8*/ 	.word	0x00002400


	//   ....[15]....
        /*00cc*/ 	.word	0x00002470


	//   ....[16]....
        /*00d0*/ 	.word	0x000024f0


	//   ....[17]....
        /*00d4*/ 	.word	0x00002560


	//   ....[18]....
        /*00d8*/ 	.word	0x000025e0


	//   ....[19]....
        /*00dc*/ 	.word	0x00002650


	//----- nvinfo : EIATTR_EXIT_INSTR_OFFSETS
	.align		4
.L_4781:
        /*00e0*/ 	.byte	0x04, 0x1c
        /*00e2*/ 	.short	(.L_4783 - .L_4782)


	//   ....[0]....
.L_4782:
        /*00e4*/ 	.word	0x00002130


	//   ....[1]....
        /*00e8*/ 	.word	0x000021b0


	//----- nvinfo : EIATTR_MAX_THREADS
	.align		4
.L_4783:
        /*00ec*/ 	.byte	0x04, 0x05
        /*00ee*/ 	.short	(.L_4785 - .L_4784)
.L_4784:
        /*00f0*/ 	.word	0x00000080
        /*00f4*/ 	.word	0x00000001
        /*00f8*/ 	.word	0x00000001


	//----- nvinfo : EIATTR_CRS_STACK_SIZE
	.align		4
.L_4785:
        /*00fc*/ 	.byte	0x04, 0x1e
        /*00fe*/ 	.short	(.L_4787 - .L_4786)
.L_4786:
        /*0100*/ 	.word	0x00000000
.L_4787:


//--------------------- .nv.info._ZN10layer_norm22ln_bwd_finalize_kernelINS_22Kernel_traits_finalizeILj256EfffffjLb1ELj1024ELj4ENS_18Kernel_traits_baseILj256EfffffjLj1024EEEEELb1ELb1EEEvNS_9BwdParamsE --------------------------
	.section	.nv.info._ZN10layer_norm22ln_bwd_finalize_kernelINS_22Kernel_traits_finalizeILj256EfffffjLb1ELj1024ELj4ENS_18Kernel_traits_baseILj256EfffffjLj1024EEEEELb1ELb1EEEvNS_9BwdParamsE,"",@"SHT_CUDA_INFO"
	.sectionflags	@""
	.align	4


	//----- nvinfo : EIATTR_CUDA_API_VERSION
	.align		4
        /*0000*/ 	.byte	0x04, 0x37
        /*0002*/ 	.short	(.L_4789 - .L_4788)
.L_4788:
        /*0004*/ 	.word	0x00000082


	//----- nvinfo : EIATTR_SW2861232_WAR
	.align		4
.L_4789:
        /*0008*/ 	.byte	0x01, 0x35
	.zero		2


	//----- nvinfo : EIATTR_PARAM_CBANK
	.align		4
        /*000c*/ 	.byte	0x04, 0x0a
        /*000e*/ 	.short	(.L_4791 - .L_4790)
	.align		4
.L_4790:
        /*0010*/ 	.word	index@(.nv.constant0._ZN10layer_norm22ln_bwd_finalize_kernelINS_22Kernel_traits_finalizeILj256EfffffjLb1ELj1024ELj4ENS_18Kernel_traits_baseILj256EfffffjLj1024EEEEELb1ELb1EEEvNS_9BwdParamsE)
        /*0014*/ 	.short	0x0160
        /*0016*/ 	.short	0x0128


	//----- nvinfo : EIATTR_CBANK_PARAM_SIZE
	.align		4
.L_4791:
        /*0018*/ 	.byte	0x03, 0x19
        /*001a*/ 	.short	0x0128


	//----- nvinfo : EIATTR_KPARAM_INFO
	.align		4
        /*001c*/ 	.byte	0x04, 0x17
        /*001e*/ 	.short	(.L_4793 - .L_4792)
.L_4792:
        /*0020*/ 	.word	0x00000000
        /*0024*/ 	.short	0x0000
        /*0026*/ 	.short	0x0000
        /*0028*/ 	.byte	0x00, 0xf0, 0xa1, 0x04


	//----- nvinfo : EIATTR_MAXREG_COUNT
	.align		4
.L_4793:
        /*002c*/ 	.byte	0x03, 0x1b
        /*002e*/ 	.short	0x0040


	//----- nvinfo : EIATTR_NUM_BARRIERS
	.align		4
        /*0030*/ 	.byte	0x02, 0x4c
        /*0032*/ 	.byte	0x01
	.zero		1


	//----- nvinfo : EIATTR_MERCURY_ISA_VERSION
	.align		4
        /*0034*/ 	.byte	0x03, 0x5f
        /*0036*/ 	.short	0x0000


	//----- nvinfo : EIATTR_COOP_GROUP_MASK_REGIDS
	.align		4
        /*0038*/ 	.byte	0x04, 0x29
        /*003a*/ 	.short	(.L_4795 - .L_4794)


	//   ....[0]....
.L_4794:
        /*003c*/ 	.word	0xffffffff


	//   ....[1]....
        /*0040*/ 	.word	0xffffffff


	//   ....[2]....
        /*0044*/ 	.word	0xffffffff


	//   ....[3]....
        /*0048*/ 	.word	0xffffffff


	//   ....[4]....
        /*004c*/ 	.word	0xffffffff


	//   ....[5]....
        /*0050*/ 	.word	0xffffffff


	//   ....[6]....
        /*0054*/ 	.word	0xffffffff


	//   ....[7]....
        /*0058*/ 	.word	0xffffffff


	//   ....[8]....
        /*005c*/ 	.word	0xffffffff


	//   ....[9]....
        /*0060*/ 	.word	0xffffffff


	//   ....[10]....
        /*0064*/ 	.word	0xffffffff


	//   ....[11]....
        /*0068*/ 	.word	0xffffffff


	//   ....[12]....
        /*006c*/ 	.word	0xffffffff


	//   ....[13]....
        /*0070*/ 	.word	0xffffffff


	//   ....[14]....
        /*0074*/ 	.word	0xffffffff


	//   ....[15]....
        /*0078*/ 	.word	0xffffffff


	//   ....[16]....
        /*007c*/ 	.word	0xffffffff


	//   ....[17]....
        /*0080*/ 	.word	0xffffffff


	//   ....[18]....
        /*0084*/ 	.word	0xffffffff


	//   ....[19]....
        /*0088*/ 	.word	0xffffffff


	//   ....[20]....
        /*008c*/ 	.word	0xffffffff


	//   ....[21]....
        /*0090*/ 	.word	0xffffffff


	//   ....[22]....
        /*0094*/ 	.word	0xffffffff


	//   ....[23]....
        /*0098*/ 	.word	0xffffffff


	//   ....[24]....
        /*009c*/ 	.word	0xffffffff


	//   ....[25]....
        /*00a0*/ 	.word	0xffffffff


	//   ....[26]....
        /*00a4*/ 	.word	0xffffffff


	//   ....[27]....
        /*00a8*/ 	.word	0xffffffff


	//   ....[28]....
        /*00ac*/ 	.word	0xffffffff


	//   ....[29]....
        /*00b0*/ 	.word	0xffffffff


	//----- nvinfo : EIATTR_COOP_GROUP_INSTR_OFFSETS
	.align		4
.L_4795:
        /*00b4*/ 	.byte	0x04, 0x28
        /*00b6*/ 	.short	(.L_4797 - .L_4796)


	//   ....[0]....
.L_4796:
        /*00b8*/ 	.word	0x000009a0


	//   ....[1]....
        /*00bc*/ 	.word	0x000009d0


	//   ....[2]....
        /*00c0*/ 	.word	0x000009e0


	//   ....[3]....
        /*00c4*/ 	.word	0x00000a00


	//   ....[4]....
        /*00c8*/ 	.word	0x00000a20


	//   ....[5]....
        /*00cc*/ 	.word	0x00000a30


	//   ....[6]....
        /*00d0*/ 	.word	0x00000a60


	//   ....[7]....
        /*00d4*/ 	.word	0x00000a80


	//   ....[8]....
        /*00d8*/ 	.word	0x00000a90


	//   ....[9]....
        /*00dc*/ 	.word	0x00000ac0


	//   ....[10]....
        /*00e0*/ 	.word	0x00000ae0


	//   ....[11]....
        /*00e4*/ 	.word	0x00000af0


	//   ....[12]....
        /*00e8*/ 	.word	0x00000b20


	//   ....[13]....
        /*00ec*/ 	.word	0x00000b40


	//   ....[14]....
        /*00f0*/ 	.word	0x00000b50


	//   ....[15]....
        /*00f4*/ 	.word	0x00000da0


	//   ....[16]....
        /*00f8*/ 	.word	0x00000e00


	//   ....[17]....
        /*00fc*/ 	.word	0x00000e60


	//   ....[18]....
        /*0100*/ 	.word	0x00000ec0


	//   ....[19]....
        /*0104*/ 	.word	0x00000f30


	//   ....[20]....
        /*0108*/ 	.word	0x00000fa0


	//   ....[21]....
        /*010c*/ 	.word	0x00001000


	//   ....[22]....
        /*0110*/ 	.word	0x00001060


	//   ....[23]....
        /*0114*/ 	.word	0x000010c0


	//   ....[24]....
        /*0118*/ 	.word	0x00001130


	//   ....[25]....
        /*011c*/ 	.word	0x000011a0


	//   ....[26]....
        /*0120*/ 	.word	0x00001200


	//   ....[27]....
        /*0124*/ 	.word	0x00001260


	//   ....[28]....
        /*0128*/ 	.word	0x000012c0


	//   ....[29]....
        /*012c*/ 	.word	0x00001320


	//----- nvinfo : EIATTR_EXIT_INSTR_OFFSETS
	.align		4
.L_4797:
        /*0130*/ 	.byte	0x04, 0x1c
        /*0132*/ 	.short	(.L_4799 - .L_4798)


	//   ....[0]....
.L_4798:
        /*0134*/ 	.word	0x00000070


	//   ....[1]....
        /*0138*/ 	.word	0x00000d40


	//----- nvinfo : EIATTR_MAX_THREADS
	.align		4
.L_4799:
        /*013c*/ 	.byte	0x04, 0x05
        /*013e*/ 	.short	(.L_4801 - .L_4800)
.L_4800:
        /*0140*/ 	.word	0x00000400
        /*0144*/ 	.word	0x00000001
        /*0148*/ 	.word	0x00000001


	//----- nvinfo : EIATTR_CRS_STACK_SIZE
	.align		4
.L_4801:
        /*014c*/ 	.byte	0x04, 0x1e
        /*014e*/ 	.short	(.L_4803 - .L_4802)
.L_4802:
        /*0150*/ 	.word	0x00000000
.L_4803:


//--------------------- .nv.info._ZN10layer_norm13ln_bwd_kernelINS_13Kernel_traitsIfffffjLj256ELj1ELj4ELj1ELj16ENS_18Kernel_traits_baseILj256EfffffjLj128EEEEELb1ELb1ELb1ELb1EEEvNS_9BwdParamsE --------------------------
	.section	.nv.info._ZN10layer_norm13ln_bwd_kernelINS_13Kernel_traitsIfffffjLj256ELj1ELj4ELj1ELj16ENS_18Kernel_traits_baseILj256EfffffjLj128EEEEELb1ELb1ELb1ELb1EEEvNS_9BwdParamsE,"",@"SHT_CUDA_INFO"
	.sectionflags	@""
	.align	4


	//----- nvinfo : EIATTR_CUDA_API_VERSION
	.align		4
        /*0000*/ 	.byte	0x04, 0x37
        /*0002*/ 	.short	(.L_4805 - .L_4804)
.L_4804:
        /*0004*/ 	.word	0x00000082


	//----- nvinfo : EIATTR_SW2861232_WAR
	.align		4
.L_4805:
        /*0008*/ 	.byte	0x01, 0x35
	.zero		2


	//----- nvinfo : EIATTR_PARAM_CBANK
	.align		4
        /*000c*/ 	.byte	0x04, 0x0a
        /*000e*/ 	.short	(.L_4807 - .L_4806)
	.align		4
.L_4806:
        /*0010*/ 	.word	index@(.nv.constant0._ZN10layer_norm13ln_bwd_kernelINS_13Kernel_traitsIfffffjLj256ELj1ELj4ELj1ELj16ENS_18Kernel_traits_baseILj256EfffffjLj128EEEEELb1ELb1ELb1ELb1EEEvNS_9BwdParamsE)
        /*0014*/ 	.short	0x0160
        /*0016*/ 	.short	0x0128


	//----- nvinfo : EIATTR_CBANK_PARAM_SIZE
	.align		4
.L_4807:
        /*0018*/ 	.byte	0x03, 0x19
        /*001a*/ 	.short	0x0128


	//----- nvinfo : EIATTR_KPARAM_INFO
	.align		4
        /*001c*/ 	.byte	0x04, 0x17
        /*001e*/ 	.short	(.L_4809 - .L_4808)
.L_4808:
        /*0020*/ 	.word	0x00000000
        /*0024*/ 	.short	0x0000
        /*0026*/ 	.short	0x0000
        /*0028*/ 	.byte	0x00, 0xf0, 0xa1, 0x04


	//----- nvinfo : EIATTR_MAXREG_COUNT
	.align		4
.L_4809:
        /*002c*/ 	.byte	0x03, 0x1b
        /*002e*/ 	.short	0x00ff


	//----- nvinfo : EIATTR_NUM_BARRIERS
	.align		4
        /*0030*/ 	.byte	0x02, 0x4c
        /*0032*/ 	.byte	0x01
	.zero		1


	//----- nvinfo : EIATTR_MERCURY_ISA_VERSION
	.align		4
        /*0034*/ 	.byte	0x03, 0x5f
        /*0036*/ 	.short	0x0000


	//----- nvinfo : EIATTR_COOP_GROUP_MASK_REGIDS
	.align		4
        /*0038*/ 	.byte	0x04, 0x29
        /*003a*/ 	.short	(.L_4811 - .L_4810)


	//   ....[0]....
.L_4810:
        /*003c*/ 	.word	0xffffffff


	//   ....[1]....
        /*0040*/ 	.word	0xffffffff


	//   ....[2]....
        /*0044*/ 	.word	0xffffffff


	//   ....[3]....
        /*0048*/ 	.word	0xffffffff


	//   ....[4]....
        /*004c*/ 	.word	0xffffffff


	//   ....[5]....
        /*0050*/ 	.word	0xffffffff


	//   ....[6]....
        /*0054*/ 	.word	0xffffffff


	//   ....[7]....
        /*0058*/ 	.word	0xffffffff


	//   ....[8]....
        /*005c*/ 	.word	0xffffffff


	//   ....[9]....
        /*0060*/ 	.word	0xffffffff


	//   ....[10]....
        /*0064*/ 	.word	0xffffffff


	//   ....[11]....
        /*0068*/ 	.word	0xffffffff


	//   ....[12]....
        /*006c*/ 	.word	0xffffffff


	//   ....[13]....
        /*0070*/ 	.word	0xffffffff


	//   ....[14]....
        /*0074*/ 	.word	0xffffffff


	//   ....[15]....
        /*0078*/ 	.word	0xffffffff


	//   ....[16]....
        /*007c*/ 	.word	0xffffffff


	//   ....[17]....
        /*0080*/ 	.word	0xffffffff


	//   ....[18]....
        /*0084*/ 	.word	0xffffffff


	//   ....[19]....
        /*0088*/ 	.word	0xffffffff


	//----- nvinfo : EIATTR_COOP_GROUP_INSTR_OFFSETS
	.align		4
.L_4811:
        /*008c*/ 	.byte	0x04, 0x28
        /*008e*/ 	.short	(.L_4813 - .L_4812)


	//   ....[0]....
.L_4812:
        /*0090*/ 	.word	0x00000ac0


	//   ....[1]....
        /*0094*/ 	.word	0x00000ae0


	//   ....[2]....
        /*0098*/ 	.word	0x00000b00


	//   ....[3]....
        /*009c*/ 	.word	0x00000b20


	//   ....[4]....
        /*00a0*/ 	.word	0x00000b40


	//   ....[5]....
        /*00a4*/ 	.word	0x00000b60


	//   ....[6]....
        /*00a8*/ 	.word	0x00000b80


	//   ....[7]....
        /*00ac*/ 	.word	0x00000ba0


	//   ....[8]....
        /*00b0*/ 	.word	0x00000bd0


	//   ....[9]....
        /*00b4*/ 	.word	0x00000be0


	//   ....[10]....
        /*00b8*/ 	.word	0x00001e80


	//   ....[11]....
        /*00bc*/ 	.word	0x00001f00


	//   ....[12]....
        /*00c0*/ 	.word	0x00001f80


	//   ....[13]....
        /*00c4*/ 	.word	0x00001ff0


	//   ....[14]....
        /*00c8*/ 	.word	0x00002070


	//   ....[15]....
        /*00cc*/ 	.word	0x000020e0


	//   ....[16]....
        /*00d0*/ 	.word	0x00002160


	//   ....[17]....
        /*00d4*/ 	.word	0x000021d0


	//   ....[18]....
        /*00d8*/ 	.word	0x00002250


	//   ....[19]....
        /*00dc*/ 	.word	0x000022c0


	//----- nvinfo : EIATTR_EXIT_INSTR_OFFSETS
	.align		4
.L_4813:
        /*00e0*/ 	.byte	0x04, 0x1c
        /*00e2*/ 	.short	(.L_4815 - .L_4814)


	//   ....[0]....
.L_4814:
        /*00e4*/ 	.word	0x00001e20


	//----- nvinfo : EIATTR_MAX_THREADS
	.align		4
.L_4815:
        /*00e8*/ 	.byte	0x04, 0x05
        /*00ea*/ 	.short	(.L_4817 - .L_4816)
.L_4816:
        /*00ec*/ 	.word	0x00000080
        /*00f0*/ 	.word	0x00000001
        /*00f4*/ 	.word	0x00000001


	//----- nvinfo : EIATTR_CRS_STACK_SIZE
	.align		4
.L_4817:
        /*00f8*/ 	.byte	0x04, 0x1e
        /*00fa*/ 	.short	(.L_4819 - .L_4818)
.L_4818:
        /*00fc*/ 	.word	0x00000000
.L_4819:


//--------------------- .nv.callgraph             --------------------------
	.section	.nv.callgraph,"",@"SHT_CUDA_CALLGRAPH"
	.align	4
	.sectionentsize	8
	.align		4
        /*0000*/ 	.word	0x00000000
	.align		4
        /*0004*/ 	.word	0xffffffff
	.align		4
        /*0008*/ 	.word	0x00000000
	.align		4
        /*000c*/ 	.word	0xfffffffe
	.align		4
        /*0010*/ 	.word	0x00000000
	.align		4
        /*0014*/ 	.word	0xfffffffd
	.align		4
        /*0018*/ 	.word	0x00000000
	.align		4
        /*001c*/ 	.word	0xfffffffc


//--------------------- .nv.rel.action            --------------------------
	.section	.nv.rel.action,"",@"SHT_CUDA_RELOCINFO"
	.align	8
	.sectionentsize	8
        /*0000*/ 	.byte	0x73, 0x00, 0x00, 0x00, 0x00, 0x00, 0x00, 0x00, 0x00, 0x00, 0x00, 0x11, 0x25, 0x00, 0x05, 0x36


//--------------------- .nv.constant0._ZN10layer_norm13ln_bwd_kernelINS_13Kernel_traitsI13__nv_bfloat16S2_S2_S2_fjLj256ELj1ELj4ELj1ELj16ENS_18Kernel_traits_baseILj256ES2_S2_S2_S2_fjLj128EEEEELb0ELb0ELb0ELb0EEEvNS_9BwdParamsE --------------------------
	.section	.nv.constant0._ZN10layer_norm13ln_bwd_kernelINS_13Kernel_traitsI13__nv_bfloat16S2_S2_S2_fjLj256ELj1ELj4ELj1ELj16ENS_18Kernel_traits_baseILj256ES2_S2_S2_S2_fjLj128EEEEELb0ELb0ELb0ELb0EEEvNS_9BwdParamsE,"a",@progbits
	.sectionflags	@""
	.align	4
.nv.constant0._ZN10layer_norm13ln_bwd_kernelINS_13Kernel_traitsI13__nv_bfloat16S2_S2_S2_fjLj256ELj1ELj4ELj1ELj16ENS_18Kernel_traits_baseILj256ES2_S2_S2_S2_fjLj128EEEEELb0ELb0ELb0ELb0EEEvNS_9BwdParamsE:
	.zero		648


//--------------------- .nv.constant0._ZN10layer_norm13ln_bwd_kernelINS_13Kernel_traitsI13__nv_bfloat16S2_S2_S2_fjLj256ELj1ELj4ELj1ELj16ENS_18Kernel_traits_baseILj256ES2_S2_S2_S2_fjLj128EEEEELb0ELb0ELb0ELb1EEEvNS_9BwdParamsE --------------------------
	.section	.nv.constant0._ZN10layer_norm13ln_bwd_kernelINS_13Kernel_traitsI13__nv_bfloat16S2_S2_S2_fjLj256ELj1ELj4ELj1ELj16ENS_18Kernel_traits_baseILj256ES2_S2_S2_S2_fjLj128EEEEELb0ELb0ELb0ELb1EEEvNS_9BwdParamsE,"a",@progbits
	.sectionflags	@""
	.align	4
.nv.constant0._ZN10layer_norm13ln_bwd_kernelINS_13Kernel_traitsI13__nv_bfloat16S2_S2_S2_fjLj256ELj1ELj4ELj1ELj16ENS_18Kernel_traits_baseILj256ES2_S2_S2_S2_fjLj128EEEEELb0ELb0ELb0ELb1EEEvNS_9BwdParamsE:
	.zero		648


//--------------------- .nv.constant0._ZN10layer_norm13ln_bwd_kernelINS_13Kernel_traitsI13__nv_bfloat16S2_S2_S2_fjLj256ELj1ELj4ELj1ELj16ENS_18Kernel_traits_baseILj256ES2_S2_S2_S2_fjLj128EEEEELb0ELb0ELb1ELb0EEEvNS_9BwdParamsE --------------------------
	.section	.nv.constant0._ZN10layer_norm13ln_bwd_kernelINS_13Kernel_traitsI13__nv_bfloat16S2_S2_S2_fjLj256ELj1ELj4ELj1ELj16ENS_18Kernel_traits_baseILj256ES2_S2_S2_S2_fjLj128EEEEELb0ELb0ELb1ELb0EEEvNS_9BwdParamsE,"a",@progbits
	.sectionflags	@""
	.align	4
.nv.constant0._ZN10layer_norm13ln_bwd_kernelINS_13Kernel_traitsI13__nv_bfloat16S2_S2_S2_fjLj256ELj1ELj4ELj1ELj16ENS_18Kernel_traits_baseILj256ES2_S2_S2_S2_fjLj128EEEEELb0ELb0ELb1ELb0EEEvNS_9BwdParamsE:
	.zero		648


//--------------------- .nv.constant0._ZN10layer_norm13ln_bwd_kernelINS_13Kernel_traitsI13__nv_bfloat16S2_S2_S2_fjLj256ELj1ELj4ELj1ELj16ENS_18Kernel_traits_baseILj256ES2_S2_S2_S2_fjLj128EEEEELb0ELb0ELb1ELb1EEEvNS_9BwdParamsE --------------------------
	.section	.nv.constant0._ZN10layer_norm13ln_bwd_kernelINS_13Kernel_traitsI13__nv_bfloat16S2_S2_S2_fjLj256ELj1ELj4ELj1ELj16ENS_18Kernel_traits_baseILj256ES2_S2_S2_S2_fjLj128EEEEELb0ELb0ELb1ELb1EEEvNS_9BwdParamsE,"a",@progbits
	.sectionflags	@""
	.align	4
.nv.constant0._ZN10layer_norm13ln_bwd_kernelINS_13Kernel_traitsI13__nv_bfloat16S2_S2_S2_fjLj256ELj1ELj4ELj1ELj16ENS_18Kernel_traits_baseILj256ES2_S2_S2_S2_fjLj128EEEEELb0ELb0ELb1ELb1EEEvNS_9BwdParamsE:
	.zero		648


//--------------------- .nv.constant0._ZN10layer_norm13ln_bwd_kernelINS_13Kernel_traitsI13__nv_bfloat16S2_S2_S2_fjLj256ELj1ELj4ELj1ELj16ENS_18Kernel_traits_baseILj256ES2_S2_S2_S2_fjLj128EEEEELb0ELb1ELb0ELb0EEEvNS_9BwdParamsE --------------------------
	.section	.nv.constant0._ZN10layer_norm13ln_bwd_kernelINS_13Kernel_traitsI13__nv_bfloat16S2_S2_S2_fjLj256ELj1ELj4ELj1ELj16ENS_18Kernel_traits_baseILj256ES2_S2_S2_S2_fjLj128EEEEELb0ELb1ELb0ELb0EEEvNS_9BwdParamsE,"a",@progbits
	.sectionflags	@""
	.align	4
.nv.constant0._ZN10layer_norm13ln_bwd_kernelINS_13Kernel_traitsI13__nv_bfloat16S2_S2_S2_fjLj256ELj1ELj4ELj1ELj16ENS_18Kernel_traits_baseILj256ES2_S2_S2_S2_fjLj128EEEEELb0ELb1ELb0ELb0EEEvNS_9BwdParamsE:
	.zero		648


//--------------------- .nv.constant0._ZN10layer_norm13ln_bwd_kernelINS_13Kernel_traitsI13__nv_bfloat16S2_S2_S2_fjLj256ELj1ELj4ELj1ELj16ENS_18Kernel_traits_baseILj256ES2_S2_S2_S2_fjLj128EEEEELb0ELb1ELb0ELb1EEEvNS_9BwdParamsE --------------------------
	.section	.nv.constant0._ZN10layer_norm13ln_bwd_kernelINS_13Kernel_traitsI13__nv_bfloat16S2_S2_S2_fjLj256ELj1ELj4ELj1ELj16ENS_18Kernel_traits_baseILj256ES2_S2_S2_S2_fjLj128EEEEELb0ELb1ELb0ELb1EEEvNS_9BwdParamsE,"a",@progbits
	.sectionflags	@""
	.align	4
.nv.constant0._ZN10layer_norm13ln_bwd_kernelINS_13Kernel_traitsI13__nv_bfloat16S2_S2_S2_fjLj256ELj1ELj4ELj1ELj16ENS_18Kernel_traits_baseILj256ES2_S2_S2_S2_fjLj128EEEEELb0ELb1ELb0ELb1EEEvNS_9BwdParamsE:
	.zero		648


//--------------------- .nv.constant0._ZN10layer_norm13ln_bwd_kernelINS_13Kernel_traitsI13__nv_bfloat16S2_S2_S2_fjLj256ELj1ELj4ELj1ELj16ENS_18Kernel_traits_baseILj256ES2_S2_S2_S2_fjLj128EEEEELb0ELb1ELb1ELb0EEEvNS_9BwdParamsE --------------------------
	.section	.nv.constant0._ZN10layer_norm13ln_bwd_kernelINS_13Kernel_traitsI13__nv_bfloat16S2_S2_S2_fjLj256ELj1ELj4ELj1ELj16ENS_18Kernel_traits_baseILj256ES2_S2_S2_S2_fjLj128EEEEELb0ELb1ELb1ELb0EEEvNS_9BwdParamsE,"a",@progbits
	.sectionflags	@""
	.align	4
.nv.constant0._ZN10layer_norm13ln_bwd_kernelINS_13Kernel_traitsI13__nv_bfloat16S2_S2_S2_fjLj256ELj1ELj4ELj1ELj16ENS_18Kernel_traits_baseILj256ES2_S2_S2_S2_fjLj128EEEEELb0ELb1ELb1ELb0EEEvNS_9BwdParamsE:
	.zero		648


//--------------------- .nv.constant0._ZN10layer_norm13ln_bwd_kernelINS_13Kernel_traitsI13__nv_bfloat16S2_S2_S2_fjLj256ELj1ELj4ELj1ELj16ENS_18Kernel_traits_baseILj256ES2_S2_S2_S2_fjLj128EEEEELb0ELb1ELb1ELb1EEEvNS_9BwdParamsE --------------------------
	.section	.nv.constant0._ZN10layer_norm13ln_bwd_kernelINS_13Kernel_traitsI13__nv_bfloat16S2_S2_S2_fjLj256ELj1ELj4ELj1ELj16ENS_18Kernel_traits_baseILj256ES2_S2_S2_S2_fjLj128EEEEELb0ELb1ELb1ELb1EEEvNS_9BwdParamsE,"a",@progbits
	.sectionflags	@""
	.align	4
.nv.constant0._ZN10layer_norm13ln_bwd_kernelINS_13Kernel_traitsI13__nv_bfloat16S2_S2_S2_fjLj256ELj1ELj4ELj1ELj16ENS_18Kernel_traits_baseILj256ES2_S2_S2_S2_fjLj128EEEEELb0ELb1ELb1ELb1EEEvNS_9BwdParamsE:
	.zero		648


//--------------------- .nv.constant0._ZN10layer_norm13ln_bwd_kernelINS_13Kernel_traitsI13__nv_bfloat16S2_S2_S2_fjLj256ELj1ELj4ELj1ELj16ENS_18Kernel_traits_baseILj256ES2_S2_S2_S2_fjLj128EEEEELb1ELb0ELb0ELb0EEEvNS_9BwdParamsE --------------------------
	.section	.nv.constant0._ZN10layer_norm13ln_bwd_kernelINS_13Kernel_traitsI13__nv_bfloat16S2_S2_S2_fjLj256ELj1ELj4ELj1ELj16ENS_18Kernel_traits_baseILj256ES2_S2_S2_S2_fjLj128EEEEELb1ELb0ELb0ELb0EEEvNS_9BwdParamsE,"a",@progbits
	.sectionflags	@""
	.align	4
.nv.constant0._ZN10layer_norm13ln_bwd_kernelINS_13Kernel_traitsI13__nv_bfloat16S2_S2_S2_fjLj256ELj1ELj4ELj1ELj16ENS_18Kernel_traits_baseILj256ES2_S2_S2_S2_fjLj128EEEEELb1ELb0ELb0ELb0EEEvNS_9BwdParamsE:
	.zero		648


//--------------------- .nv.constant0._ZN10layer_norm13ln_bwd_kernelINS_13Kernel_traitsI13__nv_bfloat16S2_S2_S2_fjLj256ELj1ELj4ELj1ELj16ENS_18Kernel_traits_baseILj256ES2_S2_S2_S2_fjLj128EEEEELb1ELb0ELb0ELb1EEEvNS_9BwdParamsE --------------------------
	.section	.nv.constant0._ZN10layer_norm13ln_bwd_kernelINS_13Kernel_traitsI13__nv_bfloat16S2_S2_S2_fjLj256ELj1ELj4ELj1ELj16ENS_18Kernel_traits_baseILj256ES2_S2_S2_S2_fjLj128EEEEELb1ELb0ELb0ELb1EEEvNS_9BwdParamsE,"a",@progbits
	.sectionflags	@""
	.align	4
.nv.constant0._ZN10layer_norm13ln_bwd_kernelINS_13Kernel_traitsI13__nv_bfloat16S2_S2_S2_fjLj256ELj1ELj4ELj1ELj16ENS_18Kernel_traits_baseILj256ES2_S2_S2_S2_fjLj128EEEEELb1ELb0ELb0ELb1EEEvNS_9BwdParamsE:
	.zero		648


//--------------------- .nv.constant0._ZN10layer_norm22ln_bwd_finalize_kernelINS_22Kernel_traits_finalizeILj256E13__nv_bfloat16S2_S2_S2_fjLb0ELj1024ELj4ENS_18Kernel_traits_baseILj256ES2_S2_S2_S2_fjLj1024EEEEELb0ELb0EEEvNS_9BwdParamsE --------------------------
	.section	.nv.constant0._ZN10layer_norm22ln_bwd_finalize_kernelINS_22Kernel_traits_finalizeILj256E13__nv_bfloat16S2_S2_S2_fjLb0ELj1024ELj4ENS_18Kernel_traits_baseILj256ES2_S2_S2_S2_fjLj1024EEEEELb0ELb0EEEvNS_9BwdParamsE,"a",@progbits
	.sectionflags	@""
	.align	4
.nv.constant0._ZN10layer_norm22ln_bwd_finalize_kernelINS_22Kernel_traits_finalizeILj256E13__nv_bfloat16S2_S2_S2_fjLb0ELj1024ELj4ENS_18Kernel_traits_baseILj256ES2_S2_S2_S2_fjLj1024EEEEELb0ELb0EEEvNS_9BwdParamsE:
	.zero		648


//--------------------- .nv.constant0._ZN10layer_norm13ln_bwd_kernelINS_13Kernel_traitsI13__nv_bfloat16S2_S2_S2_fjLj256ELj1ELj4ELj1ELj16ENS_18Kernel_traits_baseILj256ES2_S2_S2_S2_fjLj128EEEEELb1ELb0ELb1ELb0EEEvNS_9BwdParamsE --------------------------
	.section	.nv.constant0._ZN10layer_norm13ln_bwd_kernelINS_13Kernel_traitsI13__nv_bfloat16S2_S2_S2_fjLj256ELj1ELj4ELj1ELj16ENS_18Kernel_traits_baseILj256ES2_S2_S2_S2_fjLj128EEEEELb1ELb0ELb1ELb0EEEvNS_9BwdParamsE,"a",@progbits
	.sectionflags	@""
	.align	4
.nv.constant0._ZN10layer_norm13ln_bwd_kernelINS_13Kernel_traitsI13__nv_bfloat16S2_S2_S2_fjLj256ELj1ELj4ELj1ELj16ENS_18Kernel_traits_baseILj256ES2_S2_S2_S2_fjLj128EEEEELb1ELb0ELb1ELb0EEEvNS_9BwdParamsE:
	.zero		648


//--------------------- .nv.constant0._ZN10layer_norm22ln_bwd_finalize_kernelINS_22Kernel_traits_finalizeILj256E13__nv_bfloat16S2_S2_S2_fjLb0ELj1024ELj4ENS_18Kernel_traits_baseILj256ES2_S2_S2_S2_fjLj1024EEEEELb0ELb1EEEvNS_9BwdParamsE --------------------------
	.section	.nv.constant0._ZN10layer_norm22ln_bwd_finalize_kernelINS_22Kernel_traits_finalizeILj256E13__nv_bfloat16S2_S2_S2_fjLb0ELj1024ELj4ENS_18Kernel_traits_baseILj256ES2_S2_S2_S2_fjLj1024EEEEELb0ELb1EEEvNS_9BwdParamsE,"a",@progbits
	.sectionflags	@""
	.align	4
.nv.constant0._ZN10layer_norm22ln_bwd_finalize_kernelINS_22Kernel_traits_finalizeILj256E13__nv_bfloat16S2_S2_S2_fjLb0ELj1024ELj4ENS_18Kernel_traits_baseILj256ES2_S2_S2_S2_fjLj1024EEEEELb0ELb1EEEvNS_9BwdParamsE:
	.zero		648


//--------------------- .nv.constant0._ZN10layer_norm13ln_bwd_kernelINS_13Kernel_traitsI13__nv_bfloat16S2_S2_S2_fjLj256ELj1ELj4ELj1ELj16ENS_18Kernel_traits_baseILj256ES2_S2_S2_S2_fjLj128EEEEELb1ELb0ELb1ELb1EEEvNS_9BwdParamsE --------------------------
	.section	.nv.constant0._ZN10layer_norm13ln_bwd_kernelINS_13Kernel_traitsI13__nv_bfloat16S2_S2_S2_fjLj256ELj1ELj4ELj1ELj16ENS_18Kernel_traits_baseILj256ES2_S2_S2_S2_fjLj128EEEEELb1ELb0ELb1ELb1EEEvNS_9BwdParamsE,"a",@progbits
	.sectionflags	@""
	.align	4
.nv.constant0._ZN10layer_norm13ln_bwd_kernelINS_13Kernel_traitsI13__nv_bfloat16S2_S2_S2_fjLj256ELj1ELj4ELj1ELj16ENS_18Kernel_traits_baseILj256ES2_S2_S2_S2_fjLj128EEEEELb1ELb0ELb1ELb1EEEvNS_9BwdParamsE:
	.zero		648


//--------------------- .nv.constant0._ZN10layer_norm13ln_bwd_kernelINS_13Kernel_traitsI13__nv_bfloat16S2_S2_S2_fjLj256ELj1ELj4ELj1ELj16ENS_18Kernel_traits_baseILj256ES2_S2_S2_S2_fjLj128EEEEELb1ELb1ELb0ELb0EEEvNS_9BwdParamsE --------------------------
	.section	.nv.constant0._ZN10layer_norm13ln_bwd_kernelINS_13Kernel_traitsI13__nv_bfloat16S2_S2_S2_fjLj256ELj1ELj4ELj1ELj16ENS_18Kernel_traits_baseILj256ES2_S2_S2_S2_fjLj128EEEEELb1ELb1ELb0ELb0EEEvNS_9BwdParamsE,"a",@progbits
	.sectionflags	@""
	.align	4
.nv.constant0._ZN10layer_norm13ln_bwd_kernelINS_13Kernel_traitsI13__nv_bfloat16S2_S2_S2_fjLj256ELj1ELj4ELj1ELj16ENS_18Kernel_traits_baseILj256ES2_S2_S2_S2_fjLj128EEEEELb1ELb1ELb0ELb0EEEvNS_9BwdParamsE:
	.zero		648


//--------------------- .nv.constant0._ZN10layer_norm13ln_bwd_kernelINS_13Kernel_traitsI13__nv_bfloat16S2_S2_S2_fjLj256ELj1ELj4ELj1ELj16ENS_18Kernel_traits_baseILj256ES2_S2_S2_S2_fjLj128EEEEELb1ELb1ELb0ELb1EEEvNS_9BwdParamsE --------------------------
	.section	.nv.constant0._ZN10layer_norm13ln_bwd_kernelINS_13Kernel_traitsI13__nv_bfloat16S2_S2_S2_fjLj256ELj1ELj4ELj1ELj16ENS_18Kernel_traits_baseILj256ES2_S2_S2_S2_fjLj128EEEEELb1ELb1ELb0ELb1EEEvNS_9BwdParamsE,"a",@progbits
	.sectionflags	@""
	.align	4
.nv.constant0._ZN10layer_norm13ln_bwd_kernelINS_13Kernel_traitsI13__nv_bfloat16S2_S2_S2_fjLj256ELj1ELj4ELj1ELj16ENS_18Kernel_traits_baseILj256ES2_S2_S2_S2_fjLj128EEEEELb1ELb1ELb0ELb1EEEvNS_9BwdParamsE:
	.zero		648


//--------------------- .nv.constant0._ZN10layer_norm22ln_bwd_finalize_kernelINS_22Kernel_traits_finalizeILj256E13__nv_bfloat16S2_S2_S2_fjLb1ELj1024ELj4ENS_18Kernel_traits_baseILj256ES2_S2_S2_S2_fjLj1024EEEEELb1ELb0EEEvNS_9BwdParamsE --------------------------
	.section	.nv.constant0._ZN10layer_norm22ln_bwd_finalize_kernelINS_22Kernel_traits_finalizeILj256E13__nv_bfloat16S2_S2_S2_fjLb1ELj1024ELj4ENS_18Kernel_traits_baseILj256ES2_S2_S2_S2_fjLj1024EEEEELb1ELb0EEEvNS_9BwdParamsE,"a",@progbits
	.sectionflags	@""
	.align	4
.nv.constant0._ZN10layer_norm22ln_bwd_finalize_kernelINS_22Kernel_traits_finalizeILj256E13__nv_bfloat16S2_S2_S2_fjLb1ELj1024ELj4ENS_18Kernel_traits_baseILj256ES2_S2_S2_S2_fjLj1024EEEEELb1ELb0EEEvNS_9BwdParamsE:
	.zero		648


//--------------------- .nv.constant0._ZN10layer_norm13ln_bwd_kernelINS_13Kernel_traitsI13__nv_bfloat16S2_S2_S2_fjLj256ELj1ELj4ELj1ELj16ENS_18Kernel_traits_baseILj256ES2_S2_S2_S2_fjLj128EEEEELb1ELb1ELb1ELb0EEEvNS_9BwdParamsE --------------------------
	.section	.nv.constant0._ZN10layer_norm13ln_bwd_kernelINS_13Kernel_traitsI13__nv_bfloat16S2_S2_S2_fjLj256ELj1ELj4ELj1ELj16ENS_18Kernel_traits_baseILj256ES2_S2_S2_S2_fjLj128EEEEELb1ELb1ELb1ELb0EEEvNS_9BwdParamsE,"a",@progbits
	.sectionflags	@""
	.align	4
.nv.constant0._ZN10layer_norm13ln_bwd_kernelINS_13Kernel_traitsI13__nv_bfloat16S2_S2_S2_fjLj256ELj1ELj4ELj1ELj16ENS_18Kernel_traits_baseILj256ES2_S2_S2_S2_fjLj128EEEEELb1ELb1ELb1ELb0EEEvNS_9BwdParamsE:
	.zero		648


//--------------------- .nv.constant0._ZN10layer_norm22ln_bwd_finalize_kernelINS_22Kernel_traits_finalizeILj256E13__nv_bfloat16S2_S2_S2_fjLb1ELj1024ELj4ENS_18Kernel_traits_baseILj256ES2_S2_S2_S2_fjLj1024EEEEELb1ELb1EEEvNS_9BwdParamsE --------------------------
	.section	.nv.constant0._ZN10layer_norm22ln_bwd_finalize_kernelINS_22Kernel_traits_finalizeILj256E13__nv_bfloat16S2_S2_S2_fjLb1ELj1024ELj4ENS_18Kernel_traits_baseILj256ES2_S2_S2_S2_fjLj1024EEEEELb1ELb1EEEvNS_9BwdParamsE,"a",@progbits
	.sectionflags	@""
	.align	4
.nv.constant0._ZN10layer_norm22ln_bwd_finalize_kernelINS_22Kernel_traits_finalizeILj256E13__nv_bfloat16S2_S2_S2_fjLb1ELj1024ELj4ENS_18Kernel_traits_baseILj256ES2_S2_S2_S2_fjLj1024EEEEELb1ELb1EEEvNS_9BwdParamsE:
	.zero		648


//--------------------- .nv.constant0._ZN10layer_norm13ln_bwd_kernelINS_13Kernel_traitsI13__nv_bfloat16S2_S2_S2_fjLj256ELj1ELj4ELj1ELj16ENS_18Kernel_traits_baseILj256ES2_S2_S2_S2_fjLj128EEEEELb1ELb1ELb1ELb1EEEvNS_9BwdParamsE --------------------------
	.section	.nv.constant0._ZN10layer_norm13ln_bwd_kernelINS_13Kernel_traitsI13__nv_bfloat16S2_S2_S2_fjLj256ELj1ELj4ELj1ELj16ENS_18Kernel_traits_baseILj256ES2_S2_S2_S2_fjLj128EEEEELb1ELb1ELb1ELb1EEEvNS_9BwdParamsE,"a",@progbits
	.sectionflags	@""
	.align	4
.nv.constant0._ZN10layer_norm13ln_bwd_kernelINS_13Kernel_traitsI13__nv_bfloat16S2_S2_S2_fjLj256ELj1ELj4ELj1ELj16ENS_18Kernel_traits_baseILj256ES2_S2_S2_S2_fjLj128EEEEELb1ELb1ELb1ELb1EEEvNS_9BwdParamsE:
	.zero		648


//--------------------- .nv.constant0._ZN10layer_norm13ln_bwd_kernelINS_13Kernel_traitsI6__halfS2_S2_S2_fjLj256ELj1ELj4ELj1ELj16ENS_18Kernel_traits_baseILj256ES2_S2_S2_S2_fjLj128EEEEELb0ELb0ELb0ELb0EEEvNS_9BwdParamsE --------------------------
	.section	.nv.constant0._ZN10layer_norm13ln_bwd_kernelINS_13Kernel_traitsI6__halfS2_S2_S2_fjLj256ELj1ELj4ELj1ELj16ENS_18Kernel_traits_baseILj256ES2_S2_S2_S2_fjLj128EEEEELb0ELb0ELb0ELb0EEEvNS_9BwdParamsE,"a",@progbits
	.sectionflags	@""
	.align	4
.nv.constant0._ZN10layer_norm13ln_bwd_kernelINS_13Kernel_traitsI6__halfS2_S2_S2_fjLj256ELj1ELj4ELj1ELj16ENS_18Kernel_traits_baseILj256ES2_S2_S2_S2_fjLj128EEEEELb0ELb0ELb0ELb0EEEvNS_9BwdParamsE:
	.zero		648


//--------------------- .nv.constant0._ZN10layer_norm13ln_bwd_kernelINS_13Kernel_traitsI6__halfS2_S2_S2_fjLj256ELj1ELj4ELj1ELj16ENS_18Kernel_traits_baseILj256ES2_S2_S2_S2_fjLj128EEEEELb0ELb0ELb0ELb1EEEvNS_9BwdParamsE --------------------------
	.section	.nv.constant0._ZN10layer_norm13ln_bwd_kernelINS_13Kernel_traitsI6__halfS2_S2_S2_fjLj256ELj1ELj4ELj1ELj16ENS_18Kernel_traits_baseILj256ES2_S2_S2_S2_fjLj128EEEEELb0ELb0ELb0ELb1EEEvNS_9BwdParamsE,"a",@progbits
	.sectionflags	@""
	.align	4
.nv.constant0._ZN10layer_norm13ln_bwd_kernelINS_13Kernel_traitsI6__halfS2_S2_S2_fjLj256ELj1ELj4ELj1ELj16ENS_18Kernel_traits_baseILj256ES2_S2_S2_S2_fjLj128EEEEELb0ELb0ELb0ELb1EEEvNS_9BwdParamsE:
	.zero		648


//--------------------- .nv.constant0._ZN10layer_norm13ln_bwd_kernelINS_13Kernel_traitsI6__halfS2_S2_S2_fjLj256ELj1ELj4ELj1ELj16ENS_18Kernel_traits_baseILj256ES2_S2_S2_S2_fjLj128EEEEELb0ELb0ELb1ELb0EEEvNS_9BwdParamsE --------------------------
	.section	.nv.constant0._ZN10layer_norm13ln_bwd_kernelINS_13Kernel_traitsI6__halfS2_S2_S2_fjLj256ELj1ELj4ELj1ELj16ENS_18Kernel_traits_baseILj256ES2_S2_S2_S2_fjLj128EEEEELb0ELb0ELb1ELb0EEEvNS_9BwdParamsE,"a",@progbits
	.sectionflags	@""
	.align	4
.nv.constant0._ZN10layer_norm13ln_bwd_kernelINS_13Kernel_traitsI6__halfS2_S2_S2_fjLj256ELj1ELj4ELj1ELj16ENS_18Kernel_traits_baseILj256ES2_S2_S2_S2_fjLj128EEEEELb0ELb0ELb1ELb0EEEvNS_9BwdParamsE:
	.zero		648


//--------------------- .nv.constant0._ZN10layer_norm13ln_bwd_kernelINS_13Kernel_traitsI6__halfS2_S2_S2_fjLj256ELj1ELj4ELj1ELj16ENS_18Kernel_traits_baseILj256ES2_S2_S2_S2_fjLj128EEEEELb0ELb0ELb1ELb1EEEvNS_9BwdParamsE --------------------------
	.section	.nv.constant0._ZN10layer_norm13ln_bwd_kernelINS_13Kernel_traitsI6__halfS2_S2_S2_fjLj256ELj1ELj4ELj1ELj16ENS_18Kernel_traits_baseILj256ES2_S2_S2_S2_fjLj128EEEEELb0ELb0ELb1ELb1EEEvNS_9BwdParamsE,"a",@progbits
	.sectionflags	@""
	.align	4
.nv.constant0._ZN10layer_norm13ln_bwd_kernelINS_13Kernel_traitsI6__halfS2_S2_S2_fjLj256ELj1ELj4ELj1ELj16ENS_18Kernel_traits_baseILj256ES2_S2_S2_S2_fjLj128EEEEELb0ELb0ELb1ELb1EEEvNS_9BwdParamsE:
	.zero		648


//--------------------- .nv.constant0._ZN10layer_norm13ln_bwd_kernelINS_13Kernel_traitsI6__halfS2_S2_S2_fjLj256ELj1ELj4ELj1ELj16ENS_18Kernel_traits_baseILj256ES2_S2_S2_S2_fjLj128EEEEELb0ELb1ELb0ELb0EEEvNS_9BwdParamsE --------------------------
	.section	.nv.constant0._ZN10layer_norm13ln_bwd_kernelINS_13Kernel_traitsI6__halfS2_S2_S2_fjLj256ELj1ELj4ELj1ELj16ENS_18Kernel_traits_baseILj256ES2_S2_S2_S2_fjLj128EEEEELb0ELb1ELb0ELb0EEEvNS_9BwdParamsE,"a",@progbits
	.sectionflags	@""
	.align	4
.nv.constant0._ZN10layer_norm13ln_bwd_kernelINS_13Kernel_traitsI6__halfS2_S2_S2_fjLj256ELj1ELj4ELj1ELj16ENS_18Kernel_traits_baseILj256ES2_S2_S2_S2_fjLj128EEEEELb0ELb1ELb0ELb0EEEvNS_9BwdParamsE:
	.zero		648


//--------------------- .nv.constant0._ZN10layer_norm13ln_bwd_kernelINS_13Kernel_traitsI6__halfS2_S2_S2_fjLj256ELj1ELj4ELj1ELj16ENS_18Kernel_traits_baseILj256ES2_S2_S2_S2_fjLj128EEEEELb0ELb1ELb0ELb1EEEvNS_9BwdParamsE --------------------------
	.section	.nv.constant0._ZN10layer_norm13ln_bwd_kernelINS_13Kernel_traitsI6__halfS2_S2_S2_fjLj256ELj1ELj4ELj1ELj16ENS_18Kernel_traits_baseILj256ES2_S2_S2_S2_fjLj128EEEEELb0ELb1ELb0ELb1EEEvNS_9BwdParamsE,"a",@progbits
	.sectionflags	@""
	.align	4
.nv.constant0._ZN10layer_norm13ln_bwd_kernelINS_13Kernel_traitsI6__halfS2_S2_S2_fjLj256ELj1ELj4ELj1ELj16ENS_18Kernel_traits_baseILj256ES2_S2_S2_S2_fjLj128EEEEELb0ELb1ELb0ELb1EEEvNS_9BwdParamsE:
	.zero		648


//--------------------- .nv.constant0._ZN10layer_norm13ln_bwd_kernelINS_13Kernel_traitsI6__halfS2_S2_S2_fjLj256ELj1ELj4ELj1ELj16ENS_18Kernel_traits_baseILj256ES2_S2_S2_S2_fjLj128EEEEELb0ELb1ELb1ELb0EEEvNS_9BwdParamsE --------------------------
	.section	.nv.constant0._ZN10layer_norm13ln_bwd_kernelINS_13Kernel_traitsI6__halfS2_S2_S2_fjLj256ELj1ELj4ELj1ELj16ENS_18Kernel_traits_baseILj256ES2_S2_S2_S2_fjLj128EEEEELb0ELb1ELb1ELb0EEEvNS_9BwdParamsE,"a",@progbits
	.sectionflags	@""
	.align	4
.nv.constant0._ZN10layer_norm13ln_bwd_kernelINS_13Kernel_traitsI6__halfS2_S2_S2_fjLj256ELj1ELj4ELj1ELj16ENS_18Kernel_traits_baseILj256ES2_S2_S2_S2_fjLj128EEEEELb0ELb1ELb1ELb0EEEvNS_9BwdParamsE:
	.zero		648


//--------------------- .nv.constant0._ZN10layer_norm13ln_bwd_kernelINS_13Kernel_traitsI6__halfS2_S2_S2_fjLj256ELj1ELj4ELj1ELj16ENS_18Kernel_traits_baseILj256ES2_S2_S2_S2_fjLj128EEEEELb0ELb1ELb1ELb1EEEvNS_9BwdParamsE --------------------------
	.section	.nv.constant0._ZN10layer_norm13ln_bwd_kernelINS_13Kernel_traitsI6__halfS2_S2_S2_fjLj256ELj1ELj4ELj1ELj16ENS_18Kernel_traits_baseILj256ES2_S2_S2_S2_fjLj128EEEEELb0ELb1ELb1ELb1EEEvNS_9BwdParamsE,"a",@progbits
	.sectionflags	@""
	.align	4
.nv.constant0._ZN10layer_norm13ln_bwd_kernelINS_13Kernel_traitsI6__halfS2_S2_S2_fjLj256ELj1ELj4ELj1ELj16ENS_18Kernel_traits_baseILj256ES2_S2_S2_S2_fjLj128EEEEELb0ELb1ELb1ELb1EEEvNS_9BwdParamsE:
	.zero		648


//--------------------- .nv.constant0._ZN10layer_norm13ln_bwd_kernelINS_13Kernel_traitsI6__halfS2_S2_S2_fjLj256ELj1ELj4ELj1ELj16ENS_18Kernel_traits_baseILj256ES2_S2_S2_S2_fjLj128EEEEELb1ELb0ELb0ELb0EEEvNS_9BwdParamsE --------------------------
	.section	.nv.constant0._ZN10layer_norm13ln_bwd_kernelINS_13Kernel_traitsI6__halfS2_S2_S2_fjLj256ELj1ELj4ELj1ELj16ENS_18Kernel_traits_baseILj256ES2_S2_S2_S2_fjLj128EEEEELb1ELb0ELb0ELb0EEEvNS_9BwdParamsE,"a",@progbits
	.sectionflags	@""
	.align	4
.nv.constant0._ZN10layer_norm13ln_bwd_kernelINS_13Kernel_traitsI6__halfS2_S2_S2_fjLj256ELj1ELj4ELj1ELj16ENS_18Kernel_traits_baseILj256ES2_S2_S2_S2_fjLj128EEEEELb1ELb0ELb0ELb0EEEvNS_9BwdParamsE:
	.zero		648


//--------------------- .nv.constant0._ZN10layer_norm13ln_bwd_kernelINS_13Kernel_traitsI6__halfS2_S2_S2_fjLj256ELj1ELj4ELj1ELj16ENS_18Kernel_traits_baseILj256ES2_S2_S2_S2_fjLj128EEEEELb1ELb0ELb0ELb1EEEvNS_9BwdParamsE --------------------------
	.section	.nv.constant0._ZN10layer_norm13ln_bwd_kernelINS_13Kernel_traitsI6__halfS2_S2_S2_fjLj256ELj1ELj4ELj1ELj16ENS_18Kernel_traits_baseILj256ES2_S2_S2_S2_fjLj128EEEEELb1ELb0ELb0ELb1EEEvNS_9BwdParamsE,"a",@progbits
	.sectionflags	@""
	.align	4
.nv.constant0._ZN10layer_norm13ln_bwd_kernelINS_13Kernel_traitsI6__halfS2_S2_S2_fjLj256ELj1ELj4ELj1ELj16ENS_18Kernel_traits_baseILj256ES2_S2_S2_S2_fjLj128EEEEELb1ELb0ELb0ELb1EEEvNS_9BwdParamsE:
	.zero		648


//--------------------- .nv.constant0._ZN10layer_norm22ln_bwd_finalize_kernelINS_22Kernel_traits_finalizeILj256E6__halfS2_S2_S2_fjLb0ELj1024ELj4ENS_18Kernel_traits_baseILj256ES2_S2_S2_S2_fjLj1024EEEEELb0ELb0EEEvNS_9BwdParamsE --------------------------
	.section	.nv.constant0._ZN10layer_norm22ln_bwd_finalize_kernelINS_22Kernel_traits_finalizeILj256E6__halfS2_S2_S2_fjLb0ELj1024ELj4ENS_18Kernel_traits_baseILj256ES2_S2_S2_S2_fjLj1024EEEEELb0ELb0EEEvNS_9BwdParamsE,"a",@progbits
	.sectionflags	@""
	.align	4
.nv.constant0._ZN10layer_norm22ln_bwd_finalize_kernelINS_22Kernel_traits_finalizeILj256E6__halfS2_S2_S2_fjLb0ELj1024ELj4ENS_18Kernel_traits_baseILj256ES2_S2_S2_S2_fjLj1024EEEEELb0ELb0EEEvNS_9BwdParamsE:
	.zero		648


//--------------------- .nv.constant0._ZN10layer_norm13ln_bwd_kernelINS_13Kernel_traitsI6__halfS2_S2_S2_fjLj256ELj1ELj4ELj1ELj16ENS_18Kernel_traits_baseILj256ES2_S2_S2_S2_fjLj128EEEEELb1ELb0ELb1ELb0EEEvNS_9BwdParamsE --------------------------
	.section	.nv.constant0._ZN10layer_norm13ln_bwd_kernelINS_13Kernel_traitsI6__halfS2_S2_S2_fjLj256ELj1ELj4ELj1ELj16ENS_18Kernel_traits_baseILj256ES2_S2_S2_S2_fjLj128EEEEELb1ELb0ELb1ELb0EEEvNS_9BwdParamsE,"a",@progbits
	.sectionflags	@""
	.align	4
.nv.constant0._ZN10layer_norm13ln_bwd_kernelINS_13Kernel_traitsI6__halfS2_S2_S2_fjLj256ELj1ELj4ELj1ELj16ENS_18Kernel_traits_baseILj256ES2_S2_S2_S2_fjLj128EEEEELb1ELb0ELb1ELb0EEEvNS_9BwdParamsE:
	.zero		648


//--------------------- .nv.constant0._ZN10layer_norm22ln_bwd_finalize_kernelINS_22Kernel_traits_finalizeILj256E6__halfS2_S2_S2_fjLb0ELj1024ELj4ENS_18Kernel_traits_baseILj256ES2_S2_S2_S2_fjLj1024EEEEELb0ELb1EEEvNS_9BwdParamsE --------------------------
	.section	.nv.constant0._ZN10layer_norm22ln_bwd_finalize_kernelINS_22Kernel_traits_finalizeILj256E6__halfS2_S2_S2_fjLb0ELj1024ELj4ENS_18Kernel_traits_baseILj256ES2_S2_S2_S2_fjLj1024EEEEELb0ELb1EEEvNS_9BwdParamsE,"a",@progbits
	.sectionflags	@""
	.align	4
.nv.constant0._ZN10layer_norm22ln_bwd_finalize_kernelINS_22Kernel_traits_finalizeILj256E6__halfS2_S2_S2_fjLb0ELj1024ELj4ENS_18Kernel_traits_baseILj256ES2_S2_S2_S2_fjLj1024EEEEELb0ELb1EEEvNS_9BwdParamsE:
	.zero		648


//--------------------- .nv.constant0._ZN10layer_norm13ln_bwd_kernelINS_13Kernel_traitsI6__halfS2_S2_S2_fjLj256ELj1ELj4ELj1ELj16ENS_18Kernel_traits_baseILj256ES2_S2_S2_S2_fjLj128EEEEELb1ELb0ELb1ELb1EEEvNS_9BwdParamsE --------------------------
	.section	.nv.constant0._ZN10layer_norm13ln_bwd_kernelINS_13Kernel_traitsI6__halfS2_S2_S2_fjLj256ELj1ELj4ELj1ELj16ENS_18Kernel_traits_baseILj256ES2_S2_S2_S2_fjLj128EEEEELb1ELb0ELb1ELb1EEEvNS_9BwdParamsE,"a",@progbits
	.sectionflags	@""
	.align	4
.nv.constant0._ZN10layer_norm13ln_bwd_kernelINS_13Kernel_traitsI6__halfS2_S2_S2_fjLj256ELj1ELj4ELj1ELj16ENS_18Kernel_traits_baseILj256ES2_S2_S2_S2_fjLj128EEEEELb1ELb0ELb1ELb1EEEvNS_9BwdParamsE:
	.zero		648


//--------------------- .nv.constant0._ZN10layer_norm13ln_bwd_kernelINS_13Kernel_traitsI6__halfS2_S2_S2_fjLj256ELj1ELj4ELj1ELj16ENS_18Kernel_traits_baseILj256ES2_S2_S2_S2_fjLj128EEEEELb1ELb1ELb0ELb0EEEvNS_9BwdParamsE --------------------------
	.section	.nv.constant0._ZN10layer_norm13ln_bwd_kernelINS_13Kernel_traitsI6__halfS2_S2_S2_fjLj256ELj1ELj4ELj1ELj16ENS_18Kernel_traits_baseILj256ES2_S2_S2_S2_fjLj128EEEEELb1ELb1ELb0ELb0EEEvNS_9BwdParamsE,"a",@progbits
	.sectionflags	@""
	.align	4
.nv.constant0._ZN10layer_norm13ln_bwd_kernelINS_13Kernel_traitsI6__halfS2_S2_S2_fjLj256ELj1ELj4ELj1ELj16ENS_18Kernel_traits_baseILj256ES2_S2_S2_S2_fjLj128EEEEELb1ELb1ELb0ELb0EEEvNS_9BwdParamsE:
	.zero		648


//--------------------- .nv.constant0._ZN10layer_norm13ln_bwd_kernelINS_13Kernel_traitsI6__halfS2_S2_S2_fjLj256ELj1ELj4ELj1ELj16ENS_18Kernel_traits_baseILj256ES2_S2_S2_S2_fjLj128EEEEELb1ELb1ELb0ELb1EEEvNS_9BwdParamsE --------------------------
	.section	.nv.constant0._ZN10layer_norm13ln_bwd_kernelINS_13Kernel_traitsI6__halfS2_S2_S2_fjLj256ELj1ELj4ELj1ELj16ENS_18Kernel_traits_baseILj256ES2_S2_S2_S2_fjLj128EEEEELb1ELb1ELb0ELb1EEEvNS_9BwdParamsE,"a",@progbits
	.sectionflags	@""
	.align	4
.nv.constant0._ZN10layer_norm13ln_bwd_kernelINS_13Kernel_traitsI6__halfS2_S2_S2_fjLj256ELj1ELj4ELj1ELj16ENS_18Kernel_traits_baseILj256ES2_S2_S2_S2_fjLj128EEEEELb1ELb1ELb0ELb1EEEvNS_9BwdParamsE:
	.zero		648


//--------------------- .nv.constant0._ZN10layer_norm22ln_bwd_finalize_kernelINS_22Kernel_traits_finalizeILj256E6__halfS2_S2_S2_fjLb1ELj1024ELj4ENS_18Kernel_traits_baseILj256ES2_S2_S2_S2_fjLj1024EEEEELb1ELb0EEEvNS_9BwdParamsE --------------------------
	.section	.nv.constant0._ZN10layer_norm22ln_bwd_finalize_kernelINS_22Kernel_traits_finalizeILj256E6__halfS2_S2_S2_fjLb1ELj1024ELj4ENS_18Kernel_traits_baseILj256ES2_S2_S2_S2_fjLj1024EEEEELb1ELb0EEEvNS_9BwdParamsE,"a",@progbits
	.sectionflags	@""
	.align	4
.nv.constant0._ZN10layer_norm22ln_bwd_finalize_kernelINS_22Kernel_traits_finalizeILj256E6__halfS2_S2_S2_fjLb1ELj1024ELj4ENS_18Kernel_traits_baseILj256ES2_S2_S2_S2_fjLj1024EEEEELb1ELb0EEEvNS_9BwdParamsE:
	.zero		648


//--------------------- .nv.constant0._ZN10layer_norm13ln_bwd_kernelINS_13Kernel_traitsI6__halfS2_S2_S2_fjLj256ELj1ELj4ELj1ELj16ENS_18Kernel_traits_baseILj256ES2_S2_S2_S2_fjLj128EEEEELb1ELb1ELb1ELb0EEEvNS_9BwdParamsE --------------------------
	.section	.nv.constant0._ZN10layer_norm13ln_bwd_kernelINS_13Kernel_traitsI6__halfS2_S2_S2_fjLj256ELj1ELj4ELj1ELj16ENS_18Kernel_traits_baseILj256ES2_S2_S2_S2_fjLj128EEEEELb1ELb1ELb1ELb0EEEvNS_9BwdParamsE,"a",@progbits
	.sectionflags	@""
	.align	4
.nv.constant0._ZN10layer_norm13ln_bwd_kernelINS_13Kernel_traitsI6__halfS2_S2_S2_fjLj256ELj1ELj4ELj1ELj16ENS_18Kernel_traits_baseILj256ES2_S2_S2_S2_fjLj128EEEEELb1ELb1ELb1ELb0EEEvNS_9BwdParamsE:
	.zero		648


//--------------------- .nv.constant0._ZN10layer_norm22ln_bwd_finalize_kernelINS_22Kernel_traits_finalizeILj256E6__halfS2_S2_S2_fjLb1ELj1024ELj4ENS_18Kernel_traits_baseILj256ES2_S2_S2_S2_fjLj1024EEEEELb1ELb1EEEvNS_9BwdParamsE --------------------------
	.section	.nv.constant0._ZN10layer_norm22ln_bwd_finalize_kernelINS_22Kernel_traits_finalizeILj256E6__halfS2_S2_S2_fjLb1ELj1024ELj4ENS_18Kernel_traits_baseILj256ES2_S2_S2_S2_fjLj1024EEEEELb1ELb1EEEvNS_9BwdParamsE,"a",@progbits
	.sectionflags	@""
	.align	4
.nv.constant0._ZN10layer_norm22ln_bwd_finalize_kernelINS_22Kernel_traits_finalizeILj256E6__halfS2_S2_S2_fjLb1ELj1024ELj4ENS_18Kernel_traits_baseILj256ES2_S2_S2_S2_fjLj1024EEEEELb1ELb1EEEvNS_9BwdParamsE:
	.zero		648


//--------------------- .nv.constant0._ZN10layer_norm13ln_bwd_kernelINS_13Kernel_traitsI6__halfS2_S2_S2_fjLj256ELj1ELj4ELj1ELj16ENS_18Kernel_traits_baseILj256ES2_S2_S2_S2_fjLj128EEEEELb1ELb1ELb1ELb1EEEvNS_9BwdParamsE --------------------------
	.section	.nv.constant0._ZN10layer_norm13ln_bwd_kernelINS_13Kernel_traitsI6__halfS2_S2_S2_fjLj256ELj1ELj4ELj1ELj16ENS_18Kernel_traits_baseILj256ES2_S2_S2_S2_fjLj128EEEEELb1ELb1ELb1ELb1EEEvNS_9BwdParamsE,"a",@progbits
	.sectionflags	@""
	.align	4
.nv.constant0._ZN10layer_norm13ln_bwd_kernelINS_13Kernel_traitsI6__halfS2_S2_S2_fjLj256ELj1ELj4ELj1ELj16ENS_18Kernel_traits_baseILj256ES2_S2_S2_S2_fjLj128EEEEELb1ELb1ELb1ELb1EEEvNS_9BwdParamsE:
	.zero		648


//--------------------- .nv.constant0._ZN10layer_norm13ln_bwd_kernelINS_13Kernel_traitsIf13__nv_bfloat16S2_S2_fjLj256ELj1ELj4ELj1ELj16ENS_18Kernel_traits_baseILj256EfS2_S2_S2_fjLj128EEEEELb0ELb0ELb0ELb0EEEvNS_9BwdParamsE --------------------------
	.section	.nv.constant0._ZN10layer_norm13ln_bwd_kernelINS_13Kernel_traitsIf13__nv_bfloat16S2_S2_fjLj256ELj1ELj4ELj1ELj16ENS_18Kernel_traits_baseILj256EfS2_S2_S2_fjLj128EEEEELb0ELb0ELb0ELb0EEEvNS_9BwdParamsE,"a",@progbits
	.sectionflags	@""
	.align	4
.nv.constant0._ZN10layer_norm13ln_bwd_kernelINS_13Kernel_traitsIf13__nv_bfloat16S2_S2_fjLj256ELj1ELj4ELj1ELj16ENS_18Kernel_traits_baseILj256EfS2_S2_S2_fjLj128EEEEELb0ELb0ELb0ELb0EEEvNS_9BwdParamsE:
	.zero		648


//--------------------- .nv.constant0._ZN10layer_norm13ln_bwd_kernelINS_13Kernel_traitsIf13__nv_bfloat16S2_S2_fjLj256ELj1ELj4ELj1ELj16ENS_18Kernel_traits_baseILj256EfS2_S2_S2_fjLj128EEEEELb0ELb0ELb0ELb1EEEvNS_9BwdParamsE --------------------------
	.section	.nv.constant0._ZN10layer_norm13ln_bwd_kernelINS_13Kernel_traitsIf13__nv_bfloat16S2_S2_fjLj256ELj1ELj4ELj1ELj16ENS_18Kernel_traits_baseILj256EfS2_S2_S2_fjLj128EEEEELb0ELb0ELb0ELb1EEEvNS_9BwdParamsE,"a",@progbits
	.sectionflags	@""
	.align	4
.nv.constant0._ZN10layer_norm13ln_bwd_kernelINS_13Kernel_traitsIf13__nv_bfloat16S2_S2_fjLj256ELj1ELj4ELj1ELj16ENS_18Kernel_traits_baseILj256EfS2_S2_S2_fjLj128EEEEELb0ELb0ELb0ELb1EEEvNS_9BwdParamsE:
	.zero		648


//--------------------- .nv.constant0._ZN10layer_norm13ln_bwd_kernelINS_13Kernel_traitsIf13__nv_bfloat16S2_S2_fjLj256ELj1ELj4ELj1ELj16ENS_18Kernel_traits_baseILj256EfS2_S2_S2_fjLj128EEEEELb0ELb0ELb1ELb0EEEvNS_9BwdParamsE --------------------------
	.section	.nv.constant0._ZN10layer_norm13ln_bwd_kernelINS_13Kernel_traitsIf13__nv_bfloat16S2_S2_fjLj256ELj1ELj4ELj1ELj16ENS_18Kernel_traits_baseILj256EfS2_S2_S2_fjLj128EEEEELb0ELb0ELb1ELb0EEEvNS_9BwdParamsE,"a",@progbits
	.sectionflags	@""
	.align	4
.nv.constant0._ZN10layer_norm13ln_bwd_kernelINS_13Kernel_traitsIf13__nv_bfloat16S2_S2_fjLj256ELj1ELj4ELj1ELj16ENS_18Kernel_traits_baseILj256EfS2_S2_S2_fjLj128EEEEELb0ELb0ELb1ELb0EEEvNS_9BwdParamsE:
	.zero		648


//--------------------- .nv.constant0._ZN10layer_norm13ln_bwd_kernelINS_13Kernel_traitsIf13__nv_bfloat16S2_S2_fjLj256ELj1ELj4ELj1ELj16ENS_18Kernel_traits_baseILj256EfS2_S2_S2_fjLj128EEEEELb0ELb0ELb1ELb1EEEvNS_9BwdParamsE --------------------------
	.section	.nv.constant0._ZN10layer_norm13ln_bwd_kernelINS_13Kernel_traitsIf13__nv_bfloat16S2_S2_fjLj256ELj1ELj4ELj1ELj16ENS_18Kernel_traits_baseILj256EfS2_S2_S2_fjLj128EEEEELb0ELb0ELb1ELb1EEEvNS_9BwdParamsE,"a",@progbits
	.sectionflags	@""
	.align	4
.nv.constant0._ZN10layer_norm13ln_bwd_kernelINS_13Kernel_traitsIf13__nv_bfloat16S2_S2_fjLj256ELj1ELj4ELj1ELj16ENS_18Kernel_traits_baseILj256EfS2_S2_S2_fjLj128EEEEELb0ELb0ELb1ELb1EEEvNS_9BwdParamsE:
	.zero		648


//--------------------- .nv.constant0._ZN10layer_norm13ln_bwd_kernelINS_13Kernel_traitsIf13__nv_bfloat16S2_S2_fjLj256ELj1ELj4ELj1ELj16ENS_18Kernel_traits_baseILj256EfS2_S2_S2_fjLj128EEEEELb0ELb1ELb0ELb0EEEvNS_9BwdParamsE --------------------------
	.section	.nv.constant0._ZN10layer_norm13ln_bwd_kernelINS_13Kernel_traitsIf13__nv_bfloat16S2_S2_fjLj256ELj1ELj4ELj1ELj16ENS_18Kernel_traits_baseILj256EfS2_S2_S2_fjLj128EEEEELb0ELb1ELb0ELb0EEEvNS_9BwdParamsE,"a",@progbits
	.sectionflags	@""
	.align	4
.nv.constant0._ZN10layer_norm13ln_bwd_kernelINS_13Kernel_traitsIf13__nv_bfloat16S2_S2_fjLj256ELj1ELj4ELj1ELj16ENS_18Kernel_traits_baseILj256EfS2_S2_S2_fjLj128EEEEELb0ELb1ELb0ELb0EEEvNS_9BwdParamsE:
	.zero		648


//--------------------- .nv.constant0._ZN10layer_norm13ln_bwd_kernelINS_13Kernel_traitsIf13__nv_bfloat16S2_S2_fjLj256ELj1ELj4ELj1ELj16ENS_18Kernel_traits_baseILj256EfS2_S2_S2_fjLj128EEEEELb0ELb1ELb0ELb1EEEvNS_9BwdParamsE --------------------------
	.section	.nv.constant0._ZN10layer_norm13ln_bwd_kernelINS_13Kernel_traitsIf13__nv_bfloat16S2_S2_fjLj256ELj1ELj4ELj1ELj16ENS_18Kernel_traits_baseILj256EfS2_S2_S2_fjLj128EEEEELb0ELb1ELb0ELb1EEEvNS_9BwdParamsE,"a",@progbits
	.sectionflags	@""
	.align	4
.nv.constant0._ZN10layer_norm13ln_bwd_kernelINS_13Kernel_traitsIf13__nv_bfloat16S2_S2_fjLj256ELj1ELj4ELj1ELj16ENS_18Kernel_traits_baseILj256EfS2_S2_S2_fjLj128EEEEELb0ELb1ELb0ELb1EEEvNS_9BwdParamsE:
	.zero		648


//--------------------- .nv.constant0._ZN10layer_norm13ln_bwd_kernelINS_13Kernel_traitsIf13__nv_bfloat16S2_S2_fjLj256ELj1ELj4ELj1ELj16ENS_18Kernel_traits_baseILj256EfS2_S2_S2_fjLj128EEEEELb0ELb1ELb1ELb0EEEvNS_9BwdParamsE --------------------------
	.section	.nv.constant0._ZN10layer_norm13ln_bwd_kernelINS_13Kernel_traitsIf13__nv_bfloat16S2_S2_fjLj256ELj1ELj4ELj1ELj16ENS_18Kernel_traits_baseILj256EfS2_S2_S2_fjLj128EEEEELb0ELb1ELb1ELb0EEEvNS_9BwdParamsE,"a",@progbits
	.sectionflags	@""
	.align	4
.nv.constant0._ZN10layer_norm13ln_bwd_kernelINS_13Kernel_traitsIf13__nv_bfloat16S2_S2_fjLj256ELj1ELj4ELj1ELj16ENS_18Kernel_traits_baseILj256EfS2_S2_S2_fjLj128EEEEELb0ELb1ELb1ELb0EEEvNS_9BwdParamsE:
	.zero		648


//--------------------- .nv.constant0._ZN10layer_norm13ln_bwd_kernelINS_13Kernel_traitsIf13__nv_bfloat16S2_S2_fjLj256ELj1ELj4ELj1ELj16ENS_18Kernel_traits_baseILj256EfS2_S2_S2_fjLj128EEEEELb0ELb1ELb1ELb1EEEvNS_9BwdParamsE --------------------------
	.section	.nv.constant0._ZN10layer_norm13ln_bwd_kernelINS_13Kernel_traitsIf13__nv_bfloat16S2_S2_fjLj256ELj1ELj4ELj1ELj16ENS_18Kernel_traits_baseILj256EfS2_S2_S2_fjLj128EEEEELb0ELb1ELb1ELb1EEEvNS_9BwdParamsE,"a",@progbits
	.sectionflags	@""
	.align	4
.nv.constant0._ZN10layer_norm13ln_bwd_kernelINS_13Kernel_traitsIf13__nv_bfloat16S2_S2_fjLj256ELj1ELj4ELj1ELj16ENS_18Kernel_traits_baseILj256EfS2_S2_S2_fjLj128EEEEELb0ELb1ELb1ELb1EEEvNS_9BwdParamsE:
	.zero		648


//--------------------- .nv.constant0._ZN10layer_norm13ln_bwd_kernelINS_13Kernel_traitsIf13__nv_bfloat16S2_S2_fjLj256ELj1ELj4ELj1ELj16ENS_18Kernel_traits_baseILj256EfS2_S2_S2_fjLj128EEEEELb1ELb0ELb0ELb0EEEvNS_9BwdParamsE --------------------------
	.section	.nv.constant0._ZN10layer_norm13ln_bwd_kernelINS_13Kernel_traitsIf13__nv_bfloat16S2_S2_fjLj256ELj1ELj4ELj1ELj16ENS_18Kernel_traits_baseILj256EfS2_S2_S2_fjLj128EEEEELb1ELb0ELb0ELb0EEEvNS_9BwdParamsE,"a",@progbits
	.sectionflags	@""
	.align	4
.nv.constant0._ZN10layer_norm13ln_bwd_kernelINS_13Kernel_traitsIf13__nv_bfloat16S2_S2_fjLj256ELj1ELj4ELj1ELj16ENS_18Kernel_traits_baseILj256EfS2_S2_S2_fjLj128EEEEELb1ELb0ELb0ELb0EEEvNS_9BwdParamsE:
	.zero		648


//--------------------- .nv.constant0._ZN10layer_norm13ln_bwd_kernelINS_13Kernel_traitsIf13__nv_bfloat16S2_S2_fjLj256ELj1ELj4ELj1ELj16ENS_18Kernel_traits_baseILj256EfS2_S2_S2_fjLj128EEEEELb1ELb0ELb0ELb1EEEvNS_9BwdParamsE --------------------------
	.section	.nv.constant0._ZN10layer_norm13ln_bwd_kernelINS_13Kernel_traitsIf13__nv_bfloat16S2_S2_fjLj256ELj1ELj4ELj1ELj16ENS_18Kernel_traits_baseILj256EfS2_S2_S2_fjLj128EEEEELb1ELb0ELb0ELb1EEEvNS_9BwdParamsE,"a",@progbits
	.sectionflags	@""
	.align	4
.nv.constant0._ZN10layer_norm13ln_bwd_kernelINS_13Kernel_traitsIf13__nv_bfloat16S2_S2_fjLj256ELj1ELj4ELj1ELj16ENS_18Kernel_traits_baseILj256EfS2_S2_S2_fjLj128EEEEELb1ELb0ELb0ELb1EEEvNS_9BwdParamsE:
	.zero		648


//--------------------- .nv.constant0._ZN10layer_norm22ln_bwd_finalize_kernelINS_22Kernel_traits_finalizeILj256Ef13__nv_bfloat16S2_S2_fjLb0ELj1024ELj4ENS_18Kernel_traits_baseILj256EfS2_S2_S2_fjLj1024EEEEELb0ELb0EEEvNS_9BwdParamsE --------------------------
	.section	.nv.constant0._ZN10layer_norm22ln_bwd_finalize_kernelINS_22Kernel_traits_finalizeILj256Ef13__nv_bfloat16S2_S2_fjLb0ELj1024ELj4ENS_18Kernel_traits_baseILj256EfS2_S2_S2_fjLj1024EEEEELb0ELb0EEEvNS_9BwdParamsE,"a",@progbits
	.sectionflags	@""
	.align	4
.nv.constant0._ZN10layer_norm22ln_bwd_finalize_kernelINS_22Kernel_traits_finalizeILj256Ef13__nv_bfloat16S2_S2_fjLb0ELj1024ELj4ENS_18Kernel_traits_baseILj256EfS2_S2_S2_fjLj1024EEEEELb0ELb0EEEvNS_9BwdParamsE:
	.zero		648


//--------------------- .nv.constant0._ZN10layer_norm13ln_bwd_kernelINS_13Kernel_traitsIf13__nv_bfloat16S2_S2_fjLj256ELj1ELj4ELj1ELj16ENS_18Kernel_traits_baseILj256EfS2_S2_S2_fjLj128EEEEELb1ELb0ELb1ELb0EEEvNS_9BwdParamsE --------------------------
	.section	.nv.constant0._ZN10layer_norm13ln_bwd_kernelINS_13Kernel_traitsIf13__nv_bfloat16S2_S2_fjLj256ELj1ELj4ELj1ELj16ENS_18Kernel_traits_baseILj256EfS2_S2_S2_fjLj128EEEEELb1ELb0ELb1ELb0EEEvNS_9BwdParamsE,"a",@progbits
	.sectionflags	@""
	.align	4
.nv.constant0._ZN10layer_norm13ln_bwd_kernelINS_13Kernel_traitsIf13__nv_bfloat16S2_S2_fjLj256ELj1ELj4ELj1ELj16ENS_18Kernel_traits_baseILj256EfS2_S2_S2_fjLj128EEEEELb1ELb0ELb1ELb0EEEvNS_9BwdParamsE:
	.zero		648


//--------------------- .nv.constant0._ZN10layer_norm22ln_bwd_finalize_kernelINS_22Kernel_traits_finalizeILj256Ef13__nv_bfloat16S2_S2_fjLb0ELj1024ELj4ENS_18Kernel_traits_baseILj256EfS2_S2_S2_fjLj1024EEEEELb0ELb1EEEvNS_9BwdParamsE --------------------------
	.section	.nv.constant0._ZN10layer_norm22ln_bwd_finalize_kernelINS_22Kernel_traits_finalizeILj256Ef13__nv_bfloat16S2_S2_fjLb0ELj1024ELj4ENS_18Kernel_traits_baseILj256EfS2_S2_S2_fjLj1024EEEEELb0ELb1EEEvNS_9BwdParamsE,"a",@progbits
	.sectionflags	@""
	.align	4
.nv.constant0._ZN10layer_norm22ln_bwd_finalize_kernelINS_22Kernel_traits_finalizeILj256Ef13__nv_bfloat16S2_S2_fjLb0ELj1024ELj4ENS_18Kernel_traits_baseILj256EfS2_S2_S2_fjLj1024EEEEELb0ELb1EEEvNS_9BwdParamsE:
	.zero		648


//--------------------- .nv.constant0._ZN10layer_norm13ln_bwd_kernelINS_13Kernel_traitsIf13__nv_bfloat16S2_S2_fjLj256ELj1ELj4ELj1ELj16ENS_18Kernel_traits_baseILj256EfS2_S2_S2_fjLj128EEEEELb1ELb0ELb1ELb1EEEvNS_9BwdParamsE --------------------------
	.section	.nv.constant0._ZN10layer_norm13ln_bwd_kernelINS_13Kernel_traitsIf13__nv_bfloat16S2_S2_fjLj256ELj1ELj4ELj1ELj16ENS_18Kernel_traits_baseILj256EfS2_S2_S2_fjLj128EEEEELb1ELb0ELb1ELb1EEEvNS_9BwdParamsE,"a",@progbits
	.sectionflags	@""
	.align	4
.nv.constant0._ZN10layer_norm13ln_bwd_kernelINS_13Kernel_traitsIf13__nv_bfloat16S2_S2_fjLj256ELj1ELj4ELj1ELj16ENS_18Kernel_traits_baseILj256EfS2_S2_S2_fjLj128EEEEELb1ELb0ELb1ELb1EEEvNS_9BwdParamsE:
	.zero		648


//--------------------- .nv.constant0._ZN10layer_norm13ln_bwd_kernelINS_13Kernel_traitsIf13__nv_bfloat16S2_S2_fjLj256ELj1ELj4ELj1ELj16ENS_18Kernel_traits_baseILj256EfS2_S2_S2_fjLj128EEEEELb1ELb1ELb0ELb0EEEvNS_9BwdParamsE --------------------------
	.section	.nv.constant0._ZN10layer_norm13ln_bwd_kernelINS_13Kernel_traitsIf13__nv_bfloat16S2_S2_fjLj256ELj1ELj4ELj1ELj16ENS_18Kernel_traits_baseILj256EfS2_S2_S2_fjLj128EEEEELb1ELb1ELb0ELb0EEEvNS_9BwdParamsE,"a",@progbits
	.sectionflags	@""
	.align	4
.nv.constant0._ZN10layer_norm13ln_bwd_kernelINS_13Kernel_traitsIf13__nv_bfloat16S2_S2_fjLj256ELj1ELj4ELj1ELj16ENS_18Kernel_traits_baseILj256EfS2_S2_S2_fjLj128EEEEELb1ELb1ELb0ELb0EEEvNS_9BwdParamsE:
	.zero		648


//--------------------- .nv.constant0._ZN10layer_norm13ln_bwd_kernelINS_13Kernel_traitsIf13__nv_bfloat16S2_S2_fjLj256ELj1ELj4ELj1ELj16ENS_18Kernel_traits_baseILj256EfS2_S2_S2_fjLj128EEEEELb1ELb1ELb0ELb1EEEvNS_9BwdParamsE --------------------------
	.section	.nv.constant0._ZN10layer_norm13ln_bwd_kernelINS_13Kernel_traitsIf13__nv_bfloat16S2_S2_fjLj256ELj1ELj4ELj1ELj16ENS_18Kernel_traits_baseILj256EfS2_S2_S2_fjLj128EEEEELb1ELb1ELb0ELb1EEEvNS_9BwdParamsE,"a",@progbits
	.sectionflags	@""
	.align	4
.nv.constant0._ZN10layer_norm13ln_bwd_kernelINS_13Kernel_traitsIf13__nv_bfloat16S2_S2_fjLj256ELj1ELj4ELj1ELj16ENS_18Kernel_traits_baseILj256EfS2_S2_S2_fjLj128EEEEELb1ELb1ELb0ELb1EEEvNS_9BwdParamsE:
	.zero		648


//--------------------- .nv.constant0._ZN10layer_norm22ln_bwd_finalize_kernelINS_22Kernel_traits_finalizeILj256Ef13__nv_bfloat16S2_S2_fjLb1ELj1024ELj4ENS_18Kernel_traits_baseILj256EfS2_S2_S2_fjLj1024EEEEELb1ELb0EEEvNS_9BwdParamsE --------------------------
	.section	.nv.constant0._ZN10layer_norm22ln_bwd_finalize_kernelINS_22Kernel_traits_finalizeILj256Ef13__nv_bfloat16S2_S2_fjLb1ELj1024ELj4ENS_18Kernel_traits_baseILj256EfS2_S2_S2_fjLj1024EEEEELb1ELb0EEEvNS_9BwdParamsE,"a",@progbits
	.sectionflags	@""
	.align	4
.nv.constant0._ZN10layer_norm22ln_bwd_finalize_kernelINS_22Kernel_traits_finalizeILj256Ef13__nv_bfloat16S2_S2_fjLb1ELj1024ELj4ENS_18Kernel_traits_baseILj256EfS2_S2_S2_fjLj1024EEEEELb1ELb0EEEvNS_9BwdParamsE:
	.zero		648


//--------------------- .nv.constant0._ZN10layer_norm13ln_bwd_kernelINS_13Kernel_traitsIf13__nv_bfloat16S2_S2_fjLj256ELj1ELj4ELj1ELj16ENS_18Kernel_traits_baseILj256EfS2_S2_S2_fjLj128EEEEELb1ELb1ELb1ELb0EEEvNS_9BwdParamsE --------------------------
	.section	.nv.constant0._ZN10layer_norm13ln_bwd_kernelINS_13Kernel_traitsIf13__nv_bfloat16S2_S2_fjLj256ELj1ELj4ELj1ELj16ENS_18Kernel_traits_baseILj256EfS2_S2_S2_fjLj128EEEEELb1ELb1ELb1ELb0EEEvNS_9BwdParamsE,"a",@progbits
	.sectionflags	@""
	.align	4
.nv.constant0._ZN10layer_norm13ln_bwd_kernelINS_13Kernel_traitsIf13__nv_bfloat16S2_S2_fjLj256ELj1ELj4ELj1ELj16ENS_18Kernel_traits_baseILj256EfS2_S2_S2_fjLj128EEEEELb1ELb1ELb1ELb0EEEvNS_9BwdParamsE:
	.zero		648


//--------------------- .nv.constant0._ZN10layer_norm22ln_bwd_finalize_kernelINS_22Kernel_traits_finalizeILj256Ef13__nv_bfloat16S2_S2_fjLb1ELj1024ELj4ENS_18Kernel_traits_baseILj256EfS2_S2_S2_fjLj1024EEEEELb1ELb1EEEvNS_9BwdParamsE --------------------------
	.section	.nv.constant0._ZN10layer_norm22ln_bwd_finalize_kernelINS_22Kernel_traits_finalizeILj256Ef13__nv_bfloat16S2_S2_fjLb1ELj1024ELj4ENS_18Kernel_traits_baseILj256EfS2_S2_S2_fjLj1024EEEEELb1ELb1EEEvNS_9BwdParamsE,"a",@progbits
	.sectionflags	@""
	.align	4
.nv.constant0._ZN10layer_norm22ln_bwd_finalize_kernelINS_22Kernel_traits_finalizeILj256Ef13__nv_bfloat16S2_S2_fjLb1ELj1024ELj4ENS_18Kernel_traits_baseILj256EfS2_S2_S2_fjLj1024EEEEELb1ELb1EEEvNS_9BwdParamsE:
	.zero		648


//--------------------- .nv.constant0._ZN10layer_norm13ln_bwd_kernelINS_13Kernel_traitsIf13__nv_bfloat16S2_S2_fjLj256ELj1ELj4ELj1ELj16ENS_18Kernel_traits_baseILj256EfS2_S2_S2_fjLj128EEEEELb1ELb1ELb1ELb1EEEvNS_9BwdParamsE --------------------------
	.section	.nv.constant0._ZN10layer_norm13ln_bwd_kernelINS_13Kernel_traitsIf13__nv_bfloat16S2_S2_fjLj256ELj1ELj4ELj1ELj16ENS_18Kernel_traits_baseILj256EfS2_S2_S2_fjLj128EEEEELb1ELb1ELb1ELb1EEEvNS_9BwdParamsE,"a",@progbits
	.sectionflags	@""
	.align	4
.nv.constant0._ZN10layer_norm13ln_bwd_kernelINS_13Kernel_traitsIf13__nv_bfloat16S2_S2_fjLj256ELj1ELj4ELj1ELj16ENS_18Kernel_traits_baseILj256EfS2_S2_S2_fjLj128EEEEELb1ELb1ELb1ELb1EEEvNS_9BwdParamsE:
	.zero		648


//--------------------- .nv.constant0._ZN10layer_norm13ln_bwd_kernelINS_13Kernel_traitsI13__nv_bfloat16S2_fS2_fjLj256ELj1ELj4ELj1ELj16ENS_18Kernel_traits_baseILj256ES2_S2_fS2_fjLj128EEEEELb0ELb0ELb0ELb0EEEvNS_9BwdParamsE --------------------------
	.section	.nv.constant0._ZN10layer_norm13ln_bwd_kernelINS_13Kernel_traitsI13__nv_bfloat16S2_fS2_fjLj256ELj1ELj4ELj1ELj16ENS_18Kernel_traits_baseILj256ES2_S2_fS2_fjLj128EEEEELb0ELb0ELb0ELb0EEEvNS_9BwdParamsE,"a",@progbits
	.sectionflags	@""
	.align	4
.nv.constant0._ZN10layer_norm13ln_bwd_kernelINS_13Kernel_traitsI13__nv_bfloat16S2_fS2_fjLj256ELj1ELj4ELj1ELj16ENS_18Kernel_traits_baseILj256ES2_S2_fS2_fjLj128EEEEELb0ELb0ELb0ELb0EEEvNS_9BwdParamsE:
	.zero		648


//--------------------- .nv.constant0._ZN10layer_norm13ln_bwd_kernelINS_13Kernel_traitsI13__nv_bfloat16S2_fS2_fjLj256ELj1ELj4ELj1ELj16ENS_18Kernel_traits_baseILj256ES2_S2_fS2_fjLj128EEEEELb0ELb0ELb0ELb1EEEvNS_9BwdParamsE --------------------------
	.section	.nv.constant0._ZN10layer_norm13ln_bwd_kernelINS_13Kernel_traitsI13__nv_bfloat16S2_fS2_fjLj256ELj1ELj4ELj1ELj16ENS_18Kernel_traits_baseILj256ES2_S2_fS2_fjLj128EEEEELb0ELb0ELb0ELb1EEEvNS_9BwdParamsE,"a",@progbits
	.sectionflags	@""
	.align	4
.nv.constant0._ZN10layer_norm13ln_bwd_kernelINS_13Kernel_traitsI13__nv_bfloat16S2_fS2_fjLj256ELj1ELj4ELj1ELj16ENS_18Kernel_traits_baseILj256ES2_S2_fS2_fjLj128EEEEELb0ELb0ELb0ELb1EEEvNS_9BwdParamsE:
	.zero		648


//--------------------- .nv.constant0._ZN10layer_norm13ln_bwd_kernelINS_13Kernel_traitsI13__nv_bfloat16S2_fS2_fjLj256ELj1ELj4ELj1ELj16ENS_18Kernel_traits_baseILj256ES2_S2_fS2_fjLj128EEEEELb0ELb0ELb1ELb0EEEvNS_9BwdParamsE --------------------------
	.section	.nv.constant0._ZN10layer_norm13ln_bwd_kernelINS_13Kernel_traitsI13__nv_bfloat16S2_fS2_fjLj256ELj1ELj4ELj1ELj16ENS_18Kernel_traits_baseILj256ES2_S2_fS2_fjLj128EEEEELb0ELb0ELb1ELb0EEEvNS_9BwdParamsE,"a",@progbits
	.sectionflags	@""
	.align	4
.nv.constant0._ZN10layer_norm13ln_bwd_kernelINS_13Kernel_traitsI13__nv_bfloat16S2_fS2_fjLj256ELj1ELj4ELj1ELj16ENS_18Kernel_traits_baseILj256ES2_S2_fS2_fjLj128EEEEELb0ELb0ELb1ELb0EEEvNS_9BwdParamsE:
	.zero		648


//--------------------- .nv.constant0._ZN10layer_norm13ln_bwd_kernelINS_13Kernel_traitsI13__nv_bfloat16S2_fS2_fjLj256ELj1ELj4ELj1ELj16ENS_18Kernel_traits_baseILj256ES2_S2_fS2_fjLj128EEEEELb0ELb0ELb1ELb1EEEvNS_9BwdParamsE --------------------------
	.section	.nv.constant0._ZN10layer_norm13ln_bwd_kernelINS_13Kernel_traitsI13__nv_bfloat16S2_fS2_fjLj256ELj1ELj4ELj1ELj16ENS_18Kernel_traits_baseILj256ES2_S2_fS2_fjLj128EEEEELb0ELb0ELb1ELb1EEEvNS_9BwdParamsE,"a",@progbits
	.sectionflags	@""
	.align	4
.nv.constant0._ZN10layer_norm13ln_bwd_kernelINS_13Kernel_traitsI13__nv_bfloat16S2_fS2_fjLj256ELj1ELj4ELj1ELj16ENS_18Kernel_traits_baseILj256ES2_S2_fS2_fjLj128EEEEELb0ELb0ELb1ELb1EEEvNS_9BwdParamsE:
	.zero		648


//--------------------- .nv.constant0._ZN10layer_norm13ln_bwd_kernelINS_13Kernel_traitsI13__nv_bfloat16S2_fS2_fjLj256ELj1ELj4ELj1ELj16ENS_18Kernel_traits_baseILj256ES2_S2_fS2_fjLj128EEEEELb0ELb1ELb0ELb0EEEvNS_9BwdParamsE --------------------------
	.section	.nv.constant0._ZN10layer_norm13ln_bwd_kernelINS_13Kernel_traitsI13__nv_bfloat16S2_fS2_fjLj256ELj1ELj4ELj1ELj16ENS_18Kernel_traits_baseILj256ES2_S2_fS2_fjLj128EEEEELb0ELb1ELb0ELb0EEEvNS_9BwdParamsE,"a",@progbits
	.sectionflags	@""
	.align	4
.nv.constant0._ZN10layer_norm13ln_bwd_kernelINS_13Kernel_traitsI13__nv_bfloat16S2_fS2_fjLj256ELj1ELj4ELj1ELj16ENS_18Kernel_traits_baseILj256ES2_S2_fS2_fjLj128EEEEELb0ELb1ELb0ELb0EEEvNS_9BwdParamsE:
	.zero		648


//--------------------- .nv.constant0._ZN10layer_norm13ln_bwd_kernelINS_13Kernel_traitsI13__nv_bfloat16S2_fS2_fjLj256ELj1ELj4ELj1ELj16ENS_18Kernel_traits_baseILj256ES2_S2_fS2_fjLj128EEEEELb0ELb1ELb0ELb1EEEvNS_9BwdParamsE --------------------------
	.section	.nv.constant0._ZN10layer_norm13ln_bwd_kernelINS_13Kernel_traitsI13__nv_bfloat16S2_fS2_fjLj256ELj1ELj4ELj1ELj16ENS_18Kernel_traits_baseILj256ES2_S2_fS2_fjLj128EEEEELb0ELb1ELb0ELb1EEEvNS_9BwdParamsE,"a",@progbits
	.sectionflags	@""
	.align	4
.nv.constant0._ZN10layer_norm13ln_bwd_kernelINS_13Kernel_traitsI13__nv_bfloat16S2_fS2_fjLj256ELj1ELj4ELj1ELj16ENS_18Kernel_traits_baseILj256ES2_S2_fS2_fjLj128EEEEELb0ELb1ELb0ELb1EEEvNS_9BwdParamsE:
	.zero		648


//--------------------- .nv.constant0._ZN10layer_norm13ln_bwd_kernelINS_13Kernel_traitsI13__nv_bfloat16S2_fS2_fjLj256ELj1ELj4ELj1ELj16ENS_18Kernel_traits_baseILj256ES2_S2_fS2_fjLj128EEEEELb0ELb1ELb1ELb0EEEvNS_9BwdParamsE --------------------------
	.section	.nv.constant0._ZN10layer_norm13ln_bwd_kernelINS_13Kernel_traitsI13__nv_bfloat16S2_fS2_fjLj256ELj1ELj4ELj1ELj16ENS_18Kernel_traits_baseILj256ES2_S2_fS2_fjLj128EEEEELb0ELb1ELb1ELb0EEEvNS_9BwdParamsE,"a",@progbits
	.sectionflags	@""
	.align	4
.nv.constant0._ZN10layer_norm13ln_bwd_kernelINS_13Kernel_traitsI13__nv_bfloat16S2_fS2_fjLj256ELj1ELj4ELj1ELj16ENS_18Kernel_traits_baseILj256ES2_S2_fS2_fjLj128EEEEELb0ELb1ELb1ELb0EEEvNS_9BwdParamsE:
	.zero		648


//--------------------- .nv.constant0._ZN10layer_norm13ln_bwd_kernelINS_13Kernel_traitsI13__nv_bfloat16S2_fS2_fjLj256ELj1ELj4ELj1ELj16ENS_18Kernel_traits_baseILj256ES2_S2_fS2_fjLj128EEEEELb0ELb1ELb1ELb1EEEvNS_9BwdParamsE --------------------------
	.section	.nv.constant0._ZN10layer_norm13ln_bwd_kernelINS_13Kernel_traitsI13__nv_bfloat16S2_fS2_fjLj256ELj1ELj4ELj1ELj16ENS_18Kernel_traits_baseILj256ES2_S2_fS2_fjLj128EEEEELb0ELb1ELb1ELb1EEEvNS_9BwdParamsE,"a",@progbits
	.sectionflags	@""
	.align	4
.nv.constant0._ZN10layer_norm13ln_bwd_kernelINS_13Kernel_traitsI13__nv_bfloat16S2_fS2_fjLj256ELj1ELj4ELj1ELj16ENS_18Kernel_traits_baseILj256ES2_S2_fS2_fjLj128EEEEELb0ELb1ELb1ELb1EEEvNS_9BwdParamsE:
	.zero		648


//--------------------- .nv.constant0._ZN10layer_norm13ln_bwd_kernelINS_13Kernel_traitsI13__nv_bfloat16S2_fS2_fjLj256ELj1ELj4ELj1ELj16ENS_18Kernel_traits_baseILj256ES2_S2_fS2_fjLj128EEEEELb1ELb0ELb0ELb0EEEvNS_9BwdParamsE --------------------------
	.section	.nv.constant0._ZN10layer_norm13ln_bwd_kernelINS_13Kernel_traitsI13__nv_bfloat16S2_fS2_fjLj256ELj1ELj4ELj1ELj16ENS_18Kernel_traits_baseILj256ES2_S2_fS2_fjLj128EEEEELb1ELb0ELb0ELb0EEEvNS_9BwdParamsE,"a",@progbits
	.sectionflags	@""
	.align	4
.nv.constant0._ZN10layer_norm13ln_bwd_kernelINS_13Kernel_traitsI13__nv_bfloat16S2_fS2_fjLj256ELj1ELj4ELj1ELj16ENS_18Kernel_traits_baseILj256ES2_S2_fS2_fjLj128EEEEELb1ELb0ELb0ELb0EEEvNS_9BwdParamsE:
	.zero		648


//--------------------- .nv.constant0._ZN10layer_norm13ln_bwd_kernelINS_13Kernel_traitsI13__nv_bfloat16S2_fS2_fjLj256ELj1ELj4ELj1ELj16ENS_18Kernel_traits_baseILj256ES2_S2_fS2_fjLj128EEEEELb1ELb0ELb0ELb1EEEvNS_9BwdParamsE --------------------------
	.section	.nv.constant0._ZN10layer_norm13ln_bwd_kernelINS_13Kernel_traitsI13__nv_bfloat16S2_fS2_fjLj256ELj1ELj4ELj1ELj16ENS_18Kernel_traits_baseILj256ES2_S2_fS2_fjLj128EEEEELb1ELb0ELb0ELb1EEEvNS_9BwdParamsE,"a",@progbits
	.sectionflags	@""
	.align	4
.nv.constant0._ZN10layer_norm13ln_bwd_kernelINS_13Kernel_traitsI13__nv_bfloat16S2_fS2_fjLj256ELj1ELj4ELj1ELj16ENS_18Kernel_traits_baseILj256ES2_S2_fS2_fjLj128EEEEELb1ELb0ELb0ELb1EEEvNS_9BwdParamsE:
	.zero		648


//--------------------- .nv.constant0._ZN10layer_norm22ln_bwd_finalize_kernelINS_22Kernel_traits_finalizeILj256E13__nv_bfloat16S2_fS2_fjLb0ELj1024ELj4ENS_18Kernel_traits_baseILj256ES2_S2_fS2_fjLj1024EEEEELb0ELb0EEEvNS_9BwdParamsE --------------------------
	.section	.nv.constant0._ZN10layer_norm22ln_bwd_finalize_kernelINS_22Kernel_traits_finalizeILj256E13__nv_bfloat16S2_fS2_fjLb0ELj1024ELj4ENS_18Kernel_traits_baseILj256ES2_S2_fS2_fjLj1024EEEEELb0ELb0EEEvNS_9BwdParamsE,"a",@progbits
	.sectionflags	@""
	.align	4
.nv.constant0._ZN10layer_norm22ln_bwd_finalize_kernelINS_22Kernel_traits_finalizeILj256E13__nv_bfloat16S2_fS2_fjLb0ELj1024ELj4ENS_18Kernel_traits_baseILj256ES2_S2_fS2_fjLj1024EEEEELb0ELb0EEEvNS_9BwdParamsE:
	.zero		648


//--------------------- .nv.constant0._ZN10layer_norm13ln_bwd_kernelINS_13Kernel_traitsI13__nv_bfloat16S2_fS2_fjLj256ELj1ELj4ELj1ELj16ENS_18Kernel_traits_baseILj256ES2_S2_fS2_fjLj128EEEEELb1ELb0ELb1ELb0EEEvNS_9BwdParamsE --------------------------
	.section	.nv.constant0._ZN10layer_norm13ln_bwd_kernelINS_13Kernel_traitsI13__nv_bfloat16S2_fS2_fjLj256ELj1ELj4ELj1ELj16ENS_18Kernel_traits_baseILj256ES2_S2_fS2_fjLj128EEEEELb1ELb0ELb1ELb0EEEvNS_9BwdParamsE,"a",@progbits
	.sectionflags	@""
	.align	4
.nv.constant0._ZN10layer_norm13ln_bwd_kernelINS_13Kernel_traitsI13__nv_bfloat16S2_fS2_fjLj256ELj1ELj4ELj1ELj16ENS_18Kernel_traits_baseILj256ES2_S2_fS2_fjLj128EEEEELb1ELb0ELb1ELb0EEEvNS_9BwdParamsE:
	.zero		648


//--------------------- .nv.constant0._ZN10layer_norm22ln_bwd_finalize_kernelINS_22Kernel_traits_finalizeILj256E13__nv_bfloat16S2_fS2_fjLb0ELj1024ELj4ENS_18Kernel_traits_baseILj256ES2_S2_fS2_fjLj1024EEEEELb0ELb1EEEvNS_9BwdParamsE --------------------------
	.section	.nv.constant0._ZN10layer_norm22ln_bwd_finalize_kernelINS_22Kernel_traits_finalizeILj256E13__nv_bfloat16S2_fS2_fjLb0ELj1024ELj4ENS_18Kernel_traits_baseILj256ES2_S2_fS2_fjLj1024EEEEELb0ELb1EEEvNS_9BwdParamsE,"a",@progbits
	.sectionflags	@""
	.align	4
.nv.constant0._ZN10layer_norm22ln_bwd_finalize_kernelINS_22Kernel_traits_finalizeILj256E13__nv_bfloat16S2_fS2_fjLb0ELj1024ELj4ENS_18Kernel_traits_baseILj256ES2_S2_fS2_fjLj1024EEEEELb0ELb1EEEvNS_9BwdParamsE:
	.zero		648


//--------------------- .nv.constant0._ZN10layer_norm13ln_bwd_kernelINS_13Kernel_traitsI13__nv_bfloat16S2_fS2_fjLj256ELj1ELj4ELj1ELj16ENS_18Kernel_traits_baseILj256ES2_S2_fS2_fjLj128EEEEELb1ELb0ELb1ELb1EEEvNS_9BwdParamsE --------------------------
	.section	.nv.constant0._ZN10layer_norm13ln_bwd_kernelINS_13Kernel_traitsI13__nv_bfloat16S2_fS2_fjLj256ELj1ELj4ELj1ELj16ENS_18Kernel_traits_baseILj256ES2_S2_fS2_fjLj128EEEEELb1ELb0ELb1ELb1EEEvNS_9BwdParamsE,"a",@progbits
	.sectionflags	@""
	.align	4
.nv.constant0._ZN10layer_norm13ln_bwd_kernelINS_13Kernel_traitsI13__nv_bfloat16S2_fS2_fjLj256ELj1ELj4ELj1ELj16ENS_18Kernel_traits_baseILj256ES2_S2_fS2_fjLj128EEEEELb1ELb0ELb1ELb1EEEvNS_9BwdParamsE:
	.zero		648


//--------------------- .nv.constant0._ZN10layer_norm13ln_bwd_kernelINS_13Kernel_traitsI13__nv_bfloat16S2_fS2_fjLj256ELj1ELj4ELj1ELj16ENS_18Kernel_traits_baseILj256ES2_S2_fS2_fjLj128EEEEELb1ELb1ELb0ELb0EEEvNS_9BwdParamsE --------------------------
	.section	.nv.constant0._ZN10layer_norm13ln_bwd_kernelINS_13Kernel_traitsI13__nv_bfloat16S2_fS2_fjLj256ELj1ELj4ELj1ELj16ENS_18Kernel_traits_baseILj256ES2_S2_fS2_fjLj128EEEEELb1ELb1ELb0ELb0EEEvNS_9BwdParamsE,"a",@progbits
	.sectionflags	@""
	.align	4
.nv.constant0._ZN10layer_norm13ln_bwd_kernelINS_13Kernel_traitsI13__nv_bfloat16S2_fS2_fjLj256ELj1ELj4ELj1ELj16ENS_18Kernel_traits_baseILj256ES2_S2_fS2_fjLj128EEEEELb1ELb1ELb0ELb0EEEvNS_9BwdParamsE:
	.zero		648


//--------------------- .nv.constant0._ZN10layer_norm13ln_bwd_kernelINS_13Kernel_traitsI13__nv_bfloat16S2_fS2_fjLj256ELj1ELj4ELj1ELj16ENS_18Kernel_traits_baseILj256ES2_S2_fS2_fjLj128EEEEELb1ELb1ELb0ELb1EEEvNS_9BwdParamsE --------------------------
	.section	.nv.constant0._ZN10layer_norm13ln_bwd_kernelINS_13Kernel_traitsI13__nv_bfloat16S2_fS2_fjLj256ELj1ELj4ELj1ELj16ENS_18Kernel_traits_baseILj256ES2_S2_fS2_fjLj128EEEEELb1ELb1ELb0ELb1EEEvNS_9BwdParamsE,"a",@progbits
	.sectionflags	@""
	.align	4
.nv.constant0._ZN10layer_norm13ln_bwd_kernelINS_13Kernel_traitsI13__nv_bfloat16S2_fS2_fjLj256ELj1ELj4ELj1ELj16ENS_18Kernel_traits_baseILj256ES2_S2_fS2_fjLj128EEEEELb1ELb1ELb0ELb1EEEvNS_9BwdParamsE:
	.zero		648


//--------------------- .nv.constant0._ZN10layer_norm22ln_bwd_finalize_kernelINS_22Kernel_traits_finalizeILj256E13__nv_bfloat16S2_fS2_fjLb1ELj1024ELj4ENS_18Kernel_traits_baseILj256ES2_S2_fS2_fjLj1024EEEEELb1ELb0EEEvNS_9BwdParamsE --------------------------
	.section	.nv.constant0._ZN10layer_norm22ln_bwd_finalize_kernelINS_22Kernel_traits_finalizeILj256E13__nv_bfloat16S2_fS2_fjLb1ELj1024ELj4ENS_18Kernel_traits_baseILj256ES2_S2_fS2_fjLj1024EEEEELb1ELb0EEEvNS_9BwdParamsE,"a",@progbits
	.sectionflags	@""
	.align	4
.nv.constant0._ZN10layer_norm22ln_bwd_finalize_kernelINS_22Kernel_traits_finalizeILj256E13__nv_bfloat16S2_fS2_fjLb1ELj1024ELj4ENS_18Kernel_traits_baseILj256ES2_S2_fS2_fjLj1024EEEEELb1ELb0EEEvNS_9BwdParamsE:
	.zero		648


//--------------------- .nv.constant0._ZN10layer_norm13ln_bwd_kernelINS_13Kernel_traitsI13__nv_bfloat16S2_fS2_fjLj256ELj1ELj4ELj1ELj16ENS_18Kernel_traits_baseILj256ES2_S2_fS2_fjLj128EEEEELb1ELb1ELb1ELb0EEEvNS_9BwdParamsE --------------------------
	.section	.nv.constant0._ZN10layer_norm13ln_bwd_kernelINS_13Kernel_traitsI13__nv_bfloat16S2_fS2_fjLj256ELj1ELj4ELj1ELj16ENS_18Kernel_traits_baseILj256ES2_S2_fS2_fjLj128EEEEELb1ELb1ELb1ELb0EEEvNS_9BwdParamsE,"a",@progbits
	.sectionflags	@""
	.align	4
.nv.constant0._ZN10layer_norm13ln_bwd_kernelINS_13Kernel_traitsI13__nv_bfloat16S2_fS2_fjLj256ELj1ELj4ELj1ELj16ENS_18Kernel_traits_baseILj256ES2_S2_fS2_fjLj128EEEEELb1ELb1ELb1ELb0EEEvNS_9BwdParamsE:
	.zero		648


//--------------------- .nv.constant0._ZN10layer_norm22ln_bwd_finalize_kernelINS_22Kernel_traits_finalizeILj256E13__nv_bfloat16S2_fS2_fjLb1ELj1024ELj4ENS_18Kernel_traits_baseILj256ES2_S2_fS2_fjLj1024EEEEELb1ELb1EEEvNS_9BwdParamsE --------------------------
	.section	.nv.constant0._ZN10layer_norm22ln_bwd_finalize_kernelINS_22Kernel_traits_finalizeILj256E13__nv_bfloat16S2_fS2_fjLb1ELj1024ELj4ENS_18Kernel_traits_baseILj256ES2_S2_fS2_fjLj1024EEEEELb1ELb1EEEvNS_9BwdParamsE,"a",@progbits
	.sectionflags	@""
	.align	4
.nv.constant0._ZN10layer_norm22ln_bwd_finalize_kernelINS_22Kernel_traits_finalizeILj256E13__nv_bfloat16S2_fS2_fjLb1ELj1024ELj4ENS_18Kernel_traits_baseILj256ES2_S2_fS2_fjLj1024EEEEELb1ELb1EEEvNS_9BwdParamsE:
	.zero		648


//--------------------- .nv.constant0._ZN10layer_norm13ln_bwd_kernelINS_13Kernel_traitsI13__nv_bfloat16S2_fS2_fjLj256ELj1ELj4ELj1ELj16ENS_18Kernel_traits_baseILj256ES2_S2_fS2_fjLj128EEEEELb1ELb1ELb1ELb1EEEvNS_9BwdParamsE --------------------------
	.section	.nv.constant0._ZN10layer_norm13ln_bwd_kernelINS_13Kernel_traitsI13__nv_bfloat16S2_fS2_fjLj256ELj1ELj4ELj1ELj16ENS_18Kernel_traits_baseILj256ES2_S2_fS2_fjLj128EEEEELb1ELb1ELb1ELb1EEEvNS_9BwdParamsE,"a",@progbits
	.sectionflags	@""
	.align	4
.nv.constant0._ZN10layer_norm13ln_bwd_kernelINS_13Kernel_traitsI13__nv_bfloat16S2_fS2_fjLj256ELj1ELj4ELj1ELj16ENS_18Kernel_traits_baseILj256ES2_S2_fS2_fjLj128EEEEELb1ELb1ELb1ELb1EEEvNS_9BwdParamsE:
	.zero		648


//--------------------- .nv.constant0._ZN10layer_norm13ln_bwd_kernelINS_13Kernel_traitsIf13__nv_bfloat16fS2_fjLj256ELj1ELj4ELj1ELj16ENS_18Kernel_traits_baseILj256EfS2_fS2_fjLj128EEEEELb0ELb0ELb0ELb0EEEvNS_9BwdParamsE --------------------------
	.section	.nv.constant0._ZN10layer_norm13ln_bwd_kernelINS_13Kernel_traitsIf13__nv_bfloat16fS2_fjLj256ELj1ELj4ELj1ELj16ENS_18Kernel_traits_baseILj256EfS2_fS2_fjLj128EEEEELb0ELb0ELb0ELb0EEEvNS_9BwdParamsE,"a",@progbits
	.sectionflags	@""
	.align	4
.nv.constant0._ZN10layer_norm13ln_bwd_kernelINS_13Kernel_traitsIf13__nv_bfloat16fS2_fjLj256ELj1ELj4ELj1ELj16ENS_18Kernel_traits_baseILj256EfS2_fS2_fjLj128EEEEELb0ELb0ELb0ELb0EEEvNS_9BwdParamsE:
	.zero		648


//--------------------- .nv.constant0._ZN10layer_norm13ln_bwd_kernelINS_13Kernel_traitsIf13__nv_bfloat16fS2_fjLj256ELj1ELj4ELj1ELj16ENS_18Kernel_traits_baseILj256EfS2_fS2_fjLj128EEEEELb0ELb0ELb0ELb1EEEvNS_9BwdParamsE --------------------------
	.section	.nv.constant0._ZN10layer_norm13ln_bwd_kernelINS_13Kernel_traitsIf13__nv_bfloat16fS2_fjLj256ELj1ELj4ELj1ELj16ENS_18Kernel_traits_baseILj256EfS2_fS2_fjLj128EEEEELb0ELb0ELb0ELb1EEEvNS_9BwdParamsE,"a",@progbits
	.sectionflags	@""
	.align	4
.nv.constant0._ZN10layer_norm13ln_bwd_kernelINS_13Kernel_traitsIf13__nv_bfloat16fS2_fjLj256ELj1ELj4ELj1ELj16ENS_18Kernel_traits_baseILj256EfS2_fS2_fjLj128EEEEELb0ELb0ELb0ELb1EEEvNS_9BwdParamsE:
	.zero		648


//--------------------- .nv.constant0._ZN10layer_norm13ln_bwd_kernelINS_13Kernel_traitsIf13__nv_bfloat16fS2_fjLj256ELj1ELj4ELj1ELj16ENS_18Kernel_traits_baseILj256EfS2_fS2_fjLj128EEEEELb0ELb0ELb1ELb0EEEvNS_9BwdParamsE --------------------------
	.section	.nv.constant0._ZN10layer_norm13ln_bwd_kernelINS_13Kernel_traitsIf13__nv_bfloat16fS2_fjLj256ELj1ELj4ELj1ELj16ENS_18Kernel_traits_baseILj256EfS2_fS2_fjLj128EEEEELb0ELb0ELb1ELb0EEEvNS_9BwdParamsE,"a",@progbits
	.sectionflags	@""
	.align	4
.nv.constant0._ZN10layer_norm13ln_bwd_kernelINS_13Kernel_traitsIf13__nv_bfloat16fS2_fjLj256ELj1ELj4ELj1ELj16ENS_18Kernel_traits_baseILj256EfS2_fS2_fjLj128EEEEELb0ELb0ELb1ELb0EEEvNS_9BwdParamsE:
	.zero		648


//--------------------- .nv.constant0._ZN10layer_norm13ln_bwd_kernelINS_13Kernel_traitsIf13__nv_bfloat16fS2_fjLj256ELj1ELj4ELj1ELj16ENS_18Kernel_traits_baseILj256EfS2_fS2_fjLj128EEEEELb0ELb0ELb1ELb1EEEvNS_9BwdParamsE --------------------------
	.section	.nv.constant0._ZN10layer_norm13ln_bwd_kernelINS_13Kernel_traitsIf13__nv_bfloat16fS2_fjLj256ELj1ELj4ELj1ELj16ENS_18Kernel_traits_baseILj256EfS2_fS2_fjLj128EEEEELb0ELb0ELb1ELb1EEEvNS_9BwdParamsE,"a",@progbits
	.sectionflags	@""
	.align	4
.nv.constant0._ZN10layer_norm13ln_bwd_kernelINS_13Kernel_traitsIf13__nv_bfloat16fS2_fjLj256ELj1ELj4ELj1ELj16ENS_18Kernel_traits_baseILj256EfS2_fS2_fjLj128EEEEELb0ELb0ELb1ELb1EEEvNS_9BwdParamsE:
	.zero		648


//--------------------- .nv.constant0._ZN10layer_norm13ln_bwd_kernelINS_13Kernel_traitsIf13__nv_bfloat16fS2_fjLj256ELj1ELj4ELj1ELj16ENS_18Kernel_traits_baseILj256EfS2_fS2_fjLj128EEEEELb0ELb1ELb0ELb0EEEvNS_9BwdParamsE --------------------------
	.section	.nv.constant0._ZN10layer_norm13ln_bwd_kernelINS_13Kernel_traitsIf13__nv_bfloat16fS2_fjLj256ELj1ELj4ELj1ELj16ENS_18Kernel_traits_baseILj256EfS2_fS2_fjLj128EEEEELb0ELb1ELb0ELb0EEEvNS_9BwdParamsE,"a",@progbits
	.sectionflags	@""
	.align	4
.nv.constant0._ZN10layer_norm13ln_bwd_kernelINS_13Kernel_traitsIf13__nv_bfloat16fS2_fjLj256ELj1ELj4ELj1ELj16ENS_18Kernel_traits_baseILj256EfS2_fS2_fjLj128EEEEELb0ELb1ELb0ELb0EEEvNS_9BwdParamsE:
	.zero		648


//--------------------- .nv.constant0._ZN10layer_norm13ln_bwd_kernelINS_13Kernel_traitsIf13__nv_bfloat16fS2_fjLj256ELj1ELj4ELj1ELj16ENS_18Kernel_traits_baseILj256EfS2_fS2_fjLj128EEEEELb0ELb1ELb0ELb1EEEvNS_9BwdParamsE --------------------------
	.section	.nv.constant0._ZN10layer_norm13ln_bwd_kernelINS_13Kernel_traitsIf13__nv_bfloat16fS2_fjLj256ELj1ELj4ELj1ELj16ENS_18Kernel_traits_baseILj256EfS2_fS2_fjLj128EEEEELb0ELb1ELb0ELb1EEEvNS_9BwdParamsE,"a",@progbits
	.sectionflags	@""
	.align	4
.nv.constant0._ZN10layer_norm13ln_bwd_kernelINS_13Kernel_traitsIf13__nv_bfloat16fS2_fjLj256ELj1ELj4ELj1ELj16ENS_18Kernel_traits_baseILj256EfS2_fS2_fjLj128EEEEELb0ELb1ELb0ELb1EEEvNS_9BwdParamsE:
	.zero		648


//--------------------- .nv.constant0._ZN10layer_norm13ln_bwd_kernelINS_13Kernel_traitsIf13__nv_bfloat16fS2_fjLj256ELj1ELj4ELj1ELj16ENS_18Kernel_traits_baseILj256EfS2_fS2_fjLj128EEEEELb0ELb1ELb1ELb0EEEvNS_9BwdParamsE --------------------------
	.section	.nv.constant0._ZN10layer_norm13ln_bwd_kernelINS_13Kernel_traitsIf13__nv_bfloat16fS2_fjLj256ELj1ELj4ELj1ELj16ENS_18Kernel_traits_baseILj256EfS2_fS2_fjLj128EEEEELb0ELb1ELb1ELb0EEEvNS_9BwdParamsE,"a",@progbits
	.sectionflags	@""
	.align	4
.nv.constant0._ZN10layer_norm13ln_bwd_kernelINS_13Kernel_traitsIf13__nv_bfloat16fS2_fjLj256ELj1ELj4ELj1ELj16ENS_18Kernel_traits_baseILj256EfS2_fS2_fjLj128EEEEELb0ELb1ELb1ELb0EEEvNS_9BwdParamsE:
	.zero		648


//--------------------- .nv.constant0._ZN10layer_norm13ln_bwd_kernelINS_13Kernel_traitsIf13__nv_bfloat16fS2_fjLj256ELj1ELj4ELj1ELj16ENS_18Kernel_traits_baseILj256EfS2_fS2_fjLj128EEEEELb0ELb1ELb1ELb1EEEvNS_9BwdParamsE --------------------------
	.section	.nv.constant0._ZN10layer_norm13ln_bwd_kernelINS_13Kernel_traitsIf13__nv_bfloat16fS2_fjLj256ELj1ELj4ELj1ELj16ENS_18Kernel_traits_baseILj256EfS2_fS2_fjLj128EEEEELb0ELb1ELb1ELb1EEEvNS_9BwdParamsE,"a",@progbits
	.sectionflags	@""
	.align	4
.nv.constant0._ZN10layer_norm13ln_bwd_kernelINS_13Kernel_traitsIf13__nv_bfloat16fS2_fjLj256ELj1ELj4ELj1ELj16ENS_18Kernel_traits_baseILj256EfS2_fS2_fjLj128EEEEELb0ELb1ELb1ELb1EEEvNS_9BwdParamsE:
	.zero		648


//--------------------- .nv.constant0._ZN10layer_norm13ln_bwd_kernelINS_13Kernel_traitsIf13__nv_bfloat16fS2_fjLj256ELj1ELj4ELj1ELj16ENS_18Kernel_traits_baseILj256EfS2_fS2_fjLj128EEEEELb1ELb0ELb0ELb0EEEvNS_9BwdParamsE --------------------------
	.section	.nv.constant0._ZN10layer_norm13ln_bwd_kernelINS_13Kernel_traitsIf13__nv_bfloat16fS2_fjLj256ELj1ELj4ELj1ELj16ENS_18Kernel_traits_baseILj256EfS2_fS2_fjLj128EEEEELb1ELb0ELb0ELb0EEEvNS_9BwdParamsE,"a",@progbits
	.sectionflags	@""
	.align	4
.nv.constant0._ZN10layer_norm13ln_bwd_kernelINS_13Kernel_traitsIf13__nv_bfloat16fS2_fjLj256ELj1ELj4ELj1ELj16ENS_18Kernel_traits_baseILj256EfS2_fS2_fjLj128EEEEELb1ELb0ELb0ELb0EEEvNS_9BwdParamsE:
	.zero		648


//--------------------- .nv.constant0._ZN10layer_norm13ln_bwd_kernelINS_13Kernel_traitsIf13__nv_bfloat16fS2_fjLj256ELj1ELj4ELj1ELj16ENS_18Kernel_traits_baseILj256EfS2_fS2_fjLj128EEEEELb1ELb0ELb0ELb1EEEvNS_9BwdParamsE --------------------------
	.section	.nv.constant0._ZN10layer_norm13ln_bwd_kernelINS_13Kernel_traitsIf13__nv_bfloat16fS2_fjLj256ELj1ELj4ELj1ELj16ENS_18Kernel_traits_baseILj256EfS2_fS2_fjLj128EEEEELb1ELb0ELb0ELb1EEEvNS_9BwdParamsE,"a",@progbits
	.sectionflags	@""
	.align	4
.nv.constant0._ZN10layer_norm13ln_bwd_kernelINS_13Kernel_traitsIf13__nv_bfloat16fS2_fjLj256ELj1ELj4ELj1ELj16ENS_18Kernel_traits_baseILj256EfS2_fS2_fjLj128EEEEELb1ELb0ELb0ELb1EEEvNS_9BwdParamsE:
	.zero		648


//--------------------- .nv.constant0._ZN10layer_norm22ln_bwd_finalize_kernelINS_22Kernel_traits_finalizeILj256Ef13__nv_bfloat16fS2_fjLb0ELj1024ELj4ENS_18Kernel_traits_baseILj256EfS2_fS2_fjLj1024EEEEELb0ELb0EEEvNS_9BwdParamsE --------------------------
	.section	.nv.constant0._ZN10layer_norm22ln_bwd_finalize_kernelINS_22Kernel_traits_finalizeILj256Ef13__nv_bfloat16fS2_fjLb0ELj1024ELj4ENS_18Kernel_traits_baseILj256EfS2_fS2_fjLj1024EEEEELb0ELb0EEEvNS_9BwdParamsE,"a",@progbits
	.sectionflags	@""
	.align	4
.nv.constant0._ZN10layer_norm22ln_bwd_finalize_kernelINS_22Kernel_traits_finalizeILj256Ef13__nv_bfloat16fS2_fjLb0ELj1024ELj4ENS_18Kernel_traits_baseILj256EfS2_fS2_fjLj1024EEEEELb0ELb0EEEvNS_9BwdParamsE:
	.zero		648


//--------------------- .nv.constant0._ZN10layer_norm13ln_bwd_kernelINS_13Kernel_traitsIf13__nv_bfloat16fS2_fjLj256ELj1ELj4ELj1ELj16ENS_18Kernel_traits_baseILj256EfS2_fS2_fjLj128EEEEELb1ELb0ELb1ELb0EEEvNS_9BwdParamsE --------------------------
	.section	.nv.constant0._ZN10layer_norm13ln_bwd_kernelINS_13Kernel_traitsIf13__nv_bfloat16fS2_fjLj256ELj1ELj4ELj1ELj16ENS_18Kernel_traits_baseILj256EfS2_fS2_fjLj128EEEEELb1ELb0ELb1ELb0EEEvNS_9BwdParamsE,"a",@progbits
	.sectionflags	@""
	.align	4
.nv.constant0._ZN10layer_norm13ln_bwd_kernelINS_13Kernel_traitsIf13__nv_bfloat16fS2_fjLj256ELj1ELj4ELj1ELj16ENS_18Kernel_traits_baseILj256EfS2_fS2_fjLj128EEEEELb1ELb0ELb1ELb0EEEvNS_9BwdParamsE:
	.zero		648


//--------------------- .nv.constant0._ZN10layer_norm22ln_bwd_finalize_kernelINS_22Kernel_traits_finalizeILj256Ef13__nv_bfloat16fS2_fjLb0ELj1024ELj4ENS_18Kernel_traits_baseILj256EfS2_fS2_fjLj1024EEEEELb0ELb1EEEvNS_9BwdParamsE --------------------------
	.section	.nv.constant0._ZN10layer_norm22ln_bwd_finalize_kernelINS_22Kernel_traits_finalizeILj256Ef13__nv_bfloat16fS2_fjLb0ELj1024ELj4ENS_18Kernel_traits_baseILj256EfS2_fS2_fjLj1024EEEEELb0ELb1EEEvNS_9BwdParamsE,"a",@progbits
	.sectionflags	@""
	.align	4
.nv.constant0._ZN10layer_norm22ln_bwd_finalize_kernelINS_22Kernel_traits_finalizeILj256Ef13__nv_bfloat16fS2_fjLb0ELj1024ELj4ENS_18Kernel_traits_baseILj256EfS2_fS2_fjLj1024EEEEELb0ELb1EEEvNS_9BwdParamsE:
	.zero		648


//--------------------- .nv.constant0._ZN10layer_norm13ln_bwd_kernelINS_13Kernel_traitsIf13__nv_bfloat16fS2_fjLj256ELj1ELj4ELj1ELj16ENS_18Kernel_traits_baseILj256EfS2_fS2_fjLj128EEEEELb1ELb0ELb1ELb1EEEvNS_9BwdParamsE --------------------------
	.section	.nv.constant0._ZN10layer_norm13ln_bwd_kernelINS_13Kernel_traitsIf13__nv_bfloat16fS2_fjLj256ELj1ELj4ELj1ELj16ENS_18Kernel_traits_baseILj256EfS2_fS2_fjLj128EEEEELb1ELb0ELb1ELb1EEEvNS_9BwdParamsE,"a",@progbits
	.sectionflags	@""
	.align	4
.nv.constant0._ZN10layer_norm13ln_bwd_kernelINS_13Kernel_traitsIf13__nv_bfloat16fS2_fjLj256ELj1ELj4ELj1ELj16ENS_18Kernel_traits_baseILj256EfS2_fS2_fjLj128EEEEELb1ELb0ELb1ELb1EEEvNS_9BwdParamsE:
	.zero		648


//--------------------- .nv.constant0._ZN10layer_norm13ln_bwd_kernelINS_13Kernel_traitsIf13__nv_bfloat16fS2_fjLj256ELj1ELj4ELj1ELj16ENS_18Kernel_traits_baseILj256EfS2_fS2_fjLj128EEEEELb1ELb1ELb0ELb0EEEvNS_9BwdParamsE --------------------------
	.section	.nv.constant0._ZN10layer_norm13ln_bwd_kernelINS_13Kernel_traitsIf13__nv_bfloat16fS2_fjLj256ELj1ELj4ELj1ELj16ENS_18Kernel_traits_baseILj256EfS2_fS2_fjLj128EEEEELb1ELb1ELb0ELb0EEEvNS_9BwdParamsE,"a",@progbits
	.sectionflags	@""
	.align	4
.nv.constant0._ZN10layer_norm13ln_bwd_kernelINS_13Kernel_traitsIf13__nv_bfloat16fS2_fjLj256ELj1ELj4ELj1ELj16ENS_18Kernel_traits_baseILj256EfS2_fS2_fjLj128EEEEELb1ELb1ELb0ELb0EEEvNS_9BwdParamsE:
	.zero		648


//--------------------- .nv.constant0._ZN10layer_norm13ln_bwd_kernelINS_13Kernel_traitsIf13__nv_bfloat16fS2_fjLj256ELj1ELj4ELj1ELj16ENS_18Kernel_traits_baseILj256EfS2_fS2_fjLj128EEEEELb1ELb1ELb0ELb1EEEvNS_9BwdParamsE --------------------------
	.section	.nv.constant0._ZN10layer_norm13ln_bwd_kernelINS_13Kernel_traitsIf13__nv_bfloat16fS2_fjLj256ELj1ELj4ELj1ELj16ENS_18Kernel_traits_baseILj256EfS2_fS2_fjLj128EEEEELb1ELb1ELb0ELb1EEEvNS_9BwdParamsE,"a",@progbits
	.sectionflags	@""
	.align	4
.nv.constant0._ZN10layer_norm13ln_bwd_kernelINS_13Kernel_traitsIf13__nv_bfloat16fS2_fjLj256ELj1ELj4ELj1ELj16ENS_18Kernel_traits_baseILj256EfS2_fS2_fjLj128EEEEELb1ELb1ELb0ELb1EEEvNS_9BwdParamsE:
	.zero		648


//--------------------- .nv.constant0._ZN10layer_norm22ln_bwd_finalize_kernelINS_22Kernel_traits_finalizeILj256Ef13__nv_bfloat16fS2_fjLb1ELj1024ELj4ENS_18Kernel_traits_baseILj256EfS2_fS2_fjLj1024EEEEELb1ELb0EEEvNS_9BwdParamsE --------------------------
	.section	.nv.constant0._ZN10layer_norm22ln_bwd_finalize_kernelINS_22Kernel_traits_finalizeILj256Ef13__nv_bfloat16fS2_fjLb1ELj1024ELj4ENS_18Kernel_traits_baseILj256EfS2_fS2_fjLj1024EEEEELb1ELb0EEEvNS_9BwdParamsE,"a",@progbits
	.sectionflags	@""
	.align	4
.nv.constant0._ZN10layer_norm22ln_bwd_finalize_kernelINS_22Kernel_traits_finalizeILj256Ef13__nv_bfloat16fS2_fjLb1ELj1024ELj4ENS_18Kernel_traits_baseILj256EfS2_fS2_fjLj1024EEEEELb1ELb0EEEvNS_9BwdParamsE:
	.zero		648


//--------------------- .nv.constant0._ZN10layer_norm13ln_bwd_kernelINS_13Kernel_traitsIf13__nv_bfloat16fS2_fjLj256ELj1ELj4ELj1ELj16ENS_18Kernel_traits_baseILj256EfS2_fS2_fjLj128EEEEELb1ELb1ELb1ELb0EEEvNS_9BwdParamsE --------------------------
	.section	.nv.constant0._ZN10layer_norm13ln_bwd_kernelINS_13Kernel_traitsIf13__nv_bfloat16fS2_fjLj256ELj1ELj4ELj1ELj16ENS_18Kernel_traits_baseILj256EfS2_fS2_fjLj128EEEEELb1ELb1ELb1ELb0EEEvNS_9BwdParamsE,"a",@progbits
	.sectionflags	@""
	.align	4
.nv.constant0._ZN10layer_norm13ln_bwd_kernelINS_13Kernel_traitsIf13__nv_bfloat16fS2_fjLj256ELj1ELj4ELj1ELj16ENS_18Kernel_traits_baseILj256EfS2_fS2_fjLj128EEEEELb1ELb1ELb1ELb0EEEvNS_9BwdParamsE:
	.zero		648


//--------------------- .nv.constant0._ZN10layer_norm22ln_bwd_finalize_kernelINS_22Kernel_traits_finalizeILj256Ef13__nv_bfloat16fS2_fjLb1ELj1024ELj4ENS_18Kernel_traits_baseILj256EfS2_fS2_fjLj1024EEEEELb1ELb1EEEvNS_9BwdParamsE --------------------------
	.section	.nv.constant0._ZN10layer_norm22ln_bwd_finalize_kernelINS_22Kernel_traits_finalizeILj256Ef13__nv_bfloat16fS2_fjLb1ELj1024ELj4ENS_18Kernel_traits_baseILj256EfS2_fS2_fjLj1024EEEEELb1ELb1EEEvNS_9BwdParamsE,"a",@progbits
	.sectionflags	@""
	.align	4
.nv.constant0._ZN10layer_norm22ln_bwd_finalize_kernelINS_22Kernel_traits_finalizeILj256Ef13__nv_bfloat16fS2_fjLb1ELj1024ELj4ENS_18Kernel_traits_baseILj256EfS2_fS2_fjLj1024EEEEELb1ELb1EEEvNS_9BwdParamsE:
	.zero		648


//--------------------- .nv.constant0._ZN10layer_norm13ln_bwd_kernelINS_13Kernel_traitsIf13__nv_bfloat16fS2_fjLj256ELj1ELj4ELj1ELj16ENS_18Kernel_traits_baseILj256EfS2_fS2_fjLj128EEEEELb1ELb1ELb1ELb1EEEvNS_9BwdParamsE --------------------------
	.section	.nv.constant0._ZN10layer_norm13ln_bwd_kernelINS_13Kernel_traitsIf13__nv_bfloat16fS2_fjLj256ELj1ELj4ELj1ELj16ENS_18Kernel_traits_baseILj256EfS2_fS2_fjLj128EEEEELb1ELb1ELb1ELb1EEEvNS_9BwdParamsE,"a",@progbits
	.sectionflags	@""
	.align	4
.nv.constant0._ZN10layer_norm13ln_bwd_kernelINS_13Kernel_traitsIf13__nv_bfloat16fS2_fjLj256ELj1ELj4ELj1ELj16ENS_18Kernel_traits_baseILj256EfS2_fS2_fjLj128EEEEELb1ELb1ELb1ELb1EEEvNS_9BwdParamsE:
	.zero		648


//--------------------- .nv.constant0._ZN10layer_norm13ln_bwd_kernelINS_13Kernel_traitsIf6__halfS2_S2_fjLj256ELj1ELj4ELj1ELj16ENS_18Kernel_traits_baseILj256EfS2_S2_S2_fjLj128EEEEELb0ELb0ELb0ELb0EEEvNS_9BwdParamsE --------------------------
	.section	.nv.constant0._ZN10layer_norm13ln_bwd_kernelINS_13Kernel_traitsIf6__halfS2_S2_fjLj256ELj1ELj4ELj1ELj16ENS_18Kernel_traits_baseILj256EfS2_S2_S2_fjLj128EEEEELb0ELb0ELb0ELb0EEEvNS_9BwdParamsE,"a",@progbits
	.sectionflags	@""
	.align	4
.nv.constant0._ZN10layer_norm13ln_bwd_kernelINS_13Kernel_traitsIf6__halfS2_S2_fjLj256ELj1ELj4ELj1ELj16ENS_18Kernel_traits_baseILj256EfS2_S2_S2_fjLj128EEEEELb0ELb0ELb0ELb0EEEvNS_9BwdParamsE:
	.zero		648


//--------------------- .nv.constant0._ZN10layer_norm13ln_bwd_kernelINS_13Kernel_traitsIf6__halfS2_S2_fjLj256ELj1ELj4ELj1ELj16ENS_18Kernel_traits_baseILj256EfS2_S2_S2_fjLj128EEEEELb0ELb0ELb0ELb1EEEvNS_9BwdParamsE --------------------------
	.section	.nv.constant0._ZN10layer_norm13ln_bwd_kernelINS_13Kernel_traitsIf6__halfS2_S2_fjLj256ELj1ELj4ELj1ELj16ENS_18Kernel_traits_baseILj256EfS2_S2_S2_fjLj128EEEEELb0ELb0ELb0ELb1EEEvNS_9BwdParamsE,"a",@progbits
	.sectionflags	@""
	.align	4
.nv.constant0._ZN10layer_norm13ln_bwd_kernelINS_13Kernel_traitsIf6__halfS2_S2_fjLj256ELj1ELj4ELj1ELj16ENS_18Kernel_traits_baseILj256EfS2_S2_S2_fjLj128EEEEELb0ELb0ELb0ELb1EEEvNS_9BwdParamsE:
	.zero		648


//--------------------- .nv.constant0._ZN10layer_norm13ln_bwd_kernelINS_13Kernel_traitsIf6__halfS2_S2_fjLj256ELj1ELj4ELj1ELj16ENS_18Kernel_traits_baseILj256EfS2_S2_S2_fjLj128EEEEELb0ELb0ELb1ELb0EEEvNS_9BwdParamsE --------------------------
	.section	.nv.constant0._ZN10layer_norm13ln_bwd_kernelINS_13Kernel_traitsIf6__halfS2_S2_fjLj256ELj1ELj4ELj1ELj16ENS_18Kernel_traits_baseILj256EfS2_S2_S2_fjLj128EEEEELb0ELb0ELb1ELb0EEEvNS_9BwdParamsE,"a",@progbits
	.sectionflags	@""
	.align	4
.nv.constant0._ZN10layer_norm13ln_bwd_kernelINS_13Kernel_traitsIf6__halfS2_S2_fjLj256ELj1ELj4ELj1ELj16ENS_18Kernel_traits_baseILj256EfS2_S2_S2_fjLj128EEEEELb0ELb0ELb1ELb0EEEvNS_9BwdParamsE:
	.zero		648


//--------------------- .nv.constant0._ZN10layer_norm13ln_bwd_kernelINS_13Kernel_traitsIf6__halfS2_S2_fjLj256ELj1ELj4ELj1ELj16ENS_18Kernel_traits_baseILj256EfS2_S2_S2_fjLj128EEEEELb0ELb0ELb1ELb1EEEvNS_9BwdParamsE --------------------------
	.section	.nv.constant0._ZN10layer_norm13ln_bwd_kernelINS_13Kernel_traitsIf6__halfS2_S2_fjLj256ELj1ELj4ELj1ELj16ENS_18Kernel_traits_baseILj256EfS2_S2_S2_fjLj128EEEEELb0ELb0ELb1ELb1EEEvNS_9BwdParamsE,"a",@progbits
	.sectionflags	@""
	.align	4
.nv.constant0._ZN10layer_norm13ln_bwd_kernelINS_13Kernel_traitsIf6__halfS2_S2_fjLj256ELj1ELj4ELj1ELj16ENS_18Kernel_traits_baseILj256EfS2_S2_S2_fjLj128EEEEELb0ELb0ELb1ELb1EEEvNS_9BwdParamsE:
	.zero		648


//--------------------- .nv.constant0._ZN10layer_norm13ln_bwd_kernelINS_13Kernel_traitsIf6__halfS2_S2_fjLj256ELj1ELj4ELj1ELj16ENS_18Kernel_traits_baseILj256EfS2_S2_S2_fjLj128EEEEELb0ELb1ELb0ELb0EEEvNS_9BwdParamsE --------------------------
	.section	.nv.constant0._ZN10layer_norm13ln_bwd_kernelINS_13Kernel_traitsIf6__halfS2_S2_fjLj256ELj1ELj4ELj1ELj16ENS_18Kernel_traits_baseILj256EfS2_S2_S2_fjLj128EEEEELb0ELb1ELb0ELb0EEEvNS_9BwdParamsE,"a",@progbits
	.sectionflags	@""
	.align	4
.nv.constant0._ZN10layer_norm13ln_bwd_kernelINS_13Kernel_traitsIf6__halfS2_S2_fjLj256ELj1ELj4ELj1ELj16ENS_18Kernel_traits_baseILj256EfS2_S2_S2_fjLj128EEEEELb0ELb1ELb0ELb0EEEvNS_9BwdParamsE:
	.zero		648


//--------------------- .nv.constant0._ZN10layer_norm13ln_bwd_kernelINS_13Kernel_traitsIf6__halfS2_S2_fjLj256ELj1ELj4ELj1ELj16ENS_18Kernel_traits_baseILj256EfS2_S2_S2_fjLj128EEEEELb0ELb1ELb0ELb1EEEvNS_9BwdParamsE --------------------------
	.section	.nv.constant0._ZN10layer_norm13ln_bwd_kernelINS_13Kernel_traitsIf6__halfS2_S2_fjLj256ELj1ELj4ELj1ELj16ENS_18Kernel_traits_baseILj256EfS2_S2_S2_fjLj128EEEEELb0ELb1ELb0ELb1EEEvNS_9BwdParamsE,"a",@progbits
	.sectionflags	@""
	.align	4
.nv.constant0._ZN10layer_norm13ln_bwd_kernelINS_13Kernel_traitsIf6__halfS2_S2_fjLj256ELj1ELj4ELj1ELj16ENS_18Kernel_traits_baseILj256EfS2_S2_S2_fjLj128EEEEELb0ELb1ELb0ELb1EEEvNS_9BwdParamsE:
	.zero		648


//--------------------- .nv.constant0._ZN10layer_norm13ln_bwd_kernelINS_13Kernel_traitsIf6__halfS2_S2_fjLj256ELj1ELj4ELj1ELj16ENS_18Kernel_traits_baseILj256EfS2_S2_S2_fjLj128EEEEELb0ELb1ELb1ELb0EEEvNS_9BwdParamsE --------------------------
	.section	.nv.constant0._ZN10layer_norm13ln_bwd_kernelINS_13Kernel_traitsIf6__halfS2_S2_fjLj256ELj1ELj4ELj1ELj16ENS_18Kernel_traits_baseILj256EfS2_S2_S2_fjLj128EEEEELb0ELb1ELb1ELb0EEEvNS_9BwdParamsE,"a",@progbits
	.sectionflags	@""
	.align	4
.nv.constant0._ZN10layer_norm13ln_bwd_kernelINS_13Kernel_traitsIf6__halfS2_S2_fjLj256ELj1ELj4ELj1ELj16ENS_18Kernel_traits_baseILj256EfS2_S2_S2_fjLj128EEEEELb0ELb1ELb1ELb0EEEvNS_9BwdParamsE:
	.zero		648


//--------------------- .nv.constant0._ZN10layer_norm13ln_bwd_kernelINS_13Kernel_traitsIf6__halfS2_S2_fjLj256ELj1ELj4ELj1ELj16ENS_18Kernel_traits_baseILj256EfS2_S2_S2_fjLj128EEEEELb0ELb1ELb1ELb1EEEvNS_9BwdParamsE --------------------------
	.section	.nv.constant0._ZN10layer_norm13ln_bwd_kernelINS_13Kernel_traitsIf6__halfS2_S2_fjLj256ELj1ELj4ELj1ELj16ENS_18Kernel_traits_baseILj256EfS2_S2_S2_fjLj128EEEEELb0ELb1ELb1ELb1EEEvNS_9BwdParamsE,"a",@progbits
	.sectionflags	@""
	.align	4
.nv.constant0._ZN10layer_norm13ln_bwd_kernelINS_13Kernel_traitsIf6__halfS2_S2_fjLj256ELj1ELj4ELj1ELj16ENS_18Kernel_traits_baseILj256EfS2_S2_S2_fjLj128EEEEELb0ELb1ELb1ELb1EEEvNS_9BwdParamsE:
	.zero		648


//--------------------- .nv.constant0._ZN10layer_norm13ln_bwd_kernelINS_13Kernel_traitsIf6__halfS2_S2_fjLj256ELj1ELj4ELj1ELj16ENS_18Kernel_traits_baseILj256EfS2_S2_S2_fjLj128EEEEELb1ELb0ELb0ELb0EEEvNS_9BwdParamsE --------------------------
	.section	.nv.constant0._ZN10layer_norm13ln_bwd_kernelINS_13Kernel_traitsIf6__halfS2_S2_fjLj256ELj1ELj4ELj1ELj16ENS_18Kernel_traits_baseILj256EfS2_S2_S2_fjLj128EEEEELb1ELb0ELb0ELb0EEEvNS_9BwdParamsE,"a",@progbits
	.sectionflags	@""
	.align	4
.nv.constant0._ZN10layer_norm13ln_bwd_kernelINS_13Kernel_traitsIf6__halfS2_S2_fjLj256ELj1ELj4ELj1ELj16ENS_18Kernel_traits_baseILj256EfS2_S2_S2_fjLj128EEEEELb1ELb0ELb0ELb0EEEvNS_9BwdParamsE:
	.zero		648


//--------------------- .nv.constant0._ZN10layer_norm13ln_bwd_kernelINS_13Kernel_traitsIf6__halfS2_S2_fjLj256ELj1ELj4ELj1ELj16ENS_18Kernel_traits_baseILj256EfS2_S2_S2_fjLj128EEEEELb1ELb0ELb0ELb1EEEvNS_9BwdParamsE --------------------------
	.section	.nv.constant0._ZN10layer_norm13ln_bwd_kernelINS_13Kernel_traitsIf6__halfS2_S2_fjLj256ELj1ELj4ELj1ELj16ENS_18Kernel_traits_baseILj256EfS2_S2_S2_fjLj128EEEEELb1ELb0ELb0ELb1EEEvNS_9BwdParamsE,"a",@progbits
	.sectionflags	@""
	.align	4
.nv.constant0._ZN10layer_norm13ln_bwd_kernelINS_13Kernel_traitsIf6__halfS2_S2_fjLj256ELj1ELj4ELj1ELj16ENS_18Kernel_traits_baseILj256EfS2_S2_S2_fjLj128EEEEELb1ELb0ELb0ELb1EEEvNS_9BwdParamsE:
	.zero		648


//--------------------- .nv.constant0._ZN10layer_norm22ln_bwd_finalize_kernelINS_22Kernel_traits_finalizeILj256Ef6__halfS2_S2_fjLb0ELj1024ELj4ENS_18Kernel_traits_baseILj256EfS2_S2_S2_fjLj1024EEEEELb0ELb0EEEvNS_9BwdParamsE --------------------------
	.section	.nv.constant0._ZN10layer_norm22ln_bwd_finalize_kernelINS_22Kernel_traits_finalizeILj256Ef6__halfS2_S2_fjLb0ELj1024ELj4ENS_18Kernel_traits_baseILj256EfS2_S2_S2_fjLj1024EEEEELb0ELb0EEEvNS_9BwdParamsE,"a",@progbits
	.sectionflags	@""
	.align	4
.nv.constant0._ZN10layer_norm22ln_bwd_finalize_kernelINS_22Kernel_traits_finalizeILj256Ef6__halfS2_S2_fjLb0ELj1024ELj4ENS_18Kernel_traits_baseILj256EfS2_S2_S2_fjLj1024EEEEELb0ELb0EEEvNS_9BwdParamsE:
	.zero		648


//--------------------- .nv.constant0._ZN10layer_norm13ln_bwd_kernelINS_13Kernel_traitsIf6__halfS2_S2_fjLj256ELj1ELj4ELj1ELj16ENS_18Kernel_traits_baseILj256EfS2_S2_S2_fjLj128EEEEELb1ELb0ELb1ELb0EEEvNS_9BwdParamsE --------------------------
	.section	.nv.constant0._ZN10layer_norm13ln_bwd_kernelINS_13Kernel_traitsIf6__halfS2_S2_fjLj256ELj1ELj4ELj1ELj16ENS_18Kernel_traits_baseILj256EfS2_S2_S2_fjLj128EEEEELb1ELb0ELb1ELb0EEEvNS_9BwdParamsE,"a",@progbits
	.sectionflags	@""
	.align	4
.nv.constant0._ZN10layer_norm13ln_bwd_kernelINS_13Kernel_traitsIf6__halfS2_S2_fjLj256ELj1ELj4ELj1ELj16ENS_18Kernel_traits_baseILj256EfS2_S2_S2_fjLj128EEEEELb1ELb0ELb1ELb0EEEvNS_9BwdParamsE:
	.zero		648


//--------------------- .nv.constant0._ZN10layer_norm22ln_bwd_finalize_kernelINS_22Kernel_traits_finalizeILj256Ef6__halfS2_S2_fjLb0ELj1024ELj4ENS_18Kernel_traits_baseILj256EfS2_S2_S2_fjLj1024EEEEELb0ELb1EEEvNS_9BwdParamsE --------------------------
	.section	.nv.constant0._ZN10layer_norm22ln_bwd_finalize_kernelINS_22Kernel_traits_finalizeILj256Ef6__halfS2_S2_fjLb0ELj1024ELj4ENS_18Kernel_traits_baseILj256EfS2_S2_S2_fjLj1024EEEEELb0ELb1EEEvNS_9BwdParamsE,"a",@progbits
	.sectionflags	@""
	.align	4
.nv.constant0._ZN10layer_norm22ln_bwd_finalize_kernelINS_22Kernel_traits_finalizeILj256Ef6__halfS2_S2_fjLb0ELj1024ELj4ENS_18Kernel_traits_baseILj256EfS2_S2_S2_fjLj1024EEEEELb0ELb1EEEvNS_9BwdParamsE:
	.zero		648


//--------------------- .nv.constant0._ZN10layer_norm13ln_bwd_kernelINS_13Kernel_traitsIf6__halfS2_S2_fjLj256ELj1ELj4ELj1ELj16ENS_18Kernel_traits_baseILj256EfS2_S2_S2_fjLj128EEEEELb1ELb0ELb1ELb1EEEvNS_9BwdParamsE --------------------------
	.section	.nv.constant0._ZN10layer_norm13ln_bwd_kernelINS_13Kernel_traitsIf6__halfS2_S2_fjLj256ELj1ELj4ELj1ELj16ENS_18Kernel_traits_baseILj256EfS2_S2_S2_fjLj128EEEEELb1ELb0ELb1ELb1EEEvNS_9BwdParamsE,"a",@progbits
	.sectionflags	@""
	.align	4
.nv.constant0._ZN10layer_norm13ln_bwd_kernelINS_13Kernel_traitsIf6__halfS2_S2_fjLj256ELj1ELj4ELj1ELj16ENS_18Kernel_traits_baseILj256EfS2_S2_S2_fjLj128EEEEELb1ELb0ELb1ELb1EEEvNS_9BwdParamsE:
	.zero		648


//--------------------- .nv.constant0._ZN10layer_norm13ln_bwd_kernelINS_13Kernel_traitsIf6__halfS2_S2_fjLj256ELj1ELj4ELj1ELj16ENS_18Kernel_traits_baseILj256EfS2_S2_S2_fjLj128EEEEELb1ELb1ELb0ELb0EEEvNS_9BwdParamsE --------------------------
	.section	.nv.constant0._ZN10layer_norm13ln_bwd_kernelINS_13Kernel_traitsIf6__halfS2_S2_fjLj256ELj1ELj4ELj1ELj16ENS_18Kernel_traits_baseILj256EfS2_S2_S2_fjLj128EEEEELb1ELb1ELb0ELb0EEEvNS_9BwdParamsE,"a",@progbits
	.sectionflags	@""
	.align	4
.nv.constant0._ZN10layer_norm13ln_bwd_kernelINS_13Kernel_traitsIf6__halfS2_S2_fjLj256ELj1ELj4ELj1ELj16ENS_18Kernel_traits_baseILj256EfS2_S2_S2_fjLj128EEEEELb1ELb1ELb0ELb0EEEvNS_9BwdParamsE:
	.zero		648


//--------------------- .nv.constant0._ZN10layer_norm13ln_bwd_kernelINS_13Kernel_traitsIf6__halfS2_S2_fjLj256ELj1ELj4ELj1ELj16ENS_18Kernel_traits_baseILj256EfS2_S2_S2_fjLj128EEEEELb1ELb1ELb0ELb1EEEvNS_9BwdParamsE --------------------------
	.section	.nv.constant0._ZN10layer_norm13ln_bwd_kernelINS_13Kernel_traitsIf6__halfS2_S2_fjLj256ELj1ELj4ELj1ELj16ENS_18Kernel_traits_baseILj256EfS2_S2_S2_fjLj128EEEEELb1ELb1ELb0ELb1EEEvNS_9BwdParamsE,"a",@progbits
	.sectionflags	@""
	.align	4
.nv.constant0._ZN10layer_norm13ln_bwd_kernelINS_13Kernel_traitsIf6__halfS2_S2_fjLj256ELj1ELj4ELj1ELj16ENS_18Kernel_traits_baseILj256EfS2_S2_S2_fjLj128EEEEELb1ELb1ELb0ELb1EEEvNS_9BwdParamsE:
	.zero		648


//--------------------- .nv.constant0._ZN10layer_norm22ln_bwd_finalize_kernelINS_22Kernel_traits_finalizeILj256Ef6__halfS2_S2_fjLb1ELj1024ELj4ENS_18Kernel_traits_baseILj256EfS2_S2_S2_fjLj1024EEEEELb1ELb0EEEvNS_9BwdParamsE --------------------------
	.section	.nv.constant0._ZN10layer_norm22ln_bwd_finalize_kernelINS_22Kernel_traits_finalizeILj256Ef6__halfS2_S2_fjLb1ELj1024ELj4ENS_18Kernel_traits_baseILj256EfS2_S2_S2_fjLj1024EEEEELb1ELb0EEEvNS_9BwdParamsE,"a",@progbits
	.sectionflags	@""
	.align	4
.nv.constant0._ZN10layer_norm22ln_bwd_finalize_kernelINS_22Kernel_traits_finalizeILj256Ef6__halfS2_S2_fjLb1ELj1024ELj4ENS_18Kernel_traits_baseILj256EfS2_S2_S2_fjLj1024EEEEELb1ELb0EEEvNS_9BwdParamsE:
	.zero		648


//--------------------- .nv.constant0._ZN10layer_norm13ln_bwd_kernelINS_13Kernel_traitsIf6__halfS2_S2_fjLj256ELj1ELj4ELj1ELj16ENS_18Kernel_traits_baseILj256EfS2_S2_S2_fjLj128EEEEELb1ELb1ELb1ELb0EEEvNS_9BwdParamsE --------------------------
	.section	.nv.constant0._ZN10layer_norm13ln_bwd_kernelINS_13Kernel_traitsIf6__halfS2_S2_fjLj256ELj1ELj4ELj1ELj16ENS_18Kernel_traits_baseILj256EfS2_S2_S2_fjLj128EEEEELb1ELb1ELb1ELb0EEEvNS_9BwdParamsE,"a",@progbits
	.sectionflags	@""
	.align	4
.nv.constant0._ZN10layer_norm13ln_bwd_kernelINS_13Kernel_traitsIf6__halfS2_S2_fjLj256ELj1ELj4ELj1ELj16ENS_18Kernel_traits_baseILj256EfS2_S2_S2_fjLj128EEEEELb1ELb1ELb1ELb0EEEvNS_9BwdParamsE:
	.zero		648


//--------------------- .nv.constant0._ZN10layer_norm22ln_bwd_finalize_kernelINS_22Kernel_traits_finalizeILj256Ef6__halfS2_S2_fjLb1ELj1024ELj4ENS_18Kernel_traits_baseILj256EfS2_S2_S2_fjLj1024EEEEELb1ELb1EEEvNS_9BwdParamsE --------------------------
	.section	.nv.constant0._ZN10layer_norm22ln_bwd_finalize_kernelINS_22Kernel_traits_finalizeILj256Ef6__halfS2_S2_fjLb1ELj1024ELj4ENS_18Kernel_traits_baseILj256EfS2_S2_S2_fjLj1024EEEEELb1ELb1EEEvNS_9BwdParamsE,"a",@progbits
	.sectionflags	@""
	.align	4
.nv.constant0._ZN10layer_norm22ln_bwd_finalize_kernelINS_22Kernel_traits_finalizeILj256Ef6__halfS2_S2_fjLb1ELj1024ELj4ENS_18Kernel_traits_baseILj256EfS2_S2_S2_fjLj1024EEEEELb1ELb1EEEvNS_9BwdParamsE:
	.zero		648


//--------------------- .nv.constant0._ZN10layer_norm13ln_bwd_kernelINS_13Kernel_traitsIf6__halfS2_S2_fjLj256ELj1ELj4ELj1ELj16ENS_18Kernel_traits_baseILj256EfS2_S2_S2_fjLj128EEEEELb1ELb1ELb1ELb1EEEvNS_9BwdParamsE --------------------------
	.section	.nv.constant0._ZN10layer_norm13ln_bwd_kernelINS_13Kernel_traitsIf6__halfS2_S2_fjLj256ELj1ELj4ELj1ELj16ENS_18Kernel_traits_baseILj256EfS2_S2_S2_fjLj128EEEEELb1ELb1ELb1ELb1EEEvNS_9BwdParamsE,"a",@progbits
	.sectionflags	@""
	.align	4
.nv.constant0._ZN10layer_norm13ln_bwd_kernelINS_13Kernel_traitsIf6__halfS2_S2_fjLj256ELj1ELj4ELj1ELj16ENS_18Kernel_traits_baseILj256EfS2_S2_S2_fjLj128EEEEELb1ELb1ELb1ELb1EEEvNS_9BwdParamsE:
	.zero		648


//--------------------- .nv.constant0._ZN10layer_norm13ln_bwd_kernelINS_13Kernel_traitsI6__halfS2_fS2_fjLj256ELj1ELj4ELj1ELj16ENS_18Kernel_traits_baseILj256ES2_S2_fS2_fjLj128EEEEELb0ELb0ELb0ELb0EEEvNS_9BwdParamsE --------------------------
	.section	.nv.constant0._ZN10layer_norm13ln_bwd_kernelINS_13Kernel_traitsI6__halfS2_fS2_fjLj256ELj1ELj4ELj1ELj16ENS_18Kernel_traits_baseILj256ES2_S2_fS2_fjLj128EEEEELb0ELb0ELb0ELb0EEEvNS_9BwdParamsE,"a",@progbits
	.sectionflags	@""
	.align	4
.nv.constant0._ZN10layer_norm13ln_bwd_kernelINS_13Kernel_traitsI6__halfS2_fS2_fjLj256ELj1ELj4ELj1ELj16ENS_18Kernel_traits_baseILj256ES2_S2_fS2_fjLj128EEEEELb0ELb0ELb0ELb0EEEvNS_9BwdParamsE:
	.zero		648


//--------------------- .nv.constant0._ZN10layer_norm13ln_bwd_kernelINS_13Kernel_traitsI6__halfS2_fS2_fjLj256ELj1ELj4ELj1ELj16ENS_18Kernel_traits_baseILj256ES2_S2_fS2_fjLj128EEEEELb0ELb0ELb0ELb1EEEvNS_9BwdParamsE --------------------------
	.section	.nv.constant0._ZN10layer_norm13ln_bwd_kernelINS_13Kernel_traitsI6__halfS2_fS2_fjLj256ELj1ELj4ELj1ELj16ENS_18Kernel_traits_baseILj256ES2_S2_fS2_fjLj128EEEEELb0ELb0ELb0ELb1EEEvNS_9BwdParamsE,"a",@progbits
	.sectionflags	@""
	.align	4
.nv.constant0._ZN10layer_norm13ln_bwd_kernelINS_13Kernel_traitsI6__halfS2_fS2_fjLj256ELj1ELj4ELj1ELj16ENS_18Kernel_traits_baseILj256ES2_S2_fS2_fjLj128EEEEELb0ELb0ELb0ELb1EEEvNS_9BwdParamsE:
	.zero		648


//--------------------- .nv.constant0._ZN10layer_norm13ln_bwd_kernelINS_13Kernel_traitsI6__halfS2_fS2_fjLj256ELj1ELj4ELj1ELj16ENS_18Kernel_traits_baseILj256ES2_S2_fS2_fjLj128EEEEELb0ELb0ELb1ELb0EEEvNS_9BwdParamsE --------------------------
	.section	.nv.constant0._ZN10layer_norm13ln_bwd_kernelINS_13Kernel_traitsI6__halfS2_fS2_fjLj256ELj1ELj4ELj1ELj16ENS_18Kernel_traits_baseILj256ES2_S2_fS2_fjLj128EEEEELb0ELb0ELb1ELb0EEEvNS_9BwdParamsE,"a",@progbits
	.sectionflags	@""
	.align	4
.nv.constant0._ZN10layer_norm13ln_bwd_kernelINS_13Kernel_traitsI6__halfS2_fS2_fjLj256ELj1ELj4ELj1ELj16ENS_18Kernel_traits_baseILj256ES2_S2_fS2_fjLj128EEEEELb0ELb0ELb1ELb0EEEvNS_9BwdParamsE:
	.zero		648


//--------------------- .nv.constant0._ZN10layer_norm13ln_bwd_kernelINS_13Kernel_traitsI6__halfS2_fS2_fjLj256ELj1ELj4ELj1ELj16ENS_18Kernel_traits_baseILj256ES2_S2_fS2_fjLj128EEEEELb0ELb0ELb1ELb1EEEvNS_9BwdParamsE --------------------------
	.section	.nv.constant0._ZN10layer_norm13ln_bwd_kernelINS_13Kernel_traitsI6__halfS2_fS2_fjLj256ELj1ELj4ELj1ELj16ENS_18Kernel_traits_baseILj256ES2_S2_fS2_fjLj128EEEEELb0ELb0ELb1ELb1EEEvNS_9BwdParamsE,"a",@progbits
	.sectionflags	@""
	.align	4
.nv.constant0._ZN10layer_norm13ln_bwd_kernelINS_13Kernel_traitsI6__halfS2_fS2_fjLj256ELj1ELj4ELj1ELj16ENS_18Kernel_traits_baseILj256ES2_S2_fS2_fjLj128EEEEELb0ELb0ELb1ELb1EEEvNS_9BwdParamsE:
	.zero		648


//--------------------- .nv.constant0._ZN10layer_norm13ln_bwd_kernelINS_13Kernel_traitsI6__halfS2_fS2_fjLj256ELj1ELj4ELj1ELj16ENS_18Kernel_traits_baseILj256ES2_S2_fS2_fjLj128EEEEELb0ELb1ELb0ELb0EEEvNS_9BwdParamsE --------------------------
	.section	.nv.constant0._ZN10layer_norm13ln_bwd_kernelINS_13Kernel_traitsI6__halfS2_fS2_fjLj256ELj1ELj4ELj1ELj16ENS_18Kernel_traits_baseILj256ES2_S2_fS2_fjLj128EEEEELb0ELb1ELb0ELb0EEEvNS_9BwdParamsE,"a",@progbits
	.sectionflags	@""
	.align	4
.nv.constant0._ZN10layer_norm13ln_bwd_kernelINS_13Kernel_traitsI6__halfS2_fS2_fjLj256ELj1ELj4ELj1ELj16ENS_18Kernel_traits_baseILj256ES2_S2_fS2_fjLj128EEEEELb0ELb1ELb0ELb0EEEvNS_9BwdParamsE:
	.zero		648


//--------------------- .nv.constant0._ZN10layer_norm13ln_bwd_kernelINS_13Kernel_traitsI6__halfS2_fS2_fjLj256ELj1ELj4ELj1ELj16ENS_18Kernel_traits_baseILj256ES2_S2_fS2_fjLj128EEEEELb0ELb1ELb0ELb1EEEvNS_9BwdParamsE --------------------------
	.section	.nv.constant0._ZN10layer_norm13ln_bwd_kernelINS_13Kernel_traitsI6__halfS2_fS2_fjLj256ELj1ELj4ELj1ELj16ENS_18Kernel_traits_baseILj256ES2_S2_fS2_fjLj128EEEEELb0ELb1ELb0ELb1EEEvNS_9BwdParamsE,"a",@progbits
	.sectionflags	@""
	.align	4
.nv.constant0._ZN10layer_norm13ln_bwd_kernelINS_13Kernel_traitsI6__halfS2_fS2_fjLj256ELj1ELj4ELj1ELj16ENS_18Kernel_traits_baseILj256ES2_S2_fS2_fjLj128EEEEELb0ELb1ELb0ELb1EEEvNS_9BwdParamsE:
	.zero		648


//--------------------- .nv.constant0._ZN10layer_norm13ln_bwd_kernelINS_13Kernel_traitsI6__halfS2_fS2_fjLj256ELj1ELj4ELj1ELj16ENS_18Kernel_traits_baseILj256ES2_S2_fS2_fjLj128EEEEELb0ELb1ELb1ELb0EEEvNS_9BwdParamsE --------------------------
	.section	.nv.constant0._ZN10layer_norm13ln_bwd_kernelINS_13Kernel_traitsI6__halfS2_fS2_fjLj256ELj1ELj4ELj1ELj16ENS_18Kernel_traits_baseILj256ES2_S2_fS2_fjLj128EEEEELb0ELb1ELb1ELb0EEEvNS_9BwdParamsE,"a",@progbits
	.sectionflags	@""
	.align	4
.nv.constant0._ZN10layer_norm13ln_bwd_kernelINS_13Kernel_traitsI6__halfS2_fS2_fjLj256ELj1ELj4ELj1ELj16ENS_18Kernel_traits_baseILj256ES2_S2_fS2_fjLj128EEEEELb0ELb1ELb1ELb0EEEvNS_9BwdParamsE:
	.zero		648


//--------------------- .nv.constant0._ZN10layer_norm13ln_bwd_kernelINS_13Kernel_traitsI6__halfS2_fS2_fjLj256ELj1ELj4ELj1ELj16ENS_18Kernel_traits_baseILj256ES2_S2_fS2_fjLj128EEEEELb0ELb1ELb1ELb1EEEvNS_9BwdParamsE --------------------------
	.section	.nv.constant0._ZN10layer_norm13ln_bwd_kernelINS_13Kernel_traitsI6__halfS2_fS2_fjLj256ELj1ELj4ELj1ELj16ENS_18Kernel_traits_baseILj256ES2_S2_fS2_fjLj128EEEEELb0ELb1ELb1ELb1EEEvNS_9BwdParamsE,"a",@progbits
	.sectionflags	@""
	.align	4
.nv.constant0._ZN10layer_norm13ln_bwd_kernelINS_13Kernel_traitsI6__halfS2_fS2_fjLj256ELj1ELj4ELj1ELj16ENS_18Kernel_traits_baseILj256ES2_S2_fS2_fjLj128EEEEELb0ELb1ELb1ELb1EEEvNS_9BwdParamsE:
	.zero		648


//--------------------- .nv.constant0._ZN10layer_norm13ln_bwd_kernelINS_13Kernel_traitsI6__halfS2_fS2_fjLj256ELj1ELj4ELj1ELj16ENS_18Kernel_traits_baseILj256ES2_S2_fS2_fjLj128EEEEELb1ELb0ELb0ELb0EEEvNS_9BwdParamsE --------------------------
	.section	.nv.constant0._ZN10layer_norm13ln_bwd_kernelINS_13Kernel_traitsI6__halfS2_fS2_fjLj256ELj1ELj4ELj1ELj16ENS_18Kernel_traits_baseILj256ES2_S2_fS2_fjLj128EEEEELb1ELb0ELb0ELb0EEEvNS_9BwdParamsE,"a",@progbits
	.sectionflags	@""
	.align	4
.nv.constant0._ZN10layer_norm13ln_bwd_kernelINS_13Kernel_traitsI6__halfS2_fS2_fjLj256ELj1ELj4ELj1ELj16ENS_18Kernel_traits_baseILj256ES2_S2_fS2_fjLj128EEEEELb1ELb0ELb0ELb0EEEvNS_9BwdParamsE:
	.zero		648


//--------------------- .nv.constant0._ZN10layer_norm13ln_bwd_kernelINS_13Kernel_traitsI6__halfS2_fS2_fjLj256ELj1ELj4ELj1ELj16ENS_18Kernel_traits_baseILj256ES2_S2_fS2_fjLj128EEEEELb1ELb0ELb0ELb1EEEvNS_9BwdParamsE --------------------------
	.section	.nv.constant0._ZN10layer_norm13ln_bwd_kernelINS_13Kernel_traitsI6__halfS2_fS2_fjLj256ELj1ELj4ELj1ELj16ENS_18Kernel_traits_baseILj256ES2_S2_fS2_fjLj128EEEEELb1ELb0ELb0ELb1EEEvNS_9BwdParamsE,"a",@progbits
	.sectionflags	@""
	.align	4
.nv.constant0._ZN10layer_norm13ln_bwd_kernelINS_13Kernel_traitsI6__halfS2_fS2_fjLj256ELj1ELj4ELj1ELj16ENS_18Kernel_traits_baseILj256ES2_S2_fS2_fjLj128EEEEELb1ELb0ELb0ELb1EEEvNS_9BwdParamsE:
	.zero		648


//--------------------- .nv.constant0._ZN10layer_norm22ln_bwd_finalize_kernelINS_22Kernel_traits_finalizeILj256E6__halfS2_fS2_fjLb0ELj1024ELj4ENS_18Kernel_traits_baseILj256ES2_S2_fS2_fjLj1024EEEEELb0ELb0EEEvNS_9BwdParamsE --------------------------
	.section	.nv.constant0._ZN10layer_norm22ln_bwd_finalize_kernelINS_22Kernel_traits_finalizeILj256E6__halfS2_fS2_fjLb0ELj1024ELj4ENS_18Kernel_traits_baseILj256ES2_S2_fS2_fjLj1024EEEEELb0ELb0EEEvNS_9BwdParamsE,"a",@progbits
	.sectionflags	@""
	.align	4
.nv.constant0._ZN10layer_norm22ln_bwd_finalize_kernelINS_22Kernel_traits_finalizeILj256E6__halfS2_fS2_fjLb0ELj1024ELj4ENS_18Kernel_traits_baseILj256ES2_S2_fS2_fjLj1024EEEEELb0ELb0EEEvNS_9BwdParamsE:
	.zero		648


//--------------------- .nv.constant0._ZN10layer_norm13ln_bwd_kernelINS_13Kernel_traitsI6__halfS2_fS2_fjLj256ELj1ELj4ELj1ELj16ENS_18Kernel_traits_baseILj256ES2_S2_fS2_fjLj128EEEEELb1ELb0ELb1ELb0EEEvNS_9BwdParamsE --------------------------
	.section	.nv.constant0._ZN10layer_norm13ln_bwd_kernelINS_13Kernel_traitsI6__halfS2_fS2_fjLj256ELj1ELj4ELj1ELj16ENS_18Kernel_traits_baseILj256ES2_S2_fS2_fjLj128EEEEELb1ELb0ELb1ELb0EEEvNS_9BwdParamsE,"a",@progbits
	.sectionflags	@""
	.align	4
.nv.constant0._ZN10layer_norm13ln_bwd_kernelINS_13Kernel_traitsI6__halfS2_fS2_fjLj256ELj1ELj4ELj1ELj16ENS_18Kernel_traits_baseILj256ES2_S2_fS2_fjLj128EEEEELb1ELb0ELb1ELb0EEEvNS_9BwdParamsE:
	.zero		648


//--------------------- .nv.constant0._ZN10layer_norm22ln_bwd_finalize_kernelINS_22Kernel_traits_finalizeILj256E6__halfS2_fS2_fjLb0ELj1024ELj4ENS_18Kernel_traits_baseILj256ES2_S2_fS2_fjLj1024EEEEELb0ELb1EEEvNS_9BwdParamsE --------------------------
	.section	.nv.constant0._ZN10layer_norm22ln_bwd_finalize_kernelINS_22Kernel_traits_finalizeILj256E6__halfS2_fS2_fjLb0ELj1024ELj4ENS_18Kernel_traits_baseILj256ES2_S2_fS2_fjLj1024EEEEELb0ELb1EEEvNS_9BwdParamsE,"a",@progbits
	.sectionflags	@""
	.align	4
.nv.constant0._ZN10layer_norm22ln_bwd_finalize_kernelINS_22Kernel_traits_finalizeILj256E6__halfS2_fS2_fjLb0ELj1024ELj4ENS_18Kernel_traits_baseILj256ES2_S2_fS2_fjLj1024EEEEELb0ELb1EEEvNS_9BwdParamsE:
	.zero		648


//--------------------- .nv.constant0._ZN10layer_norm13ln_bwd_kernelINS_13Kernel_traitsI6__halfS2_fS2_fjLj256ELj1ELj4ELj1ELj16ENS_18Kernel_traits_baseILj256ES2_S2_fS2_fjLj128EEEEELb1ELb0ELb1ELb1EEEvNS_9BwdParamsE --------------------------
	.section	.nv.constant0._ZN10layer_norm13ln_bwd_kernelINS_13Kernel_traitsI6__halfS2_fS2_fjLj256ELj1ELj4ELj1ELj16ENS_18Kernel_traits_baseILj256ES2_S2_fS2_fjLj128EEEEELb1ELb0ELb1ELb1EEEvNS_9BwdParamsE,"a",@progbits
	.sectionflags	@""
	.align	4
.nv.constant0._ZN10layer_norm13ln_bwd_kernelINS_13Kernel_traitsI6__halfS2_fS2_fjLj256ELj1ELj4ELj1ELj16ENS_18Kernel_traits_baseILj256ES2_S2_fS2_fjLj128EEEEELb1ELb0ELb1ELb1EEEvNS_9BwdParamsE:
	.zero		648


//--------------------- .nv.constant0._ZN10layer_norm13ln_bwd_kernelINS_13Kernel_traitsI6__halfS2_fS2_fjLj256ELj1ELj4ELj1ELj16ENS_18Kernel_traits_baseILj256ES2_S2_fS2_fjLj128EEEEELb1ELb1ELb0ELb0EEEvNS_9BwdParamsE --------------------------
	.section	.nv.constant0._ZN10layer_norm13ln_bwd_kernelINS_13Kernel_traitsI6__halfS2_fS2_fjLj256ELj1ELj4ELj1ELj16ENS_18Kernel_traits_baseILj256ES2_S2_fS2_fjLj128EEEEELb1ELb1ELb0ELb0EEEvNS_9BwdParamsE,"a",@progbits
	.sectionflags	@""
	.align	4
.nv.constant0._ZN10layer_norm13ln_bwd_kernelINS_13Kernel_traitsI6__halfS2_fS2_fjLj256ELj1ELj4ELj1ELj16ENS_18Kernel_traits_baseILj256ES2_S2_fS2_fjLj128EEEEELb1ELb1ELb0ELb0EEEvNS_9BwdParamsE:
	.zero		648


//--------------------- .nv.constant0._ZN10layer_norm13ln_bwd_kernelINS_13Kernel_traitsI6__halfS2_fS2_fjLj256ELj1ELj4ELj1ELj16ENS_18Kernel_traits_baseILj256ES2_S2_fS2_fjLj128EEEEELb1ELb1ELb0ELb1EEEvNS_9BwdParamsE --------------------------
	.section	.nv.constant0._ZN10layer_norm13ln_bwd_kernelINS_13Kernel_traitsI6__halfS2_fS2_fjLj256ELj1ELj4ELj1ELj16ENS_18Kernel_traits_baseILj256ES2_S2_fS2_fjLj128EEEEELb1ELb1ELb0ELb1EEEvNS_9BwdParamsE,"a",@progbits
	.sectionflags	@""
	.align	4
.nv.constant0._ZN10layer_norm13ln_bwd_kernelINS_13Kernel_traitsI6__halfS2_fS2_fjLj256ELj1ELj4ELj1ELj16ENS_18Kernel_traits_baseILj256ES2_S2_fS2_fjLj128EEEEELb1ELb1ELb0ELb1EEEvNS_9BwdParamsE:
	.zero		648


//--------------------- .nv.constant0._ZN10layer_norm22ln_bwd_finalize_kernelINS_22Kernel_traits_finalizeILj256E6__halfS2_fS2_fjLb1ELj1024ELj4ENS_18Kernel_traits_baseILj256ES2_S2_fS2_fjLj1024EEEEELb1ELb0EEEvNS_9BwdParamsE --------------------------
	.section	.nv.constant0._ZN10layer_norm22ln_bwd_finalize_kernelINS_22Kernel_traits_finalizeILj256E6__halfS2_fS2_fjLb1ELj1024ELj4ENS_18Kernel_traits_baseILj256ES2_S2_fS2_fjLj1024EEEEELb1ELb0EEEvNS_9BwdParamsE,"a",@progbits
	.sectionflags	@""
	.align	4
.nv.constant0._ZN10layer_norm22ln_bwd_finalize_kernelINS_22Kernel_traits_finalizeILj256E6__halfS2_fS2_fjLb1ELj1024ELj4ENS_18Kernel_traits_baseILj256ES2_S2_fS2_fjLj1024EEEEELb1ELb0EEEvNS_9BwdParamsE:
	.zero		648


//--------------------- .nv.constant0._ZN10layer_norm13ln_bwd_kernelINS_13Kernel_traitsI6__halfS2_fS2_fjLj256ELj1ELj4ELj1ELj16ENS_18Kernel_traits_baseILj256ES2_S2_fS2_fjLj128EEEEELb1ELb1ELb1ELb0EEEvNS_9BwdParamsE --------------------------
	.section	.nv.constant0._ZN10layer_norm13ln_bwd_kernelINS_13Kernel_traitsI6__halfS2_fS2_fjLj256ELj1ELj4ELj1ELj16ENS_18Kernel_traits_baseILj256ES2_S2_fS2_fjLj128EEEEELb1ELb1ELb1ELb0EEEvNS_9BwdParamsE,"a",@progbits
	.sectionflags	@""
	.align	4
.nv.constant0._ZN10layer_norm13ln_bwd_kernelINS_13Kernel_traitsI6__halfS2_fS2_fjLj256ELj1ELj4ELj1ELj16ENS_18Kernel_traits_baseILj256ES2_S2_fS2_fjLj128EEEEELb1ELb1ELb1ELb0EEEvNS_9BwdParamsE:
	.zero		648


//--------------------- .nv.constant0._ZN10layer_norm22ln_bwd_finalize_kernelINS_22Kernel_traits_finalizeILj256E6__halfS2_fS2_fjLb1ELj1024ELj4ENS_18Kernel_traits_baseILj256ES2_S2_fS2_fjLj1024EEEEELb1ELb1EEEvNS_9BwdParamsE --------------------------
	.section	.nv.constant0._ZN10layer_norm22ln_bwd_finalize_kernelINS_22Kernel_traits_finalizeILj256E6__halfS2_fS2_fjLb1ELj1024ELj4ENS_18Kernel_traits_baseILj256ES2_S2_fS2_fjLj1024EEEEELb1ELb1EEEvNS_9BwdParamsE,"a",@progbits
	.sectionflags	@""
	.align	4
.nv.constant0._ZN10layer_norm22ln_bwd_finalize_kernelINS_22Kernel_traits_finalizeILj256E6__halfS2_fS2_fjLb1ELj1024ELj4ENS_18Kernel_traits_baseILj256ES2_S2_fS2_fjLj1024EEEEELb1ELb1EEEvNS_9BwdParamsE:
	.zero		648


//--------------------- .nv.constant0._ZN10layer_norm13ln_bwd_kernelINS_13Kernel_traitsI6__halfS2_fS2_fjLj256ELj1ELj4ELj1ELj16ENS_18Kernel_traits_baseILj256ES2_S2_fS2_fjLj128EEEEELb1ELb1ELb1ELb1EEEvNS_9BwdParamsE --------------------------
	.section	.nv.constant0._ZN10layer_norm13ln_bwd_kernelINS_13Kernel_traitsI6__halfS2_fS2_fjLj256ELj1ELj4ELj1ELj16ENS_18Kernel_traits_baseILj256ES2_S2_fS2_fjLj128EEEEELb1ELb1ELb1ELb1EEEvNS_9BwdParamsE,"a",@progbits
	.sectionflags	@""
	.align	4
.nv.constant0._ZN10layer_norm13ln_bwd_kernelINS_13Kernel_traitsI6__halfS2_fS2_fjLj256ELj1ELj4ELj1ELj16ENS_18Kernel_traits_baseILj256ES2_S2_fS2_fjLj128EEEEELb1ELb1ELb1ELb1EEEvNS_9BwdParamsE:
	.zero		648


//--------------------- .nv.constant0._ZN10layer_norm13ln_bwd_kernelINS_13Kernel_traitsIf6__halffS2_fjLj256ELj1ELj4ELj1ELj16ENS_18Kernel_traits_baseILj256EfS2_fS2_fjLj128EEEEELb0ELb0ELb0ELb0EEEvNS_9BwdParamsE --------------------------
	.section	.nv.constant0._ZN10layer_norm13ln_bwd_kernelINS_13Kernel_traitsIf6__halffS2_fjLj256ELj1ELj4ELj1ELj16ENS_18Kernel_traits_baseILj256EfS2_fS2_fjLj128EEEEELb0ELb0ELb0ELb0EEEvNS_9BwdParamsE,"a",@progbits
	.sectionflags	@""
	.align	4
.nv.constant0._ZN10layer_norm13ln_bwd_kernelINS_13Kernel_traitsIf6__halffS2_fjLj256ELj1ELj4ELj1ELj16ENS_18Kernel_traits_baseILj256EfS2_fS2_fjLj128EEEEELb0ELb0ELb0ELb0EEEvNS_9BwdParamsE:
	.zero		648


//--------------------- .nv.constant0._ZN10layer_norm13ln_bwd_kernelINS_13Kernel_traitsIf6__halffS2_fjLj256ELj1ELj4ELj1ELj16ENS_18Kernel_traits_baseILj256EfS2_fS2_fjLj128EEEEELb0ELb0ELb0ELb1EEEvNS_9BwdParamsE --------------------------
	.section	.nv.constant0._ZN10layer_norm13ln_bwd_kernelINS_13Kernel_traitsIf6__halffS2_fjLj256ELj1ELj4ELj1ELj16ENS_18Kernel_traits_baseILj256EfS2_fS2_fjLj128EEEEELb0ELb0ELb0ELb1EEEvNS_9BwdParamsE,"a",@progbits
	.sectionflags	@""
	.align	4
.nv.constant0._ZN10layer_norm13ln_bwd_kernelINS_13Kernel_traitsIf6__halffS2_fjLj256ELj1ELj4ELj1ELj16ENS_18Kernel_traits_baseILj256EfS2_fS2_fjLj128EEEEELb0ELb0ELb0ELb1EEEvNS_9BwdParamsE:
	.zero		648


//--------------------- .nv.constant0._ZN10layer_norm13ln_bwd_kernelINS_13Kernel_traitsIf6__halffS2_fjLj256ELj1ELj4ELj1ELj16ENS_18Kernel_traits_baseILj256EfS2_fS2_fjLj128EEEEELb0ELb0ELb1ELb0EEEvNS_9BwdParamsE --------------------------
	.section	.nv.constant0._ZN10layer_norm13ln_bwd_kernelINS_13Kernel_traitsIf6__halffS2_fjLj256ELj1ELj4ELj1ELj16ENS_18Kernel_traits_baseILj256EfS2_fS2_fjLj128EEEEELb0ELb0ELb1ELb0EEEvNS_9BwdParamsE,"a",@progbits
	.sectionflags	@""
	.align	4
.nv.constant0._ZN10layer_norm13ln_bwd_kernelINS_13Kernel_traitsIf6__halffS2_fjLj256ELj1ELj4ELj1ELj16ENS_18Kernel_traits_baseILj256EfS2_fS2_fjLj128EEEEELb0ELb0ELb1ELb0EEEvNS_9BwdParamsE:
	.zero		648


//--------------------- .nv.constant0._ZN10layer_norm13ln_bwd_kernelINS_13Kernel_traitsIf6__halffS2_fjLj256ELj1ELj4ELj1ELj16ENS_18Kernel_traits_baseILj256EfS2_fS2_fjLj128EEEEELb0ELb0ELb1ELb1EEEvNS_9BwdParamsE --------------------------
	.section	.nv.constant0._ZN10layer_norm13ln_bwd_kernelINS_13Kernel_traitsIf6__halffS2_fjLj256ELj1ELj4ELj1ELj16ENS_18Kernel_traits_baseILj256EfS2_fS2_fjLj128EEEEELb0ELb0ELb1ELb1EEEvNS_9BwdParamsE,"a",@progbits
	.sectionflags	@""
	.align	4
.nv.constant0._ZN10layer_norm13ln_bwd_kernelINS_13Kernel_traitsIf6__halffS2_fjLj256ELj1ELj4ELj1ELj16ENS_18Kernel_traits_baseILj256EfS2_fS2_fjLj128EEEEELb0ELb0ELb1ELb1EEEvNS_9BwdParamsE:
	.zero		648


//--------------------- .nv.constant0._ZN10layer_norm13ln_bwd_kernelINS_13Kernel_traitsIf6__halffS2_fjLj256ELj1ELj4ELj1ELj16ENS_18Kernel_traits_baseILj256EfS2_fS2_fjLj128EEEEELb0ELb1ELb0ELb0EEEvNS_9BwdParamsE --------------------------
	.section	.nv.constant0._ZN10layer_norm13ln_bwd_kernelINS_13Kernel_traitsIf6__halffS2_fjLj256ELj1ELj4ELj1ELj16ENS_18Kernel_traits_baseILj256EfS2_fS2_fjLj128EEEEELb0ELb1ELb0ELb0EEEvNS_9BwdParamsE,"a",@progbits
	.sectionflags	@""
	.align	4
.nv.constant0._ZN10layer_norm13ln_bwd_kernelINS_13Kernel_traitsIf6__halffS2_fjLj256ELj1ELj4ELj1ELj16ENS_18Kernel_traits_baseILj256EfS2_fS2_fjLj128EEEEELb0ELb1ELb0ELb0EEEvNS_9BwdParamsE:
	.zero		648


//--------------------- .nv.constant0._ZN10layer_norm13ln_bwd_kernelINS_13Kernel_traitsIf6__halffS2_fjLj256ELj1ELj4ELj1ELj16ENS_18Kernel_traits_baseILj256EfS2_fS2_fjLj128EEEEELb0ELb1ELb0ELb1EEEvNS_9BwdParamsE --------------------------
	.section	.nv.constant0._ZN10layer_norm13ln_bwd_kernelINS_13Kernel_traitsIf6__halffS2_fjLj256ELj1ELj4ELj1ELj16ENS_18Kernel_traits_baseILj256EfS2_fS2_fjLj128EEEEELb0ELb1ELb0ELb1EEEvNS_9BwdParamsE,"a",@progbits
	.sectionflags	@""
	.align	4
.nv.constant0._ZN10layer_norm13ln_bwd_kernelINS_13Kernel_traitsIf6__halffS2_fjLj256ELj1ELj4ELj1ELj16ENS_18Kernel_traits_baseILj256EfS2_fS2_fjLj128EEEEELb0ELb1ELb0ELb1EEEvNS_9BwdParamsE:
	.zero		648


//--------------------- .nv.constant0._ZN10layer_norm13ln_bwd_kernelINS_13Kernel_traitsIf6__halffS2_fjLj256ELj1ELj4ELj1ELj16ENS_18Kernel_traits_baseILj256EfS2_fS2_fjLj128EEEEELb0ELb1ELb1ELb0EEEvNS_9BwdParamsE --------------------------
	.section	.nv.constant0._ZN10layer_norm13ln_bwd_kernelINS_13Kernel_traitsIf6__halffS2_fjLj256ELj1ELj4ELj1ELj16ENS_18Kernel_traits_baseILj256EfS2_fS2_fjLj128EEEEELb0ELb1ELb1ELb0EEEvNS_9BwdParamsE,"a",@progbits
	.sectionflags	@""
	.align	4
.nv.constant0._ZN10layer_norm13ln_bwd_kernelINS_13Kernel_traitsIf6__halffS2_fjLj256ELj1ELj4ELj1ELj16ENS_18Kernel_traits_baseILj256EfS2_fS2_fjLj128EEEEELb0ELb1ELb1ELb0EEEvNS_9BwdParamsE:
	.zero		648


//--------------------- .nv.constant0._ZN10layer_norm13ln_bwd_kernelINS_13Kernel_traitsIf6__halffS2_fjLj256ELj1ELj4ELj1ELj16ENS_18Kernel_traits_baseILj256EfS2_fS2_fjLj128EEEEELb0ELb1ELb1ELb1EEEvNS_9BwdParamsE --------------------------
	.section	.nv.constant0._ZN10layer_norm13ln_bwd_kernelINS_13Kernel_traitsIf6__halffS2_fjLj256ELj1ELj4ELj1ELj16ENS_18Kernel_traits_baseILj256EfS2_fS2_fjLj128EEEEELb0ELb1ELb1ELb1EEEvNS_9BwdParamsE,"a",@progbits
	.sectionflags	@""
	.align	4
.nv.constant0._ZN10layer_norm13ln_bwd_kernelINS_13Kernel_traitsIf6__halffS2_fjLj256ELj1ELj4ELj1ELj16ENS_18Kernel_traits_baseILj256EfS2_fS2_fjLj128EEEEELb0ELb1ELb1ELb1EEEvNS_9BwdParamsE:
	.zero		648


//--------------------- .nv.constant0._ZN10layer_norm13ln_bwd_kernelINS_13Kernel_traitsIf6__halffS2_fjLj256ELj1ELj4ELj1ELj16ENS_18Kernel_traits_baseILj256EfS2_fS2_fjLj128EEEEELb1ELb0ELb0ELb0EEEvNS_9BwdParamsE --------------------------
	.section	.nv.constant0._ZN10layer_norm13ln_bwd_kernelINS_13Kernel_traitsIf6__halffS2_fjLj256ELj1ELj4ELj1ELj16ENS_18Kernel_traits_baseILj256EfS2_fS2_fjLj128EEEEELb1ELb0ELb0ELb0EEEvNS_9BwdParamsE,"a",@progbits
	.sectionflags	@""
	.align	4
.nv.constant0._ZN10layer_norm13ln_bwd_kernelINS_13Kernel_traitsIf6__halffS2_fjLj256ELj1ELj4ELj1ELj16ENS_18Kernel_traits_baseILj256EfS2_fS2_fjLj128EEEEELb1ELb0ELb0ELb0EEEvNS_9BwdParamsE:
	.zero		648


//--------------------- .nv.constant0._ZN10layer_norm13ln_bwd_kernelINS_13Kernel_traitsIf6__halffS2_fjLj256ELj1ELj4ELj1ELj16ENS_18Kernel_traits_baseILj256EfS2_fS2_fjLj128EEEEELb1ELb0ELb0ELb1EEEvNS_9BwdParamsE --------------------------
	.section	.nv.constant0._ZN10layer_norm13ln_bwd_kernelINS_13Kernel_traitsIf6__halffS2_fjLj256ELj1ELj4ELj1ELj16ENS_18Kernel_traits_baseILj256EfS2_fS2_fjLj128EEEEELb1ELb0ELb0ELb1EEEvNS_9BwdParamsE,"a",@progbits
	.sectionflags	@""
	.align	4
.nv.constant0._ZN10layer_norm13ln_bwd_kernelINS_13Kernel_traitsIf6__halffS2_fjLj256ELj1ELj4ELj1ELj16ENS_18Kernel_traits_baseILj256EfS2_fS2_fjLj128EEEEELb1ELb0ELb0ELb1EEEvNS_9BwdParamsE:
	.zero		648


//--------------------- .nv.constant0._ZN10layer_norm22ln_bwd_finalize_kernelINS_22Kernel_traits_finalizeILj256Ef6__halffS2_fjLb0ELj1024ELj4ENS_18Kernel_traits_baseILj256EfS2_fS2_fjLj1024EEEEELb0ELb0EEEvNS_9BwdParamsE --------------------------
	.section	.nv.constant0._ZN10layer_norm22ln_bwd_finalize_kernelINS_22Kernel_traits_finalizeILj256Ef6__halffS2_fjLb0ELj1024ELj4ENS_18Kernel_traits_baseILj256EfS2_fS2_fjLj1024EEEEELb0ELb0EEEvNS_9BwdParamsE,"a",@progbits
	.sectionflags	@""
	.align	4
.nv.constant0._ZN10layer_norm22ln_bwd_finalize_kernelINS_22Kernel_traits_finalizeILj256Ef6__halffS2_fjLb0ELj1024ELj4ENS_18Kernel_traits_baseILj256EfS2_fS2_fjLj1024EEEEELb0ELb0EEEvNS_9BwdParamsE:
	.zero		648


//--------------------- .nv.constant0._ZN10layer_norm13ln_bwd_kernelINS_13Kernel_traitsIf6__halffS2_fjLj256ELj1ELj4ELj1ELj16ENS_18Kernel_traits_baseILj256EfS2_fS2_fjLj128EEEEELb1ELb0ELb1ELb0EEEvNS_9BwdParamsE --------------------------
	.section	.nv.constant0._ZN10layer_norm13ln_bwd_kernelINS_13Kernel_traitsIf6__halffS2_fjLj256ELj1ELj4ELj1ELj16ENS_18Kernel_traits_baseILj256EfS2_fS2_fjLj128EEEEELb1ELb0ELb1ELb0EEEvNS_9BwdParamsE,"a",@progbits
	.sectionflags	@""
	.align	4
.nv.constant0._ZN10layer_norm13ln_bwd_kernelINS_13Kernel_traitsIf6__halffS2_fjLj256ELj1ELj4ELj1ELj16ENS_18Kernel_traits_baseILj256EfS2_fS2_fjLj128EEEEELb1ELb0ELb1ELb0EEEvNS_9BwdParamsE:
	.zero		648


//--------------------- .nv.constant0._ZN10layer_norm22ln_bwd_finalize_kernelINS_22Kernel_traits_finalizeILj256Ef6__halffS2_fjLb0ELj1024ELj4ENS_18Kernel_traits_baseILj256EfS2_fS2_fjLj1024EEEEELb0ELb1EEEvNS_9BwdParamsE --------------------------
	.section	.nv.constant0._ZN10layer_norm22ln_bwd_finalize_kernelINS_22Kernel_traits_finalizeILj256Ef6__halffS2_fjLb0ELj1024ELj4ENS_18Kernel_traits_baseILj256EfS2_fS2_fjLj1024EEEEELb0ELb1EEEvNS_9BwdParamsE,"a",@progbits
	.sectionflags	@""
	.align	4
.nv.constant0._ZN10layer_norm22ln_bwd_finalize_kernelINS_22Kernel_traits_finalizeILj256Ef6__halffS2_fjLb0ELj1024ELj4ENS_18Kernel_traits_baseILj256EfS2_fS2_fjLj1024EEEEELb0ELb1EEEvNS_9BwdParamsE:
	.zero		648


//--------------------- .nv.constant0._ZN10layer_norm13ln_bwd_kernelINS_13Kernel_traitsIf6__halffS2_fjLj256ELj1ELj4ELj1ELj16ENS_18Kernel_traits_baseILj256EfS2_fS2_fjLj128EEEEELb1ELb0ELb1ELb1EEEvNS_9BwdParamsE --------------------------
	.section	.nv.constant0._ZN10layer_norm13ln_bwd_kernelINS_13Kernel_traitsIf6__halffS2_fjLj256ELj1ELj4ELj1ELj16ENS_18Kernel_traits_baseILj256EfS2_fS2_fjLj128EEEEELb1ELb0ELb1ELb1EEEvNS_9BwdParamsE,"a",@progbits
	.sectionflags	@""
	.align	4
.nv.constant0._ZN10layer_norm13ln_bwd_kernelINS_13Kernel_traitsIf6__halffS2_fjLj256ELj1ELj4ELj1ELj16ENS_18Kernel_traits_baseILj256EfS2_fS2_fjLj128EEEEELb1ELb0ELb1ELb1EEEvNS_9BwdParamsE:
	.zero		648


//--------------------- .nv.constant0._ZN10layer_norm13ln_bwd_kernelINS_13Kernel_traitsIf6__halffS2_fjLj256ELj1ELj4ELj1ELj16ENS_18Kernel_traits_baseILj256EfS2_fS2_fjLj128EEEEELb1ELb1ELb0ELb0EEEvNS_9BwdParamsE --------------------------
	.section	.nv.constant0._ZN10layer_norm13ln_bwd_kernelINS_13Kernel_traitsIf6__halffS2_fjLj256ELj1ELj4ELj1ELj16ENS_18Kernel_traits_baseILj256EfS2_fS2_fjLj128EEEEELb1ELb1ELb0ELb0EEEvNS_9BwdParamsE,"a",@progbits
	.sectionflags	@""
	.align	4
.nv.constant0._ZN10layer_norm13ln_bwd_kernelINS_13Kernel_traitsIf6__halffS2_fjLj256ELj1ELj4ELj1ELj16ENS_18Kernel_traits_baseILj256EfS2_fS2_fjLj128EEEEELb1ELb1ELb0ELb0EEEvNS_9BwdParamsE:
	.zero		648


//--------------------- .nv.constant0._ZN10layer_norm13ln_bwd_kernelINS_13Kernel_traitsIf6__halffS2_fjLj256ELj1ELj4ELj1ELj16ENS_18Kernel_traits_baseILj256EfS2_fS2_fjLj128EEEEELb1ELb1ELb0ELb1EEEvNS_9BwdParamsE --------------------------
	.section	.nv.constant0._ZN10layer_norm13ln_bwd_kernelINS_13Kernel_traitsIf6__halffS2_fjLj256ELj1ELj4ELj1ELj16ENS_18Kernel_traits_baseILj256EfS2_fS2_fjLj128EEEEELb1ELb1ELb0ELb1EEEvNS_9BwdParamsE,"a",@progbits
	.sectionflags	@""
	.align	4
.nv.constant0._ZN10layer_norm13ln_bwd_kernelINS_13Kernel_traitsIf6__halffS2_fjLj256ELj1ELj4ELj1ELj16ENS_18Kernel_traits_baseILj256EfS2_fS2_fjLj128EEEEELb1ELb1ELb0ELb1EEEvNS_9BwdParamsE:
	.zero		648


//--------------------- .nv.constant0._ZN10layer_norm22ln_bwd_finalize_kernelINS_22Kernel_traits_finalizeILj256Ef6__halffS2_fjLb1ELj1024ELj4ENS_18Kernel_traits_baseILj256EfS2_fS2_fjLj1024EEEEELb1ELb0EEEvNS_9BwdParamsE --------------------------
	.section	.nv.constant0._ZN10layer_norm22ln_bwd_finalize_kernelINS_22Kernel_traits_finalizeILj256Ef6__halffS2_fjLb1ELj1024ELj4ENS_18Kernel_traits_baseILj256EfS2_fS2_fjLj1024EEEEELb1ELb0EEEvNS_9BwdParamsE,"a",@progbits
	.sectionflags	@""
	.align	4
.nv.constant0._ZN10layer_norm22ln_bwd_finalize_kernelINS_22Kernel_traits_finalizeILj256Ef6__halffS2_fjLb1ELj1024ELj4ENS_18Kernel_traits_baseILj256EfS2_fS2_fjLj1024EEEEELb1ELb0EEEvNS_9BwdParamsE:
	.zero		648


//--------------------- .nv.constant0._ZN10layer_norm13ln_bwd_kernelINS_13Kernel_traitsIf6__halffS2_fjLj256ELj1ELj4ELj1ELj16ENS_18Kernel_traits_baseILj256EfS2_fS2_fjLj128EEEEELb1ELb1ELb1ELb0EEEvNS_9BwdParamsE --------------------------
	.section	.nv.constant0._ZN10layer_norm13ln_bwd_kernelINS_13Kernel_traitsIf6__halffS2_fjLj256ELj1ELj4ELj1ELj16ENS_18Kernel_traits_baseILj256EfS2_fS2_fjLj128EEEEELb1ELb1ELb1ELb0EEEvNS_9BwdParamsE,"a",@progbits
	.sectionflags	@""
	.align	4
.nv.constant0._ZN10layer_norm13ln_bwd_kernelINS_13Kernel_traitsIf6__halffS2_fjLj256ELj1ELj4ELj1ELj16ENS_18Kernel_traits_baseILj256EfS2_fS2_fjLj128EEEEELb1ELb1ELb1ELb0EEEvNS_9BwdParamsE:
	.zero		648


//--------------------- .nv.constant0._ZN10layer_norm22ln_bwd_finalize_kernelINS_22Kernel_traits_finalizeILj256Ef6__halffS2_fjLb1ELj1024ELj4ENS_18Kernel_traits_baseILj256EfS2_fS2_fjLj1024EEEEELb1ELb1EEEvNS_9BwdParamsE --------------------------
	.section	.nv.constant0._ZN10layer_norm22ln_bwd_finalize_kernelINS_22Kernel_traits_finalizeILj256Ef6__halffS2_fjLb1ELj1024ELj4ENS_18Kernel_traits_baseILj256EfS2_fS2_fjLj1024EEEEELb1ELb1EEEvNS_9BwdParamsE,"a",@progbits
	.sectionflags	@""
	.align	4
.nv.constant0._ZN10layer_norm22ln_bwd_finalize_kernelINS_22Kernel_traits_finalizeILj256Ef6__halffS2_fjLb1ELj1024ELj4ENS_18Kernel_traits_baseILj256EfS2_fS2_fjLj1024EEEEELb1ELb1EEEvNS_9BwdParamsE:
	.zero		648


//--------------------- .nv.constant0._ZN10layer_norm13ln_bwd_kernelINS_13Kernel_traitsIf6__halffS2_fjLj256ELj1ELj4ELj1ELj16ENS_18Kernel_traits_baseILj256EfS2_fS2_fjLj128EEEEELb1ELb1ELb1ELb1EEEvNS_9BwdParamsE --------------------------
	.section	.nv.constant0._ZN10layer_norm13ln_bwd_kernelINS_13Kernel_traitsIf6__halffS2_fjLj256ELj1ELj4ELj1ELj16ENS_18Kernel_traits_baseILj256EfS2_fS2_fjLj128EEEEELb1ELb1ELb1ELb1EEEvNS_9BwdParamsE,"a",@progbits
	.sectionflags	@""
	.align	4
.nv.constant0._ZN10layer_norm13ln_bwd_kernelINS_13Kernel_traitsIf6__halffS2_fjLj256ELj1ELj4ELj1ELj16ENS_18Kernel_traits_baseILj256EfS2_fS2_fjLj128EEEEELb1ELb1ELb1ELb1EEEvNS_9BwdParamsE:
	.zero		648


//--------------------- .nv.constant0._ZN10layer_norm13ln_bwd_kernelINS_13Kernel_traitsI6__halfffffjLj256ELj1ELj4ELj1ELj16ENS_18Kernel_traits_baseILj256ES2_ffffjLj128EEEEELb0ELb0ELb0ELb0EEEvNS_9BwdParamsE --------------------------
	.section	.nv.constant0._ZN10layer_norm13ln_bwd_kernelINS_13Kernel_traitsI6__halfffffjLj256ELj1ELj4ELj1ELj16ENS_18Kernel_traits_baseILj256ES2_ffffjLj128EEEEELb0ELb0ELb0ELb0EEEvNS_9BwdParamsE,"a",@progbits
	.sectionflags	@""
	.align	4
.nv.constant0._ZN10layer_norm13ln_bwd_kernelINS_13Kernel_traitsI6__halfffffjLj256ELj1ELj4ELj1ELj16ENS_18Kernel_traits_baseILj256ES2_ffffjLj128EEEEELb0ELb0ELb0ELb0EEEvNS_9BwdParamsE:
	.zero		648


//--------------------- .nv.constant0._ZN10layer_norm13ln_bwd_kernelINS_13Kernel_traitsI6__halfffffjLj256ELj1ELj4ELj1ELj16ENS_18Kernel_traits_baseILj256ES2_ffffjLj128EEEEELb0ELb0ELb0ELb1EEEvNS_9BwdParamsE --------------------------
	.section	.nv.constant0._ZN10layer_norm13ln_bwd_kernelINS_13Kernel_traitsI6__halfffffjLj256ELj1ELj4ELj1ELj16ENS_18Kernel_traits_baseILj256ES2_ffffjLj128EEEEELb0ELb0ELb0ELb1EEEvNS_9BwdParamsE,"a",@progbits
	.sectionflags	@""
	.align	4
.nv.constant0._ZN10layer_norm13ln_bwd_kernelINS_13Kernel_traitsI6__halfffffjLj256ELj1ELj4ELj1ELj16ENS_18Kernel_traits_baseILj256ES2_ffffjLj128EEEEELb0ELb0ELb0ELb1EEEvNS_9BwdParamsE:
	.zero		648


//--------------------- .nv.constant0._ZN10layer_norm13ln_bwd_kernelINS_13Kernel_traitsI6__halfffffjLj256ELj1ELj4ELj1ELj16ENS_18Kernel_traits_baseILj256ES2_ffffjLj128EEEEELb0ELb0ELb1ELb0EEEvNS_9BwdParamsE --------------------------
	.section	.nv.constant0._ZN10layer_norm13ln_bwd_kernelINS_13Kernel_traitsI6__halfffffjLj256ELj1ELj4ELj1ELj16ENS_18Kernel_traits_baseILj256ES2_ffffjLj128EEEEELb0ELb0ELb1ELb0EEEvNS_9BwdParamsE,"a",@progbits
	.sectionflags	@""
	.align	4
.nv.constant0._ZN10layer_norm13ln_bwd_kernelINS_13Kernel_traitsI6__halfffffjLj256ELj1ELj4ELj1ELj16ENS_18Kernel_traits_baseILj256ES2_ffffjLj128EEEEELb0ELb0ELb1ELb0EEEvNS_9BwdParamsE:
	.zero		648


//--------------------- .nv.constant0._ZN10layer_norm13ln_bwd_kernelINS_13Kernel_traitsI6__halfffffjLj256ELj1ELj4ELj1ELj16ENS_18Kernel_traits_baseILj256ES2_ffffjLj128EEEEELb0ELb0ELb1ELb1EEEvNS_9BwdParamsE --------------------------
	.section	.nv.constant0._ZN10layer_norm13ln_bwd_kernelINS_13Kernel_traitsI6__halfffffjLj256ELj1ELj4ELj1ELj16ENS_18Kernel_traits_baseILj256ES2_ffffjLj128EEEEELb0ELb0ELb1ELb1EEEvNS_9BwdParamsE,"a",@progbits
	.sectionflags	@""
	.align	4
.nv.constant0._ZN10layer_norm13ln_bwd_kernelINS_13Kernel_traitsI6__halfffffjLj256ELj1ELj4ELj1ELj16ENS_18Kernel_traits_baseILj256ES2_ffffjLj128EEEEELb0ELb0ELb1ELb1EEEvNS_9BwdParamsE:
	.zero		648


//--------------------- .nv.constant0._ZN10layer_norm13ln_bwd_kernelINS_13Kernel_traitsI6__halfffffjLj256ELj1ELj4ELj1ELj16ENS_18Kernel_traits_baseILj256ES2_ffffjLj128EEEEELb0ELb1ELb0ELb0EEEvNS_9BwdParamsE --------------------------
	.section	.nv.constant0._ZN10layer_norm13ln_bwd_kernelINS_13Kernel_traitsI6__halfffffjLj256ELj1ELj4ELj1ELj16ENS_18Kernel_traits_baseILj256ES2_ffffjLj128EEEEELb0ELb1ELb0ELb0EEEvNS_9BwdParamsE,"a",@progbits
	.sectionflags	@""
	.align	4
.nv.constant0._ZN10layer_norm13ln_bwd_kernelINS_13Kernel_traitsI6__halfffffjLj256ELj1ELj4ELj1ELj16ENS_18Kernel_traits_baseILj256ES2_ffffjLj128EEEEELb0ELb1ELb0ELb0EEEvNS_9BwdParamsE:
	.zero		648


//--------------------- .nv.constant0._ZN10layer_norm13ln_bwd_kernelINS_13Kernel_traitsI6__halfffffjLj256ELj1ELj4ELj1ELj16ENS_18Kernel_traits_baseILj256ES2_ffffjLj128EEEEELb0ELb1ELb0ELb1EEEvNS_9BwdParamsE --------------------------
	.section	.nv.constant0._ZN10layer_norm13ln_bwd_kernelINS_13Kernel_traitsI6__halfffffjLj256ELj1ELj4ELj1ELj16ENS_18Kernel_traits_baseILj256ES2_ffffjLj128EEEEELb0ELb1ELb0ELb1EEEvNS_9BwdParamsE,"a",@progbits
	.sectionflags	@""
	.align	4
.nv.constant0._ZN10layer_norm13ln_bwd_kernelINS_13Kernel_traitsI6__halfffffjLj256ELj1ELj4ELj1ELj16ENS_18Kernel_traits_baseILj256ES2_ffffjLj128EEEEELb0ELb1ELb0ELb1EEEvNS_9BwdParamsE:
	.zero		648


//--------------------- .nv.constant0._ZN10layer_norm13ln_bwd_kernelINS_13Kernel_traitsI6__halfffffjLj256ELj1ELj4ELj1ELj16ENS_18Kernel_traits_baseILj256ES2_ffffjLj128EEEEELb0ELb1ELb1ELb0EEEvNS_9BwdParamsE --------------------------
	.section	.nv.constant0._ZN10layer_norm13ln_bwd_kernelINS_13Kernel_traitsI6__halfffffjLj256ELj1ELj4ELj1ELj16ENS_18Kernel_traits_baseILj256ES2_ffffjLj128EEEEELb0ELb1ELb1ELb0EEEvNS_9BwdParamsE,"a",@progbits
	.sectionflags	@""
	.align	4
.nv.constant0._ZN10layer_norm13ln_bwd_kernelINS_13Kernel_traitsI6__halfffffjLj256ELj1ELj4ELj1ELj16ENS_18Kernel_traits_baseILj256ES2_ffffjLj128EEEEELb0ELb1ELb1ELb0EEEvNS_9BwdParamsE:
	.zero		648


//--------------------- .nv.constant0._ZN10layer_norm13ln_bwd_kernelINS_13Kernel_traitsI6__halfffffjLj256ELj1ELj4ELj1ELj16ENS_18Kernel_traits_baseILj256ES2_ffffjLj128EEEEELb0ELb1ELb1ELb1EEEvNS_9BwdParamsE --------------------------
	.section	.nv.constant0._ZN10layer_norm13ln_bwd_kernelINS_13Kernel_traitsI6__halfffffjLj256ELj1ELj4ELj1ELj16ENS_18Kernel_traits_baseILj256ES2_ffffjLj128EEEEELb0ELb1ELb1ELb1EEEvNS_9BwdParamsE,"a",@progbits
	.sectionflags	@""
	.align	4
.nv.constant0._ZN10layer_norm13ln_bwd_kernelINS_13Kernel_traitsI6__halfffffjLj256ELj1ELj4ELj1ELj16ENS_18Kernel_traits_baseILj256ES2_ffffjLj128EEEEELb0ELb1ELb1ELb1EEEvNS_9BwdParamsE:
	.zero		648


//--------------------- .nv.constant0._ZN10layer_norm13ln_bwd_kernelINS_13Kernel_traitsI6__halfffffjLj256ELj1ELj4ELj1ELj16ENS_18Kernel_traits_baseILj256ES2_ffffjLj128EEEEELb1ELb0ELb0ELb0EEEvNS_9BwdParamsE --------------------------
	.section	.nv.constant0._ZN10layer_norm13ln_bwd_kernelINS_13Kernel_traitsI6__halfffffjLj256ELj1ELj4ELj1ELj16ENS_18Kernel_traits_baseILj256ES2_ffffjLj128EEEEELb1ELb0ELb0ELb0EEEvNS_9BwdParamsE,"a",@progbits
	.sectionflags	@""
	.align	4
.nv.constant0._ZN10layer_norm13ln_bwd_kernelINS_13Kernel_traitsI6__halfffffjLj256ELj1ELj4ELj1ELj16ENS_18Kernel_traits_baseILj256ES2_ffffjLj128EEEEELb1ELb0ELb0ELb0EEEvNS_9BwdParamsE:
	.zero		648


//--------------------- .nv.constant0._ZN10layer_norm13ln_bwd_kernelINS_13Kernel_traitsI6__halfffffjLj256ELj1ELj4ELj1ELj16ENS_18Kernel_traits_baseILj256ES2_ffffjLj128EEEEELb1ELb0ELb0ELb1EEEvNS_9BwdParamsE --------------------------
	.section	.nv.constant0._ZN10layer_norm13ln_bwd_kernelINS_13Kernel_traitsI6__halfffffjLj256ELj1ELj4ELj1ELj16ENS_18Kernel_traits_baseILj256ES2_ffffjLj128EEEEELb1ELb0ELb0ELb1EEEvNS_9BwdParamsE,"a",@progbits
	.sectionflags	@""
	.align	4
.nv.constant0._ZN10layer_norm13ln_bwd_kernelINS_13Kernel_traitsI6__halfffffjLj256ELj1ELj4ELj1ELj16ENS_18Kernel_traits_baseILj256ES2_ffffjLj128EEEEELb1ELb0ELb0ELb1EEEvNS_9BwdParamsE:
	.zero		648


//--------------------- .nv.constant0._ZN10layer_norm22ln_bwd_finalize_kernelINS_22Kernel_traits_finalizeILj256E6__halfffffjLb0ELj1024ELj4ENS_18Kernel_traits_baseILj256ES2_ffffjLj1024EEEEELb0ELb0EEEvNS_9BwdParamsE --------------------------
	.section	.nv.constant0._ZN10layer_norm22ln_bwd_finalize_kernelINS_22Kernel_traits_finalizeILj256E6__halfffffjLb0ELj1024ELj4ENS_18Kernel_traits_baseILj256ES2_ffffjLj1024EEEEELb0ELb0EEEvNS_9BwdParamsE,"a",@progbits
	.sectionflags	@""
	.align	4
.nv.constant0._ZN10layer_norm22ln_bwd_finalize_kernelINS_22Kernel_traits_finalizeILj256E6__halfffffjLb0ELj1024ELj4ENS_18Kernel_traits_baseILj256ES2_ffffjLj1024EEEEELb0ELb0EEEvNS_9BwdParamsE:
	.zero		648


//--------------------- .nv.constant0._ZN10layer_norm13ln_bwd_kernelINS_13Kernel_traitsI6__halfffffjLj256ELj1ELj4ELj1ELj16ENS_18Kernel_traits_baseILj256ES2_ffffjLj128EEEEELb1ELb0ELb1ELb0EEEvNS_9BwdParamsE --------------------------
	.section	.nv.constant0._ZN10layer_norm13ln_bwd_kernelINS_13Kernel_traitsI6__halfffffjLj256ELj1ELj4ELj1ELj16ENS_18Kernel_traits_baseILj256ES2_ffffjLj128EEEEELb1ELb0ELb1ELb0EEEvNS_9BwdParamsE,"a",@progbits
	.sectionflags	@""
	.align	4
.nv.constant0._ZN10layer_norm13ln_bwd_kernelINS_13Kernel_traitsI6__halfffffjLj256ELj1ELj4ELj1ELj16ENS_18Kernel_traits_baseILj256ES2_ffffjLj128EEEEELb1ELb0ELb1ELb0EEEvNS_9BwdParamsE:
	.zero		648


//--------------------- .nv.constant0._ZN10layer_norm22ln_bwd_finalize_kernelINS_22Kernel_traits_finalizeILj256E6__halfffffjLb0ELj1024ELj4ENS_18Kernel_traits_baseILj256ES2_ffffjLj1024EEEEELb0ELb1EEEvNS_9BwdParamsE --------------------------
	.section	.nv.constant0._ZN10layer_norm22ln_bwd_finalize_kernelINS_22Kernel_traits_finalizeILj256E6__halfffffjLb0ELj1024ELj4ENS_18Kernel_traits_baseILj256ES2_ffffjLj1024EEEEELb0ELb1EEEvNS_9BwdParamsE,"a",@progbits
	.sectionflags	@""
	.align	4
.nv.constant0._ZN10layer_norm22ln_bwd_finalize_kernelINS_22Kernel_traits_finalizeILj256E6__halfffffjLb0ELj1024ELj4ENS_18Kernel_traits_baseILj256ES2_ffffjLj1024EEEEELb0ELb1EEEvNS_9BwdParamsE:
	.zero		648


//--------------------- .nv.constant0._ZN10layer_norm13ln_bwd_kernelINS_13Kernel_traitsI6__halfffffjLj256ELj1ELj4ELj1ELj16ENS_18Kernel_traits_baseILj256ES2_ffffjLj128EEEEELb1ELb0ELb1ELb1EEEvNS_9BwdParamsE --------------------------
	.section	.nv.constant0._ZN10layer_norm13ln_bwd_kernelINS_13Kernel_traitsI6__halfffffjLj256ELj1ELj4ELj1ELj16ENS_18Kernel_traits_baseILj256ES2_ffffjLj128EEEEELb1ELb0ELb1ELb1EEEvNS_9BwdParamsE,"a",@progbits
	.sectionflags	@""
	.align	4
.nv.constant0._ZN10layer_norm13ln_bwd_kernelINS_13Kernel_traitsI6__halfffffjLj256ELj1ELj4ELj1ELj16ENS_18Kernel_traits_baseILj256ES2_ffffjLj128EEEEELb1ELb0ELb1ELb1EEEvNS_9BwdParamsE:
	.zero		648


//--------------------- .nv.constant0._ZN10layer_norm13ln_bwd_kernelINS_13Kernel_traitsI6__halfffffjLj256ELj1ELj4ELj1ELj16ENS_18Kernel_traits_baseILj256ES2_ffffjLj128EEEEELb1ELb1ELb0ELb0EEEvNS_9BwdParamsE --------------------------
	.section	.nv.constant0._ZN10layer_norm13ln_bwd_kernelINS_13Kernel_traitsI6__halfffffjLj256ELj1ELj4ELj1ELj16ENS_18Kernel_traits_baseILj256ES2_ffffjLj128EEEEELb1ELb1ELb0ELb0EEEvNS_9BwdParamsE,"a",@progbits
	.sectionflags	@""
	.align	4
.nv.constant0._ZN10layer_norm13ln_bwd_kernelINS_13Kernel_traitsI6__halfffffjLj256ELj1ELj4ELj1ELj16ENS_18Kernel_traits_baseILj256ES2_ffffjLj128EEEEELb1ELb1ELb0ELb0EEEvNS_9BwdParamsE:
	.zero		648


//--------------------- .nv.constant0._ZN10layer_norm13ln_bwd_kernelINS_13Kernel_traitsI6__halfffffjLj256ELj1ELj4ELj1ELj16ENS_18Kernel_traits_baseILj256ES2_ffffjLj128EEEEELb1ELb1ELb0ELb1EEEvNS_9BwdParamsE --------------------------
	.section	.nv.constant0._ZN10layer_norm13ln_bwd_kernelINS_13Kernel_traitsI6__halfffffjLj256ELj1ELj4ELj1ELj16ENS_18Kernel_traits_baseILj256ES2_ffffjLj128EEEEELb1ELb1ELb0ELb1EEEvNS_9BwdParamsE,"a",@progbits
	.sectionflags	@""
	.align	4
.nv.constant0._ZN10layer_norm13ln_bwd_kernelINS_13Kernel_traitsI6__halfffffjLj256ELj1ELj4ELj1ELj16ENS_18Kernel_traits_baseILj256ES2_ffffjLj128EEEEELb1ELb1ELb0ELb1EEEvNS_9BwdParamsE:
	.zero		648


//--------------------- .nv.constant0._ZN10layer_norm22ln_bwd_finalize_kernelINS_22Kernel_traits_finalizeILj256E6__halfffffjLb1ELj1024ELj4ENS_18Kernel_traits_baseILj256ES2_ffffjLj1024EEEEELb1ELb0EEEvNS_9BwdParamsE --------------------------
	.section	.nv.constant0._ZN10layer_norm22ln_bwd_finalize_kernelINS_22Kernel_traits_finalizeILj256E6__halfffffjLb1ELj1024ELj4ENS_18Kernel_traits_baseILj256ES2_ffffjLj1024EEEEELb1ELb0EEEvNS_9BwdParamsE,"a",@progbits
	.sectionflags	@""
	.align	4
.nv.constant0._ZN10layer_norm22ln_bwd_finalize_kernelINS_22Kernel_traits_finalizeILj256E6__halfffffjLb1ELj1024ELj4ENS_18Kernel_traits_baseILj256ES2_ffffjLj1024EEEEELb1ELb0EEEvNS_9BwdParamsE:
	.zero		648


//--------------------- .nv.constant0._ZN10layer_norm13ln_bwd_kernelINS_13Kernel_traitsI6__halfffffjLj256ELj1ELj4ELj1ELj16ENS_18Kernel_traits_baseILj256ES2_ffffjLj128EEEEELb1ELb1ELb1ELb0EEEvNS_9BwdParamsE --------------------------
	.section	.nv.constant0._ZN10layer_norm13ln_bwd_kernelINS_13Kernel_traitsI6__halfffffjLj256ELj1ELj4ELj1ELj16ENS_18Kernel_traits_baseILj256ES2_ffffjLj128EEEEELb1ELb1ELb1ELb0EEEvNS_9BwdParamsE,"a",@progbits
	.sectionflags	@""
	.align	4
.nv.constant0._ZN10layer_norm13ln_bwd_kernelINS_13Kernel_traitsI6__halfffffjLj256ELj1ELj4ELj1ELj16ENS_18Kernel_traits_baseILj256ES2_ffffjLj128EEEEELb1ELb1ELb1ELb0EEEvNS_9BwdParamsE:
	.zero		648


//--------------------- .nv.constant0._ZN10layer_norm22ln_bwd_finalize_kernelINS_22Kernel_traits_finalizeILj256E6__halfffffjLb1ELj1024ELj4ENS_18Kernel_traits_baseILj256ES2_ffffjLj1024EEEEELb1ELb1EEEvNS_9BwdParamsE --------------------------
	.section	.nv.constant0._ZN10layer_norm22ln_bwd_finalize_kernelINS_22Kernel_traits_finalizeILj256E6__halfffffjLb1ELj1024ELj4ENS_18Kernel_traits_baseILj256ES2_ffffjLj1024EEEEELb1ELb1EEEvNS_9BwdParamsE,"a",@progbits
	.sectionflags	@""
	.align	4
.nv.constant0._ZN10layer_norm22ln_bwd_finalize_kernelINS_22Kernel_traits_finalizeILj256E6__halfffffjLb1ELj1024ELj4ENS_18Kernel_traits_baseILj256ES2_ffffjLj1024EEEEELb1ELb1EEEvNS_9BwdParamsE:
	.zero		648


//--------------------- .nv.constant0._ZN10layer_norm13ln_bwd_kernelINS_13Kernel_traitsI6__halfffffjLj256ELj1ELj4ELj1ELj16ENS_18Kernel_traits_baseILj256ES2_ffffjLj128EEEEELb1ELb1ELb1ELb1EEEvNS_9BwdParamsE --------------------------
	.section	.nv.constant0._ZN10layer_norm13ln_bwd_kernelINS_13Kernel_traitsI6__halfffffjLj256ELj1ELj4ELj1ELj16ENS_18Kernel_traits_baseILj256ES2_ffffjLj128EEEEELb1ELb1ELb1ELb1EEEvNS_9BwdParamsE,"a",@progbits
	.sectionflags	@""
	.align	4
.nv.constant0._ZN10layer_norm13ln_bwd_kernelINS_13Kernel_traitsI6__halfffffjLj256ELj1ELj4ELj1ELj16ENS_18Kernel_traits_baseILj256ES2_ffffjLj128EEEEELb1ELb1ELb1ELb1EEEvNS_9BwdParamsE:
	.zero		648


//--------------------- .nv.constant0._ZN10layer_norm13ln_bwd_kernelINS_13Kernel_traitsIfffffjLj256ELj1ELj4ELj1ELj16ENS_18Kernel_traits_baseILj256EfffffjLj128EEEEELb0ELb0ELb0ELb0EEEvNS_9BwdParamsE --------------------------
	.section	.nv.constant0._ZN10layer_norm13ln_bwd_kernelINS_13Kernel_traitsIfffffjLj256ELj1ELj4ELj1ELj16ENS_18Kernel_traits_baseILj256EfffffjLj128EEEEELb0ELb0ELb0ELb0EEEvNS_9BwdParamsE,"a",@progbits
	.sectionflags	@""
	.align	4
.nv.constant0._ZN10layer_norm13ln_bwd_kernelINS_13Kernel_traitsIfffffjLj256ELj1ELj4ELj1ELj16ENS_18Kernel_traits_baseILj256EfffffjLj128EEEEELb0ELb0ELb0ELb0EEEvNS_9BwdParamsE:
	.zero		648


//--------------------- .nv.constant0._ZN10layer_norm13ln_bwd_kernelINS_13Kernel_traitsIfffffjLj256ELj1ELj4ELj1ELj16ENS_18Kernel_traits_baseILj256EfffffjLj128EEEEELb0ELb0ELb0ELb1EEEvNS_9BwdParamsE --------------------------
	.section	.nv.constant0._ZN10layer_norm13ln_bwd_kernelINS_13Kernel_traitsIfffffjLj256ELj1ELj4ELj1ELj16ENS_18Kernel_traits_baseILj256EfffffjLj128EEEEELb0ELb0ELb0ELb1EEEvNS_9BwdParamsE,"a",@progbits
	.sectionflags	@""
	.align	4
.nv.constant0._ZN10layer_norm13ln_bwd_kernelINS_13Kernel_traitsIfffffjLj256ELj1ELj4ELj1ELj16ENS_18Kernel_traits_baseILj256EfffffjLj128EEEEELb0ELb0ELb0ELb1EEEvNS_9BwdParamsE:
	.zero		648


//--------------------- .nv.constant0._ZN10layer_norm13ln_bwd_kernelINS_13Kernel_traitsIfffffjLj256ELj1ELj4ELj1ELj16ENS_18Kernel_traits_baseILj256EfffffjLj128EEEEELb0ELb0ELb1ELb0EEEvNS_9BwdParamsE --------------------------
	.section	.nv.constant0._ZN10layer_norm13ln_bwd_kernelINS_13Kernel_traitsIfffffjLj256ELj1ELj4ELj1ELj16ENS_18Kernel_traits_baseILj256EfffffjLj128EEEEELb0ELb0ELb1ELb0EEEvNS_9BwdParamsE,"a",@progbits
	.sectionflags	@""
	.align	4
.nv.constant0._ZN10layer_norm13ln_bwd_kernelINS_13Kernel_traitsIfffffjLj256ELj1ELj4ELj1ELj16ENS_18Kernel_traits_baseILj256EfffffjLj128EEEEELb0ELb0ELb1ELb0EEEvNS_9BwdParamsE:
	.zero		648


//--------------------- .nv.constant0._ZN10layer_norm13ln_bwd_kernelINS_13Kernel_traitsIfffffjLj256ELj1ELj4ELj1ELj16ENS_18Kernel_traits_baseILj256EfffffjLj128EEEEELb0ELb0ELb1ELb1EEEvNS_9BwdParamsE --------------------------
	.section	.nv.constant0._ZN10layer_norm13ln_bwd_kernelINS_13Kernel_traitsIfffffjLj256ELj1ELj4ELj1ELj16ENS_18Kernel_traits_baseILj256EfffffjLj128EEEEELb0ELb0ELb1ELb1EEEvNS_9BwdParamsE,"a",@progbits
	.sectionflags	@""
	.align	4
.nv.constant0._ZN10layer_norm13ln_bwd_kernelINS_13Kernel_traitsIfffffjLj256ELj1ELj4ELj1ELj16ENS_18Kernel_traits_baseILj256EfffffjLj128EEEEELb0ELb0ELb1ELb1EEEvNS_9BwdParamsE:
	.zero		648


//--------------------- .nv.constant0._ZN10layer_norm13ln_bwd_kernelINS_13Kernel_traitsIfffffjLj256ELj1ELj4ELj1ELj16ENS_18Kernel_traits_baseILj256EfffffjLj128EEEEELb0ELb1ELb0ELb0EEEvNS_9BwdParamsE --------------------------
	.section	.nv.constant0._ZN10layer_norm13ln_bwd_kernelINS_13Kernel_traitsIfffffjLj256ELj1ELj4ELj1ELj16ENS_18Kernel_traits_baseILj256EfffffjLj128EEEEELb0ELb1ELb0ELb0EEEvNS_9BwdParamsE,"a",@progbits
	.sectionflags	@""
	.align	4
.nv.constant0._ZN10layer_norm13ln_bwd_kernelINS_13Kernel_traitsIfffffjLj256ELj1ELj4ELj1ELj16ENS_18Kernel_traits_baseILj256EfffffjLj128EEEEELb0ELb1ELb0ELb0EEEvNS_9BwdParamsE:
	.zero		648


//--------------------- .nv.constant0._ZN10layer_norm13ln_bwd_kernelINS_13Kernel_traitsIfffffjLj256ELj1ELj4ELj1ELj16ENS_18Kernel_traits_baseILj256EfffffjLj128EEEEELb0ELb1ELb0ELb1EEEvNS_9BwdParamsE --------------------------
	.section	.nv.constant0._ZN10layer_norm13ln_bwd_kernelINS_13Kernel_traitsIfffffjLj256ELj1ELj4ELj1ELj16ENS_18Kernel_traits_baseILj256EfffffjLj128EEEEELb0ELb1ELb0ELb1EEEvNS_9BwdParamsE,"a",@progbits
	.sectionflags	@""
	.align	4
.nv.constant0._ZN10layer_norm13ln_bwd_kernelINS_13Kernel_traitsIfffffjLj256ELj1ELj4ELj1ELj16ENS_18Kernel_traits_baseILj256EfffffjLj128EEEEELb0ELb1ELb0ELb1EEEvNS_9BwdParamsE:
	.zero		648


//--------------------- .nv.constant0._ZN10layer_norm13ln_bwd_kernelINS_13Kernel_traitsIfffffjLj256ELj1ELj4ELj1ELj16ENS_18Kernel_traits_baseILj256EfffffjLj128EEEEELb0ELb1ELb1ELb0EEEvNS_9BwdParamsE --------------------------
	.section	.nv.constant0._ZN10layer_norm13ln_bwd_kernelINS_13Kernel_traitsIfffffjLj256ELj1ELj4ELj1ELj16ENS_18Kernel_traits_baseILj256EfffffjLj128EEEEELb0ELb1ELb1ELb0EEEvNS_9BwdParamsE,"a",@progbits
	.sectionflags	@""
	.align	4
.nv.constant0._ZN10layer_norm13ln_bwd_kernelINS_13Kernel_traitsIfffffjLj256ELj1ELj4ELj1ELj16ENS_18Kernel_traits_baseILj256EfffffjLj128EEEEELb0ELb1ELb1ELb0EEEvNS_9BwdParamsE:
	.zero		648


//--------------------- .nv.constant0._ZN10layer_norm13ln_bwd_kernelINS_13Kernel_traitsIfffffjLj256ELj1ELj4ELj1ELj16ENS_18Kernel_traits_baseILj256EfffffjLj128EEEEELb0ELb1ELb1ELb1EEEvNS_9BwdParamsE --------------------------
	.section	.nv.constant0._ZN10layer_norm13ln_bwd_kernelINS_13Kernel_traitsIfffffjLj256ELj1ELj4ELj1ELj16ENS_18Kernel_traits_baseILj256EfffffjLj128EEEEELb0ELb1ELb1ELb1EEEvNS_9BwdParamsE,"a",@progbits
	.sectionflags	@""
	.align	4
.nv.constant0._ZN10layer_norm13ln_bwd_kernelINS_13Kernel_traitsIfffffjLj256ELj1ELj4ELj1ELj16ENS_18Kernel_traits_baseILj256EfffffjLj128EEEEELb0ELb1ELb1ELb1EEEvNS_9BwdParamsE:
	.zero		648


//--------------------- .nv.constant0._ZN10layer_norm13ln_bwd_kernelINS_13Kernel_traitsIfffffjLj256ELj1ELj4ELj1ELj16ENS_18Kernel_traits_baseILj256EfffffjLj128EEEEELb1ELb0ELb0ELb0EEEvNS_9BwdParamsE --------------------------
	.section	.nv.constant0._ZN10layer_norm13ln_bwd_kernelINS_13Kernel_traitsIfffffjLj256ELj1ELj4ELj1ELj16ENS_18Kernel_traits_baseILj256EfffffjLj128EEEEELb1ELb0ELb0ELb0EEEvNS_9BwdParamsE,"a",@progbits
	.sectionflags	@""
	.align	4
.nv.constant0._ZN10layer_norm13ln_bwd_kernelINS_13Kernel_traitsIfffffjLj256ELj1ELj4ELj1ELj16ENS_18Kernel_traits_baseILj256EfffffjLj128EEEEELb1ELb0ELb0ELb0EEEvNS_9BwdParamsE:
	.zero		648


//--------------------- .nv.constant0._ZN10layer_norm13ln_bwd_kernelINS_13Kernel_traitsIfffffjLj256ELj1ELj4ELj1ELj16ENS_18Kernel_traits_baseILj256EfffffjLj128EEEEELb1ELb0ELb0ELb1EEEvNS_9BwdParamsE --------------------------
	.section	.nv.constant0._ZN10layer_norm13ln_bwd_kernelINS_13Kernel_traitsIfffffjLj256ELj1ELj4ELj1ELj16ENS_18Kernel_traits_baseILj256EfffffjLj128EEEEELb1ELb0ELb0ELb1EEEvNS_9BwdParamsE,"a",@progbits
	.sectionflags	@""
	.align	4
.nv.constant0._ZN10layer_norm13ln_bwd_kernelINS_13Kernel_traitsIfffffjLj256ELj1ELj4ELj1ELj16ENS_18Kernel_traits_baseILj256EfffffjLj128EEEEELb1ELb0ELb0ELb1EEEvNS_9BwdParamsE:
	.zero		648


//--------------------- .nv.constant0._ZN10layer_norm22ln_bwd_finalize_kernelINS_22Kernel_traits_finalizeILj256EfffffjLb0ELj1024ELj4ENS_18Kernel_traits_baseILj256EfffffjLj1024EEEEELb0ELb0EEEvNS_9BwdParamsE --------------------------
	.section	.nv.constant0._ZN10layer_norm22ln_bwd_finalize_kernelINS_22Kernel_traits_finalizeILj256EfffffjLb0ELj1024ELj4ENS_18Kernel_traits_baseILj256EfffffjLj1024EEEEELb0ELb0EEEvNS_9BwdParamsE,"a",@progbits
	.sectionflags	@""
	.align	4
.nv.constant0._ZN10layer_norm22ln_bwd_finalize_kernelINS_22Kernel_traits_finalizeILj256EfffffjLb0ELj1024ELj4ENS_18Kernel_traits_baseILj256EfffffjLj1024EEEEELb0ELb0EEEvNS_9BwdParamsE:
	.zero		648


//--------------------- .nv.constant0._ZN10layer_norm13ln_bwd_kernelINS_13Kernel_traitsIfffffjLj256ELj1ELj4ELj1ELj16ENS_18Kernel_traits_baseILj256EfffffjLj128EEEEELb1ELb0ELb1ELb0EEEvNS_9BwdParamsE --------------------------
	.section	.nv.constant0._ZN10layer_norm13ln_bwd_kernelINS_13Kernel_traitsIfffffjLj256ELj1ELj4ELj1ELj16ENS_18Kernel_traits_baseILj256EfffffjLj128EEEEELb1ELb0ELb1ELb0EEEvNS_9BwdParamsE,"a",@progbits
	.sectionflags	@""
	.align	4
.nv.constant0._ZN10layer_norm13ln_bwd_kernelINS_13Kernel_traitsIfffffjLj256ELj1ELj4ELj1ELj16ENS_18Kernel_traits_baseILj256EfffffjLj128EEEEELb1ELb0ELb1ELb0EEEvNS_9BwdParamsE:
	.zero		648


//--------------------- .nv.constant0._ZN10layer_norm22ln_bwd_finalize_kernelINS_22Kernel_traits_finalizeILj256EfffffjLb0ELj1024ELj4ENS_18Kernel_traits_baseILj256EfffffjLj1024EEEEELb0ELb1EEEvNS_9BwdParamsE --------------------------
	.section	.nv.constant0._ZN10layer_norm22ln_bwd_finalize_kernelINS_22Kernel_traits_finalizeILj256EfffffjLb0ELj1024ELj4ENS_18Kernel_traits_baseILj256EfffffjLj1024EEEEELb0ELb1EEEvNS_9BwdParamsE,"a",@progbits
	.sectionflags	@""
	.align	4
.nv.constant0._ZN10layer_norm22ln_bwd_finalize_kernelINS_22Kernel_traits_finalizeILj256EfffffjLb0ELj1024ELj4ENS_18Kernel_traits_baseILj256EfffffjLj1024EEEEELb0ELb1EEEvNS_9BwdParamsE:
	.zero		648


//--------------------- .nv.constant0._ZN10layer_norm13ln_bwd_kernelINS_13Kernel_traitsIfffffjLj256ELj1ELj4ELj1ELj16ENS_18Kernel_traits_baseILj256EfffffjLj128EEEEELb1ELb0ELb1ELb1EEEvNS_9BwdParamsE --------------------------
	.section	.nv.constant0._ZN10layer_norm13ln_bwd_kernelINS_13Kernel_traitsIfffffjLj256ELj1ELj4ELj1ELj16ENS_18Kernel_traits_baseILj256EfffffjLj128EEEEELb1ELb0ELb1ELb1EEEvNS_9BwdParamsE,"a",@progbits
	.sectionflags	@""
	.align	4
.nv.constant0._ZN10layer_norm13ln_bwd_kernelINS_13Kernel_traitsIfffffjLj256ELj1ELj4ELj1ELj16ENS_18Kernel_traits_baseILj256EfffffjLj128EEEEELb1ELb0ELb1ELb1EEEvNS_9BwdParamsE:
	.zero		648


//--------------------- .nv.constant0._ZN10layer_norm13ln_bwd_kernelINS_13Kernel_traitsIfffffjLj256ELj1ELj4ELj1ELj16ENS_18Kernel_traits_baseILj256EfffffjLj128EEEEELb1ELb1ELb0ELb0EEEvNS_9BwdParamsE --------------------------
	.section	.nv.constant0._ZN10layer_norm13ln_bwd_kernelINS_13Kernel_traitsIfffffjLj256ELj1ELj4ELj1ELj16ENS_18Kernel_traits_baseILj256EfffffjLj128EEEEELb1ELb1ELb0ELb0EEEvNS_9BwdParamsE,"a",@progbits
	.sectionflags	@""
	.align	4
.nv.constant0._ZN10layer_norm13ln_bwd_kernelINS_13Kernel_traitsIfffffjLj256ELj1ELj4ELj1ELj16ENS_18Kernel_traits_baseILj256EfffffjLj128EEEEELb1ELb1ELb0ELb0EEEvNS_9BwdParamsE:
	.zero		648


//--------------------- .nv.constant0._ZN10layer_norm13ln_bwd_kernelINS_13Kernel_traitsIfffffjLj256ELj1ELj4ELj1ELj16ENS_18Kernel_traits_baseILj256EfffffjLj128EEEEELb1ELb1ELb0ELb1EEEvNS_9BwdParamsE --------------------------
	.section	.nv.constant0._ZN10layer_norm13ln_bwd_kernelINS_13Kernel_traitsIfffffjLj256ELj1ELj4ELj1ELj16ENS_18Kernel_traits_baseILj256EfffffjLj128EEEEELb1ELb1ELb0ELb1EEEvNS_9BwdParamsE,"a",@progbits
	.sectionflags	@""
	.align	4
.nv.constant0._ZN10layer_norm13ln_bwd_kernelINS_13Kernel_traitsIfffffjLj256ELj1ELj4ELj1ELj16ENS_18Kernel_traits_baseILj256EfffffjLj128EEEEELb1ELb1ELb0ELb1EEEvNS_9BwdParamsE:
	.zero		648


//--------------------- .nv.constant0._ZN10layer_norm22ln_bwd_finalize_kernelINS_22Kernel_traits_finalizeILj256EfffffjLb1ELj1024ELj4ENS_18Kernel_traits_baseILj256EfffffjLj1024EEEEELb1ELb0EEEvNS_9BwdParamsE --------------------------
	.section	.nv.constant0._ZN10layer_norm22ln_bwd_finalize_kernelINS_22Kernel_traits_finalizeILj256EfffffjLb1ELj1024ELj4ENS_18Kernel_traits_baseILj256EfffffjLj1024EEEEELb1ELb0EEEvNS_9BwdParamsE,"a",@progbits
	.sectionflags	@""
	.align	4
.nv.constant0._ZN10layer_norm22ln_bwd_finalize_kernelINS_22Kernel_traits_finalizeILj256EfffffjLb1ELj1024ELj4ENS_18Kernel_traits_baseILj256EfffffjLj1024EEEEELb1ELb0EEEvNS_9BwdParamsE:
	.zero		648


//--------------------- .nv.constant0._ZN10layer_norm13ln_bwd_kernelINS_13Kernel_traitsIfffffjLj256ELj1ELj4ELj1ELj16ENS_18Kernel_traits_baseILj256EfffffjLj128EEEEELb1ELb1ELb1ELb0EEEvNS_9BwdParamsE --------------------------
	.section	.nv.constant0._ZN10layer_norm13ln_bwd_kernelINS_13Kernel_traitsIfffffjLj256ELj1ELj4ELj1ELj16ENS_18Kernel_traits_baseILj256EfffffjLj128EEEEELb1ELb1ELb1ELb0EEEvNS_9BwdParamsE,"a",@progbits
	.sectionflags	@""
	.align	4
.nv.constant0._ZN10layer_norm13ln_bwd_kernelINS_13Kernel_traitsIfffffjLj256ELj1ELj4ELj1ELj16ENS_18Kernel_traits_baseILj256EfffffjLj128EEEEELb1ELb1ELb1ELb0EEEvNS_9BwdParamsE:
	.zero		648


//--------------------- .nv.constant0._ZN10layer_norm22ln_bwd_finalize_kernelINS_22Kernel_traits_finalizeILj256EfffffjLb1ELj1024ELj4ENS_18Kernel_traits_baseILj256EfffffjLj1024EEEEELb1ELb1EEEvNS_9BwdParamsE --------------------------
	.section	.nv.constant0._ZN10layer_norm22ln_bwd_finalize_kernelINS_22Kernel_traits_finalizeILj256EfffffjLb1ELj1024ELj4ENS_18Kernel_traits_baseILj256EfffffjLj1024EEEEELb1ELb1EEEvNS_9BwdParamsE,"a",@progbits
	.sectionflags	@""
	.align	4
.nv.constant0._ZN10layer_norm22ln_bwd_finalize_kernelINS_22Kernel_traits_finalizeILj256EfffffjLb1ELj1024ELj4ENS_18Kernel_traits_baseILj256EfffffjLj1024EEEEELb1ELb1EEEvNS_9BwdParamsE:
	.zero		648


//--------------------- .nv.constant0._ZN10layer_norm13ln_bwd_kernelINS_13Kernel_traitsIfffffjLj256ELj1ELj4ELj1ELj16ENS_18Kernel_traits_baseILj256EfffffjLj128EEEEELb1ELb1ELb1ELb1EEEvNS_9BwdParamsE --------------------------
	.section	.nv.constant0._ZN10layer_norm13ln_bwd_kernelINS_13Kernel_traitsIfffffjLj256ELj1ELj4ELj1ELj16ENS_18Kernel_traits_baseILj256EfffffjLj128EEEEELb1ELb1ELb1ELb1EEEvNS_9BwdParamsE,"a",@progbits
	.sectionflags	@""
	.align	4
.nv.constant0._ZN10layer_norm13ln_bwd_kernelINS_13Kernel_traitsIfffffjLj256ELj1ELj4ELj1ELj16ENS_18Kernel_traits_baseILj256EfffffjLj128EEEEELb1ELb1ELb1ELb1EEEvNS_9BwdParamsE:
	.zero		648


//--------------------- .text._ZN10layer_norm13ln_bwd_kernelINS_13Kernel_traitsI13__nv_bfloat16S2_S2_S2_fjLj256ELj1ELj4ELj1ELj16ENS_18Kernel_traits_baseILj256ES2_S2_S2_S2_fjLj128EEEEELb0ELb0ELb0ELb0EEEvNS_9BwdParamsE --------------------------
	.section	.text._ZN10layer_norm13ln_bwd_kernelINS_13Kernel_traitsI13__nv_bfloat16S2_S2_S2_fjLj256ELj1ELj4ELj1ELj16ENS_18Kernel_traits_baseILj256ES2_S2_S2_S2_fjLj128EEEEELb0ELb0ELb0ELb0EEEvNS_9BwdParamsE,"ax",@progbits
	.sectioninfo	@"SHI_REGISTERS=72"
	.align	128
        .global         _ZN10layer_norm13ln_bwd_kernelINS_13Kernel_traitsI13__nv_bfloat16S2_S2_S2_fjLj256ELj1ELj4ELj1ELj16ENS_18Kernel_traits_baseILj256ES2_S2_S2_S2_fjLj128EEEEELb0ELb0ELb0ELb0EEEvNS_9BwdParamsE
        .type           _ZN10layer_norm13ln_bwd_kernelINS_13Kernel_traitsI13__nv_bfloat16S2_S2_S2_fjLj256ELj1ELj4ELj1ELj16ENS_18Kernel_traits_baseILj256ES2_S2_S2_S2_fjLj128EEEEELb0ELb0ELb0ELb0EEEvNS_9BwdParamsE,@function
        .size           _ZN10layer_norm13ln_bwd_kernelINS_13Kernel_traitsI13__nv_bfloat16S2_S2_S2_fjLj256ELj1ELj4ELj1ELj16ENS_18Kernel_traits_baseILj256ES2_S2_S2_S2_fjLj128EEEEELb0ELb0ELb0ELb0EEEvNS_9BwdParamsE,(.L_x_4380 - _ZN10layer_norm13ln_bwd_kernelINS_13Kernel_traitsI13__nv_bfloat16S2_S2_S2_fjLj256ELj1ELj4ELj1ELj16ENS_18Kernel_traits_baseILj256ES2_S2_S2_S2_fjLj128EEEEELb0ELb0ELb0ELb0EEEvNS_9BwdParamsE)
        .other          _ZN10layer_norm13ln_bwd_kernelINS_13Kernel_traitsI13__nv_bfloat16S2_S2_S2_fjLj256ELj1ELj4ELj1ELj16ENS_18Kernel_traits_baseILj256ES2_S2_S2_S2_fjLj128EEEEELb0ELb0ELb0ELb0EEEvNS_9BwdParamsE,@"STO_CUDA_ENTRY STV_DEFAULT"
_ZN10layer_norm13ln_bwd_kernelINS_13Kernel_traitsI13__nv_bfloat16S2_S2_S2_fjLj256ELj1ELj4ELj1ELj16ENS_18Kernel_traits_baseILj256ES2_S2_S2_S2_fjLj128EEEEELb0ELb0ELb0ELb0EEEvNS_9BwdParamsE:
.text._ZN10layer_norm13ln_bwd_kernelINS_13Kernel_traitsI13__nv_bfloat16S2_S2_S2_fjLj256ELj1ELj4ELj1ELj16ENS_18Kernel_traits_baseILj256ES2_S2_S2_S2_fjLj128EEEEELb0ELb0ELb0ELb0EEEvNS_9BwdParamsE:
[----:B------:R-:W-:Y:S02]  /*0000*/  MOV R1, c[0x0][0x28] ;  /* 0x00000a0000017a02 */ /* 0x000fe40000000f00 */
[----:B------:R-:W0:Y:S01]  /*0010*/  S2R R43, SR_TID.X ;  /* 0x00000000002b7919 */ /* 0x000e220000002100 */
[----:B------:R-:W-:Y:S01]  /*0020*/  MOV R0, c[0x0][0x168] ;  /* 0x00005a0000007a02 */ /* 0x000fe20000000f00 */
[----:B------:R-:W-:-:S03]  /*0030*/  ULDC.64 UR4, c[0x0][0x118] ;  /* 0x0000460000047ab9 */ /* 0x000fc60000000a00 */
[----:B------:R-:W-:-:S04]  /*0040*/  SHF.R.S32.HI R0, RZ, 0x1f, R0 ;  /* 0x0000001fff007819 */ /* 0x000fc80000011400 */
[----:B------:R-:W-:Y:S02]  /*0050*/  LEA.HI R0, R0, c[0x0][0x168], RZ, 0x3 ;  /* 0x00005a0000007a11 */ /* 0x000fe400078f18ff */
[C---:B0-----:R-:W-:Y:S02]  /*0060*/  LOP3.LUT R3, R43.reuse, 0x1f, RZ, 0xc, !PT ;  /* 0x0000001f2b037812 */ /* 0x041fe400078e0cff */
[----:B------:R-:W-:Y:S02]  /*0070*/  LOP3.LUT R44, R43, 0x1f, RZ, 0xc0, !PT ;  /* 0x0000001f2b2c7812 */ /* 0x000fe400078ec0ff */
[----:B------:R-:W-:-:S04]  /*0080*/  LEA.HI.SX32 R0, R0, R3, 0x1d ;  /* 0x0000000300007211 */ /* 0x000fc800078feaff */
[----:B------:R-:W-:-:S13]  /*0090*/  LOP3.LUT P1, RZ, R0, 0xffffffe0, RZ, 0xc0, !PT ;  /* 0xffffffe000ff7812 */ /* 0x000fda000782c0ff */
[----:B------:R-:W-:-:S04]  /*00a0*/  @P1 IMAD.MOV.U32 R3, RZ, RZ, 0x10 ;  /* 0x00000010ff031424 */ /* 0x000fc800078e00ff */
[----:B------:R-:W-:-:S05]  /*00b0*/  @P1 IMAD.WIDE.U32 R2, R44, R3, c[0x0][0x1b0] ;  /* 0x00006c002c021625 */ /* 0x000fca00078e0003 */
[----:B------:R0:W5:Y:S01]  /*00c0*/  @P1 LDG.E.128 R20, [R2.64] ;  /* 0x0000000402141981 */ /* 0x000162000c1e1d00 */
[----:B------:R-:W-:Y:S01]  /*00d0*/  SHF.R.U32.HI R43, RZ, 0x5, R43 ;  /* 0x00000005ff2b7819 */ /* 0x000fe2000001162b */
[----:B------:R-:W-:Y:S01]  /*00e0*/  CS2R R16, SRZ ;  /* 0x0000000000107805 */ /* 0x000fe2000001ff00 */
[----:B------:R-:W-:Y:S01]  /*00f0*/  CS2R R18, SRZ ;  /* 0x0000000000127805 */ /* 0x000fe2000001ff00 */
[----:B------:R-:W1:Y:S01]  /*0100*/  S2R R0, SR_CTAID.X ;  /* 0x0000000000007919 */ /* 0x000e620000002500 */
[----:B------:R-:W-:Y:S01]  /*0110*/  CS2R R12, SRZ ;  /* 0x00000000000c7805 */ /* 0x000fe2000001ff00 */
[----:B------:R-:W-:Y:S01]  /*0120*/  CS2R R14, SRZ ;  /* 0x00000000000e7805 */ /* 0x000fe2000001ff00 */
[----:B------:R-:W-:Y:S01]  /*0130*/  CS2R R10, SRZ ;  /* 0x00000000000a7805 */ /* 0x000fe2000001ff00 */
[----:B------:R-:W-:Y:S01]  /*0140*/  CS2R R8, SRZ ;  /* 0x0000000000087805 */ /* 0x000fe2000001ff00 */
[----:B------:R-:W-:Y:S01]  /*0150*/  CS2R R6, SRZ ;  /* 0x0000000000067805 */ /* 0x000fe2000001ff00 */
[----:B------:R-:W-:Y:S01]  /*0160*/  CS2R R4, SRZ ;  /* 0x0000000000047805 */ /* 0x000fe2000001ff00 */
[----:B-1----:R-:W-:-:S04]  /*0170*/  LEA R43, R0, R43, 0x2 ;  /* 0x0000002b002b7211 */ /* 0x002fc800078e10ff */
[----:B------:R-:W-:-:S13]  /*0180*/  ISETP.GE.AND P0, PT, R43, c[0x0][0x164], PT ;  /* 0x000059002b007a0c */ /* 0x000fda0003f06270 */
[----:B------:R-:W-:Y:S05]  /*0190*/  @P0 BRA `(.L_x_0) ;  /* 0x00000e4000000947 */ /* 0x000fea0003800000 */
[----:B0-----:R-:W0:Y:S01]  /*01a0*/  LDC.U8 R52, c[0x0][0x1f0] ;  /* 0x00007c00ff347b82 */ /* 0x001e220000000000 */
[----:B------:R-:W-:Y:S01]  /*01b0*/  HFMA2.MMA R17, -RZ, RZ, 0, 0 ;  /* 0x00000000ff117435 */ /* 0x000fe200000001ff */
[--C-:B-----5:R-:W-:Y:S02]  /*01c0*/  PRMT R42, RZ, 0x5410, R20.reuse ;  /* 0x00005410ff2a7816 */ /* 0x120fe40000000014 */
[----:B------:R-:W-:Y:S02]  /*01d0*/  PRMT R41, RZ, 0x7610, R20 ;  /* 0x00007610ff297816 */ /* 0x000fe40000000014 */
[--C-:B------:R-:W-:Y:S02]  /*01e0*/  PRMT R40, RZ, 0x5410, R21.reuse ;  /* 0x00005410ff287816 */ /* 0x100fe40000000015 */
[----:B------:R-:W-:Y:S02]  /*01f0*/  PRMT R39, RZ, 0x7610, R21 ;  /* 0x00007610ff277816 */ /* 0x000fe40000000015 */
[----:B------:R-:W-:-:S02]  /*0200*/  PRMT R38, RZ, 0x5410, R22 ;  /* 0x00005410ff267816 */ /* 0x000fc40000000016 */
[----:B------:R-:W-:Y:S02]  /*0210*/  PRMT R37, RZ, 0x7610, R22 ;  /* 0x00007610ff257816 */ /* 0x000fe40000000016 */
[--C-:B------:R-:W-:Y:S02]  /*0220*/  PRMT R36, RZ, 0x5410, R23.reuse ;  /* 0x00005410ff247816 */ /* 0x100fe40000000017 */
[----:B------:R-:W-:Y:S02]  /*0230*/  PRMT R0, RZ, 0x7610, R23 ;  /* 0x00007610ff007816 */ /* 0x000fe40000000017 */
.L_x_7:
[----:B------:R-:W-:Y:S02]  /*0240*/  ISETP.NE.U32.AND P0, PT, RZ, c[0x0][0x1c0], PT ;  /* 0x00007000ff007a0c */ /* 0x000fe40003f05070 */
[----:B------:R-:W-:Y:S02]  /*0250*/  SHF.R.S32.HI R28, RZ, 0x1f, R43 ;  /* 0x0000001fff1c7819 */ /* 0x000fe4000001142b */
[----:B------:R-:W-:Y:S01]  /*0260*/  ISETP.NE.AND.EX P0, PT, RZ, c[0x0][0x1c4], PT, P0 ;  /* 0x00007100ff007a0c */ /* 0x000fe20003f05300 */
[----:B------:R-:W-:-:S12]  /*0270*/  IMAD.MOV.U32 R32, RZ, RZ, 0x4 ;  /* 0x00000004ff207424 */ /* 0x000fd800078e00ff */
[----:B------:R-:W-:-:S04]  /*0280*/  @P0 LEA R2, P2, R43, c[0x0][0x1c0], 0x1 ;  /* 0x000070002b020a11 */ /* 0x000fc800078408ff */
[C---:B------:R-:W-:Y:S01]  /*0290*/  @P0 LEA.HI.X R3, R43.reuse, c[0x0][0x1c4], R28, 0x1, P2 ;  /* 0x000071002b030a11 */ /* 0x040fe200010f0c1c */
[----:B------:R-:W-:-:S04]  /*02a0*/  IMAD.WIDE R28, R43, R32, c[0x0][0x1a8] ;  /* 0x00006a002b1c7625 */ /* 0x000fc800078e0220 */
[----:B------:R-:W2:Y:S04]  /*02b0*/  @P0 LDG.E.U16 R2, [R2.64] ;  /* 0x0000000402020981 */ /* 0x000ea8000c1e1500 */
[----:B------:R1:W5:Y:S01]  /*02c0*/  LDG.E R69, [R28.64] ;  /* 0x000000041c457981 */ /* 0x000362000c1e1900 */
[----:B------:R-:W-:Y:S01]  /*02d0*/  IMAD R30, R43, c[0x0][0x168], RZ ;  /* 0x00005a002b1e7a24 */ /* 0x000fe200078e02ff */
[----:B------:R-:W-:Y:S01]  /*02e0*/  BSSY B0, `(.L_x_1) ;  /* 0x000005f000007945 */ /* 0x000fe20003800000 */
[----:B------:R-:W-:-:S03]  /*02f0*/  MOV R61, 0x3f800000 ;  /* 0x3f800000003d7802 */ /* 0x000fc60000000f00 */
[----:B------:R-:W-:-:S04]  /*0300*/  SHF.R.S32.HI R31, RZ, 0x1f, R30 ;  /* 0x0000001fff1f7819 */ /* 0x000fc8000001141e */
[----:B------:R-:W-:Y:S02]  /*0310*/  LEA.HI R45, R31, R30, RZ, 0x3 ;  /* 0x0000001e1f2d7211 */ /* 0x000fe400078f18ff */
[----:B------:R-:W-:Y:S02]  /*0320*/  CS2R R30, SRZ ;  /* 0x00000000001e7805 */ /* 0x000fe4000001ff00 */
[----:B------:R-:W-:Y:S02]  /*0330*/  LEA.HI.SX32 R45, R45, R44, 0x1d ;  /* 0x0000002c2d2d7211 */ /* 0x000fe400078feaff */
[----:B--2---:R-:W-:Y:S01]  /*0340*/  @P0 PRMT R61, RZ, 0x5410, R2 ;  /* 0x00005410ff3d0816 */ /* 0x004fe20000000002 */
[----:B------:R-:W-:Y:S05]  /*0350*/  @!P1 BRA `(.L_x_2) ;  /* 0x0000057000009947 */ /* 0x000fea0003800000 */
[----:B-1----:R-:W-:Y:S01]  /*0360*/  LEA R28, P0, R45, c[0x0][0x188], 0x4 ;  /* 0x000062002d1c7a11 */ /* 0x002fe200078020ff */
[----:B------:R-:W-:-:S03]  /*0370*/  IMAD.WIDE R2, R43, R32, c[0x0][0x1a0] ;  /* 0x000068002b027625 */ /* 0x000fc600078e0220 */
[C---:B------:R-:W-:Y:S02]  /*0380*/  LEA.HI.X R29, R45.reuse, c[0x0][0x18c], RZ, 0x4, P0 ;  /* 0x000063002d1d7a11 */ /* 0x040fe400000f24ff */
[----:B------:R-:W-:Y:S01]  /*0390*/  MOV R32, 0x10 ;  /* 0x0000001000207802 */ /* 0x000fe20000000f00 */
[----:B------:R-:W2:Y:S04]  /*03a0*/  LDG.E R2, [R2.64] ;  /* 0x0000000402027981 */ /* 0x000ea8000c1e1900 */
[----:B------:R-:W3:Y:S01]  /*03b0*/  LDG.E.128 R28, [R28.64] ;  /* 0x000000041c1c7981 */ /* 0x000ee2000c1e1d00 */
[----:B------:R-:W-:-:S06]  /*03c0*/  IMAD.WIDE.U32 R32, R45, R32, c[0x0][0x208] ;  /* 0x000082002d207625 */ /* 0x000fcc00078e0020 */
[----:B------:R-:W4:Y:S01]  /*03d0*/  LDG.E.128 R32, [R32.64] ;  /* 0x0000000420207981 */ /* 0x000f22000c1e1d00 */
[----:B------:R-:W-:-:S04]  /*03e0*/  ISETP.NE.U32.AND P0, PT, RZ, c[0x0][0x218], PT ;  /* 0x00008600ff007a0c */ /* 0x000fc80003f05070 */
[----:B------:R-:W-:-:S13]  /*03f0*/  ISETP.NE.AND.EX P0, PT, RZ, c[0x0][0x21c], PT, P0 ;  /* 0x00008700ff007a0c */ /* 0x000fda0003f05300 */
[----:B------:R-:W-:-:S04]  /*0400*/  @P0 LEA R46, P2, R45, c[0x0][0x218], 0x4 ;  /* 0x000086002d2e0a11 */ /* 0x000fc800078420ff */
[----:B------:R-:W-:-:S05]  /*0410*/  @P0 LEA.HI.X R47, R45, c[0x0][0x21c], RZ, 0x4, P2 ;  /* 0x000087002d2f0a11 */ /* 0x000fca00010f24ff */
[----:B------:R1:W5:Y:S01]  /*0420*/  @P0 LDG.E.128 R20, [R46.64] ;  /* 0x000000042e140981 */ /* 0x000362000c1e1d00 */
[----:B0-----:R-:W-:-:S04]  /*0430*/  ISETP.NE.AND P0, PT, R52, RZ, PT ;  /* 0x000000ff3400720c */ /* 0x001fc80003f05270 */
[----:B--2---:R-:W-:Y:S02]  /*0440*/  FSEL R60, R2, RZ, !P0 ;  /* 0x000000ff023c7208 */ /* 0x004fe40004000000 */
[----:B---3--:R-:W-:Y:S02]  /*0450*/  PRMT R49, RZ, 0x5410, R29 ;  /* 0x00005410ff317816 */ /* 0x008fe4000000001d */
[--C-:B------:R-:W-:Y:S02]  /*0460*/  PRMT R3, RZ, 0x5410, R28.reuse ;  /* 0x00005410ff037816 */ /* 0x100fe4000000001c */
[----:B-1----:R-:W-:Y:S01]  /*0470*/  PRMT R47, RZ, 0x7610, R28 ;  /* 0x00007610ff2f7816 */ /* 0x002fe2000000001c */
[C---:B------:R-:W-:Y:S01]  /*0480*/  FADD.FTZ R50, -R60.reuse, R49 ;  /* 0x000000313c327221 */ /* 0x040fe20000010100 */
[----:B------:R-:W-:Y:S01]  /*0490*/  PRMT R29, RZ, 0x7610, R29 ;  /* 0x00007610ff1d7816 */ /* 0x000fe2000000001d */
[C---:B------:R-:W-:Y:S01]  /*04a0*/  FADD.FTZ R46, -R60.reuse, R3 ;  /* 0x000000033c2e7221 */ /* 0x040fe20000010100 */
[--C-:B------:R-:W-:Y:S01]  /*04b0*/  PRMT R51, RZ, 0x5410, R30.reuse ;  /* 0x00005410ff337816 */ /* 0x100fe2000000001e */
[C---:B------:R-:W-:Y:S01]  /*04c0*/  FADD.FTZ R48, -R60.reuse, R47 ;  /* 0x0000002f3c307221 */ /* 0x040fe20000010100 */
[----:B------:R-:W-:Y:S01]  /*04d0*/  PRMT R53, RZ, 0x7610, R30 ;  /* 0x00007610ff357816 */ /* 0x000fe2000000001e */
[C---:B------:R-:W-:Y:S01]  /*04e0*/  FADD.FTZ R54, -R60.reuse, R29 ;  /* 0x0000001d3c367221 */ /* 0x040fe20000010100 */
[----:B------:R-:W-:Y:S01]  /*04f0*/  PRMT R55, RZ, 0x5410, R31 ;  /* 0x00005410ff377816 */ /* 0x000fe2000000001f */
[C---:B------:R-:W-:Y:S01]  /*0500*/  FADD.FTZ R30, -R60.reuse, R51 ;  /* 0x000000333c1e7221 */ /* 0x040fe20000010100 */
[----:B------:R-:W-:Y:S01]  /*0510*/  PRMT R31, RZ, 0x7610, R31 ;  /* 0x00007610ff1f7816 */ /* 0x000fe2000000001f */
[C---:B------:R-:W-:Y:S01]  /*0520*/  FADD.FTZ R56, -R60.reuse, R53 ;  /* 0x000000353c387221 */ /* 0x040fe20000010100 */
[----:B----4-:R-:W-:Y:S01]  /*0530*/  PRMT R51, RZ, 0x5410, R33 ;  /* 0x00005410ff337816 */ /* 0x010fe20000000021 */
[C---:B------:R-:W-:Y:S01]  /*0540*/  FADD.FTZ R2, -R60.reuse, R55 ;  /* 0x000000373c027221 */ /* 0x040fe20000010100 */
[----:B------:R-:W-:Y:S01]  /*0550*/  PRMT R58, RZ, 0x7610, R33 ;  /* 0x00007610ff3a7816 */ /* 0x000fe20000000021 */
[----:B------:R-:W-:Y:S01]  /*0560*/  FADD.FTZ R60, -R60, R31 ;  /* 0x0000001f3c3c7221 */ /* 0x000fe20000010100 */
[--C-:B------:R-:W-:Y:S01]  /*0570*/  PRMT R31, RZ, 0x5410, R32.reuse ;  /* 0x00005410ff1f7816 */ /* 0x100fe20000000020 */
[C---:B-----5:R-:W-:Y:S01]  /*0580*/  FMUL.FTZ R47, R69.reuse, R46 ;  /* 0x0000002e452f7220 */ /* 0x060fe20000410000 */
[----:B------:R-:W-:Y:S01]  /*0590*/  PRMT R32, RZ, 0x7610, R32 ;  /* 0x00007610ff207816 */ /* 0x000fe20000000020 */
[----:B------:R-:W-:Y:S01]  /*05a0*/  FMUL.FTZ R53, R69, R30 ;  /* 0x0000001e45357220 */ /* 0x000fe20000410000 */
[--C-:B------:R-:W-:Y:S01]  /*05b0*/  PRMT R33, RZ, 0x5410, R34.reuse ;  /* 0x00005410ff217816 */ /* 0x100fe20000000022 */
[-C--:B------:R-:W-:Y:S01]  /*05c0*/  FMUL.FTZ R46, R42, R31.reuse ;  /* 0x0000001f2a2e7220 */ /* 0x080fe20000410000 */
[----:B------:R-:W-:Y:S01]  /*05d0*/  PRMT R28, RZ, 0x7610, R34 ;  /* 0x00007610ff1c7816 */ /* 0x000fe20000000022 */
[----:B------:R-:W-:Y:S01]  /*05e0*/  FADD.FTZ R16, R16, R31 ;  /* 0x0000001f10107221 */ /* 0x000fe20000010000 */
[--C-:B------:R-:W-:Y:S01]  /*05f0*/  PRMT R29, RZ, 0x5410, R35.reuse ;  /* 0x00005410ff1d7816 */ /* 0x100fe20000000023 */
[----:B------:R-:W-:Y:S01]  /*0600*/  FFMA.FTZ R4, R47, R31, R4 ;  /* 0x0000001f2f047223 */ /* 0x000fe20000010004 */
[----:B------:R-:W-:Y:S01]  /*0610*/  PRMT R3, RZ, 0x7610, R35 ;  /* 0x00007610ff037816 */ /* 0x000fe20000000023 */
[----:B------:R-:W-:-:S02]  /*0620*/  FMUL.FTZ R34, R69, R48 ;  /* 0x0000003045227220 */ /* 0x000fc40000410000 */
[----:B------:R-:W-:Y:S02]  /*0630*/  FMUL.FTZ R49, R41, R32 ;  /* 0x0000002029317220 */ /* 0x000fe40000410000 */
[----:B------:R-:W-:Y:S02]  /*0640*/  FADD.FTZ R30, RZ, R46 ;  /* 0x0000002eff1e7221 */ /* 0x000fe40000010000 */
[----:B------:R-:W-:Y:S02]  /*0650*/  FFMA.FTZ R31, R47, R46, RZ ;  /* 0x0000002e2f1f7223 */ /* 0x000fe400000100ff */
[C---:B------:R-:W-:Y:S02]  /*0660*/  FMUL.FTZ R48, R69.reuse, R54 ;  /* 0x0000003645307220 */ /* 0x040fe40000410000 */
[----:B------:R-:W-:Y:S02]  /*0670*/  FMUL.FTZ R35, R69, R50 ;  /* 0x0000003245237220 */ /* 0x000fe40000410000 */
[----:B------:R-:W-:-:S02]  /*0680*/  FADD.FTZ R12, R12, R33 ;  /* 0x000000210c0c7221 */ /* 0x000fc40000010000 */
[-C--:B------:R-:W-:Y:S02]  /*0690*/  FFMA.FTZ R8, R53, R33.reuse, R8 ;  /* 0x0000002135087223 */ /* 0x080fe40000010008 */
[----:B------:R-:W-:Y:S02]  /*06a0*/  FMUL.FTZ R54, R38, R33 ;  /* 0x0000002126367220 */ /* 0x000fe40000410000 */
[----:B------:R-:W-:Y:S02]  /*06b0*/  FMUL.FTZ R50, R40, R51 ;  /* 0x0000003328327220 */ /* 0x000fe40000410000 */
[----:B------:R-:W-:Y:S02]  /*06c0*/  FADD.FTZ R33, R30, R49 ;  /* 0x000000311e217221 */ /* 0x000fe40000010000 */
[----:B------:R-:W-:Y:S02]  /*06d0*/  FFMA.FTZ R31, R34, R49, R31 ;  /* 0x00000031221f7223 */ /* 0x000fe4000001001f */
[----:B------:R-:W-:-:S02]  /*06e0*/  FADD.FTZ R18, R18, R51 ;  /* 0x0000003312127221 */ /* 0x000fc40000010000 */
[----:B------:R-:W-:Y:S02]  /*06f0*/  FFMA.FTZ R6, R35, R51, R6 ;  /* 0x0000003323067223 */ /* 0x000fe40000010006 */
[----:B------:R-:W-:Y:S02]  /*0700*/  FMUL.FTZ R51, R39, R58 ;  /* 0x0000003a27337220 */ /* 0x000fe40000410000 */
[----:B------:R-:W-:Y:S02]  /*0710*/  FADD.FTZ R30, R33, R50 ;  /* 0x00000032211e7221 */ /* 0x000fe40000010000 */
[----:B------:R-:W-:Y:S02]  /*0720*/  FFMA.FTZ R31, R35, R50, R31 ;  /* 0x00000032231f7223 */ /* 0x000fe4000001001f */
[----:B------:R-:W-:Y:S02]  /*0730*/  FADD.FTZ R33, R30, R51 ;  /* 0x000000331e217221 */ /* 0x000fe40000010000 */
[----:B------:R-:W-:-:S02]  /*0740*/  FFMA.FTZ R31, R48, R51, R31 ;  /* 0x00000033301f7223 */ /* 0x000fc4000001001f */
[C---:B------:R-:W-:Y:S02]  /*0750*/  FMUL.FTZ R57, R69.reuse, R2 ;  /* 0x0000000245397220 */ /* 0x040fe40000410000 */
[----:B------:R-:W-:Y:S02]  /*0760*/  FMUL.FTZ R56, R69, R56 ;  /* 0x0000003845387220 */ /* 0x000fe40000410000 */
[----:B------:R-:W-:Y:S02]  /*0770*/  FMUL.FTZ R55, R37, R28 ;  /* 0x0000001c25377220 */ /* 0x000fe40000410000 */
[----:B------:R-:W-:Y:S02]  /*0780*/  FADD.FTZ R2, R33, R54 ;  /* 0x0000003621027221 */ /* 0x000fe40000010000 */
[----:B------:R-:W-:Y:S02]  /*0790*/  FFMA.FTZ R31, R53, R54, R31 ;  /* 0x00000036351f7223 */ /* 0x000fe4000001001f */
[----:B------:R-:W-:-:S02]  /*07a0*/  FADD.FTZ R19, R19, R58 ;  /* 0x0000003a13137221 */ /* 0x000fc40000010000 */
[----:B------:R-:W-:Y:S02]  /*07b0*/  FFMA.FTZ R7, R48, R58, R7 ;  /* 0x0000003a30077223 */ /* 0x000fe40000010007 */
[----:B------:R-:W-:Y:S02]  /*07c0*/  FADD.FTZ R14, R14, R29 ;  /* 0x0000001d0e0e7221 */ /* 0x000fe40000010000 */
[-C--:B------:R-:W-:Y:S02]  /*07d0*/  FFMA.FTZ R10, R57, R29.reuse, R10 ;  /* 0x0000001d390a7223 */ /* 0x080fe4000001000a */
[----:B------:R-:W-:Y:S02]  /*07e0*/  FMUL.FTZ R58, R36, R29 ;  /* 0x0000001d243a7220 */ /* 0x000fe40000410000 */
[----:B------:R-:W-:Y:S02]  /*07f0*/  FADD.FTZ R29, R2, R55 ;  /* 0x00000037021d7221 */ /* 0x000fe40000010000 */
[----:B------:R-:W-:-:S02]  /*0800*/  FFMA.FTZ R31, R56, R55, R31 ;  /* 0x00000037381f7223 */ /* 0x000fc4000001001f */
[----:B------:R-:W-:Y:S02]  /*0810*/  FMUL.FTZ R59, R0, R3 ;  /* 0x00000003003b7220 */ /* 0x000fe40000410000 */
[----:B------:R-:W-:Y:S02]  /*0820*/  FMUL.FTZ R60, R69, R60 ;  /* 0x0000003c453c7220 */ /* 0x000fe40000410000 */
[----:B------:R-:W-:Y:S02]  /*0830*/  FADD.FTZ R30, R29, R58 ;  /* 0x0000003a1d1e7221 */ /* 0x000fe40000010000 */
[----:B------:R-:W-:Y:S02]  /*0840*/  FFMA.FTZ R31, R57, R58, R31 ;  /* 0x0000003a391f7223 */ /* 0x000fe4000001001f */
[----:B------:R-:W-:Y:S02]  /*0850*/  FADD.FTZ R17, R17, R32 ;  /* 0x0000002011117221 */ /* 0x000fe40000010000 */
[----:B------:R-:W-:-:S02]  /*0860*/  FFMA.FTZ R5, R34, R32, R5 ;  /* 0x0000002022057223 */ /* 0x000fc40000010005 */
[----:B------:R-:W-:Y:S02]  /*0870*/  FADD.FTZ R13, R13, R28 ;  /* 0x0000001c0d0d7221 */ /* 0x000fe40000010000 */
[----:B------:R-:W-:Y:S02]  /*0880*/  FFMA.FTZ R9, R56, R28, R9 ;  /* 0x0000001c38097223 */ /* 0x000fe40000010009 */
[----:B------:R-:W-:Y:S02]  /*0890*/  FADD.FTZ R15, R15, R3 ;  /* 0x000000030f0f7221 */ /* 0x000fe40000010000 */
[----:B------:R-:W-:Y:S02]  /*08a0*/  FFMA.FTZ R11, R60, R3, R11 ;  /* 0x000000033c0b7223 */ /* 0x000fe4000001000b */
[----:B------:R-:W-:Y:S02]  /*08b0*/  FADD.FTZ R30, R30, R59 ;  /* 0x0000003b1e1e7221 */ /* 0x000fe40000010000 */
[----:B------:R-:W-:-:S02]  /*08c0*/  FFMA.FTZ R31, R60, R59, R31 ;  /* 0x0000003b3c1f7223 */ /* 0x000fc4000001001f */
.L_x_2:
[----:B-1----:R-:W-:Y:S05]  /*08d0*/  BSYNC B0 ;  /* 0x0000000000007941 */ /* 0x002fea0003800000 */
.L_x_1:
[----:B------:R-:W-:Y:S05]  /*08e0*/  BRA.DIV ~URZ, `(.L_x_3) ;  /* 0x00000b927f007947 */ /* 0x000fea000b800000 */
[----:B------:R1:W2:Y:S02]  /*08f0*/  SHFL.BFLY PT, R63, R30, 0x1, 0x1f ;  /* 0x0c201f001e3f7f89 */ /* 0x0002a400000e0000 */
.L_x_8:
[----:B------:R-:W-:Y:S05]  /*0900*/  BRA.DIV ~URZ, `(.L_x_4) ;  /* 0x00000bf27f007947 */ /* 0x000fea000b800000 */
[----:B------:R-:W3:Y:S01]  /*0910*/  SHFL.BFLY PT, R2, R31, 0x1, 0x1f ;  /* 0x0c201f001f027f89 */ /* 0x000ee200000e0000 */
[----:B--2---:R-:W-:-:S05]  /*0920*/  FADD.FTZ R62, R63, R30 ;  /* 0x0000001e3f3e7221 */ /* 0x004fca0000010000 */
[----:B------:R-:W2:Y:S01]  /*0930*/  SHFL.BFLY PT, R3, R62, 0x2, 0x1f ;  /* 0x0c401f003e037f89 */ /* 0x000ea200000e0000 */
[----:B---3--:R-:W-:-:S05]  /*0940*/  FADD.FTZ R2, R2, R31 ;  /* 0x0000001f02027221 */ /* 0x008fca0000010000 */
[----:B------:R-:W3:Y:S01]  /*0950*/  SHFL.BFLY PT, R29, R2, 0x2, 0x1f ;  /* 0x0c401f00021d7f89 */ /* 0x000ee200000e0000 */
[----:B--2---:R-:W-:-:S05]  /*0960*/  FADD.FTZ R3, R3, R62 ;  /* 0x0000003e03037221 */ /* 0x004fca0000010000 */
[----:B------:R-:W2:Y:S01]  /*0970*/  SHFL.BFLY PT, R28, R3, 0x4, 0x1f ;  /* 0x0c801f00031c7f89 */ /* 0x000ea200000e0000 */
[----:B---3--:R-:W-:-:S05]  /*0980*/  FADD.FTZ R29, R2, R29 ;  /* 0x0000001d021d7221 */ /* 0x008fca0000010000 */
[----:B-1----:R-:W1:Y:S01]  /*0990*/  SHFL.BFLY PT, R30, R29, 0x4, 0x1f ;  /* 0x0c801f001d1e7f89 */ /* 0x002e6200000e0000 */
[----:B--2---:R-:W-:-:S05]  /*09a0*/  FADD.FTZ R32, R3, R28 ;  /* 0x0000001c03207221 */ /* 0x004fca0000010000 */
[----:B------:R-:W2:Y:S01]  /*09b0*/  SHFL.BFLY PT, R31, R32, 0x8, 0x1f ;  /* 0x0d001f00201f7f89 */ /* 0x000ea200000e0000 */
[----:B-1----:R-:W-:-:S05]  /*09c0*/  FADD.FTZ R33, R29, R30 ;  /* 0x0000001e1d217221 */ /* 0x002fca0000010000 */
[----:B------:R-:W1:Y:S01]  /*09d0*/  SHFL.BFLY PT, R30, R33, 0x8, 0x1f ;  /* 0x0d001f00211e7f89 */ /* 0x000e6200000e0000 */
[----:B--2---:R-:W-:-:S05]  /*09e0*/  FADD.FTZ R28, R32, R31 ;  /* 0x0000001f201c7221 */ /* 0x004fca0000010000 */
[----:B------:R2:W3:Y:S01]  /*09f0*/  SHFL.BFLY PT, R31, R28, 0x10, 0x1f ;  /* 0x0e001f001c1f7f89 */ /* 0x0004e200000e0000 */
[----:B-1----:R-:W-:-:S05]  /*0a00*/  FADD.FTZ R30, R33, R30 ;  /* 0x0000001e211e7221 */ /* 0x002fca0000010000 */
[----:B------:R2:W1:Y:S02]  /*0a10*/  SHFL.BFLY PT, R63, R30, 0x10, 0x1f ;  /* 0x0e001f001e3f7f89 */ /* 0x00046400000e0000 */
.L_x_9:
[----:B------:R-:W-:Y:S01]  /*0a20*/  BSSY B0, `(.L_x_5) ;  /* 0x0000057000007945 */ /* 0x000fe20003800000 */
[----:B------:R-:W-:Y:S05]  /*0a30*/  @!P1 BRA `(.L_x_6) ;  /* 0x0000055000009947 */ /* 0x000fea0003800000 */
[----:B---3--:R-:W-:Y:S01]  /*0a40*/  FADD.FTZ R31, R31, R28 ;  /* 0x0000001c1f1f7221 */ /* 0x008fe20000010000 */
[----:B0-----:R-:W-:Y:S01]  /*0a50*/  ISETP.NE.AND P0, PT, R52, RZ, PT ;  /* 0x000000ff3400720c */ /* 0x001fe20003f05270 */
[----:B-1----:R-:W-:Y:S02]  /*0a60*/  FADD.FTZ R63, R63, R30 ;  /* 0x0000001e3f3f7221 */ /* 0x002fe40000010000 */
[----:B------:R-:W-:Y:S02]  /*0a70*/  FMUL.FTZ R31, R31, c[0x0][0x1e0] ;  /* 0x000078001f1f7a20 */ /* 0x000fe40000410000 */
[----:B------:R-:W-:-:S03]  /*0a80*/  FMUL.FTZ R63, R63, c[0x0][0x1e0] ;  /* 0x000078003f3f7a20 */ /* 0x000fc60000410000 */
[----:B------:R-:W-:Y:S02]  /*0a90*/  FSEL R68, R31, RZ, !P0 ;  /* 0x000000ff1f447208 */ /* 0x000fe40004000000 */
[----:B------:R-:W-:-:S03]  /*0aa0*/  ISETP.NE.U32.AND P0, PT, RZ, c[0x0][0x218], PT ;  /* 0x00008600ff007a0c */ /* 0x000fc60003f05070 */
[-CC-:B------:R-:W-:Y:S01]  /*0ab0*/  FFMA.FTZ R31, R35, R63.reuse, R68.reuse ;  /* 0x0000003f231f7223 */ /* 0x180fe20000010044 */
[----:B------:R-:W-:Y:S01]  /*0ac0*/  ISETP.NE.AND.EX P2, PT, RZ, c[0x0][0x21c], PT, P0 ;  /* 0x00008700ff007a0c */ /* 0x000fe20003f45300 */
[-CC-:B------:R-:W-:Y:S01]  /*0ad0*/  FFMA.FTZ R29, R47, R63.reuse, R68.reuse ;  /* 0x0000003f2f1d7223 */ /* 0x180fe20000010044 */
[----:B------:R-:W-:Y:S01]  /*0ae0*/  ISETP.NE.U32.AND P0, PT, RZ, c[0x0][0x258], PT ;  /* 0x00009600ff007a0c */ /* 0x000fe20003f05070 */
[-CC-:B------:R-:W-:Y:S02]  /*0af0*/  FFMA.FTZ R2, R34, R63.reuse, R68.reuse ;  /* 0x0000003f22027223 */ /* 0x180fe40000010044 */
[-CC-:B------:R-:W-:Y:S01]  /*0b00*/  FFMA.FTZ R32, R48, R63.reuse, R68.reuse ;  /* 0x0000003f30207223 */ /* 0x180fe20000010044 */
[----:B------:R-:W-:Y:S01]  /*0b10*/  ISETP.NE.AND.EX P0, PT, RZ, c[0x0][0x25c], PT, P0 ;  /* 0x00009700ff007a0c */ /* 0x000fe20003f05300 */
[-CC-:B------:R-:W-:Y:S02]  /*0b20*/  FFMA.FTZ R33, R53, R63.reuse, R68.reuse ;  /* 0x0000003f35217223 */ /* 0x180fe40000010044 */
[----:B------:R-:W-:-:S02]  /*0b30*/  FFMA.FTZ R64, R56, R63, R68 ;  /* 0x0000003f38407223 */ /* 0x000fc40000010044 */
[-CC-:B------:R-:W-:Y:S02]  /*0b40*/  FFMA.FTZ R3, R57, R63.reuse, R68.reuse ;  /* 0x0000003f39037223 */ /* 0x180fe40000010044 */
[----:B------:R-:W-:Y:S02]  /*0b50*/  FFMA.FTZ R68, R60, R63, R68 ;  /* 0x0000003f3c447223 */ /* 0x000fe40000010044 */
[----:B--2---:R-:W-:Y:S02]  /*0b60*/  FADD.FTZ R30, R50, -R31 ;  /* 0x8000001f321e7221 */ /* 0x004fe40000010000 */
[----:B------:R-:W-:Y:S02]  /*0b70*/  FADD.FTZ R28, R46, -R29 ;  /* 0x8000001d2e1c7221 */ /* 0x000fe40000010000 */
[----:B------:R-:W-:Y:S02]  /*0b80*/  FADD.FTZ R2, R49, -R2 ;  /* 0x8000000231027221 */ /* 0x000fe40000010000 */
[----:B------:R-:W-:-:S02]  /*0b90*/  FADD.FTZ R32, R51, -R32 ;  /* 0x8000002033207221 */ /* 0x000fc40000010000 */
[----:B------:R-:W-:Y:S02]  /*0ba0*/  FADD.FTZ R62, R54, -R33 ;  /* 0x80000021363e7221 */ /* 0x000fe40000010000 */
[----:B------:R-:W-:Y:S02]  /*0bb0*/  FADD.FTZ R64, R55, -R64 ;  /* 0x8000004037407221 */ /* 0x000fe40000010000 */
[----:B------:R-:W-:Y:S02]  /*0bc0*/  FADD.FTZ R66, R58, -R3 ;  /* 0x800000033a427221 */ /* 0x000fe40000010000 */
[----:B------:R-:W-:Y:S02]  /*0bd0*/  FADD.FTZ R3, R59, -R68 ;  /* 0x800000443b037221 */ /* 0x000fe40000010000 */
[C---:B-----5:R-:W-:Y:S02]  /*0be0*/  FMUL.FTZ R29, R69.reuse, R30 ;  /* 0x0000001e451d7220 */ /* 0x060fe40000410000 */
[----:B------:R-:W-:-:S02]  /*0bf0*/  FMUL.FTZ R28, R69, R28 ;  /* 0x0000001c451c7220 */ /* 0x000fc40000410000 */
[C---:B------:R-:W-:Y:S01]  /*0c00*/  FMUL.FTZ R65, R69.reuse, R2 ;  /* 0x0000000245417220 */ /* 0x040fe20000410000 */
[--C-:B------:R-:W-:Y:S01]  /*0c10*/  @P2 PRMT R2, RZ, 0x7610, R22.reuse ;  /* 0x00007610ff022816 */ /* 0x100fe20000000016 */
[C---:B------:R-:W-:Y:S02]  /*0c20*/  FMUL.FTZ R68, R69.reuse, R32 ;  /* 0x0000002045447220 */ /* 0x040fe40000410000 */
[C---:B------:R-:W-:Y:S02]  /*0c30*/  FMUL.FTZ R30, R69.reuse, R62 ;  /* 0x0000003e451e7220 */ /* 0x040fe40000410000 */
[C---:B------:R-:W-:Y:S02]  /*0c40*/  FMUL.FTZ R67, R69.reuse, R64 ;  /* 0x0000004045437220 */ /* 0x040fe40000410000 */
[C---:B------:R-:W-:Y:S02]  /*0c50*/  FMUL.FTZ R66, R69.reuse, R66 ;  /* 0x0000004245427220 */ /* 0x040fe40000410000 */
[----:B------:R-:W-:Y:S01]  /*0c60*/  FMUL.FTZ R69, R69, R3 ;  /* 0x0000000345457220 */ /* 0x000fe20000410000 */
[----:B------:R-:W-:Y:S01]  /*0c70*/  @P2 PRMT R3, RZ, 0x5410, R22 ;  /* 0x00005410ff032816 */ /* 0x000fe20000000016 */
[----:B------:R-:W-:Y:S01]  /*0c80*/  @P2 FADD.FTZ R67, R67, R2 ;  /* 0x0000000243432221 */ /* 0x000fe20000010000 */
[----:B------:R-:W-:-:S03]  /*0c90*/  @P2 PRMT R2, RZ, 0x5410, R21 ;  /* 0x00005410ff022816 */ /* 0x000fc60000000015 */
[----:B------:R-:W-:Y:S01]  /*0ca0*/  @P2 FADD.FTZ R30, R30, R3 ;  /* 0x000000031e1e2221 */ /* 0x000fe20000010000 */
[----:B------:R-:W-:Y:S01]  /*0cb0*/  @P2 PRMT R3, RZ, 0x7610, R21 ;  /* 0x00007610ff032816 */ /* 0x000fe20000000015 */
[----:B------:R-:W-:Y:S01]  /*0cc0*/  @P2 FADD.FTZ R29, R29, R2 ;  /* 0x000000021d1d2221 */ /* 0x000fe20000010000 */
[--C-:B------:R-:W-:Y:S02]  /*0cd0*/  @P2 PRMT R2, RZ, 0x7610, R20.reuse ;  /* 0x00007610ff022816 */ /* 0x100fe40000000014 */
[----:B------:R-:W-:Y:S01]  /*0ce0*/  @P0 F2FP.BF16.PACK_AB R33, RZ, R67 ;  /* 0x00000043ff21023e */ /* 0x000fe200000010ff */
[----:B------:R-:W-:Y:S01]  /*0cf0*/  @P2 FADD.FTZ R68, R68, R3 ;  /* 0x0000000344442221 */ /* 0x000fe20000010000 */
[----:B------:R-:W-:Y:S01]  /*0d00*/  @P2 PRMT R3, RZ, 0x5410, R20 ;  /* 0x00005410ff032816 */ /* 0x000fe20000000014 */
[----:B------:R-:W-:Y:S01]  /*0d10*/  @P2 FADD.FTZ R65, R65, R2 ;  /* 0x0000000241412221 */ /* 0x000fe20000010000 */
[----:B------:R-:W-:Y:S01]  /*0d20*/  @P2 PRMT R2, RZ, 0x7610, R23 ;  /* 0x00007610ff022816 */ /* 0x000fe20000000017 */
[----:B------:R-:W-:Y:S01]  /*0d30*/  FMUL.FTZ R67, R67, R61 ;  /* 0x0000003d43437220 */ /* 0x000fe20000410000 */
[----:B------:R-:W-:Y:S01]  /*0d40*/  @P0 F2FP.BF16.PACK_AB R64, RZ, R29 ;  /* 0x0000001dff40023e */ /* 0x000fe200000010ff */
[----:B------:R-:W-:Y:S01]  /*0d50*/  @P2 FADD.FTZ R28, R28, R3 ;  /* 0x000000031c1c2221 */ /* 0x000fe20000010000 */
[----:B------:R-:W-:Y:S01]  /*0d60*/  @P2 PRMT R3, RZ, 0x5410, R23 ;  /* 0x00005410ff032816 */ /* 0x000fe20000000017 */
[----:B------:R-:W-:Y:S01]  /*0d70*/  @P2 FADD.FTZ R69, R69, R2 ;  /* 0x0000000245452221 */ /* 0x000fe20000010000 */
[----:B------:R-:W-:Y:S01]  /*0d80*/  @P0 F2FP.BF16.PACK_AB R2, RZ, R30 ;  /* 0x0000001eff02023e */ /* 0x000fe200000010ff */
[-C--:B------:R-:W-:Y:S01]  /*0d90*/  FMUL.FTZ R30, R30, R61.reuse ;  /* 0x0000003d1e1e7220 */ /* 0x080fe20000410000 */
[----:B------:R-:W-:Y:S01]  /*0da0*/  @P0 F2FP.BF16.PACK_AB R32, RZ, R68 ;  /* 0x00000044ff20023e */ /* 0x000fe200000010ff */
[----:B------:R-:W-:Y:S01]  /*0db0*/  @P2 FADD.FTZ R66, R66, R3 ;  /* 0x0000000342422221 */ /* 0x000fe20000010000 */
[----:B------:R-:W-:Y:S01]  /*0dc0*/  ISETP.NE.U32.AND P2, PT, RZ, c[0x0][0x258], PT ;  /* 0x00009600ff007a0c */ /* 0x000fe20003f45070 */
[-C--:B------:R-:W-:Y:S01]  /*0dd0*/  FMUL.FTZ R29, R29, R61.reuse ;  /* 0x0000003d1d1d7220 */ /* 0x080fe20000410000 */
[----:B------:R-:W-:Y:S01]  /*0de0*/  @P0 F2FP.BF16.PACK_AB R3, RZ, R28 ;  /* 0x0000001cff03023e */ /* 0x000fe200000010ff */
[-C--:B------:R-:W-:Y:S01]  /*0df0*/  FMUL.FTZ R31, R66, R61.reuse ;  /* 0x0000003d421f7220 */ /* 0x080fe20000410000 */
[----:B------:R-:W-:Y:S01]  /*0e00*/  ISETP.NE.AND.EX P2, PT, RZ, c[0x0][0x25c], PT, P2 ;  /* 0x00009700ff007a0c */ /* 0x000fe20003f45320 */
[-C--:B------:R-:W-:Y:S01]  /*0e10*/  FMUL.FTZ R68, R68, R61.reuse ;  /* 0x0000003d44447220 */ /* 0x080fe20000410000 */
[----:B------:R-:W-:Y:S01]  /*0e20*/  @P0 F2FP.BF16.PACK_AB R63, RZ, R66 ;  /* 0x00000042ff3f023e */ /* 0x000fe200000010ff */
[----:B------:R-:W-:Y:S01]  /*0e30*/  FMUL.FTZ R28, R28, R61 ;  /* 0x0000003d1c1c7220 */ /* 0x000fe20000410000 */
[----:B------:R-:W-:Y:S01]  /*0e40*/  @P0 F2FP.BF16.PACK_AB R62, RZ, R65 ;  /* 0x00000041ff3e023e */ /* 0x000fe200000010ff */
[-C--:B------:R-:W-:Y:S01]  /*0e50*/  FMUL.FTZ R65, R65, R61.reuse ;  /* 0x0000003d41417220 */ /* 0x080fe20000410000 */
[----:B------:R-:W-:Y:S01]  /*0e60*/  @P0 PRMT R25, R64, 0x7610, R25 ;  /* 0x0000761040190816 */ /* 0x000fe20000000019 */
[----:B------:R-:W-:Y:S01]  /*0e70*/  FMUL.FTZ R66, R69, R61 ;  /* 0x0000003d45427220 */ /* 0x000fe20000410000 */
[----:B------:R-:W-:Y:S01]  /*0e80*/  @P0 F2FP.BF16.PACK_AB R61, RZ, R69 ;  /* 0x00000045ff3d023e */ /* 0x000fe200000010ff */
[----:B------:R-:W-:Y:S01]  /*0e90*/  IMAD.MOV.U32 R64, RZ, RZ, 0x10 ;  /* 0x00000010ff407424 */ /* 0x000fe200078e00ff */
[----:B------:R-:W-:-:S02]  /*0ea0*/  @P0 PRMT R26, R2, 0x7610, R26 ;  /* 0x00007610021a0816 */ /* 0x000fc4000000001a */
[----:B------:R-:W-:Y:S01]  /*0eb0*/  @P0 PRMT R24, R3, 0x7610, R24 ;  /* 0x0000761003180816 */ /* 0x000fe20000000018 */
[-C--:B------:R-:W-:Y:S01]  /*0ec0*/  @P2 IMAD.WIDE.U32 R2, R45, R64.reuse, c[0x0][0x258] ;  /* 0x000096002d022625 */ /* 0x080fe200078e0040 */
[----:B------:R-:W-:Y:S02]  /*0ed0*/  @P0 PRMT R27, R63, 0x7610, R27 ;  /* 0x000076103f1b0816 */ /* 0x000fe4000000001b */
[----:B------:R-:W-:Y:S02]  /*0ee0*/  @P0 PRMT R26, R26, 0x5410, R33 ;  /* 0x000054101a1a0816 */ /* 0x000fe40000000021 */
[----:B------:R-:W-:Y:S01]  /*0ef0*/  @P0 PRMT R25, R25, 0x5410, R32 ;  /* 0x0000541019190816 */ /* 0x000fe20000000020 */
[----:B------:R-:W-:Y:S01]  /*0f00*/  IMAD.WIDE.U32 R32, R45, R64, c[0x0][0x248] ;  /* 0x000092002d207625 */ /* 0x000fe200078e0040 */
[----:B------:R-:W-:Y:S02]  /*0f10*/  @P0 PRMT R24, R24, 0x5410, R62 ;  /* 0x0000541018180816 */ /* 0x000fe4000000003e */
[----:B------:R-:W-:-:S02]  /*0f20*/  @P0 PRMT R27, R27, 0x5410, R61 ;  /* 0x000054101b1b0816 */ /* 0x000fc4000000003d */
[----:B------:R-:W-:Y:S02]  /*0f30*/  F2FP.BF16.PACK_AB R30, R67, R30 ;  /* 0x0000001e431e723e */ /* 0x000fe400000010ff */
[----:B------:R-:W-:Y:S01]  /*0f40*/  F2FP.BF16.PACK_AB R29, R68, R29 ;  /* 0x0000001d441d723e */ /* 0x000fe200000010ff */
[----:B------:R0:W-:Y:S01]  /*0f50*/  @P2 STG.E.128 [R2.64], R24 ;  /* 0x0000001802002986 */ /* 0x0001e2000c101d04 */
[----:B------:R-:W-:Y:S02]  /*0f60*/  F2FP.BF16.PACK_AB R28, R65, R28 ;  /* 0x0000001c411c723e */ /* 0x000fe400000010ff */
[----:B------:R-:W-:-:S05]  /*0f70*/  F2FP.BF16.PACK_AB R31, R66, R31 ;  /* 0x0000001f421f723e */ /* 0x000fca00000010ff */
[----:B------:R0:W-:Y:S02]  /*0f80*/  STG.E.128 [R32.64], R28 ;  /* 0x0000001c20007986 */ /* 0x0001e4000c101d04 */
.L_x_6:
[----:B------:R-:W-:Y:S05]  /*0f90*/  BSYNC B0 ;  /* 0x0000000000007941 */ /* 0x000fea0003800000 */
.L_x_5:
[----:B0-----:R-:W-:-:S04]  /*0fa0*/  MOV R2, c[0x0][0x160] ;  /* 0x0000580000027a02 */ /* 0x001fc80000000f00 */
[----:B------:R-:W-:-:S04]  /*0fb0*/  LEA R43, R2, R43, 0x2 ;  /* 0x0000002b022b7211 */ /* 0x000fc800078e10ff */
[----:B------:R-:W-:-:S13]  /*0fc0*/  ISETP.GE.AND P0, PT, R43, c[0x0][0x164], PT ;  /* 0x000059002b007a0c */ /* 0x000fda0003f06270 */
[----:B-123-5:R-:W-:Y:S05]  /*0fd0*/  @!P0 BRA `(.L_x_7) ;  /* 0xfffff26000008947 */ /* 0x02efea000383ffff */
.L_x_0:
[----:B0-----:R-:W0:Y:S01]  /*0fe0*/  S2R R24, SR_TID.X ;  /* 0x0000000000187919 */ /* 0x001e220000002100 */
[----:B------:R-:W-:Y:S01]  /*0ff0*/  WARPSYNC 0xffffffff ;  /* 0xffffffff00007948 */ /* 0x000fe20003800000 */
[----:B0-----:R-:W-:-:S05]  /*1000*/  IMAD.SHL.U32 R0, R24, 0x20, RZ ;  /* 0x0000002018007824 */ /* 0x001fca00078e00ff */
[----:B------:R0:W-:Y:S04]  /*1010*/  STS.128 [R0], R16 ;  /* 0x0000001000007388 */ /* 0x0001e80000000c00 */
[----:B------:R-:W-:Y:S04]  /*1020*/  STS.128 [R0+0x10], R12 ;  /* 0x0000100c00007388 */ /* 0x000fe80000000c00 */
[----:B------:R-:W-:Y:S06]  /*1030*/  BAR.SYNC.DEFER_BLOCKING 0x0 ;  /* 0x0000000000007b1d */ /* 0x000fec0000010000 */
[----:B0-----:R-:W0:Y:S04]  /*1040*/  S2R R18, SR_CTAID.X ;  /* 0x0000000000127919 */ /* 0x001e280000002500 */
[----:B------:R-:W1:Y:S04]  /*1050*/  LDS R2, [R24.X4] ;  /* 0x0000000018027984 */ /* 0x000e680000004800 */
[----:B-----5:R-:W2:Y:S04]  /*1060*/  LDS R21, [R24.X4+0x400] ;  /* 0x0004000018157984 */ /* 0x020ea80000004800 */
[----:B------:R-:W3:Y:S04]  /*1070*/  LDS R3, [R24.X4+0x200] ;  /* 0x0002000018037984 */ /* 0x000ee80000004800 */
[----:B------:R-:W4:Y:S04]  /*1080*/  LDS R20, [R24.X4+0x600] ;  /* 0x0006000018147984 */ /* 0x000f280000004800 */
[----:B------:R-:W0:Y:S04]  /*1090*/  LDS R23, [R24.X4+0x800] ;  /* 0x0008000018177984 */ /* 0x000e280000004800 */
[----:B------:R-:W0:Y:S04]  /*10a0*/  LDS R22, [R24.X4+0xa00] ;  /* 0x000a000018167984 */ /* 0x000e280000004800 */
[----:B------:R-:W0:Y:S04]  /*10b0*/  LDS R25, [R24.X4+0xc00] ;  /* 0x000c000018197984 */ /* 0x000e280000004800 */
[----:B------:R-:W0:Y:S04]  /*10c0*/  LDS R27, [R24.X4+0xe00] ;  /* 0x000e0000181b7984 */ /* 0x000e280000004800 */
[----:B------:R-:W-:Y:S01]  /*10d0*/  BAR.SYNC.DEFER_BLOCKING 0x0 ;  /* 0x0000000000007b1d */ /* 0x000fe20000010000 */
[----:B-1----:R-:W-:-:S04]  /*10e0*/  FADD.FTZ R2, RZ, R2 ;  /* 0x00000002ff027221 */ /* 0x002fc80000010000 */
[----:B--2---:R-:W-:Y:S02]  /*10f0*/  FADD.FTZ R2, R2, R21 ;  /* 0x0000001502027221 */ /* 0x004fe40000010000 */
[----:B---3--:R-:W-:-:S04]  /*1100*/  FADD.FTZ R3, RZ, R3 ;  /* 0x00000003ff037221 */ /* 0x008fc80000010000 */
[----:B----4-:R-:W-:Y:S01]  /*1110*/  FADD.FTZ R3, R3, R20 ;  /* 0x0000001403037221 */ /* 0x010fe20000010000 */
[----:B------:R1:W-:Y:S01]  /*1120*/  STS.128 [R0], R4 ;  /* 0x0000000400007388 */ /* 0x0003e20000000c00 */
[----:B0-----:R-:W-:-:S03]  /*1130*/  FADD.FTZ R2, R2, R23 ;  /* 0x0000001702027221 */ /* 0x001fc60000010000 */
[----:B------:R0:W-:Y:S01]  /*1140*/  STS.128 [R0+0x10], R8 ;  /* 0x0000100800007388 */ /* 0x0001e20000000c00 */
[----:B------:R-:W-:-:S03]  /*1150*/  FADD.FTZ R22, R3, R22 ;  /* 0x0000001603167221 */ /* 0x000fc60000010000 */
[----:B------:R-:W-:Y:S01]  /*1160*/  BAR.SYNC.DEFER_BLOCKING 0x0 ;  /* 0x0000000000007b1d */ /* 0x000fe20000010000 */
[----:B------:R-:W-:Y:S02]  /*1170*/  FADD.FTZ R25, R2, R25 ;  /* 0x0000001902197221 */ /* 0x000fe40000010000 */
[----:B------:R-:W-:Y:S02]  /*1180*/  FADD.FTZ R27, R22, R27 ;  /* 0x0000001b161b7221 */ /* 0x000fe40000010000 */
[----:B-1----:R-:W-:Y:S01]  /*1190*/  IMAD R5, R18, c[0x0][0x168], RZ ;  /* 0x00005a0012057a24 */ /* 0x002fe200078e02ff */
[----:B------:R-:W-:-:S04]  /*11a0*/  IADD3 R4, -R24, 0x7f, RZ ;  /* 0x0000007f18047810 */ /* 0x000fc80007ffe1ff */
[----:B------:R-:W-:Y:S02]  /*11b0*/  IADD3 R6, P2, R5, R24, RZ ;  /* 0x0000001805067210 */ /* 0x000fe40007f5e0ff */
[----:B------:R-:W-:Y:S02]  /*11c0*/  IADD3 R4, R4, c[0x0][0x168], RZ ;  /* 0x00005a0004047a10 */ /* 0x000fe40007ffe0ff */
[----:B------:R-:W-:Y:S02]  /*11d0*/  IADD3.X R7, RZ, RZ, RZ, P2, !PT ;  /* 0x000000ffff077210 */ /* 0x000fe400017fe4ff */
[----:B------:R-:W-:Y:S02]  /*11e0*/  LOP3.LUT P1, RZ, R4, 0xffffff80, RZ, 0xc0, !PT ;  /* 0xffffff8004ff7812 */ /* 0x000fe4000782c0ff */
[C---:B------:R-:W-:Y:S02]  /*11f0*/  SHF.L.U64.HI R7, R6.reuse, 0x2, R7 ;  /* 0x0000000206077819 */ /* 0x040fe40000010207 */
[----:B------:R-:W-:Y:S01]  /*1200*/  SHF.L.U32 R6, R6, 0x2, RZ ;  /* 0x0000000206067819 */ /* 0x000fe200000006ff */
[----:B------:R-:W1:Y:S01]  /*1210*/  LDS R12, [R24.X4] ;  /* 0x00000000180c7984 */ /* 0x000e620000004800 */
[----:B------:R-:W-:-:S02]  /*1220*/  ISETP.GE.U32.AND P0, PT, R4, 0x100, PT ;  /* 0x000001000400780c */ /* 0x000fc40003f06070 */
[C---:B0-----:R-:W-:Y:S01]  /*1230*/  IADD3 R8, P2, R6.reuse, c[0x0][0x228], RZ ;  /* 0x00008a0006087a10 */ /* 0x041fe20007f5e0ff */
[----:B------:R-:W0:Y:S01]  /*1240*/  LDS R15, [R24.X4+0x400] ;  /* 0x00040000180f7984 */ /* 0x000e220000004800 */
[----:B------:R-:W-:Y:S02]  /*1250*/  IADD3 R6, P3, R6, c[0x0][0x220], RZ ;  /* 0x0000880006067a10 */ /* 0x000fe40007f7e0ff */
[C---:B------:R-:W-:Y:S01]  /*1260*/  IADD3.X R9, R7.reuse, c[0x0][0x22c], RZ, P2, !PT ;  /* 0x00008b0007097a10 */ /* 0x040fe200017fe4ff */
[----:B------:R-:W2:Y:S01]  /*1270*/  LDS R17, [R24.X4+0x800] ;  /* 0x0008000018117984 */ /* 0x000ea20000004800 */
[----:B------:R-:W-:Y:S01]  /*1280*/  IADD3.X R7, R7, c[0x0][0x224], RZ, P3, !PT ;  /* 0x0000890007077a10 */ /* 0x000fe20001ffe4ff */
[----:B------:R-:W-:Y:S01]  /*1290*/  @P1 IMAD.MOV.U32 R2, RZ, RZ, R8 ;  /* 0x000000ffff021224 */ /* 0x000fe200078e0008 */
[----:B------:R-:W-:Y:S01]  /*12a0*/  @P1 MOV R4, R6 ;  /* 0x0000000600041202 */ /* 0x000fe20000000f00 */
[----:B------:R-:W3:Y:S01]  /*12b0*/  LDS R13, [R24.X4+0x200] ;  /* 0x00020000180d7984 */ /* 0x000ee20000004800 */
[----:B------:R-:W-:Y:S01]  /*12c0*/  @P1 MOV R3, R9 ;  /* 0x0000000900031202 */ /* 0x000fe20000000f00 */
[----:B------:R-:W-:Y:S01]  /*12d0*/  @P1 IMAD.MOV.U32 R5, RZ, RZ, R7 ;  /* 0x000000ffff051224 */ /* 0x000fe200078e0007 */
[----:B------:R-:W-:Y:S01]  /*12e0*/  @P1 IADD3 R6, P3, R6, 0x200, RZ ;  /* 0x0000020006061810 */ /* 0x000fe20007f7e0ff */
[----:B------:R-:W4:Y:S01]  /*12f0*/  LDS R19, [R24.X4+0xc00] ;  /* 0x000c000018137984 */ /* 0x000f220000004800 */
[----:B------:R-:W-:-:S02]  /*1300*/  @P1 IADD3 R8, P2, R8, 0x200, RZ ;  /* 0x0000020008081810 */ /* 0x000fc40007f5e0ff */
[----:B------:R-:W-:Y:S01]  /*1310*/  @P1 IADD3.X R7, RZ, R7, RZ, P3, !PT ;  /* 0x00000007ff071210 */ /* 0x000fe20001ffe4ff */
[----:B------:R-:W4:Y:S01]  /*1320*/  LDS R14, [R24.X4+0x600] ;  /* 0x00060000180e7984 */ /* 0x000f220000004800 */
[----:B------:R-:W-:-:S03]  /*1330*/  @P1 IADD3.X R9, RZ, R9, RZ, P2, !PT ;  /* 0x00000009ff091210 */ /* 0x000fc600017fe4ff */
[----:B------:R-:W4:Y:S04]  /*1340*/  LDS R16, [R24.X4+0xa00] ;  /* 0x000a000018107984 */ /* 0x000f280000004800 */
[----:B------:R-:W4:Y:S01]  /*1350*/  LDS R0, [R24.X4+0xe00] ;  /* 0x000e000018007984 */ /* 0x000f220000004800 */
[----:B-1----:R-:W-:-:S04]  /*1360*/  FADD.FTZ R12, RZ, R12 ;  /* 0x0000000cff0c7221 */ /* 0x002fc80000010000 */
[----:B0-----:R-:W-:-:S04]  /*1370*/  FADD.FTZ R12, R12, R15 ;  /* 0x0000000f0c0c7221 */ /* 0x001fc80000010000 */
[----:B--2---:R-:W-:Y:S02]  /*1380*/  FADD.FTZ R12, R12, R17 ;  /* 0x000000110c0c7221 */ /* 0x004fe40000010000 */
[----:B---3--:R-:W-:Y:S02]  /*1390*/  FADD.FTZ R13, RZ, R13 ;  /* 0x0000000dff0d7221 */ /* 0x008fe40000010000 */
[----:B----4-:R-:W-:Y:S02]  /*13a0*/  FADD.FTZ R19, R12, R19 ;  /* 0x000000130c137221 */ /* 0x010fe40000010000 */
[----:B------:R-:W-:-:S03]  /*13b0*/  FADD.FTZ R13, R13, R14 ;  /* 0x0000000e0d0d7221 */ /* 0x000fc60000010000 */
[----:B------:R0:W-:Y:S01]  /*13c0*/  @P1 STG.E [R2.64], R19 ;  /* 0x0000001302001986 */ /* 0x0001e2000c101904 */
[----:B------:R-:W-:-:S03]  /*13d0*/  FADD.FTZ R13, R13, R16 ;  /* 0x000000100d0d7221 */ /* 0x000fc60000010000 */
[----:B------:R1:W-:Y:S01]  /*13e0*/  @P1 STG.E [R4.64], R25 ;  /* 0x0000001904001986 */ /* 0x0003e2000c101904 */
[----:B------:R-:W-:Y:S02]  /*13f0*/  FADD.FTZ R13, R13, R0 ;  /* 0x000000000d0d7221 */ /* 0x000fe40000010000 */
[----:B0-----:R-:W-:Y:S01]  /*1400*/  IMAD.MOV.U32 R2, RZ, RZ, R8 ;  /* 0x000000ffff027224 */ /* 0x001fe200078e0008 */
[----:B------:R-:W-:Y:S02]  /*1410*/  MOV R3, R9 ;  /* 0x0000000900037202 */ /* 0x000fe40000000f00 */
[----:B-1----:R-:W-:Y:S01]  /*1420*/  MOV R4, R6 ;  /* 0x0000000600047202 */ /* 0x002fe20000000f00 */
[----:B------:R-:W-:Y:S01]  /*1430*/  IMAD.MOV.U32 R5, RZ, RZ, R7 ;  /* 0x000000ffff057224 */ /* 0x000fe200078e0007 */
[----:B------:R-:W-:Y:S06]  /*1440*/  @!P0 EXIT ;  /* 0x000000000000894d */ /* 0x000fec0003800000 */
[----:B------:R-:W-:Y:S04]  /*1450*/  STG.E [R2.64], R13 ;  /* 0x0000000d02007986 */ /* 0x000fe8000c101904 */
[----:B------:R-:W-:Y:S01]  /*1460*/  STG.E [R4.64], R27 ;  /* 0x0000001b04007986 */ /* 0x000fe2000c101904 */
[----:B------:R-:W-:Y:S05]  /*1470*/  EXIT ;  /* 0x000000000000794d */ /* 0x000fea0003800000 */
.L_x_3:
[----:B------:R-:W-:Y:S01]  /*1480*/  HFMA2.MMA R33, -RZ, RZ, 0, 5.9604644775390625e-08 ;  /* 0x00000001ff217435 */ /* 0x000fe200000001ff */
[----:B------:R-:W-:Y:S01]  /*1490*/  MOV R62, R30 ;  /* 0x0000001e003e7202 */ /* 0x000fe20000000f00 */
[----:B------:R-:W-:Y:S01]  /*14a0*/  IMAD.MOV.U32 R32, RZ, RZ, -0x1 ;  /* 0xffffffffff207424 */ /* 0x000fe200078e00ff */
[----:B------:R-:W-:-:S02]  /*14b0*/  MOV R29, 0x1f ;  /* 0x0000001f001d7802 */ /* 0x000fc40000000f00 */
[----:B------:R-:W-:Y:S02]  /*14c0*/  MOV R2, 0x14e0 ;  /* 0x000014e000027802 */ /* 0x000fe40000000f00 */
[----:B0----5:R-:W-:Y:S05]  /*14d0*/  CALL.REL.NOINC `($__internal_0_$__cuda_sm70_shflsync_bfly_p) ;  /* 0x0000046000007944 */ /* 0x021fea0003c00000 */
[----:B-1----:R-:W-:Y:S01]  /*14e0*/  MOV R63, R32 ;  /* 0x00000020003f7202 */ /* 0x002fe20000000f00 */
[----:B0-----:R-:W-:Y:S05]  /*14f0*/  BRA `(.L_x_8) ;  /* 0xfffff40000007947 */ /* 0x001fea000383ffff */
.L_x_4:
[----:B------:R-:W-:Y:S01]  /*1500*/  HFMA2.MMA R33, -RZ, RZ, 0, 5.9604644775390625e-08 ;  /* 0x00000001ff217435 */ /* 0x000fe200000001ff */
[----:B------:R-:W-:Y:S01]  /*1510*/  MOV R62, R31 ;  /* 0x0000001f003e7202 */ /* 0x000fe20000000f00 */
[----:B------:R-:W-:Y:S01]  /*1520*/  IMAD.MOV.U32 R29, RZ, RZ, 0x1f ;  /* 0x0000001fff1d7424 */ /* 0x000fe200078e00ff */
[----:B------:R-:W-:Y:S02]  /*1530*/  MOV R32, 0xffffffff ;  /* 0xffffffff00207802 */ /* 0x000fe40000000f00 */
[----:B------:R-:W-:Y:S02]  /*1540*/  MOV R2, 0x1560 ;  /* 0x0000156000027802 */ /* 0x000fe40000000f00 */
[----:B012--5:R-:W-:Y:S05]  /*1550*/  CALL.REL.NOINC `($__internal_0_$__cuda_sm70_shflsync_bfly_p) ;  /* 0x000003e000007944 */ /* 0x027fea0003c00000 */
[----:B------:R-:W-:Y:S01]  /*1560*/  FADD.FTZ R63, R63, R30 ;  /* 0x0000001e3f3f7221 */ /* 0x000fe20000010000 */
[----:B0-----:R-:W-:Y:S01]  /*1570*/  HFMA2.MMA R33, -RZ, RZ, 0, 1.1920928955078125e-07 ;  /* 0x00000002ff217435 */ /* 0x001fe200000001ff */
[----:B-1----:R-:W-:Y:S01]  /*1580*/  FADD.FTZ R31, R31, R32 ;  /* 0x000000201f1f7221 */ /* 0x002fe20000010000 */
[----:B------:R-:W-:Y:S01]  /*1590*/  MOV R29, 0x1f ;  /* 0x0000001f001d7802 */ /* 0x000fe20000000f00 */
[----:B------:R-:W-:Y:S01]  /*15a0*/  IMAD.MOV.U32 R32, RZ, RZ, -0x1 ;  /* 0xffffffffff207424 */ /* 0x000fe200078e00ff */
[----:B------:R-:W-:-:S02]  /*15b0*/  MOV R62, R63 ;  /* 0x0000003f003e7202 */ /* 0x000fc40000000f00 */
[----:B------:R-:W-:Y:S02]  /*15c0*/  MOV R2, 0x15e0 ;  /* 0x000015e000027802 */ /* 0x000fe40000000f00 */
[----:B------:R-:W-:Y:S05]  /*15d0*/  CALL.REL.NOINC `($__internal_0_$__cuda_sm70_shflsync_bfly_p) ;  /* 0x0000036000007944 */ /* 0x000fea0003c00000 */
[----:B0-----:R-:W-:Y:S01]  /*15e0*/  HFMA2.MMA R29, -RZ, RZ, 0, 1.847743988037109375e-06 ;  /* 0x0000001fff1d7435 */ /* 0x001fe200000001ff */
[----:B-1----:R-:W-:Y:S01]  /*15f0*/  MOV R28, R32 ;  /* 0x00000020001c7202 */ /* 0x002fe20000000f00 */
[----:B------:R-:W-:Y:S01]  /*1600*/  IMAD.MOV.U32 R33, RZ, RZ, 0x2 ;  /* 0x00000002ff217424 */ /* 0x000fe200078e00ff */
[----:B------:R-:W-:Y:S02]  /*1610*/  MOV R62, R31 ;  /* 0x0000001f003e7202 */ /* 0x000fe40000000f00 */
[----:B------:R-:W-:Y:S02]  /*1620*/  MOV R32, 0xffffffff ;  /* 0xffffffff00207802 */ /* 0x000fe40000000f00 */
[----:B------:R-:W-:Y:S02]  /*1630*/  MOV R2, 0x1650 ;  /* 0x0000165000027802 */ /* 0x000fe40000000f00 */
[----:B------:R-:W-:Y:S05]  /*1640*/  CALL.REL.NOINC `($__internal_0_$__cuda_sm70_shflsync_bfly_p) ;  /* 0x000002f000007944 */ /* 0x000fea0003c00000 */
[----:B------:R-:W-:Y:S01]  /*1650*/  FADD.FTZ R63, R28, R63 ;  /* 0x0000003f1c3f7221 */ /* 0x000fe20000010000 */
[----:B0-----:R-:W-:Y:S01]  /*1660*/  HFMA2.MMA R33, -RZ, RZ, 0, 2.384185791015625e-07 ;  /* 0x00000004ff217435 */ /* 0x001fe200000001ff */
[----:B-1----:R-:W-:Y:S01]  /*1670*/  FADD.FTZ R31, R31, R32 ;  /* 0x000000201f1f7221 */ /* 0x002fe20000010000 */
[----:B------:R-:W-:Y:S01]  /*1680*/  MOV R32, 0xffffffff ;  /* 0xffffffff00207802 */ /* 0x000fe20000000f00 */
[----:B------:R-:W-:Y:S01]  /*1690*/  IMAD.MOV.U32 R29, RZ, RZ, 0x1f ;  /* 0x0000001fff1d7424 */ /* 0x000fe200078e00ff */
[----:B------:R-:W-:-:S02]  /*16a0*/  MOV R62, R63 ;  /* 0x0000003f003e7202 */ /* 0x000fc40000000f00 */
[----:B------:R-:W-:Y:S02]  /*16b0*/  MOV R2, 0x16d0 ;  /* 0x000016d000027802 */ /* 0x000fe40000000f00 */
[----:B------:R-:W-:Y:S05]  /*16c0*/  CALL.REL.NOINC `($__internal_0_$__cuda_sm70_shflsync_bfly_p) ;  /* 0x0000027000007944 */ /* 0x000fea0003c00000 */
[----:B0-----:R-:W-:Y:S01]  /*16d0*/  HFMA2.MMA R33, -RZ, RZ, 0, 2.384185791015625e-07 ;  /* 0x00000004ff217435 */ /* 0x001fe200000001ff */
[----:B-1----:R-:W-:Y:S01]  /*16e0*/  MOV R28, R32 ;  /* 0x00000020001c7202 */ /* 0x002fe20000000f00 */
[----:B------:R-:W-:Y:S01]  /*16f0*/  IMAD.MOV.U32 R62, RZ, RZ, R31 ;  /* 0x000000ffff3e7224 */ /* 0x000fe200078e001f */
[----:B------:R-:W-:Y:S02]  /*1700*/  MOV R29, 0x1f ;  /* 0x0000001f001d7802 */ /* 0x000fe40000000f00 */
[----:B------:R-:W-:Y:S02]  /*1710*/  MOV R32, 0xffffffff ;  /* 0xffffffff00207802 */ /* 0x000fe40000000f00 */
[----:B------:R-:W-:Y:S02]  /*1720*/  MOV R2, 0x1740 ;  /* 0x0000174000027802 */ /* 0x000fe40000000f00 */
[----:B------:R-:W-:Y:S05]  /*1730*/  CALL.REL.NOINC `($__internal_0_$__cuda_sm70_shflsync_bfly_p) ;  /* 0x0000020000007944 */ /* 0x000fea0003c00000 */
[----:B------:R-:W-:Y:S01]  /*1740*/  FADD.FTZ R63, R28, R63 ;  /* 0x0000003f1c3f7221 */ /* 0x000fe20000010000 */
[----:B0-----:R-:W-:Y:S01]  /*1750*/  HFMA2.MMA R29, -RZ, RZ, 0, 1.847743988037109375e-06 ;  /* 0x0000001fff1d7435 */ /* 0x001fe200000001ff */
[----:B-1----:R-:W-:Y:S01]  /*1760*/  FADD.FTZ R31, R31, R32 ;  /* 0x000000201f1f7221 */ /* 0x002fe20000010000 */
[----:B------:R-:W-:Y:S01]  /*1770*/  MOV R32, 0xffffffff ;  /* 0xffffffff00207802 */ /* 0x000fe20000000f00 */
[----:B------:R-:W-:Y:S01]  /*1780*/  IMAD.MOV.U32 R33, RZ, RZ, 0x8 ;  /* 0x00000008ff217424 */ /* 0x000fe200078e00ff */
[----:B------:R-:W-:-:S02]  /*1790*/  MOV R62, R63 ;  /* 0x0000003f003e7202 */ /* 0x000fc40000000f00 */
[----:B------:R-:W-:Y:S02]  /*17a0*/  MOV R2, 0x17c0 ;  /* 0x000017c000027802 */ /* 0x000fe40000000f00 */
[----:B------:R-:W-:Y:S05]  /*17b0*/  CALL.REL.NOINC `($__internal_0_$__cuda_sm70_shflsync_bfly_p) ;  /* 0x0000018000007944 */ /* 0x000fea0003c00000 */
[----:B0-----:R-:W-:Y:S01]  /*17c0*/  HFMA2.MMA R33, -RZ, RZ, 0, 4.76837158203125e-07 ;  /* 0x00000008ff217435 */ /* 0x001fe200000001ff */
[----:B-1----:R-:W-:Y:S01]  /*17d0*/  IMAD.MOV.U32 R28, RZ, RZ, R32 ;  /* 0x000000ffff1c7224 */ /* 0x002fe200078e0020 */
[----:B------:R-:W-:Y:S01]  /*17e0*/  MOV R62, R31 ;  /* 0x0000001f003e7202 */ /* 0x000fe20000000f00 */
[----:B------:R-:W-:Y:S01]  /*17f0*/  IMAD.MOV.U32 R32, RZ, RZ, -0x1 ;  /* 0xffffffffff207424 */ /* 0x000fe200078e00ff */
[----:B------:R-:W-:Y:S02]  /*1800*/  MOV R29, 0x1f ;  /* 0x0000001f001d7802 */ /* 0x000fe40000000f00 */
[----:B------:R-:W-:Y:S02]  /*1810*/  MOV R2, 0x1830 ;  /* 0x0000183000027802 */ /* 0x000fe40000000f00 */
[----:B------:R-:W-:Y:S05]  /*1820*/  CALL.REL.NOINC `($__internal_0_$__cuda_sm70_shflsync_bfly_p) ;  /* 0x0000011000007944 */ /* 0x000fea0003c00000 */
[----:B------:R-:W-:Y:S01]  /*1830*/  FADD.FTZ R28, R28, R63 ;  /* 0x0000003f1c1c7221 */ /* 0x000fe20000010000 */
[----:B0-----:R-:W-:Y:S01]  /*1840*/  HFMA2.MMA R33, -RZ, RZ, 0, 9.5367431640625e-07 ;  /* 0x00000010ff217435 */ /* 0x001fe200000001ff */
[----:B-1----:R-:W-:Y:S01]  /*1850*/  FADD.FTZ R30, R31, R32 ;  /* 0x000000201f1e7221 */ /* 0x002fe20000010000 */
[----:B------:R-:W-:Y:S01]  /*1860*/  MOV R29, 0x1f ;  /* 0x0000001f001d7802 */ /* 0x000fe20000000f00 */
[----:B------:R-:W-:Y:S01]  /*1870*/  IMAD.MOV.U32 R62, RZ, RZ, R28 ;  /* 0x000000ffff3e7224 */ /* 0x000fe200078e001c */
[----:B------:R-:W-:-:S02]  /*1880*/  MOV R32, 0xffffffff ;  /* 0xffffffff00207802 */ /* 0x000fc40000000f00 */
[----:B------:R-:W-:Y:S02]  /*1890*/  MOV R2, 0x18b0 ;  /* 0x000018b000027802 */ /* 0x000fe40000000f00 */
[----:B------:R-:W-:Y:S05]  /*18a0*/  CALL.REL.NOINC `($__internal_0_$__cuda_sm70_shflsync_bfly_p) ;  /* 0x0000009000007944 */ /* 0x000fea0003c00000 */
[----:B0-----:R-:W-:Y:S01]  /*18b0*/  HFMA2.MMA R33, -RZ, RZ, 0, 9.5367431640625e-07 ;  /* 0x00000010ff217435 */ /* 0x001fe200000001ff */
[----:B-1----:R-:W-:Y:S01]  /*18c0*/  MOV R31, R32 ;  /* 0x00000020001f7202 */ /* 0x002fe20000000f00 */
[----:B------:R-:W-:Y:S01]  /*18d0*/  IMAD.MOV.U32 R29, RZ, RZ, 0x1f ;  /* 0x0000001fff1d7424 */ /* 0x000fe200078e00ff */
[----:B------:R-:W-:Y:S02]  /*18e0*/  MOV R62, R30 ;  /* 0x0000001e003e7202 */ /* 0x000fe40000000f00 */
[----:B------:R-:W-:Y:S02]  /*18f0*/  MOV R32, 0xffffffff ;  /* 0xffffffff00207802 */ /* 0x000fe40000000f00 */
[----:B------:R-:W-:Y:S02]  /*1900*/  MOV R2, 0x1920 ;  /* 0x0000192000027802 */ /* 0x000fe40000000f00 */
[----:B------:R-:W-:Y:S05]  /*1910*/  CALL.REL.NOINC `($__internal_0_$__cuda_sm70_shflsync_bfly_p) ;  /* 0x0000002000007944 */ /* 0x000fea0003c00000 */
[----:B-1----:R-:W-:Y:S01]  /*1920*/  MOV R63, R32 ;  /* 0x00000020003f7202 */ /* 0x002fe20000000f00 */
[----:B0-----:R-:W-:Y:S05]  /*1930*/  BRA `(.L_x_9) ;  /* 0xfffff0e000007947 */ /* 0x001fea000383ffff */
        .weak           $__internal_0_$__cuda_sm70_shflsync_bfly_p
        .type           $__internal_0_$__cuda_sm70_shflsync_bfly_p,@function
        .size           $__internal_0_$__cuda_sm70_shflsync_bfly_p,(.L_x_4380 - $__internal_0_$__cuda_sm70_shflsync_bfly_p)
$__internal_0_$__cuda_sm70_shflsync_bfly_p:
[----:B------:R-:W-:Y:S01]  /*1940*/  HFMA2.MMA R3, -RZ, RZ, 0, 0 ;  /* 0x00000000ff037435 */ /* 0x000fe200000001ff */
[----:B------:R-:W-:Y:S04]  /*1950*/  WARPSYNC R32 ;  /* 0x0000002000007348 */ /* 0x000fe80003800000 */
[----:B------:R0:W1:Y:S01]  /*1960*/  SHFL.BFLY PT, R32, R62, R33, R29 ;  /* 0x0c0000213e207389 */ /* 0x00006200000e001d */
[----:B------:R-:W-:Y:S05]  /*1970*/  RET.REL.NODEC R2 `(_ZN10layer_norm13ln_bwd_kernelINS_13Kernel_traitsI13__nv_bfloat16S2_S2_S2_fjLj256ELj1ELj4ELj1ELj16ENS_18Kernel_traits_baseILj256ES2_S2_S2_S2_fjLj128EEEEELb0ELb0ELb0ELb0EEEvNS_9BwdParamsE) ;  /* 0xffffe68002007950 */ /* 0x000fea0003c3ffff */
.L_x_10:
[----:B------:R-:W-:-:S00]  /*1980*/  BRA `(.L_x_10) ;  /* 0xfffffff000007947 */ /* 0x000fc0000383ffff */
[----:B------:R-:W-:-:S00]  /*1990*/  NOP ;  /* 0x0000000000007918 */ /* 0x000fc00000000000 */
        /* <DEDUP_REMOVED lines=14> */
.L_x_4380:


//--------------------- .text._ZN10layer_norm13ln_bwd_kernelINS_13Kernel_traitsI13__nv_bfloat16S2_S2_S2_fjLj256ELj1ELj4ELj1ELj16ENS_18Kernel_traits_baseILj256ES2_S2_S2_S2_fjLj128EEEEELb0ELb0ELb0ELb1EEEvNS_9BwdParamsE --------------------------
	.section	.text._ZN10layer_norm13ln_bwd_kernelINS_13Kernel_traitsI13__nv_bfloat16S2_S2_S2_fjLj256ELj1ELj4ELj1ELj16ENS_18Kernel_traits_baseILj256ES2_S2_S2_S2_fjLj128EEEEELb0ELb0ELb0ELb1EEEvNS_9BwdParamsE,"ax",@progbits
	.sectioninfo	@"SHI_REGISTERS=68"
	.align	128
        .global         _ZN10layer_norm13ln_bwd_kernelINS_13Kernel_traitsI13__nv_bfloat16S2_S2_S2_fjLj256ELj1ELj4ELj1ELj16ENS_18Kernel_traits_baseILj256ES2_S2_S2_S2_fjLj128EEEEELb0ELb0ELb0ELb1EEEvNS_9BwdParamsE
        .type           _ZN10layer_norm13ln_bwd_kernelINS_13Kernel_traitsI13__nv_bfloat16S2_S2_S2_fjLj256ELj1ELj4ELj1ELj16ENS_18Kernel_traits_baseILj256ES2_S2_S2_S2_fjLj128EEEEELb0ELb0ELb0ELb1EEEvNS_9BwdParamsE,@function
        .size           _ZN10layer_norm13ln_bwd_kernelINS_13Kernel_traitsI13__nv_bfloat16S2_S2_S2_fjLj256ELj1ELj4ELj1ELj16ENS_18Kernel_traits_baseILj256ES2_S2_S2_S2_fjLj128EEEEELb0ELb0ELb0ELb1EEEvNS_9BwdParamsE,(.L_x_4381 - _ZN10layer_norm13ln_bwd_kernelINS_13Kernel_traitsI13__nv_bfloat16S2_S2_S2_fjLj256ELj1ELj4ELj1ELj16ENS_18Kernel_traits_baseILj256ES2_S2_S2_S2_fjLj128EEEEELb0ELb0ELb0ELb1EEEvNS_9BwdParamsE)
        .other          _ZN10layer_norm13ln_bwd_kernelINS_13Kernel_traitsI13__nv_bfloat16S2_S2_S2_fjLj256ELj1ELj4ELj1ELj16ENS_18Kernel_traits_baseILj256ES2_S2_S2_S2_fjLj128EEEEELb0ELb0ELb0ELb1EEEvNS_9BwdParamsE,@"STO_CUDA_ENTRY STV_DEFAULT"
_ZN10layer_norm13ln_bwd_kernelINS_13Kernel_traitsI13__nv_bfloat16S2_S2_S2_fjLj256ELj1ELj4ELj1ELj16ENS_18Kernel_traits_baseILj256ES2_S2_S2_S2_fjLj128EEEEELb0ELb0ELb0ELb1EEEvNS_9BwdParamsE:
.text._ZN10layer_norm13ln_bwd_kernelINS_13Kernel_traitsI13__nv_bfloat16S2_S2_S2_fjLj256ELj1ELj4ELj1ELj16ENS_18Kernel_traits_baseILj256ES2_S2_S2_S2_fjLj128EEEEELb0ELb0ELb0ELb1EEEvNS_9BwdParamsE:
[----:B------:R-:W-:Y:S02]  /*0000*/  MOV R1, c[0x0][0x28] ;  /* 0x00000a0000017a02 */ /* 0x000fe40000000f00 */
[----:B------:R-:W0:Y:S01]  /*0010*/  S2R R0, SR_TID.X ;  /* 0x0000000000007919 */ /* 0x000e220000002100 */
[----:B------:R-:W-:-:S03]  /*0020*/  ULDC.64 UR4, c[0x0][0x118] ;  /* 0x0000460000047ab9 */ /* 0x000fc60000000a00 */
[----:B------:R-:W1:Y:S01]  /*0030*/  S2R R3, SR_CTAID.X ;  /* 0x0000000000037919 */ /* 0x000e620000002500 */
[----:B0-----:R-:W-:-:S04]  /*0040*/  SHF.R.U32.HI R42, RZ, 0x5, R0 ;  /* 0x00000005ff2a7819 */ /* 0x001fc80000011600 */
[----:B-1----:R-:W-:-:S04]  /*0050*/  LEA R42, R3, R42, 0x2 ;  /* 0x0000002a032a7211 */ /* 0x002fc800078e10ff */
[----:B------:R-:W-:-:S13]  /*0060*/  ISETP.GE.AND P0, PT, R42, c[0x0][0x164], PT ;  /* 0x000059002a007a0c */ /* 0x000fda0003f06270 */
[----:B------:R-:W-:Y:S05]  /*0070*/  @!P0 BRA `(.L_x_11) ;  /* 0x0000009000008947 */ /* 0x000fea0003800000 */
[----:B------:R-:W-:Y:S01]  /*0080*/  CS2R R18, SRZ ;  /* 0x0000000000127805 */ /* 0x000fe2000001ff00 */
[----:B------:R-:W-:Y:S01]  /*0090*/  CS2R R16, SRZ ;  /* 0x0000000000107805 */ /* 0x000fe2000001ff00 */
[----:B------:R-:W-:Y:S01]  /*00a0*/  CS2R R10, SRZ ;  /* 0x00000000000a7805 */ /* 0x000fe2000001ff00 */
[----:B------:R-:W-:Y:S01]  /*00b0*/  CS2R R8, SRZ ;  /* 0x0000000000087805 */ /* 0x000fe2000001ff00 */
[----:B------:R-:W-:Y:S01]  /*00c0*/  CS2R R14, SRZ ;  /* 0x00000000000e7805 */ /* 0x000fe2000001ff00 */
[----:B------:R-:W-:Y:S01]  /*00d0*/  CS2R R12, SRZ ;  /* 0x00000000000c7805 */ /* 0x000fe2000001ff00 */
[----:B------:R-:W-:Y:S01]  /*00e0*/  CS2R R6, SRZ ;  /* 0x0000000000067805 */ /* 0x000fe2000001ff00 */
[----:B------:R-:W-:Y:S01]  /*00f0*/  CS2R R4, SRZ ;  /* 0x0000000000047805 */ /* 0x000fe2000001ff00 */
[----:B------:R-:W-:Y:S05]  /*0100*/  BRA `(.L_x_12) ;  /* 0x00000f9000007947 */ /* 0x000fea0003800000 */
.L_x_11:
[----:B------:R-:W-:-:S05]  /*0110*/  IMAD.SHL.U32 R2, R0, 0x10, RZ ;  /* 0x0000001000027824 */ /* 0x000fca00078e00ff */
[----:B------:R-:W-:-:S04]  /*0120*/  LOP3.LUT R2, R2, 0x1f0, RZ, 0xc0, !PT ;  /* 0x000001f002027812 */ /* 0x000fc800078ec0ff */
[----:B------:R-:W-:-:S04]  /*0130*/  IADD3 R4, P0, R2, c[0x0][0x1b0], RZ ;  /* 0x00006c0002047a10 */ /* 0x000fc80007f1e0ff */
[----:B------:R-:W-:-:S06]  /*0140*/  IADD3.X R5, RZ, c[0x0][0x1b4], RZ, P0, !PT ;  /* 0x00006d00ff057a10 */ /* 0x000fcc00007fe4ff */
[----:B------:R-:W2:Y:S01]  /*0150*/  LDG.E.128 R4, [R4.64] ;  /* 0x0000000404047981 */ /* 0x000ea2000c1e1d00 */
[----:B------:R-:W0:Y:S01]  /*0160*/  LDC.U8 R41, c[0x0][0x1f0] ;  /* 0x00007c00ff297b82 */ /* 0x000e220000000000 */
[----:B------:R-:W-:Y:S01]  /*0170*/  HFMA2.MMA R40, -RZ, RZ, 0, 0 ;  /* 0x00000000ff287435 */ /* 0x000fe200000001ff */
[----:B------:R-:W-:Y:S01]  /*0180*/  CS2R R20, SRZ ;  /* 0x0000000000147805 */ /* 0x000fe2000001ff00 */
[----:B------:R-:W-:Y:S01]  /*0190*/  CS2R R24, SRZ ;  /* 0x0000000000187805 */ /* 0x000fe2000001ff00 */
[----:B------:R-:W-:Y:S01]  /*01a0*/  CS2R R22, SRZ ;  /* 0x0000000000167805 */ /* 0x000fe2000001ff00 */
[----:B------:R-:W-:Y:S01]  /*01b0*/  CS2R R28, SRZ ;  /* 0x00000000001c7805 */ /* 0x000fe2000001ff00 */
[----:B------:R-:W-:Y:S01]  /*01c0*/  CS2R R26, SRZ ;  /* 0x00000000001a7805 */ /* 0x000fe2000001ff00 */
[----:B------:R-:W-:Y:S01]  /*01d0*/  CS2R R36, SRZ ;  /* 0x0000000000247805 */ /* 0x000fe2000001ff00 */
[----:B------:R-:W-:Y:S01]  /*01e0*/  CS2R R2, SRZ ;  /* 0x0000000000027805 */ /* 0x000fe2000001ff00 */
[----:B------:R-:W-:Y:S01]  /*01f0*/  IMAD.MOV.U32 R38, RZ, RZ, RZ ;  /* 0x000000ffff267224 */ /* 0x000fe200078e00ff */
[----:B--2---:R-:W-:-:S02]  /*0200*/  PRMT R39, RZ, 0x5410, R4 ;  /* 0x00005410ff277816 */ /* 0x004fc40000000004 */
[----:B------:R-:W-:Y:S02]  /*0210*/  PRMT R44, RZ, 0x7610, R4 ;  /* 0x00007610ff2c7816 */ /* 0x000fe40000000004 */
[--C-:B------:R-:W-:Y:S02]  /*0220*/  PRMT R43, RZ, 0x5410, R5.reuse ;  /* 0x00005410ff2b7816 */ /* 0x100fe40000000005 */
[----:B------:R-:W-:Y:S02]  /*0230*/  PRMT R45, RZ, 0x7610, R5 ;  /* 0x00007610ff2d7816 */ /* 0x000fe40000000005 */
[--C-:B------:R-:W-:Y:S02]  /*0240*/  PRMT R46, RZ, 0x5410, R6.reuse ;  /* 0x00005410ff2e7816 */ /* 0x100fe40000000006 */
[----:B------:R-:W-:Y:S02]  /*0250*/  PRMT R47, RZ, 0x7610, R6 ;  /* 0x00007610ff2f7816 */ /* 0x000fe40000000006 */
[----:B------:R-:W-:-:S02]  /*0260*/  PRMT R48, RZ, 0x5410, R7 ;  /* 0x00005410ff307816 */ /* 0x000fc40000000007 */
[----:B0-----:R-:W-:Y:S02]  /*0270*/  PRMT R49, RZ, 0x7610, R7 ;  /* 0x00007610ff317816 */ /* 0x001fe40000000007 */
.L_x_15:
[----:B------:R-:W-:Y:S01]  /*0280*/  IMAD R12, R42, c[0x0][0x168], RZ ;  /* 0x00005a002a0c7a24 */ /* 0x000fe200078e02ff */
[----:B------:R-:W-:Y:S02]  /*0290*/  LOP3.LUT R14, R0, 0x1f, RZ, 0xc0, !PT ;  /* 0x0000001f000e7812 */ /* 0x000fe400078ec0ff */
[----:B------:R-:W-:Y:S02]  /*02a0*/  MOV R35, 0x4 ;  /* 0x0000000400237802 */ /* 0x000fe40000000f00 */
[----:B------:R-:W-:-:S03]  /*02b0*/  SHF.R.S32.HI R13, RZ, 0x1f, R12 ;  /* 0x0000001fff0d7819 */ /* 0x000fc6000001140c */
[----:B------:R-:W-:Y:S01]  /*02c0*/  IMAD.WIDE R30, R42, R35, c[0x0][0x1a0] ;  /* 0x000068002a1e7625 */ /* 0x000fe200078e0223 */
[----:B------:R-:W-:-:S04]  /*02d0*/  LEA.HI R13, R13, R12, RZ, 0x3 ;  /* 0x0000000c0d0d7211 */ /* 0x000fc800078f18ff */
[----:B------:R-:W-:Y:S01]  /*02e0*/  LEA.HI.SX32 R33, R13, R14, 0x1d ;  /* 0x0000000e0d217211 */ /* 0x000fe200078feaff */
[----:B------:R0:W2:Y:S03]  /*02f0*/  LDG.E R57, [R30.64] ;  /* 0x000000041e397981 */ /* 0x0000a6000c1e1900 */
[----:B------:R-:W-:Y:S02]  /*0300*/  SHF.L.U32 R50, R33, 0x4, RZ ;  /* 0x0000000421327819 */ /* 0x000fe400000006ff */
[----:B------:R-:W-:Y:S02]  /*0310*/  SHF.R.U32.HI R51, RZ, 0x1c, R33 ;  /* 0x0000001cff337819 */ /* 0x000fe40000011621 */
[----:B------:R-:W-:Y:S01]  /*0320*/  IADD3 R16, P0, R50, c[0x0][0x188], RZ ;  /* 0x0000620032107a10 */ /* 0x000fe20007f1e0ff */
[----:B------:R-:W-:-:S03]  /*0330*/  IMAD.MOV.U32 R12, RZ, RZ, 0x10 ;  /* 0x00000010ff0c7424 */ /* 0x000fc600078e00ff */
[----:B------:R-:W-:Y:S01]  /*0340*/  IADD3.X R17, R51, c[0x0][0x18c], RZ, P0, !PT ;  /* 0x0000630033117a10 */ /* 0x000fe200007fe4ff */
[----:B------:R-:W-:-:S05]  /*0350*/  IMAD.WIDE.U32 R12, R33, R12, c[0x0][0x208] ;  /* 0x00008200210c7625 */ /* 0x000fca00078e000c */
[----:B------:R-:W3:Y:S01]  /*0360*/  LDG.E.128 R16, [R16.64] ;  /* 0x0000000410107981 */ /* 0x000ee2000c1e1d00 */
[----:B------:R-:W-:-:S03]  /*0370*/  IMAD.WIDE R34, R42, R35, c[0x0][0x1a8] ;  /* 0x00006a002a227625 */ /* 0x000fc600078e0223 */
[----:B------:R-:W4:Y:S04]  /*0380*/  LDG.E.128 R12, [R12.64] ;  /* 0x000000040c0c7981 */ /* 0x000f28000c1e1d00 */
[----:B------:R-:W4:Y:S01]  /*0390*/  LDG.E R34, [R34.64] ;  /* 0x0000000422227981 */ /* 0x000f22000c1e1900 */
[----:B------:R-:W-:-:S04]  /*03a0*/  ISETP.NE.U32.AND P1, PT, RZ, c[0x0][0x1c0], PT ;  /* 0x00007000ff007a0c */ /* 0x000fc80003f25070 */
[----:B------:R-:W-:Y:S02]  /*03b0*/  ISETP.NE.AND.EX P1, PT, RZ, c[0x0][0x1c4], PT, P1 ;  /* 0x00007100ff007a0c */ /* 0x000fe40003f25310 */
[----:B0-----:R-:W-:-:S11]  /*03c0*/  SHF.R.S32.HI R31, RZ, 0x1f, R42 ;  /* 0x0000001fff1f7819 */ /* 0x001fd6000001142a */
[----:B------:R-:W-:-:S04]  /*03d0*/  @P1 LEA R30, P2, R42, c[0x0][0x1c0], 0x1 ;  /* 0x000070002a1e1a11 */ /* 0x000fc800078408ff */
[----:B------:R-:W-:-:S05]  /*03e0*/  @P1 LEA.HI.X R31, R42, c[0x0][0x1c4], R31, 0x1, P2 ;  /* 0x000071002a1f1a11 */ /* 0x000fca00010f0c1f */
[----:B------:R0:W4:Y:S01]  /*03f0*/  @P1 LDG.E.U16 R30, [R30.64] ;  /* 0x000000041e1e1981 */ /* 0x000122000c1e1500 */
[----:B------:R-:W-:-:S04]  /*0400*/  ISETP.NE.U32.AND P0, PT, RZ, c[0x0][0x218], PT ;  /* 0x00008600ff007a0c */ /* 0x000fc80003f05070 */
[----:B------:R-:W-:-:S13]  /*0410*/  ISETP.NE.AND.EX P0, PT, RZ, c[0x0][0x21c], PT, P0 ;  /* 0x00008700ff007a0c */ /* 0x000fda0003f05300 */
[----:B------:R-:W-:-:S04]  /*0420*/  @P0 LEA R32, P2, R33, c[0x0][0x218], 0x4 ;  /* 0x0000860021200a11 */ /* 0x000fc800078420ff */
[----:B------:R-:W-:Y:S02]  /*0430*/  @P0 LEA.HI.X R33, R33, c[0x0][0x21c], RZ, 0x4, P2 ;  /* 0x0000870021210a11 */ /* 0x000fe400010f24ff */
[----:B------:R-:W-:-:S03]  /*0440*/  ISETP.NE.AND P2, PT, R41, RZ, PT ;  /* 0x000000ff2900720c */ /* 0x000fc60003f45270 */
[----:B------:R3:W5:Y:S01]  /*0450*/  @P0 LDG.E.128 R4, [R32.64] ;  /* 0x0000000420040981 */ /* 0x000762000c1e1d00 */
[----:B--2---:R-:W-:Y:S02]  /*0460*/  FSEL R57, R57, RZ, !P2 ;  /* 0x000000ff39397208 */ /* 0x004fe40005000000 */
[--C-:B---3--:R-:W-:Y:S02]  /*0470*/  PRMT R32, RZ, 0x5410, R16.reuse ;  /* 0x00005410ff207816 */ /* 0x108fe40000000010 */
[----:B------:R-:W-:Y:S02]  /*0480*/  PRMT R16, RZ, 0x7610, R16 ;  /* 0x00007610ff107816 */ /* 0x000fe40000000010 */
[--C-:B------:R-:W-:Y:S02]  /*0490*/  PRMT R54, RZ, 0x7610, R17.reuse ;  /* 0x00007610ff367816 */ /* 0x100fe40000000011 */
[----:B------:R-:W-:Y:S01]  /*04a0*/  PRMT R52, RZ, 0x5410, R17 ;  /* 0x00005410ff347816 */ /* 0x000fe20000000011 */
[C---:B------:R-:W-:Y:S01]  /*04b0*/  FADD.FTZ R17, -R57.reuse, R16 ;  /* 0x0000001039117221 */ /* 0x040fe20000010100 */
[--C-:B------:R-:W-:Y:S01]  /*04c0*/  PRMT R58, RZ, 0x5410, R19.reuse ;  /* 0x00005410ff3a7816 */ /* 0x100fe20000000013 */
[C---:B0-----:R-:W-:Y:S01]  /*04d0*/  FADD.FTZ R31, -R57.reuse, R54 ;  /* 0x00000036391f7221 */ /* 0x041fe20000010100 */
[----:B------:R-:W-:Y:S01]  /*04e0*/  PRMT R60, RZ, 0x7610, R19 ;  /* 0x00007610ff3c7816 */ /* 0x000fe20000000013 */
[C---:B------:R-:W-:Y:S01]  /*04f0*/  FADD.FTZ R19, -R57.reuse, R32 ;  /* 0x0000002039137221 */ /* 0x040fe20000010100 */
[----:B----4-:R-:W-:Y:S01]  /*0500*/  PRMT R16, RZ, 0x5410, R12 ;  /* 0x00005410ff107816 */ /* 0x010fe2000000000c */
[C---:B------:R-:W-:Y:S01]  /*0510*/  FADD.FTZ R59, -R57.reuse, R52 ;  /* 0x00000034393b7221 */ /* 0x040fe20000010100 */
[----:B------:R-:W-:Y:S01]  /*0520*/  PRMT R52, RZ, 0x5410, R13 ;  /* 0x00005410ff347816 */ /* 0x000fe2000000000d */
[----:B------:R-:W-:Y:S01]  /*0530*/  FADD.FTZ R55, -R57, R58 ;  /* 0x0000003a39377221 */ /* 0x000fe20000010100 */
[----:B------:R-:W-:Y:S01]  /*0540*/  PRMT R56, RZ, 0x5410, R18 ;  /* 0x00005410ff387816 */ /* 0x000fe20000000012 */
[----:B------:R-:W-:Y:S01]  /*0550*/  FMUL.FTZ R32, R34, R31 ;  /* 0x0000001f22207220 */ /* 0x000fe20000410000 */
[----:B------:R-:W-:-:S02]  /*0560*/  PRMT R33, RZ, 0x7610, R12 ;  /* 0x00007610ff217816 */ /* 0x000fc4000000000c */
[----:B------:R-:W-:Y:S01]  /*0570*/  PRMT R13, RZ, 0x7610, R13 ;  /* 0x00007610ff0d7816 */ /* 0x000fe2000000000d */
[C---:B------:R-:W-:Y:S01]  /*0580*/  FMUL.FTZ R19, R34.reuse, R19 ;  /* 0x0000001322137220 */ /* 0x040fe20000410000 */
[--C-:B------:R-:W-:Y:S02]  /*0590*/  PRMT R58, RZ, 0x5410, R15.reuse ;  /* 0x00005410ff3a7816 */ /* 0x100fe4000000000f */
[----:B------:R-:W-:Y:S01]  /*05a0*/  PRMT R12, RZ, 0x7610, R15 ;  /* 0x00007610ff0c7816 */ /* 0x000fe2000000000f */
[----:B------:R-:W-:Y:S01]  /*05b0*/  FMUL.FTZ R15, R39, R16 ;  /* 0x00000010270f7220 */ /* 0x000fe20000410000 */
[----:B------:R-:W-:Y:S01]  /*05c0*/  PRMT R18, RZ, 0x7610, R18 ;  /* 0x00007610ff127816 */ /* 0x000fe20000000012 */
[----:B------:R-:W-:Y:S01]  /*05d0*/  FADD.FTZ R35, -R57, R56 ;  /* 0x0000003839237221 */ /* 0x000fe20000010100 */
[--C-:B------:R-:W-:Y:S01]  /*05e0*/  PRMT R61, RZ, 0x5410, R14.reuse ;  /* 0x00005410ff3d7816 */ /* 0x100fe2000000000e */
[----:B------:R-:W-:Y:S01]  /*05f0*/  FMUL.FTZ R17, R34, R17 ;  /* 0x0000001122117220 */ /* 0x000fe20000410000 */
[----:B------:R-:W-:Y:S01]  /*0600*/  PRMT R54, RZ, 0x7610, R14 ;  /* 0x00007610ff367816 */ /* 0x000fe2000000000e */
[----:B------:R-:W-:-:S02]  /*0610*/  FADD.FTZ R26, R13, R26 ;  /* 0x0000001a0d1a7221 */ /* 0x000fc40000010000 */
[-C--:B------:R-:W-:Y:S02]  /*0620*/  FFMA.FTZ R27, R32, R13.reuse, R27 ;  /* 0x0000000d201b7223 */ /* 0x080fe4000001001b */
[----:B------:R-:W-:Y:S02]  /*0630*/  FMUL.FTZ R31, R45, R13 ;  /* 0x0000000d2d1f7220 */ /* 0x000fe40000410000 */
[----:B------:R-:W-:Y:S02]  /*0640*/  FMUL.FTZ R14, R44, R33 ;  /* 0x000000212c0e7220 */ /* 0x000fe40000410000 */
[----:B------:R-:W-:Y:S02]  /*0650*/  FADD.FTZ R13, RZ, R15 ;  /* 0x0000000fff0d7221 */ /* 0x000fe40000010000 */
[----:B------:R-:W-:Y:S02]  /*0660*/  FFMA.FTZ R56, R19, R15, RZ ;  /* 0x0000000f13387223 */ /* 0x000fe400000100ff */
[----:B------:R-:W-:-:S02]  /*0670*/  FADD.FTZ R53, -R57, R18 ;  /* 0x0000001239357221 */ /* 0x000fc40000010100 */
[----:B------:R-:W-:Y:S02]  /*0680*/  FADD.FTZ R57, -R57, R60 ;  /* 0x0000003c39397221 */ /* 0x000fe40000010100 */
[----:B------:R-:W-:Y:S02]  /*0690*/  FADD.FTZ R37, R16, R37 ;  /* 0x0000002510257221 */ /* 0x000fe40000010000 */
[----:B------:R-:W-:Y:S02]  /*06a0*/  FFMA.FTZ R40, R19, R16, R40 ;  /* 0x0000001013287223 */ /* 0x000fe40000010028 */
[----:B------:R-:W-:Y:S02]  /*06b0*/  FADD.FTZ R36, R33, R36 ;  /* 0x0000002421247221 */ /* 0x000fe40000010000 */
[----:B------:R-:W-:Y:S02]  /*06c0*/  FFMA.FTZ R38, R17, R33, R38 ;  /* 0x0000002111267223 */ /* 0x000fe40000010026 */
[----:B------:R-:W-:-:S02]  /*06d0*/  FMUL.FTZ R16, R34, R59 ;  /* 0x0000003b22107220 */ /* 0x000fc40000410000 */
[----:B------:R-:W-:Y:S02]  /*06e0*/  FMUL.FTZ R33, R43, R52 ;  /* 0x000000342b217220 */ /* 0x000fe40000410000 */
[----:B------:R-:W-:Y:S02]  /*06f0*/  FADD.FTZ R60, R13, R14 ;  /* 0x0000000e0d3c7221 */ /* 0x000fe40000010000 */
[----:B------:R-:W-:Y:S02]  /*0700*/  FFMA.FTZ R56, R17, R14, R56 ;  /* 0x0000000e11387223 */ /* 0x000fe40000010038 */
[----:B------:R-:W-:Y:S02]  /*0710*/  FADD.FTZ R60, R60, R33 ;  /* 0x000000213c3c7221 */ /* 0x000fe40000010000 */
[----:B------:R-:W-:Y:S02]  /*0720*/  FFMA.FTZ R56, R16, R33, R56 ;  /* 0x0000002110387223 */ /* 0x000fe40000010038 */
[----:B------:R-:W-:-:S02]  /*0730*/  FADD.FTZ R28, R52, R28 ;  /* 0x0000001c341c7221 */ /* 0x000fc40000010000 */
[----:B------:R-:W-:Y:S02]  /*0740*/  FFMA.FTZ R29, R16, R52, R29 ;  /* 0x00000034101d7223 */ /* 0x000fe4000001001d */
[C---:B------:R-:W-:Y:S02]  /*0750*/  FMUL.FTZ R52, R34.reuse, R35 ;  /* 0x0000002322347220 */ /* 0x040fe40000410000 */
[----:B------:R-:W-:Y:S02]  /*0760*/  FMUL.FTZ R53, R34, R53 ;  /* 0x0000003522357220 */ /* 0x000fe40000410000 */
[----:B------:R-:W-:Y:S02]  /*0770*/  FMUL.FTZ R35, R46, R61 ;  /* 0x0000003d2e237220 */ /* 0x000fe40000410000 */
[----:B------:R-:W-:Y:S02]  /*0780*/  FADD.FTZ R60, R60, R31 ;  /* 0x0000001f3c3c7221 */ /* 0x000fe40000010000 */
[----:B------:R-:W-:-:S02]  /*0790*/  FFMA.FTZ R56, R32, R31, R56 ;  /* 0x0000001f20387223 */ /* 0x000fc40000010038 */
[----:B------:R-:W-:Y:S02]  /*07a0*/  FADD.FTZ R24, R54, R24 ;  /* 0x0000001836187221 */ /* 0x000fe40000010000 */
[-C--:B------:R-:W-:Y:S02]  /*07b0*/  FFMA.FTZ R2, R53, R54.reuse, R2 ;  /* 0x0000003635027223 */ /* 0x080fe40000010002 */
[----:B------:R-:W-:Y:S02]  /*07c0*/  FMUL.FTZ R55, R34, R55 ;  /* 0x0000003722377220 */ /* 0x000fe40000410000 */
[----:B------:R-:W-:Y:S02]  /*07d0*/  FMUL.FTZ R54, R47, R54 ;  /* 0x000000362f367220 */ /* 0x000fe40000410000 */
[----:B------:R-:W-:Y:S02]  /*07e0*/  FADD.FTZ R13, R60, R35 ;  /* 0x000000233c0d7221 */ /* 0x000fe40000010000 */
[----:B------:R-:W-:-:S02]  /*07f0*/  FFMA.FTZ R56, R52, R35, R56 ;  /* 0x0000002334387223 */ /* 0x000fc40000010038 */
[----:B------:R-:W-:Y:S02]  /*0800*/  FADD.FTZ R21, R58, R21 ;  /* 0x000000153a157221 */ /* 0x000fe40000010000 */
[-C--:B------:R-:W-:Y:S02]  /*0810*/  FFMA.FTZ R22, R55, R58.reuse, R22 ;  /* 0x0000003a37167223 */ /* 0x080fe40000010016 */
[----:B------:R-:W-:Y:S02]  /*0820*/  FMUL.FTZ R58, R48, R58 ;  /* 0x0000003a303a7220 */ /* 0x000fe40000410000 */
[----:B------:R-:W-:Y:S02]  /*0830*/  FADD.FTZ R13, R13, R54 ;  /* 0x000000360d0d7221 */ /* 0x000fe40000010000 */
[----:B------:R-:W-:Y:S02]  /*0840*/  FFMA.FTZ R59, R53, R54, R56 ;  /* 0x00000036353b7223 */ /* 0x000fe40000010038 */
[----:B------:R-:W-:-:S02]  /*0850*/  FMUL.FTZ R56, R49, R12 ;  /* 0x0000000c31387220 */ /* 0x000fc40000410000 */
[----:B------:R-:W-:Y:S02]  /*0860*/  FMUL.FTZ R57, R34, R57 ;  /* 0x0000003922397220 */ /* 0x000fe40000410000 */
[----:B------:R-:W-:Y:S02]  /*0870*/  FADD.FTZ R13, R13, R58 ;  /* 0x0000003a0d0d7221 */ /* 0x000fe40000010000 */
[----:B------:R-:W-:Y:S01]  /*0880*/  FFMA.FTZ R60, R55, R58, R59 ;  /* 0x0000003a373c7223 */ /* 0x000fe2000001003b */
[----:B------:R-:W-:Y:S01]  /*0890*/  MOV R18, 0x3f800000 ;  /* 0x3f80000000127802 */ /* 0x000fe20000000f00 */
[----:B------:R-:W-:Y:S01]  /*08a0*/  FADD.FTZ R23, R61, R23 ;  /* 0x000000173d177221 */ /* 0x000fe20000010000 */
[----:B------:R-:W-:Y:S01]  /*08b0*/  @P1 PRMT R18, RZ, 0x5410, R30 ;  /* 0x00005410ff121816 */ /* 0x000fe2000000001e */
[----:B------:R-:W-:Y:S02]  /*08c0*/  FFMA.FTZ R20, R52, R61, R20 ;  /* 0x0000003d34147223 */ /* 0x000fe40000010014 */
[----:B------:R-:W-:-:S02]  /*08d0*/  FADD.FTZ R25, R12, R25 ;  /* 0x000000190c197221 */ /* 0x000fc40000010000 */
[----:B------:R-:W-:Y:S02]  /*08e0*/  FFMA.FTZ R3, R57, R12, R3 ;  /* 0x0000000c39037223 */ /* 0x000fe40000010003 */
[----:B------:R-:W-:Y:S02]  /*08f0*/  FADD.FTZ R59, R13, R56 ;  /* 0x000000380d3b7221 */ /* 0x000fe40000010000 */
[----:B------:R-:W-:Y:S01]  /*0900*/  FFMA.FTZ R60, R57, R56, R60 ;  /* 0x00000038393c7223 */ /* 0x000fe2000001003c */
[----:B------:R-:W-:Y:S05]  /*0910*/  BRA.DIV ~URZ, `(.L_x_13) ;  /* 0x00000b027f007947 */ /* 0x000fea000b800000 */
[----:B------:R0:W1:Y:S02]  /*0920*/  SHFL.BFLY PT, R30, R59, 0x1, 0x1f ;  /* 0x0c201f003b1e7f89 */ /* 0x00006400000e0000 */
.L_x_16:
[----:B------:R-:W-:Y:S05]  /*0930*/  BRA.DIV ~URZ, `(.L_x_14) ;  /* 0x00000b627f007947 */ /* 0x000fea000b800000 */
[----:B------:R-:W2:Y:S01]  /*0940*/  SHFL.BFLY PT, R13, R60, 0x1, 0x1f ;  /* 0x0c201f003c0d7f89 */ /* 0x000ea200000e0000 */
[----:B-1----:R-:W-:-:S05]  /*0950*/  FADD.FTZ R65, R59, R30 ;  /* 0x0000001e3b417221 */ /* 0x002fca0000010000 */
[----:B------:R-:W1:Y:S01]  /*0960*/  SHFL.BFLY PT, R12, R65, 0x2, 0x1f ;  /* 0x0c401f00410c7f89 */ /* 0x000e6200000e0000 */
[----:B--2---:R-:W-:-:S05]  /*0970*/  FADD.FTZ R13, R60, R13 ;  /* 0x0000000d3c0d7221 */ /* 0x004fca0000010000 */
[----:B------:R-:W2:Y:S01]  /*0980*/  SHFL.BFLY PT, R30, R13, 0x2, 0x1f ;  /* 0x0c401f000d1e7f89 */ /* 0x000ea200000e0000 */
[----:B-1----:R-:W-:-:S05]  /*0990*/  FADD.FTZ R12, R12, R65 ;  /* 0x000000410c0c7221 */ /* 0x002fca0000010000 */
[----:B0-----:R-:W0:Y:S01]  /*09a0*/  SHFL.BFLY PT, R59, R12, 0x4, 0x1f ;  /* 0x0c801f000c3b7f89 */ /* 0x001e2200000e0000 */
[----:B--2---:R-:W-:-:S05]  /*09b0*/  FADD.FTZ R61, R13, R30 ;  /* 0x0000001e0d3d7221 */ /* 0x004fca0000010000 */
[----:B------:R-:W1:Y:S01]  /*09c0*/  SHFL.BFLY PT, R30, R61, 0x4, 0x1f ;  /* 0x0c801f003d1e7f89 */ /* 0x000e6200000e0000 */
[----:B0-----:R-:W-:-:S05]  /*09d0*/  FADD.FTZ R62, R12, R59 ;  /* 0x0000003b0c3e7221 */ /* 0x001fca0000010000 */
[----:B------:R-:W0:Y:S01]  /*09e0*/  SHFL.BFLY PT, R59, R62, 0x8, 0x1f ;  /* 0x0d001f003e3b7f89 */ /* 0x000e2200000e0000 */
[----:B-1----:R-:W-:-:S05]  /*09f0*/  FADD.FTZ R63, R61, R30 ;  /* 0x0000001e3d3f7221 */ /* 0x002fca0000010000 */
[----:B------:R-:W1:Y:S01]  /*0a00*/  SHFL.BFLY PT, R60, R63, 0x8, 0x1f ;  /* 0x0d001f003f3c7f89 */ /* 0x000e6200000e0000 */
[----:B0-----:R-:W-:-:S05]  /*0a10*/  FADD.FTZ R30, R62, R59 ;  /* 0x0000003b3e1e7221 */ /* 0x001fca0000010000 */
[----:B------:R0:W2:Y:S01]  /*0a20*/  SHFL.BFLY PT, R65, R30, 0x10, 0x1f ;  /* 0x0e001f001e417f89 */ /* 0x0000a200000e0000 */
[----:B-1----:R-:W-:-:S05]  /*0a30*/  FADD.FTZ R59, R63, R60 ;  /* 0x0000003c3f3b7221 */ /* 0x002fca0000010000 */
[----:B------:R0:W1:Y:S02]  /*0a40*/  SHFL.BFLY PT, R60, R59, 0x10, 0x1f ;  /* 0x0e001f003b3c7f89 */ /* 0x00006400000e0000 */
.L_x_17:
[----:B--2---:R-:W-:Y:S01]  /*0a50*/  FADD.FTZ R65, R65, R30 ;  /* 0x0000001e41417221 */ /* 0x004fe20000010000 */
[----:B------:R-:W-:Y:S01]  /*0a60*/  ISETP.NE.U32.AND P1, PT, RZ, c[0x0][0x258], PT ;  /* 0x00009600ff007a0c */ /* 0x000fe20003f25070 */
[----:B-1----:R-:W-:Y:S02]  /*0a70*/  FADD.FTZ R60, R60, R59 ;  /* 0x0000003b3c3c7221 */ /* 0x002fe40000010000 */
[----:B------:R-:W-:Y:S01]  /*0a80*/  FMUL.FTZ R65, R65, c[0x0][0x1e0] ;  /* 0x0000780041417a20 */ /* 0x000fe20000410000 */
[----:B------:R-:W-:Y:S01]  /*0a90*/  ISETP.NE.AND.EX P1, PT, RZ, c[0x0][0x25c], PT, P1 ;  /* 0x00009700ff007a0c */ /* 0x000fe20003f25310 */
[----:B------:R-:W-:-:S03]  /*0aa0*/  FMUL.FTZ R60, R60, c[0x0][0x1e0] ;  /* 0x000078003c3c7a20 */ /* 0x000fc60000410000 */
[----:B------:R-:W-:-:S05]  /*0ab0*/  FSEL R65, R65, RZ, !P2 ;  /* 0x000000ff41417208 */ /* 0x000fca0005000000 */
[-CC-:B------:R-:W-:Y:S02]  /*0ac0*/  FFMA.FTZ R12, R19, R60.reuse, R65.reuse ;  /* 0x0000003c130c7223 */ /* 0x180fe40000010041 */
[-CC-:B------:R-:W-:Y:S02]  /*0ad0*/  FFMA.FTZ R32, R32, R60.reuse, R65.reuse ;  /* 0x0000003c20207223 */ /* 0x180fe40000010041 */
[----:B------:R-:W-:Y:S01]  /*0ae0*/  FADD.FTZ R15, R15, -R12 ;  /* 0x8000000c0f0f7221 */ /* 0x000fe20000010000 */
[----:B-----5:R-:W-:Y:S01]  /*0af0*/  @P0 PRMT R12, RZ, 0x5410, R4 ;  /* 0x00005410ff0c0816 */ /* 0x020fe20000000004 */
[----:B------:R-:W-:Y:S02]  /*0b00*/  FFMA.FTZ R17, R17, R60, R65 ;  /* 0x0000003c11117223 */ /* 0x000fe40000010041 */
[----:B------:R-:W-:Y:S02]  /*0b10*/  FADD.FTZ R19, R31, -R32 ;  /* 0x800000201f137221 */ /* 0x000fe40000010000 */
[----:B------:R-:W-:-:S02]  /*0b20*/  FMUL.FTZ R31, R34, R15 ;  /* 0x0000000f221f7220 */ /* 0x000fc40000410000 */
[-C--:B------:R-:W-:Y:S02]  /*0b30*/  FFMA.FTZ R16, R16, R60.reuse, R65 ;  /* 0x0000003c10107223 */ /* 0x080fe40000010041 */
[----:B------:R-:W-:Y:S02]  /*0b40*/  FADD.FTZ R17, R14, -R17 ;  /* 0x800000110e117221 */ /* 0x000fe40000010000 */
[----:B------:R-:W-:Y:S01]  /*0b50*/  @P0 FADD.FTZ R31, R31, R12 ;  /* 0x0000000c1f1f0221 */ /* 0x000fe20000010000 */
[----:B------:R-:W-:Y:S01]  /*0b60*/  @P0 PRMT R12, RZ, 0x7610, R4 ;  /* 0x00007610ff0c0816 */ /* 0x000fe20000000004 */
[----:B------:R-:W-:Y:S02]  /*0b70*/  FADD.FTZ R13, R33, -R16 ;  /* 0x80000010210d7221 */ /* 0x000fe40000010000 */
[----:B------:R-:W-:Y:S01]  /*0b80*/  FMUL.FTZ R33, R34, R17 ;  /* 0x0000001122217220 */ /* 0x000fe20000410000 */
[----:B------:R-:W-:Y:S01]  /*0b90*/  @P1 F2FP.BF16.PACK_AB R16, RZ, R31 ;  /* 0x0000001fff10123e */ /* 0x000fe200000010ff */
[----:B------:R-:W-:-:S02]  /*0ba0*/  FFMA.FTZ R52, R52, R60, R65 ;  /* 0x0000003c34347223 */ /* 0x000fc40000010041 */
[-C--:B0-----:R-:W-:Y:S01]  /*0bb0*/  FFMA.FTZ R59, R55, R60.reuse, R65 ;  /* 0x0000003c373b7223 */ /* 0x081fe20000010041 */
[----:B------:R-:W-:Y:S01]  /*0bc0*/  @P1 PRMT R8, R16, 0x7610, R8 ;  /* 0x0000761010081816 */ /* 0x000fe20000000008 */
[----:B------:R-:W-:Y:S01]  /*0bd0*/  @P0 FADD.FTZ R33, R33, R12 ;  /* 0x0000000c21210221 */ /* 0x000fe20000010000 */
[----:B------:R-:W-:Y:S01]  /*0be0*/  @P0 PRMT R12, RZ, 0x5410, R5 ;  /* 0x00005410ff0c0816 */ /* 0x000fe20000000005 */
[----:B------:R-:W-:Y:S02]  /*0bf0*/  FADD.FTZ R55, R35, -R52 ;  /* 0x8000003423377221 */ /* 0x000fe40000010000 */
[----:B------:R-:W-:Y:S01]  /*0c00*/  FMUL.FTZ R35, R34, R13 ;  /* 0x0000000d22237220 */ /* 0x000fe20000410000 */
[----:B------:R-:W-:Y:S01]  /*0c10*/  @P1 F2FP.BF16.PACK_AB R17, RZ, R33 ;  /* 0x00000021ff11123e */ /* 0x000fe200000010ff */
[-CC-:B------:R-:W-:Y:S02]  /*0c20*/  FFMA.FTZ R53, R53, R60.reuse, R65.reuse ;  /* 0x0000003c35357223 */ /* 0x180fe40000010041 */
[----:B------:R-:W-:Y:S01]  /*0c30*/  FFMA.FTZ R61, R57, R60, R65 ;  /* 0x0000003c393d7223 */ /* 0x000fe20000010041 */
[----:B------:R-:W-:Y:S01]  /*0c40*/  @P1 PRMT R8, R8, 0x5410, R17 ;  /* 0x0000541008081816 */ /* 0x000fe20000000011 */
[----:B------:R-:W-:Y:S01]  /*0c50*/  @P0 FADD.FTZ R35, R35, R12 ;  /* 0x0000000c23230221 */ /* 0x000fe20000010000 */
[----:B------:R-:W-:Y:S01]  /*0c60*/  @P0 PRMT R12, RZ, 0x7610, R5 ;  /* 0x00007610ff0c0816 */ /* 0x000fe20000000005 */
[----:B------:R-:W-:-:S02]  /*0c70*/  FADD.FTZ R57, R54, -R53 ;  /* 0x8000003536397221 */ /* 0x000fc40000010000 */
[C---:B------:R-:W-:Y:S01]  /*0c80*/  FMUL.FTZ R53, R34.reuse, R19 ;  /* 0x0000001322357220 */ /* 0x040fe20000410000 */
[----:B------:R-:W-:Y:S01]  /*0c90*/  @P1 F2FP.BF16.PACK_AB R30, RZ, R35 ;  /* 0x00000023ff1e123e */ /* 0x000fe200000010ff */
[C---:B------:R-:W-:Y:S02]  /*0ca0*/  FMUL.FTZ R55, R34.reuse, R55 ;  /* 0x0000003722377220 */ /* 0x040fe40000410000 */
[----:B------:R-:W-:Y:S01]  /*0cb0*/  @P0 FADD.FTZ R53, R53, R12 ;  /* 0x0000000c35350221 */ /* 0x000fe20000010000 */
[----:B------:R-:W-:Y:S01]  /*0cc0*/  @P0 PRMT R12, RZ, 0x5410, R6 ;  /* 0x00005410ff0c0816 */ /* 0x000fe20000000006 */
[----:B------:R-:W-:Y:S01]  /*0cd0*/  FMUL.FTZ R13, R34, R57 ;  /* 0x00000039220d7220 */ /* 0x000fe20000410000 */
[----:B------:R-:W-:Y:S01]  /*0ce0*/  @P1 PRMT R9, R30, 0x7610, R9 ;  /* 0x000076101e091816 */ /* 0x000fe20000000009 */
[----:B------:R-:W-:Y:S01]  /*0cf0*/  FADD.FTZ R59, R58, -R59 ;  /* 0x8000003b3a3b7221 */ /* 0x000fe20000010000 */
[----:B------:R-:W-:Y:S01]  /*0d00*/  @P1 F2FP.BF16.PACK_AB R19, RZ, R53 ;  /* 0x00000035ff13123e */ /* 0x000fe200000010ff */
        /* <DEDUP_REMOVED lines=10> */
[----:B------:R-:W-:-:S02]  /*0db0*/  FMUL.FTZ R34, R53, R18 ;  /* 0x0000001235227220 */ /* 0x000fc40000410000 */
[----:B------:R-:W-:Y:S01]  /*0dc0*/  @P0 FADD.FTZ R15, R15, R12 ;  /* 0x0000000c0f0f0221 */ /* 0x000fe20000010000 */
[----:B------:R-:W-:Y:S01]  /*0dd0*/  @P0 PRMT R12, RZ, 0x7610, R7 ;  /* 0x00007610ff0c0816 */ /* 0x000fe20000000007 */
[-C--:B------:R-:W-:Y:S02]  /*0de0*/  FMUL.FTZ R14, R55, R18.reuse ;  /* 0x00000012370e7220 */ /* 0x080fe40000410000 */
[-C--:B------:R-:W-:Y:S02]  /*0df0*/  FMUL.FTZ R33, R33, R18.reuse ;  /* 0x0000001221217220 */ /* 0x080fe40000410000 */
[----:B------:R-:W-:Y:S01]  /*0e00*/  @P0 FADD.FTZ R61, R61, R12 ;  /* 0x0000000c3d3d0221 */ /* 0x000fe20000010000 */
[----:B------:R-:W-:Y:S01]  /*0e10*/  @P1 IADD3 R16, P0, R50, c[0x0][0x258], RZ ;  /* 0x0000960032101a10 */ /* 0x000fe20007f1e0ff */
[-C--:B------:R-:W-:Y:S01]  /*0e20*/  FMUL.FTZ R12, R31, R18.reuse ;  /* 0x000000121f0c7220 */ /* 0x080fe20000410000 */
[----:B------:R-:W-:Y:S01]  /*0e30*/  @P1 F2FP.BF16.PACK_AB R31, RZ, R13 ;  /* 0x0000000dff1f123e */ /* 0x000fe200000010ff */
[-C--:B------:R-:W-:Y:S01]  /*0e40*/  FMUL.FTZ R35, R35, R18.reuse ;  /* 0x0000001223237220 */ /* 0x080fe20000410000 */
[----:B------:R-:W-:Y:S01]  /*0e50*/  @P1 IADD3.X R17, R51, c[0x0][0x25c], RZ, P0, !PT ;  /* 0x0000970033111a10 */ /* 0x000fe200007fe4ff */
[-C--:B------:R-:W-:Y:S01]  /*0e60*/  FMUL.FTZ R52, R15, R18.reuse ;  /* 0x000000120f347220 */ /* 0x080fe20000410000 */
[----:B------:R-:W-:Y:S01]  /*0e70*/  @P1 PRMT R10, R10, 0x5410, R31 ;  /* 0x000054100a0a1816 */ /* 0x000fe2000000001f */
[-C--:B------:R-:W-:Y:S01]  /*0e80*/  FMUL.FTZ R55, R61, R18.reuse ;  /* 0x000000123d377220 */ /* 0x080fe20000410000 */
[----:B------:R-:W-:Y:S01]  /*0e90*/  @P1 F2FP.BF16.PACK_AB R61, RZ, R61 ;  /* 0x0000003dff3d123e */ /* 0x000fe200000010ff */
[----:B------:R-:W-:Y:S01]  /*0ea0*/  FMUL.FTZ R53, R13, R18 ;  /* 0x000000120d357220 */ /* 0x000fe20000410000 */
[----:B------:R-:W-:-:S02]  /*0eb0*/  @P1 F2FP.BF16.PACK_AB R18, RZ, R15 ;  /* 0x0000000fff12123e */ /* 0x000fc400000010ff */
[----:B------:R-:W-:Y:S02]  /*0ec0*/  F2FP.BF16.PACK_AB R15, R55, R52 ;  /* 0x00000034370f723e */ /* 0x000fe400000010ff */
[----:B------:R-:W-:Y:S02]  /*0ed0*/  @P1 PRMT R11, R18, 0x7610, R11 ;  /* 0x00007610120b1816 */ /* 0x000fe4000000000b */
[----:B------:R-:W-:Y:S02]  /*0ee0*/  IADD3 R18, P2, R50, c[0x0][0x248], RZ ;  /* 0x0000920032127a10 */ /* 0x000fe40007f5e0ff */
[----:B------:R-:W-:Y:S02]  /*0ef0*/  @P1 PRMT R11, R11, 0x5410, R61 ;  /* 0x000054100b0b1816 */ /* 0x000fe4000000003d */
[----:B------:R-:W-:Y:S02]  /*0f00*/  F2FP.BF16.PACK_AB R14, R53, R14 ;  /* 0x0000000e350e723e */ /* 0x000fe400000010ff */
[----:B------:R-:W-:Y:S01]  /*0f10*/  F2FP.BF16.PACK_AB R13, R34, R35 ;  /* 0x00000023220d723e */ /* 0x000fe200000010ff */
[----:B------:R0:W-:Y:S01]  /*0f20*/  @P1 STG.E.128 [R16.64], R8 ;  /* 0x0000000810001986 */ /* 0x0001e2000c101d04 */
[----:B------:R-:W-:-:S02]  /*0f30*/  F2FP.BF16.PACK_AB R12, R33, R12 ;  /* 0x0000000c210c723e */ /* 0x000fc400000010ff */
[----:B------:R-:W-:Y:S02]  /*0f40*/  IADD3.X R19, R51, c[0x0][0x24c], RZ, P2, !PT ;  /* 0x0000930033137a10 */ /* 0x000fe400017fe4ff */
[----:B------:R-:W-:-:S03]  /*0f50*/  MOV R31, c[0x0][0x160] ;  /* 0x00005800001f7a02 */ /* 0x000fc60000000f00 */
[----:B------:R0:W-:Y:S02]  /*0f60*/  STG.E.128 [R18.64], R12 ;  /* 0x0000000c12007986 */ /* 0x0001e4000c101d04 */
[----:B------:R-:W-:-:S05]  /*0f70*/  IMAD R42, R31, 0x4, R42 ;  /* 0x000000041f2a7824 */ /* 0x000fca00078e022a */
[----:B------:R-:W-:-:S13]  /*0f80*/  ISETP.GE.AND P0, PT, R42, c[0x0][0x164], PT ;  /* 0x000059002a007a0c */ /* 0x000fda0003f06270 */
[----:B0-----:R-:W-:Y:S05]  /*0f90*/  @!P0 BRA `(.L_x_15) ;  /* 0xfffff2e000008947 */ /* 0x001fea000383ffff */
[----:B------:R-:W-:Y:S01]  /*0fa0*/  MOV R4, R40 ;  /* 0x0000002800047202 */ /* 0x000fe20000000f00 */
[----:B------:R-:W-:Y:S01]  /*0fb0*/  IMAD.MOV.U32 R5, RZ, RZ, R38 ;  /* 0x000000ffff057224 */ /* 0x000fe200078e0026 */
[----:B------:R-:W-:Y:S01]  /*0fc0*/  MOV R8, R37 ;  /* 0x0000002500087202 */ /* 0x000fe20000000f00 */
[----:B------:R-:W-:Y:S01]  /*0fd0*/  IMAD.MOV.U32 R7, RZ, RZ, R27 ;  /* 0x000000ffff077224 */ /* 0x000fe200078e001b */
[----:B------:R-:W-:Y:S01]  /*0fe0*/  MOV R9, R36 ;  /* 0x0000002400097202 */ /* 0x000fe20000000f00 */
[----:B------:R-:W-:Y:S01]  /*0ff0*/  IMAD.MOV.U32 R13, RZ, RZ, R2 ;  /* 0x000000ffff0d7224 */ /* 0x000fe200078e0002 */
[----:B------:R-:W-:Y:S01]  /*1000*/  MOV R6, R29 ;  /* 0x0000001d00067202 */ /* 0x000fe20000000f00 */
[----:B------:R-:W-:Y:S01]  /*1010*/  IMAD.MOV.U32 R15, RZ, RZ, R3 ;  /* 0x000000ffff0f7224 */ /* 0x000fe200078e0003 */
[----:B------:R-:W-:Y:S02]  /*1020*/  MOV R10, R28 ;  /* 0x0000001c000a7202 */ /* 0x000fe40000000f00 */
[----:B------:R-:W-:-:S02]  /*1030*/  MOV R11, R26 ;  /* 0x0000001a000b7202 */ /* 0x000fc40000000f00 */
[----:B------:R-:W-:Y:S02]  /*1040*/  MOV R12, R20 ;  /* 0x00000014000c7202 */ /* 0x000fe40000000f00 */
[----:B------:R-:W-:Y:S02]  /*1050*/  MOV R16, R23 ;  /* 0x0000001700107202 */ /* 0x000fe40000000f00 */
[----:B------:R-:W-:Y:S02]  /*1060*/  MOV R17, R24 ;  /* 0x0000001800117202 */ /* 0x000fe40000000f00 */
[----:B------:R-:W-:Y:S02]  /*1070*/  MOV R14, R22 ;  /* 0x00000016000e7202 */ /* 0x000fe40000000f00 */
[----:B------:R-:W-:Y:S02]  /*1080*/  MOV R18, R21 ;  /* 0x0000001500127202 */ /* 0x000fe40000000f00 */
[----:B------:R-:W-:-:S02]  /*1090*/  MOV R19, R25 ;  /* 0x0000001900137202 */ /* 0x000fc40000000f00 */
.L_x_12:
[----:B------:R-:W-:Y:S01]  /*10a0*/  SHF.L.U32 R2, R0, 0x5, RZ ;  /* 0x0000000500027819 */ /* 0x000fe200000006ff */
[----:B------:R-:W-:Y:S04]  /*10b0*/  WARPSYNC 0xffffffff ;  /* 0xffffffff00007948 */ /* 0x000fe80003800000 */
[----:B------:R-:W-:Y:S04]  /*10c0*/  STS.128 [R2], R8 ;  /* 0x0000000802007388 */ /* 0x000fe80000000c00 */
[----:B------:R0:W-:Y:S04]  /*10d0*/  STS.128 [R2+0x10], R16 ;  /* 0x0000101002007388 */ /* 0x0001e80000000c00 */
[----:B------:R-:W-:Y:S06]  /*10e0*/  BAR.SYNC.DEFER_BLOCKING 0x0 ;  /* 0x0000000000007b1d */ /* 0x000fec0000010000 */
[----:B0-----:R-:W0:Y:S04]  /*10f0*/  S2R R18, SR_CTAID.X ;  /* 0x0000000000127919 */ /* 0x001e280000002500 */
[----:B------:R-:W1:Y:S04]  /*1100*/  LDS R3, [R0.X4] ;  /* 0x0000000000037984 */ /* 0x000e680000004800 */
[----:B------:R-:W2:Y:S04]  /*1110*/  LDS R22, [R0.X4+0x400] ;  /* 0x0004000000167984 */ /* 0x000ea80000004800 */
[----:B------:R-:W3:Y:S04]  /*1120*/  LDS R20, [R0.X4+0x200] ;  /* 0x0002000000147984 */ /* 0x000ee80000004800 */
[----:B------:R-:W4:Y:S04]  /*1130*/  LDS R21, [R0.X4+0x600] ;  /* 0x0006000000157984 */ /* 0x000f280000004800 */
[----:B------:R-:W5:Y:S04]  /*1140*/  LDS R24, [R0.X4+0x800] ;  /* 0x0008000000187984 */ /* 0x000f680000004800 */
[----:B------:R-:W0:Y:S04]  /*1150*/  LDS R23, [R0.X4+0xa00] ;  /* 0x000a000000177984 */ /* 0x000e280000004800 */
[----:B------:R-:W-:Y:S04]  /*1160*/  LDS R26, [R0.X4+0xc00] ;  /* 0x000c0000001a7984 */ /* 0x000fe80000004800 */
[----:B------:R-:W0:Y:S04]  /*1170*/  LDS R25, [R0.X4+0xe00] ;  /* 0x000e000000197984 */ /* 0x000e280000004800 */
[----:B------:R-:W-:Y:S01]  /*1180*/  BAR.SYNC.DEFER_BLOCKING 0x0 ;  /* 0x0000000000007b1d */ /* 0x000fe20000010000 */
[----:B-1----:R-:W-:-:S04]  /*1190*/  FADD.FTZ R3, RZ, R3 ;  /* 0x00000003ff037221 */ /* 0x002fc80000010000 */
[----:B--2---:R-:W-:Y:S02]  /*11a0*/  FADD.FTZ R3, R3, R22 ;  /* 0x0000001603037221 */ /* 0x004fe40000010000 */
[----:B---3--:R-:W-:-:S04]  /*11b0*/  FADD.FTZ R20, RZ, R20 ;  /* 0x00000014ff147221 */ /* 0x008fc80000010000 */
[----:B----4-:R-:W-:Y:S01]  /*11c0*/  FADD.FTZ R20, R20, R21 ;  /* 0x0000001514147221 */ /* 0x010fe20000010000 */
[----:B------:R1:W-:Y:S01]  /*11d0*/  STS.128 [R2], R4 ;  /* 0x0000000402007388 */ /* 0x0003e20000000c00 */
[----:B-----5:R-:W-:-:S03]  /*11e0*/  FADD.FTZ R3, R3, R24 ;  /* 0x0000001803037221 */ /* 0x020fc60000010000 */
[----:B------:R-:W-:Y:S01]  /*11f0*/  STS.128 [R2+0x10], R12 ;  /* 0x0000100c02007388 */ /* 0x000fe20000000c00 */
[----:B0-----:R-:W-:-:S03]  /*1200*/  FADD.FTZ R20, R20, R23 ;  /* 0x0000001714147221 */ /* 0x001fc60000010000 */
[----:B------:R-:W-:Y:S01]  /*1210*/  BAR.SYNC.DEFER_BLOCKING 0x0 ;  /* 0x0000000000007b1d */ /* 0x000fe20000010000 */
[----:B------:R-:W-:Y:S02]  /*1220*/  FADD.FTZ R25, R20, R25 ;  /* 0x0000001914197221 */ /* 0x000fe40000010000 */
[----:B-1----:R-:W-:Y:S02]  /*1230*/  IMAD R5, R18, c[0x0][0x168], RZ ;  /* 0x00005a0012057a24 */ /* 0x002fe400078e02ff */
[----:B------:R-:W-:-:S03]  /*1240*/  FADD.FTZ R7, R3, R26 ;  /* 0x0000001a03077221 */ /* 0x000fc60000010000 */
[----:B------:R-:W-:-:S04]  /*1250*/  IADD3 R4, P0, R5, R0, RZ ;  /* 0x0000000005047210 */ /* 0x000fc80007f1e0ff */
[----:B------:R-:W-:Y:S01]  /*1260*/  IADD3.X R5, RZ, RZ, RZ, P0, !PT ;  /* 0x000000ffff057210 */ /* 0x000fe200007fe4ff */
[----:B------:R-:W0:Y:S04]  /*1270*/  LDS R8, [R0.X4] ;  /* 0x0000000000087984 */ /* 0x000e280000004800 */
[----:B------:R-:W1:Y:S04]  /*1280*/  LDS R9, [R0.X4+0x200] ;  /* 0x0002000000097984 */ /* 0x000e680000004800 */
[----:B------:R-:W2:Y:S04]  /*1290*/  LDS R11, [R0.X4+0x400] ;  /* 0x00040000000b7984 */ /* 0x000ea80000004800 */
[----:B------:R-:W3:Y:S04]  /*12a0*/  LDS R10, [R0.X4+0x600] ;  /* 0x00060000000a7984 */ /* 0x000ee80000004800 */
[----:B------:R-:W4:Y:S04]  /*12b0*/  LDS R17, [R0.X4+0x800] ;  /* 0x0008000000117984 */ /* 0x000f280000004800 */
[----:B------:R-:W5:Y:S04]  /*12c0*/  LDS R16, [R0.X4+0xa00] ;  /* 0x000a000000107984 */ /* 0x000f680000004800 */
[----:B------:R-:W5:Y:S04]  /*12d0*/  LDS R19, [R0.X4+0xc00] ;  /* 0x000c000000137984 */ /* 0x000f680000004800 */
[----:B------:R0:W5:Y:S02]  /*12e0*/  LDS R6, [R0.X4+0xe00] ;  /* 0x000e000000067984 */ /* 0x0001640000004800 */
[C---:B0-----:R-:W-:Y:S01]  /*12f0*/  SHF.L.U64.HI R0, R4.reuse, 0x2, R5 ;  /* 0x0000000204007819 */ /* 0x041fe20000010205 */
[----:B------:R-:W-:-:S02]  /*1300*/  IMAD.SHL.U32 R4, R4, 0x4, RZ ;  /* 0x0000000404047824 */ /* 0x000fc400078e00ff */
[----:B------:R-:W-:-:S03]  /*1310*/  FADD.FTZ R8, RZ, R8 ;  /* 0x00000008ff087221 */ /* 0x000fc60000010000 */
[C---:B------:R-:W-:Y:S01]  /*1320*/  IADD3 R2, P0, R4.reuse, c[0x0][0x228], RZ ;  /* 0x00008a0004027a10 */ /* 0x040fe20007f1e0ff */
[----:B-1----:R-:W-:Y:S01]  /*1330*/  FADD.FTZ R9, RZ, R9 ;  /* 0x00000009ff097221 */ /* 0x002fe20000010000 */
[----:B------:R-:W-:Y:S02]  /*1340*/  IADD3 R4, P1, R4, c[0x0][0x220], RZ ;  /* 0x0000880004047a10 */ /* 0x000fe40007f3e0ff */
[----:B------:R-:W-:Y:S01]  /*1350*/  IADD3.X R3, R0, c[0x0][0x22c], RZ, P0, !PT ;  /* 0x00008b0000037a10 */ /* 0x000fe200007fe4ff */
[----:B--2---:R-:W-:Y:S01]  /*1360*/  FADD.FTZ R8, R8, R11 ;  /* 0x0000000b08087221 */ /* 0x004fe20000010000 */
[----:B------:R-:W-:Y:S01]  /*1370*/  IADD3.X R5, R0, c[0x0][0x224], RZ, P1, !PT ;  /* 0x0000890000057a10 */ /* 0x000fe20000ffe4ff */
[----:B---3--:R-:W-:Y:S02]  /*1380*/  FADD.FTZ R9, R9, R10 ;  /* 0x0000000a09097221 */ /* 0x008fe40000010000 */
[----:B----4-:R-:W-:Y:S02]  /*1390*/  FADD.FTZ R8, R8, R17 ;  /* 0x0000001108087221 */ /* 0x010fe40000010000 */
[----:B-----5:R-:W-:-:S02]  /*13a0*/  FADD.FTZ R9, R9, R16 ;  /* 0x0000001009097221 */ /* 0x020fc40000010000 */
[----:B------:R-:W-:Y:S02]  /*13b0*/  FADD.FTZ R19, R8, R19 ;  /* 0x0000001308137221 */ /* 0x000fe40000010000 */
[----:B------:R-:W-:-:S03]  /*13c0*/  FADD.FTZ R9, R9, R6 ;  /* 0x0000000609097221 */ /* 0x000fc60000010000 */
[----:B------:R-:W-:Y:S04]  /*13d0*/  STG.E [R2.64], R19 ;  /* 0x0000001302007986 */ /* 0x000fe8000c101904 */
[----:B------:R-:W-:Y:S04]  /*13e0*/  STG.E [R4.64], R7 ;  /* 0x0000000704007986 */ /* 0x000fe8000c101904 */
[----:B------:R-:W-:Y:S04]  /*13f0*/  STG.E [R2.64+0x200], R9 ;  /* 0x0002000902007986 */ /* 0x000fe8000c101904 */
[----:B------:R-:W-:Y:S01]  /*1400*/  STG.E [R4.64+0x200], R25 ;  /* 0x0002001904007986 */ /* 0x000fe2000c101904 */
[----:B------:R-:W-:Y:S05]  /*1410*/  EXIT ;  /* 0x000000000000794d */ /* 0x000fea0003800000 */
.L_x_13:
[----:B------:R-:W-:Y:S01]  /*1420*/  HFMA2.MMA R63, -RZ, RZ, 0, 5.9604644775390625e-08 ;  /* 0x00000001ff3f7435 */ /* 0x000fe200000001ff */
[----:B------:R-:W-:Y:S01]  /*1430*/  MOV R64, R59 ;  /* 0x0000003b00407202 */ /* 0x000fe20000000f00 */
[----:B------:R-:W-:Y:S01]  /*1440*/  IMAD.MOV.U32 R61, RZ, RZ, -0x1 ;  /* 0xffffffffff3d7424 */ /* 0x000fe200078e00ff */
[----:B------:R-:W-:-:S02]  /*1450*/  MOV R62, 0x1f ;  /* 0x0000001f003e7802 */ /* 0x000fc40000000f00 */
[----:B------:R-:W-:Y:S02]  /*1460*/  MOV R12, 0x1480 ;  /* 0x00001480000c7802 */ /* 0x000fe40000000f00 */
[----:B-----5:R-:W-:Y:S05]  /*1470*/  CALL.REL.NOINC `($__internal_1_$__cuda_sm70_shflsync_bfly_p) ;  /* 0x0000046000007944 */ /* 0x020fea0003c00000 */
[----:B-1----:R-:W-:Y:S01]  /*1480*/  MOV R30, R61 ;  /* 0x0000003d001e7202 */ /* 0x002fe20000000f00 */
[----:B0-----:R-:W-:Y:S05]  /*1490*/  BRA `(.L_x_16) ;  /* 0xfffff49000007947 */ /* 0x001fea000383ffff */
.L_x_14:
[----:B------:R-:W-:Y:S01]  /*14a0*/  HFMA2.MMA R63, -RZ, RZ, 0, 5.9604644775390625e-08 ;  /* 0x00000001ff3f7435 */ /* 0x000fe200000001ff */
[----:B------:R-:W-:Y:S01]  /*14b0*/  MOV R64, R60 ;  /* 0x0000003c00407202 */ /* 0x000fe20000000f00 */
[----:B------:R-:W-:Y:S01]  /*14c0*/  IMAD.MOV.U32 R62, RZ, RZ, 0x1f ;  /* 0x0000001fff3e7424 */ /* 0x000fe200078e00ff */
[----:B------:R-:W-:Y:S02]  /*14d0*/  MOV R61, 0xffffffff ;  /* 0xffffffff003d7802 */ /* 0x000fe40000000f00 */
[----:B------:R-:W-:Y:S02]  /*14e0*/  MOV R12, 0x1500 ;  /* 0x00001500000c7802 */ /* 0x000fe40000000f00 */
[----:B01---5:R-:W-:Y:S05]  /*14f0*/  CALL.REL.NOINC `($__internal_1_$__cuda_sm70_shflsync_bfly_p) ;  /* 0x000003e000007944 */ /* 0x023fea0003c00000 */
[----:B------:R-:W-:Y:S01]  /*1500*/  FADD.FTZ R59, R59, R30 ;  /* 0x0000001e3b3b7221 */ /* 0x000fe20000010000 */
[----:B0-----:R-:W-:Y:S01]  /*1510*/  HFMA2.MMA R63, -RZ, RZ, 0, 1.1920928955078125e-07 ;  /* 0x00000002ff3f7435 */ /* 0x001fe200000001ff */
[----:B-1----:R-:W-:Y:S01]  /*1520*/  FADD.FTZ R60, R60, R61 ;  /* 0x0000003d3c3c7221 */ /* 0x002fe20000010000 */
[----:B------:R-:W-:Y:S01]  /*1530*/  MOV R62, 0x1f ;  /* 0x0000001f003e7802 */ /* 0x000fe20000000f00 */
[----:B------:R-:W-:Y:S01]  /*1540*/  IMAD.MOV.U32 R61, RZ, RZ, -0x1 ;  /* 0xffffffffff3d7424 */ /* 0x000fe200078e00ff */
[----:B------:R-:W-:-:S02]  /*1550*/  MOV R64, R59 ;  /* 0x0000003b00407202 */ /* 0x000fc40000000f00 */
[----:B------:R-:W-:Y:S02]  /*1560*/  MOV R12, 0x1580 ;  /* 0x00001580000c7802 */ /* 0x000fe40000000f00 */
[----:B------:R-:W-:Y:S05]  /*1570*/  CALL.REL.NOINC `($__internal_1_$__cuda_sm70_shflsync_bfly_p) ;  /* 0x0000036000007944 */ /* 0x000fea0003c00000 */
[----:B0-----:R-:W-:Y:S01]  /*1580*/  HFMA2.MMA R62, -RZ, RZ, 0, 1.847743988037109375e-06 ;  /* 0x0000001fff3e7435 */ /* 0x001fe200000001ff */
[----:B-1----:R-:W-:Y:S01]  /*1590*/  MOV R30, R61 ;  /* 0x0000003d001e7202 */ /* 0x002fe20000000f00 */
[----:B------:R-:W-:Y:S01]  /*15a0*/  IMAD.MOV.U32 R63, RZ, RZ, 0x2 ;  /* 0x00000002ff3f7424 */ /* 0x000fe200078e00ff */
[----:B------:R-:W-:Y:S02]  /*15b0*/  MOV R64, R60 ;  /* 0x0000003c00407202 */ /* 0x000fe40000000f00 */
[----:B------:R-:W-:Y:S02]  /*15c0*/  MOV R61, 0xffffffff ;  /* 0xffffffff003d7802 */ /* 0x000fe40000000f00 */
[----:B------:R-:W-:Y:S02]  /*15d0*/  MOV R12, 0x15f0 ;  /* 0x000015f0000c7802 */ /* 0x000fe40000000f00 */
[----:B------:R-:W-:Y:S05]  /*15e0*/  CALL.REL.NOINC `($__internal_1_$__cuda_sm70_shflsync_bfly_p) ;  /* 0x000002f000007944 */ /* 0x000fea0003c00000 */
[----:B------:R-:W-:Y:S01]  /*15f0*/  FADD.FTZ R59, R30, R59 ;  /* 0x0000003b1e3b7221 */ /* 0x000fe20000010000 */
[----:B0-----:R-:W-:Y:S01]  /*1600*/  HFMA2.MMA R63, -RZ, RZ, 0, 2.384185791015625e-07 ;  /* 0x00000004ff3f7435 */ /* 0x001fe200000001ff */
[----:B-1----:R-:W-:Y:S01]  /*1610*/  FADD.FTZ R60, R60, R61 ;  /* 0x0000003d3c3c7221 */ /* 0x002fe20000010000 */
[----:B------:R-:W-:Y:S01]  /*1620*/  MOV R61, 0xffffffff ;  /* 0xffffffff003d7802 */ /* 0x000fe20000000f00 */
[----:B------:R-:W-:Y:S01]  /*1630*/  IMAD.MOV.U32 R62, RZ, RZ, 0x1f ;  /* 0x0000001fff3e7424 */ /* 0x000fe200078e00ff */
[----:B------:R-:W-:-:S02]  /*1640*/  MOV R64, R59 ;  /* 0x0000003b00407202 */ /* 0x000fc40000000f00 */
[----:B------:R-:W-:Y:S02]  /*1650*/  MOV R12, 0x1670 ;  /* 0x00001670000c7802 */ /* 0x000fe40000000f00 */
[----:B------:R-:W-:Y:S05]  /*1660*/  CALL.REL.NOINC `($__internal_1_$__cuda_sm70_shflsync_bfly_p) ;  /* 0x0000027000007944 */ /* 0x000fea0003c00000 */
[----:B0-----:R-:W-:Y:S01]  /*1670*/  HFMA2.MMA R63, -RZ, RZ, 0, 2.384185791015625e-07 ;  /* 0x00000004ff3f7435 */ /* 0x001fe200000001ff */
[----:B-1----:R-:W-:Y:S01]  /*1680*/  MOV R30, R61 ;  /* 0x0000003d001e7202 */ /* 0x002fe20000000f00 */
[----:B------:R-:W-:Y:S01]  /*1690*/  IMAD.MOV.U32 R64, RZ, RZ, R60 ;  /* 0x000000ffff407224 */ /* 0x000fe200078e003c */
[----:B------:R-:W-:Y:S02]  /*16a0*/  MOV R62, 0x1f ;  /* 0x0000001f003e7802 */ /* 0x000fe40000000f00 */
[----:B------:R-:W-:Y:S02]  /*16b0*/  MOV R61, 0xffffffff ;  /* 0xffffffff003d7802 */ /* 0x000fe40000000f00 */
[----:B------:R-:W-:Y:S02]  /*16c0*/  MOV R12, 0x16e0 ;  /* 0x000016e0000c7802 */ /* 0x000fe40000000f00 */
[----:B------:R-:W-:Y:S05]  /*16d0*/  CALL.REL.NOINC `($__internal_1_$__cuda_sm70_shflsync_bfly_p) ;  /* 0x0000020000007944 */ /* 0x000fea0003c00000 */
[----:B------:R-:W-:Y:S01]  /*16e0*/  FADD.FTZ R59, R30, R59 ;  /* 0x0000003b1e3b7221 */ /* 0x000fe20000010000 */
[----:B0-----:R-:W-:Y:S01]  /*16f0*/  HFMA2.MMA R62, -RZ, RZ, 0, 1.847743988037109375e-06 ;  /* 0x0000001fff3e7435 */ /* 0x001fe200000001ff */
[----:B-1----:R-:W-:Y:S01]  /*1700*/  FADD.FTZ R60, R60, R61 ;  /* 0x0000003d3c3c7221 */ /* 0x002fe20000010000 */
[----:B------:R-:W-:Y:S01]  /*1710*/  MOV R61, 0xffffffff ;  /* 0xffffffff003d7802 */ /* 0x000fe20000000f00 */
[----:B------:R-:W-:Y:S01]  /*1720*/  IMAD.MOV.U32 R63, RZ, RZ, 0x8 ;  /* 0x00000008ff3f7424 */ /* 0x000fe200078e00ff */
[----:B------:R-:W-:-:S02]  /*1730*/  MOV R64, R59 ;  /* 0x0000003b00407202 */ /* 0x000fc40000000f00 */
[----:B------:R-:W-:Y:S02]  /*1740*/  MOV R12, 0x1760 ;  /* 0x00001760000c7802 */ /* 0x000fe40000000f00 */
[----:B------:R-:W-:Y:S05]  /*1750*/  CALL.REL.NOINC `($__internal_1_$__cuda_sm70_shflsync_bfly_p) ;  /* 0x0000018000007944 */ /* 0x000fea0003c00000 */
[----:B0-----:R-:W-:Y:S01]  /*1760*/  HFMA2.MMA R63, -RZ, RZ, 0, 4.76837158203125e-07 ;  /* 0x00000008ff3f7435 */ /* 0x001fe200000001ff */
[----:B-1----:R-:W-:Y:S01]  /*1770*/  IMAD.MOV.U32 R30, RZ, RZ, R61 ;  /* 0x000000ffff1e7224 */ /* 0x002fe200078e003d */
[----:B------:R-:W-:Y:S01]  /*1780*/  MOV R64, R60 ;  /* 0x0000003c00407202 */ /* 0x000fe20000000f00 */
[----:B------:R-:W-:Y:S01]  /*1790*/  IMAD.MOV.U32 R61, RZ, RZ, -0x1 ;  /* 0xffffffffff3d7424 */ /* 0x000fe200078e00ff */
[----:B------:R-:W-:Y:S02]  /*17a0*/  MOV R62, 0x1f ;  /* 0x0000001f003e7802 */ /* 0x000fe40000000f00 */
[----:B------:R-:W-:Y:S02]  /*17b0*/  MOV R12, 0x17d0 ;  /* 0x000017d0000c7802 */ /* 0x000fe40000000f00 */
[----:B------:R-:W-:Y:S05]  /*17c0*/  CALL.REL.NOINC `($__internal_1_$__cuda_sm70_shflsync_bfly_p) ;  /* 0x0000011000007944 */ /* 0x000fea0003c00000 */
[----:B------:R-:W-:Y:S01]  /*17d0*/  FADD.FTZ R30, R30, R59 ;  /* 0x0000003b1e1e7221 */ /* 0x000fe20000010000 */
[----:B0-----:R-:W-:Y:S01]  /*17e0*/  HFMA2.MMA R63, -RZ, RZ, 0, 9.5367431640625e-07 ;  /* 0x00000010ff3f7435 */ /* 0x001fe200000001ff */
[----:B-1----:R-:W-:Y:S01]  /*17f0*/  FADD.FTZ R59, R60, R61 ;  /* 0x0000003d3c3b7221 */ /* 0x002fe20000010000 */
[----:B------:R-:W-:Y:S01]  /*1800*/  MOV R62, 0x1f ;  /* 0x0000001f003e7802 */ /* 0x000fe20000000f00 */
[----:B------:R-:W-:Y:S01]  /*1810*/  IMAD.MOV.U32 R64, RZ, RZ, R30 ;  /* 0x000000ffff407224 */ /* 0x000fe200078e001e */
[----:B------:R-:W-:-:S02]  /*1820*/  MOV R61, 0xffffffff ;  /* 0xffffffff003d7802 */ /* 0x000fc40000000f00 */
[----:B------:R-:W-:Y:S02]  /*1830*/  MOV R12, 0x1850 ;  /* 0x00001850000c7802 */ /* 0x000fe40000000f00 */
[----:B------:R-:W-:Y:S05]  /*1840*/  CALL.REL.NOINC `($__internal_1_$__cuda_sm70_shflsync_bfly_p) ;  /* 0x0000009000007944 */ /* 0x000fea0003c00000 */
[----:B0-----:R-:W-:Y:S01]  /*1850*/  HFMA2.MMA R63, -RZ, RZ, 0, 9.5367431640625e-07 ;  /* 0x00000010ff3f7435 */ /* 0x001fe200000001ff */
[----:B-1----:R-:W-:Y:S01]  /*1860*/  MOV R65, R61 ;  /* 0x0000003d00417202 */ /* 0x002fe20000000f00 */
[----:B------:R-:W-:Y:S01]  /*1870*/  IMAD.MOV.U32 R62, RZ, RZ, 0x1f ;  /* 0x0000001fff3e7424 */ /* 0x000fe200078e00ff */
[----:B------:R-:W-:Y:S02]  /*1880*/  MOV R64, R59 ;  /* 0x0000003b00407202 */ /* 0x000fe40000000f00 */
[----:B------:R-:W-:Y:S02]  /*1890*/  MOV R61, 0xffffffff ;  /* 0xffffffff003d7802 */ /* 0x000fe40000000f00 */
[----:B------:R-:W-:Y:S02]  /*18a0*/  MOV R12, 0x18c0 ;  /* 0x000018c0000c7802 */ /* 0x000fe40000000f00 */
[----:B------:R-:W-:Y:S05]  /*18b0*/  CALL.REL.NOINC `($__internal_1_$__cuda_sm70_shflsync_bfly_p) ;  /* 0x0000002000007944 */ /* 0x000fea0003c00000 */
[----:B-1----:R-:W-:Y:S01]  /*18c0*/  MOV R60, R61 ;  /* 0x0000003d003c7202 */ /* 0x002fe20000000f00 */
[----:B0-----:R-:W-:Y:S05]  /*18d0*/  BRA `(.L_x_17) ;  /* 0xfffff17000007947 */ /* 0x001fea000383ffff */
        .weak           $__internal_1_$__cuda_sm70_shflsync_bfly_p
        .type           $__internal_1_$__cuda_sm70_shflsync_bfly_p,@function
        .size           $__internal_1_$__cuda_sm70_shflsync_bfly_p,(.L_x_4381 - $__internal_1_$__cuda_sm70_shflsync_bfly_p)
$__internal_1_$__cuda_sm70_shflsync_bfly_p:
[----:B------:R-:W-:Y:S01]  /*18e0*/  HFMA2.MMA R13, -RZ, RZ, 0, 0 ;  /* 0x00000000ff0d7435 */ /* 0x000fe200000001ff */
[----:B------:R-:W-:Y:S04]  /*18f0*/  WARPSYNC R61 ;  /* 0x0000003d00007348 */ /* 0x000fe80003800000 */
[----:B------:R0:W1:Y:S01]  /*1900*/  SHFL.BFLY PT, R61, R64, R63, R62 ;  /* 0x0c00003f403d7389 */ /* 0x00006200000e003e */
[----:B------:R-:W-:Y:S05]  /*1910*/  RET.REL.NODEC R12 `(_ZN10layer_norm13ln_bwd_kernelINS_13Kernel_traitsI13__nv_bfloat16S2_S2_S2_fjLj256ELj1ELj4ELj1ELj16ENS_18Kernel_traits_baseILj256ES2_S2_S2_S2_fjLj128EEEEELb0ELb0ELb0ELb1EEEvNS_9BwdParamsE) ;  /* 0xffffe6e00c007950 */ /* 0x000fea0003c3ffff */
.L_x_18:
        /* <DEDUP_REMOVED lines=14> */
.L_x_4381:


//--------------------- .text._ZN10layer_norm13ln_bwd_kernelINS_13Kernel_traitsI13__nv_bfloat16S2_S2_S2_fjLj256ELj1ELj4ELj1ELj16ENS_18Kernel_traits_baseILj256ES2_S2_S2_S2_fjLj128EEEEELb0ELb0ELb1ELb0EEEvNS_9BwdParamsE --------------------------
	.section	.text._ZN10layer_norm13ln_bwd_kernelINS_13Kernel_traitsI13__nv_bfloat16S2_S2_S2_fjLj256ELj1ELj4ELj1ELj16ENS_18Kernel_traits_baseILj256ES2_S2_S2_S2_fjLj128EEEEELb0ELb0ELb1ELb0EEEvNS_9BwdParamsE,"ax",@progbits
	.sectioninfo	@"SHI_REGISTERS=72"
	.align	128
        .global         _ZN10layer_norm13ln_bwd_kernelINS_13Kernel_traitsI13__nv_bfloat16S2_S2_S2_fjLj256ELj1ELj4ELj1ELj16ENS_18Kernel_traits_baseILj256ES2_S2_S2_S2_fjLj128EEEEELb0ELb0ELb1ELb0EEEvNS_9BwdParamsE
        .type           _ZN10layer_norm13ln_bwd_kernelINS_13Kernel_traitsI13__nv_bfloat16S2_S2_S2_fjLj256ELj1ELj4ELj1ELj16ENS_18Kernel_traits_baseILj256ES2_S2_S2_S2_fjLj128EEEEELb0ELb0ELb1ELb0EEEvNS_9BwdParamsE,@function
        .size           _ZN10layer_norm13ln_bwd_kernelINS_13Kernel_traitsI13__nv_bfloat16S2_S2_S2_fjLj256ELj1ELj4ELj1ELj16ENS_18Kernel_traits_baseILj256ES2_S2_S2_S2_fjLj128EEEEELb0ELb0ELb1ELb0EEEvNS_9BwdParamsE,(.L_x_4382 - _ZN10layer_norm13ln_bwd_kernelINS_13Kernel_traitsI13__nv_bfloat16S2_S2_S2_fjLj256ELj1ELj4ELj1ELj16ENS_18Kernel_traits_baseILj256ES2_S2_S2_S2_fjLj128EEEEELb0ELb0ELb1ELb0EEEvNS_9BwdParamsE)
        .other          _ZN10layer_norm13ln_bwd_kernelINS_13Kernel_traitsI13__nv_bfloat16S2_S2_S2_fjLj256ELj1ELj4ELj1ELj16ENS_18Kernel_traits_baseILj256ES2_S2_S2_S2_fjLj128EEEEELb0ELb0ELb1ELb0EEEvNS_9BwdParamsE,@"STO_CUDA_ENTRY STV_DEFAULT"
_ZN10layer_norm13ln_bwd_kernelINS_13Kernel_traitsI13__nv_bfloat16S2_S2_S2_fjLj256ELj1ELj4ELj1ELj16ENS_18Kernel_traits_baseILj256ES2_S2_S2_S2_fjLj128EEEEELb0ELb0ELb1ELb0EEEvNS_9BwdParamsE:
.text._ZN10layer_norm13ln_bwd_kernelINS_13Kernel_traitsI13__nv_bfloat16S2_S2_S2_fjLj256ELj1ELj4ELj1ELj16ENS_18Kernel_traits_baseILj256ES2_S2_S2_S2_fjLj128EEEEELb0ELb0ELb1ELb0EEEvNS_9BwdParamsE:
[----:B------:R-:W-:Y:S02]  /*0000*/  MOV R1, c[0x0][0x28] ;  /* 0x00000a0000017a02 */ /* 0x000fe40000000f00 */
[----:B------:R-:W0:Y:S01]  /*0010*/  S2R R49, SR_TID.X ;  /* 0x0000000000317919 */ /* 0x000e220000002100 */
[----:B------:R-:W-:Y:S01]  /*0020*/  IMAD.MOV.U32 R0, RZ, RZ, c[0x0][0x168] ;  /* 0x00005a00ff007624 */ /* 0x000fe200078e00ff */
[----:B------:R-:W-:-:S04]  /*0030*/  ULDC.64 UR4, c[0x0][0x118] ;  /* 0x0000460000047ab9 */ /* 0x000fc80000000a00 */
[----:B------:R-:W-:-:S04]  /*0040*/  SHF.R.S32.HI R0, RZ, 0x1f, R0 ;  /* 0x0000001fff007819 */ /* 0x000fc80000011400 */
[----:B------:R-:W-:Y:S02]  /*0050*/  LEA.HI R0, R0, c[0x0][0x168], RZ, 0x3 ;  /* 0x00005a0000007a11 */ /* 0x000fe400078f18ff */
[C---:B0-----:R-:W-:Y:S02]  /*0060*/  LOP3.LUT R3, R49.reuse, 0x1f, RZ, 0xc, !PT ;  /* 0x0000001f31037812 */ /* 0x041fe400078e0cff */
[----:B------:R-:W-:Y:S02]  /*0070*/  LOP3.LUT R50, R49, 0x1f, RZ, 0xc0, !PT ;  /* 0x0000001f31327812 */ /* 0x000fe400078ec0ff */
[----:B------:R-:W-:-:S04]  /*0080*/  LEA.HI.SX32 R0, R0, R3, 0x1d ;  /* 0x0000000300007211 */ /* 0x000fc800078feaff */
[----:B------:R-:W-:-:S13]  /*0090*/  LOP3.LUT P1, RZ, R0, 0xffffffe0, RZ, 0xc0, !PT ;  /* 0xffffffe000ff7812 */ /* 0x000fda000782c0ff */
[----:B------:R-:W-:-:S05]  /*00a0*/  @P1 MOV R3, 0x10 ;  /* 0x0000001000031802 */ /* 0x000fca0000000f00 */
        /* <DEDUP_REMOVED lines=12> */
[----:B-1----:R-:W-:-:S05]  /*0170*/  IMAD R49, R0, 0x4, R49 ;  /* 0x0000000400317824 */ /* 0x002fca00078e0231 */
        /* <DEDUP_REMOVED lines=12> */
.L_x_51:
[----:B------:R-:W-:-:S04]  /*0240*/  IMAD.MOV.U32 R66, RZ, RZ, 0x4 ;  /* 0x00000004ff427424 */ /* 0x000fc800078e00ff */
[----:B------:R-:W-:-:S06]  /*0250*/  IMAD.WIDE R68, R49, R66, c[0x0][0x1d8] ;  /* 0x0000760031447625 */ /* 0x000fcc00078e0242 */
[----:B------:R-:W2:Y:S01]  /*0260*/  LDG.E R68, [R68.64] ;  /* 0x0000000444447981 */ /* 0x000ea2000c1e1900 */
[----:B------:R-:W-:-:S04]  /*0270*/  IMAD.WIDE R40, R49, R66, c[0x0][0x1d0] ;  /* 0x0000740031287625 */ /* 0x000fc800078e0242 */
[C---:B------:R-:W-:Y:S01]  /*0280*/  IMAD R0, R49.reuse, c[0x0][0x168], RZ ;  /* 0x00005a0031007a24 */ /* 0x040fe200078e02ff */
[----:B------:R1:W5:Y:S01]  /*0290*/  LDG.E R2, [R40.64] ;  /* 0x0000000428027981 */ /* 0x000362000c1e1900 */
[----:B------:R-:W-:-:S03]  /*02a0*/  IMAD.WIDE R64, R49, R66, c[0x0][0x1a8] ;  /* 0x00006a0031407625 */ /* 0x000fc600078e0242 */
[----:B------:R-:W-:Y:S02]  /*02b0*/  SHF.R.S32.HI R61, RZ, 0x1f, R0 ;  /* 0x0000001fff3d7819 */ /* 0x000fe40000011400 */
[----:B------:R-:W-:Y:S01]  /*02c0*/  MOV R63, 0x10 ;  /* 0x00000010003f7802 */ /* 0x000fe20000000f00 */
[----:B------:R-:W-:Y:S01]  /*02d0*/  BSSY B0, `(.L_x_20) ;  /* 0x0000067000007945 */ /* 0x000fe20003800000 */
[----:B------:R-:W-:Y:S01]  /*02e0*/  LEA.HI R61, R61, R0, RZ, 0x3 ;  /* 0x000000003d3d7211 */ /* 0x000fe200078f18ff */
[----:B------:R3:W5:Y:S03]  /*02f0*/  LDG.E R3, [R64.64] ;  /* 0x0000000440037981 */ /* 0x000766000c1e1900 */
[----:B------:R-:W-:Y:S01]  /*0300*/  LEA.HI.SX32 R0, R61, R50, 0x1d ;  /* 0x000000323d007211 */ /* 0x000fe200078feaff */
[----:B------:R-:W-:Y:S01]  /*0310*/  IMAD.MOV.U32 R62, RZ, RZ, RZ ;  /* 0x000000ffff3e7224 */ /* 0x000fe200078e00ff */
[----:B------:R-:W-:Y:S01]  /*0320*/  MOV R61, RZ ;  /* 0x000000ff003d7202 */ /* 0x000fe20000000f00 */
[----:B------:R-:W-:-:S04]  /*0330*/  IMAD.WIDE R66, R49, R66, c[0x0][0x1a0] ;  /* 0x0000680031427625 */ /* 0x000fc800078e0242 */
[----:B---3--:R-:W-:Y:S01]  /*0340*/  IMAD.WIDE.U32 R64, R0, R63, c[0x0][0x218] ;  /* 0x0000860000407625 */ /* 0x008fe200078e003f */
[----:B--2---:R-:W-:-:S13]  /*0350*/  ISETP.GT.AND P2, PT, R68, RZ, PT ;  /* 0x000000ff4400720c */ /* 0x004fda0003f44270 */
[----:B------:R-:W-:Y:S05]  /*0360*/  @P2 BRA `(.L_x_21) ;  /* 0x0000005000002947 */ /* 0x000fea0003800000 */
[----:B-1----:R-:W-:-:S04]  /*0370*/  ISETP.EQ.U32.AND P0, PT, RZ, c[0x0][0x218], PT ;  /* 0x00008600ff007a0c */ /* 0x002fc80003f02070 */
[----:B------:R-:W-:-:S13]  /*0380*/  ISETP.EQ.OR.EX P0, PT, RZ, c[0x0][0x21c], !P1, P0 ;  /* 0x00008700ff007a0c */ /* 0x000fda0004f02700 */
[----:B------:R-:W-:Y:S05]  /*0390*/  @P0 BRA `(.L_x_22) ;  /* 0x000005a000000947 */ /* 0x000fea0003800000 */
[----:B------:R1:W5:Y:S01]  /*03a0*/  LDG.E.128 R24, [R64.64] ;  /* 0x0000000440187981 */ /* 0x000362000c1e1d00 */
[----:B------:R-:W-:Y:S05]  /*03b0*/  BRA `(.L_x_22) ;  /* 0x0000058000007947 */ /* 0x000fea0003800000 */
.L_x_21:
[----:B-1----:R-:W-:Y:S05]  /*03c0*/  @!P1 BRA `(.L_x_22) ;  /* 0x0000057000009947 */ /* 0x002fea0003800000 */
[----:B------:R-:W-:Y:S01]  /*03d0*/  IADD3 R68, R68, -0x1, RZ ;  /* 0xffffffff44447810 */ /* 0x000fe20007ffe0ff */
[----:B------:R-:W-:Y:S01]  /*03e0*/  IMAD.WIDE.U32 R36, R0, R63, c[0x0][0x188] ;  /* 0x0000620000247625 */ /* 0x000fe200078e003f */
[----:B------:R-:W2:Y:S03]  /*03f0*/  LDG.E R60, [R66.64] ;  /* 0x00000004423c7981 */ /* 0x000ea6000c1e1900 */
[----:B------:R-:W-:Y:S02]  /*0400*/  IMAD R68, R68, c[0x0][0x168], RZ ;  /* 0x00005a0044447a24 */ /* 0x000fe400078e02ff */
[----:B------:R-:W3:Y:S03]  /*0410*/  LDG.E.128 R36, [R36.64] ;  /* 0x0000000424247981 */ /* 0x000ee6000c1e1d00 */
[----:B------:R-:W-:-:S04]  /*0420*/  SHF.R.S32.HI R41, RZ, 0x1f, R68 ;  /* 0x0000001fff297819 */ /* 0x000fc80000011444 */
[----:B------:R-:W-:-:S04]  /*0430*/  LEA.HI R41, R41, R68, RZ, 0x3 ;  /* 0x0000004429297211 */ /* 0x000fc800078f18ff */
[----:B------:R-:W-:-:S05]  /*0440*/  LEA.HI.SX32 R40, R41, R50, 0x1d ;  /* 0x0000003229287211 */ /* 0x000fca00078feaff */
[----:B------:R-:W-:-:S06]  /*0450*/  IMAD.WIDE.U32 R40, R40, R63, c[0x0][0x208] ;  /* 0x0000820028287625 */ /* 0x000fcc00078e003f */
[----:B------:R-:W4:Y:S01]  /*0460*/  LDG.E.128 R40, [R40.64] ;  /* 0x0000000428287981 */ /* 0x000f22000c1e1d00 */
[----:B------:R-:W-:-:S04]  /*0470*/  ISETP.NE.U32.AND P0, PT, RZ, c[0x0][0x218], PT ;  /* 0x00008600ff007a0c */ /* 0x000fc80003f05070 */
[----:B------:R-:W-:-:S13]  /*0480*/  ISETP.NE.AND.EX P0, PT, RZ, c[0x0][0x21c], PT, P0 ;  /* 0x00008700ff007a0c */ /* 0x000fda0003f05300 */
[----:B------:R1:W5:Y:S01]  /*0490*/  @P0 LDG.E.128 R24, [R64.64] ;  /* 0x0000000440180981 */ /* 0x000362000c1e1d00 */
[----:B0-----:R-:W-:-:S04]  /*04a0*/  ISETP.NE.AND P0, PT, R48, RZ, PT ;  /* 0x000000ff3000720c */ /* 0x001fc80003f05270 */
[----:B--2---:R-:W-:Y:S02]  /*04b0*/  FSEL R60, R60, RZ, !P0 ;  /* 0x000000ff3c3c7208 */ /* 0x004fe40004000000 */
[----:B---3--:R-:W-:Y:S02]  /*04c0*/  PRMT R51, RZ, 0x5410, R36 ;  /* 0x00005410ff337816 */ /* 0x008fe40000000024 */
[----:B------:R-:W-:Y:S02]  /*04d0*/  PRMT R59, RZ, 0x7610, R38 ;  /* 0x00007610ff3b7816 */ /* 0x000fe40000000026 */
[----:B------:R-:W-:Y:S01]  /*04e0*/  PRMT R53, RZ, 0x7610, R36 ;  /* 0x00007610ff357816 */ /* 0x000fe20000000024 */
[C---:B------:R-:W-:Y:S01]  /*04f0*/  FADD.FTZ R36, -R60.reuse, R51 ;  /* 0x000000333c247221 */ /* 0x040fe20000010100 */
[----:B------:R-:W-:Y:S01]  /*0500*/  PRMT R57, RZ, 0x5410, R38 ;  /* 0x00005410ff397816 */ /* 0x000fe20000000026 */
[C---:B------:R-:W-:Y:S01]  /*0510*/  FADD.FTZ R58, -R60.reuse, R59 ;  /* 0x0000003b3c3a7221 */ /* 0x040fe20000010100 */
[----:B------:R-:W-:Y:S01]  /*0520*/  PRMT R55, RZ, 0x5410, R37 ;  /* 0x00005410ff377816 */ /* 0x000fe20000000025 */
[C---:B------:R-:W-:Y:S01]  /*0530*/  FADD.FTZ R52, -R60.reuse, R53 ;  /* 0x000000353c347221 */ /* 0x040fe20000010100 */
[----:B------:R-:W-:Y:S01]  /*0540*/  PRMT R37, RZ, 0x7610, R37 ;  /* 0x00007610ff257816 */ /* 0x000fe20000000025 */
[C---:B-----5:R-:W-:Y:S01]  /*0550*/  FMUL.FTZ R53, R3.reuse, R36 ;  /* 0x0000002403357220 */ /* 0x060fe20000410000 */
[--C-:B------:R-:W-:Y:S01]  /*0560*/  PRMT R61, RZ, 0x5410, R39.reuse ;  /* 0x00005410ff3d7816 */ /* 0x100fe20000000027 */
[----:B------:R-:W-:Y:S01]  /*0570*/  FMUL.FTZ R36, R3, R58 ;  /* 0x0000003a03247220 */ /* 0x000fe20000410000 */
[----:B------:R-:W-:Y:S01]  /*0580*/  PRMT R39, RZ, 0x7610, R39 ;  /* 0x00007610ff277816 */ /* 0x000fe20000000027 */
[----:B------:R-:W-:-:S02]  /*0590*/  FADD.FTZ R56, -R60, R57 ;  /* 0x000000393c387221 */ /* 0x000fc40000010100 */
[C---:B------:R-:W-:Y:S02]  /*05a0*/  FADD.FTZ R38, -R60.reuse, R55 ;  /* 0x000000373c267221 */ /* 0x040fe40000010100 */
[C---:B------:R-:W-:Y:S02]  /*05b0*/  FADD.FTZ R54, -R60.reuse, R37 ;  /* 0x000000253c367221 */ /* 0x040fe40000010100 */
[C---:B------:R-:W-:Y:S01]  /*05c0*/  FADD.FTZ R62, -R60.reuse, R61 ;  /* 0x0000003d3c3e7221 */ /* 0x040fe20000010100 */
[--C-:B----4-:R-:W-:Y:S01]  /*05d0*/  PRMT R58, RZ, 0x5410, R40.reuse ;  /* 0x00005410ff3a7816 */ /* 0x110fe20000000028 */
[----:B------:R-:W-:Y:S01]  /*05e0*/  FADD.FTZ R60, -R60, R39 ;  /* 0x000000273c3c7221 */ /* 0x000fe20000010100 */
[----:B------:R-:W-:Y:S01]  /*05f0*/  PRMT R40, RZ, 0x7610, R40 ;  /* 0x00007610ff287816 */ /* 0x000fe20000000028 */
[C---:B------:R-:W-:Y:S01]  /*0600*/  FMUL.FTZ R39, R3.reuse, R56 ;  /* 0x0000003803277220 */ /* 0x040fe20000410000 */
[--C-:B------:R-:W-:Y:S01]  /*0610*/  PRMT R56, RZ, 0x5410, R41.reuse ;  /* 0x00005410ff387816 */ /* 0x100fe20000000029 */
[----:B------:R-:W-:Y:S01]  /*0620*/  FMUL.FTZ R52, R3, R52 ;  /* 0x0000003403347220 */ /* 0x000fe20000410000 */
[----:B------:R-:W-:Y:S01]  /*0630*/  PRMT R41, RZ, 0x7610, R41 ;  /* 0x00007610ff297816 */ /* 0x000fe20000000029 */
[----:B------:R-:W-:Y:S01]  /*0640*/  FFMA.FTZ R8, R53, R58, R8 ;  /* 0x0000003a35087223 */ /* 0x000fe20000010008 */
[----:B------:R-:W-:Y:S01]  /*0650*/  PRMT R55, RZ, 0x7610, R42 ;  /* 0x00007610ff377816 */ /* 0x000fe2000000002a */
[----:B------:R-:W-:-:S02]  /*0660*/  FADD.FTZ R20, R20, R58 ;  /* 0x0000003a14147221 */ /* 0x000fc40000010000 */
[----:B------:R-:W-:Y:S02]  /*0670*/  FMUL.FTZ R51, R3, R38 ;  /* 0x0000002603337220 */ /* 0x000fe40000410000 */
[----:B------:R-:W-:Y:S02]  /*0680*/  FMUL.FTZ R58, R47, R58 ;  /* 0x0000003a2f3a7220 */ /* 0x000fe40000410000 */
[----:B------:R-:W-:Y:S01]  /*0690*/  FMUL.FTZ R38, R3, R54 ;  /* 0x0000003603267220 */ /* 0x000fe20000410000 */
[----:B------:R-:W-:Y:S01]  /*06a0*/  PRMT R54, RZ, 0x5410, R42 ;  /* 0x00005410ff367816 */ /* 0x000fe2000000002a */
[-C--:B------:R-:W-:Y:S01]  /*06b0*/  FFMA.FTZ R9, R52, R40.reuse, R9 ;  /* 0x0000002834097223 */ /* 0x080fe20000010009 */
[----:B------:R-:W-:Y:S01]  /*06c0*/  PRMT R42, RZ, 0x5410, R43 ;  /* 0x00005410ff2a7816 */ /* 0x000fe2000000002b */
[----:B------:R-:W-:Y:S02]  /*06d0*/  FADD.FTZ R21, R21, R40 ;  /* 0x0000002815157221 */ /* 0x000fe40000010000 */
[----:B------:R-:W-:-:S02]  /*06e0*/  FMUL.FTZ R59, R46, R40 ;  /* 0x000000282e3b7220 */ /* 0x000fc40000410000 */
[----:B------:R-:W-:Y:S02]  /*06f0*/  FADD.FTZ R40, RZ, R58 ;  /* 0x0000003aff287221 */ /* 0x000fe40000010000 */
[-C--:B------:R-:W-:Y:S02]  /*0700*/  FFMA.FTZ R11, R38, R41.reuse, R11 ;  /* 0x00000029260b7223 */ /* 0x080fe4000001000b */
[----:B------:R-:W-:Y:S02]  /*0710*/  FADD.FTZ R23, R23, R41 ;  /* 0x0000002917177221 */ /* 0x000fe40000010000 */
[----:B------:R-:W-:Y:S02]  /*0720*/  FMUL.FTZ R57, R44, R41 ;  /* 0x000000292c397220 */ /* 0x000fe40000410000 */
[----:B------:R-:W-:Y:S02]  /*0730*/  FFMA.FTZ R41, R53, R58, RZ ;  /* 0x0000003a35297223 */ /* 0x000fe400000100ff */
[----:B------:R-:W-:-:S02]  /*0740*/  FFMA.FTZ R10, R51, R56, R10 ;  /* 0x00000038330a7223 */ /* 0x000fc4000001000a */
[----:B------:R-:W-:Y:S02]  /*0750*/  FADD.FTZ R22, R22, R56 ;  /* 0x0000003816167221 */ /* 0x000fe40000010000 */
[----:B------:R-:W-:Y:S02]  /*0760*/  FMUL.FTZ R56, R45, R56 ;  /* 0x000000382d387220 */ /* 0x000fe40000410000 */
[----:B------:R-:W-:Y:S02]  /*0770*/  FADD.FTZ R61, R40, R59 ;  /* 0x0000003b283d7221 */ /* 0x000fe40000010000 */
[----:B------:R-:W-:Y:S02]  /*0780*/  FFMA.FTZ R41, R52, R59, R41 ;  /* 0x0000003b34297223 */ /* 0x000fe40000010029 */
[----:B------:R-:W-:Y:S02]  /*0790*/  FADD.FTZ R40, R61, R56 ;  /* 0x000000383d287221 */ /* 0x000fe40000010000 */
[----:B------:R-:W-:-:S02]  /*07a0*/  FFMA.FTZ R41, R51, R56, R41 ;  /* 0x0000003833297223 */ /* 0x000fc40000010029 */
[-C--:B------:R-:W-:Y:S02]  /*07b0*/  FFMA.FTZ R12, R39, R54.reuse, R12 ;  /* 0x00000036270c7223 */ /* 0x080fe4000001000c */
[----:B------:R-:W-:Y:S02]  /*07c0*/  FADD.FTZ R16, R16, R54 ;  /* 0x0000003610107221 */ /* 0x000fe40000010000 */
[----:B------:R-:W-:Y:S02]  /*07d0*/  FMUL.FTZ R54, R7, R54 ;  /* 0x0000003607367220 */ /* 0x000fe40000410000 */
[----:B------:R-:W-:Y:S02]  /*07e0*/  FADD.FTZ R61, R40, R57 ;  /* 0x00000039283d7221 */ /* 0x000fe40000010000 */
[----:B------:R-:W-:Y:S02]  /*07f0*/  FFMA.FTZ R41, R38, R57, R41 ;  /* 0x0000003926297223 */ /* 0x000fe40000010029 */
[----:B------:R-:W-:-:S02]  /*0800*/  FFMA.FTZ R13, R36, R55, R13 ;  /* 0x00000037240d7223 */ /* 0x000fc4000001000d */
[----:B------:R-:W-:Y:S02]  /*0810*/  FADD.FTZ R17, R17, R55 ;  /* 0x0000003711117221 */ /* 0x000fe40000010000 */
[----:B------:R-:W-:Y:S02]  /*0820*/  FMUL.FTZ R55, R6, R55 ;  /* 0x0000003706377220 */ /* 0x000fe40000410000 */
[----:B------:R-:W-:Y:S02]  /*0830*/  FADD.FTZ R40, R61, R54 ;  /* 0x000000363d287221 */ /* 0x000fe40000010000 */
[----:B------:R-:W-:Y:S02]  /*0840*/  FMUL.FTZ R37, R3, R62 ;  /* 0x0000003e03257220 */ /* 0x000fe40000410000 */
[----:B------:R-:W-:Y:S02]  /*0850*/  FFMA.FTZ R41, R39, R54, R41 ;  /* 0x0000003627297223 */ /* 0x000fe40000010029 */
[----:B------:R-:W-:Y:S01]  /*0860*/  FADD.FTZ R61, R40, R55 ;  /* 0x00000037283d7221 */ /* 0x000fe20000010000 */
[----:B------:R-:W-:Y:S01]  /*0870*/  PRMT R40, RZ, 0x7610, R43 ;  /* 0x00007610ff287816 */ /* 0x000fe2000000002b */
[----:B------:R-:W-:-:S02]  /*0880*/  FFMA.FTZ R14, R37, R42, R14 ;  /* 0x0000002a250e7223 */ /* 0x000fc4000001000e */
[----:B------:R-:W-:Y:S02]  /*0890*/  FADD.FTZ R18, R18, R42 ;  /* 0x0000002a12127221 */ /* 0x000fe40000010000 */
[----:B------:R-:W-:Y:S02]  /*08a0*/  FMUL.FTZ R42, R5, R42 ;  /* 0x0000002a052a7220 */ /* 0x000fe40000410000 */
[----:B------:R-:W-:Y:S02]  /*08b0*/  FFMA.FTZ R41, R36, R55, R41 ;  /* 0x0000003724297223 */ /* 0x000fe40000010029 */
[----:B------:R-:W-:Y:S02]  /*08c0*/  FMUL.FTZ R60, R3, R60 ;  /* 0x0000003c033c7220 */ /* 0x000fe40000410000 */
[----:B------:R-:W-:Y:S02]  /*08d0*/  FADD.FTZ R62, R61, R42 ;  /* 0x0000002a3d3e7221 */ /* 0x000fe40000010000 */
[----:B------:R-:W-:-:S02]  /*08e0*/  FMUL.FTZ R43, R4, R40 ;  /* 0x00000028042b7220 */ /* 0x000fc40000410000 */
[----:B------:R-:W-:Y:S02]  /*08f0*/  FFMA.FTZ R41, R37, R42, R41 ;  /* 0x0000002a25297223 */ /* 0x000fe40000010029 */
[----:B------:R-:W-:Y:S02]  /*0900*/  FFMA.FTZ R15, R60, R40, R15 ;  /* 0x000000283c0f7223 */ /* 0x000fe4000001000f */
[----:B------:R-:W-:Y:S02]  /*0910*/  FADD.FTZ R19, R19, R40 ;  /* 0x0000002813137221 */ /* 0x000fe40000010000 */
[----:B------:R-:W-:Y:S02]  /*0920*/  FADD.FTZ R62, R62, R43 ;  /* 0x0000002b3e3e7221 */ /* 0x000fe40000010000 */
[----:B------:R-:W-:Y:S02]  /*0930*/  FFMA.FTZ R61, R60, R43, R41 ;  /* 0x0000002b3c3d7223 */ /* 0x000fe40000010029 */
.L_x_22:
[----:B-1----:R-:W-:Y:S05]  /*0940*/  BSYNC B0 ;  /* 0x0000000000007941 */ /* 0x002fea0003800000 */
.L_x_20:
[----:B------:R-:W-:Y:S05]  /*0950*/  BRA.DIV ~URZ, `(.L_x_23) ;  /* 0x000010a27f007947 */ /* 0x000fea000b800000 */
[----:B------:R1:W2:Y:S02]  /*0960*/  SHFL.BFLY PT, R63, R62, 0x1, 0x1f ;  /* 0x0c201f003e3f7f89 */ /* 0x0002a400000e0000 */
.L_x_52:
[----:B------:R-:W-:Y:S05]  /*0970*/  BRA.DIV ~URZ, `(.L_x_24) ;  /* 0x000011027f007947 */ /* 0x000fea000b800000 */
[----:B------:R-:W3:Y:S01]  /*0980*/  SHFL.BFLY PT, R40, R61, 0x1, 0x1f ;  /* 0x0c201f003d287f89 */ /* 0x000ee200000e0000 */
[----:B--2---:R-:W-:-:S05]  /*0990*/  FADD.FTZ R68, R63, R62 ;  /* 0x0000003e3f447221 */ /* 0x004fca0000010000 */
[----:B------:R-:W2:Y:S01]  /*09a0*/  SHFL.BFLY PT, R41, R68, 0x2, 0x1f ;  /* 0x0c401f0044297f89 */ /* 0x000ea200000e0000 */
[----:B---3--:R-:W-:-:S05]  /*09b0*/  FADD.FTZ R40, R40, R61 ;  /* 0x0000003d28287221 */ /* 0x008fca0000010000 */
[----:B------:R-:W3:Y:S01]  /*09c0*/  SHFL.BFLY PT, R63, R40, 0x2, 0x1f ;  /* 0x0c401f00283f7f89 */ /* 0x000ee200000e0000 */
[----:B--2---:R-:W-:-:S05]  /*09d0*/  FADD.FTZ R41, R41, R68 ;  /* 0x0000004429297221 */ /* 0x004fca0000010000 */
[----:B-1----:R-:W1:Y:S01]  /*09e0*/  SHFL.BFLY PT, R62, R41, 0x4, 0x1f ;  /* 0x0c801f00293e7f89 */ /* 0x002e6200000e0000 */
[----:B---3--:R-:W-:-:S05]  /*09f0*/  FADD.FTZ R64, R40, R63 ;  /* 0x0000003f28407221 */ /* 0x008fca0000010000 */
[----:B------:R-:W2:Y:S01]  /*0a00*/  SHFL.BFLY PT, R63, R64, 0x4, 0x1f ;  /* 0x0c801f00403f7f89 */ /* 0x000ea200000e0000 */
[----:B-1----:R-:W-:-:S05]  /*0a10*/  FADD.FTZ R65, R41, R62 ;  /* 0x0000003e29417221 */ /* 0x002fca0000010000 */
[----:B------:R-:W1:Y:S01]  /*0a20*/  SHFL.BFLY PT, R62, R65, 0x8, 0x1f ;  /* 0x0d001f00413e7f89 */ /* 0x000e6200000e0000 */
[----:B--2---:R-:W-:-:S05]  /*0a30*/  FADD.FTZ R66, R64, R63 ;  /* 0x0000003f40427221 */ /* 0x004fca0000010000 */
[----:B------:R-:W2:Y:S01]  /*0a40*/  SHFL.BFLY PT, R61, R66, 0x8, 0x1f ;  /* 0x0d001f00423d7f89 */ /* 0x000ea200000e0000 */
[----:B-1----:R-:W-:-:S05]  /*0a50*/  FADD.FTZ R62, R65, R62 ;  /* 0x0000003e413e7221 */ /* 0x002fca0000010000 */
[----:B------:R1:W3:Y:S01]  /*0a60*/  SHFL.BFLY PT, R63, R62, 0x10, 0x1f ;  /* 0x0e001f003e3f7f89 */ /* 0x0002e200000e0000 */
[----:B--2---:R-:W-:-:S05]  /*0a70*/  FADD.FTZ R61, R66, R61 ;  /* 0x0000003d423d7221 */ /* 0x004fca0000010000 */
[----:B------:R1:W2:Y:S02]  /*0a80*/  SHFL.BFLY PT, R40, R61, 0x10, 0x1f ;  /* 0x0e001f003d287f89 */ /* 0x0002a400000e0000 */
.L_x_53:
[----:B------:R-:W-:Y:S01]  /*0a90*/  BSSY B0, `(.L_x_25) ;  /* 0x00000a7000007945 */ /* 0x000fe20003800000 */
[----:B------:R-:W-:Y:S05]  /*0aa0*/  @!P1 BRA `(.L_x_26) ;  /* 0x00000a5000009947 */ /* 0x000fea0003800000 */
[----:B-----5:R-:W-:Y:S01]  /*0ab0*/  ISETP.GE.AND P3, PT, R2, 0x1, PT ;  /* 0x000000010200780c */ /* 0x020fe20003f66270 */
[----:B---3--:R-:W-:Y:S01]  /*0ac0*/  FADD.FTZ R63, R63, R62 ;  /* 0x0000003e3f3f7221 */ /* 0x008fe20000010000 */
[----:B0-----:R-:W-:Y:S01]  /*0ad0*/  ISETP.NE.AND P0, PT, R48, RZ, PT ;  /* 0x000000ff3000720c */ /* 0x001fe20003f05270 */
[----:B--2---:R-:W-:Y:S01]  /*0ae0*/  FADD.FTZ R40, R40, R61 ;  /* 0x0000003d28287221 */ /* 0x004fe20000010000 */
[----:B------:R-:W-:Y:S01]  /*0af0*/  BSSY B1, `(.L_x_27) ;  /* 0x000001c000017945 */ /* 0x000fe20003800000 */
[----:B------:R-:W-:Y:S02]  /*0b00*/  FMUL.FTZ R63, R63, c[0x0][0x1e0] ;  /* 0x000078003f3f7a20 */ /* 0x000fe40000410000 */
[----:B------:R-:W-:-:S06]  /*0b10*/  FMUL.FTZ R40, R40, c[0x0][0x1e0] ;  /* 0x0000780028287a20 */ /* 0x000fcc0000410000 */
[----:B------:R-:W-:-:S05]  /*0b20*/  @P3 IADD3 R2, R2, -0x1, RZ ;  /* 0xffffffff02023810 */ /* 0x000fca0007ffe0ff */
[----:B------:R-:W-:-:S05]  /*0b30*/  @P3 IMAD R2, R2, c[0x0][0x168], RZ ;  /* 0x00005a0002023a24 */ /* 0x000fca00078e02ff */
[----:B------:R-:W-:-:S04]  /*0b40*/  @P3 SHF.R.S32.HI R41, RZ, 0x1f, R2 ;  /* 0x0000001fff293819 */ /* 0x000fc80000011402 */
[----:B------:R-:W-:Y:S01]  /*0b50*/  @P3 LEA.HI R41, R41, R2, RZ, 0x3 ;  /* 0x0000000229293211 */ /* 0x000fe200078f18ff */
[----:B------:R-:W-:-:S03]  /*0b60*/  IMAD.MOV.U32 R2, RZ, RZ, RZ ;  /* 0x000000ffff027224 */ /* 0x000fc600078e00ff */
[----:B------:R-:W-:Y:S02]  /*0b70*/  @P3 LEA.HI.SX32 R2, R41, R50, 0x1d ;  /* 0x0000003229023211 */ /* 0x000fe400078feaff */
[----:B------:R-:W-:Y:S01]  /*0b80*/  FSEL R41, R63, RZ, !P0 ;  /* 0x000000ff3f297208 */ /* 0x000fe20004000000 */
[----:B------:R-:W-:Y:S05]  /*0b90*/  @P2 BRA `(.L_x_28) ;  /* 0x0000008000002947 */ /* 0x000fea0003800000 */
[----:B------:R-:W-:Y:S01]  /*0ba0*/  ULDC.64 UR6, c[0x0][0x218] ;  /* 0x0000860000067ab9 */ /* 0x000fe20000000a00 */
[----:B-1----:R-:W-:Y:S01]  /*0bb0*/  MOV R62, RZ ;  /* 0x000000ff003e7202 */ /* 0x002fe20000000f00 */
[----:B------:R-:W-:-:S04]  /*0bc0*/  UISETP.NE.U32.AND UP0, UPT, URZ, UR6, UPT ;  /* 0x000000063f00728c */ /* 0x000fc8000bf05070 */
[----:B------:R-:W-:-:S06]  /*0bd0*/  UISETP.NE.AND.EX UP0, UPT, URZ, UR7, UPT, UP0 ;  /* 0x000000073f00728c */ /* 0x000fcc000bf05300 */
[----:B------:R-:W-:-:S13]  /*0be0*/  PLOP3.LUT P4, PT, PT, PT, UP0, 0x80, 0x0 ;  /* 0x000000000000781c */ /* 0x000fda0003f8f008 */
[----:B------:R-:W-:Y:S05]  /*0bf0*/  @!P4 BRA `(.L_x_29) ;  /* 0x000000b00000c947 */ /* 0x000fea0003800000 */
[----:B------:R-:W-:Y:S01]  /*0c00*/  PRMT R62, RZ, 0x5410, R24 ;  /* 0x00005410ff3e7816 */ /* 0x000fe20000000018 */
[----:B------:R-:W-:Y:S05]  /*0c10*/  BRA `(.L_x_29) ;  /* 0x0000009000007947 */ /* 0x000fea0003800000 */
.L_x_28:
[----:B------:R-:W-:Y:S01]  /*0c20*/  ULDC.64 UR6, c[0x0][0x218] ;  /* 0x0000860000067ab9 */ /* 0x000fe20000000a00 */
[----:B-1----:R-:W-:Y:S01]  /*0c30*/  FFMA.FTZ R61, R53, R40, R41 ;  /* 0x00000028353d7223 */ /* 0x002fe20000010029 */
[----:B------:R-:W-:-:S03]  /*0c40*/  UISETP.NE.U32.AND UP0, UPT, URZ, UR6, UPT ;  /* 0x000000063f00728c */ /* 0x000fc6000bf05070 */
[----:B------:R-:W-:Y:S01]  /*0c50*/  FADD.FTZ R62, R58, -R61 ;  /* 0x8000003d3a3e7221 */ /* 0x000fe20000010000 */
[----:B------:R-:W-:-:S03]  /*0c60*/  UISETP.NE.AND.EX UP0, UPT, URZ, UR7, UPT, UP0 ;  /* 0x000000073f00728c */ /* 0x000fc6000bf05300 */
[----:B------:R-:W-:-:S03]  /*0c70*/  FMUL.FTZ R62, R3, R62 ;  /* 0x0000003e033e7220 */ /* 0x000fc60000410000 */
[----:B------:R-:W-:-:S13]  /*0c80*/  PLOP3.LUT P4, PT, PT, PT, UP0, 0x80, 0x0 ;  /* 0x000000000000781c */ /* 0x000fda0003f8f008 */
[----:B------:R-:W-:-:S05]  /*0c90*/  @P4 PRMT R61, RZ, 0x5410, R24 ;  /* 0x00005410ff3d4816 */ /* 0x000fca0000000018 */
[----:B------:R-:W-:Y:S02]  /*0ca0*/  @P4 FADD.FTZ R62, R62, R61 ;  /* 0x0000003d3e3e4221 */ /* 0x000fe40000010000 */
.L_x_29:
[----:B------:R-:W-:Y:S05]  /*0cb0*/  BSYNC B1 ;  /* 0x0000000000017941 */ /* 0x000fea0003800000 */
.L_x_27:
[----:B------:R-:W-:Y:S01]  /*0cc0*/  ISETP.NE.U32.AND P0, PT, RZ, c[0x0][0x258], PT ;  /* 0x00009600ff007a0c */ /* 0x000fe20003f05070 */
[----:B------:R-:W-:Y:S01]  /*0cd0*/  @P3 FMUL.FTZ R61, R62, c[0x0][0x1ec] ;  /* 0x00007b003e3d3a20 */ /* 0x000fe20000410000 */
[----:B------:R-:W-:Y:S02]  /*0ce0*/  BSSY B1, `(.L_x_30) ;  /* 0x0000010000017945 */ /* 0x000fe40003800000 */
[----:B------:R-:W-:Y:S02]  /*0cf0*/  ISETP.NE.AND.EX P0, PT, RZ, c[0x0][0x25c], PT, P0 ;  /* 0x00009700ff007a0c */ /* 0x000fe40003f05300 */
[----:B------:R-:W-:-:S04]  /*0d00*/  @P3 F2FP.BF16.PACK_AB R61, RZ, R61 ;  /* 0x0000003dff3d323e */ /* 0x000fc800000010ff */
[----:B------:R-:W-:-:S07]  /*0d10*/  @P3 PRMT R32, R61, 0x7610, R32 ;  /* 0x000076103d203816 */ /* 0x000fce0000000020 */
[----:B------:R-:W-:-:S04]  /*0d20*/  @P0 F2FP.BF16.PACK_AB R62, RZ, R62 ;  /* 0x0000003eff3e023e */ /* 0x000fc800000010ff */
[----:B------:R-:W-:Y:S01]  /*0d30*/  @P0 PRMT R28, R62, 0x7610, R28 ;  /* 0x000076103e1c0816 */ /* 0x000fe2000000001c */
[----:B------:R-:W-:Y:S05]  /*0d40*/  @P2 BRA `(.L_x_31) ;  /* 0x0000004000002947 */ /* 0x000fea0003800000 */
[----:B------:R-:W-:Y:S01]  /*0d50*/  IMAD.MOV.U32 R62, RZ, RZ, RZ ;  /* 0x000000ffff3e7224 */ /* 0x000fe200078e00ff */
[----:B------:R-:W-:Y:S05]  /*0d60*/  @!P4 BRA `(.L_x_32) ;  /* 0x000000700000c947 */ /* 0x000fea0003800000 */
[----:B------:R-:W-:Y:S01]  /*0d70*/  PRMT R62, RZ, 0x7610, R24 ;  /* 0x00007610ff3e7816 */ /* 0x000fe20000000018 */
[----:B------:R-:W-:Y:S05]  /*0d80*/  BRA `(.L_x_32) ;  /* 0x0000005000007947 */ /* 0x000fea0003800000 */
.L_x_31:
[----:B------:R-:W-:Y:S01]  /*0d90*/  FFMA.FTZ R62, R52, R40, R41 ;  /* 0x00000028343e7223 */ /* 0x000fe20000010029 */
[----:B------:R-:W-:-:S03]  /*0da0*/  @P4 PRMT R61, RZ, 0x7610, R24 ;  /* 0x00007610ff3d4816 */ /* 0x000fc60000000018 */
[----:B------:R-:W-:-:S04]  /*0db0*/  FADD.FTZ R62, R59, -R62 ;  /* 0x8000003e3b3e7221 */ /* 0x000fc80000010000 */
[----:B------:R-:W-:-:S04]  /*0dc0*/  FMUL.FTZ R62, R3, R62 ;  /* 0x0000003e033e7220 */ /* 0x000fc80000410000 */
[----:B------:R-:W-:Y:S02]  /*0dd0*/  @P4 FADD.FTZ R62, R62, R61 ;  /* 0x0000003d3e3e4221 */ /* 0x000fe40000010000 */
.L_x_32:
[----:B------:R-:W-:Y:S05]  /*0de0*/  BSYNC B1 ;  /* 0x0000000000017941 */ /* 0x000fea0003800000 */
.L_x_30:
[----:B------:R-:W-:Y:S01]  /*0df0*/  @P3 FMUL.FTZ R61, R62, c[0x0][0x1ec] ;  /* 0x00007b003e3d3a20 */ /* 0x000fe20000410000 */
[----:B------:R-:W-:Y:S01]  /*0e00*/  @P0 F2FP.BF16.PACK_AB R62, RZ, R62 ;  /* 0x0000003eff3e023e */ /* 0x000fe200000010ff */
[----:B------:R-:W-:Y:S03]  /*0e10*/  BSSY B1, `(.L_x_33) ;  /* 0x000000e000017945 */ /* 0x000fe60003800000 */
[----:B------:R-:W-:Y:S02]  /*0e20*/  @P3 F2FP.BF16.PACK_AB R61, RZ, R61 ;  /* 0x0000003dff3d323e */ /* 0x000fe400000010ff */
[----:B------:R-:W-:Y:S02]  /*0e30*/  @P0 PRMT R28, R28, 0x5410, R62 ;  /* 0x000054101c1c0816 */ /* 0x000fe4000000003e */
[----:B------:R-:W-:Y:S01]  /*0e40*/  @P3 PRMT R32, R32, 0x5410, R61 ;  /* 0x0000541020203816 */ /* 0x000fe2000000003d */
[----:B------:R-:W-:Y:S05]  /*0e50*/  @P2 BRA `(.L_x_34) ;  /* 0x0000004000002947 */ /* 0x000fea0003800000 */
[----:B------:R-:W-:Y:S01]  /*0e60*/  HFMA2.MMA R62, -RZ, RZ, 0, 0 ;  /* 0x00000000ff3e7435 */ /* 0x000fe200000001ff */
[----:B------:R-:W-:Y:S05]  /*0e70*/  @!P4 BRA `(.L_x_35) ;  /* 0x000000700000c947 */ /* 0x000fea0003800000 */
[----:B------:R-:W-:Y:S01]  /*0e80*/  PRMT R62, RZ, 0x5410, R25 ;  /* 0x00005410ff3e7816 */ /* 0x000fe20000000019 */
[----:B------:R-:W-:Y:S05]  /*0e90*/  BRA `(.L_x_35) ;  /* 0x0000005000007947 */ /* 0x000fea0003800000 */
.L_x_34:
[----:B------:R-:W-:-:S04]  /*0ea0*/  FFMA.FTZ R61, R51, R40, R41 ;  /* 0x00000028333d7223 */ /* 0x000fc80000010029 */
[----:B------:R-:W-:Y:S01]  /*0eb0*/  FADD.FTZ R62, R56, -R61 ;  /* 0x8000003d383e7221 */ /* 0x000fe20000010000 */
[----:B------:R-:W-:-:S03]  /*0ec0*/  @P4 PRMT R61, RZ, 0x5410, R25 ;  /* 0x00005410ff3d4816 */ /* 0x000fc60000000019 */
[----:B------:R-:W-:-:S04]  /*0ed0*/  FMUL.FTZ R62, R3, R62 ;  /* 0x0000003e033e7220 */ /* 0x000fc80000410000 */
[----:B------:R-:W-:Y:S02]  /*0ee0*/  @P4 FADD.FTZ R62, R62, R61 ;  /* 0x0000003d3e3e4221 */ /* 0x000fe40000010000 */
.L_x_35:
[----:B------:R-:W-:Y:S05]  /*0ef0*/  BSYNC B1 ;  /* 0x0000000000017941 */ /* 0x000fea0003800000 */
.L_x_33:
[----:B------:R-:W-:Y:S01]  /*0f00*/  @P3 FMUL.FTZ R61, R62, c[0x0][0x1ec] ;  /* 0x00007b003e3d3a20 */ /* 0x000fe20000410000 */
[----:B------:R-:W-:Y:S01]  /*0f10*/  @P0 F2FP.BF16.PACK_AB R62, RZ, R62 ;  /* 0x0000003eff3e023e */ /* 0x000fe200000010ff */
[----:B------:R-:W-:Y:S03]  /*0f20*/  BSSY B1, `(.L_x_36) ;  /* 0x000000e000017945 */ /* 0x000fe60003800000 */
[----:B------:R-:W-:Y:S02]  /*0f30*/  @P3 F2FP.BF16.PACK_AB R61, RZ, R61 ;  /* 0x0000003dff3d323e */ /* 0x000fe400000010ff */
[----:B------:R-:W-:Y:S02]  /*0f40*/  @P0 PRMT R29, R62, 0x7610, R29 ;  /* 0x000076103e1d0816 */ /* 0x000fe4000000001d */
[----:B------:R-:W-:Y:S01]  /*0f50*/  @P3 PRMT R33, R61, 0x7610, R33 ;  /* 0x000076103d213816 */ /* 0x000fe20000000021 */
[----:B------:R-:W-:Y:S05]  /*0f60*/  @P2 BRA `(.L_x_37) ;  /* 0x0000004000002947 */ /* 0x000fea0003800000 */
[----:B------:R-:W-:Y:S01]  /*0f70*/  IMAD.MOV.U32 R62, RZ, RZ, RZ ;  /* 0x000000ffff3e7224 */ /* 0x000fe200078e00ff */
[----:B------:R-:W-:Y:S05]  /*0f80*/  @!P4 BRA `(.L_x_38) ;  /* 0x000000700000c947 */ /* 0x000fea0003800000 */
[----:B------:R-:W-:Y:S01]  /*0f90*/  PRMT R62, RZ, 0x7610, R25 ;  /* 0x00007610ff3e7816 */ /* 0x000fe20000000019 */
[----:B------:R-:W-:Y:S05]  /*0fa0*/  BRA `(.L_x_38) ;  /* 0x0000005000007947 */ /* 0x000fea0003800000 */
.L_x_37:
[----:B------:R-:W-:Y:S01]  /*0fb0*/  FFMA.FTZ R62, R38, R40, R41 ;  /* 0x00000028263e7223 */ /* 0x000fe20000010029 */
[----:B------:R-:W-:-:S03]  /*0fc0*/  @P4 PRMT R61, RZ, 0x7610, R25 ;  /* 0x00007610ff3d4816 */ /* 0x000fc60000000019 */
[----:B------:R-:W-:-:S04]  /*0fd0*/  FADD.FTZ R62, R57, -R62 ;  /* 0x8000003e393e7221 */ /* 0x000fc80000010000 */
[----:B------:R-:W-:-:S04]  /*0fe0*/  FMUL.FTZ R62, R3, R62 ;  /* 0x0000003e033e7220 */ /* 0x000fc80000410000 */
[----:B------:R-:W-:Y:S02]  /*0ff0*/  @P4 FADD.FTZ R62, R62, R61 ;  /* 0x0000003d3e3e4221 */ /* 0x000fe40000010000 */
.L_x_38:
[----:B------:R-:W-:Y:S05]  /*1000*/  BSYNC B1 ;  /* 0x0000000000017941 */ /* 0x000fea0003800000 */
.L_x_36:
[----:B------:R-:W-:Y:S01]  /*1010*/  @P3 FMUL.FTZ R61, R62, c[0x0][0x1ec] ;  /* 0x00007b003e3d3a20 */ /* 0x000fe20000410000 */
[----:B------:R-:W-:Y:S01]  /*1020*/  @P0 F2FP.BF16.PACK_AB R62, RZ, R62 ;  /* 0x0000003eff3e023e */ /* 0x000fe200000010ff */
[----:B------:R-:W-:Y:S03]  /*1030*/  BSSY B1, `(.L_x_39) ;  /* 0x000000e000017945 */ /* 0x000fe60003800000 */
[----:B------:R-:W-:Y:S02]  /*1040*/  @P3 F2FP.BF16.PACK_AB R61, RZ, R61 ;  /* 0x0000003dff3d323e */ /* 0x000fe400000010ff */
[----:B------:R-:W-:Y:S02]  /*1050*/  @P0 PRMT R29, R29, 0x5410, R62 ;  /* 0x000054101d1d0816 */ /* 0x000fe4000000003e */
[----:B------:R-:W-:Y:S01]  /*1060*/  @P3 PRMT R33, R33, 0x5410, R61 ;  /* 0x0000541021213816 */ /* 0x000fe2000000003d */
[----:B------:R-:W-:Y:S05]  /*1070*/  @P2 BRA `(.L_x_40) ;  /* 0x0000004000002947 */ /* 0x000fea0003800000 */
[----:B------:R-:W-:Y:S01]  /*1080*/  MOV R62, RZ ;  /* 0x000000ff003e7202 */ /* 0x000fe20000000f00 */
[----:B------:R-:W-:Y:S05]  /*1090*/  @!P4 BRA `(.L_x_41) ;  /* 0x000000700000c947 */ /* 0x000fea0003800000 */
[----:B------:R-:W-:Y:S01]  /*10a0*/  PRMT R62, RZ, 0x5410, R26 ;  /* 0x00005410ff3e7816 */ /* 0x000fe2000000001a */
[----:B------:R-:W-:Y:S05]  /*10b0*/  BRA `(.L_x_41) ;  /* 0x0000005000007947 */ /* 0x000fea0003800000 */
.L_x_40:
[----:B------:R-:W-:-:S04]  /*10c0*/  FFMA.FTZ R61, R39, R40, R41 ;  /* 0x00000028273d7223 */ /* 0x000fc80000010029 */
[----:B------:R-:W-:Y:S01]  /*10d0*/  FADD.FTZ R62, R54, -R61 ;  /* 0x8000003d363e7221 */ /* 0x000fe20000010000 */
[----:B------:R-:W-:-:S03]  /*10e0*/  @P4 PRMT R61, RZ, 0x5410, R26 ;  /* 0x00005410ff3d4816 */ /* 0x000fc6000000001a */
[----:B------:R-:W-:-:S04]  /*10f0*/  FMUL.FTZ R62, R3, R62 ;  /* 0x0000003e033e7220 */ /* 0x000fc80000410000 */
[----:B------:R-:W-:Y:S02]  /*1100*/  @P4 FADD.FTZ R62, R62, R61 ;  /* 0x0000003d3e3e4221 */ /* 0x000fe40000010000 */
.L_x_41:
[----:B------:R-:W-:Y:S05]  /*1110*/  BSYNC B1 ;  /* 0x0000000000017941 */ /* 0x000fea0003800000 */
.L_x_39:
        /* <DEDUP_REMOVED lines=11> */
.L_x_43:
[----:B------:R-:W-:Y:S01]  /*11d0*/  FFMA.FTZ R62, R36, R40, R41 ;  /* 0x00000028243e7223 */ /* 0x000fe20000010029 */
[----:B------:R-:W-:-:S03]  /*11e0*/  @P4 PRMT R61, RZ, 0x7610, R26 ;  /* 0x00007610ff3d4816 */ /* 0x000fc6000000001a */
[----:B------:R-:W-:-:S04]  /*11f0*/  FADD.FTZ R62, R55, -R62 ;  /* 0x8000003e373e7221 */ /* 0x000fc80000010000 */
[----:B------:R-:W-:-:S04]  /*1200*/  FMUL.FTZ R62, R3, R62 ;  /* 0x0000003e033e7220 */ /* 0x000fc80000410000 */
[----:B------:R-:W-:Y:S02]  /*1210*/  @P4 FADD.FTZ R62, R62, R61 ;  /* 0x0000003d3e3e4221 */ /* 0x000fe40000010000 */
.L_x_44:
[----:B------:R-:W-:Y:S05]  /*1220*/  BSYNC B1 ;  /* 0x0000000000017941 */ /* 0x000fea0003800000 */
.L_x_42:
        /* <DEDUP_REMOVED lines=11> */
.L_x_46:
[----:B------:R-:W-:-:S04]  /*12e0*/  FFMA.FTZ R61, R37, R40, R41 ;  /* 0x00000028253d7223 */ /* 0x000fc80000010029 */
[----:B------:R-:W-:Y:S01]  /*12f0*/  FADD.FTZ R62, R42, -R61 ;  /* 0x8000003d2a3e7221 */ /* 0x000fe20000010000 */
[----:B------:R-:W-:-:S03]  /*1300*/  @P4 PRMT R61, RZ, 0x5410, R27 ;  /* 0x00005410ff3d4816 */ /* 0x000fc6000000001b */
[----:B------:R-:W-:-:S04]  /*1310*/  FMUL.FTZ R62, R3, R62 ;  /* 0x0000003e033e7220 */ /* 0x000fc80000410000 */
[----:B------:R-:W-:Y:S02]  /*1320*/  @P4 FADD.FTZ R62, R62, R61 ;  /* 0x0000003d3e3e4221 */ /* 0x000fe40000010000 */
.L_x_47:
[----:B------:R-:W-:Y:S05]  /*1330*/  BSYNC B1 ;  /* 0x0000000000017941 */ /* 0x000fea0003800000 */
.L_x_45:
        /* <DEDUP_REMOVED lines=11> */
.L_x_49:
[----:B------:R-:W-:-:S04]  /*13f0*/  FFMA.FTZ R40, R60, R40, R41 ;  /* 0x000000283c287223 */ /* 0x000fc80000010029 */
[----:B------:R-:W-:-:S04]  /*1400*/  FADD.FTZ R40, R43, -R40 ;  /* 0x800000282b287221 */ /* 0x000fc80000010000 */
[----:B------:R-:W-:Y:S01]  /*1410*/  FMUL.FTZ R3, R3, R40 ;  /* 0x0000002803037220 */ /* 0x000fe20000410000 */
[----:B------:R-:W-:-:S05]  /*1420*/  @P4 PRMT R40, RZ, 0x7610, R27 ;  /* 0x00007610ff284816 */ /* 0x000fca000000001b */
[----:B------:R-:W-:Y:S02]  /*1430*/  @P4 FADD.FTZ R3, R3, R40 ;  /* 0x0000002803034221 */ /* 0x000fe40000010000 */
.L_x_50:
[----:B------:R-:W-:Y:S05]  /*1440*/  BSYNC B1 ;  /* 0x0000000000017941 */ /* 0x000fea0003800000 */
.L_x_48:
[----:B------:R-:W-:Y:S01]  /*1450*/  @P3 FMUL.FTZ R40, R3, c[0x0][0x1ec] ;  /* 0x00007b0003283a20 */ /* 0x000fe20000410000 */
[----:B------:R-:W-:Y:S02]  /*1460*/  @P0 MOV R41, 0x10 ;  /* 0x0000001000290802 */ /* 0x000fe40000000f00 */
[----:B------:R-:W-:Y:S01]  /*1470*/  @P0 F2FP.BF16.PACK_AB R61, RZ, R3 ;  /* 0x00000003ff3d023e */ /* 0x000fe200000010ff */
[----:B------:R-:W-:Y:S01]  /*1480*/  @P3 IMAD.MOV.U32 R3, RZ, RZ, 0x10 ;  /* 0x00000010ff033424 */ /* 0x000fe200078e00ff */
[----:B------:R-:W-:Y:S01]  /*1490*/  @P3 F2FP.BF16.PACK_AB R62, RZ, R40 ;  /* 0x00000028ff3e323e */ /* 0x000fe200000010ff */
[----:B------:R-:W-:Y:S01]  /*14a0*/  @P0 IMAD.WIDE.U32 R40, R0, R41, c[0x0][0x258] ;  /* 0x0000960000280625 */ /* 0x000fe200078e0029 */
[----:B------:R-:W-:Y:S02]  /*14b0*/  @P0 PRMT R31, R31, 0x5410, R61 ;  /* 0x000054101f1f0816 */ /* 0x000fe4000000003d */
[----:B------:R-:W-:Y:S01]  /*14c0*/  @P3 PRMT R35, R35, 0x5410, R62 ;  /* 0x0000541023233816 */ /* 0x000fe2000000003e */
[----:B------:R-:W-:-:S02]  /*14d0*/  @P3 IMAD.WIDE.U32 R2, R2, R3, c[0x0][0x248] ;  /* 0x0000920002023625 */ /* 0x000fc400078e0003 */
[----:B------:R0:W-:Y:S04]  /*14e0*/  @P0 STG.E.128 [R40.64], R28 ;  /* 0x0000001c28000986 */ /* 0x0001e8000c101d04 */
[----:B------:R0:W-:Y:S02]  /*14f0*/  @P3 STG.E.128 [R2.64], R32 ;  /* 0x0000002002003986 */ /* 0x0001e4000c101d04 */
.L_x_26:
[----:B------:R-:W-:Y:S05]  /*1500*/  BSYNC B0 ;  /* 0x0000000000007941 */ /* 0x000fea0003800000 */
.L_x_25:
[----:B------:R-:W-:-:S05]  /*1510*/  MOV R0, c[0x0][0x160] ;  /* 0x0000580000007a02 */ /* 0x000fca0000000f00 */
[----:B------:R-:W-:-:S05]  /*1520*/  IMAD R49, R0, 0x4, R49 ;  /* 0x0000000400317824 */ /* 0x000fca00078e0231 */
[----:B------:R-:W-:-:S13]  /*1530*/  ISETP.GE.AND P0, PT, R49, c[0x0][0x164], PT ;  /* 0x0000590031007a0c */ /* 0x000fda0003f06270 */
[----:B0123-5:R-:W-:Y:S01]  /*1540*/  @P0 CALL.REL.NOINC `(.L_x_19) ;  /* 0x0000001000000944 */ /* 0x02ffe20003c00000 */
[----:B------:R-:W-:Y:S05]  /*1550*/  BRA `(.L_x_51) ;  /* 0xffffece000007947 */ /* 0x000fea000383ffff */
.L_x_19:
[----:B0----5:R-:W0:Y:S01]  /*1560*/  S2R R24, SR_TID.X ;  /* 0x0000000000187919 */ /* 0x021e220000002100 */
[----:B------:R-:W-:Y:S01]  /*1570*/  WARPSYNC 0xffffffff ;  /* 0xffffffff00007948 */ /* 0x000fe20003800000 */
[----:B0-----:R-:W-:-:S05]  /*1580*/  SHF.L.U32 R0, R24, 0x5, RZ ;  /* 0x0000000518007819 */ /* 0x001fca00000006ff */
[----:B------:R0:W-:Y:S04]  /*1590*/  STS.128 [R0], R20 ;  /* 0x0000001400007388 */ /* 0x0001e80000000c00 */
[----:B------:R-:W-:Y:S04]  /*15a0*/  STS.128 [R0+0x10], R16 ;  /* 0x0000101000007388 */ /* 0x000fe80000000c00 */
[----:B------:R-:W-:Y:S06]  /*15b0*/  BAR.SYNC.DEFER_BLOCKING 0x0 ;  /* 0x0000000000007b1d */ /* 0x000fec0000010000 */
[----:B0-----:R-:W0:Y:S04]  /*15c0*/  S2R R22, SR_CTAID.X ;  /* 0x0000000000167919 */ /* 0x001e280000002500 */
[----:B------:R-:W1:Y:S04]  /*15d0*/  LDS R2, [R24.X4] ;  /* 0x0000000018027984 */ /* 0x000e680000004800 */
[----:B------:R-:W2:Y:S04]  /*15e0*/  LDS R5, [R24.X4+0x400] ;  /* 0x0004000018057984 */ /* 0x000ea80000004800 */
        /* <DEDUP_REMOVED lines=13> */
[----:B------:R-:W-:Y:S01]  /*16c0*/  STS.128 [R0+0x10], R12 ;  /* 0x0000100c00007388 */ /* 0x000fe20000000c00 */
[----:B------:R-:W-:-:S03]  /*16d0*/  FADD.FTZ R6, R3, R6 ;  /* 0x0000000603067221 */ /* 0x000fc60000010000 */
[----:B------:R-:W-:Y:S01]  /*16e0*/  BAR.SYNC.DEFER_BLOCKING 0x0 ;  /* 0x0000000000007b1d */ /* 0x000fe20000010000 */
[----:B------:R-:W-:Y:S02]  /*16f0*/  FADD.FTZ R25, R2, R25 ;  /* 0x0000001902197221 */ /* 0x000fe40000010000 */
[----:B------:R-:W-:Y:S02]  /*1700*/  FADD.FTZ R27, R6, R27 ;  /* 0x0000001b061b7221 */ /* 0x000fe40000010000 */
[----:B-1----:R-:W-:Y:S01]  /*1710*/  IMAD R9, R22, c[0x0][0x168], RZ ;  /* 0x00005a0016097a24 */ /* 0x002fe200078e02ff */
[----:B------:R-:W-:-:S04]  /*1720*/  IADD3 R8, -R24, 0x7f, RZ ;  /* 0x0000007f18087810 */ /* 0x000fc80007ffe1ff */
[----:B------:R-:W-:Y:S02]  /*1730*/  IADD3 R8, R8, c[0x0][0x168], RZ ;  /* 0x00005a0008087a10 */ /* 0x000fe40007ffe0ff */
[----:B------:R-:W-:Y:S02]  /*1740*/  IADD3 R9, P2, R9, R24, RZ ;  /* 0x0000001809097210 */ /* 0x000fe40007f5e0ff */
[C---:B------:R-:W-:Y:S02]  /*1750*/  LOP3.LUT P1, RZ, R8.reuse, 0xffffff80, RZ, 0xc0, !PT ;  /* 0xffffff8008ff7812 */ /* 0x040fe4000782c0ff */
[----:B------:R-:W-:Y:S01]  /*1760*/  ISETP.GE.U32.AND P0, PT, R8, 0x100, PT ;  /* 0x000001000800780c */ /* 0x000fe20003f06070 */
[----:B------:R-:W-:Y:S01]  /*1770*/  IMAD.X R8, RZ, RZ, RZ, P2 ;  /* 0x000000ffff087224 */ /* 0x000fe200010e06ff */
[C---:B------:R-:W-:Y:S01]  /*1780*/  SHF.L.U32 R4, R9.reuse, 0x2, RZ ;  /* 0x0000000209047819 */ /* 0x040fe200000006ff */
[----:B------:R-:W0:Y:S03]  /*1790*/  LDS R16, [R24.X4] ;  /* 0x0000000018107984 */ /* 0x000e260000004800 */
[----:B------:R-:W-:-:S02]  /*17a0*/  SHF.L.U64.HI R8, R9, 0x2, R8 ;  /* 0x0000000209087819 */ /* 0x000fc40000010208 */
[C---:B------:R-:W-:Y:S01]  /*17b0*/  IADD3 R9, P2, R4.reuse, c[0x0][0x228], RZ ;  /* 0x00008a0004097a10 */ /* 0x040fe20007f5e0ff */
[----:B------:R-:W1:Y:S01]  /*17c0*/  LDS R19, [R24.X4+0x400] ;  /* 0x0004000018137984 */ /* 0x000e620000004800 */
[----:B------:R-:W-:Y:S02]  /*17d0*/  IADD3 R7, P3, R4, c[0x0][0x220], RZ ;  /* 0x0000880004077a10 */ /* 0x000fe40007f7e0ff */
[C---:B------:R-:W-:Y:S01]  /*17e0*/  IADD3.X R10, R8.reuse, c[0x0][0x22c], RZ, P2, !PT ;  /* 0x00008b00080a7a10 */ /* 0x040fe200017fe4ff */
[----:B------:R-:W2:Y:S01]  /*17f0*/  LDS R21, [R24.X4+0x800] ;  /* 0x0008000018157984 */ /* 0x000ea20000004800 */
[----:B------:R-:W-:Y:S01]  /*1800*/  IADD3.X R8, R8, c[0x0][0x224], RZ, P3, !PT ;  /* 0x0000890008087a10 */ /* 0x000fe20001ffe4ff */
[----:B------:R-:W-:Y:S01]  /*1810*/  @P1 IMAD.MOV.U32 R2, RZ, RZ, R9 ;  /* 0x000000ffff021224 */ /* 0x000fe200078e0009 */
[----:B------:R-:W-:Y:S01]  /*1820*/  @P1 IADD3 R9, P2, R9, 0x200, RZ ;  /* 0x0000020009091810 */ /* 0x000fe20007f5e0ff */
[----:B------:R-:W3:Y:S01]  /*1830*/  LDS R17, [R24.X4+0x200] ;  /* 0x0002000018117984 */ /* 0x000ee20000004800 */
[----:B------:R-:W-:Y:S01]  /*1840*/  @P1 IMAD.MOV.U32 R4, RZ, RZ, R7 ;  /* 0x000000ffff041224 */ /* 0x000fe200078e0007 */
[----:B------:R-:W-:-:S02]  /*1850*/  @P1 MOV R3, R10 ;  /* 0x0000000a00031202 */ /* 0x000fc40000000f00 */
[----:B------:R-:W4:Y:S01]  /*1860*/  LDS R23, [R24.X4+0xc00] ;  /* 0x000c000018177984 */ /* 0x000f220000004800 */
[----:B------:R-:W-:Y:S01]  /*1870*/  @P1 IADD3 R7, P3, R7, 0x200, RZ ;  /* 0x0000020007071810 */ /* 0x000fe20007f7e0ff */
[----:B------:R-:W-:Y:S01]  /*1880*/  @P1 IMAD.X R10, RZ, RZ, R10, P2 ;  /* 0x000000ffff0a1224 */ /* 0x000fe200010e060a */
[-C--:B------:R-:W-:Y:S01]  /*1890*/  @P1 MOV R5, R8.reuse ;  /* 0x0000000800051202 */ /* 0x080fe20000000f00 */
[----:B------:R-:W4:Y:S01]  /*18a0*/  LDS R18, [R24.X4+0x600] ;  /* 0x0006000018127984 */ /* 0x000f220000004800 */
[----:B------:R-:W-:-:S03]  /*18b0*/  @P1 IADD3.X R8, RZ, R8, RZ, P3, !PT ;  /* 0x00000008ff081210 */ /* 0x000fc60001ffe4ff */
[----:B------:R-:W4:Y:S04]  /*18c0*/  LDS R20, [R24.X4+0xa00] ;  /* 0x000a000018147984 */ /* 0x000f280000004800 */
[----:B------:R-:W4:Y:S01]  /*18d0*/  LDS R0, [R24.X4+0xe00] ;  /* 0x000e000018007984 */ /* 0x000f220000004800 */
[----:B0-----:R-:W-:-:S04]  /*18e0*/  FADD.FTZ R16, RZ, R16 ;  /* 0x00000010ff107221 */ /* 0x001fc80000010000 */
[----:B-1----:R-:W-:-:S04]  /*18f0*/  FADD.FTZ R16, R16, R19 ;  /* 0x0000001310107221 */ /* 0x002fc80000010000 */
        /* <DEDUP_REMOVED lines=16> */
.L_x_23:
[----:B------:R-:W-:Y:S01]  /*1a00*/  HFMA2.MMA R66, -RZ, RZ, 0, 5.9604644775390625e-08 ;  /* 0x00000001ff427435 */ /* 0x000fe200000001ff */
[----:B------:R-:W-:Y:S01]  /*1a10*/  MOV R67, R62 ;  /* 0x0000003e00437202 */ /* 0x000fe20000000f00 */
[----:B------:R-:W-:Y:S01]  /*1a20*/  IMAD.MOV.U32 R65, RZ, RZ, 0x1f ;  /* 0x0000001fff417424 */ /* 0x000fe200078e00ff */
[----:B------:R-:W-:-:S02]  /*1a30*/  MOV R64, 0xffffffff ;  /* 0xffffffff00407802 */ /* 0x000fc40000000f00 */
[----:B------:R-:W-:Y:S02]  /*1a40*/  MOV R40, 0x1a60 ;  /* 0x00001a6000287802 */ /* 0x000fe40000000f00 */
[----:B0----5:R-:W-:Y:S05]  /*1a50*/  CALL.REL.NOINC `($__internal_2_$__cuda_sm70_shflsync_bfly_p) ;  /* 0x0000046000007944 */ /* 0x021fea0003c00000 */
[----:B-1----:R-:W-:Y:S01]  /*1a60*/  MOV R63, R66 ;  /* 0x00000042003f7202 */ /* 0x002fe20000000f00 */
[----:B0-----:R-:W-:Y:S05]  /*1a70*/  BRA `(.L_x_52) ;  /* 0xffffeef000007947 */ /* 0x001fea000383ffff */
.L_x_24:
[----:B------:R-:W-:Y:S01]  /*1a80*/  HFMA2.MMA R66, -RZ, RZ, 0, 5.9604644775390625e-08 ;  /* 0x00000001ff427435 */ /* 0x000fe200000001ff */
[----:B------:R-:W-:Y:S01]  /*1a90*/  IMAD.MOV.U32 R67, RZ, RZ, R61 ;  /* 0x000000ffff437224 */ /* 0x000fe200078e003d */
[----:B------:R-:W-:Y:S01]  /*1aa0*/  MOV R65, 0x1f ;  /* 0x0000001f00417802 */ /* 0x000fe20000000f00 */
[----:B------:R-:W-:Y:S01]  /*1ab0*/  IMAD.MOV.U32 R64, RZ, RZ, -0x1 ;  /* 0xffffffffff407424 */ /* 0x000fe200078e00ff */
[----:B------:R-:W-:Y:S02]  /*1ac0*/  MOV R40, 0x1ae0 ;  /* 0x00001ae000287802 */ /* 0x000fe40000000f00 */
[----:B012--5:R-:W-:Y:S05]  /*1ad0*/  CALL.REL.NOINC `($__internal_2_$__cuda_sm70_shflsync_bfly_p) ;  /* 0x000003e000007944 */ /* 0x027fea0003c00000 */
[----:B------:R-:W-:Y:S01]  /*1ae0*/  FADD.FTZ R62, R63, R62 ;  /* 0x0000003e3f3e7221 */ /* 0x000fe20000010000 */
[----:B0-----:R-:W-:Y:S01]  /*1af0*/  MOV R65, 0x1f ;  /* 0x0000001f00417802 */ /* 0x001fe20000000f00 */
[----:B-1----:R-:W-:Y:S01]  /*1b00*/  FADD.FTZ R61, R61, R66 ;  /* 0x000000423d3d7221 */ /* 0x002fe20000010000 */
[----:B------:R-:W-:Y:S01]  /*1b10*/  HFMA2.MMA R66, -RZ, RZ, 0, 1.1920928955078125e-07 ;  /* 0x00000002ff427435 */ /* 0x000fe200000001ff */
[----:B------:R-:W-:Y:S01]  /*1b20*/  IMAD.MOV.U32 R64, RZ, RZ, -0x1 ;  /* 0xffffffffff407424 */ /* 0x000fe200078e00ff */
[----:B------:R-:W-:-:S02]  /*1b30*/  MOV R67, R62 ;  /* 0x0000003e00437202 */ /* 0x000fc40000000f00 */
[----:B------:R-:W-:Y:S02]  /*1b40*/  MOV R40, 0x1b60 ;  /* 0x00001b6000287802 */ /* 0x000fe40000000f00 */
[----:B------:R-:W-:Y:S05]  /*1b50*/  CALL.REL.NOINC `($__internal_2_$__cuda_sm70_shflsync_bfly_p) ;  /* 0x0000036000007944 */ /* 0x000fea0003c00000 */
[----:B-1----:R-:W-:Y:S01]  /*1b60*/  MOV R63, R66 ;  /* 0x00000042003f7202 */ /* 0x002fe20000000f00 */
[----:B------:R-:W-:Y:S01]  /*1b70*/  HFMA2.MMA R66, -RZ, RZ, 0, 1.1920928955078125e-07 ;  /* 0x00000002ff427435 */ /* 0x000fe200000001ff */
[----:B0-----:R-:W-:Y:S01]  /*1b80*/  IMAD.MOV.U32 R67, RZ, RZ, R61 ;  /* 0x000000ffff437224 */ /* 0x001fe200078e003d */
[----:B------:R-:W-:Y:S01]  /*1b90*/  MOV R65, 0x1f ;  /* 0x0000001f00417802 */ /* 0x000fe20000000f00 */
[----:B------:R-:W-:Y:S01]  /*1ba0*/  IMAD.MOV.U32 R64, RZ, RZ, -0x1 ;  /* 0xffffffffff407424 */ /* 0x000fe200078e00ff */
[----:B------:R-:W-:Y:S02]  /*1bb0*/  MOV R40, 0x1bd0 ;  /* 0x00001bd000287802 */ /* 0x000fe40000000f00 */
[----:B------:R-:W-:Y:S05]  /*1bc0*/  CALL.REL.NOINC `($__internal_2_$__cuda_sm70_shflsync_bfly_p) ;  /* 0x000002f000007944 */ /* 0x000fea0003c00000 */
[----:B------:R-:W-:Y:S01]  /*1bd0*/  FADD.FTZ R62, R63, R62 ;  /* 0x0000003e3f3e7221 */ /* 0x000fe20000010000 */
[----:B0-----:R-:W-:Y:S01]  /*1be0*/  MOV R65, 0x1f ;  /* 0x0000001f00417802 */ /* 0x001fe20000000f00 */
[----:B-1----:R-:W-:Y:S01]  /*1bf0*/  FADD.FTZ R61, R61, R66 ;  /* 0x000000423d3d7221 */ /* 0x002fe20000010000 */
[----:B------:R-:W-:Y:S01]  /*1c00*/  HFMA2.MMA R66, -RZ, RZ, 0, 2.384185791015625e-07 ;  /* 0x00000004ff427435 */ /* 0x000fe200000001ff */
[----:B------:R-:W-:Y:S01]  /*1c10*/  IMAD.MOV.U32 R64, RZ, RZ, -0x1 ;  /* 0xffffffffff407424 */ /* 0x000fe200078e00ff */
[----:B------:R-:W-:-:S02]  /*1c20*/  MOV R67, R62 ;  /* 0x0000003e00437202 */ /* 0x000fc40000000f00 */
[----:B------:R-:W-:Y:S02]  /*1c30*/  MOV R40, 0x1c50 ;  /* 0x00001c5000287802 */ /* 0x000fe40000000f00 */
[----:B------:R-:W-:Y:S05]  /*1c40*/  CALL.REL.NOINC `($__internal_2_$__cuda_sm70_shflsync_bfly_p) ;  /* 0x0000027000007944 */ /* 0x000fea0003c00000 */
[----:B-1----:R-:W-:Y:S01]  /*1c50*/  MOV R63, R66 ;  /* 0x00000042003f7202 */ /* 0x002fe20000000f00 */
[----:B------:R-:W-:Y:S01]  /*1c60*/  HFMA2.MMA R66, -RZ, RZ, 0, 2.384185791015625e-07 ;  /* 0x00000004ff427435 */ /* 0x000fe200000001ff */
        /* <DEDUP_REMOVED lines=8> */
[----:B------:R-:W-:Y:S01]  /*1cf0*/  HFMA2.MMA R66, -RZ, RZ, 0, 4.76837158203125e-07 ;  /* 0x00000008ff427435 */ /* 0x000fe200000001ff */
[----:B------:R-:W-:Y:S01]  /*1d00*/  IMAD.MOV.U32 R64, RZ, RZ, -0x1 ;  /* 0xffffffffff407424 */ /* 0x000fe200078e00ff */
[----:B------:R-:W-:-:S02]  /*1d10*/  MOV R67, R62 ;  /* 0x0000003e00437202 */ /* 0x000fc40000000f00 */
[----:B------:R-:W-:Y:S02]  /*1d20*/  MOV R40, 0x1d40 ;  /* 0x00001d4000287802 */ /* 0x000fe40000000f00 */
[----:B------:R-:W-:Y:S05]  /*1d30*/  CALL.REL.NOINC `($__internal_2_$__cuda_sm70_shflsync_bfly_p) ;  /* 0x0000018000007944 */ /* 0x000fea0003c00000 */
[----:B-1----:R-:W-:Y:S01]  /*1d40*/  MOV R63, R66 ;  /* 0x00000042003f7202 */ /* 0x002fe20000000f00 */
[----:B------:R-:W-:Y:S01]  /*1d50*/  HFMA2.MMA R66, -RZ, RZ, 0, 4.76837158203125e-07 ;  /* 0x00000008ff427435 */ /* 0x000fe200000001ff */
        /* <DEDUP_REMOVED lines=8> */
[----:B------:R-:W-:Y:S01]  /*1de0*/  HFMA2.MMA R66, -RZ, RZ, 0, 9.5367431640625e-07 ;  /* 0x00000010ff427435 */ /* 0x000fe200000001ff */
[----:B------:R-:W-:Y:S01]  /*1df0*/  IMAD.MOV.U32 R64, RZ, RZ, -0x1 ;  /* 0xffffffffff407424 */ /* 0x000fe200078e00ff */
[----:B------:R-:W-:-:S02]  /*1e00*/  MOV R67, R62 ;  /* 0x0000003e00437202 */ /* 0x000fc40000000f00 */
[----:B------:R-:W-:Y:S02]  /*1e10*/  MOV R40, 0x1e30 ;  /* 0x00001e3000287802 */ /* 0x000fe40000000f00 */
[----:B------:R-:W-:Y:S05]  /*1e20*/  CALL.REL.NOINC `($__internal_2_$__cuda_sm70_shflsync_bfly_p) ;  /* 0x0000009000007944 */ /* 0x000fea0003c00000 */
[----:B-1----:R-:W-:Y:S01]  /*1e30*/  MOV R63, R66 ;  /* 0x00000042003f7202 */ /* 0x002fe20000000f00 */
[----:B------:R-:W-:Y:S01]  /*1e40*/  HFMA2.MMA R66, -RZ, RZ, 0, 9.5367431640625e-07 ;  /* 0x00000010ff427435 */ /* 0x000fe200000001ff */
[----:B0-----:R-:W-:Y:S01]  /*1e50*/  IMAD.MOV.U32 R67, RZ, RZ, R61 ;  /* 0x000000ffff437224 */ /* 0x001fe200078e003d */
[----:B------:R-:W-:Y:S01]  /*1e60*/  MOV R65, 0x1f ;  /* 0x0000001f00417802 */ /* 0x000fe20000000f00 */
[----:B------:R-:W-:Y:S01]  /*1e70*/  IMAD.MOV.U32 R64, RZ, RZ, -0x1 ;  /* 0xffffffffff407424 */ /* 0x000fe200078e00ff */
[----:B------:R-:W-:Y:S02]  /*1e80*/  MOV R40, 0x1ea0 ;  /* 0x00001ea000287802 */ /* 0x000fe40000000f00 */
[----:B------:R-:W-:Y:S05]  /*1e90*/  CALL.REL.NOINC `($__internal_2_$__cuda_sm70_shflsync_bfly_p) ;  /* 0x0000002000007944 */ /* 0x000fea0003c00000 */
[----:B-1----:R-:W-:Y:S01]  /*1ea0*/  MOV R40, R66 ;  /* 0x0000004200287202 */ /* 0x002fe20000000f00 */
[----:B0-----:R-:W-:Y:S05]  /*1eb0*/  BRA `(.L_x_53) ;  /* 0xffffebd000007947 */ /* 0x001fea000383ffff */
        .weak           $__internal_2_$__cuda_sm70_shflsync_bfly_p
        .type           $__internal_2_$__cuda_sm70_shflsync_bfly_p,@function
        .size           $__internal_2_$__cuda_sm70_shflsync_bfly_p,(.L_x_4382 - $__internal_2_$__cuda_sm70_shflsync_bfly_p)
$__internal_2_$__cuda_sm70_shflsync_bfly_p:
[----:B------:R-:W-:Y:S01]  /*1ec0*/  HFMA2.MMA R41, -RZ, RZ, 0, 0 ;  /* 0x00000000ff297435 */ /* 0x000fe200000001ff */
[----:B------:R-:W-:Y:S04]  /*1ed0*/  WARPSYNC R64 ;  /* 0x0000004000007348 */ /* 0x000fe80003800000 */
[----:B------:R0:W1:Y:S01]  /*1ee0*/  SHFL.BFLY PT, R66, R67, R66, R65 ;  /* 0x0c00004243427389 */ /* 0x00006200000e0041 */
[----:B------:R-:W-:Y:S05]  /*1ef0*/  RET.REL.NODEC R40 `(_ZN10layer_norm13ln_bwd_kernelINS_13Kernel_traitsI13__nv_bfloat16S2_S2_S2_fjLj256ELj1ELj4ELj1ELj16ENS_18Kernel_traits_baseILj256ES2_S2_S2_S2_fjLj128EEEEELb0ELb0ELb1ELb0EEEvNS_9BwdParamsE) ;  /* 0xffffe10028007950 */ /* 0x000fea0003c3ffff */
.L_x_54:
        /* <DEDUP_REMOVED lines=16> */
.L_x_4382:


//--------------------- .text._ZN10layer_norm13ln_bwd_kernelINS_13Kernel_traitsI13__nv_bfloat16S2_S2_S2_fjLj256ELj1ELj4ELj1ELj16ENS_18Kernel_traits_baseILj256ES2_S2_S2_S2_fjLj128EEEEELb0ELb0ELb1ELb1EEEvNS_9BwdParamsE --------------------------
	.section	.text._ZN10layer_norm13ln_bwd_kernelINS_13Kernel_traitsI13__nv_bfloat16S2_S2_S2_fjLj256ELj1ELj4ELj1ELj16ENS_18Kernel_traits_baseILj256ES2_S2_S2_S2_fjLj128EEEEELb0ELb0ELb1ELb1EEEvNS_9BwdParamsE,"ax",@progbits
	.sectioninfo	@"SHI_REGISTERS=72"
	.align	128
        .global         _ZN10layer_norm13ln_bwd_kernelINS_13Kernel_traitsI13__nv_bfloat16S2_S2_S2_fjLj256ELj1ELj4ELj1ELj16ENS_18Kernel_traits_baseILj256ES2_S2_S2_S2_fjLj128EEEEELb0ELb0ELb1ELb1EEEvNS_9BwdParamsE
        .type           _ZN10layer_norm13ln_bwd_kernelINS_13Kernel_traitsI13__nv_bfloat16S2_S2_S2_fjLj256ELj1ELj4ELj1ELj16ENS_18Kernel_traits_baseILj256ES2_S2_S2_S2_fjLj128EEEEELb0ELb0ELb1ELb1EEEvNS_9BwdParamsE,@function
        .size           _ZN10layer_norm13ln_bwd_kernelINS_13Kernel_traitsI13__nv_bfloat16S2_S2_S2_fjLj256ELj1ELj4ELj1ELj16ENS_18Kernel_traits_baseILj256ES2_S2_S2_S2_fjLj128EEEEELb0ELb0ELb1ELb1EEEvNS_9BwdParamsE,(.L_x_4383 - _ZN10layer_norm13ln_bwd_kernelINS_13Kernel_traitsI13__nv_bfloat16S2_S2_S2_fjLj256ELj1ELj4ELj1ELj16ENS_18Kernel_traits_baseILj256ES2_S2_S2_S2_fjLj128EEEEELb0ELb0ELb1ELb1EEEvNS_9BwdParamsE)
        .other          _ZN10layer_norm13ln_bwd_kernelINS_13Kernel_traitsI13__nv_bfloat16S2_S2_S2_fjLj256ELj1ELj4ELj1ELj16ENS_18Kernel_traits_baseILj256ES2_S2_S2_S2_fjLj128EEEEELb0ELb0ELb1ELb1EEEvNS_9BwdParamsE,@"STO_CUDA_ENTRY STV_DEFAULT"
_ZN10layer_norm13ln_bwd_kernelINS_13Kernel_traitsI13__nv_bfloat16S2_S2_S2_fjLj256ELj1ELj4ELj1ELj16ENS_18Kernel_traits_baseILj256ES2_S2_S2_S2_fjLj128EEEEELb0ELb0ELb1ELb1EEEvNS_9BwdParamsE:
.text._ZN10layer_norm13ln_bwd_kernelINS_13Kernel_traitsI13__nv_bfloat16S2_S2_S2_fjLj256ELj1ELj4ELj1ELj16ENS_18Kernel_traits_baseILj256ES2_S2_S2_S2_fjLj128EEEEELb0ELb0ELb1ELb1EEEvNS_9BwdParamsE:
        /* <DEDUP_REMOVED lines=17> */
.L_x_55:
[----:B------:R-:W-:-:S05]  /*0110*/  IMAD.SHL.U32 R0, R50, 0x10, RZ ;  /* 0x0000001032007824 */ /* 0x000fca00078e00ff */
[----:B------:R-:W-:-:S04]  /*0120*/  LOP3.LUT R0, R0, 0x1f0, RZ, 0xc0, !PT ;  /* 0x000001f000007812 */ /* 0x000fc800078ec0ff */
[----:B------:R-:W-:-:S04]  /*0130*/  IADD3 R2, P0, R0, c[0x0][0x1b0], RZ ;  /* 0x00006c0000027a10 */ /* 0x000fc80007f1e0ff */
[----:B------:R-:W-:-:S05]  /*0140*/  IADD3.X R3, RZ, c[0x0][0x1b4], RZ, P0, !PT ;  /* 0x00006d00ff037a10 */ /* 0x000fca00007fe4ff */
[----:B------:R-:W2:Y:S01]  /*0150*/  LDG.E.128 R24, [R2.64] ;  /* 0x0000000402187981 */ /* 0x000ea2000c1e1d00 */
[----:B------:R-:W0:Y:S01]  /*0160*/  LDC.U8 R48, c[0x0][0x1f0] ;  /* 0x00007c00ff307b82 */ /* 0x000e220000000000 */
        /* <DEDUP_REMOVED lines=16> */
.L_x_86:
[----:B------:R-:W-:-:S10]  /*0270*/  HFMA2.MMA R64, -RZ, RZ, 0, 2.384185791015625e-07 ;  /* 0x00000004ff407435 */ /* 0x000fd400000001ff */
[----:B------:R-:W-:-:S05]  /*0280*/  IMAD.WIDE R62, R49, R64, c[0x0][0x1d8] ;  /* 0x00007600313e7625 */ /* 0x000fca00078e0240 */
[----:B------:R0:W2:Y:S01]  /*0290*/  LDG.E R69, [R62.64] ;  /* 0x000000043e457981 */ /* 0x0000a2000c1e1900 */
[----:B------:R-:W-:-:S04]  /*02a0*/  IMAD.WIDE R66, R49, R64, c[0x0][0x1a8] ;  /* 0x00006a0031427625 */ /* 0x000fc800078e0240 */
[CC--:B------:R-:W-:Y:S01]  /*02b0*/  IMAD.WIDE R40, R49.reuse, R64.reuse, c[0x0][0x1d0] ;  /* 0x0000740031287625 */ /* 0x0c0fe200078e0240 */
[----:B------:R1:W5:Y:S04]  /*02c0*/  LDG.E R3, [R66.64] ;  /* 0x0000000442037981 */ /* 0x000368000c1e1900 */
[----:B------:R1:W5:Y:S01]  /*02d0*/  LDG.E R2, [R40.64] ;  /* 0x0000000428027981 */ /* 0x000362000c1e1900 */
[C---:B------:R-:W-:Y:S01]  /*02e0*/  IMAD R0, R49.reuse, c[0x0][0x168], RZ ;  /* 0x00005a0031007a24 */ /* 0x040fe200078e02ff */
[----:B------:R-:W-:Y:S01]  /*02f0*/  LOP3.LUT R68, R50, 0x1f, RZ, 0xc0, !PT ;  /* 0x0000001f32447812 */ /* 0x000fe200078ec0ff */
[----:B------:R-:W-:Y:S01]  /*0300*/  BSSY B0, `(.L_x_57) ;  /* 0x0000067000007945 */ /* 0x000fe20003800000 */
[----:B0-----:R-:W-:Y:S02]  /*0310*/  IMAD.WIDE R62, R49, R64, c[0x0][0x1a0] ;  /* 0x00006800313e7625 */ /* 0x001fe400078e0240 */
[----:B------:R-:W-:-:S04]  /*0320*/  SHF.R.S32.HI R61, RZ, 0x1f, R0 ;  /* 0x0000001fff3d7819 */ /* 0x000fc80000011400 */
[----:B------:R-:W-:-:S04]  /*0330*/  LEA.HI R61, R61, R0, RZ, 0x3 ;  /* 0x000000003d3d7211 */ /* 0x000fc800078f18ff */
[----:B------:R-:W-:Y:S01]  /*0340*/  LEA.HI.SX32 R0, R61, R68, 0x1d ;  /* 0x000000443d007211 */ /* 0x000fe200078feaff */
[----:B------:R-:W-:-:S04]  /*0350*/  IMAD.MOV.U32 R61, RZ, RZ, 0x10 ;  /* 0x00000010ff3d7424 */ /* 0x000fc800078e00ff */
[----:B------:R-:W-:Y:S01]  /*0360*/  IMAD.WIDE.U32 R64, R0, R61, c[0x0][0x218] ;  /* 0x0000860000407625 */ /* 0x000fe200078e003d */
[----:B--2---:R-:W-:-:S13]  /*0370*/  ISETP.GT.AND P1, PT, R69, RZ, PT ;  /* 0x000000ff4500720c */ /* 0x004fda0003f24270 */
[----:B------:R-:W-:Y:S05]  /*0380*/  @P1 BRA `(.L_x_58) ;  /* 0x0000007000001947 */ /* 0x000fea0003800000 */
[----:B-1----:R-:W-:Y:S02]  /*0390*/  ISETP.NE.U32.AND P0, PT, RZ, c[0x0][0x218], PT ;  /* 0x00008600ff007a0c */ /* 0x002fe40003f05070 */
[----:B------:R-:W-:Y:S02]  /*03a0*/  MOV R62, RZ ;  /* 0x000000ff003e7202 */ /* 0x000fe40000000f00 */
[----:B------:R-:W-:Y:S02]  /*03b0*/  ISETP.NE.AND.EX P0, PT, RZ, c[0x0][0x21c], PT, P0 ;  /* 0x00008700ff007a0c */ /* 0x000fe40003f05300 */
[----:B------:R-:W-:-:S11]  /*03c0*/  MOV R61, RZ ;  /* 0x000000ff003d7202 */ /* 0x000fd60000000f00 */
[----:B------:R-:W-:Y:S05]  /*03d0*/  @!P0 BRA `(.L_x_59) ;  /* 0x0000059000008947 */ /* 0x000fea0003800000 */
[----:B------:R0:W5:Y:S01]  /*03e0*/  LDG.E.128 R24, [R64.64] ;  /* 0x0000000440187981 */ /* 0x000162000c1e1d00 */
[----:B------:R-:W-:Y:S05]  /*03f0*/  BRA `(.L_x_59) ;  /* 0x0000057000007947 */ /* 0x000fea0003800000 */
.L_x_58:
[----:B-1----:R-:W-:Y:S01]  /*0400*/  IADD3 R69, R69, -0x1, RZ ;  /* 0xffffffff45457810 */ /* 0x002fe20007ffe0ff */
        /* <DEDUP_REMOVED lines=12> */
[----:B------:R-:W-:-:S04]  /*04d0*/  ISETP.NE.AND P0, PT, R48, RZ, PT ;  /* 0x000000ff3000720c */ /* 0x000fc80003f05270 */
        /* <DEDUP_REMOVED lines=73> */
.L_x_59:
[----:B0-----:R-:W-:Y:S05]  /*0970*/  BSYNC B0 ;  /* 0x0000000000007941 */ /* 0x001fea0003800000 */
.L_x_57:
[----:B------:R-:W-:Y:S05]  /*0980*/  BRA.DIV ~URZ, `(.L_x_60) ;  /* 0x00000f627f007947 */ /* 0x000fea000b800000 */
[----:B------:R0:W1:Y:S02]  /*0990*/  SHFL.BFLY PT, R63, R62, 0x1, 0x1f ;  /* 0x0c201f003e3f7f89 */ /* 0x00006400000e0000 */
.L_x_87:
        /* <DEDUP_REMOVED lines=18> */
.L_x_88:
[----:B-----5:R-:W-:Y:S01]  /*0ac0*/  ISETP.GE.AND P2, PT, R2, 0x1, PT ;  /* 0x000000010200780c */ /* 0x020fe20003f46270 */
[----:B--2---:R-:W-:Y:S01]  /*0ad0*/  FADD.FTZ R63, R63, R62 ;  /* 0x0000003e3f3f7221 */ /* 0x004fe20000010000 */
[----:B------:R-:W-:Y:S01]  /*0ae0*/  ISETP.NE.AND P0, PT, R48, RZ, PT ;  /* 0x000000ff3000720c */ /* 0x000fe20003f05270 */
[----:B-1----:R-:W-:Y:S01]  /*0af0*/  FADD.FTZ R40, R40, R61 ;  /* 0x0000003d28287221 */ /* 0x002fe20000010000 */
[----:B------:R-:W-:Y:S03]  /*0b00*/  BSSY B0, `(.L_x_62) ;  /* 0x000001d000007945 */ /* 0x000fe60003800000 */
[----:B------:R-:W-:-:S06]  /*0b10*/  FMUL.FTZ R40, R40, c[0x0][0x1e0] ;  /* 0x0000780028287a20 */ /* 0x000fcc0000410000 */
[----:B------:R-:W-:Y:S02]  /*0b20*/  @P2 IADD3 R2, R2, -0x1, RZ ;  /* 0xffffffff02022810 */ /* 0x000fe40007ffe0ff */
[----:B------:R-:W-:-:S03]  /*0b30*/  @P2 LOP3.LUT R64, R50, 0x1f, RZ, 0xc0, !PT ;  /* 0x0000001f32402812 */ /* 0x000fc600078ec0ff */
[----:B------:R-:W-:-:S05]  /*0b40*/  @P2 IMAD R2, R2, c[0x0][0x168], RZ ;  /* 0x00005a0002022a24 */ /* 0x000fca00078e02ff */
[----:B------:R-:W-:-:S04]  /*0b50*/  @P2 SHF.R.S32.HI R41, RZ, 0x1f, R2 ;  /* 0x0000001fff292819 */ /* 0x000fc80000011402 */
[----:B------:R-:W-:Y:S01]  /*0b60*/  @P2 LEA.HI R41, R41, R2, RZ, 0x3 ;  /* 0x0000000229292211 */ /* 0x000fe200078f18ff */
[----:B------:R-:W-:-:S03]  /*0b70*/  IMAD.MOV.U32 R2, RZ, RZ, RZ ;  /* 0x000000ffff027224 */ /* 0x000fc600078e00ff */
[----:B------:R-:W-:Y:S01]  /*0b80*/  @P2 LEA.HI.SX32 R2, R41, R64, 0x1d ;  /* 0x0000004029022211 */ /* 0x000fe200078feaff */
[----:B------:R-:W-:-:S05]  /*0b90*/  FMUL.FTZ R41, R63, c[0x0][0x1e0] ;  /* 0x000078003f297a20 */ /* 0x000fca0000410000 */
[----:B------:R-:W-:Y:S01]  /*0ba0*/  FSEL R41, R41, RZ, !P0 ;  /* 0x000000ff29297208 */ /* 0x000fe20004000000 */
[----:B------:R-:W-:Y:S05]  /*0bb0*/  @P1 BRA `(.L_x_63) ;  /* 0x0000008000001947 */ /* 0x000fea0003800000 */
[----:B------:R-:W-:Y:S01]  /*0bc0*/  ULDC.64 UR6, c[0x0][0x218] ;  /* 0x0000860000067ab9 */ /* 0x000fe20000000a00 */
[----:B0-----:R-:W-:Y:S01]  /*0bd0*/  MOV R62, RZ ;  /* 0x000000ff003e7202 */ /* 0x001fe20000000f00 */
[----:B------:R-:W-:-:S04]  /*0be0*/  UISETP.NE.U32.AND UP0, UPT, URZ, UR6, UPT ;  /* 0x000000063f00728c */ /* 0x000fc8000bf05070 */
[----:B------:R-:W-:-:S06]  /*0bf0*/  UISETP.NE.AND.EX UP0, UPT, URZ, UR7, UPT, UP0 ;  /* 0x000000073f00728c */ /* 0x000fcc000bf05300 */
[----:B------:R-:W-:-:S13]  /*0c00*/  PLOP3.LUT P3, PT, PT, PT, UP0, 0x80, 0x0 ;  /* 0x000000000000781c */ /* 0x000fda0003f6f008 */
[----:B------:R-:W-:Y:S05]  /*0c10*/  @!P3 BRA `(.L_x_64) ;  /* 0x000000b00000b947 */ /* 0x000fea0003800000 */
[----:B------:R-:W-:Y:S01]  /*0c20*/  PRMT R62, RZ, 0x5410, R24 ;  /* 0x00005410ff3e7816 */ /* 0x000fe20000000018 */
[----:B------:R-:W-:Y:S05]  /*0c30*/  BRA `(.L_x_64) ;  /* 0x0000009000007947 */ /* 0x000fea0003800000 */
.L_x_63:
[----:B------:R-:W-:Y:S01]  /*0c40*/  ULDC.64 UR6, c[0x0][0x218] ;  /* 0x0000860000067ab9 */ /* 0x000fe20000000a00 */
[----:B0-----:R-:W-:Y:S01]  /*0c50*/  FFMA.FTZ R61, R53, R40, R41 ;  /* 0x00000028353d7223 */ /* 0x001fe20000010029 */
[----:B------:R-:W-:-:S03]  /*0c60*/  UISETP.NE.U32.AND UP0, UPT, URZ, UR6, UPT ;  /* 0x000000063f00728c */ /* 0x000fc6000bf05070 */
[----:B------:R-:W-:Y:S01]  /*0c70*/  FADD.FTZ R62, R58, -R61 ;  /* 0x8000003d3a3e7221 */ /* 0x000fe20000010000 */
[----:B------:R-:W-:-:S03]  /*0c80*/  UISETP.NE.AND.EX UP0, UPT, URZ, UR7, UPT, UP0 ;  /* 0x000000073f00728c */ /* 0x000fc6000bf05300 */
[----:B------:R-:W-:-:S03]  /*0c90*/  FMUL.FTZ R62, R3, R62 ;  /* 0x0000003e033e7220 */ /* 0x000fc60000410000 */
[----:B------:R-:W-:-:S13]  /*0ca0*/  PLOP3.LUT P3, PT, PT, PT, UP0, 0x80, 0x0 ;  /* 0x000000000000781c */ /* 0x000fda0003f6f008 */
[----:B------:R-:W-:-:S05]  /*0cb0*/  @P3 PRMT R61, RZ, 0x5410, R24 ;  /* 0x00005410ff3d3816 */ /* 0x000fca0000000018 */
[----:B------:R-:W-:Y:S02]  /*0cc0*/  @P3 FADD.FTZ R62, R62, R61 ;  /* 0x0000003d3e3e3221 */ /* 0x000fe40000010000 */
.L_x_64:
[----:B------:R-:W-:Y:S05]  /*0cd0*/  BSYNC B0 ;  /* 0x0000000000007941 */ /* 0x000fea0003800000 */
.L_x_62:
        /* <DEDUP_REMOVED lines=9> */
[----:B------:R-:W-:Y:S01]  /*0d70*/  HFMA2.MMA R62, -RZ, RZ, 0, 0 ;  /* 0x00000000ff3e7435 */ /* 0x000fe200000001ff */
[----:B------:R-:W-:Y:S05]  /*0d80*/  @!P3 BRA `(.L_x_67) ;  /* 0x000000700000b947 */ /* 0x000fea0003800000 */
[----:B------:R-:W-:Y:S01]  /*0d90*/  PRMT R62, RZ, 0x7610, R24 ;  /* 0x00007610ff3e7816 */ /* 0x000fe20000000018 */
[----:B------:R-:W-:Y:S05]  /*0da0*/  BRA `(.L_x_67) ;  /* 0x0000005000007947 */ /* 0x000fea0003800000 */
.L_x_66:
[----:B------:R-:W-:Y:S01]  /*0db0*/  FFMA.FTZ R62, R52, R40, R41 ;  /* 0x00000028343e7223 */ /* 0x000fe20000010029 */
[----:B------:R-:W-:-:S03]  /*0dc0*/  @P3 PRMT R61, RZ, 0x7610, R24 ;  /* 0x00007610ff3d3816 */ /* 0x000fc60000000018 */
[----:B------:R-:W-:-:S04]  /*0dd0*/  FADD.FTZ R62, R59, -R62 ;  /* 0x8000003e3b3e7221 */ /* 0x000fc80000010000 */
[----:B------:R-:W-:-:S04]  /*0de0*/  FMUL.FTZ R62, R3, R62 ;  /* 0x0000003e033e7220 */ /* 0x000fc80000410000 */
[----:B------:R-:W-:Y:S02]  /*0df0*/  @P3 FADD.FTZ R62, R62, R61 ;  /* 0x0000003d3e3e3221 */ /* 0x000fe40000010000 */
.L_x_67:
[----:B------:R-:W-:Y:S05]  /*0e00*/  BSYNC B0 ;  /* 0x0000000000007941 */ /* 0x000fea0003800000 */
.L_x_65:
        /* <DEDUP_REMOVED lines=11> */
.L_x_69:
[----:B------:R-:W-:-:S04]  /*0ec0*/  FFMA.FTZ R61, R51, R40, R41 ;  /* 0x00000028333d7223 */ /* 0x000fc80000010029 */
[----:B------:R-:W-:Y:S01]  /*0ed0*/  FADD.FTZ R62, R56, -R61 ;  /* 0x8000003d383e7221 */ /* 0x000fe20000010000 */
[----:B------:R-:W-:-:S03]  /*0ee0*/  @P3 PRMT R61, RZ, 0x5410, R25 ;  /* 0x00005410ff3d3816 */ /* 0x000fc60000000019 */
[----:B------:R-:W-:-:S04]  /*0ef0*/  FMUL.FTZ R62, R3, R62 ;  /* 0x0000003e033e7220 */ /* 0x000fc80000410000 */
[----:B------:R-:W-:Y:S02]  /*0f00*/  @P3 FADD.FTZ R62, R62, R61 ;  /* 0x0000003d3e3e3221 */ /* 0x000fe40000010000 */
.L_x_70:
[----:B------:R-:W-:Y:S05]  /*0f10*/  BSYNC B0 ;  /* 0x0000000000007941 */ /* 0x000fea0003800000 */
.L_x_68:
        /* <DEDUP_REMOVED lines=11> */
.L_x_72:
[----:B------:R-:W-:Y:S01]  /*0fd0*/  FFMA.FTZ R62, R38, R40, R41 ;  /* 0x00000028263e7223 */ /* 0x000fe20000010029 */
[----:B------:R-:W-:-:S03]  /*0fe0*/  @P3 PRMT R61, RZ, 0x7610, R25 ;  /* 0x00007610ff3d3816 */ /* 0x000fc60000000019 */
[----:B------:R-:W-:-:S04]  /*0ff0*/  FADD.FTZ R62, R57, -R62 ;  /* 0x8000003e393e7221 */ /* 0x000fc80000010000 */
[----:B------:R-:W-:-:S04]  /*1000*/  FMUL.FTZ R62, R3, R62 ;  /* 0x0000003e033e7220 */ /* 0x000fc80000410000 */
[----:B------:R-:W-:Y:S02]  /*1010*/  @P3 FADD.FTZ R62, R62, R61 ;  /* 0x0000003d3e3e3221 */ /* 0x000fe40000010000 */
.L_x_73:
[----:B------:R-:W-:Y:S05]  /*1020*/  BSYNC B0 ;  /* 0x0000000000007941 */ /* 0x000fea0003800000 */
.L_x_71:
        /* <DEDUP_REMOVED lines=11> */
.L_x_75:
[----:B------:R-:W-:-:S04]  /*10e0*/  FFMA.FTZ R61, R39, R40, R41 ;  /* 0x00000028273d7223 */ /* 0x000fc80000010029 */
[----:B------:R-:W-:Y:S01]  /*10f0*/  FADD.FTZ R62, R54, -R61 ;  /* 0x8000003d363e7221 */ /* 0x000fe20000010000 */
[----:B------:R-:W-:-:S03]  /*1100*/  @P3 PRMT R61, RZ, 0x5410, R26 ;  /* 0x00005410ff3d3816 */ /* 0x000fc6000000001a */
[----:B------:R-:W-:-:S04]  /*1110*/  FMUL.FTZ R62, R3, R62 ;  /* 0x0000003e033e7220 */ /* 0x000fc80000410000 */
[----:B------:R-:W-:Y:S02]  /*1120*/  @P3 FADD.FTZ R62, R62, R61 ;  /* 0x0000003d3e3e3221 */ /* 0x000fe40000010000 */
.L_x_76:
[----:B------:R-:W-:Y:S05]  /*1130*/  BSYNC B0 ;  /* 0x0000000000007941 */ /* 0x000fea0003800000 */
.L_x_74:
        /* <DEDUP_REMOVED lines=11> */
.L_x_78:
[----:B------:R-:W-:Y:S01]  /*11f0*/  FFMA.FTZ R62, R36, R40, R41 ;  /* 0x00000028243e7223 */ /* 0x000fe20000010029 */
[----:B------:R-:W-:-:S03]  /*1200*/  @P3 PRMT R61, RZ, 0x7610, R26 ;  /* 0x00007610ff3d3816 */ /* 0x000fc6000000001a */
[----:B------:R-:W-:-:S04]  /*1210*/  FADD.FTZ R62, R55, -R62 ;  /* 0x8000003e373e7221 */ /* 0x000fc80000010000 */
[----:B------:R-:W-:-:S04]  /*1220*/  FMUL.FTZ R62, R3, R62 ;  /* 0x0000003e033e7220 */ /* 0x000fc80000410000 */
[----:B------:R-:W-:Y:S02]  /*1230*/  @P3 FADD.FTZ R62, R62, R61 ;  /* 0x0000003d3e3e3221 */ /* 0x000fe40000010000 */
.L_x_79:
[----:B------:R-:W-:Y:S05]  /*1240*/  BSYNC B0 ;  /* 0x0000000000007941 */ /* 0x000fea0003800000 */
.L_x_77:
        /* <DEDUP_REMOVED lines=11> */
.L_x_81:
[----:B------:R-:W-:-:S04]  /*1300*/  FFMA.FTZ R61, R37, R40, R41 ;  /* 0x00000028253d7223 */ /* 0x000fc80000010029 */
[----:B------:R-:W-:Y:S01]  /*1310*/  FADD.FTZ R62, R42, -R61 ;  /* 0x8000003d2a3e7221 */ /* 0x000fe20000010000 */
[----:B------:R-:W-:-:S03]  /*1320*/  @P3 PRMT R61, RZ, 0x5410, R27 ;  /* 0x00005410ff3d3816 */ /* 0x000fc6000000001b */
[----:B------:R-:W-:-:S04]  /*1330*/  FMUL.FTZ R62, R3, R62 ;  /* 0x0000003e033e7220 */ /* 0x000fc80000410000 */
[----:B------:R-:W-:Y:S02]  /*1340*/  @P3 FADD.FTZ R62, R62, R61 ;  /* 0x0000003d3e3e3221 */ /* 0x000fe40000010000 */
.L_x_82:
[----:B------:R-:W-:Y:S05]  /*1350*/  BSYNC B0 ;  /* 0x0000000000007941 */ /* 0x000fea0003800000 */
.L_x_80:
        /* <DEDUP_REMOVED lines=11> */
.L_x_84:
[----:B------:R-:W-:-:S04]  /*1410*/  FFMA.FTZ R40, R60, R40, R41 ;  /* 0x000000283c287223 */ /* 0x000fc80000010029 */
[----:B------:R-:W-:-:S04]  /*1420*/  FADD.FTZ R40, R43, -R40 ;  /* 0x800000282b287221 */ /* 0x000fc80000010000 */
[----:B------:R-:W-:Y:S01]  /*1430*/  FMUL.FTZ R3, R3, R40 ;  /* 0x0000002803037220 */ /* 0x000fe20000410000 */
[----:B------:R-:W-:-:S05]  /*1440*/  @P3 PRMT R40, RZ, 0x7610, R27 ;  /* 0x00007610ff283816 */ /* 0x000fca000000001b */
[----:B------:R-:W-:Y:S02]  /*1450*/  @P3 FADD.FTZ R3, R3, R40 ;  /* 0x0000002803033221 */ /* 0x000fe40000010000 */
.L_x_85:
[----:B------:R-:W-:Y:S05]  /*1460*/  BSYNC B0 ;  /* 0x0000000000007941 */ /* 0x000fea0003800000 */
.L_x_83:
[----:B------:R-:W-:Y:S01]  /*1470*/  @P2 FMUL.FTZ R40, R3, c[0x0][0x1ec] ;  /* 0x00007b0003282a20 */ /* 0x000fe20000410000 */
[----:B------:R-:W-:Y:S01]  /*1480*/  @P0 F2FP.BF16.PACK_AB R61, RZ, R3 ;  /* 0x00000003ff3d023e */ /* 0x000fe200000010ff */
[----:B------:R-:W-:Y:S01]  /*1490*/  @P0 IMAD.MOV.U32 R41, RZ, RZ, 0x10 ;  /* 0x00000010ff290424 */ /* 0x000fe200078e00ff */
[----:B------:R-:W-:Y:S02]  /*14a0*/  @P2 MOV R3, 0x10 ;  /* 0x0000001000032802 */ /* 0x000fe40000000f00 */
[----:B------:R-:W-:Y:S01]  /*14b0*/  @P2 F2FP.BF16.PACK_AB R62, RZ, R40 ;  /* 0x00000028ff3e223e */ /* 0x000fe200000010ff */
[----:B------:R-:W-:Y:S01]  /*14c0*/  @P0 IMAD.WIDE.U32 R40, R0, R41, c[0x0][0x258] ;  /* 0x0000960000280625 */ /* 0x000fe200078e0029 */
[----:B------:R-:W-:Y:S02]  /*14d0*/  @P0 PRMT R31, R31, 0x5410, R61 ;  /* 0x000054101f1f0816 */ /* 0x000fe4000000003d */
[----:B------:R-:W-:Y:S01]  /*14e0*/  @P2 PRMT R35, R35, 0x5410, R62 ;  /* 0x0000541023232816 */ /* 0x000fe2000000003e */
[----:B------:R-:W-:Y:S01]  /*14f0*/  @P2 IMAD.WIDE.U32 R2, R2, R3, c[0x0][0x248] ;  /* 0x0000920002022625 */ /* 0x000fe200078e0003 */
[----:B------:R-:W-:Y:S01]  /*1500*/  MOV R0, c[0x0][0x160] ;  /* 0x0000580000007a02 */ /* 0x000fe20000000f00 */
[----:B------:R0:W-:Y:S04]  /*1510*/  @P0 STG.E.128 [R40.64], R28 ;  /* 0x0000001c28000986 */ /* 0x0001e8000c101d04 */
[----:B------:R0:W-:Y:S01]  /*1520*/  @P2 STG.E.128 [R2.64], R32 ;  /* 0x0000002002002986 */ /* 0x0001e2000c101d04 */
[----:B------:R-:W-:-:S05]  /*1530*/  IMAD R49, R0, 0x4, R49 ;  /* 0x0000000400317824 */ /* 0x000fca00078e0231 */
[----:B------:R-:W-:-:S13]  /*1540*/  ISETP.GE.AND P0, PT, R49, c[0x0][0x164], PT ;  /* 0x0000590031007a0c */ /* 0x000fda0003f06270 */
[----:B0-----:R-:W-:Y:S01]  /*1550*/  @P0 CALL.REL.NOINC `(.L_x_56) ;  /* 0x0000001000000944 */ /* 0x001fe20003c00000 */
[----:B------:R-:W-:Y:S05]  /*1560*/  BRA `(.L_x_86) ;  /* 0xffffed0000007947 */ /* 0x000fea000383ffff */
.L_x_56:
        /* <DEDUP_REMOVED lines=21> */
[----:B------:R2:W-:Y:S01]  /*16c0*/  STS.128 [R0+0x10], R12 ;  /* 0x0000100c00007388 */ /* 0x0005e20000000c00 */
[----:B0-----:R-:W-:-:S03]  /*16d0*/  FADD.FTZ R6, R3, R6 ;  /* 0x0000000603067221 */ /* 0x001fc60000010000 */
[----:B------:R-:W-:Y:S01]  /*16e0*/  BAR.SYNC.DEFER_BLOCKING 0x0 ;  /* 0x0000000000007b1d */ /* 0x000fe20000010000 */
[----:B------:R-:W-:Y:S02]  /*16f0*/  FADD.FTZ R25, R2, R25 ;  /* 0x0000001902197221 */ /* 0x000fe40000010000 */
[----:B------:R-:W-:Y:S02]  /*1700*/  FADD.FTZ R27, R6, R27 ;  /* 0x0000001b061b7221 */ /* 0x000fe40000010000 */
[----:B-1----:R-:W-:-:S05]  /*1710*/  IMAD R9, R22, c[0x0][0x168], RZ ;  /* 0x00005a0016097a24 */ /* 0x002fca00078e02ff */
[----:B------:R-:W-:-:S04]  /*1720*/  IADD3 R9, P0, R9, R50, RZ ;  /* 0x0000003209097210 */ /* 0x000fc80007f1e0ff */
[----:B--2---:R-:W-:Y:S01]  /*1730*/  IADD3.X R0, RZ, RZ, RZ, P0, !PT ;  /* 0x000000ffff007210 */ /* 0x004fe200007fe4ff */
[----:B------:R-:W-:-:S03]  /*1740*/  IMAD.SHL.U32 R4, R9, 0x4, RZ ;  /* 0x0000000409047824 */ /* 0x000fc600078e00ff */
[----:B------:R-:W-:Y:S02]  /*1750*/  SHF.L.U64.HI R0, R9, 0x2, R0 ;  /* 0x0000000209007819 */ /* 0x000fe40000010200 */
[C---:B------:R-:W-:Y:S01]  /*1760*/  IADD3 R2, P0, R4.reuse, c[0x0][0x228], RZ ;  /* 0x00008a0004027a10 */ /* 0x040fe20007f1e0ff */
[----:B------:R-:W0:Y:S01]  /*1770*/  LDS R16, [R50.X4] ;  /* 0x0000000032107984 */ /* 0x000e220000004800 */
[----:B------:R-:W-:Y:S02]  /*1780*/  IADD3 R4, P1, R4, c[0x0][0x220], RZ ;  /* 0x0000880004047a10 */ /* 0x000fe40007f3e0ff */
[C---:B------:R-:W-:Y:S01]  /*1790*/  IADD3.X R3, R0.reuse, c[0x0][0x22c], RZ, P0, !PT ;  /* 0x00008b0000037a10 */ /* 0x040fe200007fe4ff */
[----:B------:R-:W1:Y:S01]  /*17a0*/  LDS R17, [R50.X4+0x200] ;  /* 0x0002000032117984 */ /* 0x000e620000004800 */
[----:B------:R-:W-:-:S03]  /*17b0*/  IADD3.X R5, R0, c[0x0][0x224], RZ, P1, !PT ;  /* 0x0000890000057a10 */ /* 0x000fc60000ffe4ff */
[----:B------:R-:W2:Y:S04]  /*17c0*/  LDS R19, [R50.X4+0x400] ;  /* 0x0004000032137984 */ /* 0x000ea80000004800 */
[----:B------:R-:W3:Y:S04]  /*17d0*/  LDS R18, [R50.X4+0x600] ;  /* 0x0006000032127984 */ /* 0x000ee80000004800 */
[----:B------:R-:W4:Y:S04]  /*17e0*/  LDS R21, [R50.X4+0x800] ;  /* 0x0008000032157984 */ /* 0x000f280000004800 */
[----:B------:R-:W5:Y:S04]  /*17f0*/  LDS R20, [R50.X4+0xa00] ;  /* 0x000a000032147984 */ /* 0x000f680000004800 */
[----:B------:R-:W5:Y:S04]  /*1800*/  LDS R23, [R50.X4+0xc00] ;  /* 0x000c000032177984 */ /* 0x000f680000004800 */
[----:B------:R-:W5:Y:S01]  /*1810*/  LDS R8, [R50.X4+0xe00] ;  /* 0x000e000032087984 */ /* 0x000f620000004800 */
[----:B0-----:R-:W-:-:S02]  /*1820*/  FADD.FTZ R16, RZ, R16 ;  /* 0x00000010ff107221 */ /* 0x001fc40000010000 */
[----:B-1----:R-:W-:Y:S02]  /*1830*/  FADD.FTZ R17, RZ, R17 ;  /* 0x00000011ff117221 */ /* 0x002fe40000010000 */
[----:B--2---:R-:W-:Y:S02]  /*1840*/  FADD.FTZ R16, R16, R19 ;  /* 0x0000001310107221 */ /* 0x004fe40000010000 */
[----:B---3--:R-:W-:Y:S02]  /*1850*/  FADD.FTZ R17, R17, R18 ;  /* 0x0000001211117221 */ /* 0x008fe40000010000 */
[----:B----4-:R-:W-:Y:S02]  /*1860*/  FADD.FTZ R16, R16, R21 ;  /* 0x0000001510107221 */ /* 0x010fe40000010000 */
[----:B-----5:R-:W-:Y:S02]  /*1870*/  FADD.FTZ R17, R17, R20 ;  /* 0x0000001411117221 */ /* 0x020fe40000010000 */
[----:B------:R-:W-:-:S02]  /*1880*/  FADD.FTZ R23, R16, R23 ;  /* 0x0000001710177221 */ /* 0x000fc40000010000 */
[----:B------:R-:W-:-:S03]  /*1890*/  FADD.FTZ R17, R17, R8 ;  /* 0x0000000811117221 */ /* 0x000fc60000010000 */
[----:B------:R-:W-:Y:S04]  /*18a0*/  STG.E [R2.64], R23 ;  /* 0x0000001702007986 */ /* 0x000fe8000c101904 */
[----:B------:R-:W-:Y:S04]  /*18b0*/  STG.E [R4.64], R25 ;  /* 0x0000001904007986 */ /* 0x000fe8000c101904 */
[----:B------:R-:W-:Y:S04]  /*18c0*/  STG.E [R2.64+0x200], R17 ;  /* 0x0002001102007986 */ /* 0x000fe8000c101904 */
[----:B------:R-:W-:Y:S01]  /*18d0*/  STG.E [R4.64+0x200], R27 ;  /* 0x0002001b04007986 */ /* 0x000fe2000c101904 */
[----:B------:R-:W-:Y:S05]  /*18e0*/  EXIT ;  /* 0x000000000000794d */ /* 0x000fea0003800000 */
.L_x_60:
[----:B------:R-:W-:Y:S01]  /*18f0*/  HFMA2.MMA R66, -RZ, RZ, 0, 5.9604644775390625e-08 ;  /* 0x00000001ff427435 */ /* 0x000fe200000001ff */
[----:B------:R-:W-:Y:S01]  /*1900*/  MOV R67, R62 ;  /* 0x0000003e00437202 */ /* 0x000fe20000000f00 */
[----:B------:R-:W-:Y:S01]  /*1910*/  IMAD.MOV.U32 R65, RZ, RZ, 0x1f ;  /* 0x0000001fff417424 */ /* 0x000fe200078e00ff */
[----:B------:R-:W-:-:S02]  /*1920*/  MOV R64, 0xffffffff ;  /* 0xffffffff00407802 */ /* 0x000fc40000000f00 */
[----:B------:R-:W-:Y:S02]  /*1930*/  MOV R40, 0x1950 ;  /* 0x0000195000287802 */ /* 0x000fe40000000f00 */
[----:B-----5:R-:W-:Y:S05]  /*1940*/  CALL.REL.NOINC `($__internal_3_$__cuda_sm70_shflsync_bfly_p) ;  /* 0x0000046000007944 */ /* 0x020fea0003c00000 */
[----:B-1----:R-:W-:Y:S01]  /*1950*/  MOV R63, R66 ;  /* 0x00000042003f7202 */ /* 0x002fe20000000f00 */
[----:B0-----:R-:W-:Y:S05]  /*1960*/  BRA `(.L_x_87) ;  /* 0xfffff03000007947 */ /* 0x001fea000383ffff */
.L_x_61:
[----:B------:R-:W-:Y:S01]  /*1970*/  HFMA2.MMA R66, -RZ, RZ, 0, 5.9604644775390625e-08 ;  /* 0x00000001ff427435 */ /* 0x000fe200000001ff */
[----:B------:R-:W-:Y:S01]  /*1980*/  IMAD.MOV.U32 R67, RZ, RZ, R61 ;  /* 0x000000ffff437224 */ /* 0x000fe200078e003d */
[----:B------:R-:W-:Y:S01]  /*1990*/  MOV R65, 0x1f ;  /* 0x0000001f00417802 */ /* 0x000fe20000000f00 */
[----:B------:R-:W-:Y:S01]  /*19a0*/  IMAD.MOV.U32 R64, RZ, RZ, -0x1 ;  /* 0xffffffffff407424 */ /* 0x000fe200078e00ff */
[----:B------:R-:W-:Y:S02]  /*19b0*/  MOV R40, 0x19d0 ;  /* 0x000019d000287802 */ /* 0x000fe40000000f00 */
[----:B01---5:R-:W-:Y:S05]  /*19c0*/  CALL.REL.NOINC `($__internal_3_$__cuda_sm70_shflsync_bfly_p) ;  /* 0x000003e000007944 */ /* 0x023fea0003c00000 */
[----:B------:R-:W-:Y:S01]  /*19d0*/  FADD.FTZ R62, R63, R62 ;  /* 0x0000003e3f3e7221 */ /* 0x000fe20000010000 */
[----:B0-----:R-:W-:Y:S01]  /*19e0*/  MOV R65, 0x1f ;  /* 0x0000001f00417802 */ /* 0x001fe20000000f00 */
[----:B-1----:R-:W-:Y:S01]  /*19f0*/  FADD.FTZ R61, R61, R66 ;  /* 0x000000423d3d7221 */ /* 0x002fe20000010000 */
[----:B------:R-:W-:Y:S01]  /*1a00*/  HFMA2.MMA R66, -RZ, RZ, 0, 1.1920928955078125e-07 ;  /* 0x00000002ff427435 */ /* 0x000fe200000001ff */
[----:B------:R-:W-:Y:S01]  /*1a10*/  IMAD.MOV.U32 R64, RZ, RZ, -0x1 ;  /* 0xffffffffff407424 */ /* 0x000fe200078e00ff */
[----:B------:R-:W-:-:S02]  /*1a20*/  MOV R67, R62 ;  /* 0x0000003e00437202 */ /* 0x000fc40000000f00 */
[----:B------:R-:W-:Y:S02]  /*1a30*/  MOV R40, 0x1a50 ;  /* 0x00001a5000287802 */ /* 0x000fe40000000f00 */
[----:B------:R-:W-:Y:S05]  /*1a40*/  CALL.REL.NOINC `($__internal_3_$__cuda_sm70_shflsync_bfly_p) ;  /* 0x0000036000007944 */ /* 0x000fea0003c00000 */
[----:B-1----:R-:W-:Y:S01]  /*1a50*/  MOV R63, R66 ;  /* 0x00000042003f7202 */ /* 0x002fe20000000f00 */
[----:B------:R-:W-:Y:S01]  /*1a60*/  HFMA2.MMA R66, -RZ, RZ, 0, 1.1920928955078125e-07 ;  /* 0x00000002ff427435 */ /* 0x000fe200000001ff */
[----:B0-----:R-:W-:Y:S01]  /*1a70*/  IMAD.MOV.U32 R67, RZ, RZ, R61 ;  /* 0x000000ffff437224 */ /* 0x001fe200078e003d */
[----:B------:R-:W-:Y:S01]  /*1a80*/  MOV R65, 0x1f ;  /* 0x0000001f00417802 */ /* 0x000fe20000000f00 */
[----:B------:R-:W-:Y:S01]  /*1a90*/  IMAD.MOV.U32 R64, RZ, RZ, -0x1 ;  /* 0xffffffffff407424 */ /* 0x000fe200078e00ff */
[----:B------:R-:W-:Y:S02]  /*1aa0*/  MOV R40, 0x1ac0 ;  /* 0x00001ac000287802 */ /* 0x000fe40000000f00 */
[----:B------:R-:W-:Y:S05]  /*1ab0*/  CALL.REL.NOINC `($__internal_3_$__cuda_sm70_shflsync_bfly_p) ;  /* 0x000002f000007944 */ /* 0x000fea0003c00000 */
[----:B------:R-:W-:Y:S01]  /*1ac0*/  FADD.FTZ R62, R63, R62 ;  /* 0x0000003e3f3e7221 */ /* 0x000fe20000010000 */
[----:B0-----:R-:W-:Y:S01]  /*1ad0*/  MOV R65, 0x1f ;  /* 0x0000001f00417802 */ /* 0x001fe20000000f00 */
[----:B-1----:R-:W-:Y:S01]  /*1ae0*/  FADD.FTZ R61, R61, R66 ;  /* 0x000000423d3d7221 */ /* 0x002fe20000010000 */
[----:B------:R-:W-:Y:S01]  /*1af0*/  HFMA2.MMA R66, -RZ, RZ, 0, 2.384185791015625e-07 ;  /* 0x00000004ff427435 */ /* 0x000fe200000001ff */
[----:B------:R-:W-:Y:S01]  /*1b00*/  IMAD.MOV.U32 R64, RZ, RZ, -0x1 ;  /* 0xffffffffff407424 */ /* 0x000fe200078e00ff */
[----:B------:R-:W-:-:S02]  /*1b10*/  MOV R67, R62 ;  /* 0x0000003e00437202 */ /* 0x000fc40000000f00 */
[----:B------:R-:W-:Y:S02]  /*1b20*/  MOV R40, 0x1b40 ;  /* 0x00001b4000287802 */ /* 0x000fe40000000f00 */
[----:B------:R-:W-:Y:S05]  /*1b30*/  CALL.REL.NOINC `($__internal_3_$__cuda_sm70_shflsync_bfly_p) ;  /* 0x0000027000007944 */ /* 0x000fea0003c00000 */
[----:B-1----:R-:W-:Y:S01]  /*1b40*/  MOV R63, R66 ;  /* 0x00000042003f7202 */ /* 0x002fe20000000f00 */
[----:B------:R-:W-:Y:S01]  /*1b50*/  HFMA2.MMA R66, -RZ, RZ, 0, 2.384185791015625e-07 ;  /* 0x00000004ff427435 */ /* 0x000fe200000001ff */
        /* <DEDUP_REMOVED lines=8> */
[----:B------:R-:W-:Y:S01]  /*1be0*/  HFMA2.MMA R66, -RZ, RZ, 0, 4.76837158203125e-07 ;  /* 0x00000008ff427435 */ /* 0x000fe200000001ff */
[----:B------:R-:W-:Y:S01]  /*1bf0*/  IMAD.MOV.U32 R64, RZ, RZ, -0x1 ;  /* 0xffffffffff407424 */ /* 0x000fe200078e00ff */
[----:B------:R-:W-:-:S02]  /*1c00*/  MOV R67, R62 ;  /* 0x0000003e00437202 */ /* 0x000fc40000000f00 */
[----:B------:R-:W-:Y:S02]  /*1c10*/  MOV R40, 0x1c30 ;  /* 0x00001c3000287802 */ /* 0x000fe40000000f00 */
[----:B------:R-:W-:Y:S05]  /*1c20*/  CALL.REL.NOINC `($__internal_3_$__cuda_sm70_shflsync_bfly_p) ;  /* 0x0000018000007944 */ /* 0x000fea0003c00000 */
[----:B-1----:R-:W-:Y:S01]  /*1c30*/  MOV R63, R66 ;  /* 0x00000042003f7202 */ /* 0x002fe20000000f00 */
[----:B------:R-:W-:Y:S01]  /*1c40*/  HFMA2.MMA R66, -RZ, RZ, 0, 4.76837158203125e-07 ;  /* 0x00000008ff427435 */ /* 0x000fe200000001ff */
        /* <DEDUP_REMOVED lines=8> */
[----:B------:R-:W-:Y:S01]  /*1cd0*/  HFMA2.MMA R66, -RZ, RZ, 0, 9.5367431640625e-07 ;  /* 0x00000010ff427435 */ /* 0x000fe200000001ff */
[----:B------:R-:W-:Y:S01]  /*1ce0*/  IMAD.MOV.U32 R64, RZ, RZ, -0x1 ;  /* 0xffffffffff407424 */ /* 0x000fe200078e00ff */
[----:B------:R-:W-:-:S02]  /*1cf0*/  MOV R67, R62 ;  /* 0x0000003e00437202 */ /* 0x000fc40000000f00 */
[----:B------:R-:W-:Y:S02]  /*1d00*/  MOV R40, 0x1d20 ;  /* 0x00001d2000287802 */ /* 0x000fe40000000f00 */
[----:B------:R-:W-:Y:S05]  /*1d10*/  CALL.REL.NOINC `($__internal_3_$__cuda_sm70_shflsync_bfly_p) ;  /* 0x0000009000007944 */ /* 0x000fea0003c00000 */
[----:B-1----:R-:W-:Y:S01]  /*1d20*/  MOV R63, R66 ;  /* 0x00000042003f7202 */ /* 0x002fe20000000f00 */
[----:B------:R-:W-:Y:S01]  /*1d30*/  HFMA2.MMA R66, -RZ, RZ, 0, 9.5367431640625e-07 ;  /* 0x00000010ff427435 */ /* 0x000fe200000001ff */
[----:B0-----:R-:W-:Y:S01]  /*1d40*/  IMAD.MOV.U32 R67, RZ, RZ, R61 ;  /* 0x000000ffff437224 */ /* 0x001fe200078e003d */
[----:B------:R-:W-:Y:S01]  /*1d50*/  MOV R65, 0x1f ;  /* 0x0000001f00417802 */ /* 0x000fe20000000f00 */
[----:B------:R-:W-:Y:S01]  /*1d60*/  IMAD.MOV.U32 R64, RZ, RZ, -0x1 ;  /* 0xffffffffff407424 */ /* 0x000fe200078e00ff */
[----:B------:R-:W-:Y:S02]  /*1d70*/  MOV R40, 0x1d90 ;  /* 0x00001d9000287802 */ /* 0x000fe40000000f00 */
[----:B------:R-:W-:Y:S05]  /*1d80*/  CALL.REL.NOINC `($__internal_3_$__cuda_sm70_shflsync_bfly_p) ;  /* 0x0000002000007944 */ /* 0x000fea0003c00000 */
[----:B-1----:R-:W-:Y:S01]  /*1d90*/  MOV R40, R66 ;  /* 0x0000004200287202 */ /* 0x002fe20000000f00 */
[----:B0-----:R-:W-:Y:S05]  /*1da0*/  BRA `(.L_x_88) ;  /* 0xffffed1000007947 */ /* 0x001fea000383ffff */
        .weak           $__internal_3_$__cuda_sm70_shflsync_bfly_p
        .type           $__internal_3_$__cuda_sm70_shflsync_bfly_p,@function
        .size           $__internal_3_$__cuda_sm70_shflsync_bfly_p,(.L_x_4383 - $__internal_3_$__cuda_sm70_shflsync_bfly_p)
$__internal_3_$__cuda_sm70_shflsync_bfly_p:
[----:B------:R-:W-:Y:S01]  /*1db0*/  HFMA2.MMA R41, -RZ, RZ, 0, 0 ;  /* 0x00000000ff297435 */ /* 0x000fe200000001ff */
[----:B------:R-:W-:Y:S04]  /*1dc0*/  WARPSYNC R64 ;  /* 0x0000004000007348 */ /* 0x000fe80003800000 */
[----:B------:R0:W1:Y:S01]  /*1dd0*/  SHFL.BFLY PT, R66, R67, R66, R65 ;  /* 0x0c00004243427389 */ /* 0x00006200000e0041 */
[----:B------:R-:W-:Y:S05]  /*1de0*/  RET.REL.NODEC R40 `(_ZN10layer_norm13ln_bwd_kernelINS_13Kernel_traitsI13__nv_bfloat16S2_S2_S2_fjLj256ELj1ELj4ELj1ELj16ENS_18Kernel_traits_baseILj256ES2_S2_S2_S2_fjLj128EEEEELb0ELb0ELb1ELb1EEEvNS_9BwdParamsE) ;  /* 0xffffe21028007950 */ /* 0x000fea0003c3ffff */
.L_x_89:
        /* <DEDUP_REMOVED lines=9> */
.L_x_4383:


//--------------------- .text._ZN10layer_norm13ln_bwd_kernelINS_13Kernel_traitsI13__nv_bfloat16S2_S2_S2_fjLj256ELj1ELj4ELj1ELj16ENS_18Kernel_traits_baseILj256ES2_S2_S2_S2_fjLj128EEEEELb0ELb1ELb0ELb0EEEvNS_9BwdParamsE --------------------------
	.section	.text._ZN10layer_norm13ln_bwd_kernelINS_13Kernel_traitsI13__nv_bfloat16S2_S2_S2_fjLj256ELj1ELj4ELj1ELj16ENS_18Kernel_traits_baseILj256ES2_S2_S2_S2_fjLj128EEEEELb0ELb1ELb0ELb0EEEvNS_9BwdParamsE,"ax",@progbits
	.sectioninfo	@"SHI_REGISTERS=95"
	.align	128
        .global         _ZN10layer_norm13ln_bwd_kernelINS_13Kernel_traitsI13__nv_bfloat16S2_S2_S2_fjLj256ELj1ELj4ELj1ELj16ENS_18Kernel_traits_baseILj256ES2_S2_S2_S2_fjLj128EEEEELb0ELb1ELb0ELb0EEEvNS_9BwdParamsE
        .type           _ZN10layer_norm13ln_bwd_kernelINS_13Kernel_traitsI13__nv_bfloat16S2_S2_S2_fjLj256ELj1ELj4ELj1ELj16ENS_18Kernel_traits_baseILj256ES2_S2_S2_S2_fjLj128EEEEELb0ELb1ELb0ELb0EEEvNS_9BwdParamsE,@function
        .size           _ZN10layer_norm13ln_bwd_kernelINS_13Kernel_traitsI13__nv_bfloat16S2_S2_S2_fjLj256ELj1ELj4ELj1ELj16ENS_18Kernel_traits_baseILj256ES2_S2_S2_S2_fjLj128EEEEELb0ELb1ELb0ELb0EEEvNS_9BwdParamsE,(.L_x_4384 - _ZN10layer_norm13ln_bwd_kernelINS_13Kernel_traitsI13__nv_bfloat16S2_S2_S2_fjLj256ELj1ELj4ELj1ELj16ENS_18Kernel_traits_baseILj256ES2_S2_S2_S2_fjLj128EEEEELb0ELb1ELb0ELb0EEEvNS_9BwdParamsE)
        .other          _ZN10layer_norm13ln_bwd_kernelINS_13Kernel_traitsI13__nv_bfloat16S2_S2_S2_fjLj256ELj1ELj4ELj1ELj16ENS_18Kernel_traits_baseILj256ES2_S2_S2_S2_fjLj128EEEEELb0ELb1ELb0ELb0EEEvNS_9BwdParamsE,@"STO_CUDA_ENTRY STV_DEFAULT"
_ZN10layer_norm13ln_bwd_kernelINS_13Kernel_traitsI13__nv_bfloat16S2_S2_S2_fjLj256ELj1ELj4ELj1ELj16ENS_18Kernel_traits_baseILj256ES2_S2_S2_S2_fjLj128EEEEELb0ELb1ELb0ELb0EEEvNS_9BwdParamsE:
.text._ZN10layer_norm13ln_bwd_kernelINS_13Kernel_traitsI13__nv_bfloat16S2_S2_S2_fjLj256ELj1ELj4ELj1ELj16ENS_18Kernel_traits_baseILj256ES2_S2_S2_S2_fjLj128EEEEELb0ELb1ELb0ELb0EEEvNS_9BwdParamsE:
[----:B------:R-:W-:Y:S02]  /*0000*/  MOV R1, c[0x0][0x28] ;  /* 0x00000a0000017a02 */ /* 0x000fe40000000f00 */
[----:B------:R-:W0:Y:S01]  /*0010*/  S2R R44, SR_TID.X ;  /* 0x00000000002c7919 */ /* 0x000e220000002100 */
[----:B------:R-:W-:Y:S01]  /*0020*/  MOV R0, c[0x0][0x168] ;  /* 0x00005a0000007a02 */ /* 0x000fe20000000f00 */
[----:B------:R-:W-:-:S03]  /*0030*/  ULDC.64 UR4, c[0x0][0x118] ;  /* 0x0000460000047ab9 */ /* 0x000fc60000000a00 */
[----:B------:R-:W-:-:S04]  /*0040*/  SHF.R.S32.HI R0, RZ, 0x1f, R0 ;  /* 0x0000001fff007819 */ /* 0x000fc80000011400 */
[----:B------:R-:W-:Y:S02]  /*0050*/  LEA.HI R0, R0, c[0x0][0x168], RZ, 0x3 ;  /* 0x00005a0000007a11 */ /* 0x000fe400078f18ff */
[----:B0-----:R-:W-:-:S04]  /*0060*/  LOP3.LUT R3, R44, 0x1f, RZ, 0xc, !PT ;  /* 0x0000001f2c037812 */ /* 0x001fc800078e0cff */
[----:B------:R-:W-:-:S04]  /*0070*/  LEA.HI.SX32 R0, R0, R3, 0x1d ;  /* 0x0000000300007211 */ /* 0x000fc800078feaff */
[----:B------:R-:W-:Y:S02]  /*0080*/  LOP3.LUT P2, RZ, R0, 0xffffffe0, RZ, 0xc0, !PT ;  /* 0xffffffe000ff7812 */ /* 0x000fe4000784c0ff */
[----:B------:R-:W-:-:S11]  /*0090*/  LOP3.LUT R0, R44, 0x1f, RZ, 0xc0, !PT ;  /* 0x0000001f2c007812 */ /* 0x000fd600078ec0ff */
[----:B------:R-:W-:-:S04]  /*00a0*/  @P2 IMAD.MOV.U32 R5, RZ, RZ, 0x10 ;  /* 0x00000010ff052424 */ /* 0x000fc800078e00ff */
[CC--:B------:R-:W-:Y:S01]  /*00b0*/  @P2 IMAD.WIDE.U32 R2, R0.reuse, R5.reuse, c[0x0][0x1b0] ;  /* 0x00006c0000022625 */ /* 0x0c0fe200078e0005 */
[----:B------:R-:W0:Y:S01]  /*00c0*/  S2R R7, SR_CTAID.X ;  /* 0x0000000000077919 */ /* 0x000e220000002500 */
[----:B------:R-:W-:Y:S02]  /*00d0*/  SHF.R.U32.HI R44, RZ, 0x5, R44 ;  /* 0x00000005ff2c7819 */ /* 0x000fe4000001162c */
[----:B------:R-:W-:Y:S01]  /*00e0*/  @P2 IMAD.WIDE.U32 R4, R0, R5, c[0x0][0x1c8] ;  /* 0x0000720000042625 */ /* 0x000fe200078e0005 */
[----:B------:R1:W5:Y:S01]  /*00f0*/  @P2 LDG.E.128 R32, [R2.64] ;  /* 0x0000000402202981 */ /* 0x000362000c1e1d00 */
[----:B------:R-:W-:Y:S01]  /*0100*/  CS2R R24, SRZ ;  /* 0x0000000000187805 */ /* 0x000fe2000001ff00 */
[----:B------:R-:W-:Y:S01]  /*0110*/  CS2R R26, SRZ ;  /* 0x00000000001a7805 */ /* 0x000fe2000001ff00 */
[----:B------:R-:W-:Y:S01]  /*0120*/  CS2R R20, SRZ ;  /* 0x0000000000147805 */ /* 0x000fe2000001ff00 */
[----:B------:R2:W5:Y:S01]  /*0130*/  @P2 LDG.E.128 R28, [R4.64] ;  /* 0x00000004041c2981 */ /* 0x000562000c1e1d00 */
[----:B------:R-:W-:Y:S01]  /*0140*/  CS2R R22, SRZ ;  /* 0x0000000000167805 */ /* 0x000fe2000001ff00 */
[----:B------:R-:W-:Y:S01]  /*0150*/  CS2R R16, SRZ ;  /* 0x0000000000107805 */ /* 0x000fe2000001ff00 */
[----:B------:R-:W-:Y:S01]  /*0160*/  CS2R R18, SRZ ;  /* 0x0000000000127805 */ /* 0x000fe2000001ff00 */
[----:B------:R-:W-:Y:S01]  /*0170*/  CS2R R14, SRZ ;  /* 0x00000000000e7805 */ /* 0x000fe2000001ff00 */
[----:B------:R-:W-:Y:S01]  /*0180*/  CS2R R12, SRZ ;  /* 0x00000000000c7805 */ /* 0x000fe2000001ff00 */
[----:B------:R-:W-:Y:S01]  /*0190*/  CS2R R10, SRZ ;  /* 0x00000000000a7805 */ /* 0x000fe2000001ff00 */
[----:B------:R-:W-:Y:S01]  /*01a0*/  CS2R R8, SRZ ;  /* 0x0000000000087805 */ /* 0x000fe2000001ff00 */
[----:B--2---:R-:W-:Y:S01]  /*01b0*/  CS2R R4, SRZ ;  /* 0x0000000000047805 */ /* 0x004fe2000001ff00 */
[----:B0-----:R-:W-:-:S02]  /*01c0*/  LEA R44, R7, R44, 0x2 ;  /* 0x0000002c072c7211 */ /* 0x001fc400078e10ff */
[----:B------:R-:W-:Y:S02]  /*01d0*/  CS2R R6, SRZ ;  /* 0x0000000000067805 */ /* 0x000fe4000001ff00 */
[----:B------:R-:W-:-:S13]  /*01e0*/  ISETP.GE.AND P0, PT, R44, c[0x0][0x164], PT ;  /* 0x000059002c007a0c */ /* 0x000fda0003f06270 */
[----:B------:R-:W-:Y:S05]  /*01f0*/  @P0 BRA `(.L_x_90) ;  /* 0x0000108000000947 */ /* 0x000fea0003800000 */
[----:B-1----:R-:W0:Y:S01]  /*0200*/  LDC.U8 R70, c[0x0][0x1f0] ;  /* 0x00007c00ff467b82 */ /* 0x002e220000000000 */
        /* <DEDUP_REMOVED lines=16> */
[----:B0-----:R-:W-:Y:S02]  /*0310*/  PRMT R60, RZ, 0x7610, R31 ;  /* 0x00007610ff3c7816 */ /* 0x001fe4000000001f */
.L_x_97:
[----:B------:R-:W-:Y:S01]  /*0320*/  ISETP.NE.U32.AND P0, PT, RZ, c[0x0][0x1c0], PT ;  /* 0x00007000ff007a0c */ /* 0x000fe20003f05070 */
[----:B------:R-:W-:Y:S01]  /*0330*/  IMAD.MOV.U32 R41, RZ, RZ, 0x4 ;  /* 0x00000004ff297424 */ /* 0x000fe200078e00ff */
[----:B------:R-:W-:-:S02]  /*0340*/  SHF.R.S32.HI R3, RZ, 0x1f, R44 ;  /* 0x0000001fff037819 */ /* 0x000fc4000001142c */
[----:B------:R-:W-:Y:S01]  /*0350*/  ISETP.NE.AND.EX P0, PT, RZ, c[0x0][0x1c4], PT, P0 ;  /* 0x00007100ff007a0c */ /* 0x000fe20003f05300 */
[----:B------:R-:W-:-:S05]  /*0360*/  IMAD.WIDE R36, R44, R41, c[0x0][0x1a8] ;  /* 0x00006a002c247625 */ /* 0x000fca00078e0229 */
[----:B------:R0:W5:Y:S07]  /*0370*/  LDG.E R80, [R36.64] ;  /* 0x0000000424507981 */ /* 0x00016e000c1e1900 */
[----:B------:R-:W-:-:S04]  /*0380*/  @P0 LEA R2, P1, R44, c[0x0][0x1c0], 0x1 ;  /* 0x000070002c020a11 */ /* 0x000fc800078208ff */
[----:B------:R-:W-:-:S05]  /*0390*/  @P0 LEA.HI.X R3, R44, c[0x0][0x1c4], R3, 0x1, P1 ;  /* 0x000071002c030a11 */ /* 0x000fca00008f0c03 */
[----:B------:R0:W5:Y:S01]  /*03a0*/  @P0 LDG.E.U16 R2, [R2.64] ;  /* 0x0000000402020981 */ /* 0x000162000c1e1500 */
[----:B------:R-:W-:-:S05]  /*03b0*/  IMAD R38, R44, c[0x0][0x168], RZ ;  /* 0x00005a002c267a24 */ /* 0x000fca00078e02ff */
[----:B------:R-:W-:Y:S01]  /*03c0*/  SHF.R.S32.HI R39, RZ, 0x1f, R38 ;  /* 0x0000001fff277819 */ /* 0x000fe20000011426 */
[----:B------:R-:W-:Y:S03]  /*03d0*/  BSSY B0, `(.L_x_91) ;  /* 0x000005e000007945 */ /* 0x000fe60003800000 */
[----:B------:R-:W-:Y:S01]  /*03e0*/  LEA.HI R39, R39, R38, RZ, 0x3 ;  /* 0x0000002627277211 */ /* 0x000fe200078f18ff */
[----:B------:R-:W-:Y:S01]  /*03f0*/  IMAD.MOV.U32 R40, RZ, RZ, RZ ;  /* 0x000000ffff287224 */ /* 0x000fe200078e00ff */
[----:B------:R-:W-:Y:S02]  /*0400*/  MOV R79, 0x3f800000 ;  /* 0x3f800000004f7802 */ /* 0x000fe40000000f00 */
[----:B------:R-:W-:Y:S02]  /*0410*/  MOV R38, RZ ;  /* 0x000000ff00267202 */ /* 0x000fe40000000f00 */
[----:B------:R-:W-:Y:S01]  /*0420*/  LEA.HI.SX32 R61, R39, R0, 0x1d ;  /* 0x00000000273d7211 */ /* 0x000fe200078feaff */
[----:B------:R-:W-:Y:S05]  /*0430*/  @!P2 BRA `(.L_x_92) ;  /* 0x000005700000a947 */ /* 0x000fea0003800000 */
[----:B0-----:R-:W-:Y:S01]  /*0440*/  LEA R36, P1, R61, c[0x0][0x188], 0x4 ;  /* 0x000062003d247a11 */ /* 0x001fe200078220ff */
        /* <DEDUP_REMOVED lines=12> */
[----:B------:R-:W-:-:S04]  /*0510*/  ISETP.NE.AND P1, PT, R70, RZ, PT ;  /* 0x000000ff4600720c */ /* 0x000fc80003f25270 */
[----:B--2---:R-:W-:Y:S02]  /*0520*/  FSEL R3, R3, RZ, !P1 ;  /* 0x000000ff03037208 */ /* 0x004fe40004800000 */
[--C-:B---3--:R-:W-:Y:S02]  /*0530*/  PRMT R62, RZ, 0x5410, R36.reuse ;  /* 0x00005410ff3e7816 */ /* 0x108fe40000000024 */
[--C-:B0-----:R-:W-:Y:S02]  /*0540*/  PRMT R64, RZ, 0x5410, R37.reuse ;  /* 0x00005410ff407816 */ /* 0x101fe40000000025 */
[----:B------:R-:W-:Y:S01]  /*0550*/  PRMT R36, RZ, 0x7610, R36 ;  /* 0x00007610ff247816 */ /* 0x000fe20000000024 */
[C---:B------:R-:W-:Y:S01]  /*0560*/  FADD.FTZ R63, -R3.reuse, R62 ;  /* 0x0000003e033f7221 */ /* 0x040fe20000010100 */
[----:B------:R-:W-:Y:S01]  /*0570*/  PRMT R68, RZ, 0x5410, R38 ;  /* 0x00005410ff447816 */ /* 0x000fe20000000026 */
[C---:B------:R-:W-:Y:S01]  /*0580*/  FADD.FTZ R65, -R3.reuse, R64 ;  /* 0x0000004003417221 */ /* 0x040fe20000010100 */
[----:B----4-:R-:W-:Y:S01]  /*0590*/  PRMT R64, RZ, 0x5410, R40 ;  /* 0x00005410ff407816 */ /* 0x010fe20000000028 */
[----:B-----5:R-:W-:Y:S01]  /*05a0*/  FMUL.FTZ R63, R80, R63 ;  /* 0x0000003f503f7220 */ /* 0x020fe20000410000 */
[----:B------:R-:W-:Y:S01]  /*05b0*/  PRMT R66, RZ, 0x7610, R37 ;  /* 0x00007610ff427816 */ /* 0x000fe20000000025 */
[----:B------:R-:W-:Y:S01]  /*05c0*/  FADD.FTZ R37, -R3, R36 ;  /* 0x0000002403257221 */ /* 0x000fe20000010100 */
[----:B------:R-:W-:Y:S01]  /*05d0*/  PRMT R40, RZ, 0x7610, R40 ;  /* 0x00007610ff287816 */ /* 0x000fe20000000028 */
[----:B------:R-:W-:Y:S01]  /*05e0*/  FADD.FTZ R12, R12, R64 ;  /* 0x000000400c0c7221 */ /* 0x000fe20000010000 */
[--C-:B------:R-:W-:Y:S01]  /*05f0*/  PRMT R72, RZ, 0x5410, R39.reuse ;  /* 0x00005410ff487816 */ /* 0x100fe20000000027 */
[-C--:B------:R-:W-:Y:S01]  /*0600*/  FFMA.FTZ R4, R63, R64.reuse, R4 ;  /* 0x000000403f047223 */ /* 0x080fe20000010004 */
[----:B------:R-:W-:Y:S01]  /*0610*/  PRMT R74, RZ, 0x7610, R39 ;  /* 0x00007610ff4a7816 */ /* 0x000fe20000000027 */
[----:B------:R-:W-:Y:S01]  /*0620*/  FMUL.FTZ R64, R45, R64 ;  /* 0x000000402d407220 */ /* 0x000fe20000410000 */
[----:B------:R-:W-:Y:S01]  /*0630*/  PRMT R38, RZ, 0x7610, R38 ;  /* 0x00007610ff267816 */ /* 0x000fe20000000026 */
[C---:B------:R-:W-:Y:S01]  /*0640*/  FADD.FTZ R71, -R3.reuse, R68 ;  /* 0x0000004403477221 */ /* 0x040fe20000010100 */
[--C-:B------:R-:W-:Y:S01]  /*0650*/  PRMT R68, RZ, 0x5410, R41.reuse ;  /* 0x00005410ff447816 */ /* 0x100fe20000000029 */
[----:B------:R-:W-:Y:S01]  /*0660*/  FADD.FTZ R39, -R3, R66 ;  /* 0x0000004203277221 */ /* 0x000fe20000010100 */
[----:B------:R-:W-:Y:S01]  /*0670*/  PRMT R41, RZ, 0x7610, R41 ;  /* 0x00007610ff297816 */ /* 0x000fe20000000029 */
[C---:B------:R-:W-:Y:S01]  /*0680*/  FMUL.FTZ R62, R80.reuse, R37 ;  /* 0x00000025503e7220 */ /* 0x040fe20000410000 */
[--C-:B------:R-:W-:Y:S01]  /*0690*/  PRMT R76, RZ, 0x5410, R43.reuse ;  /* 0x00005410ff4c7816 */ /* 0x100fe2000000002b */
[----:B------:R-:W-:Y:S01]  /*06a0*/  FMUL.FTZ R65, R80, R65 ;  /* 0x0000004150417220 */ /* 0x000fe20000410000 */
[----:B------:R-:W-:Y:S01]  /*06b0*/  PRMT R43, RZ, 0x7610, R43 ;  /* 0x00007610ff2b7816 */ /* 0x000fe2000000002b */
[----:B------:R-:W-:-:S02]  /*06c0*/  FMUL.FTZ R67, R46, R40 ;  /* 0x000000282e437220 */ /* 0x000fc40000410000 */
[----:B------:R-:W-:Y:S02]  /*06d0*/  FADD.FTZ R36, RZ, R64 ;  /* 0x00000040ff247221 */ /* 0x000fe40000010000 */
[----:B------:R-:W-:Y:S02]  /*06e0*/  FFMA.FTZ R37, R63, R64, RZ ;  /* 0x000000403f257223 */ /* 0x000fe400000100ff */
[----:B------:R-:W-:Y:S02]  /*06f0*/  FADD.FTZ R14, R14, R68 ;  /* 0x000000440e0e7221 */ /* 0x000fe40000010000 */
[----:B------:R-:W-:Y:S02]  /*0700*/  FMUL.FTZ R66, R80, R39 ;  /* 0x0000002750427220 */ /* 0x000fe40000410000 */
[-C--:B------:R-:W-:Y:S02]  /*0710*/  FFMA.FTZ R6, R65, R68.reuse, R6 ;  /* 0x0000004441067223 */ /* 0x080fe40000010006 */
[----:B------:R-:W-:-:S02]  /*0720*/  FMUL.FTZ R68, R47, R68 ;  /* 0x000000442f447220 */ /* 0x000fc40000410000 */
[----:B------:R-:W-:Y:S02]  /*0730*/  FADD.FTZ R39, R36, R67 ;  /* 0x0000004324277221 */ /* 0x000fe40000010000 */
[----:B------:R-:W-:Y:S02]  /*0740*/  FFMA.FTZ R37, R62, R67, R37 ;  /* 0x000000433e257223 */ /* 0x000fe40000010025 */
[----:B------:R-:W-:Y:S01]  /*0750*/  FADD.FTZ R75, -R3, R72 ;  /* 0x00000048034b7221 */ /* 0x000fe20000010100 */
[--C-:B------:R-:W-:Y:S01]  /*0760*/  PRMT R72, RZ, 0x5410, R42.reuse ;  /* 0x00005410ff487816 */ /* 0x100fe2000000002a */
[----:B------:R-:W-:Y:S01]  /*0770*/  FMUL.FTZ R71, R80, R71 ;  /* 0x0000004750477220 */ /* 0x000fe20000410000 */
[----:B------:R-:W-:Y:S01]  /*0780*/  PRMT R42, RZ, 0x7610, R42 ;  /* 0x00007610ff2a7816 */ /* 0x000fe2000000002a */
[----:B------:R-:W-:Y:S02]  /*0790*/  FMUL.FTZ R69, R48, R41 ;  /* 0x0000002930457220 */ /* 0x000fe40000410000 */
[----:B------:R-:W-:-:S02]  /*07a0*/  FADD.FTZ R36, R39, R68 ;  /* 0x0000004427247221 */ /* 0x000fc40000010000 */
[----:B------:R-:W-:Y:S02]  /*07b0*/  FFMA.FTZ R37, R65, R68, R37 ;  /* 0x0000004441257223 */ /* 0x000fe40000010025 */
[----:B------:R-:W-:Y:S02]  /*07c0*/  FADD.FTZ R73, -R3, R38 ;  /* 0x0000002603497221 */ /* 0x000fe40000010100 */
[----:B------:R-:W-:Y:S02]  /*07d0*/  FADD.FTZ R24, R24, R72 ;  /* 0x0000004818187221 */ /* 0x000fe40000010000 */
[-C--:B------:R-:W-:Y:S02]  /*07e0*/  FFMA.FTZ R8, R71, R72.reuse, R8 ;  /* 0x0000004847087223 */ /* 0x080fe40000010008 */
[----:B------:R-:W-:Y:S02]  /*07f0*/  FMUL.FTZ R72, R49, R72 ;  /* 0x0000004831487220 */ /* 0x000fe40000410000 */
[----:B------:R-:W-:-:S02]  /*0800*/  FADD.FTZ R39, R36, R69 ;  /* 0x0000004524277221 */ /* 0x000fc40000010000 */
[----:B------:R-:W-:Y:S02]  /*0810*/  FFMA.FTZ R37, R66, R69, R37 ;  /* 0x0000004542257223 */ /* 0x000fe40000010025 */
[----:B------:R-:W-:Y:S02]  /*0820*/  FADD.FTZ R3, -R3, R74 ;  /* 0x0000004a03037221 */ /* 0x000fe40000010100 */
[C---:B------:R-:W-:Y:S02]  /*0830*/  FMUL.FTZ R74, R80.reuse, R73 ;  /* 0x00000049504a7220 */ /* 0x040fe40000410000 */
[----:B------:R-:W-:Y:S02]  /*0840*/  FMUL.FTZ R75, R80, R75 ;  /* 0x0000004b504b7220 */ /* 0x000fe40000410000 */
[----:B------:R-:W-:Y:S02]  /*0850*/  FMUL.FTZ R73, R50, R42 ;  /* 0x0000002a32497220 */ /* 0x000fe40000410000 */
        /* <DEDUP_REMOVED lines=19> */
[----:B------:R-:W-:Y:S02]  /*0990*/  FADD.FTZ R38, R38, R77 ;  /* 0x0000004d26267221 */ /* 0x000fe40000010000 */
[----:B------:R-:W-:Y:S02]  /*09a0*/  FFMA.FTZ R40, R78, R77, R37 ;  /* 0x0000004d4e287223 */ /* 0x000fe40000010025 */
.L_x_92:
[----:B0-----:R-:W-:Y:S05]  /*09b0*/  BSYNC B0 ;  /* 0x0000000000007941 */ /* 0x001fea0003800000 */
.L_x_91:
[----:B-----5:R-:W-:Y:S01]  /*09c0*/  @P0 PRMT R79, RZ, 0x5410, R2 ;  /* 0x00005410ff4f0816 */ /* 0x020fe20000000002 */
[----:B------:R-:W-:Y:S05]  /*09d0*/  BRA.DIV ~URZ, `(.L_x_93) ;  /* 0x00000f127f007947 */ /* 0x000fea000b800000 */
[----:B------:R0:W1:Y:S02]  /*09e0*/  SHFL.BFLY PT, R37, R38, 0x1, 0x1f ;  /* 0x0c201f0026257f89 */ /* 0x00006400000e0000 */
.L_x_100:
[----:B------:R-:W-:Y:S05]  /*09f0*/  BRA.DIV ~URZ, `(.L_x_94) ;  /* 0x00000f727f007947 */ /* 0x000fea000b800000 */
[----:B------:R-:W2:Y:S01]  /*0a00*/  SHFL.BFLY PT, R3, R40, 0x1, 0x1f ;  /* 0x0c201f0028037f89 */ /* 0x000ea200000e0000 */
[----:B-1----:R-:W-:-:S05]  /*0a10*/  FADD.FTZ R41, R37, R38 ;  /* 0x0000002625297221 */ /* 0x002fca0000010000 */
[----:B------:R-:W1:Y:S01]  /*0a20*/  SHFL.BFLY PT, R2, R41, 0x2, 0x1f ;  /* 0x0c401f0029027f89 */ /* 0x000e6200000e0000 */
[----:B--2---:R-:W-:-:S05]  /*0a30*/  FADD.FTZ R3, R3, R40 ;  /* 0x0000002803037221 */ /* 0x004fca0000010000 */
        /* <DEDUP_REMOVED lines=8> */
[----:B0-----:R-:W0:Y:S01]  /*0ac0*/  SHFL.BFLY PT, R38, R39, 0x8, 0x1f ;  /* 0x0d001f0027267f89 */ /* 0x001e2200000e0000 */
[----:B-1----:R-:W-:-:S05]  /*0ad0*/  FADD.FTZ R40, R37, R40 ;  /* 0x0000002825287221 */ /* 0x002fca0000010000 */
[----:B------:R1:W2:Y:S01]  /*0ae0*/  SHFL.BFLY PT, R43, R40, 0x10, 0x1f ;  /* 0x0e001f00282b7f89 */ /* 0x0002a200000e0000 */
[----:B0-----:R-:W-:-:S05]  /*0af0*/  FADD.FTZ R41, R39, R38 ;  /* 0x0000002627297221 */ /* 0x001fca0000010000 */
[----:B------:R1:W0:Y:S02]  /*0b00*/  SHFL.BFLY PT, R42, R41, 0x10, 0x1f ;  /* 0x0e001f00292a7f89 */ /* 0x00022400000e0000 */
.L_x_101:
[----:B------:R-:W-:Y:S01]  /*0b10*/  BSSY B0, `(.L_x_95) ;  /* 0x0000071000007945 */ /* 0x000fe20003800000 */
[----:B------:R-:W-:Y:S05]  /*0b20*/  @!P2 BRA `(.L_x_96) ;  /* 0x000006f00000a947 */ /* 0x000fea0003800000 */
[----:B------:R-:W-:-:S10]  /*0b30*/  HFMA2.MMA R36, -RZ, RZ, 0, 9.5367431640625e-07 ;  /* 0x00000010ff247435 */ /* 0x000fd400000001ff */
[----:B------:R-:W-:-:S06]  /*0b40*/  IMAD.WIDE.U32 R36, R61, R36, c[0x0][0x170] ;  /* 0x00005c003d247625 */ /* 0x000fcc00078e0024 */
[----:B------:R-:W3:Y:S01]  /*0b50*/  LDG.E.128 R36, [R36.64] ;  /* 0x0000000424247981 */ /* 0x000ee2000c1e1d00 */
[----:B--2---:R-:W-:Y:S01]  /*0b60*/  FADD.FTZ R43, R43, R40 ;  /* 0x000000282b2b7221 */ /* 0x004fe20000010000 */
[----:B------:R-:W-:Y:S01]  /*0b70*/  ISETP.NE.AND P0, PT, R70, RZ, PT ;  /* 0x000000ff4600720c */ /* 0x000fe20003f05270 */
[----:B0-----:R-:W-:Y:S02]  /*0b80*/  FADD.FTZ R42, R42, R41 ;  /* 0x000000292a2a7221 */ /* 0x001fe40000010000 */
[----:B------:R-:W-:Y:S02]  /*0b90*/  FMUL.FTZ R43, R43, c[0x0][0x1e0] ;  /* 0x000078002b2b7a20 */ /* 0x000fe40000410000 */
[----:B------:R-:W-:-:S03]  /*0ba0*/  FMUL.FTZ R82, R42, c[0x0][0x1e0] ;  /* 0x000078002a527a20 */ /* 0x000fc60000410000 */
[----:B------:R-:W-:Y:S02]  /*0bb0*/  FSEL R43, R43, RZ, !P0 ;  /* 0x000000ff2b2b7208 */ /* 0x000fe40004000000 */
[----:B------:R-:W-:-:S03]  /*0bc0*/  ISETP.NE.U32.AND P0, PT, RZ, c[0x0][0x218], PT ;  /* 0x00008600ff007a0c */ /* 0x000fc60003f05070 */
[-CC-:B------:R-:W-:Y:S01]  /*0bd0*/  FFMA.FTZ R3, R63, R82.reuse, R43.reuse ;  /* 0x000000523f037223 */ /* 0x180fe2000001002b */
[----:B------:R-:W-:Y:S01]  /*0be0*/  ISETP.NE.AND.EX P1, PT, RZ, c[0x0][0x21c], PT, P0 ;  /* 0x00008700ff007a0c */ /* 0x000fe20003f25300 */
[-CC-:B-1----:R-:W-:Y:S01]  /*0bf0*/  FFMA.FTZ R41, R65, R82.reuse, R43.reuse ;  /* 0x0000005241297223 */ /* 0x182fe2000001002b */
[----:B------:R-:W-:Y:S01]  /*0c00*/  ISETP.NE.U32.AND P0, PT, RZ, c[0x0][0x258], PT ;  /* 0x00009600ff007a0c */ /* 0x000fe20003f05070 */
[-CC-:B------:R-:W-:Y:S02]  /*0c10*/  FFMA.FTZ R83, R71, R82.reuse, R43.reuse ;  /* 0x0000005247537223 */ /* 0x180fe4000001002b */
[-CC-:B------:R-:W-:Y:S01]  /*0c20*/  FFMA.FTZ R2, R62, R82.reuse, R43.reuse ;  /* 0x000000523e027223 */ /* 0x180fe2000001002b */
[----:B------:R-:W-:Y:S01]  /*0c30*/  ISETP.NE.AND.EX P0, PT, RZ, c[0x0][0x25c], PT, P0 ;  /* 0x00009700ff007a0c */ /* 0x000fe20003f05300 */
[-CC-:B------:R-:W-:Y:S02]  /*0c40*/  FFMA.FTZ R40, R66, R82.reuse, R43.reuse ;  /* 0x0000005242287223 */ /* 0x180fe4000001002b */
[----:B------:R-:W-:-:S02]  /*0c50*/  FFMA.FTZ R42, R74, R82, R43 ;  /* 0x000000524a2a7223 */ /* 0x000fc4000001002b */
[-C--:B------:R-:W-:Y:S02]  /*0c60*/  FFMA.FTZ R89, R75, R82.reuse, R43 ;  /* 0x000000524b597223 */ /* 0x080fe4000001002b */
[----:B------:R-:W-:Y:S02]  /*0c70*/  FADD.FTZ R3, R64, -R3 ;  /* 0x8000000340037221 */ /* 0x000fe40000010000 */
[----:B------:R-:W-:Y:S02]  /*0c80*/  FFMA.FTZ R82, R78, R82, R43 ;  /* 0x000000524e527223 */ /* 0x000fe4000001002b */
[----:B------:R-:W-:Y:S02]  /*0c90*/  FADD.FTZ R41, R68, -R41 ;  /* 0x8000002944297221 */ /* 0x000fe40000010000 */
[----:B------:R-:W-:Y:S02]  /*0ca0*/  FADD.FTZ R85, R72, -R83 ;  /* 0x8000005348557221 */ /* 0x000fe40000010000 */
[----:B------:R-:W-:Y:S01]  /*0cb0*/  FMUL.FTZ R83, R80, R3 ;  /* 0x0000000350537220 */ /* 0x000fe20000410000 */
[----:B------:R-:W-:Y:S01]  /*0cc0*/  @P1 PRMT R3, RZ, 0x5410, R29 ;  /* 0x00005410ff031816 */ /* 0x000fe2000000001d */
[----:B------:R-:W-:-:S02]  /*0cd0*/  FADD.FTZ R91, R77, -R82 ;  /* 0x800000524d5b7221 */ /* 0x000fc40000010000 */
[----:B------:R-:W-:Y:S02]  /*0ce0*/  FMUL.FTZ R82, R80, R41 ;  /* 0x0000002950527220 */ /* 0x000fe40000410000 */
[----:B------:R-:W-:Y:S01]  /*0cf0*/  FADD.FTZ R43, R69, -R40 ;  /* 0x80000028452b7221 */ /* 0x000fe20000010000 */
[----:B------:R-:W-:Y:S01]  /*0d00*/  @P1 PRMT R40, RZ, 0x5410, R28 ;  /* 0x00005410ff281816 */ /* 0x000fe2000000001c */
[----:B------:R-:W-:Y:S01]  /*0d10*/  @P1 FADD.FTZ R82, R82, R3 ;  /* 0x0000000352521221 */ /* 0x000fe20000010000 */
[----:B------:R-:W-:Y:S01]  /*0d20*/  @P1 PRMT R3, RZ, 0x7610, R29 ;  /* 0x00007610ff031816 */ /* 0x000fe2000000001d */
[C---:B------:R-:W-:Y:S02]  /*0d30*/  FMUL.FTZ R84, R80.reuse, R43 ;  /* 0x0000002b50547220 */ /* 0x040fe40000410000 */
[----:B------:R-:W-:Y:S02]  /*0d40*/  FMUL.FTZ R92, R80, R85 ;  /* 0x00000055505c7220 */ /* 0x000fe40000410000 */
[----:B------:R-:W-:Y:S01]  /*0d50*/  @P1 FADD.FTZ R84, R84, R3 ;  /* 0x0000000354541221 */ /* 0x000fe20000010000 */
[----:B------:R-:W-:Y:S01]  /*0d60*/  @P1 PRMT R3, RZ, 0x5410, R30 ;  /* 0x00005410ff031816 */ /* 0x000fe2000000001e */
[----:B------:R-:W-:-:S02]  /*0d70*/  FADD.FTZ R87, R73, -R42 ;  /* 0x8000002a49577221 */ /* 0x000fc40000010000 */
[----:B------:R-:W-:Y:S02]  /*0d80*/  FADD.FTZ R89, R76, -R89 ;  /* 0x800000594c597221 */ /* 0x000fe40000010000 */
[----:B------:R-:W-:Y:S01]  /*0d90*/  @P1 FADD.FTZ R92, R92, R3 ;  /* 0x000000035c5c1221 */ /* 0x000fe20000010000 */
[----:B------:R-:W-:Y:S01]  /*0da0*/  @P1 PRMT R3, RZ, 0x7610, R30 ;  /* 0x00007610ff031816 */ /* 0x000fe2000000001e */
[----:B------:R-:W-:Y:S01]  /*0db0*/  FMUL.FTZ R86, R80, R87 ;  /* 0x0000005750567220 */ /* 0x000fe20000410000 */
[----:B------:R-:W-:Y:S01]  /*0dc0*/  @P0 F2FP.BF16.PACK_AB R87, RZ, R82 ;  /* 0x00000052ff57023e */ /* 0x000fe200000010ff */
[----:B------:R-:W-:Y:S01]  /*0dd0*/  FADD.FTZ R81, R67, -R2 ;  /* 0x8000000243517221 */ /* 0x000fe20000010000 */
[----:B------:R-:W-:Y:S01]  /*0de0*/  @P0 F2FP.BF16.PACK_AB R88, RZ, R92 ;  /* 0x0000005cff58023e */ /* 0x000fe200000010ff */
[----:B------:R-:W-:Y:S01]  /*0df0*/  @P1 FADD.FTZ R86, R86, R3 ;  /* 0x0000000356561221 */ /* 0x000fe20000010000 */
[----:B------:R-:W-:Y:S01]  /*0e00*/  @P1 PRMT R3, RZ, 0x5410, R31 ;  /* 0x00005410ff031816 */ /* 0x000fe2000000001f */
[C---:B------:R-:W-:Y:S01]  /*0e10*/  FMUL.FTZ R90, R80.reuse, R89 ;  /* 0x00000059505a7220 */ /* 0x040fe20000410000 */
[----:B------:R-:W-:Y:S01]  /*0e20*/  @P0 PRMT R33, R87, 0x7610, R33 ;  /* 0x0000761057210816 */ /* 0x000fe20000000021 */
[----:B------:R-:W-:Y:S01]  /*0e30*/  @P1 FADD.FTZ R83, R83, R40 ;  /* 0x0000002853531221 */ /* 0x000fe20000010000 */
[----:B------:R-:W-:Y:S01]  /*0e40*/  @P1 PRMT R40, RZ, 0x7610, R28 ;  /* 0x00007610ff281816 */ /* 0x000fe2000000001c */
[----:B------:R-:W-:Y:S01]  /*0e50*/  FMUL.FTZ R81, R80, R81 ;  /* 0x0000005150517220 */ /* 0x000fe20000410000 */
[----:B------:R-:W-:Y:S01]  /*0e60*/  @P0 F2FP.BF16.PACK_AB R41, RZ, R86 ;  /* 0x00000056ff29023e */ /* 0x000fe200000010ff */
[----:B------:R-:W-:Y:S01]  /*0e70*/  @P1 FADD.FTZ R90, R90, R3 ;  /* 0x000000035a5a1221 */ /* 0x000fe20000010000 */
[----:B------:R-:W-:Y:S01]  /*0e80*/  @P1 PRMT R3, RZ, 0x7610, R31 ;  /* 0x00007610ff031816 */ /* 0x000fe2000000001f */
[----:B------:R-:W-:Y:S01]  /*0e90*/  FMUL.FTZ R2, R80, R91 ;  /* 0x0000005b50027220 */ /* 0x000fe20000410000 */
[----:B------:R-:W-:Y:S01]  /*0ea0*/  @P0 F2FP.BF16.PACK_AB R43, RZ, R83 ;  /* 0x00000053ff2b023e */ /* 0x000fe200000010ff */
[----:B------:R-:W-:Y:S01]  /*0eb0*/  @P1 FADD.FTZ R81, R81, R40 ;  /* 0x0000002851511221 */ /* 0x000fe20000010000 */
[----:B------:R-:W-:Y:S01]  /*0ec0*/  @P0 F2FP.BF16.PACK_AB R40, RZ, R84 ;  /* 0x00000054ff28023e */ /* 0x000fe200000010ff */
[----:B------:R-:W-:Y:S01]  /*0ed0*/  @P1 FADD.FTZ R2, R2, R3 ;  /* 0x0000000302021221 */ /* 0x000fe20000010000 */
[----:B------:R-:W-:Y:S01]  /*0ee0*/  @P0 F2FP.BF16.PACK_AB R42, RZ, R90 ;  /* 0x0000005aff2a023e */ /* 0x000fe200000010ff */
[----:B------:R-:W-:Y:S01]  /*0ef0*/  FMUL.FTZ R80, R83, R79 ;  /* 0x0000004f53507220 */ /* 0x000fe20000410000 */
[----:B------:R-:W-:Y:S01]  /*0f00*/  @P0 F2FP.BF16.PACK_AB R3, RZ, R81 ;  /* 0x00000051ff03023e */ /* 0x000fe200000010ff */
[-C--:B------:R-:W-:Y:S01]  /*0f10*/  FMUL.FTZ R81, R81, R79.reuse ;  /* 0x0000004f51517220 */ /* 0x080fe20000410000 */
[----:B------:R-:W-:Y:S01]  /*0f20*/  @P0 PRMT R34, R88, 0x7610, R34 ;  /* 0x0000761058220816 */ /* 0x000fe20000000022 */
[-C--:B------:R-:W-:Y:S01]  /*0f30*/  FMUL.FTZ R82, R82, R79.reuse ;  /* 0x0000004f52527220 */ /* 0x080fe20000410000 */
[----:B------:R-:W-:Y:S01]  /*0f40*/  @P0 F2FP.BF16.PACK_AB R89, RZ, R2 ;  /* 0x00000002ff59023e */ /* 0x000fe200000010ff */
[-C--:B------:R-:W-:Y:S01]  /*0f50*/  FMUL.FTZ R84, R84, R79.reuse ;  /* 0x0000004f54547220 */ /* 0x080fe20000410000 */
[----:B------:R-:W-:Y:S01]  /*0f60*/  @P0 PRMT R32, R43, 0x7610, R32 ;  /* 0x000076102b200816 */ /* 0x000fe20000000020 */
[-C--:B------:R-:W-:Y:S01]  /*0f70*/  FMUL.FTZ R83, R92, R79.reuse ;  /* 0x0000004f5c537220 */ /* 0x080fe20000410000 */
[----:B------:R-:W-:Y:S01]  /*0f80*/  @P0 PRMT R35, R42, 0x7610, R35 ;  /* 0x000076102a230816 */ /* 0x000fe20000000023 */
[-C--:B------:R-:W-:Y:S01]  /*0f90*/  FMUL.FTZ R86, R86, R79.reuse ;  /* 0x0000004f56567220 */ /* 0x080fe20000410000 */
[----:B------:R-:W-:Y:S01]  /*0fa0*/  @P0 PRMT R33, R33, 0x5410, R40 ;  /* 0x0000541021210816 */ /* 0x000fe20000000028 */
[-C--:B------:R-:W-:Y:S01]  /*0fb0*/  FMUL.FTZ R85, R90, R79.reuse ;  /* 0x0000004f5a557220 */ /* 0x080fe20000410000 */
[----:B------:R-:W-:Y:S01]  /*0fc0*/  @P0 PRMT R34, R34, 0x5410, R41 ;  /* 0x0000541022220816 */ /* 0x000fe20000000029 */
[----:B------:R-:W-:Y:S01]  /*0fd0*/  FMUL.FTZ R79, R2, R79 ;  /* 0x0000004f024f7220 */ /* 0x000fe20000410000 */
[----:B------:R-:W-:Y:S01]  /*0fe0*/  @P0 LEA R2, P1, R61, c[0x0][0x258], 0x4 ;  /* 0x000096003d020a11 */ /* 0x000fe200078220ff */
[----:B------:R-:W-:Y:S01]  /*0ff0*/  FMUL.FTZ R40, R53, R80 ;  /* 0x0000005035287220 */ /* 0x000fe20000410000 */
[----:B------:R-:W-:Y:S01]  /*1000*/  @P0 PRMT R32, R32, 0x5410, R3 ;  /* 0x0000541020200816 */ /* 0x000fe20000000003 */
[----:B------:R-:W-:Y:S01]  /*1010*/  FMUL.FTZ R41, R54, R81 ;  /* 0x0000005136297220 */ /* 0x000fe20000410000 */
[----:B------:R-:W-:Y:S01]  /*1020*/  @P0 LEA.HI.X R3, R61, c[0x0][0x25c], RZ, 0x4, P1 ;  /* 0x000097003d030a11 */ /* 0x000fe200008f24ff */
[----:B------:R-:W-:Y:S01]  /*1030*/  FMUL.FTZ R42, R55, R82 ;  /* 0x00000052372a7220 */ /* 0x000fe20000410000 */
[----:B------:R-:W-:Y:S01]  /*1040*/  @P0 PRMT R35, R35, 0x5410, R89 ;  /* 0x0000541023230816 */ /* 0x000fe20000000059 */
[----:B------:R-:W-:Y:S01]  /*1050*/  FMUL.FTZ R43, R57, R84 ;  /* 0x00000054392b7220 */ /* 0x000fe20000410000 */
[----:B------:R-:W-:Y:S01]  /*1060*/  F2FP.BF16.PACK_AB R40, R41, R40 ;  /* 0x000000282928723e */ /* 0x000fe200000010ff */
[----:B------:R-:W-:-:S02]  /*1070*/  FMUL.FTZ R87, R58, R85 ;  /* 0x000000553a577220 */ /* 0x000fc40000410000 */
[----:B------:R0:W-:Y:S01]  /*1080*/  @P0 STG.E.128 [R2.64], R32 ;  /* 0x0000002002000986 */ /* 0x0001e2000c101d04 */
[----:B------:R-:W-:Y:S01]  /*1090*/  F2FP.BF16.PACK_AB R41, R43, R42 ;  /* 0x0000002a2b29723e */ /* 0x000fe200000010ff */
[----:B------:R-:W-:Y:S02]  /*10a0*/  FMUL.FTZ R42, R56, R83 ;  /* 0x00000053382a7220 */ /* 0x000fe40000410000 */
[----:B------:R-:W-:Y:S02]  /*10b0*/  FMUL.FTZ R43, R59, R86 ;  /* 0x000000563b2b7220 */ /* 0x000fe40000410000 */
[----:B------:R-:W-:-:S03]  /*10c0*/  FMUL.FTZ R88, R60, R79 ;  /* 0x0000004f3c587220 */ /* 0x000fc60000410000 */
[----:B------:R-:W-:Y:S02]  /*10d0*/  F2FP.BF16.PACK_AB R42, R43, R42 ;  /* 0x0000002a2b2a723e */ /* 0x000fe400000010ff */
[----:B------:R-:W-:Y:S02]  /*10e0*/  F2FP.BF16.PACK_AB R43, R88, R87 ;  /* 0x00000057582b723e */ /* 0x000fe400000010ff */
[----:B0-----:R-:W-:-:S04]  /*10f0*/  LEA R2, P0, R61, c[0x0][0x248], 0x4 ;  /* 0x000092003d027a11 */ /* 0x001fc800078020ff */
[----:B------:R-:W-:-:S05]  /*1100*/  LEA.HI.X R3, R61, c[0x0][0x24c], RZ, 0x4, P0 ;  /* 0x000093003d037a11 */ /* 0x000fca00000f24ff */
[----:B------:R3:W-:Y:S02]  /*1110*/  STG.E.128 [R2.64], R40 ;  /* 0x0000002802007986 */ /* 0x0007e4000c101d04 */
[----:B---3--:R-:W-:Y:S02]  /*1120*/  PRMT R3, RZ, 0x5410, R36 ;  /* 0x00005410ff037816 */ /* 0x008fe40000000024 */
[----:B------:R-:W-:Y:S02]  /*1130*/  PRMT R2, RZ, 0x5410, R38 ;  /* 0x00005410ff027816 */ /* 0x000fe40000000026 */
[----:B------:R-:W-:Y:S01]  /*1140*/  PRMT R36, RZ, 0x7610, R36 ;  /* 0x00007610ff247816 */ /* 0x000fe20000000024 */
[----:B------:R-:W-:Y:S01]  /*1150*/  FFMA.FTZ R20, R3, R80, R20 ;  /* 0x0000005003147223 */ /* 0x000fe20000010014 */
[--C-:B------:R-:W-:Y:S01]  /*1160*/  PRMT R3, RZ, 0x5410, R37.reuse ;  /* 0x00005410ff037816 */ /* 0x100fe20000000025 */
[----:B------:R-:W-:Y:S01]  /*1170*/  FFMA.FTZ R16, R2, R83, R16 ;  /* 0x0000005302107223 */ /* 0x000fe20000010010 */
[----:B------:R-:W-:Y:S01]  /*1180*/  PRMT R37, RZ, 0x7610, R37 ;  /* 0x00007610ff257816 */ /* 0x000fe20000000025 */
[----:B------:R-:W-:Y:S01]  /*1190*/  FFMA.FTZ R21, R36, R81, R21 ;  /* 0x0000005124157223 */ /* 0x000fe20000010015 */
[----:B------:R-:W-:Y:S01]  /*11a0*/  PRMT R38, RZ, 0x7610, R38 ;  /* 0x00007610ff267816 */ /* 0x000fe20000000026 */
[----:B------:R-:W-:Y:S01]  /*11b0*/  FFMA.FTZ R22, R3, R82, R22 ;  /* 0x0000005203167223 */ /* 0x000fe20000010016 */
[----:B------:R-:W-:Y:S01]  /*11c0*/  PRMT R40, RZ, 0x5410, R39 ;  /* 0x00005410ff287816 */ /* 0x000fe20000000027 */
[----:B------:R-:W-:Y:S01]  /*11d0*/  FFMA.FTZ R23, R37, R84, R23 ;  /* 0x0000005425177223 */ /* 0x000fe20000010017 */
[----:B------:R-:W-:Y:S01]  /*11e0*/  PRMT R42, RZ, 0x7610, R39 ;  /* 0x00007610ff2a7816 */ /* 0x000fe20000000027 */
[----:B------:R-:W-:-:S02]  /*11f0*/  FFMA.FTZ R17, R38, R86, R17 ;  /* 0x0000005626117223 */ /* 0x000fc40000010011 */
[----:B------:R-:W-:Y:S02]  /*1200*/  FFMA.FTZ R18, R40, R85, R18 ;  /* 0x0000005528127223 */ /* 0x000fe40000010012 */
[----:B------:R-:W-:Y:S02]  /*1210*/  FFMA.FTZ R19, R42, R79, R19 ;  /* 0x0000004f2a137223 */ /* 0x000fe40000010013 */
.L_x_96:
[----:B------:R-:W-:Y:S05]  /*1220*/  BSYNC B0 ;  /* 0x0000000000007941 */ /* 0x000fea0003800000 */
.L_x_95:
[----:B------:R-:W-:-:S05]  /*1230*/  IMAD.MOV.U32 R3, RZ, RZ, c[0x0][0x160] ;  /* 0x00005800ff037624 */ /* 0x000fca00078e00ff */
[----:B------:R-:W-:-:S04]  /*1240*/  LEA R44, R3, R44, 0x2 ;  /* 0x0000002c032c7211 */ /* 0x000fc800078e10ff */
[----:B------:R-:W-:-:S13]  /*1250*/  ISETP.GE.AND P0, PT, R44, c[0x0][0x164], PT ;  /* 0x000059002c007a0c */ /* 0x000fda0003f06270 */
[----:B012---:R-:W-:Y:S01]  /*1260*/  @P0 CALL.REL.NOINC `(.L_x_90) ;  /* 0x0000001000000944 */ /* 0x007fe20003c00000 */
[----:B------:R-:W-:Y:S05]  /*1270*/  BRA `(.L_x_97) ;  /* 0xfffff0a000007947 */ /* 0x000fea000383ffff */
.L_x_90:
[----:B-1----:R-:W0:Y:S01]  /*1280*/  S2R R36, SR_TID.X ;  /* 0x0000000000247919 */ /* 0x002e220000002100 */
[----:B------:R-:W-:Y:S01]  /*1290*/  WARPSYNC 0xffffffff ;  /* 0xffffffff00007948 */ /* 0x000fe20003800000 */
[----:B------:R-:W-:Y:S02]  /*12a0*/  BSSY B0, `(.L_x_98) ;  /* 0x000005a000007945 */ /* 0x000fe40003800000 */
[----:B-----5:R-:W1:Y:S01]  /*12b0*/  S2R R34, SR_CTAID.X ;  /* 0x0000000000227919 */ /* 0x020e620000002500 */
[----:B0-----:R-:W-:Y:S01]  /*12c0*/  SHF.L.U32 R0, R36, 0x5, RZ ;  /* 0x0000000524007819 */ /* 0x001fe200000006ff */
[----:B-1----:R-:W-:-:S04]  /*12d0*/  IMAD R37, R34, c[0x0][0x168], RZ ;  /* 0x00005a0022257a24 */ /* 0x002fc800078e02ff */
[----:B------:R-:W-:Y:S04]  /*12e0*/  STS.128 [R0], R12 ;  /* 0x0000000c00007388 */ /* 0x000fe80000000c00 */
[----:B------:R-:W-:Y:S04]  /*12f0*/  STS.128 [R0+0x10], R24 ;  /* 0x0000101800007388 */ /* 0x000fe80000000c00 */
[----:B------:R-:W-:Y:S06]  /*1300*/  BAR.SYNC.DEFER_BLOCKING 0x0 ;  /* 0x0000000000007b1d */ /* 0x000fec0000010000 */
[----:B------:R-:W0:Y:S04]  /*1310*/  LDS R2, [R36.X4] ;  /* 0x0000000024027984 */ /* 0x000e280000004800 */
[----:B------:R-:W1:Y:S04]  /*1320*/  LDS R29, [R36.X4+0x400] ;  /* 0x00040000241d7984 */ /* 0x000e680000004800 */
[----:B------:R-:W2:Y:S04]  /*1330*/  LDS R3, [R36.X4+0x200] ;  /* 0x0002000024037984 */ /* 0x000ea80000004800 */
[----:B------:R-:W3:Y:S04]  /*1340*/  LDS R28, [R36.X4+0x600] ;  /* 0x00060000241c7984 */ /* 0x000ee80000004800 */
[----:B------:R-:W4:Y:S04]  /*1350*/  LDS R31, [R36.X4+0x800] ;  /* 0x00080000241f7984 */ /* 0x000f280000004800 */
[----:B------:R-:W4:Y:S04]  /*1360*/  LDS R30, [R36.X4+0xa00] ;  /* 0x000a0000241e7984 */ /* 0x000f280000004800 */
[----:B------:R-:W4:Y:S04]  /*1370*/  LDS R33, [R36.X4+0xc00] ;  /* 0x000c000024217984 */ /* 0x000f280000004800 */
[----:B------:R-:W4:Y:S04]  /*1380*/  LDS R12, [R36.X4+0xe00] ;  /* 0x000e0000240c7984 */ /* 0x000f280000004800 */
[----:B------:R-:W-:Y:S01]  /*1390*/  BAR.SYNC.DEFER_BLOCKING 0x0 ;  /* 0x0000000000007b1d */ /* 0x000fe20000010000 */
[----:B0-----:R-:W-:-:S04]  /*13a0*/  FADD.FTZ R2, RZ, R2 ;  /* 0x00000002ff027221 */ /* 0x001fc80000010000 */
[----:B-1----:R-:W-:Y:S02]  /*13b0*/  FADD.FTZ R2, R2, R29 ;  /* 0x0000001d02027221 */ /* 0x002fe40000010000 */
[----:B--2---:R-:W-:-:S04]  /*13c0*/  FADD.FTZ R3, RZ, R3 ;  /* 0x00000003ff037221 */ /* 0x004fc80000010000 */
[----:B---3--:R-:W-:Y:S01]  /*13d0*/  FADD.FTZ R3, R3, R28 ;  /* 0x0000001c03037221 */ /* 0x008fe20000010000 */
[----:B------:R-:W-:Y:S01]  /*13e0*/  STS.128 [R0], R4 ;  /* 0x0000000400007388 */ /* 0x000fe20000000c00 */
[----:B----4-:R-:W-:-:S03]  /*13f0*/  FADD.FTZ R2, R2, R31 ;  /* 0x0000001f02027221 */ /* 0x010fc60000010000 */
[----:B------:R0:W-:Y:S01]  /*1400*/  STS.128 [R0+0x10], R8 ;  /* 0x0000100800007388 */ /* 0x0001e20000000c00 */
[----:B------:R-:W-:-:S03]  /*1410*/  FADD.FTZ R3, R3, R30 ;  /* 0x0000001e03037221 */ /* 0x000fc60000010000 */
[----:B------:R-:W-:Y:S01]  /*1420*/  BAR.SYNC.DEFER_BLOCKING 0x0 ;  /* 0x0000000000007b1d */ /* 0x000fe20000010000 */
[----:B------:R-:W-:Y:S01]  /*1430*/  FADD.FTZ R33, R2, R33 ;  /* 0x0000002102217221 */ /* 0x000fe20000010000 */
[----:B0-----:R-:W-:-:S04]  /*1440*/  IADD3 R9, -R36, 0x7f, RZ ;  /* 0x0000007f24097810 */ /* 0x001fc80007ffe1ff */
[----:B------:R-:W-:-:S04]  /*1450*/  IADD3 R9, R9, c[0x0][0x168], RZ ;  /* 0x00005a0009097a10 */ /* 0x000fc80007ffe0ff */
[C---:B------:R-:W-:Y:S02]  /*1460*/  LOP3.LUT P1, RZ, R9.reuse, 0xffffff80, RZ, 0xc0, !PT ;  /* 0xffffff8009ff7812 */ /* 0x040fe4000782c0ff */
[----:B------:R-:W-:Y:S01]  /*1470*/  ISETP.GE.U32.AND P0, PT, R9, 0x100, PT ;  /* 0x000001000900780c */ /* 0x000fe20003f06070 */
[----:B------:R-:W-:Y:S01]  /*1480*/  FADD.FTZ R9, R3, R12 ;  /* 0x0000000c03097221 */ /* 0x000fe20000010000 */
        /* <DEDUP_REMOVED lines=18> */
[----:B------:R-:W-:Y:S02]  /*15b0*/  FADD.FTZ R13, R13, R32 ;  /* 0x000000200d0d7221 */ /* 0x000fe40000010000 */
[----:B------:R-:W-:Y:S01]  /*15c0*/  FADD.FTZ R27, R14, R27 ;  /* 0x0000001b0e1b7221 */ /* 0x000fe20000010000 */
[----:B0-----:R-:W-:-:S05]  /*15d0*/  IADD3 R0, P2, R37, R36, RZ ;  /* 0x0000002425007210 */ /* 0x001fca0007f5e0ff */
[----:B------:R-:W-:Y:S01]  /*15e0*/  IMAD.X R3, RZ, RZ, RZ, P2 ;  /* 0x000000ffff037224 */ /* 0x000fe200010e06ff */
[----:B------:R-:W0:Y:S04]  /*15f0*/  LDS R5, [R36.X4+0x200] ;  /* 0x0002000024057984 */ /* 0x000e280000004800 */
[----:B------:R-:W1:Y:S04]  /*1600*/  LDS R4, [R36.X4] ;  /* 0x0000000024047984 */ /* 0x000e680000004800 */
[----:B------:R-:W2:Y:S04]  /*1610*/  LDS R6, [R36.X4+0x600] ;  /* 0x0006000024067984 */ /* 0x000ea80000004800 */
[----:B------:R-:W3:Y:S04]  /*1620*/  LDS R7, [R36.X4+0x400] ;  /* 0x0004000024077984 */ /* 0x000ee80000004800 */
[----:B------:R-:W4:Y:S04]  /*1630*/  LDS R11, [R36.X4+0x800] ;  /* 0x00080000240b7984 */ /* 0x000f280000004800 */
[----:B------:R-:W4:Y:S04]  /*1640*/  LDS R8, [R36.X4+0xa00] ;  /* 0x000a000024087984 */ /* 0x000f280000004800 */
[----:B------:R-:W4:Y:S04]  /*1650*/  LDS R35, [R36.X4+0xc00] ;  /* 0x000c000024237984 */ /* 0x000f280000004800 */
[----:B------:R0:W4:Y:S02]  /*1660*/  LDS R17, [R36.X4+0xe00] ;  /* 0x000e000024117984 */ /* 0x0001240000004800 */
[----:B0-----:R-:W-:-:S02]  /*1670*/  FADD.FTZ R5, RZ, R5 ;  /* 0x00000005ff057221 */ /* 0x001fc40000010000 */
[----:B-1----:R-:W-:Y:S02]  /*1680*/  FADD.FTZ R4, RZ, R4 ;  /* 0x00000004ff047221 */ /* 0x002fe40000010000 */
[----:B--2---:R-:W-:Y:S01]  /*1690*/  FADD.FTZ R5, R5, R6 ;  /* 0x0000000605057221 */ /* 0x004fe20000010000 */
[C---:B------:R-:W-:Y:S02]  /*16a0*/  SHF.L.U64.HI R6, R0.reuse, 0x2, R3 ;  /* 0x0000000200067819 */ /* 0x040fe40000010203 */
[----:B------:R-:W-:Y:S01]  /*16b0*/  SHF.L.U32 R0, R0, 0x2, RZ ;  /* 0x0000000200007819 */ /* 0x000fe200000006ff */
[----:B---3--:R-:W-:-:S03]  /*16c0*/  FADD.FTZ R4, R4, R7 ;  /* 0x0000000704047221 */ /* 0x008fc60000010000 */
[----:B------:R-:W-:Y:S01]  /*16d0*/  IADD3 R2, P2, R0, c[0x0][0x228], RZ ;  /* 0x00008a0000027a10 */ /* 0x000fe20007f5e0ff */
[----:B----4-:R-:W-:Y:S01]  /*16e0*/  FADD.FTZ R4, R4, R11 ;  /* 0x0000000b04047221 */ /* 0x010fe20000010000 */
[C---:B------:R-:W-:Y:S02]  /*16f0*/  IADD3 R10, P3, R0.reuse, c[0x0][0x220], RZ ;  /* 0x00008800000a7a10 */ /* 0x040fe40007f7e0ff */
[----:B------:R-:W-:Y:S01]  /*1700*/  IADD3 R0, P4, R0, c[0x0][0x240], RZ ;  /* 0x0000900000007a10 */ /* 0x000fe20007f9e0ff */
[----:B------:R-:W-:Y:S01]  /*1710*/  FADD.FTZ R8, R5, R8 ;  /* 0x0000000805087221 */ /* 0x000fe20000010000 */
[C---:B------:R-:W-:Y:S02]  /*1720*/  IADD3.X R3, R6.reuse, c[0x0][0x22c], RZ, P2, !PT ;  /* 0x00008b0006037a10 */ /* 0x040fe400017fe4ff */
[----:B------:R-:W-:Y:S01]  /*1730*/  IADD3.X R15, R6, c[0x0][0x224], RZ, P3, !PT ;  /* 0x00008900060f7a10 */ /* 0x000fe20001ffe4ff */
[----:B------:R-:W-:Y:S01]  /*1740*/  FADD.FTZ R35, R4, R35 ;  /* 0x0000002304237221 */ /* 0x000fe20000010000 */
[----:B------:R-:W-:Y:S01]  /*1750*/  IADD3.X R11, R6, c[0x0][0x244], RZ, P4, !PT ;  /* 0x00009100060b7a10 */ /* 0x000fe200027fe4ff */
[----:B------:R-:W-:Y:S05]  /*1760*/  @!P1 BRA `(.L_x_99) ;  /* 0x000000d000009947 */ /* 0x000fea0003800000 */
[----:B------:R-:W-:Y:S01]  /*1770*/  MOV R4, R10 ;  /* 0x0000000a00047202 */ /* 0x000fe20000000f00 */
[----:B------:R-:W-:Y:S01]  /*1780*/  IMAD.MOV.U32 R5, RZ, RZ, R15 ;  /* 0x000000ffff057224 */ /* 0x000fe200078e000f */
[----:B------:R-:W-:Y:S01]  /*1790*/  MOV R6, R0 ;  /* 0x0000000000067202 */ /* 0x000fe20000000f00 */
[----:B------:R0:W-:Y:S01]  /*17a0*/  STG.E [R2.64], R13 ;  /* 0x0000000d02007986 */ /* 0x0001e2000c101904 */
[----:B------:R-:W-:-:S02]  /*17b0*/  MOV R7, R11 ;  /* 0x0000000b00077202 */ /* 0x000fc40000000f00 */
[----:B------:R-:W-:Y:S01]  /*17c0*/  IADD3 R10, P2, R10, 0x200, RZ ;  /* 0x000002000a0a7810 */ /* 0x000fe20007f5e0ff */
[----:B------:R1:W-:Y:S01]  /*17d0*/  STG.E [R4.64], R33 ;  /* 0x0000002104007986 */ /* 0x0003e2000c101904 */
[----:B------:R-:W-:-:S03]  /*17e0*/  IADD3 R0, P3, R0, 0x200, RZ ;  /* 0x0000020000007810 */ /* 0x000fc60007f7e0ff */
[----:B------:R1:W-:Y:S01]  /*17f0*/  STG.E [R6.64], R35 ;  /* 0x0000002306007986 */ /* 0x0003e2000c101904 */
[----:B------:R-:W-:Y:S01]  /*1800*/  IMAD.X R15, RZ, RZ, R15, P2 ;  /* 0x000000ffff0f7224 */ /* 0x000fe200010e060f */
[----:B------:R-:W-:Y:S02]  /*1810*/  IADD3.X R11, RZ, R11, RZ, P3, !PT ;  /* 0x0000000bff0b7210 */ /* 0x000fe40001ffe4ff */
[----:B0-----:R-:W-:-:S04]  /*1820*/  IADD3 R2, P1, R2, 0x200, RZ ;  /* 0x0000020002027810 */ /* 0x001fc80007f3e0ff */
[----:B------:R-:W-:-:S04]  /*1830*/  IADD3.X R3, RZ, R3, RZ, P1, !PT ;  /* 0x00000003ff037210 */ /* 0x000fc80000ffe4ff */
.L_x_99:
[----:B------:R-:W-:Y:S05]  /*1840*/  BSYNC B0 ;  /* 0x0000000000007941 */ /* 0x000fea0003800000 */
.L_x_98:
[----:B------:R-:W-:Y:S01]  /*1850*/  FADD.FTZ R17, R8, R17 ;  /* 0x0000001108117221 */ /* 0x000fe20000010000 */
[----:B------:R-:W-:Y:S06]  /*1860*/  @!P0 EXIT ;  /* 0x000000000000894d */ /* 0x000fec0003800000 */
[----:B------:R0:W-:Y:S01]  /*1870*/  STG.E [R2.64], R27 ;  /* 0x0000001b02007986 */ /* 0x0001e2000c101904 */
[----:B-1----:R-:W-:Y:S01]  /*1880*/  IMAD.MOV.U32 R4, RZ, RZ, R0 ;  /* 0x000000ffff047224 */ /* 0x002fe200078e0000 */
[----:B------:R-:W-:Y:S02]  /*1890*/  MOV R5, R11 ;  /* 0x0000000b00057202 */ /* 0x000fe40000000f00 */
[----:B0-----:R-:W-:Y:S02]  /*18a0*/  MOV R2, R10 ;  /* 0x0000000a00027202 */ /* 0x001fe40000000f00 */
[----:B------:R-:W-:-:S05]  /*18b0*/  MOV R3, R15 ;  /* 0x0000000f00037202 */ /* 0x000fca0000000f00 */
[----:B------:R-:W-:Y:S04]  /*18c0*/  STG.E [R2.64], R9 ;  /* 0x0000000902007986 */ /* 0x000fe8000c101904 */
[----:B------:R-:W-:Y:S01]  /*18d0*/  STG.E [R4.64], R17 ;  /* 0x0000001104007986 */ /* 0x000fe2000c101904 */
[----:B------:R-:W-:Y:S05]  /*18e0*/  EXIT ;  /* 0x000000000000794d */ /* 0x000fea0003800000 */
.L_x_93:
[----:B------:R-:W-:Y:S01]  /*18f0*/  HFMA2.MMA R42, -RZ, RZ, 0, 5.9604644775390625e-08 ;  /* 0x00000001ff2a7435 */ /* 0x000fe200000001ff */
[----:B------:R-:W-:Y:S01]  /*1900*/  MOV R39, R38 ;  /* 0x0000002600277202 */ /* 0x000fe20000000f00 */
[----:B------:R-:W-:Y:S01]  /*1910*/  IMAD.MOV.U32 R81, RZ, RZ, 0x1f ;  /* 0x0000001fff517424 */ /* 0x000fe200078e00ff */
[----:B------:R-:W-:Y:S02]  /*1920*/  MOV R82, 0xffffffff ;  /* 0xffffffff00527802 */ /* 0x000fe40000000f00 */
[----:B------:R-:W-:-:S02]  /*1930*/  MOV R2, 0x1950 ;  /* 0x0000195000027802 */ /* 0x000fc40000000f00 */
[----:B------:R-:W-:Y:S05]  /*1940*/  CALL.REL.NOINC `($__internal_4_$__cuda_sm70_shflsync_bfly_p) ;  /* 0x0000045000007944 */ /* 0x000fea0003c00000 */
[----:B-1----:R-:W-:Y:S01]  /*1950*/  MOV R37, R42 ;  /* 0x0000002a00257202 */ /* 0x002fe20000000f00 */
[----:B0-----:R-:W-:Y:S05]  /*1960*/  BRA `(.L_x_100) ;  /* 0xfffff08000007947 */ /* 0x001fea000383ffff */
.L_x_94:
[----:B------:R-:W-:Y:S01]  /*1970*/  HFMA2.MMA R81, -RZ, RZ, 0, 1.847743988037109375e-06 ;  /* 0x0000001fff517435 */ /* 0x000fe200000001ff */
[----:B------:R-:W-:Y:S01]  /*1980*/  MOV R39, R40 ;  /* 0x0000002800277202 */ /* 0x000fe20000000f00 */
[----:B------:R-:W-:Y:S01]  /*1990*/  IMAD.MOV.U32 R42, RZ, RZ, 0x1 ;  /* 0x00000001ff2a7424 */ /* 0x000fe200078e00ff */
[----:B------:R-:W-:-:S02]  /*19a0*/  MOV R82, 0xffffffff ;  /* 0xffffffff00527802 */ /* 0x000fc40000000f00 */
[----:B------:R-:W-:Y:S02]  /*19b0*/  MOV R2, 0x19d0 ;  /* 0x000019d000027802 */ /* 0x000fe40000000f00 */
[----:B01----:R-:W-:Y:S05]  /*19c0*/  CALL.REL.NOINC `($__internal_4_$__cuda_sm70_shflsync_bfly_p) ;  /* 0x000003d000007944 */ /* 0x003fea0003c00000 */
[----:B------:R-:W-:Y:S01]  /*19d0*/  FADD.FTZ R37, R37, R38 ;  /* 0x0000002625257221 */ /* 0x000fe20000010000 */
[----:B0-----:R-:W-:Y:S01]  /*19e0*/  MOV R82, 0xffffffff ;  /* 0xffffffff00527802 */ /* 0x001fe20000000f00 */
[----:B-1----:R-:W-:Y:S01]  /*19f0*/  FADD.FTZ R41, R40, R42 ;  /* 0x0000002a28297221 */ /* 0x002fe20000010000 */
[----:B------:R-:W-:Y:S01]  /*1a00*/  HFMA2.MMA R42, -RZ, RZ, 0, 1.1920928955078125e-07 ;  /* 0x00000002ff2a7435 */ /* 0x000fe200000001ff */
[----:B------:R-:W-:Y:S01]  /*1a10*/  IMAD.MOV.U32 R81, RZ, RZ, 0x1f ;  /* 0x0000001fff517424 */ /* 0x000fe200078e00ff */
[----:B------:R-:W-:Y:S02]  /*1a20*/  MOV R39, R37 ;  /* 0x0000002500277202 */ /* 0x000fe40000000f00 */
[----:B------:R-:W-:Y:S02]  /*1a30*/  MOV R2, 0x1a50 ;  /* 0x00001a5000027802 */ /* 0x000fe40000000f00 */
[----:B------:R-:W-:Y:S05]  /*1a40*/  CALL.REL.NOINC `($__internal_4_$__cuda_sm70_shflsync_bfly_p) ;  /* 0x0000035000007944 */ /* 0x000fea0003c00000 */
[----:B-1----:R-:W-:Y:S01]  /*1a50*/  MOV R36, R42 ;  /* 0x0000002a00247202 */ /* 0x002fe20000000f00 */
[----:B------:R-:W-:Y:S01]  /*1a60*/  HFMA2.MMA R42, -RZ, RZ, 0, 1.1920928955078125e-07 ;  /* 0x00000002ff2a7435 */ /* 0x000fe200000001ff */
[----:B0-----:R-:W-:Y:S01]  /*1a70*/  IMAD.MOV.U32 R39, RZ, RZ, R41 ;  /* 0x000000ffff277224 */ /* 0x001fe200078e0029 */
[----:B------:R-:W-:-:S02]  /*1a80*/  MOV R81, 0x1f ;  /* 0x0000001f00517802 */ /* 0x000fc40000000f00 */
[----:B------:R-:W-:Y:S02]  /*1a90*/  MOV R82, 0xffffffff ;  /* 0xffffffff00527802 */ /* 0x000fe40000000f00 */
[----:B------:R-:W-:Y:S02]  /*1aa0*/  MOV R2, 0x1ac0 ;  /* 0x00001ac000027802 */ /* 0x000fe40000000f00 */
[----:B------:R-:W-:Y:S05]  /*1ab0*/  CALL.REL.NOINC `($__internal_4_$__cuda_sm70_shflsync_bfly_p) ;  /* 0x000002e000007944 */ /* 0x000fea0003c00000 */
[----:B------:R-:W-:Y:S01]  /*1ac0*/  FADD.FTZ R37, R36, R37 ;  /* 0x0000002524257221 */ /* 0x000fe20000010000 */
[----:B0-----:R-:W-:Y:S01]  /*1ad0*/  HFMA2.MMA R81, -RZ, RZ, 0, 1.847743988037109375e-06 ;  /* 0x0000001fff517435 */ /* 0x001fe200000001ff */
[----:B-1----:R-:W-:Y:S01]  /*1ae0*/  FADD.FTZ R41, R41, R42 ;  /* 0x0000002a29297221 */ /* 0x002fe20000010000 */
[----:B------:R-:W-:Y:S01]  /*1af0*/  MOV R82, 0xffffffff ;  /* 0xffffffff00527802 */ /* 0x000fe20000000f00 */
[----:B------:R-:W-:Y:S01]  /*1b00*/  IMAD.MOV.U32 R42, RZ, RZ, 0x4 ;  /* 0x00000004ff2a7424 */ /* 0x000fe200078e00ff */
[----:B------:R-:W-:Y:S02]  /*1b10*/  MOV R39, R37 ;  /* 0x0000002500277202 */ /* 0x000fe40000000f00 */
[----:B------:R-:W-:Y:S02]  /*1b20*/  MOV R2, 0x1b40 ;  /* 0x00001b4000027802 */ /* 0x000fe40000000f00 */
[----:B------:R-:W-:Y:S05]  /*1b30*/  CALL.REL.NOINC `($__internal_4_$__cuda_sm70_shflsync_bfly_p) ;  /* 0x0000026000007944 */ /* 0x000fea0003c00000 */
[----:B-1----:R-:W-:Y:S01]  /*1b40*/  IMAD.MOV.U32 R36, RZ, RZ, R42 ;  /* 0x000000ffff247224 */ /* 0x002fe200078e002a */
[----:B------:R-:W-:Y:S01]  /*1b50*/  HFMA2.MMA R42, -RZ, RZ, 0, 2.384185791015625e-07 ;  /* 0x00000004ff2a7435 */ /* 0x000fe200000001ff */
[----:B0-----:R-:W-:Y:S01]  /*1b60*/  MOV R39, R41 ;  /* 0x0000002900277202 */ /* 0x001fe20000000f00 */
[----:B------:R-:W-:Y:S01]  /*1b70*/  IMAD.MOV.U32 R82, RZ, RZ, -0x1 ;  /* 0xffffffffff527424 */ /* 0x000fe200078e00ff */
[----:B------:R-:W-:-:S02]  /*1b80*/  MOV R81, 0x1f ;  /* 0x0000001f00517802 */ /* 0x000fc40000000f00 */
[----:B------:R-:W-:Y:S02]  /*1b90*/  MOV R2, 0x1bb0 ;  /* 0x00001bb000027802 */ /* 0x000fe40000000f00 */
[----:B------:R-:W-:Y:S05]  /*1ba0*/  CALL.REL.NOINC `($__internal_4_$__cuda_sm70_shflsync_bfly_p) ;  /* 0x000001f000007944 */ /* 0x000fea0003c00000 */
[----:B------:R-:W-:Y:S01]  /*1bb0*/  FADD.FTZ R37, R36, R37 ;  /* 0x0000002524257221 */ /* 0x000fe20000010000 */
[----:B0-----:R-:W-:Y:S01]  /*1bc0*/  MOV R81, 0x1f ;  /* 0x0000001f00517802 */ /* 0x001fe20000000f00 */
[----:B-1----:R-:W-:Y:S01]  /*1bd0*/  FADD.FTZ R41, R41, R42 ;  /* 0x0000002a29297221 */ /* 0x002fe20000010000 */
[----:B------:R-:W-:Y:S01]  /*1be0*/  HFMA2.MMA R42, -RZ, RZ, 0, 4.76837158203125e-07 ;  /* 0x00000008ff2a7435 */ /* 0x000fe200000001ff */
[----:B------:R-:W-:Y:S01]  /*1bf0*/  MOV R82, 0xffffffff ;  /* 0xffffffff00527802 */ /* 0x000fe20000000f00 */
[----:B------:R-:W-:Y:S01]  /*1c00*/  IMAD.MOV.U32 R39, RZ, RZ, R37 ;  /* 0x000000ffff277224 */ /* 0x000fe200078e0025 */
[----:B------:R-:W-:-:S03]  /*1c10*/  MOV R2, 0x1c30 ;  /* 0x00001c3000027802 */ /* 0x000fc60000000f00 */
[----:B------:R-:W-:Y:S05]  /*1c20*/  CALL.REL.NOINC `($__internal_4_$__cuda_sm70_shflsync_bfly_p) ;  /* 0x0000017000007944 */ /* 0x000fea0003c00000 */
[----:B-1----:R-:W-:Y:S01]  /*1c30*/  MOV R36, R42 ;  /* 0x0000002a00247202 */ /* 0x002fe20000000f00 */
[----:B------:R-:W-:Y:S01]  /*1c40*/  HFMA2.MMA R42, -RZ, RZ, 0, 4.76837158203125e-07 ;  /* 0x00000008ff2a7435 */ /* 0x000fe200000001ff */
[----:B0-----:R-:W-:Y:S01]  /*1c50*/  MOV R39, R41 ;  /* 0x0000002900277202 */ /* 0x001fe20000000f00 */
[----:B------:R-:W-:Y:S01]  /*1c60*/  IMAD.MOV.U32 R81, RZ, RZ, 0x1f ;  /* 0x0000001fff517424 */ /* 0x000fe200078e00ff */
[----:B------:R-:W-:-:S02]  /*1c70*/  MOV R82, 0xffffffff ;  /* 0xffffffff00527802 */ /* 0x000fc40000000f00 */
[----:B------:R-:W-:Y:S02]  /*1c80*/  MOV R2, 0x1ca0 ;  /* 0x00001ca000027802 */ /* 0x000fe40000000f00 */
[----:B------:R-:W-:Y:S05]  /*1c90*/  CALL.REL.NOINC `($__internal_4_$__cuda_sm70_shflsync_bfly_p) ;  /* 0x0000010000007944 */ /* 0x000fea0003c00000 */
[----:B------:R-:W-:Y:S01]  /*1ca0*/  FADD.FTZ R40, R36, R37 ;  /* 0x0000002524287221 */ /* 0x000fe20000010000 */
[----:B0-----:R-:W-:Y:S01]  /*1cb0*/  MOV R81, 0x1f ;  /* 0x0000001f00517802 */ /* 0x001fe20000000f00 */
[----:B-1----:R-:W-:Y:S01]  /*1cc0*/  FADD.FTZ R41, R41, R42 ;  /* 0x0000002a29297221 */ /* 0x002fe20000010000 */
[----:B------:R-:W-:Y:S01]  /*1cd0*/  HFMA2.MMA R42, -RZ, RZ, 0, 9.5367431640625e-07 ;  /* 0x00000010ff2a7435 */ /* 0x000fe200000001ff */
[----:B------:R-:W-:Y:S01]  /*1ce0*/  IMAD.MOV.U32 R82, RZ, RZ, -0x1 ;  /* 0xffffffffff527424 */ /* 0x000fe200078e00ff */
[----:B------:R-:W-:Y:S02]  /*1cf0*/  MOV R39, R40 ;  /* 0x0000002800277202 */ /* 0x000fe40000000f00 */
[----:B------:R-:W-:Y:S02]  /*1d00*/  MOV R2, 0x1d20 ;  /* 0x00001d2000027802 */ /* 0x000fe40000000f00 */
[----:B------:R-:W-:Y:S05]  /*1d10*/  CALL.REL.NOINC `($__internal_4_$__cuda_sm70_shflsync_bfly_p) ;  /* 0x0000008000007944 */ /* 0x000fea0003c00000 */
[----:B0-----:R-:W-:Y:S01]  /*1d20*/  HFMA2.MMA R81, -RZ, RZ, 0, 1.847743988037109375e-06 ;  /* 0x0000001fff517435 */ /* 0x001fe200000001ff */
[----:B-1----:R-:W-:Y:S01]  /*1d30*/  MOV R43, R42 ;  /* 0x0000002a002b7202 */ /* 0x002fe20000000f00 */
[----:B------:R-:W-:Y:S01]  /*1d40*/  IMAD.MOV.U32 R42, RZ, RZ, 0x10 ;  /* 0x00000010ff2a7424 */ /* 0x000fe200078e00ff */
[----:B------:R-:W-:-:S02]  /*1d50*/  MOV R39, R41 ;  /* 0x0000002900277202 */ /* 0x000fc40000000f00 */
[----:B------:R-:W-:Y:S02]  /*1d60*/  MOV R82, 0xffffffff ;  /* 0xffffffff00527802 */ /* 0x000fe40000000f00 */
[----:B------:R-:W-:Y:S02]  /*1d70*/  MOV R2, 0x1d90 ;  /* 0x00001d9000027802 */ /* 0x000fe40000000f00 */
[----:B------:R-:W-:Y:S05]  /*1d80*/  CALL.REL.NOINC `($__internal_4_$__cuda_sm70_shflsync_bfly_p) ;  /* 0x0000001000007944 */ /* 0x000fea0003c00000 */
[----:B01----:R-:W-:Y:S05]  /*1d90*/  BRA `(.L_x_101) ;  /* 0xffffed7000007947 */ /* 0x003fea000383ffff */
        .weak           $__internal_4_$__cuda_sm70_shflsync_bfly_p
        .type           $__internal_4_$__cuda_sm70_shflsync_bfly_p,@function
        .size           $__internal_4_$__cuda_sm70_shflsync_bfly_p,(.L_x_4384 - $__internal_4_$__cuda_sm70_shflsync_bfly_p)
$__internal_4_$__cuda_sm70_shflsync_bfly_p:
[----:B------:R-:W-:Y:S01]  /*1da0*/  HFMA2.MMA R3, -RZ, RZ, 0, 0 ;  /* 0x00000000ff037435 */ /* 0x000fe200000001ff */
[----:B------:R-:W-:Y:S04]  /*1db0*/  WARPSYNC R82 ;  /* 0x0000005200007348 */ /* 0x000fe80003800000 */
[----:B------:R0:W1:Y:S01]  /*1dc0*/  SHFL.BFLY PT, R42, R39, R42, R81 ;  /* 0x0c00002a272a7389 */ /* 0x00006200000e0051 */
[----:B------:R-:W-:Y:S05]  /*1dd0*/  RET.REL.NODEC R2 `(_ZN10layer_norm13ln_bwd_kernelINS_13Kernel_traitsI13__nv_bfloat16S2_S2_S2_fjLj256ELj1ELj4ELj1ELj16ENS_18Kernel_traits_baseILj256ES2_S2_S2_S2_fjLj128EEEEELb0ELb1ELb0ELb0EEEvNS_9BwdParamsE) ;  /* 0xffffe22002007950 */ /* 0x000fea0003c3ffff */
.L_x_102:
        /* <DEDUP_REMOVED lines=10> */
.L_x_4384:


//--------------------- .text._ZN10layer_norm13ln_bwd_kernelINS_13Kernel_traitsI13__nv_bfloat16S2_S2_S2_fjLj256ELj1ELj4ELj1ELj16ENS_18Kernel_traits_baseILj256ES2_S2_S2_S2_fjLj128EEEEELb0ELb1ELb0ELb1EEEvNS_9BwdParamsE --------------------------
	.section	.text._ZN10layer_norm13ln_bwd_kernelINS_13Kernel_traitsI13__nv_bfloat16S2_S2_S2_fjLj256ELj1ELj4ELj1ELj16ENS_18Kernel_traits_baseILj256ES2_S2_S2_S2_fjLj128EEEEELb0ELb1ELb0ELb1EEEvNS_9BwdParamsE,"ax",@progbits
	.sectioninfo	@"SHI_REGISTERS=80"
	.align	128
        .global         _ZN10layer_norm13ln_bwd_kernelINS_13Kernel_traitsI13__nv_bfloat16S2_S2_S2_fjLj256ELj1ELj4ELj1ELj16ENS_18Kernel_traits_baseILj256ES2_S2_S2_S2_fjLj128EEEEELb0ELb1ELb0ELb1EEEvNS_9BwdParamsE
        .type           _ZN10layer_norm13ln_bwd_kernelINS_13Kernel_traitsI13__nv_bfloat16S2_S2_S2_fjLj256ELj1ELj4ELj1ELj16ENS_18Kernel_traits_baseILj256ES2_S2_S2_S2_fjLj128EEEEELb0ELb1ELb0ELb1EEEvNS_9BwdParamsE,@function
        .size           _ZN10layer_norm13ln_bwd_kernelINS_13Kernel_traitsI13__nv_bfloat16S2_S2_S2_fjLj256ELj1ELj4ELj1ELj16ENS_18Kernel_traits_baseILj256ES2_S2_S2_S2_fjLj128EEEEELb0ELb1ELb0ELb1EEEvNS_9BwdParamsE,(.L_x_4385 - _ZN10layer_norm13ln_bwd_kernelINS_13Kernel_traitsI13__nv_bfloat16S2_S2_S2_fjLj256ELj1ELj4ELj1ELj16ENS_18Kernel_traits_baseILj256ES2_S2_S2_S2_fjLj128EEEEELb0ELb1ELb0ELb1EEEvNS_9BwdParamsE)
        .other          _ZN10layer_norm13ln_bwd_kernelINS_13Kernel_traitsI13__nv_bfloat16S2_S2_S2_fjLj256ELj1ELj4ELj1ELj16ENS_18Kernel_traits_baseILj256ES2_S2_S2_S2_fjLj128EEEEELb0ELb1ELb0ELb1EEEvNS_9BwdParamsE,@"STO_CUDA_ENTRY STV_DEFAULT"
_ZN10layer_norm13ln_bwd_kernelINS_13Kernel_traitsI13__nv_bfloat16S2_S2_S2_fjLj256ELj1ELj4ELj1ELj16ENS_18Kernel_traits_baseILj256ES2_S2_S2_S2_fjLj128EEEEELb0ELb1ELb0ELb1EEEvNS_9BwdParamsE:
.text._ZN10layer_norm13ln_bwd_kernelINS_13Kernel_traitsI13__nv_bfloat16S2_S2_S2_fjLj256ELj1ELj4ELj1ELj16ENS_18Kernel_traits_baseILj256ES2_S2_S2_S2_fjLj128EEEEELb0ELb1ELb0ELb1EEEvNS_9BwdParamsE:
[----:B------:R-:W-:Y:S02]  /*0000*/  MOV R1, c[0x0][0x28] ;  /* 0x00000a0000017a02 */ /* 0x000fe40000000f00 */
[----:B------:R-:W0:Y:S01]  /*0010*/  S2R R2, SR_TID.X ;  /* 0x0000000000027919 */ /* 0x000e220000002100 */
[----:B------:R-:W-:Y:S01]  /*0020*/  ULDC.64 UR4, c[0x0][0x118] ;  /* 0x0000460000047ab9 */ /* 0x000fe20000000a00 */
[----:B------:R-:W-:Y:S02]  /*0030*/  IADD3 R1, R1, -0x8, RZ ;  /* 0xfffffff801017810 */ /* 0x000fe40007ffe0ff */
        /* <DEDUP_REMOVED lines=18> */
.L_x_103:
[----:B------:R-:W-:-:S04]  /*0160*/  SHF.L.U32 R0, R2, 0x4, RZ ;  /* 0x0000000402007819 */ /* 0x000fc800000006ff */
[----:B------:R-:W-:-:S04]  /*0170*/  LOP3.LUT R0, R0, 0x1f0, RZ, 0xc0, !PT ;  /* 0x000001f000007812 */ /* 0x000fc800078ec0ff */
[----:B------:R-:W-:-:S05]  /*0180*/  IADD3 R2, P0, R0, c[0x0][0x1b0], RZ ;  /* 0x00006c0000027a10 */ /* 0x000fca0007f1e0ff */
[----:B------:R-:W-:Y:S01]  /*0190*/  IMAD.X R3, RZ, RZ, c[0x0][0x1b4], P0 ;  /* 0x00006d00ff037624 */ /* 0x000fe200000e06ff */
[----:B------:R-:W-:-:S04]  /*01a0*/  IADD3 R16, P0, R0, c[0x0][0x1c8], RZ ;  /* 0x0000720000107a10 */ /* 0x000fc80007f1e0ff */
[----:B------:R-:W-:Y:S01]  /*01b0*/  IADD3.X R17, RZ, c[0x0][0x1cc], RZ, P0, !PT ;  /* 0x00007300ff117a10 */ /* 0x000fe200007fe4ff */
[----:B------:R0:W2:Y:S05]  /*01c0*/  LDG.E.128 R56, [R2.64] ;  /* 0x0000000402387981 */ /* 0x0000aa000c1e1d00 */
[----:B------:R-:W3:Y:S01]  /*01d0*/  LDG.E.128 R16, [R16.64] ;  /* 0x0000000410107981 */ /* 0x000ee2000c1e1d00 */
[----:B------:R-:W-:Y:S01]  /*01e0*/  HFMA2.MMA R0, -RZ, RZ, 0, 0 ;  /* 0x00000000ff007435 */ /* 0x000fe200000001ff */
[----:B------:R-:W-:Y:S01]  /*01f0*/  CS2R R4, SRZ ;  /* 0x0000000000047805 */ /* 0x000fe2000001ff00 */
[----:B------:R-:W-:Y:S01]  /*0200*/  CS2R R6, SRZ ;  /* 0x0000000000067805 */ /* 0x000fe2000001ff00 */
[----:B------:R-:W-:Y:S01]  /*0210*/  CS2R R8, SRZ ;  /* 0x0000000000087805 */ /* 0x000fe2000001ff00 */
[----:B0-----:R-:W-:Y:S01]  /*0220*/  CS2R R2, SRZ ;  /* 0x0000000000027805 */ /* 0x001fe2000001ff00 */
[----:B------:R-:W-:Y:S01]  /*0230*/  CS2R R14, SRZ ;  /* 0x00000000000e7805 */ /* 0x000fe2000001ff00 */
[----:B------:R-:W-:Y:S01]  /*0240*/  CS2R R32, SRZ ;  /* 0x0000000000207805 */ /* 0x000fe2000001ff00 */
[----:B------:R-:W-:Y:S01]  /*0250*/  CS2R R12, SRZ ;  /* 0x00000000000c7805 */ /* 0x000fe2000001ff00 */
[----:B------:R-:W-:Y:S01]  /*0260*/  CS2R R34, SRZ ;  /* 0x0000000000227805 */ /* 0x000fe2000001ff00 */
[----:B------:R-:W-:Y:S01]  /*0270*/  CS2R R38, SRZ ;  /* 0x0000000000267805 */ /* 0x000fe2000001ff00 */
[----:B------:R-:W-:Y:S01]  /*0280*/  CS2R R36, SRZ ;  /* 0x0000000000247805 */ /* 0x000fe2000001ff00 */
[----:B------:R-:W-:Y:S01]  /*0290*/  CS2R R10, SRZ ;  /* 0x00000000000a7805 */ /* 0x000fe2000001ff00 */
[----:B------:R-:W-:-:S02]  /*02a0*/  MOV R40, RZ ;  /* 0x000000ff00287202 */ /* 0x000fc40000000f00 */
[--C-:B--2---:R-:W-:Y:S02]  /*02b0*/  PRMT R77, RZ, 0x5410, R56.reuse ;  /* 0x00005410ff4d7816 */ /* 0x104fe40000000038 */
[----:B------:R-:W-:Y:S02]  /*02c0*/  PRMT R76, RZ, 0x7610, R56 ;  /* 0x00007610ff4c7816 */ /* 0x000fe40000000038 */
[--C-:B------:R-:W-:Y:S02]  /*02d0*/  PRMT R74, RZ, 0x5410, R57.reuse ;  /* 0x00005410ff4a7816 */ /* 0x100fe40000000039 */
[----:B------:R-:W-:Y:S02]  /*02e0*/  PRMT R73, RZ, 0x7610, R57 ;  /* 0x00007610ff497816 */ /* 0x000fe40000000039 */
[--C-:B------:R-:W-:Y:S02]  /*02f0*/  PRMT R72, RZ, 0x5410, R58.reuse ;  /* 0x00005410ff487816 */ /* 0x100fe4000000003a */
[----:B------:R-:W-:-:S02]  /*0300*/  PRMT R58, RZ, 0x7610, R58 ;  /* 0x00007610ff3a7816 */ /* 0x000fc4000000003a */
[--C-:B------:R-:W-:Y:S02]  /*0310*/  PRMT R57, RZ, 0x5410, R59.reuse ;  /* 0x00005410ff397816 */ /* 0x100fe4000000003b */
[----:B------:R-:W-:Y:S02]  /*0320*/  PRMT R56, RZ, 0x7610, R59 ;  /* 0x00007610ff387816 */ /* 0x000fe4000000003b */
[--C-:B---3--:R-:W-:Y:S02]  /*0330*/  PRMT R55, RZ, 0x5410, R16.reuse ;  /* 0x00005410ff377816 */ /* 0x108fe40000000010 */
[----:B------:R-:W-:Y:S02]  /*0340*/  PRMT R54, RZ, 0x7610, R16 ;  /* 0x00007610ff367816 */ /* 0x000fe40000000010 */
[--C-:B------:R-:W-:Y:S02]  /*0350*/  PRMT R42, RZ, 0x5410, R17.reuse ;  /* 0x00005410ff2a7816 */ /* 0x100fe40000000011 */
[----:B------:R-:W-:-:S02]  /*0360*/  PRMT R43, RZ, 0x7610, R17 ;  /* 0x00007610ff2b7816 */ /* 0x000fc40000000011 */
[--C-:B------:R-:W-:Y:S02]  /*0370*/  PRMT R44, RZ, 0x5410, R18.reuse ;  /* 0x00005410ff2c7816 */ /* 0x100fe40000000012 */
[----:B------:R-:W-:Y:S02]  /*0380*/  PRMT R45, RZ, 0x7610, R18 ;  /* 0x00007610ff2d7816 */ /* 0x000fe40000000012 */
[--C-:B------:R-:W-:Y:S02]  /*0390*/  PRMT R50, RZ, 0x5410, R19.reuse ;  /* 0x00005410ff327816 */ /* 0x100fe40000000013 */
[----:B------:R-:W-:Y:S02]  /*03a0*/  PRMT R51, RZ, 0x7610, R19 ;  /* 0x00007610ff337816 */ /* 0x000fe40000000013 */
.L_x_107:
[----:B------:R-:W0:Y:S01]  /*03b0*/  S2R R26, SR_TID.X ;  /* 0x00000000001a7919 */ /* 0x000e220000002100 */
[----:B------:R-:W-:Y:S01]  /*03c0*/  IMAD R24, R41, c[0x0][0x168], RZ ;  /* 0x00005a0029187a24 */ /* 0x000fe200078e02ff */
[----:B------:R-:W-:-:S04]  /*03d0*/  MOV R46, 0x4 ;  /* 0x00000004002e7802 */ /* 0x000fc80000000f00 */
[----:B------:R-:W-:-:S04]  /*03e0*/  SHF.R.S32.HI R25, RZ, 0x1f, R24 ;  /* 0x0000001fff197819 */ /* 0x000fc80000011418 */
[----:B------:R-:W-:Y:S02]  /*03f0*/  LEA.HI R25, R25, R24, RZ, 0x3 ;  /* 0x0000001819197211 */ /* 0x000fe400078f18ff */
[----:B0-----:R-:W-:-:S04]  /*0400*/  LOP3.LUT R26, R26, 0x1f, RZ, 0xc0, !PT ;  /* 0x0000001f1a1a7812 */ /* 0x001fc800078ec0ff */
[----:B------:R-:W-:Y:S01]  /*0410*/  LEA.HI.SX32 R49, R25, R26, 0x1d ;  /* 0x0000001a19317211 */ /* 0x000fe200078feaff */
[----:B------:R-:W-:-:S03]  /*0420*/  IMAD.WIDE R26, R41, R46, c[0x0][0x1a0] ;  /* 0x00006800291a7625 */ /* 0x000fc600078e022e */
[----:B------:R-:W-:Y:S01]  /*0430*/  SHF.R.U32.HI R52, RZ, 0x1c, R49 ;  /* 0x0000001cff347819 */ /* 0x000fe20000011631 */
[----:B------:R-:W-:Y:S01]  /*0440*/  IMAD.SHL.U32 R53, R49, 0x10, RZ ;  /* 0x0000001031357824 */ /* 0x000fe200078e00ff */
[----:B------:R-:W-:Y:S01]  /*0450*/  MOV R28, 0x10 ;  /* 0x00000010001c7802 */ /* 0x000fe20000000f00 */
[----:B------:R0:W2:Y:S03]  /*0460*/  LDG.E R68, [R26.64] ;  /* 0x000000041a447981 */ /* 0x0000a6000c1e1900 */
[----:B------:R-:W-:-:S04]  /*0470*/  IADD3 R24, P0, R53, c[0x0][0x188], RZ ;  /* 0x0000620035187a10 */ /* 0x000fc80007f1e0ff */
[----:B------:R-:W-:Y:S01]  /*0480*/  IADD3.X R25, R52, c[0x0][0x18c], RZ, P0, !PT ;  /* 0x0000630034197a10 */ /* 0x000fe200007fe4ff */
[----:B------:R-:W-:-:S05]  /*0490*/  IMAD.WIDE.U32 R28, R49, R28, c[0x0][0x208] ;  /* 0x00008200311c7625 */ /* 0x000fca00078e001c */
[----:B0-----:R-:W3:Y:S01]  /*04a0*/  LDG.E.128 R24, [R24.64] ;  /* 0x0000000418187981 */ /* 0x001ee2000c1e1d00 */
[----:B------:R-:W-:-:S03]  /*04b0*/  IMAD.WIDE R46, R41, R46, c[0x0][0x1a8] ;  /* 0x00006a00292e7625 */ /* 0x000fc600078e022e */
[----:B------:R-:W4:Y:S04]  /*04c0*/  LDG.E.128 R28, [R28.64] ;  /* 0x000000041c1c7981 */ /* 0x000f28000c1e1d00 */
[----:B------:R0:W4:Y:S01]  /*04d0*/  LDG.E R59, [R46.64] ;  /* 0x000000042e3b7981 */ /* 0x000122000c1e1900 */
[----:B------:R-:W-:-:S04]  /*04e0*/  ISETP.NE.U32.AND P1, PT, RZ, c[0x0][0x1c0], PT ;  /* 0x00007000ff007a0c */ /* 0x000fc80003f25070 */
[----:B------:R-:W-:Y:S02]  /*04f0*/  ISETP.NE.AND.EX P1, PT, RZ, c[0x0][0x1c4], PT, P1 ;  /* 0x00007100ff007a0c */ /* 0x000fe40003f25310 */
[----:B------:R-:W-:-:S11]  /*0500*/  SHF.R.S32.HI R48, RZ, 0x1f, R41 ;  /* 0x0000001fff307819 */ /* 0x000fd60000011429 */
[----:B0-----:R-:W-:-:S04]  /*0510*/  @P1 LEA R46, P2, R41, c[0x0][0x1c0], 0x1 ;  /* 0x00007000292e1a11 */ /* 0x001fc800078408ff */
[----:B------:R-:W-:-:S05]  /*0520*/  @P1 LEA.HI.X R47, R41, c[0x0][0x1c4], R48, 0x1, P2 ;  /* 0x00007100292f1a11 */ /* 0x000fca00010f0c30 */
[----:B------:R0:W4:Y:S01]  /*0530*/  @P1 LDG.E.U16 R69, [R46.64] ;  /* 0x000000042e451981 */ /* 0x000122000c1e1500 */
[----:B------:R-:W1:Y:S01]  /*0540*/  LDC.U8 R60, c[0x0][0x1f0] ;  /* 0x00007c00ff3c7b82 */ /* 0x000e620000000000 */
[----:B------:R-:W-:-:S04]  /*0550*/  ISETP.NE.U32.AND P0, PT, RZ, c[0x0][0x218], PT ;  /* 0x00008600ff007a0c */ /* 0x000fc80003f05070 */
[----:B------:R-:W-:-:S13]  /*0560*/  ISETP.NE.AND.EX P0, PT, RZ, c[0x0][0x21c], PT, P0 ;  /* 0x00008700ff007a0c */ /* 0x000fda0003f05300 */
[----:B------:R-:W-:-:S04]  /*0570*/  @P0 LEA R48, P2, R49, c[0x0][0x218], 0x4 ;  /* 0x0000860031300a11 */ /* 0x000fc800078420ff */
[----:B------:R-:W-:Y:S02]  /*0580*/  @P0 LEA.HI.X R49, R49, c[0x0][0x21c], RZ, 0x4, P2 ;  /* 0x0000870031310a11 */ /* 0x000fe400010f24ff */
[----:B-1----:R-:W-:-:S03]  /*0590*/  ISETP.NE.AND P2, PT, R60, RZ, PT ;  /* 0x000000ff3c00720c */ /* 0x002fc60003f45270 */
[----:B------:R1:W5:Y:S01]  /*05a0*/  @P0 LDG.E.128 R20, [R48.64] ;  /* 0x0000000430140981 */ /* 0x000362000c1e1d00 */
[----:B--2---:R-:W-:Y:S02]  /*05b0*/  FSEL R68, R68, RZ, !P2 ;  /* 0x000000ff44447208 */ /* 0x004fe40005000000 */
[----:B---3--:R-:W-:Y:S02]  /*05c0*/  PRMT R63, RZ, 0x5410, R24 ;  /* 0x00005410ff3f7816 */ /* 0x008fe40000000018 */
[----:B------:R-:W-:Y:S02]  /*05d0*/  PRMT R61, RZ, 0x5410, R26 ;  /* 0x00005410ff3d7816 */ /* 0x000fe4000000001a */
[----:B0-----:R-:W-:Y:S02]  /*05e0*/  PRMT R47, RZ, 0x7610, R24 ;  /* 0x00007610ff2f7816 */ /* 0x001fe40000000018 */
[--C-:B-1----:R-:W-:Y:S02]  /*05f0*/  PRMT R49, RZ, 0x5410, R25.reuse ;  /* 0x00005410ff317816 */ /* 0x102fe40000000019 */
[----:B------:R-:W-:-:S02]  /*0600*/  PRMT R25, RZ, 0x7610, R25 ;  /* 0x00007610ff197816 */ /* 0x000fc40000000019 */
[----:B------:R-:W-:Y:S02]  /*0610*/  PRMT R65, RZ, 0x7610, R26 ;  /* 0x00007610ff417816 */ /* 0x000fe4000000001a */
[--C-:B------:R-:W-:Y:S02]  /*0620*/  PRMT R67, RZ, 0x5410, R27.reuse ;  /* 0x00005410ff437816 */ /* 0x100fe4000000001b */
[----:B------:R-:W-:Y:S01]  /*0630*/  PRMT R27, RZ, 0x7610, R27 ;  /* 0x00007610ff1b7816 */ /* 0x000fe2000000001b */
[C---:B------:R-:W-:Y:S02]  /*0640*/  FADD.FTZ R63, -R68.reuse, R63 ;  /* 0x0000003f443f7221 */ /* 0x040fe40000010100 */
[C---:B------:R-:W-:Y:S01]  /*0650*/  FADD.FTZ R62, -R68.reuse, R61 ;  /* 0x0000003d443e7221 */ /* 0x040fe20000010100 */
[--C-:B----4-:R-:W-:Y:S01]  /*0660*/  PRMT R61, RZ, 0x5410, R28.reuse ;  /* 0x00005410ff3d7816 */ /* 0x110fe2000000001c */
[C---:B------:R-:W-:Y:S01]  /*0670*/  FADD.FTZ R70, -R68.reuse, R47 ;  /* 0x0000002f44467221 */ /* 0x040fe20000010100 */
[----:B------:R-:W-:Y:S01]  /*0680*/  PRMT R47, RZ, 0x7610, R28 ;  /* 0x00007610ff2f7816 */ /* 0x000fe2000000001c */
[----:B------:R-:W-:-:S02]  /*0690*/  FADD.FTZ R46, -R68, R49 ;  /* 0x00000031442e7221 */ /* 0x000fc40000010100 */
[C---:B------:R-:W-:Y:S02]  /*06a0*/  FADD.FTZ R48, -R68.reuse, R25 ;  /* 0x0000001944307221 */ /* 0x040fe40000010100 */
[C---:B------:R-:W-:Y:S02]  /*06b0*/  FADD.FTZ R26, -R68.reuse, R65 ;  /* 0x00000041441a7221 */ /* 0x040fe40000010100 */
        /* <DEDUP_REMOVED lines=8> */
[----:B------:R-:W-:Y:S01]  /*0740*/  FMUL.FTZ R31, R77, R61 ;  /* 0x0000003d4d1f7220 */ /* 0x000fe20000410000 */
[----:B------:R-:W-:Y:S01]  /*0750*/  PRMT R49, RZ, 0x5410, R29 ;  /* 0x00005410ff317816 */ /* 0x000fe2000000001d */
[----:B------:R-:W-:-:S02]  /*0760*/  FADD.FTZ R39, R61, R39 ;  /* 0x000000273d277221 */ /* 0x000fc40000010000 */
[----:B------:R-:W-:Y:S02]  /*0770*/  FFMA.FTZ R40, R28, R61, R40 ;  /* 0x0000003d1c287223 */ /* 0x000fe40000010028 */
[----:B------:R-:W-:Y:S02]  /*0780*/  FADD.FTZ R37, R47, R37 ;  /* 0x000000252f257221 */ /* 0x000fe40000010000 */
[C---:B------:R-:W-:Y:S02]  /*0790*/  FMUL.FTZ R46, R59.reuse, R46 ;  /* 0x0000002e3b2e7220 */ /* 0x040fe40000410000 */
[-C--:B------:R-:W-:Y:S02]  /*07a0*/  FFMA.FTZ R38, R30, R47.reuse, R38 ;  /* 0x0000002f1e267223 */ /* 0x080fe40000010026 */
[----:B------:R-:W-:Y:S02]  /*07b0*/  FMUL.FTZ R61, R59, R62 ;  /* 0x0000003e3b3d7220 */ /* 0x000fe40000410000 */
[----:B------:R-:W-:-:S02]  /*07c0*/  FMUL.FTZ R47, R76, R47 ;  /* 0x0000002f4c2f7220 */ /* 0x000fc40000410000 */
[----:B------:R-:W-:Y:S02]  /*07d0*/  FADD.FTZ R70, RZ, R31 ;  /* 0x0000001fff467221 */ /* 0x000fe40000010000 */
[----:B------:R-:W-:Y:S01]  /*07e0*/  FFMA.FTZ R63, R28, R31, RZ ;  /* 0x0000001f1c3f7223 */ /* 0x000fe200000100ff */
[----:B------:R-:W-:Y:S01]  /*07f0*/  PRMT R60, RZ, 0x7610, R29 ;  /* 0x00007610ff3c7816 */ /* 0x000fe2000000001d */
[----:B------:R-:W-:Y:S02]  /*0800*/  FADD.FTZ R35, R49, R35 ;  /* 0x0000002331237221 */ /* 0x000fe40000010000 */
[----:B------:R-:W-:Y:S02]  /*0810*/  FMUL.FTZ R48, R59, R48 ;  /* 0x000000303b307220 */ /* 0x000fe40000410000 */
[----:B------:R-:W-:Y:S02]  /*0820*/  FFMA.FTZ R36, R46, R49, R36 ;  /* 0x000000312e247223 */ /* 0x000fe40000010024 */
[----:B------:R-:W-:-:S02]  /*0830*/  FADD.FTZ R32, R27, R32 ;  /* 0x000000201b207221 */ /* 0x000fc40000010000 */
[-C--:B------:R-:W-:Y:S02]  /*0840*/  FFMA.FTZ R11, R61, R27.reuse, R11 ;  /* 0x0000001b3d0b7223 */ /* 0x080fe4000001000b */
[----:B------:R-:W-:Y:S02]  /*0850*/  FMUL.FTZ R62, R72, R27 ;  /* 0x0000001b483e7220 */ /* 0x000fe40000410000 */
[----:B------:R-:W-:Y:S02]  /*0860*/  FMUL.FTZ R49, R74, R49 ;  /* 0x000000314a317220 */ /* 0x000fe40000410000 */
[----:B------:R-:W-:Y:S02]  /*0870*/  FADD.FTZ R70, R70, R47 ;  /* 0x0000002f46467221 */ /* 0x000fe40000010000 */
[----:B------:R-:W-:Y:S02]  /*0880*/  FFMA.FTZ R27, R30, R47, R63 ;  /* 0x0000002f1e1b7223 */ /* 0x000fe4000001003f */
[----:B------:R-:W-:-:S02]  /*0890*/  FADD.FTZ R33, R60, R33 ;  /* 0x000000213c217221 */ /* 0x000fc40000010000 */
[-C--:B------:R-:W-:Y:S02]  /*08a0*/  FFMA.FTZ R34, R48, R60.reuse, R34 ;  /* 0x0000003c30227223 */ /* 0x080fe40000010022 */
[----:B------:R-:W-:Y:S02]  /*08b0*/  FMUL.FTZ R60, R73, R60 ;  /* 0x0000003c493c7220 */ /* 0x000fe40000410000 */
[----:B------:R-:W-:Y:S02]  /*08c0*/  FADD.FTZ R65, R70, R49 ;  /* 0x0000003146417221 */ /* 0x000fe40000010000 */
[----:B------:R-:W-:Y:S02]  /*08d0*/  FFMA.FTZ R27, R46, R49, R27 ;  /* 0x000000312e1b7223 */ /* 0x000fe4000001001b */
[----:B------:R-:W-:Y:S02]  /*08e0*/  FMUL.FTZ R63, R59, R26 ;  /* 0x0000001a3b3f7220 */ /* 0x000fe40000410000 */
[----:B------:R-:W-:-:S02]  /*08f0*/  FADD.FTZ R67, R65, R60 ;  /* 0x0000003c41437221 */ /* 0x000fc40000010000 */
[----:B------:R-:W-:Y:S02]  /*0900*/  FFMA.FTZ R27, R48, R60, R27 ;  /* 0x0000003c301b7223 */ /* 0x000fe4000001001b */
[----:B------:R-:W-:Y:S02]  /*0910*/  FADD.FTZ R13, R64, R13 ;  /* 0x0000000d400d7221 */ /* 0x000fe40000010000 */
[----:B------:R-:W-:Y:S02]  /*0920*/  FFMA.FTZ R9, R63, R64, R9 ;  /* 0x000000403f097223 */ /* 0x000fe40000010009 */
        /* <DEDUP_REMOVED lines=9> */
[-C--:B------:R-:W-:Y:S02]  /*09c0*/  FMUL.FTZ R67, R56, R25.reuse ;  /* 0x0000001938437220 */ /* 0x080fe40000410000 */
[----:B------:R-:W-:Y:S02]  /*09d0*/  FMUL.FTZ R68, R59, R68 ;  /* 0x000000443b447220 */ /* 0x000fe40000410000 */
[----:B------:R-:W-:Y:S02]  /*09e0*/  FADD.FTZ R70, R71, R66 ;  /* 0x0000004247467221 */ /* 0x000fe40000010000 */
[----:B------:R-:W-:Y:S01]  /*09f0*/  FFMA.FTZ R27, R65, R66, R27 ;  /* 0x00000042411b7223 */ /* 0x000fe2000001001b */
[----:B------:R-:W-:Y:S01]  /*0a00*/  MOV R29, 0x3f800000 ;  /* 0x3f800000001d7802 */ /* 0x000fe20000000f00 */
[----:B------:R-:W-:Y:S01]  /*0a10*/  FADD.FTZ R14, R25, R14 ;  /* 0x0000000e190e7221 */ /* 0x000fe20000010000 */
[----:B------:R-:W-:Y:S01]  /*0a20*/  @P1 PRMT R29, RZ, 0x5410, R69 ;  /* 0x00005410ff1d1816 */ /* 0x000fe20000000045 */
[----:B------:R-:W-:-:S02]  /*0a30*/  FFMA.FTZ R10, R68, R25, R10 ;  /* 0x00000019440a7223 */ /* 0x000fc4000001000a */
[----:B------:R-:W-:Y:S02]  /*0a40*/  FADD.FTZ R70, R70, R67 ;  /* 0x0000004346467221 */ /* 0x000fe40000010000 */
[----:B------:R-:W-:Y:S01]  /*0a50*/  FFMA.FTZ R27, R68, R67, R27 ;  /* 0x00000043441b7223 */ /* 0x000fe2000001001b */
[----:B------:R-:W-:Y:S05]  /*0a60*/  BRA.DIV ~URZ, `(.L_x_105) ;  /* 0x00000eb27f007947 */ /* 0x000fea000b800000 */
[----:B------:R0:W1:Y:S02]  /*0a70*/  SHFL.BFLY PT, R69, R70, 0x1, 0x1f ;  /* 0x0c201f0046457f89 */ /* 0x00006400000e0000 */
.L_x_108:
        /* <DEDUP_REMOVED lines=10> */
[----:B0-----:R-:W-:Y:S02]  /*0b20*/  FADD.FTZ R70, R25, R70 ;  /* 0x0000004619467221 */ /* 0x001fe40000010000 */
[----:B-1----:R-:W-:-:S03]  /*0b30*/  FADD.FTZ R26, R26, R69 ;  /* 0x000000451a1a7221 */ /* 0x002fc60000010000 */
[----:B------:R-:W0:Y:S04]  /*0b40*/  SHFL.BFLY PT, R69, R70, 0x8, 0x1f ;  /* 0x0d001f0046457f89 */ /* 0x000e2800000e0000 */
[----:B------:R-:W1:Y:S01]  /*0b50*/  SHFL.BFLY PT, R27, R26, 0x8, 0x1f ;  /* 0x0d001f001a1b7f89 */ /* 0x000e6200000e0000 */
[----:B0-----:R-:W-:Y:S02]  /*0b60*/  FADD.FTZ R69, R70, R69 ;  /* 0x0000004546457221 */ /* 0x001fe40000010000 */
[----:B-1----:R-:W-:-:S03]  /*0b70*/  FADD.FTZ R70, R26, R27 ;  /* 0x0000001b1a467221 */ /* 0x002fc60000010000 */
[----:B------:R0:W1:Y:S04]  /*0b80*/  SHFL.BFLY PT, R71, R69, 0x10, 0x1f ;  /* 0x0e001f0045477f89 */ /* 0x00006800000e0000 */
[----:B------:R0:W2:Y:S02]  /*0b90*/  SHFL.BFLY PT, R75, R70, 0x10, 0x1f ;  /* 0x0e001f00464b7f89 */ /* 0x0000a400000e0000 */
.L_x_109:
[----:B------:R-:W-:-:S04]  /*0ba0*/  IADD3 R24, P1, R53, c[0x0][0x170], RZ ;  /* 0x00005c0035187a10 */ /* 0x000fc80007f3e0ff */
[----:B------:R-:W-:-:S06]  /*0bb0*/  IADD3.X R25, R52, c[0x0][0x174], RZ, P1, !PT ;  /* 0x00005d0034197a10 */ /* 0x000fcc0000ffe4ff */
[----:B------:R-:W3:Y:S01]  /*0bc0*/  LDG.E.128 R24, [R24.64] ;  /* 0x0000000418187981 */ /* 0x000ee2000c1e1d00 */
[----:B-1----:R-:W-:Y:S01]  /*0bd0*/  FADD.FTZ R71, R71, R69 ;  /* 0x0000004547477221 */ /* 0x002fe20000010000 */
[----:B------:R-:W-:Y:S01]  /*0be0*/  ISETP.NE.U32.AND P1, PT, RZ, c[0x0][0x258], PT ;  /* 0x00009600ff007a0c */ /* 0x000fe20003f25070 */
[----:B--2---:R-:W-:Y:S02]  /*0bf0*/  FADD.FTZ R75, R75, R70 ;  /* 0x000000464b4b7221 */ /* 0x004fe40000010000 */
[----:B------:R-:W-:Y:S01]  /*0c00*/  FMUL.FTZ R71, R71, c[0x0][0x1e0] ;  /* 0x0000780047477a20 */ /* 0x000fe20000410000 */
[----:B------:R-:W-:Y:S01]  /*0c10*/  ISETP.NE.AND.EX P1, PT, RZ, c[0x0][0x25c], PT, P1 ;  /* 0x00009700ff007a0c */ /* 0x000fe20003f25310 */
[----:B------:R-:W-:Y:S02]  /*0c20*/  FMUL.FTZ R75, R75, c[0x0][0x1e0] ;  /* 0x000078004b4b7a20 */ /* 0x000fe40000410000 */
[----:B0-----:R-:W-:Y:S01]  /*0c30*/  IMAD.MOV.U32 R69, RZ, RZ, c[0x0][0x160] ;  /* 0x00005800ff457624 */ /* 0x001fe200078e00ff */
[----:B------:R-:W-:-:S04]  /*0c40*/  FSEL R71, R71, RZ, !P2 ;  /* 0x000000ff47477208 */ /* 0x000fc80005000000 */
[----:B------:R-:W-:Y:S01]  /*0c50*/  LEA R41, R69, R41, 0x2 ;  /* 0x0000002945297211 */ /* 0x000fe200078e10ff */
[-CC-:B------:R-:W-:Y:S02]  /*0c60*/  FFMA.FTZ R28, R28, R75.reuse, R71.reuse ;  /* 0x0000004b1c1c7223 */ /* 0x180fe40000010047 */
[-CC-:B------:R-:W-:Y:S02]  /*0c70*/  FFMA.FTZ R69, R48, R75.reuse, R71.reuse ;  /* 0x0000004b30457223 */ /* 0x180fe40000010047 */
[----:B------:R-:W-:Y:S01]  /*0c80*/  FADD.FTZ R28, R31, -R28 ;  /* 0x8000001c1f1c7221 */ /* 0x000fe20000010000 */
[----:B-----5:R-:W-:Y:S01]  /*0c90*/  @P0 PRMT R31, RZ, 0x5410, R20 ;  /* 0x00005410ff1f0816 */ /* 0x020fe20000000014 */
[-C--:B------:R-:W-:Y:S02]  /*0ca0*/  FFMA.FTZ R30, R30, R75.reuse, R71 ;  /* 0x0000004b1e1e7223 */ /* 0x080fe40000010047 */
[----:B------:R-:W-:Y:S02]  /*0cb0*/  FADD.FTZ R48, R60, -R69 ;  /* 0x800000453c307221 */ /* 0x000fe40000010000 */
[----:B------:R-:W-:Y:S01]  /*0cc0*/  FMUL.FTZ R60, R59, R28 ;  /* 0x0000001c3b3c7220 */ /* 0x000fe20000410000 */
[----:B------:R-:W-:Y:S01]  /*0cd0*/  @P0 PRMT R28, RZ, 0x5410, R21 ;  /* 0x00005410ff1c0816 */ /* 0x000fe20000000015 */
[----:B------:R-:W-:-:S02]  /*0ce0*/  FFMA.FTZ R63, R63, R75, R71 ;  /* 0x0000004b3f3f7223 */ /* 0x000fc40000010047 */
[----:B------:R-:W-:Y:S02]  /*0cf0*/  FADD.FTZ R30, R47, -R30 ;  /* 0x8000001e2f1e7221 */ /* 0x000fe40000010000 */
[----:B------:R-:W-:Y:S02]  /*0d00*/  FFMA.FTZ R61, R61, R75, R71 ;  /* 0x0000004b3d3d7223 */ /* 0x000fe40000010047 */
[----:B------:R-:W-:Y:S01]  /*0d10*/  @P0 FADD.FTZ R60, R60, R31 ;  /* 0x0000001f3c3c0221 */ /* 0x000fe20000010000 */
[----:B------:R-:W-:Y:S01]  /*0d20*/  @P0 PRMT R31, RZ, 0x7610, R20 ;  /* 0x00007610ff1f0816 */ /* 0x000fe20000000014 */
[----:B------:R-:W-:Y:S02]  /*0d30*/  FADD.FTZ R70, R64, -R63 ;  /* 0x8000003f40467221 */ /* 0x000fe40000010000 */
[----:B------:R-:W-:Y:S02]  /*0d40*/  FMUL.FTZ R64, R59, R30 ;  /* 0x0000001e3b407220 */ /* 0x000fe40000410000 */
[----:B------:R-:W-:-:S02]  /*0d50*/  FADD.FTZ R62, R62, -R61 ;  /* 0x8000003d3e3e7221 */ /* 0x000fc40000010000 */
[----:B------:R-:W-:Y:S01]  /*0d60*/  @P0 FADD.FTZ R64, R64, R31 ;  /* 0x0000001f40400221 */ /* 0x000fe20000010000 */
[----:B------:R-:W-:Y:S01]  /*0d70*/  @P0 PRMT R31, RZ, 0x5410, R22 ;  /* 0x00005410ff1f0816 */ /* 0x000fe20000000016 */
[-CC-:B------:R-:W-:Y:S02]  /*0d80*/  FFMA.FTZ R46, R46, R75.reuse, R71.reuse ;  /* 0x0000004b2e2e7223 */ /* 0x180fe40000010047 */
[----:B------:R-:W-:Y:S01]  /*0d90*/  FMUL.FTZ R62, R59, R62 ;  /* 0x0000003e3b3e7220 */ /* 0x000fe20000410000 */
[----:B------:R-:W-:Y:S01]  /*0da0*/  @P1 F2FP.BF16.PACK_AB R47, RZ, R64 ;  /* 0x00000040ff2f123e */ /* 0x000fe200000010ff */
[----:B------:R-:W-:Y:S02]  /*0db0*/  FADD.FTZ R46, R49, -R46 ;  /* 0x8000002e312e7221 */ /* 0x000fe40000010000 */
[----:B------:R-:W-:Y:S02]  /*0dc0*/  FFMA.FTZ R65, R65, R75, R71 ;  /* 0x0000004b41417223 */ /* 0x000fe40000010047 */
[----:B------:R-:W-:Y:S01]  /*0dd0*/  @P0 FADD.FTZ R62, R62, R31 ;  /* 0x0000001f3e3e0221 */ /* 0x000fe20000010000 */
[----:B------:R-:W-:Y:S01]  /*0de0*/  @P0 PRMT R31, RZ, 0x7610, R22 ;  /* 0x00007610ff1f0816 */ /* 0x000fe20000000016 */
[----:B------:R-:W-:-:S02]  /*0df0*/  FMUL.FTZ R70, R59, R70 ;  /* 0x000000463b467220 */ /* 0x000fc40000410000 */
[C---:B------:R-:W-:Y:S02]  /*0e00*/  FMUL.FTZ R61, R59.reuse, R46 ;  /* 0x0000002e3b3d7220 */ /* 0x040fe40000410000 */
[----:B------:R-:W-:Y:S02]  /*0e10*/  FADD.FTZ R66, R66, -R65 ;  /* 0x8000004142427221 */ /* 0x000fe40000010000 */
[----:B------:R-:W-:Y:S02]  /*0e20*/  FFMA.FTZ R68, R68, R75, R71 ;  /* 0x0000004b44447223 */ /* 0x000fe40000010047 */
[----:B------:R-:W-:Y:S01]  /*0e30*/  @P0 FADD.FTZ R70, R70, R31 ;  /* 0x0000001f46460221 */ /* 0x000fe20000010000 */
[----:B------:R-:W-:Y:S01]  /*0e40*/  @P0 PRMT R31, RZ, 0x5410, R23 ;  /* 0x00005410ff1f0816 */ /* 0x000fe20000000017 */
[----:B------:R-:W-:Y:S02]  /*0e50*/  FMUL.FTZ R63, R59, R48 ;  /* 0x000000303b3f7220 */ /* 0x000fe40000410000 */
        /* <DEDUP_REMOVED lines=8> */
[----:B------:R-:W-:Y:S01]  /*0ee0*/  @P0 FADD.FTZ R63, R63, R28 ;  /* 0x0000001c3f3f0221 */ /* 0x000fe20000010000 */
[----:B------:R-:W-:Y:S01]  /*0ef0*/  @P1 F2FP.BF16.PACK_AB R28, RZ, R60 ;  /* 0x0000003cff1c123e */ /* 0x000fe200000010ff */
[----:B------:R-:W-:Y:S01]  /*0f00*/  FMUL.FTZ R68, R59, R68 ;  /* 0x000000443b447220 */ /* 0x000fe20000410000 */
[----:B------:R-:W-:Y:S01]  /*0f10*/  @P1 F2FP.BF16.PACK_AB R46, RZ, R48 ;  /* 0x00000030ff2e123e */ /* 0x000fe200000010ff */
[----:B------:R-:W-:Y:S01]  /*0f20*/  FMUL.FTZ R65, R64, R29 ;  /* 0x0000001d40417220 */ /* 0x000fe20000410000 */
[----:B------:R-:W-:Y:S01]  /*0f30*/  @P1 F2FP.BF16.PACK_AB R49, RZ, R63 ;  /* 0x0000003fff31123e */ /* 0x000fe200000010ff */
[----:B------:R-:W-:Y:S01]  /*0f40*/  @P0 FADD.FTZ R68, R68, R31 ;  /* 0x0000001f44440221 */ /* 0x000fe20000010000 */
        /* <DEDUP_REMOVED lines=14> */
[----:B------:R-:W-:Y:S01]  /*1030*/  @P1 F2FP.BF16.PACK_AB R68, RZ, R68 ;  /* 0x00000044ff44123e */ /* 0x000fe200000010ff */
[----:B------:R-:W-:Y:S01]  /*1040*/  FMUL.FTZ R29, R42, R64 ;  /* 0x000000402a1d7220 */ /* 0x000fe20000410000 */
[----:B------:R-:W-:Y:S01]  /*1050*/  @P1 PRMT R18, R18, 0x5410, R66 ;  /* 0x0000541012121816 */ /* 0x000fe20000000042 */
[----:B------:R-:W-:Y:S01]  /*1060*/  FMUL.FTZ R46, R43, R63 ;  /* 0x0000003f2b2e7220 */ /* 0x000fe20000410000 */
[----:B------:R-:W-:Y:S01]  /*1070*/  @P1 PRMT R19, R19, 0x5410, R68 ;  /* 0x0000541013131816 */ /* 0x000fe20000000044 */
[----:B------:R-:W-:-:S02]  /*1080*/  FMUL.FTZ R31, R50, R59 ;  /* 0x0000003b321f7220 */ /* 0x000fc40000410000 */
[----:B------:R-:W-:Y:S01]  /*1090*/  FMUL.FTZ R48, R51, R67 ;  /* 0x0000004333307220 */ /* 0x000fe20000410000 */
[----:B------:R-:W-:Y:S01]  /*10a0*/  F2FP.BF16.PACK_AB R29, R46, R29 ;  /* 0x0000001d2e1d723e */ /* 0x000fe200000010ff */
[----:B------:R-:W-:Y:S01]  /*10b0*/  FMUL.FTZ R28, R55, R60 ;  /* 0x0000003c371c7220 */ /* 0x000fe20000410000 */
[C---:B------:R-:W-:Y:S01]  /*10c0*/  @P1 IADD3 R46, P0, R53.reuse, c[0x0][0x258], RZ ;  /* 0x00009600352e1a10 */ /* 0x040fe20007f1e0ff */
[----:B------:R-:W-:Y:S01]  /*10d0*/  FMUL.FTZ R71, R54, R65 ;  /* 0x0000004136477220 */ /* 0x000fe20000410000 */
[----:B------:R-:W-:Y:S01]  /*10e0*/  F2FP.BF16.PACK_AB R31, R48, R31 ;  /* 0x0000001f301f723e */ /* 0x000fe200000010ff */
[----:B------:R-:W-:Y:S01]  /*10f0*/  FMUL.FTZ R30, R44, R62 ;  /* 0x0000003e2c1e7220 */ /* 0x000fe20000410000 */
[----:B------:R-:W-:Y:S01]  /*1100*/  IADD3 R48, P2, R53, c[0x0][0x248], RZ ;  /* 0x0000920035307a10 */ /* 0x000fe20007f5e0ff */
[----:B------:R-:W-:Y:S01]  /*1110*/  FMUL.FTZ R69, R45, R61 ;  /* 0x0000003d2d457220 */ /* 0x000fe20000410000 */
[----:B------:R-:W-:Y:S02]  /*1120*/  @P1 IADD3.X R47, R52, c[0x0][0x25c], RZ, P0, !PT ;  /* 0x00009700342f1a10 */ /* 0x000fe400007fe4ff */
[----:B------:R-:W-:-:S02]  /*1130*/  ISETP.GE.AND P0, PT, R41, c[0x0][0x164], PT ;  /* 0x0000590029007a0c */ /* 0x000fc40003f06270 */
[----:B------:R-:W-:Y:S01]  /*1140*/  F2FP.BF16.PACK_AB R28, R71, R28 ;  /* 0x0000001c471c723e */ /* 0x000fe200000010ff */
[----:B------:R-:W-:Y:S01]  /*1150*/  @P1 STG.E.128 [R46.64], R16 ;  /* 0x000000102e001986 */ /* 0x000fe2000c101d04 */
[----:B------:R-:W-:Y:S02]  /*1160*/  F2FP.BF16.PACK_AB R30, R69, R30 ;  /* 0x0000001e451e723e */ /* 0x000fe400000010ff */
[----:B------:R-:W-:-:S05]  /*1170*/  IADD3.X R49, R52, c[0x0][0x24c], RZ, P2, !PT ;  /* 0x0000930034317a10 */ /* 0x000fca00017fe4ff */
[----:B------:R3:W-:Y:S02]  /*1180*/  STG.E.128 [R48.64], R28 ;  /* 0x0000001c30007986 */ /* 0x0007e4000c101d04 */
[----:B---3--:R-:W-:Y:S02]  /*1190*/  PRMT R28, RZ, 0x5410, R24 ;  /* 0x00005410ff1c7816 */ /* 0x008fe40000000018 */
[----:B------:R-:W-:Y:S02]  /*11a0*/  PRMT R29, RZ, 0x5410, R25 ;  /* 0x00005410ff1d7816 */ /* 0x000fe40000000019 */
[----:B------:R-:W-:Y:S01]  /*11b0*/  PRMT R30, RZ, 0x5410, R26 ;  /* 0x00005410ff1e7816 */ /* 0x000fe2000000001a */
        /* <DEDUP_REMOVED lines=12> */
[----:B------:R-:W-:Y:S01]  /*1280*/  FFMA.FTZ R2, R27, R67, R2 ;  /* 0x000000431b027223 */ /* 0x000fe20000010002 */
[----:B------:R-:W-:Y:S05]  /*1290*/  @!P0 BRA `(.L_x_107) ;  /* 0xfffff11000008947 */ /* 0x000fea000383ffff */
        /* <DEDUP_REMOVED lines=12> */
[----:B------:R-:W-:-:S02]  /*1360*/  MOV R27, R10 ;  /* 0x0000000a001b7202 */ /* 0x000fc40000000f00 */
[----:B------:R-:W-:Y:S02]  /*1370*/  MOV R13, R8 ;  /* 0x00000008000d7202 */ /* 0x000fe40000000f00 */
[----:B------:R-:W-:Y:S02]  /*1380*/  MOV R16, R40 ;  /* 0x0000002800107202 */ /* 0x000fe40000000f00 */
[----:B------:R-:W-:Y:S02]  /*1390*/  MOV R20, R39 ;  /* 0x0000002700147202 */ /* 0x000fe40000000f00 */
[----:B------:R-:W-:Y:S02]  /*13a0*/  MOV R21, R37 ;  /* 0x0000002500157202 */ /* 0x000fe40000000f00 */
[----:B------:R-:W-:Y:S02]  /*13b0*/  MOV R18, R36 ;  /* 0x0000002400127202 */ /* 0x000fe40000000f00 */
[----:B------:R-:W-:-:S02]  /*13c0*/  MOV R12, R7 ;  /* 0x00000007000c7202 */ /* 0x000fc40000000f00 */
[----:B------:R-:W-:Y:S02]  /*13d0*/  MOV R14, R5 ;  /* 0x00000005000e7202 */ /* 0x000fe40000000f00 */
[----:B------:R-:W-:Y:S02]  /*13e0*/  MOV R8, R3 ;  /* 0x0000000300087202 */ /* 0x000fe40000000f00 */
[----:B------:R-:W-:Y:S02]  /*13f0*/  MOV R9, R4 ;  /* 0x0000000400097202 */ /* 0x000fe40000000f00 */
[----:B------:R-:W-:Y:S02]  /*1400*/  MOV R10, R0 ;  /* 0x00000000000a7202 */ /* 0x000fe40000000f00 */
.L_x_104:
[----:B------:R-:W0:Y:S01]  /*1410*/  S2R R36, SR_TID.X ;  /* 0x0000000000247919 */ /* 0x000e220000002100 */
[----:B------:R-:W-:Y:S01]  /*1420*/  WARPSYNC 0xffffffff ;  /* 0xffffffff00007948 */ /* 0x000fe20003800000 */
[----:B0-----:R-:W-:-:S05]  /*1430*/  SHF.L.U32 R0, R36, 0x5, RZ ;  /* 0x0000000524007819 */ /* 0x001fca00000006ff */
[----:B------:R-:W-:Y:S04]  /*1440*/  STS.128 [R0], R20 ;  /* 0x0000001400007388 */ /* 0x000fe80000000c00 */
[----:B------:R0:W-:Y:S04]  /*1450*/  STS.128 [R0+0x10], R32 ;  /* 0x0000102000007388 */ /* 0x0001e80000000c00 */
[----:B------:R-:W-:Y:S06]  /*1460*/  BAR.SYNC.DEFER_BLOCKING 0x0 ;  /* 0x0000000000007b1d */ /* 0x000fec0000010000 */
[----:B0-----:R-:W0:Y:S04]  /*1470*/  S2R R34, SR_CTAID.X ;  /* 0x0000000000227919 */ /* 0x001e280000002500 */
[----:B------:R-:W1:Y:S04]  /*1480*/  LDS R2, [R36.X4] ;  /* 0x0000000024027984 */ /* 0x000e680000004800 */
[----:B------:R-:W2:Y:S04]  /*1490*/  LDS R5, [R36.X4+0x400] ;  /* 0x0004000024057984 */ /* 0x000ea80000004800 */
[----:B------:R-:W3:Y:S04]  /*14a0*/  LDS R3, [R36.X4+0x200] ;  /* 0x0002000024037984 */ /* 0x000ee80000004800 */
[----:B------:R-:W4:Y:S01]  /*14b0*/  LDS R4, [R36.X4+0x600] ;  /* 0x0006000024047984 */ /* 0x000f220000004800 */
[----:B0-----:R-:W-:-:S03]  /*14c0*/  IMAD R34, R34, c[0x0][0x168], RZ ;  /* 0x00005a0022227a24 */ /* 0x001fc600078e02ff */
[----:B------:R-:W0:Y:S04]  /*14d0*/  LDS R7, [R36.X4+0x800] ;  /* 0x0008000024077984 */ /* 0x000e280000004800 */
[----:B------:R-:W5:Y:S04]  /*14e0*/  LDS R6, [R36.X4+0xa00] ;  /* 0x000a000024067984 */ /* 0x000f680000004800 */
[----:B------:R-:W5:Y:S04]  /*14f0*/  LDS R29, [R36.X4+0xc00] ;  /* 0x000c0000241d7984 */ /* 0x000f680000004800 */
[----:B------:R-:W-:Y:S04]  /*1500*/  LDS R28, [R36.X4+0xe00] ;  /* 0x000e0000241c7984 */ /* 0x000fe80000004800 */
[----:B------:R-:W-:Y:S01]  /*1510*/  BAR.SYNC.DEFER_BLOCKING 0x0 ;  /* 0x0000000000007b1d */ /* 0x000fe20000010000 */
[----:B-1----:R-:W-:-:S04]  /*1520*/  FADD.FTZ R2, RZ, R2 ;  /* 0x00000002ff027221 */ /* 0x002fc80000010000 */
[----:B--2---:R-:W-:Y:S01]  /*1530*/  FADD.FTZ R2, R2, R5 ;  /* 0x0000000502027221 */ /* 0x004fe20000010000 */
[----:B------:R-:W-:Y:S01]  /*1540*/  IADD3 R5, P0, R34, R36, RZ ;  /* 0x0000002422057210 */ /* 0x000fe20007f1e0ff */
[----:B---3--:R-:W-:-:S04]  /*1550*/  FADD.FTZ R3, RZ, R3 ;  /* 0x00000003ff037221 */ /* 0x008fc80000010000 */
[----:B----4-:R-:W-:Y:S01]  /*1560*/  FADD.FTZ R3, R3, R4 ;  /* 0x0000000403037221 */ /* 0x010fe20000010000 */
[----:B------:R-:W-:Y:S01]  /*1570*/  STS.128 [R0], R16 ;  /* 0x0000001000007388 */ /* 0x000fe20000000c00 */
[----:B0-----:R-:W-:-:S03]  /*1580*/  FADD.FTZ R2, R2, R7 ;  /* 0x0000000702027221 */ /* 0x001fc60000010000 */
[----:B------:R-:W-:Y:S01]  /*1590*/  STS.128 [R0+0x10], R24 ;  /* 0x0000101800007388 */ /* 0x000fe20000000c00 */
[----:B-----5:R-:W-:Y:S01]  /*15a0*/  FADD.FTZ R3, R3, R6 ;  /* 0x0000000603037221 */ /* 0x020fe20000010000 */
[----:B------:R-:W-:Y:S02]  /*15b0*/  SHF.L.U32 R6, R5, 0x2, RZ ;  /* 0x0000000205067819 */ /* 0x000fe400000006ff */
[----:B------:R-:W-:Y:S01]  /*15c0*/  BAR.SYNC.DEFER_BLOCKING 0x0 ;  /* 0x0000000000007b1d */ /* 0x000fe20000010000 */
[----:B------:R-:W-:Y:S01]  /*15d0*/  FADD.FTZ R29, R2, R29 ;  /* 0x0000001d021d7221 */ /* 0x000fe20000010000 */
[----:B------:R-:W-:-:S04]  /*15e0*/  IADD3 R4, P1, R6, c[0x0][0x220], RZ ;  /* 0x0000880006047a10 */ /* 0x000fc80007f3e0ff */
[----:B------:R-:W0:Y:S04]  /*15f0*/  LDS R20, [R36.X4] ;  /* 0x0000000024147984 */ /* 0x000e280000004800 */
[----:B------:R-:W1:Y:S04]  /*1600*/  LDS R21, [R36.X4+0x200] ;  /* 0x0002000024157984 */ /* 0x000e680000004800 */
[----:B------:R-:W2:Y:S04]  /*1610*/  LDS R23, [R36.X4+0x400] ;  /* 0x0004000024177984 */ /* 0x000ea80000004800 */
[----:B------:R-:W3:Y:S04]  /*1620*/  LDS R22, [R36.X4+0x600] ;  /* 0x0006000024167984 */ /* 0x000ee80000004800 */
[----:B------:R-:W4:Y:S04]  /*1630*/  LDS R31, [R36.X4+0x800] ;  /* 0x00080000241f7984 */ /* 0x000f280000004800 */
[----:B------:R-:W5:Y:S04]  /*1640*/  LDS R30, [R36.X4+0xa00] ;  /* 0x000a0000241e7984 */ /* 0x000f680000004800 */
[----:B------:R-:W5:Y:S04]  /*1650*/  LDS R33, [R36.X4+0xc00] ;  /* 0x000c000024217984 */ /* 0x000f680000004800 */
[----:B------:R-:W5:Y:S04]  /*1660*/  LDS R16, [R36.X4+0xe00] ;  /* 0x000e000024107984 */ /* 0x000f680000004800 */
[----:B------:R-:W-:Y:S01]  /*1670*/  BAR.SYNC.DEFER_BLOCKING 0x0 ;  /* 0x0000000000007b1d */ /* 0x000fe20000010000 */
[----:B0-----:R-:W-:-:S02]  /*1680*/  FADD.FTZ R20, RZ, R20 ;  /* 0x00000014ff147221 */ /* 0x001fc40000010000 */
[----:B-1----:R-:W-:Y:S02]  /*1690*/  FADD.FTZ R21, RZ, R21 ;  /* 0x00000015ff157221 */ /* 0x002fe40000010000 */
[----:B--2---:R-:W-:Y:S02]  /*16a0*/  FADD.FTZ R20, R20, R23 ;  /* 0x0000001714147221 */ /* 0x004fe40000010000 */
[----:B---3--:R-:W-:Y:S01]  /*16b0*/  FADD.FTZ R21, R21, R22 ;  /* 0x0000001615157221 */ /* 0x008fe20000010000 */
[----:B------:R-:W-:Y:S01]  /*16c0*/  STS.128 [R0], R12 ;  /* 0x0000000c00007388 */ /* 0x000fe20000000c00 */
[----:B----4-:R-:W-:-:S03]  /*16d0*/  FADD.FTZ R20, R20, R31 ;  /* 0x0000001f14147221 */ /* 0x010fc60000010000 */
[----:B------:R0:W-:Y:S01]  /*16e0*/  STS.128 [R0+0x10], R8 ;  /* 0x0000100800007388 */ /* 0x0001e20000000c00 */
[----:B-----5:R-:W-:-:S03]  /*16f0*/  FADD.FTZ R21, R21, R30 ;  /* 0x0000001e15157221 */ /* 0x020fc60000010000 */
[----:B------:R-:W-:Y:S01]  /*1700*/  BAR.SYNC.DEFER_BLOCKING 0x0 ;  /* 0x0000000000007b1d */ /* 0x000fe20000010000 */
[----:B------:R-:W-:Y:S02]  /*1710*/  FADD.FTZ R33, R20, R33 ;  /* 0x0000002114217221 */ /* 0x000fe40000010000 */
[----:B------:R-:W-:Y:S01]  /*1720*/  FADD.FTZ R21, R21, R16 ;  /* 0x0000001015157221 */ /* 0x000fe20000010000 */
[----:B0-----:R-:W-:Y:S01]  /*1730*/  IADD3.X R0, RZ, RZ, RZ, P0, !PT ;  /* 0x000000ffff007210 */ /* 0x001fe200007fe4ff */
[----:B------:R-:W-:Y:S01]  /*1740*/  FADD.FTZ R9, R3, R28 ;  /* 0x0000001c03097221 */ /* 0x000fe20000010000 */
[----:B------:R-:W-:Y:S02]  /*1750*/  IADD3 R2, P0, R6, c[0x0][0x228], RZ ;  /* 0x00008a0006027a10 */ /* 0x000fe40007f1e0ff */
[----:B------:R-:W-:-:S04]  /*1760*/  SHF.L.U64.HI R0, R5, 0x2, R0 ;  /* 0x0000000205007819 */ /* 0x000fc80000010200 */
[----:B------:R-:W-:Y:S02]  /*1770*/  IADD3.X R3, R0, c[0x0][0x22c], RZ, P0, !PT ;  /* 0x00008b0000037a10 */ /* 0x000fe400007fe4ff */
[----:B------:R-:W-:Y:S01]  /*1780*/  IADD3 R6, P0, R6, c[0x0][0x240], RZ ;  /* 0x0000900006067a10 */ /* 0x000fe20007f1e0ff */
[----:B------:R-:W0:Y:S01]  /*1790*/  LDS R17, [R36.X4] ;  /* 0x0000000024117984 */ /* 0x000e220000004800 */
[C---:B------:R-:W-:Y:S02]  /*17a0*/  IADD3.X R5, R0.reuse, c[0x0][0x224], RZ, P1, !PT ;  /* 0x0000890000057a10 */ /* 0x040fe40000ffe4ff */
[----:B------:R-:W-:Y:S01]  /*17b0*/  IADD3.X R7, R0, c[0x0][0x244], RZ, P0, !PT ;  /* 0x0000910000077a10 */ /* 0x000fe200007fe4ff */
[----:B------:R-:W1:Y:S04]  /*17c0*/  LDS R18, [R36.X4+0x200] ;  /* 0x0002000024127984 */ /* 0x000e680000004800 */
[----:B------:R-:W2:Y:S04]  /*17d0*/  LDS R24, [R36.X4+0x400] ;  /* 0x0004000024187984 */ /* 0x000ea80000004800 */
[----:B------:R-:W3:Y:S04]  /*17e0*/  LDS R19, [R36.X4+0x600] ;  /* 0x0006000024137984 */ /* 0x000ee80000004800 */
[----:B------:R-:W4:Y:S04]  /*17f0*/  LDS R26, [R36.X4+0x800] ;  /* 0x00080000241a7984 */ /* 0x000f280000004800 */
[----:B------:R-:W5:Y:S04]  /*1800*/  LDS R25, [R36.X4+0xa00] ;  /* 0x000a000024197984 */ /* 0x000f680000004800 */
[----:B------:R-:W5:Y:S04]  /*1810*/  LDS R32, [R36.X4+0xc00] ;  /* 0x000c000024207984 */ /* 0x000f680000004800 */
[----:B------:R-:W5:Y:S04]  /*1820*/  LDS R13, [R36.X4+0xe00] ;  /* 0x000e0000240d7984 */ /* 0x000f680000004800 */
[----:B------:R-:W-:Y:S04]  /*1830*/  STG.E [R2.64], R33 ;  /* 0x0000002102007986 */ /* 0x000fe8000c101904 */
[----:B------:R-:W-:Y:S01]  /*1840*/  STG.E [R4.64], R29 ;  /* 0x0000001d04007986 */ /* 0x000fe2000c101904 */
        /* <DEDUP_REMOVED lines=9> */
[----:B------:R-:W-:Y:S04]  /*18e0*/  STG.E [R2.64+0x200], R21 ;  /* 0x0002001502007986 */ /* 0x000fe8000c101904 */
[----:B------:R-:W-:Y:S04]  /*18f0*/  STG.E [R4.64+0x200], R9 ;  /* 0x0002000904007986 */ /* 0x000fe8000c101904 */
[----:B------:R-:W-:Y:S01]  /*1900*/  STG.E [R6.64+0x200], R13 ;  /* 0x0002000d06007986 */ /* 0x000fe2000c101904 */
[----:B------:R-:W-:Y:S05]  /*1910*/  EXIT ;  /* 0x000000000000794d */ /* 0x000fea0003800000 */
.L_x_105:
[----:B------:R-:W-:Y:S01]  /*1920*/  HFMA2.MMA R26, -RZ, RZ, 0, 5.9604644775390625e-08 ;  /* 0x00000001ff1a7435 */ /* 0x000fe200000001ff */
[----:B------:R-:W-:Y:S01]  /*1930*/  IMAD.MOV.U32 R25, RZ, RZ, R70 ;  /* 0x000000ffff197224 */ /* 0x000fe200078e0046 */
[----:B------:R-:W-:-:S02]  /*1940*/  MOV R75, 0xffffffff ;  /* 0xffffffff004b7802 */ /* 0x000fc40000000f00 */
[----:B------:R-:W-:Y:S02]  /*1950*/  MOV R24, 0x1970 ;  /* 0x0000197000187802 */ /* 0x000fe40000000f00 */
[----:B-----5:R-:W-:Y:S05]  /*1960*/  CALL.REL.NOINC `($__internal_5_$__cuda_sm70_shflsync_bfly_p) ;  /* 0x000003d000007944 */ /* 0x020fea0003c00000 */
[----:B-1----:R-:W-:Y:S01]  /*1970*/  MOV R69, R26 ;  /* 0x0000001a00457202 */ /* 0x002fe20000000f00 */
[----:B0----5:R-:W-:Y:S05]  /*1980*/  BRA `(.L_x_108) ;  /* 0xfffff0f000007947 */ /* 0x021fea000383ffff */
.L_x_106:
[----:B------:R-:W-:Y:S01]  /*1990*/  HFMA2.MMA R26, -RZ, RZ, 0, 5.9604644775390625e-08 ;  /* 0x00000001ff1a7435 */ /* 0x000fe200000001ff */
[----:B------:R-:W-:Y:S01]  /*19a0*/  IMAD.MOV.U32 R25, RZ, RZ, R27 ;  /* 0x000000ffff197224 */ /* 0x000fe200078e001b */
[----:B------:R-:W-:Y:S02]  /*19b0*/  MOV R75, 0xffffffff ;  /* 0xffffffff004b7802 */ /* 0x000fe40000000f00 */
[----:B------:R-:W-:Y:S02]  /*19c0*/  MOV R24, 0x19e0 ;  /* 0x000019e000187802 */ /* 0x000fe40000000f00 */
[----:B01---5:R-:W-:Y:S05]  /*19d0*/  CALL.REL.NOINC `($__internal_5_$__cuda_sm70_shflsync_bfly_p) ;  /* 0x0000036000007944 */ /* 0x023fea0003c00000 */
[----:B------:R-:W-:Y:S01]  /*19e0*/  FADD.FTZ R70, R70, R69 ;  /* 0x0000004546467221 */ /* 0x000fe20000010000 */
[----:B------:R-:W-:Y:S01]  /*19f0*/  MOV R24, 0x1a50 ;  /* 0x00001a5000187802 */ /* 0x000fe20000000f00 */
[----:B-1----:R-:W-:Y:S01]  /*1a00*/  FADD.FTZ R27, R27, R26 ;  /* 0x0000001a1b1b7221 */ /* 0x002fe20000010000 */
[----:B------:R-:W-:Y:S01]  /*1a10*/  HFMA2.MMA R26, -RZ, RZ, 0, 1.1920928955078125e-07 ;  /* 0x00000002ff1a7435 */ /* 0x000fe200000001ff */
[----:B------:R-:W-:Y:S01]  /*1a20*/  IMAD.MOV.U32 R75, RZ, RZ, -0x1 ;  /* 0xffffffffff4b7424 */ /* 0x000fe200078e00ff */
[----:B------:R-:W-:-:S04]  /*1a30*/  MOV R25, R70 ;  /* 0x0000004600197202 */ /* 0x000fc80000000f00 */
[----:B0----5:R-:W-:Y:S05]  /*1a40*/  CALL.REL.NOINC `($__internal_5_$__cuda_sm70_shflsync_bfly_p) ;  /* 0x000002f000007944 */ /* 0x021fea0003c00000 */
[----:B-1----:R-:W-:Y:S01]  /*1a50*/  MOV R69, R26 ;  /* 0x0000001a00457202 */ /* 0x002fe20000000f00 */
[----:B------:R-:W-:Y:S01]  /*1a60*/  IMAD.MOV.U32 R26, RZ, RZ, 0x2 ;  /* 0x00000002ff1a7424 */ /* 0x000fe200078e00ff */
[----:B------:R-:W-:-:S02]  /*1a70*/  MOV R25, R27 ;  /* 0x0000001b00197202 */ /* 0x000fc40000000f00 */
[----:B------:R-:W-:Y:S02]  /*1a80*/  MOV R75, 0xffffffff ;  /* 0xffffffff004b7802 */ /* 0x000fe40000000f00 */
[----:B------:R-:W-:Y:S02]  /*1a90*/  MOV R24, 0x1ab0 ;  /* 0x00001ab000187802 */ /* 0x000fe40000000f00 */
[----:B0----5:R-:W-:Y:S05]  /*1aa0*/  CALL.REL.NOINC `($__internal_5_$__cuda_sm70_shflsync_bfly_p) ;  /* 0x0000029000007944 */ /* 0x021fea0003c00000 */
[----:B------:R-:W-:Y:S01]  /*1ab0*/  FADD.FTZ R70, R69, R70 ;  /* 0x0000004645467221 */ /* 0x000fe20000010000 */
[----:B------:R-:W-:Y:S01]  /*1ac0*/  MOV R75, 0xffffffff ;  /* 0xffffffff004b7802 */ /* 0x000fe20000000f00 */
[----:B-1----:R-:W-:Y:S01]  /*1ad0*/  FADD.FTZ R27, R27, R26 ;  /* 0x0000001a1b1b7221 */ /* 0x002fe20000010000 */
[----:B------:R-:W-:Y:S01]  /*1ae0*/  HFMA2.MMA R26, -RZ, RZ, 0, 2.384185791015625e-07 ;  /* 0x00000004ff1a7435 */ /* 0x000fe200000001ff */
[----:B------:R-:W-:Y:S01]  /*1af0*/  IMAD.MOV.U32 R25, RZ, RZ, R70 ;  /* 0x000000ffff197224 */ /* 0x000fe200078e0046 */
[----:B------:R-:W-:-:S04]  /*1b00*/  MOV R24, 0x1b20 ;  /* 0x00001b2000187802 */ /* 0x000fc80000000f00 */
[----:B0----5:R-:W-:Y:S05]  /*1b10*/  CALL.REL.NOINC `($__internal_5_$__cuda_sm70_shflsync_bfly_p) ;  /* 0x0000022000007944 */ /* 0x021fea0003c00000 */
[----:B-1----:R-:W-:Y:S01]  /*1b20*/  MOV R69, R26 ;  /* 0x0000001a00457202 */ /* 0x002fe20000000f00 */
[----:B------:R-:W-:Y:S01]  /*1b30*/  HFMA2.MMA R26, -RZ, RZ, 0, 2.384185791015625e-07 ;  /* 0x00000004ff1a7435 */ /* 0x000fe200000001ff */
[----:B------:R-:W-:Y:S01]  /*1b40*/  MOV R25, R27 ;  /* 0x0000001b00197202 */ /* 0x000fe20000000f00 */
[----:B------:R-:W-:Y:S01]  /*1b50*/  IMAD.MOV.U32 R75, RZ, RZ, -0x1 ;  /* 0xffffffffff4b7424 */ /* 0x000fe200078e00ff */
[----:B------:R-:W-:-:S03]  /*1b60*/  MOV R24, 0x1b80 ;  /* 0x00001b8000187802 */ /* 0x000fc60000000f00 */
[----:B0----5:R-:W-:Y:S05]  /*1b70*/  CALL.REL.NOINC `($__internal_5_$__cuda_sm70_shflsync_bfly_p) ;  /* 0x000001c000007944 */ /* 0x021fea0003c00000 */
[----:B------:R-:W-:Y:S01]  /*1b80*/  FADD.FTZ R69, R69, R70 ;  /* 0x0000004645457221 */ /* 0x000fe20000010000 */
[----:B------:R-:W-:Y:S01]  /*1b90*/  MOV R75, 0xffffffff ;  /* 0xffffffff004b7802 */ /* 0x000fe20000000f00 */
[----:B-1----:R-:W-:Y:S01]  /*1ba0*/  FADD.FTZ R27, R27, R26 ;  /* 0x0000001a1b1b7221 */ /* 0x002fe20000010000 */
[----:B------:R-:W-:-:S02]  /*1bb0*/  MOV R26, 0x8 ;  /* 0x00000008001a7802 */ /* 0x000fc40000000f00 */
[----:B------:R-:W-:Y:S02]  /*1bc0*/  MOV R25, R69 ;  /* 0x0000004500197202 */ /* 0x000fe40000000f00 */
[----:B------:R-:W-:Y:S02]  /*1bd0*/  MOV R24, 0x1bf0 ;  /* 0x00001bf000187802 */ /* 0x000fe40000000f00 */
[----:B0----5:R-:W-:Y:S05]  /*1be0*/  CALL.REL.NOINC `($__internal_5_$__cuda_sm70_shflsync_bfly_p) ;  /* 0x0000015000007944 */ /* 0x021fea0003c00000 */
[----:B-1----:R-:W-:Y:S01]  /*1bf0*/  IMAD.MOV.U32 R70, RZ, RZ, R26 ;  /* 0x000000ffff467224 */ /* 0x002fe200078e001a */
[----:B------:R-:W-:Y:S01]  /*1c00*/  HFMA2.MMA R26, -RZ, RZ, 0, 4.76837158203125e-07 ;  /* 0x00000008ff1a7435 */ /* 0x000fe200000001ff */
[----:B------:R-:W-:Y:S02]  /*1c10*/  MOV R25, R27 ;  /* 0x0000001b00197202 */ /* 0x000fe40000000f00 */
[----:B------:R-:W-:Y:S02]  /*1c20*/  MOV R75, 0xffffffff ;  /* 0xffffffff004b7802 */ /* 0x000fe40000000f00 */
[----:B------:R-:W-:Y:S02]  /*1c30*/  MOV R24, 0x1c50 ;  /* 0x00001c5000187802 */ /* 0x000fe40000000f00 */
[----:B0----5:R-:W-:Y:S05]  /*1c40*/  CALL.REL.NOINC `($__internal_5_$__cuda_sm70_shflsync_bfly_p) ;  /* 0x000000f000007944 */ /* 0x021fea0003c00000 */
[----:B------:R-:W-:Y:S01]  /*1c50*/  FADD.FTZ R69, R70, R69 ;  /* 0x0000004546457221 */ /* 0x000fe20000010000 */
[----:B------:R-:W-:Y:S01]  /*1c60*/  MOV R75, 0xffffffff ;  /* 0xffffffff004b7802 */ /* 0x000fe20000000f00 */
[----:B-1----:R-:W-:Y:S01]  /*1c70*/  FADD.FTZ R70, R27, R26 ;  /* 0x0000001a1b467221 */ /* 0x002fe20000010000 */
[----:B------:R-:W-:Y:S01]  /*1c80*/  MOV R24, 0x1cc0 ;  /* 0x00001cc000187802 */ /* 0x000fe20000000f00 */
[----:B------:R-:W-:Y:S01]  /*1c90*/  IMAD.MOV.U32 R26, RZ, RZ, 0x10 ;  /* 0x00000010ff1a7424 */ /* 0x000fe200078e00ff */
[----:B------:R-:W-:-:S02]  /*1ca0*/  MOV R25, R69 ;  /* 0x0000004500197202 */ /* 0x000fc40000000f00 */
[----:B0----5:R-:W-:Y:S05]  /*1cb0*/  CALL.REL.NOINC `($__internal_5_$__cuda_sm70_shflsync_bfly_p) ;  /* 0x0000008000007944 */ /* 0x021fea0003c00000 */
[----:B-1----:R-:W-:Y:S01]  /*1cc0*/  MOV R71, R26 ;  /* 0x0000001a00477202 */ /* 0x002fe20000000f00 */
[----:B------:R-:W-:Y:S01]  /*1cd0*/  IMAD.MOV.U32 R26, RZ, RZ, 0x10 ;  /* 0x00000010ff1a7424 */ /* 0x000fe200078e00ff */
[----:B------:R-:W-:-:S02]  /*1ce0*/  MOV R25, R70 ;  /* 0x0000004600197202 */ /* 0x000fc40000000f00 */
[----:B------:R-:W-:Y:S02]  /*1cf0*/  MOV R75, 0xffffffff ;  /* 0xffffffff004b7802 */ /* 0x000fe40000000f00 */
[----:B------:R-:W-:Y:S02]  /*1d00*/  MOV R24, 0x1d20 ;  /* 0x00001d2000187802 */ /* 0x000fe40000000f00 */
[----:B0----5:R-:W-:Y:S05]  /*1d10*/  CALL.REL.NOINC `($__internal_5_$__cuda_sm70_shflsync_bfly_p) ;  /* 0x0000002000007944 */ /* 0x021fea0003c00000 */
[----:B-1----:R-:W-:Y:S01]  /*1d20*/  MOV R75, R26 ;  /* 0x0000001a004b7202 */ /* 0x002fe20000000f00 */
[----:B0----5:R-:W-:Y:S05]  /*1d30*/  BRA `(.L_x_109) ;  /* 0xffffee6000007947 */ /* 0x021fea000383ffff */
        .weak           $__internal_5_$__cuda_sm70_shflsync_bfly_p
        .type           $__internal_5_$__cuda_sm70_shflsync_bfly_p,@function
        .size           $__internal_5_$__cuda_sm70_shflsync_bfly_p,(.L_x_4385 - $__internal_5_$__cuda_sm70_shflsync_bfly_p)
$__internal_5_$__cuda_sm70_shflsync_bfly_p:
[----:B------:R0:W-:Y:S01]  /*1d40*/  STL [R1], R0 ;  /* 0x0000000001007387 */ /* 0x0001e20000100800 */
[----:B------:R-:W-:Y:S04]  /*1d50*/  WARPSYNC R75 ;  /* 0x0000004b00007348 */ /* 0x000fe80003800000 */
[----:B0-----:R-:W-:-:S07]  /*1d60*/  HFMA2.MMA R0, -RZ, RZ, 0, 1.847743988037109375e-06 ;  /* 0x0000001fff007435 */ /* 0x001fce00000001ff */
[----:B------:R0:W1:Y:S04]  /*1d70*/  SHFL.BFLY PT, R26, R25, R26, R0 ;  /* 0x0c00001a191a7389 */ /* 0x00006800000e0000 */
[----:B0-----:R0:W5:Y:S01]  /*1d80*/  LDL.LU R0, [R1] ;  /* 0x0000000001007983 */ /* 0x0011620000300800 */
[----:B------:R-:W-:-:S04]  /*1d90*/  MOV R25, 0x0 ;  /* 0x0000000000197802 */ /* 0x000fc80000000f00 */
[----:B------:R-:W-:Y:S05]  /*1da0*/  RET.REL.NODEC R24 `(_ZN10layer_norm13ln_bwd_kernelINS_13Kernel_traitsI13__nv_bfloat16S2_S2_S2_fjLj256ELj1ELj4ELj1ELj16ENS_18Kernel_traits_baseILj256ES2_S2_S2_S2_fjLj128EEEEELb0ELb1ELb0ELb1EEEvNS_9BwdParamsE) ;  /* 0xffffe25018007950 */ /* 0x000fea0003c3ffff */
.L_x_110:
        /* <DEDUP_REMOVED lines=13> */
.L_x_4385:


//--------------------- .text._ZN10layer_norm13ln_bwd_kernelINS_13Kernel_traitsI13__nv_bfloat16S2_S2_S2_fjLj256ELj1ELj4ELj1ELj16ENS_18Kernel_traits_baseILj256ES2_S2_S2_S2_fjLj128EEEEELb0ELb1ELb1ELb0EEEvNS_9BwdParamsE --------------------------
	.section	.text._ZN10layer_norm13ln_bwd_kernelINS_13Kernel_traitsI13__nv_bfloat16S2_S2_S2_fjLj256ELj1ELj4ELj1ELj16ENS_18Kernel_traits_baseILj256ES2_S2_S2_S2_fjLj128EEEEELb0ELb1ELb1ELb0EEEvNS_9BwdParamsE,"ax",@progbits
	.sectioninfo	@"SHI_REGISTERS=93"
	.align	128
        .global         _ZN10layer_norm13ln_bwd_kernelINS_13Kernel_traitsI13__nv_bfloat16S2_S2_S2_fjLj256ELj1ELj4ELj1ELj16ENS_18Kernel_traits_baseILj256ES2_S2_S2_S2_fjLj128EEEEELb0ELb1ELb1ELb0EEEvNS_9BwdParamsE
        .type           _ZN10layer_norm13ln_bwd_kernelINS_13Kernel_traitsI13__nv_bfloat16S2_S2_S2_fjLj256ELj1ELj4ELj1ELj16ENS_18Kernel_traits_baseILj256ES2_S2_S2_S2_fjLj128EEEEELb0ELb1ELb1ELb0EEEvNS_9BwdParamsE,@function
        .size           _ZN10layer_norm13ln_bwd_kernelINS_13Kernel_traitsI13__nv_bfloat16S2_S2_S2_fjLj256ELj1ELj4ELj1ELj16ENS_18Kernel_traits_baseILj256ES2_S2_S2_S2_fjLj128EEEEELb0ELb1ELb1ELb0EEEvNS_9BwdParamsE,(.L_x_4386 - _ZN10layer_norm13ln_bwd_kernelINS_13Kernel_traitsI13__nv_bfloat16S2_S2_S2_fjLj256ELj1ELj4ELj1ELj16ENS_18Kernel_traits_baseILj256ES2_S2_S2_S2_fjLj128EEEEELb0ELb1ELb1ELb0EEEvNS_9BwdParamsE)
        .other          _ZN10layer_norm13ln_bwd_kernelINS_13Kernel_traitsI13__nv_bfloat16S2_S2_S2_fjLj256ELj1ELj4ELj1ELj16ENS_18Kernel_traits_baseILj256ES2_S2_S2_S2_fjLj128EEEEELb0ELb1ELb1ELb0EEEvNS_9BwdParamsE,@"STO_CUDA_ENTRY STV_DEFAULT"
_ZN10layer_norm13ln_bwd_kernelINS_13Kernel_traitsI13__nv_bfloat16S2_S2_S2_fjLj256ELj1ELj4ELj1ELj16ENS_18Kernel_traits_baseILj256ES2_S2_S2_S2_fjLj128EEEEELb0ELb1ELb1ELb0EEEvNS_9BwdParamsE:
.text._ZN10layer_norm13ln_bwd_kernelINS_13Kernel_traitsI13__nv_bfloat16S2_S2_S2_fjLj256ELj1ELj4ELj1ELj16ENS_18Kernel_traits_baseILj256ES2_S2_S2_S2_fjLj128EEEEELb0ELb1ELb1ELb0EEEvNS_9BwdParamsE:
        /* <DEDUP_REMOVED lines=11> */
[----:B------:R-:W-:-:S04]  /*00b0*/  @P1 IMAD.WIDE.U32 R2, R60, R5, c[0x0][0x1b0] ;  /* 0x00006c003c021625 */ /* 0x000fc800078e0005 */
[----:B------:R-:W-:Y:S01]  /*00c0*/  @P1 IMAD.WIDE.U32 R4, R60, R5, c[0x0][0x1c8] ;  /* 0x000072003c041625 */ /* 0x000fe200078e0005 */
[----:B------:R0:W5:Y:S04]  /*00d0*/  @P1 LDG.E.128 R40, [R2.64] ;  /* 0x0000000402281981 */ /* 0x000168000c1e1d00 */
        /* <DEDUP_REMOVED lines=36> */
.L_x_145:
[----:B------:R-:W-:-:S04]  /*0320*/  IMAD.MOV.U32 R90, RZ, RZ, 0x4 ;  /* 0x00000004ff5a7424 */ /* 0x000fc800078e00ff */
[----:B------:R-:W-:-:S05]  /*0330*/  IMAD.WIDE R70, R11, R90, c[0x0][0x1d8] ;  /* 0x000076000b467625 */ /* 0x000fca00078e025a */
[----:B------:R0:W2:Y:S01]  /*0340*/  LDG.E R89, [R70.64] ;  /* 0x0000000446597981 */ /* 0x0000a2000c1e1900 */
[----:B------:R-:W-:-:S04]  /*0350*/  IMAD.WIDE R72, R11, R90, c[0x0][0x1d0] ;  /* 0x000074000b487625 */ /* 0x000fc800078e025a */
[C---:B------:R-:W-:Y:S02]  /*0360*/  IMAD.WIDE R56, R11.reuse, R90, c[0x0][0x1a8] ;  /* 0x00006a000b387625 */ /* 0x040fe400078e025a */
[----:B------:R1:W5:Y:S04]  /*0370*/  LDG.E R72, [R72.64] ;  /* 0x0000000448487981 */ /* 0x000368000c1e1900 */
[----:B------:R1:W5:Y:S01]  /*0380*/  LDG.E R68, [R56.64] ;  /* 0x0000000438447981 */ /* 0x000362000c1e1900 */
[----:B------:R-:W-:-:S05]  /*0390*/  IMAD R69, R11, c[0x0][0x168], RZ ;  /* 0x00005a000b457a24 */ /* 0x000fca00078e02ff */
[----:B------:R-:W-:-:S04]  /*03a0*/  SHF.R.S32.HI R74, RZ, 0x1f, R69 ;  /* 0x0000001fff4a7819 */ /* 0x000fc80000011445 */
[----:B------:R-:W-:Y:S02]  /*03b0*/  LEA.HI R69, R74, R69, RZ, 0x3 ;  /* 0x000000454a457211 */ /* 0x000fe400078f18ff */
[----:B------:R-:W-:Y:S02]  /*03c0*/  MOV R88, 0x10 ;  /* 0x0000001000587802 */ /* 0x000fe40000000f00 */
[----:B------:R-:W-:Y:S01]  /*03d0*/  LEA.HI.SX32 R69, R69, R60, 0x1d ;  /* 0x0000003c45457211 */ /* 0x000fe200078feaff */
[----:B------:R-:W-:Y:S01]  /*03e0*/  BSSY B0, `(.L_x_112) ;  /* 0x0000063000007945 */ /* 0x000fe20003800000 */
[----:B------:R-:W-:Y:S01]  /*03f0*/  CS2R R86, SRZ ;  /* 0x0000000000567805 */ /* 0x000fe2000001ff00 */
[----:B------:R-:W-:-:S04]  /*0400*/  IMAD.WIDE R74, R11, R90, c[0x0][0x1a0] ;  /* 0x000068000b4a7625 */ /* 0x000fc800078e025a */
[----:B0-----:R-:W-:Y:S01]  /*0410*/  IMAD.WIDE.U32 R70, R69, R88, c[0x0][0x218] ;  /* 0x0000860045467625 */ /* 0x001fe200078e0058 */
[----:B--2---:R-:W-:-:S13]  /*0420*/  ISETP.GT.AND P2, PT, R89, RZ, PT ;  /* 0x000000ff5900720c */ /* 0x004fda0003f44270 */
[----:B------:R-:W-:Y:S05]  /*0430*/  @P2 BRA `(.L_x_113) ;  /* 0x0000005000002947 */ /* 0x000fea0003800000 */
[----:B-1----:R-:W-:-:S04]  /*0440*/  ISETP.EQ.U32.AND P0, PT, RZ, c[0x0][0x218], PT ;  /* 0x00008600ff007a0c */ /* 0x002fc80003f02070 */
[----:B------:R-:W-:-:S13]  /*0450*/  ISETP.EQ.OR.EX P0, PT, RZ, c[0x0][0x21c], !P1, P0 ;  /* 0x00008700ff007a0c */ /* 0x000fda0004f02700 */
[----:B------:R-:W-:Y:S05]  /*0460*/  @P0 BRA `(.L_x_114) ;  /* 0x000005a000000947 */ /* 0x000fea0003800000 */
[----:B------:R0:W5:Y:S01]  /*0470*/  LDG.E.128 R36, [R70.64] ;  /* 0x0000000446247981 */ /* 0x000162000c1e1d00 */
[----:B------:R-:W-:Y:S05]  /*0480*/  BRA `(.L_x_114) ;  /* 0x0000058000007947 */ /* 0x000fea0003800000 */
.L_x_113:
        /* <DEDUP_REMOVED lines=16> */
[--C-:B---3--:R-:W-:Y:S02]  /*0590*/  PRMT R70, RZ, 0x5410, R52.reuse ;  /* 0x00005410ff467816 */ /* 0x108fe40000000034 */
[--C-:B------:R-:W-:Y:S02]  /*05a0*/  PRMT R76, RZ, 0x7610, R53.reuse ;  /* 0x00007610ff4c7816 */ /* 0x100fe40000000035 */
[----:B------:R-:W-:Y:S02]  /*05b0*/  PRMT R52, RZ, 0x7610, R52 ;  /* 0x00007610ff347816 */ /* 0x000fe40000000034 */
[----:B------:R-:W-:Y:S01]  /*05c0*/  PRMT R74, RZ, 0x5410, R53 ;  /* 0x00005410ff4a7816 */ /* 0x000fe20000000035 */
[C---:B------:R-:W-:Y:S01]  /*05d0*/  FADD.FTZ R53, -R73.reuse, R70 ;  /* 0x0000004649357221 */ /* 0x040fe20000010100 */
[--C-:B------:R-:W-:Y:S01]  /*05e0*/  PRMT R80, RZ, 0x5410, R55.reuse ;  /* 0x00005410ff507816 */ /* 0x100fe20000000037 */
[C---:B------:R-:W-:Y:S01]  /*05f0*/  FADD.FTZ R77, -R73.reuse, R76 ;  /* 0x0000004c494d7221 */ /* 0x040fe20000010100 */
[----:B------:R-:W-:Y:S01]  /*0600*/  PRMT R82, RZ, 0x7610, R55 ;  /* 0x00007610ff527816 */ /* 0x000fe20000000037 */
[----:B------:R-:W-:Y:S01]  /*0610*/  FADD.FTZ R55, -R73, R52 ;  /* 0x0000003449377221 */ /* 0x000fe20000010100 */
[----:B------:R-:W-:Y:S01]  /*0620*/  PRMT R78, RZ, 0x5410, R54 ;  /* 0x00005410ff4e7816 */ /* 0x000fe20000000036 */
[----:B-----5:R-:W-:-:S02]  /*0630*/  FMUL.FTZ R53, R68, R53 ;  /* 0x0000003544357220 */ /* 0x020fc40000410000 */
[C---:B------:R-:W-:Y:S02]  /*0640*/  FADD.FTZ R75, -R73.reuse, R74 ;  /* 0x0000004a494b7221 */ /* 0x040fe40000010100 */
[----:B------:R-:W-:Y:S01]  /*0650*/  FMUL.FTZ R52, R68, R55 ;  /* 0x0000003744347220 */ /* 0x000fe20000410000 */
[--C-:B----4-:R-:W-:Y:S02]  /*0660*/  PRMT R76, RZ, 0x5410, R56.reuse ;  /* 0x00005410ff4c7816 */ /* 0x110fe40000000038 */
[----:B------:R-:W-:Y:S01]  /*0670*/  PRMT R79, RZ, 0x7610, R56 ;  /* 0x00007610ff4f7816 */ /* 0x000fe20000000038 */
[----:B------:R-:W-:Y:S02]  /*0680*/  FADD.FTZ R85, -R73, R78 ;  /* 0x0000004e49557221 */ /* 0x000fe40000010100 */
[-C--:B------:R-:W-:Y:S02]  /*0690*/  FFMA.FTZ R32, R53, R76.reuse, R32 ;  /* 0x0000004c35207223 */ /* 0x080fe40000010020 */
[----:B------:R-:W-:Y:S01]  /*06a0*/  FADD.FTZ R12, R12, R76 ;  /* 0x0000004c0c0c7221 */ /* 0x000fe20000010000 */
[----:B------:R-:W-:Y:S01]  /*06b0*/  PRMT R54, RZ, 0x7610, R54 ;  /* 0x00007610ff367816 */ /* 0x000fe20000000036 */
[----:B------:R-:W-:Y:S01]  /*06c0*/  FMUL.FTZ R76, R9, R76 ;  /* 0x0000004c094c7220 */ /* 0x000fe20000410000 */
[--C-:B------:R-:W-:Y:S01]  /*06d0*/  PRMT R78, RZ, 0x5410, R57.reuse ;  /* 0x00005410ff4e7816 */ /* 0x100fe20000000039 */
[----:B------:R-:W-:Y:S01]  /*06e0*/  FMUL.FTZ R55, R68, R75 ;  /* 0x0000004b44377220 */ /* 0x000fe20000410000 */
[----:B------:R-:W-:Y:S01]  /*06f0*/  PRMT R81, RZ, 0x7610, R57 ;  /* 0x00007610ff517816 */ /* 0x000fe20000000039 */
[----:B------:R-:W-:-:S02]  /*0700*/  FFMA.FTZ R33, R52, R79, R33 ;  /* 0x0000004f34217223 */ /* 0x000fc40000010021 */
[----:B------:R-:W-:Y:S02]  /*0710*/  FADD.FTZ R13, R13, R79 ;  /* 0x0000004f0d0d7221 */ /* 0x000fe40000010000 */
[----:B------:R-:W-:Y:S02]  /*0720*/  FMUL.FTZ R79, R8, R79 ;  /* 0x0000004f084f7220 */ /* 0x000fe40000410000 */
[----:B------:R-:W-:Y:S02]  /*0730*/  FADD.FTZ R70, RZ, R76 ;  /* 0x0000004cff467221 */ /* 0x000fe40000010000 */
[----:B------:R-:W-:Y:S02]  /*0740*/  FFMA.FTZ R57, R53, R76, RZ ;  /* 0x0000004c35397223 */ /* 0x000fe400000100ff */
[C---:B------:R-:W-:Y:S02]  /*0750*/  FADD.FTZ R87, -R73.reuse, R54 ;  /* 0x0000003649577221 */ /* 0x040fe40000010100 */
[----:B------:R-:W-:-:S02]  /*0760*/  FADD.FTZ R89, -R73, R80 ;  /* 0x0000005049597221 */ /* 0x000fc40000010100 */
[----:B------:R-:W-:Y:S02]  /*0770*/  FADD.FTZ R71, -R73, R82 ;  /* 0x0000005249477221 */ /* 0x000fe40000010100 */
[----:B------:R-:W-:Y:S02]  /*0780*/  FMUL.FTZ R54, R68, R77 ;  /* 0x0000004d44367220 */ /* 0x000fe40000410000 */
[-C--:B------:R-:W-:Y:S02]  /*0790*/  FFMA.FTZ R34, R55, R78.reuse, R34 ;  /* 0x0000004e37227223 */ /* 0x080fe40000010022 */
[----:B------:R-:W-:Y:S02]  /*07a0*/  FADD.FTZ R14, R14, R78 ;  /* 0x0000004e0e0e7221 */ /* 0x000fe40000010000 */
[----:B------:R-:W-:Y:S02]  /*07b0*/  FMUL.FTZ R78, R7, R78 ;  /* 0x0000004e074e7220 */ /* 0x000fe40000410000 */
[----:B------:R-:W-:-:S02]  /*07c0*/  FADD.FTZ R73, R70, R79 ;  /* 0x0000004f46497221 */ /* 0x000fc40000010000 */
[----:B------:R-:W-:Y:S01]  /*07d0*/  FFMA.FTZ R57, R52, R79, R57 ;  /* 0x0000004f34397223 */ /* 0x000fe20000010039 */
[----:B------:R-:W-:Y:S01]  /*07e0*/  PRMT R80, RZ, 0x5410, R58 ;  /* 0x00005410ff507816 */ /* 0x000fe2000000003a */
[----:B------:R-:W-:Y:S01]  /*07f0*/  FFMA.FTZ R35, R54, R81, R35 ;  /* 0x0000005136237223 */ /* 0x000fe20000010023 */
[----:B------:R-:W-:Y:S01]  /*0800*/  PRMT R82, RZ, 0x5410, R59 ;  /* 0x00005410ff527816 */ /* 0x000fe2000000003b */
[----:B------:R-:W-:Y:S01]  /*0810*/  FADD.FTZ R15, R15, R81 ;  /* 0x000000510f0f7221 */ /* 0x000fe20000010000 */
[----:B------:R-:W-:Y:S01]  /*0820*/  PRMT R56, RZ, 0x7610, R59 ;  /* 0x00007610ff387816 */ /* 0x000fe2000000003b */
[----:B------:R-:W-:Y:S02]  /*0830*/  FMUL.FTZ R59, R68, R85 ;  /* 0x00000055443b7220 */ /* 0x000fe40000410000 */
[----:B------:R-:W-:Y:S02]  /*0840*/  FMUL.FTZ R81, R6, R81 ;  /* 0x0000005106517220 */ /* 0x000fe40000410000 */
[----:B------:R-:W-:-:S02]  /*0850*/  FADD.FTZ R70, R73, R78 ;  /* 0x0000004e49467221 */ /* 0x000fc40000010000 */
[----:B------:R-:W-:Y:S01]  /*0860*/  FFMA.FTZ R57, R55, R78, R57 ;  /* 0x0000004e37397223 */ /* 0x000fe20000010039 */
[----:B------:R-:W-:Y:S01]  /*0870*/  PRMT R83, RZ, 0x7610, R58 ;  /* 0x00007610ff537816 */ /* 0x000fe2000000003a */
[----:B------:R-:W-:Y:S02]  /*0880*/  FMUL.FTZ R58, R68, R87 ;  /* 0x00000057443a7220 */ /* 0x000fe40000410000 */
[-C--:B------:R-:W-:Y:S02]  /*0890*/  FFMA.FTZ R28, R59, R80.reuse, R28 ;  /* 0x000000503b1c7223 */ /* 0x080fe4000001001c */
[----:B------:R-:W-:Y:S02]  /*08a0*/  FADD.FTZ R16, R16, R80 ;  /* 0x0000005010107221 */ /* 0x000fe40000010000 */
[----:B------:R-:W-:Y:S02]  /*08b0*/  FMUL.FTZ R80, R5, R80 ;  /* 0x0000005005507220 */ /* 0x000fe40000410000 */
[----:B------:R-:W-:-:S02]  /*08c0*/  FADD.FTZ R73, R70, R81 ;  /* 0x0000005146497221 */ /* 0x000fc40000010000 */
[----:B------:R-:W-:Y:S02]  /*08d0*/  FFMA.FTZ R57, R54, R81, R57 ;  /* 0x0000005136397223 */ /* 0x000fe40000010039 */
[----:B------:R-:W-:Y:S02]  /*08e0*/  FMUL.FTZ R77, R68, R89 ;  /* 0x00000059444d7220 */ /* 0x000fe40000410000 */
[-C--:B------:R-:W-:Y:S02]  /*08f0*/  FFMA.FTZ R29, R58, R83.reuse, R29 ;  /* 0x000000533a1d7223 */ /* 0x080fe4000001001d */
[----:B------:R-:W-:Y:S02]  /*0900*/  FADD.FTZ R17, R17, R83 ;  /* 0x0000005311117221 */ /* 0x000fe40000010000 */
[----:B------:R-:W-:Y:S02]  /*0910*/  FMUL.FTZ R83, R4, R83 ;  /* 0x0000005304537220 */ /* 0x000fe40000410000 */
[----:B------:R-:W-:-:S02]  /*0920*/  FADD.FTZ R70, R73, R80 ;  /* 0x0000005049467221 */ /* 0x000fc40000010000 */
[----:B------:R-:W-:Y:S02]  /*0930*/  FFMA.FTZ R57, R59, R80, R57 ;  /* 0x000000503b397223 */ /* 0x000fe40000010039 */
[-C--:B------:R-:W-:Y:S02]  /*0940*/  FFMA.FTZ R30, R77, R82.reuse, R30 ;  /* 0x000000524d1e7223 */ /* 0x080fe4000001001e */
[----:B------:R-:W-:Y:S02]  /*0950*/  FADD.FTZ R18, R18, R82 ;  /* 0x0000005212127221 */ /* 0x000fe40000010000 */
[----:B------:R-:W-:Y:S02]  /*0960*/  FMUL.FTZ R82, R3, R82 ;  /* 0x0000005203527220 */ /* 0x000fe40000410000 */
[----:B------:R-:W-:Y:S02]  /*0970*/  FADD.FTZ R73, R70, R83 ;  /* 0x0000005346497221 */ /* 0x000fe40000010000 */
[----:B------:R-:W-:-:S02]  /*0980*/  FFMA.FTZ R57, R58, R83, R57 ;  /* 0x000000533a397223 */ /* 0x000fc40000010039 */
[----:B------:R-:W-:Y:S02]  /*0990*/  FMUL.FTZ R84, R68, R71 ;  /* 0x0000004744547220 */ /* 0x000fe40000410000 */
[----:B------:R-:W-:Y:S02]  /*09a0*/  FMUL.FTZ R85, R2, R56 ;  /* 0x0000003802557220 */ /* 0x000fe40000410000 */
[----:B------:R-:W-:Y:S02]  /*09b0*/  FADD.FTZ R70, R73, R82 ;  /* 0x0000005249467221 */ /* 0x000fe40000010000 */
[----:B------:R-:W-:Y:S02]  /*09c0*/  FFMA.FTZ R57, R77, R82, R57 ;  /* 0x000000524d397223 */ /* 0x000fe40000010039 */
[----:B------:R-:W-:Y:S02]  /*09d0*/  FFMA.FTZ R31, R84, R56, R31 ;  /* 0x00000038541f7223 */ /* 0x000fe4000001001f */
[----:B------:R-:W-:-:S02]  /*09e0*/  FADD.FTZ R19, R19, R56 ;  /* 0x0000003813137221 */ /* 0x000fc40000010000 */
[----:B------:R-:W-:Y:S02]  /*09f0*/  FADD.FTZ R87, R70, R85 ;  /* 0x0000005546577221 */ /* 0x000fe40000010000 */
[----:B------:R-:W-:Y:S02]  /*0a00*/  FFMA.FTZ R86, R84, R85, R57 ;  /* 0x0000005554567223 */ /* 0x000fe40000010039 */
.L_x_114:
[----:B------:R-:W-:Y:S05]  /*0a10*/  BSYNC B0 ;  /* 0x0000000000007941 */ /* 0x000fea0003800000 */
.L_x_112:
[----:B------:R-:W-:Y:S05]  /*0a20*/  BRA.DIV ~URZ, `(.L_x_115) ;  /* 0x000015327f007947 */ /* 0x000fea000b800000 */
[----:B0-----:R0:W1:Y:S02]  /*0a30*/  SHFL.BFLY PT, R70, R87, 0x1, 0x1f ;  /* 0x0c201f0057467f89 */ /* 0x00106400000e0000 */
.L_x_148:
        /* <DEDUP_REMOVED lines=12> */
[----:B0-2---:R-:W-:-:S05]  /*0b00*/  FADD.FTZ R87, R74, R73 ;  /* 0x000000494a577221 */ /* 0x005fca0000010000 */
[----:B------:R-:W0:Y:S01]  /*0b10*/  SHFL.BFLY PT, R86, R87, 0x8, 0x1f ;  /* 0x0d001f0057567f89 */ /* 0x000e2200000e0000 */
[----:B-1----:R-:W-:-:S05]  /*0b20*/  FADD.FTZ R70, R75, R70 ;  /* 0x000000464b467221 */ /* 0x002fca0000010000 */
[----:B------:R1:W2:Y:S01]  /*0b30*/  SHFL.BFLY PT, R73, R70, 0x10, 0x1f ;  /* 0x0e001f0046497f89 */ /* 0x0002a200000e0000 */
[----:B0-----:R-:W-:-:S05]  /*0b40*/  FADD.FTZ R71, R87, R86 ;  /* 0x0000005657477221 */ /* 0x001fca0000010000 */
[----:B------:R1:W0:Y:S02]  /*0b50*/  SHFL.BFLY PT, R86, R71, 0x10, 0x1f ;  /* 0x0e001f0047567f89 */ /* 0x00022400000e0000 */
.L_x_149:
[----:B------:R-:W-:Y:S01]  /*0b60*/  BSSY B0, `(.L_x_117) ;  /* 0x00000d3000007945 */ /* 0x000fe20003800000 */
[----:B------:R-:W-:Y:S05]  /*0b70*/  @!P1 BRA `(.L_x_118) ;  /* 0x00000d1000009947 */ /* 0x000fea0003800000 */
[----:B-----5:R-:W-:Y:S01]  /*0b80*/  ISETP.GE.AND P3, PT, R72, 0x1, PT ;  /* 0x000000014800780c */ /* 0x020fe20003f66270 */
[----:B------:R-:W-:Y:S01]  /*0b90*/  BSSY B1, `(.L_x_119) ;  /* 0x000000d000017945 */ /* 0x000fe20003800000 */
[----:B--2---:R-:W-:-:S11]  /*0ba0*/  FADD.FTZ R56, R73, R70 ;  /* 0x0000004649387221 */ /* 0x004fd60000010000 */
[----:B------:R-:W-:-:S05]  /*0bb0*/  @P3 IADD3 R72, R72, -0x1, RZ ;  /* 0xffffffff48483810 */ /* 0x000fca0007ffe0ff */
[----:B------:R-:W-:-:S05]  /*0bc0*/  @P3 IMAD R72, R72, c[0x0][0x168], RZ ;  /* 0x00005a0048483a24 */ /* 0x000fca00078e02ff */
[----:B------:R-:W-:-:S04]  /*0bd0*/  @P3 SHF.R.S32.HI R57, RZ, 0x1f, R72 ;  /* 0x0000001fff393819 */ /* 0x000fc80000011448 */
[----:B------:R-:W-:Y:S01]  /*0be0*/  @P3 LEA.HI R75, R57, R72, RZ, 0x3 ;  /* 0x00000048394b3211 */ /* 0x000fe200078f18ff */
[----:B------:R-:W-:Y:S02]  /*0bf0*/  IMAD.MOV.U32 R72, RZ, RZ, RZ ;  /* 0x000000ffff487224 */ /* 0x000fe400078e00ff */
[----:B0-----:R-:W-:Y:S01]  /*0c00*/  FADD.FTZ R57, R86, R71 ;  /* 0x0000004756397221 */ /* 0x001fe20000010000 */
[----:B------:R-:W-:Y:S01]  /*0c10*/  @P3 LEA.HI.SX32 R72, R75, R60, 0x1d ;  /* 0x0000003c4b483211 */ /* 0x000fe200078feaff */
[----:B------:R-:W-:Y:S05]  /*0c20*/  @!P3 BRA `(.L_x_120) ;  /* 0x000000300000b947 */ /* 0x000fea0003800000 */
[----:B------:R-:W-:-:S05]  /*0c30*/  MOV R41, 0x10 ;  /* 0x0000001000297802 */ /* 0x000fca0000000f00 */
[----:B------:R-:W-:-:S06]  /*0c40*/  IMAD.WIDE.U32 R40, R72, R41, c[0x0][0x170] ;  /* 0x00005c0048287625 */ /* 0x000fcc00078e0029 */
[----:B------:R-:W5:Y:S02]  /*0c50*/  LDG.E.128 R40, [R40.64] ;  /* 0x0000000428287981 */ /* 0x000f64000c1e1d00 */
.L_x_120:
[----:B------:R-:W-:Y:S05]  /*0c60*/  BSYNC B1 ;  /* 0x0000000000017941 */ /* 0x000fea0003800000 */
.L_x_119:
[----:B------:R-:W-:Y:S01]  /*0c70*/  BSSY B1, `(.L_x_121) ;  /* 0x0000017000017945 */ /* 0x000fe20003800000 */
[----:B------:R-:W-:Y:S02]  /*0c80*/  FMUL.FTZ R56, R56, c[0x0][0x1e0] ;  /* 0x0000780038387a20 */ /* 0x000fe40000410000 */
[----:B------:R-:W-:Y:S01]  /*0c90*/  FMUL.FTZ R57, R57, c[0x0][0x1e0] ;  /* 0x0000780039397a20 */ /* 0x000fe20000410000 */
[----:B------:R-:W-:Y:S05]  /*0ca0*/  @P2 BRA `(.L_x_122) ;  /* 0x0000008000002947 */ /* 0x000fea0003800000 */
[----:B------:R-:W-:Y:S01]  /*0cb0*/  ULDC.64 UR6, c[0x0][0x218] ;  /* 0x0000860000067ab9 */ /* 0x000fe20000000a00 */
[----:B-1----:R-:W-:Y:S01]  /*0cc0*/  IMAD.MOV.U32 R71, RZ, RZ, RZ ;  /* 0x000000ffff477224 */ /* 0x002fe200078e00ff */
[----:B------:R-:W-:-:S04]  /*0cd0*/  UISETP.NE.U32.AND UP0, UPT, URZ, UR6, UPT ;  /* 0x000000063f00728c */ /* 0x000fc8000bf05070 */
[----:B------:R-:W-:-:S06]  /*0ce0*/  UISETP.NE.AND.EX UP0, UPT, URZ, UR7, UPT, UP0 ;  /* 0x000000073f00728c */ /* 0x000fcc000bf05300 */
[----:B------:R-:W-:-:S13]  /*0cf0*/  PLOP3.LUT P4, PT, PT, PT, UP0, 0x80, 0x0 ;  /* 0x000000000000781c */ /* 0x000fda0003f8f008 */
[----:B------:R-:W-:Y:S05]  /*0d00*/  @!P4 BRA `(.L_x_123) ;  /* 0x000000d00000c947 */ /* 0x000fea0003800000 */
[----:B------:R-:W-:Y:S01]  /*0d10*/  PRMT R71, RZ, 0x5410, R36 ;  /* 0x00005410ff477816 */ /* 0x000fe20000000024 */
[----:B------:R-:W-:Y:S05]  /*0d20*/  BRA `(.L_x_123) ;  /* 0x000000b000007947 */ /* 0x000fea0003800000 */
.L_x_122:
[----:B------:R-:W-:Y:S01]  /*0d30*/  ULDC.64 UR6, c[0x0][0x218] ;  /* 0x0000860000067ab9 */ /* 0x000fe20000000a00 */
[----:B------:R-:W-:Y:S01]  /*0d40*/  ISETP.NE.AND P0, PT, R10, RZ, PT ;  /* 0x000000ff0a00720c */ /* 0x000fe20003f05270 */
[----:B------:R-:W-:-:S03]  /*0d50*/  UISETP.NE.U32.AND UP0, UPT, URZ, UR6, UPT ;  /* 0x000000063f00728c */ /* 0x000fc6000bf05070 */
[----:B-1----:R-:W-:Y:S01]  /*0d60*/  FSEL R70, R56, RZ, !P0 ;  /* 0x000000ff38467208 */ /* 0x002fe20004000000 */
[----:B------:R-:W-:-:S04]  /*0d70*/  UISETP.NE.AND.EX UP0, UPT, URZ, UR7, UPT, UP0 ;  /* 0x000000073f00728c */ /* 0x000fc8000bf05300 */
[----:B------:R-:W-:Y:S02]  /*0d80*/  FFMA.FTZ R71, R53, R57, R70 ;  /* 0x0000003935477223 */ /* 0x000fe40000010046 */
[----:B------:R-:W-:Y:S02]  /*0d90*/  PLOP3.LUT P4, PT, PT, PT, UP0, 0x80, 0x0 ;  /* 0x000000000000781c */ /* 0x000fe40003f8f008 */
[----:B------:R-:W-:-:S04]  /*0da0*/  FADD.FTZ R71, R76, -R71 ;  /* 0x800000474c477221 */ /* 0x000fc80000010000 */
[----:B------:R-:W-:-:S07]  /*0db0*/  FMUL.FTZ R71, R68, R71 ;  /* 0x0000004744477220 */ /* 0x000fce0000410000 */
[----:B------:R-:W-:-:S05]  /*0dc0*/  @P4 PRMT R70, RZ, 0x5410, R36 ;  /* 0x00005410ff464816 */ /* 0x000fca0000000024 */
[----:B------:R-:W-:Y:S02]  /*0dd0*/  @P4 FADD.FTZ R71, R71, R70 ;  /* 0x0000004647474221 */ /* 0x000fe40000010000 */
.L_x_123:
[----:B------:R-:W-:Y:S05]  /*0de0*/  BSYNC B1 ;  /* 0x0000000000017941 */ /* 0x000fea0003800000 */
.L_x_121:
[----:B------:R-:W-:Y:S01]  /*0df0*/  ISETP.NE.U32.AND P0, PT, RZ, c[0x0][0x258], PT ;  /* 0x00009600ff007a0c */ /* 0x000fe20003f05070 */
[----:B------:R-:W-:Y:S01]  /*0e00*/  @P3 FMUL.FTZ R73, R71, c[0x0][0x1ec] ;  /* 0x00007b0047493a20 */ /* 0x000fe20000410000 */
[----:B------:R-:W-:Y:S02]  /*0e10*/  BSSY B1, `(.L_x_124) ;  /* 0x0000015000017945 */ /* 0x000fe40003800000 */
[----:B------:R-:W-:Y:S01]  /*0e20*/  ISETP.NE.AND.EX P0, PT, RZ, c[0x0][0x25c], PT, P0 ;  /* 0x00009700ff007a0c */ /* 0x000fe20003f05300 */
[----:B------:R-:W-:-:S05]  /*0e30*/  @P3 FMUL.FTZ R70, R0, R73 ;  /* 0x0000004900463220 */ /* 0x000fca0000410000 */
[----:B------:R-:W-:Y:S02]  /*0e40*/  @P3 F2FP.BF16.PACK_AB R74, RZ, R70 ;  /* 0x00000046ff4a323e */ /* 0x000fe400000010ff */
[----:B-----5:R-:W-:Y:S02]  /*0e50*/  @P3 PRMT R70, RZ, 0x5410, R40 ;  /* 0x00005410ff463816 */ /* 0x020fe40000000028 */
[----:B------:R-:W-:-:S03]  /*0e60*/  @P3 PRMT R48, R74, 0x7610, R48 ;  /* 0x000076104a303816 */ /* 0x000fc60000000030 */
[----:B------:R-:W-:Y:S01]  /*0e70*/  @P0 F2FP.BF16.PACK_AB R71, RZ, R71 ;  /* 0x00000047ff47023e */ /* 0x000fe200000010ff */
[----:B------:R-:W-:-:S03]  /*0e80*/  @P3 FFMA.FTZ R20, R73, R70, R20 ;  /* 0x0000004649143223 */ /* 0x000fc60000010014 */
[----:B------:R-:W-:Y:S01]  /*0e90*/  @P0 PRMT R44, R71, 0x7610, R44 ;  /* 0x00007610472c0816 */ /* 0x000fe2000000002c */
[----:B------:R-:W-:Y:S05]  /*0ea0*/  @P2 BRA `(.L_x_125) ;  /* 0x0000004000002947 */ /* 0x000fea0003800000 */
[----:B------:R-:W-:Y:S01]  /*0eb0*/  HFMA2.MMA R71, -RZ, RZ, 0, 0 ;  /* 0x00000000ff477435 */ /* 0x000fe200000001ff */
[----:B------:R-:W-:Y:S05]  /*0ec0*/  @!P4 BRA `(.L_x_126) ;  /* 0x000000900000c947 */ /* 0x000fea0003800000 */
[----:B------:R-:W-:Y:S01]  /*0ed0*/  PRMT R71, RZ, 0x7610, R36 ;  /* 0x00007610ff477816 */ /* 0x000fe20000000024 */
[----:B------:R-:W-:Y:S05]  /*0ee0*/  BRA `(.L_x_126) ;  /* 0x0000007000007947 */ /* 0x000fea0003800000 */
.L_x_125:
[----:B------:R-:W-:-:S04]  /*0ef0*/  ISETP.NE.AND P5, PT, R10, RZ, PT ;  /* 0x000000ff0a00720c */ /* 0x000fc80003fa5270 */
[----:B------:R-:W-:-:S05]  /*0f00*/  FSEL R70, R56, RZ, !P5 ;  /* 0x000000ff38467208 */ /* 0x000fca0006800000 */
[----:B------:R-:W-:-:S04]  /*0f10*/  FFMA.FTZ R70, R52, R57, R70 ;  /* 0x0000003934467223 */ /* 0x000fc80000010046 */
[----:B------:R-:W-:Y:S01]  /*0f20*/  FADD.FTZ R71, R79, -R70 ;  /* 0x800000464f477221 */ /* 0x000fe20000010000 */
[----:B------:R-:W-:-:S03]  /*0f30*/  @P4 PRMT R70, RZ, 0x7610, R36 ;  /* 0x00007610ff464816 */ /* 0x000fc60000000024 */
[----:B------:R-:W-:-:S04]  /*0f40*/  FMUL.FTZ R71, R68, R71 ;  /* 0x0000004744477220 */ /* 0x000fc80000410000 */
[----:B------:R-:W-:Y:S02]  /*0f50*/  @P4 FADD.FTZ R71, R71, R70 ;  /* 0x0000004647474221 */ /* 0x000fe40000010000 */
.L_x_126:
[----:B------:R-:W-:Y:S05]  /*0f60*/  BSYNC B1 ;  /* 0x0000000000017941 */ /* 0x000fea0003800000 */
.L_x_124:
[----:B------:R-:W-:Y:S01]  /*0f70*/  @P3 FMUL.FTZ R70, R71, c[0x0][0x1ec] ;  /* 0x00007b0047463a20 */ /* 0x000fe20000410000 */
[----:B------:R-:W-:Y:S01]  /*0f80*/  @P0 F2FP.BF16.PACK_AB R71, RZ, R71 ;  /* 0x00000047ff47023e */ /* 0x000fe200000010ff */
[----:B------:R-:W-:Y:S02]  /*0f90*/  BSSY B1, `(.L_x_127) ;  /* 0x0000013000017945 */ /* 0x000fe40003800000 */
[----:B------:R-:W-:Y:S01]  /*0fa0*/  @P3 FMUL.FTZ R73, R62, R70 ;  /* 0x000000463e493220 */ /* 0x000fe20000410000 */
[----:B------:R-:W-:-:S04]  /*0fb0*/  @P0 PRMT R44, R44, 0x5410, R71 ;  /* 0x000054102c2c0816 */ /* 0x000fc80000000047 */
[----:B------:R-:W-:Y:S02]  /*0fc0*/  @P3 F2FP.BF16.PACK_AB R74, RZ, R73 ;  /* 0x00000049ff4a323e */ /* 0x000fe400000010ff */
[----:B------:R-:W-:Y:S02]  /*0fd0*/  @P3 PRMT R73, RZ, 0x7610, R40 ;  /* 0x00007610ff493816 */ /* 0x000fe40000000028 */
[----:B------:R-:W-:-:S03]  /*0fe0*/  @P3 PRMT R48, R48, 0x5410, R74 ;  /* 0x0000541030303816 */ /* 0x000fc6000000004a */
[----:B------:R-:W-:Y:S01]  /*0ff0*/  @P3 FFMA.FTZ R21, R70, R73, R21 ;  /* 0x0000004946153223 */ /* 0x000fe20000010015 */
[----:B------:R-:W-:Y:S05]  /*1000*/  @P2 BRA `(.L_x_128) ;  /* 0x0000004000002947 */ /* 0x000fea0003800000 */
[----:B------:R-:W-:Y:S01]  /*1010*/  IMAD.MOV.U32 R71, RZ, RZ, RZ ;  /* 0x000000ffff477224 */ /* 0x000fe200078e00ff */
[----:B------:R-:W-:Y:S05]  /*1020*/  @!P4 BRA `(.L_x_129) ;  /* 0x000000900000c947 */ /* 0x000fea0003800000 */
[----:B------:R-:W-:Y:S01]  /*1030*/  PRMT R71, RZ, 0x5410, R37 ;  /* 0x00005410ff477816 */ /* 0x000fe20000000025 */
[----:B------:R-:W-:Y:S05]  /*1040*/  BRA `(.L_x_129) ;  /* 0x0000007000007947 */ /* 0x000fea0003800000 */
.L_x_128:
[----:B------:R-:W-:-:S04]  /*1050*/  ISETP.NE.AND P5, PT, R10, RZ, PT ;  /* 0x000000ff0a00720c */ /* 0x000fc80003fa5270 */
[----:B------:R-:W-:-:S05]  /*1060*/  FSEL R70, R56, RZ, !P5 ;  /* 0x000000ff38467208 */ /* 0x000fca0006800000 */
[----:B------:R-:W-:Y:S01]  /*1070*/  FFMA.FTZ R71, R55, R57, R70 ;  /* 0x0000003937477223 */ /* 0x000fe20000010046 */
[----:B------:R-:W-:-:S03]  /*1080*/  @P4 PRMT R70, RZ, 0x5410, R37 ;  /* 0x00005410ff464816 */ /* 0x000fc60000000025 */
[----:B------:R-:W-:-:S04]  /*1090*/  FADD.FTZ R71, R78, -R71 ;  /* 0x800000474e477221 */ /* 0x000fc80000010000 */
[----:B------:R-:W-:-:S04]  /*10a0*/  FMUL.FTZ R71, R68, R71 ;  /* 0x0000004744477220 */ /* 0x000fc80000410000 */
[----:B------:R-:W-:Y:S02]  /*10b0*/  @P4 FADD.FTZ R71, R71, R70 ;  /* 0x0000004647474221 */ /* 0x000fe40000010000 */
.L_x_129:
[----:B------:R-:W-:Y:S05]  /*10c0*/  BSYNC B1 ;  /* 0x0000000000017941 */ /* 0x000fea0003800000 */
.L_x_127:
        /* <DEDUP_REMOVED lines=10> */
[----:B------:R-:W-:Y:S01]  /*1170*/  MOV R71, RZ ;  /* 0x000000ff00477202 */ /* 0x000fe20000000f00 */
[----:B------:R-:W-:Y:S05]  /*1180*/  @!P4 BRA `(.L_x_132) ;  /* 0x000000900000c947 */ /* 0x000fea0003800000 */
[----:B------:R-:W-:Y:S01]  /*1190*/  PRMT R71, RZ, 0x7610, R37 ;  /* 0x00007610ff477816 */ /* 0x000fe20000000025 */
[----:B------:R-:W-:Y:S05]  /*11a0*/  BRA `(.L_x_132) ;  /* 0x0000007000007947 */ /* 0x000fea0003800000 */
.L_x_131:
[----:B------:R-:W-:-:S04]  /*11b0*/  ISETP.NE.AND P5, PT, R10, RZ, PT ;  /* 0x000000ff0a00720c */ /* 0x000fc80003fa5270 */
[----:B------:R-:W-:-:S05]  /*11c0*/  FSEL R70, R56, RZ, !P5 ;  /* 0x000000ff38467208 */ /* 0x000fca0006800000 */
[----:B------:R-:W-:-:S04]  /*11d0*/  FFMA.FTZ R70, R54, R57, R70 ;  /* 0x0000003936467223 */ /* 0x000fc80000010046 */
[----:B------:R-:W-:Y:S01]  /*11e0*/  FADD.FTZ R71, R81, -R70 ;  /* 0x8000004651477221 */ /* 0x000fe20000010000 */
[----:B------:R-:W-:-:S03]  /*11f0*/  @P4 PRMT R70, RZ, 0x7610, R37 ;  /* 0x00007610ff464816 */ /* 0x000fc60000000025 */
[----:B------:R-:W-:-:S04]  /*1200*/  FMUL.FTZ R71, R68, R71 ;  /* 0x0000004744477220 */ /* 0x000fc80000410000 */
[----:B------:R-:W-:Y:S02]  /*1210*/  @P4 FADD.FTZ R71, R71, R70 ;  /* 0x0000004647474221 */ /* 0x000fe40000010000 */
.L_x_132:
[----:B------:R-:W-:Y:S05]  /*1220*/  BSYNC B1 ;  /* 0x0000000000017941 */ /* 0x000fea0003800000 */
.L_x_130:
        /* <DEDUP_REMOVED lines=14> */
.L_x_134:
[----:B------:R-:W-:-:S04]  /*1310*/  ISETP.NE.AND P5, PT, R10, RZ, PT ;  /* 0x000000ff0a00720c */ /* 0x000fc80003fa5270 */
[----:B------:R-:W-:-:S05]  /*1320*/  FSEL R70, R56, RZ, !P5 ;  /* 0x000000ff38467208 */ /* 0x000fca0006800000 */
[----:B------:R-:W-:Y:S01]  /*1330*/  FFMA.FTZ R71, R59, R57, R70 ;  /* 0x000000393b477223 */ /* 0x000fe20000010046 */
[----:B------:R-:W-:-:S03]  /*1340*/  @P4 PRMT R70, RZ, 0x5410, R38 ;  /* 0x00005410ff464816 */ /* 0x000fc60000000026 */
[----:B------:R-:W-:-:S04]  /*1350*/  FADD.FTZ R71, R80, -R71 ;  /* 0x8000004750477221 */ /* 0x000fc80000010000 */
[----:B------:R-:W-:-:S04]  /*1360*/  FMUL.FTZ R71, R68, R71 ;  /* 0x0000004744477220 */ /* 0x000fc80000410000 */
[----:B------:R-:W-:Y:S02]  /*1370*/  @P4 FADD.FTZ R71, R71, R70 ;  /* 0x0000004647474221 */ /* 0x000fe40000010000 */
.L_x_135:
[----:B------:R-:W-:Y:S05]  /*1380*/  BSYNC B1 ;  /* 0x0000000000017941 */ /* 0x000fea0003800000 */
.L_x_133:
        /* <DEDUP_REMOVED lines=10> */
[----:B------:R-:W-:Y:S01]  /*1430*/  HFMA2.MMA R71, -RZ, RZ, 0, 0 ;  /* 0x00000000ff477435 */ /* 0x000fe200000001ff */
[----:B------:R-:W-:Y:S05]  /*1440*/  @!P4 BRA `(.L_x_138) ;  /* 0x000000900000c947 */ /* 0x000fea0003800000 */
[----:B------:R-:W-:Y:S01]  /*1450*/  PRMT R71, RZ, 0x7610, R38 ;  /* 0x00007610ff477816 */ /* 0x000fe20000000026 */
[----:B------:R-:W-:Y:S05]  /*1460*/  BRA `(.L_x_138) ;  /* 0x0000007000007947 */ /* 0x000fea0003800000 */
.L_x_137:
[----:B------:R-:W-:-:S04]  /*1470*/  ISETP.NE.AND P5, PT, R10, RZ, PT ;  /* 0x000000ff0a00720c */ /* 0x000fc80003fa5270 */
[----:B------:R-:W-:-:S05]  /*1480*/  FSEL R70, R56, RZ, !P5 ;  /* 0x000000ff38467208 */ /* 0x000fca0006800000 */
[----:B------:R-:W-:-:S04]  /*1490*/  FFMA.FTZ R70, R58, R57, R70 ;  /* 0x000000393a467223 */ /* 0x000fc80000010046 */
[----:B------:R-:W-:Y:S01]  /*14a0*/  FADD.FTZ R71, R83, -R70 ;  /* 0x8000004653477221 */ /* 0x000fe20000010000 */
[----:B------:R-:W-:-:S03]  /*14b0*/  @P4 PRMT R70, RZ, 0x7610, R38 ;  /* 0x00007610ff464816 */ /* 0x000fc60000000026 */
[----:B------:R-:W-:-:S04]  /*14c0*/  FMUL.FTZ R71, R68, R71 ;  /* 0x0000004744477220 */ /* 0x000fc80000410000 */
[----:B------:R-:W-:Y:S02]  /*14d0*/  @P4 FADD.FTZ R71, R71, R70 ;  /* 0x0000004647474221 */ /* 0x000fe40000010000 */
.L_x_138:
[----:B------:R-:W-:Y:S05]  /*14e0*/  BSYNC B1 ;  /* 0x0000000000017941 */ /* 0x000fea0003800000 */
.L_x_136:
        /* <DEDUP_REMOVED lines=14> */
.L_x_140:
[----:B------:R-:W-:-:S04]  /*15d0*/  ISETP.NE.AND P5, PT, R10, RZ, PT ;  /* 0x000000ff0a00720c */ /* 0x000fc80003fa5270 */
[----:B------:R-:W-:-:S05]  /*15e0*/  FSEL R70, R56, RZ, !P5 ;  /* 0x000000ff38467208 */ /* 0x000fca0006800000 */
[----:B------:R-:W-:Y:S01]  /*15f0*/  FFMA.FTZ R71, R77, R57, R70 ;  /* 0x000000394d477223 */ /* 0x000fe20000010046 */
[----:B------:R-:W-:-:S03]  /*1600*/  @P4 PRMT R70, RZ, 0x5410, R39 ;  /* 0x00005410ff464816 */ /* 0x000fc60000000027 */
[----:B------:R-:W-:-:S04]  /*1610*/  FADD.FTZ R71, R82, -R71 ;  /* 0x8000004752477221 */ /* 0x000fc80000010000 */
[----:B------:R-:W-:-:S04]  /*1620*/  FMUL.FTZ R71, R68, R71 ;  /* 0x0000004744477220 */ /* 0x000fc80000410000 */
[----:B------:R-:W-:Y:S02]  /*1630*/  @P4 FADD.FTZ R71, R71, R70 ;  /* 0x0000004647474221 */ /* 0x000fe40000010000 */
.L_x_141:
[----:B------:R-:W-:Y:S05]  /*1640*/  BSYNC B1 ;  /* 0x0000000000017941 */ /* 0x000fea0003800000 */
.L_x_139:
        /* <DEDUP_REMOVED lines=14> */
.L_x_143:
[----:B------:R-:W-:-:S04]  /*1730*/  ISETP.NE.AND P2, PT, R10, RZ, PT ;  /* 0x000000ff0a00720c */ /* 0x000fc80003f45270 */
[----:B------:R-:W-:-:S05]  /*1740*/  FSEL R56, R56, RZ, !P2 ;  /* 0x000000ff38387208 */ /* 0x000fca0005000000 */
[----:B------:R-:W-:-:S04]  /*1750*/  FFMA.FTZ R56, R84, R57, R56 ;  /* 0x0000003954387223 */ /* 0x000fc80000010038 */
[----:B------:R-:W-:Y:S01]  /*1760*/  FADD.FTZ R57, R85, -R56 ;  /* 0x8000003855397221 */ /* 0x000fe20000010000 */
[----:B------:R-:W-:-:S03]  /*1770*/  @P4 PRMT R56, RZ, 0x7610, R39 ;  /* 0x00007610ff384816 */ /* 0x000fc60000000027 */
[----:B------:R-:W-:-:S04]  /*1780*/  FMUL.FTZ R57, R68, R57 ;  /* 0x0000003944397220 */ /* 0x000fc80000410000 */
[----:B------:R-:W-:Y:S02]  /*1790*/  @P4 FADD.FTZ R57, R57, R56 ;  /* 0x0000003839394221 */ /* 0x000fe40000010000 */
.L_x_144:
[----:B------:R-:W-:Y:S05]  /*17a0*/  BSYNC B1 ;  /* 0x0000000000017941 */ /* 0x000fea0003800000 */
.L_x_142:
[----:B------:R-:W-:Y:S01]  /*17b0*/  @P3 FMUL.FTZ R74, R57, c[0x0][0x1ec] ;  /* 0x00007b00394a3a20 */ /* 0x000fe20000410000 */
[----:B------:R-:W-:Y:S01]  /*17c0*/  @P3 MOV R73, 0x10 ;  /* 0x0000001000493802 */ /* 0x000fe20000000f00 */
[----:B------:R-:W-:Y:S01]  /*17d0*/  @P0 IMAD.MOV.U32 R56, RZ, RZ, 0x10 ;  /* 0x00000010ff380424 */ /* 0x000fe200078e00ff */
[----:B------:R-:W-:Y:S01]  /*17e0*/  @P0 F2FP.BF16.PACK_AB R70, RZ, R57 ;  /* 0x00000039ff46023e */ /* 0x000fe200000010ff */
[----:B------:R-:W-:Y:S02]  /*17f0*/  @P3 FMUL.FTZ R68, R67, R74 ;  /* 0x0000004a43443220 */ /* 0x000fe40000410000 */
[----:B------:R-:W-:Y:S01]  /*1800*/  @P0 IMAD.WIDE.U32 R56, R69, R56, c[0x0][0x258] ;  /* 0x0000960045380625 */ /* 0x000fe200078e0038 */
[----:B------:R-:W-:Y:S02]  /*1810*/  @P0 PRMT R47, R47, 0x5410, R70 ;  /* 0x000054102f2f0816 */ /* 0x000fe40000000046 */
[----:B------:R-:W-:Y:S01]  /*1820*/  @P3 F2FP.BF16.PACK_AB R71, RZ, R68 ;  /* 0x00000044ff47323e */ /* 0x000fe200000010ff */
[----:B------:R-:W-:-:S02]  /*1830*/  @P3 IMAD.WIDE.U32 R68, R72, R73, c[0x0][0x248] ;  /* 0x0000920048443625 */ /* 0x000fc400078e0049 */
[----:B------:R0:W-:Y:S01]  /*1840*/  @P0 STG.E.128 [R56.64], R44 ;  /* 0x0000002c38000986 */ /* 0x0001e2000c101d04 */
[----:B------:R-:W-:-:S05]  /*1850*/  @P3 PRMT R51, R51, 0x5410, R71 ;  /* 0x0000541033333816 */ /* 0x000fca0000000047 */
[----:B------:R1:W-:Y:S01]  /*1860*/  @P3 STG.E.128 [R68.64], R48 ;  /* 0x0000003044003986 */ /* 0x0003e2000c101d04 */
[----:B0-----:R-:W-:-:S05]  /*1870*/  @P3 PRMT R56, RZ, 0x7610, R43 ;  /* 0x00007610ff383816 */ /* 0x001fca000000002b */
[----:B------:R-:W-:Y:S02]  /*1880*/  @P3 FFMA.FTZ R27, R74, R56, R27 ;  /* 0x000000384a1b3223 */ /* 0x000fe4000001001b */
.L_x_118:
[----:B------:R-:W-:Y:S05]  /*1890*/  BSYNC B0 ;  /* 0x0000000000007941 */ /* 0x000fea0003800000 */
.L_x_117:
[----:B------:R-:W-:-:S05]  /*18a0*/  IMAD.MOV.U32 R56, RZ, RZ, c[0x0][0x160] ;  /* 0x00005800ff387624 */ /* 0x000fca00078e00ff */
[----:B------:R-:W-:-:S04]  /*18b0*/  LEA R11, R56, R11, 0x2 ;  /* 0x0000000b380b7211 */ /* 0x000fc800078e10ff */
[----:B------:R-:W-:-:S13]  /*18c0*/  ISETP.GE.AND P0, PT, R11, c[0x0][0x164], PT ;  /* 0x000059000b007a0c */ /* 0x000fda0003f06270 */
[----:B012--5:R-:W-:Y:S01]  /*18d0*/  @P0 CALL.REL.NOINC `(.L_x_111) ;  /* 0x0000001000000944 */ /* 0x027fe20003c00000 */
[----:B------:R-:W-:Y:S05]  /*18e0*/  BRA `(.L_x_145) ;  /* 0xffffea3000007947 */ /* 0x000fea000383ffff */
.L_x_111:
[----:B0----5:R-:W0:Y:S01]  /*18f0*/  S2R R38, SR_TID.X ;  /* 0x0000000000267919 */ /* 0x021e220000002100 */
[----:B------:R-:W-:Y:S01]  /*1900*/  WARPSYNC 0xffffffff ;  /* 0xffffffff00007948 */ /* 0x000fe20003800000 */
[----:B------:R-:W-:Y:S02]  /*1910*/  BSSY B0, `(.L_x_146) ;  /* 0x000005a000007945 */ /* 0x000fe40003800000 */
[----:B------:R-:W1:Y:S01]  /*1920*/  S2R R36, SR_CTAID.X ;  /* 0x0000000000247919 */ /* 0x000e620000002500 */
[----:B0-----:R-:W-:Y:S02]  /*1930*/  IMAD.SHL.U32 R0, R38, 0x20, RZ ;  /* 0x0000002026007824 */ /* 0x001fe400078e00ff */
[----:B-1----:R-:W-:-:S03]  /*1940*/  IMAD R41, R36, c[0x0][0x168], RZ ;  /* 0x00005a0024297a24 */ /* 0x002fc600078e02ff */
[----:B------:R-:W-:Y:S04]  /*1950*/  STS.128 [R0], R12 ;  /* 0x0000000c00007388 */ /* 0x000fe80000000c00 */
[----:B------:R0:W-:Y:S04]  /*1960*/  STS.128 [R0+0x10], R16 ;  /* 0x0000101000007388 */ /* 0x0001e80000000c00 */
[----:B------:R-:W-:Y:S01]  /*1970*/  BAR.SYNC.DEFER_BLOCKING 0x0 ;  /* 0x0000000000007b1d */ /* 0x000fe20000010000 */
[----:B0-----:R-:W-:-:S04]  /*1980*/  IADD3 R18, -R38, 0x7f, RZ ;  /* 0x0000007f26127810 */ /* 0x001fc80007ffe1ff */
[----:B------:R-:W-:-:S04]  /*1990*/  IADD3 R18, R18, c[0x0][0x168], RZ ;  /* 0x00005a0012127a10 */ /* 0x000fc80007ffe0ff */
[C---:B------:R-:W-:Y:S02]  /*19a0*/  LOP3.LUT P1, RZ, R18.reuse, 0xffffff80, RZ, 0xc0, !PT ;  /* 0xffffff8012ff7812 */ /* 0x040fe4000782c0ff */
[----:B------:R-:W-:Y:S01]  /*19b0*/  ISETP.GE.U32.AND P0, PT, R18, 0x100, PT ;  /* 0x000001001200780c */ /* 0x000fe20003f06070 */
[----:B------:R-:W0:Y:S04]  /*19c0*/  LDS R2, [R38.X4] ;  /* 0x0000000026027984 */ /* 0x000e280000004800 */
[----:B------:R-:W1:Y:S04]  /*19d0*/  LDS R5, [R38.X4+0x400] ;  /* 0x0004000026057984 */ /* 0x000e680000004800 */
[----:B------:R-:W2:Y:S04]  /*19e0*/  LDS R3, [R38.X4+0x200] ;  /* 0x0002000026037984 */ /* 0x000ea80000004800 */
[----:B------:R-:W3:Y:S04]  /*19f0*/  LDS R4, [R38.X4+0x600] ;  /* 0x0006000026047984 */ /* 0x000ee80000004800 */
[----:B------:R-:W4:Y:S04]  /*1a00*/  LDS R7, [R38.X4+0x800] ;  /* 0x0008000026077984 */ /* 0x000f280000004800 */
[----:B------:R-:W4:Y:S04]  /*1a10*/  LDS R6, [R38.X4+0xa00] ;  /* 0x000a000026067984 */ /* 0x000f280000004800 */
[----:B------:R-:W4:Y:S04]  /*1a20*/  LDS R9, [R38.X4+0xc00] ;  /* 0x000c000026097984 */ /* 0x000f280000004800 */
[----:B------:R-:W-:Y:S04]  /*1a30*/  LDS R8, [R38.X4+0xe00] ;  /* 0x000e000026087984 */ /* 0x000fe80000004800 */
[----:B------:R-:W-:Y:S01]  /*1a40*/  BAR.SYNC.DEFER_BLOCKING 0x0 ;  /* 0x0000000000007b1d */ /* 0x000fe20000010000 */
[----:B0-----:R-:W-:-:S04]  /*1a50*/  FADD.FTZ R2, RZ, R2 ;  /* 0x00000002ff027221 */ /* 0x001fc80000010000 */
[----:B-1----:R-:W-:Y:S02]  /*1a60*/  FADD.FTZ R2, R2, R5 ;  /* 0x0000000502027221 */ /* 0x002fe40000010000 */
[----:B--2---:R-:W-:-:S04]  /*1a70*/  FADD.FTZ R3, RZ, R3 ;  /* 0x00000003ff037221 */ /* 0x004fc80000010000 */
[----:B---3--:R-:W-:Y:S01]  /*1a80*/  FADD.FTZ R3, R3, R4 ;  /* 0x0000000403037221 */ /* 0x008fe20000010000 */
[----:B------:R-:W-:Y:S01]  /*1a90*/  STS.128 [R0], R32 ;  /* 0x0000002000007388 */ /* 0x000fe20000000c00 */
[----:B----4-:R-:W-:-:S03]  /*1aa0*/  FADD.FTZ R2, R2, R7 ;  /* 0x0000000702027221 */ /* 0x010fc60000010000 */
[----:B------:R-:W-:Y:S01]  /*1ab0*/  STS.128 [R0+0x10], R28 ;  /* 0x0000101c00007388 */ /* 0x000fe20000000c00 */
[----:B------:R-:W-:-:S03]  /*1ac0*/  FADD.FTZ R3, R3, R6 ;  /* 0x0000000603037221 */ /* 0x000fc60000010000 */
[----:B------:R-:W-:Y:S01]  /*1ad0*/  BAR.SYNC.DEFER_BLOCKING 0x0 ;  /* 0x0000000000007b1d */ /* 0x000fe20000010000 */
[----:B------:R-:W-:-:S05]  /*1ae0*/  FADD.FTZ R9, R2, R9 ;  /* 0x0000000902097221 */ /* 0x000fca0000010000 */
        /* <DEDUP_REMOVED lines=12> */
[----:B---3--:R-:W-:Y:S02]  /*1bb0*/  FADD.FTZ R12, R11, R12 ;  /* 0x0000000c0b0c7221 */ /* 0x008fe40000010000 */
[----:B------:R-:W-:Y:S01]  /*1bc0*/  FADD.FTZ R11, R3, R8 ;  /* 0x00000008030b7221 */ /* 0x000fe20000010000 */
[----:B------:R-:W-:Y:S01]  /*1bd0*/  STS.128 [R0], R20 ;  /* 0x0000001400007388 */ /* 0x000fe20000000c00 */
[----:B----4-:R-:W-:-:S03]  /*1be0*/  FADD.FTZ R10, R10, R15 ;  /* 0x0000000f0a0a7221 */ /* 0x010fc60000010000 */
[----:B------:R0:W-:Y:S01]  /*1bf0*/  STS.128 [R0+0x10], R24 ;  /* 0x0000101800007388 */ /* 0x0001e20000000c00 */
[----:B------:R-:W-:-:S03]  /*1c00*/  FADD.FTZ R12, R12, R17 ;  /* 0x000000110c0c7221 */ /* 0x000fc60000010000 */
[----:B------:R-:W-:Y:S01]  /*1c10*/  BAR.SYNC.DEFER_BLOCKING 0x0 ;  /* 0x0000000000007b1d */ /* 0x000fe20000010000 */
[----:B------:R-:W-:Y:S02]  /*1c20*/  FADD.FTZ R19, R10, R19 ;  /* 0x000000130a137221 */ /* 0x000fe40000010000 */
[----:B------:R-:W-:Y:S01]  /*1c30*/  FADD.FTZ R37, R12, R37 ;  /* 0x000000250c257221 */ /* 0x000fe20000010000 */
[----:B0-----:R-:W-:-:S04]  /*1c40*/  IADD3 R0, P2, R41, R38, RZ ;  /* 0x0000002629007210 */ /* 0x001fc80007f5e0ff */
[----:B------:R-:W-:-:S04]  /*1c50*/  IADD3.X R13, RZ, RZ, RZ, P2, !PT ;  /* 0x000000ffff0d7210 */ /* 0x000fc800017fe4ff */
[C---:B------:R-:W-:Y:S01]  /*1c60*/  SHF.L.U64.HI R13, R0.reuse, 0x2, R13 ;  /* 0x00000002000d7819 */ /* 0x040fe2000001020d */
[----:B------:R-:W-:Y:S01]  /*1c70*/  IMAD.SHL.U32 R0, R0, 0x4, RZ ;  /* 0x0000000400007824 */ /* 0x000fe200078e00ff */
[----:B------:R-:W0:Y:S04]  /*1c80*/  LDS R14, [R38.X4] ;  /* 0x00000000260e7984 */ /* 0x000e280000004800 */
[C---:B------:R-:W-:Y:S01]  /*1c90*/  IADD3 R2, P2, R0.reuse, c[0x0][0x228], RZ ;  /* 0x00008a0000027a10 */ /* 0x040fe20007f5e0ff */
[----:B------:R-:W1:Y:S01]  /*1ca0*/  LDS R16, [R38.X4+0x200] ;  /* 0x0002000026107984 */ /* 0x000e620000004800 */
[C---:B------:R-:W-:Y:S02]  /*1cb0*/  IADD3 R8, P3, R0.reuse, c[0x0][0x220], RZ ;  /* 0x0000880000087a10 */ /* 0x040fe40007f7e0ff */
[----:B------:R-:W-:Y:S01]  /*1cc0*/  IADD3 R0, P4, R0, c[0x0][0x240], RZ ;  /* 0x0000900000007a10 */ /* 0x000fe20007f9e0ff */
[----:B------:R-:W2:Y:S01]  /*1cd0*/  LDS R29, [R38.X4+0x400] ;  /* 0x00040000261d7984 */ /* 0x000ea20000004800 */
[----:B------:R-:W-:-:S02]  /*1ce0*/  IADD3.X R3, R13, c[0x0][0x22c], RZ, P2, !PT ;  /* 0x00008b000d037a10 */ /* 0x000fc400017fe4ff */
[C---:B------:R-:W-:Y:S01]  /*1cf0*/  IADD3.X R15, R13.reuse, c[0x0][0x224], RZ, P3, !PT ;  /* 0x000089000d0f7a10 */ /* 0x040fe20001ffe4ff */
[----:B------:R-:W3:Y:S01]  /*1d00*/  LDS R31, [R38.X4+0x600] ;  /* 0x00060000261f7984 */ /* 0x000ee20000004800 */
[----:B------:R-:W-:-:S03]  /*1d10*/  IADD3.X R13, R13, c[0x0][0x244], RZ, P4, !PT ;  /* 0x000091000d0d7a10 */ /* 0x000fc600027fe4ff */
[----:B------:R-:W4:Y:S04]  /*1d20*/  LDS R33, [R38.X4+0x800] ;  /* 0x0008000026217984 */ /* 0x000f280000004800 */
[----:B------:R-:W4:Y:S04]  /*1d30*/  LDS R35, [R38.X4+0xa00] ;  /* 0x000a000026237984 */ /* 0x000f280000004800 */
[----:B------:R-:W4:Y:S04]  /*1d40*/  LDS R39, [R38.X4+0xc00] ;  /* 0x000c000026277984 */ /* 0x000f280000004800 */
[----:B------:R0:W4:Y:S02]  /*1d50*/  LDS R21, [R38.X4+0xe00] ;  /* 0x000e000026157984 */ /* 0x0001240000004800 */
[----:B0-----:R-:W-:-:S02]  /*1d60*/  FADD.FTZ R14, RZ, R14 ;  /* 0x0000000eff0e7221 */ /* 0x001fc40000010000 */
[----:B-1----:R-:W-:Y:S02]  /*1d70*/  FADD.FTZ R16, RZ, R16 ;  /* 0x00000010ff107221 */ /* 0x002fe40000010000 */
[----:B--2---:R-:W-:Y:S02]  /*1d80*/  FADD.FTZ R14, R14, R29 ;  /* 0x0000001d0e0e7221 */ /* 0x004fe40000010000 */
[----:B---3--:R-:W-:Y:S02]  /*1d90*/  FADD.FTZ R16, R16, R31 ;  /* 0x0000001f10107221 */ /* 0x008fe40000010000 */
[----:B----4-:R-:W-:Y:S02]  /*1da0*/  FADD.FTZ R14, R14, R33 ;  /* 0x000000210e0e7221 */ /* 0x010fe40000010000 */
[----:B------:R-:W-:Y:S02]  /*1db0*/  FADD.FTZ R16, R16, R35 ;  /* 0x0000002310107221 */ /* 0x000fe40000010000 */
[----:B------:R-:W-:Y:S01]  /*1dc0*/  FADD.FTZ R39, R14, R39 ;  /* 0x000000270e277221 */ /* 0x000fe20000010000 */
[----:B------:R-:W-:Y:S05]  /*1dd0*/  @!P1 BRA `(.L_x_147) ;  /* 0x000000d000009947 */ /* 0x000fea0003800000 */
[----:B------:R-:W-:Y:S01]  /*1de0*/  MOV R4, R8 ;  /* 0x0000000800047202 */ /* 0x000fe20000000f00 */
[----:B------:R-:W-:Y:S01]  /*1df0*/  IMAD.MOV.U32 R5, RZ, RZ, R15 ;  /* 0x000000ffff057224 */ /* 0x000fe200078e000f */
[----:B------:R-:W-:Y:S01]  /*1e00*/  MOV R6, R0 ;  /* 0x0000000000067202 */ /* 0x000fe20000000f00 */
[----:B------:R-:W-:Y:S01]  /*1e10*/  IMAD.MOV.U32 R7, RZ, RZ, R13 ;  /* 0x000000ffff077224 */ /* 0x000fe200078e000d */
[----:B------:R0:W-:Y:S01]  /*1e20*/  STG.E [R2.64], R19 ;  /* 0x0000001302007986 */ /* 0x0001e2000c101904 */
[----:B------:R-:W-:-:S02]  /*1e30*/  IADD3 R8, P2, R8, 0x200, RZ ;  /* 0x0000020008087810 */ /* 0x000fc40007f5e0ff */
[----:B------:R-:W-:Y:S01]  /*1e40*/  IADD3 R0, P3, R0, 0x200, RZ ;  /* 0x0000020000007810 */ /* 0x000fe20007f7e0ff */
[----:B------:R1:W-:Y:S02]  /*1e50*/  STG.E [R4.64], R9 ;  /* 0x0000000904007986 */ /* 0x0003e4000c101904 */
[----:B------:R-:W-:Y:S01]  /*1e60*/  IMAD.X R15, RZ, RZ, R15, P2 ;  /* 0x000000ffff0f7224 */ /* 0x000fe200010e060f */
[----:B------:R-:W-:Y:S01]  /*1e70*/  IADD3.X R13, RZ, R13, RZ, P3, !PT ;  /* 0x0000000dff0d7210 */ /* 0x000fe20001ffe4ff */
[----:B------:R1:W-:Y:S01]  /*1e80*/  STG.E [R6.64], R39 ;  /* 0x0000002706007986 */ /* 0x0003e2000c101904 */
[----:B0-----:R-:W-:-:S04]  /*1e90*/  IADD3 R2, P1, R2, 0x200, RZ ;  /* 0x0000020002027810 */ /* 0x001fc80007f3e0ff */
[----:B------:R-:W-:-:S04]  /*1ea0*/  IADD3.X R3, RZ, R3, RZ, P1, !PT ;  /* 0x00000003ff037210 */ /* 0x000fc80000ffe4ff */
.L_x_147:
[----:B------:R-:W-:Y:S05]  /*1eb0*/  BSYNC B0 ;  /* 0x0000000000007941 */ /* 0x000fea0003800000 */
.L_x_146:
[----:B------:R-:W-:Y:S01]  /*1ec0*/  FADD.FTZ R21, R16, R21 ;  /* 0x0000001510157221 */ /* 0x000fe20000010000 */
[----:B------:R-:W-:Y:S06]  /*1ed0*/  @!P0 EXIT ;  /* 0x000000000000894d */ /* 0x000fec0003800000 */
[----:B------:R0:W-:Y:S01]  /*1ee0*/  STG.E [R2.64], R37 ;  /* 0x0000002502007986 */ /* 0x0001e2000c101904 */
[----:B-1----:R-:W-:Y:S01]  /*1ef0*/  IMAD.MOV.U32 R4, RZ, RZ, R0 ;  /* 0x000000ffff047224 */ /* 0x002fe200078e0000 */
[----:B------:R-:W-:Y:S01]  /*1f00*/  MOV R5, R13 ;  /* 0x0000000d00057202 */ /* 0x000fe20000000f00 */
[----:B0-----:R-:W-:Y:S01]  /*1f10*/  IMAD.MOV.U32 R2, RZ, RZ, R8 ;  /* 0x000000ffff027224 */ /* 0x001fe200078e0008 */
[----:B------:R-:W-:-:S05]  /*1f20*/  MOV R3, R15 ;  /* 0x0000000f00037202 */ /* 0x000fca0000000f00 */
[----:B------:R-:W-:Y:S04]  /*1f30*/  STG.E [R2.64], R11 ;  /* 0x0000000b02007986 */ /* 0x000fe8000c101904 */
[----:B------:R-:W-:Y:S01]  /*1f40*/  STG.E [R4.64], R21 ;  /* 0x0000001504007986 */ /* 0x000fe2000c101904 */
[----:B------:R-:W-:Y:S05]  /*1f50*/  EXIT ;  /* 0x000000000000794d */ /* 0x000fea0003800000 */
.L_x_115:
[----:B------:R-:W-:Y:S01]  /*1f60*/  HFMA2.MMA R88, -RZ, RZ, 0, 5.9604644775390625e-08 ;  /* 0x00000001ff587435 */ /* 0x000fe200000001ff */
[----:B------:R-:W-:Y:S01]  /*1f70*/  IMAD.MOV.U32 R89, RZ, RZ, R87 ;  /* 0x000000ffff597224 */ /* 0x000fe200078e0057 */
[----:B------:R-:W-:Y:S01]  /*1f80*/  MOV R75, 0xffffffff ;  /* 0xffffffff004b7802 */ /* 0x000fe20000000f00 */
[----:B------:R-:W-:Y:S01]  /*1f90*/  IMAD.MOV.U32 R74, RZ, RZ, 0x1f ;  /* 0x0000001fff4a7424 */ /* 0x000fe200078e00ff */
[----:B------:R-:W-:Y:S02]  /*1fa0*/  MOV R56, 0x1fc0 ;  /* 0x00001fc000387802 */ /* 0x000fe40000000f00 */
[----:B0----5:R-:W-:Y:S05]  /*1fb0*/  CALL.REL.NOINC `($__internal_6_$__cuda_sm70_shflsync_bfly_p) ;  /* 0x0000046000007944 */ /* 0x021fea0003c00000 */
[----:B-1----:R-:W-:Y:S01]  /*1fc0*/  IMAD.MOV.U32 R70, RZ, RZ, R75 ;  /* 0x000000ffff467224 */ /* 0x002fe200078e004b */
[----:B0-----:R-:W-:Y:S05]  /*1fd0*/  BRA `(.L_x_148) ;  /* 0xffffea6000007947 */ /* 0x001fea000383ffff */
.L_x_116:
[----:B------:R-:W-:Y:S01]  /*1fe0*/  HFMA2.MMA R74, -RZ, RZ, 0, 1.847743988037109375e-06 ;  /* 0x0000001fff4a7435 */ /* 0x000fe200000001ff */
[----:B------:R-:W-:Y:S01]  /*1ff0*/  MOV R89, R86 ;  /* 0x0000005600597202 */ /* 0x000fe20000000f00 */
[----:B------:R-:W-:Y:S01]  /*2000*/  IMAD.MOV.U32 R88, RZ, RZ, 0x1 ;  /* 0x00000001ff587424 */ /* 0x000fe200078e00ff */
[----:B------:R-:W-:Y:S01]  /*2010*/  MOV R56, 0x2040 ;  /* 0x0000204000387802 */ /* 0x000fe20000000f00 */
[----:B------:R-:W-:-:S02]  /*2020*/  IMAD.MOV.U32 R75, RZ, RZ, -0x1 ;  /* 0xffffffffff4b7424 */ /* 0x000fc400078e00ff */
[----:B01---5:R-:W-:Y:S05]  /*2030*/  CALL.REL.NOINC `($__internal_6_$__cuda_sm70_shflsync_bfly_p) ;  /* 0x000003e000007944 */ /* 0x023fea0003c00000 */
[----:B------:R-:W-:Y:S01]  /*2040*/  FADD.FTZ R87, R70, R87 ;  /* 0x0000005746577221 */ /* 0x000fe20000010000 */
[----:B0-----:R-:W-:Y:S01]  /*2050*/  MOV R88, 0x2 ;  /* 0x0000000200587802 */ /* 0x001fe20000000f00 */
[----:B-1----:R-:W-:Y:S01]  /*2060*/  FADD.FTZ R86, R86, R75 ;  /* 0x0000004b56567221 */ /* 0x002fe20000010000 */
[----:B------:R-:W-:Y:S01]  /*2070*/  MOV R75, 0xffffffff ;  /* 0xffffffff004b7802 */ /* 0x000fe20000000f00 */
[----:B------:R-:W-:Y:S01]  /*2080*/  IMAD.MOV.U32 R74, RZ, RZ, 0x1f ;  /* 0x0000001fff4a7424 */ /* 0x000fe200078e00ff */
[----:B------:R-:W-:Y:S01]  /*2090*/  MOV R56, 0x20c0 ;  /* 0x000020c000387802 */ /* 0x000fe20000000f00 */
[----:B------:R-:W-:-:S02]  /*20a0*/  IMAD.MOV.U32 R89, RZ, RZ, R87 ;  /* 0x000000ffff597224 */ /* 0x000fc400078e0057 */
[----:B------:R-:W-:Y:S05]  /*20b0*/  CALL.REL.NOINC `($__internal_6_$__cuda_sm70_shflsync_bfly_p) ;  /* 0x0000036000007944 */ /* 0x000fea0003c00000 */
[----:B0-----:R-:W-:Y:S01]  /*20c0*/  HFMA2.MMA R88, -RZ, RZ, 0, 1.1920928955078125e-07 ;  /* 0x00000002ff587435 */ /* 0x001fe200000001ff */
[----:B-1----:R-:W-:Y:S01]  /*20d0*/  MOV R70, R75 ;  /* 0x0000004b00467202 */ /* 0x002fe20000000f00 */
[----:B------:R-:W-:Y:S01]  /*20e0*/  IMAD.MOV.U32 R89, RZ, RZ, R86 ;  /* 0x000000ffff597224 */ /* 0x000fe200078e0056 */
[----:B------:R-:W-:Y:S01]  /*20f0*/  MOV R74, 0x1f ;  /* 0x0000001f004a7802 */ /* 0x000fe20000000f00 */
[----:B------:R-:W-:Y:S01]  /*2100*/  IMAD.MOV.U32 R75, RZ, RZ, -0x1 ;  /* 0xffffffffff4b7424 */ /* 0x000fe200078e00ff */
[----:B------:R-:W-:-:S02]  /*2110*/  MOV R56, 0x2130 ;  /* 0x0000213000387802 */ /* 0x000fc40000000f00 */
[----:B------:R-:W-:Y:S05]  /*2120*/  CALL.REL.NOINC `($__internal_6_$__cuda_sm70_shflsync_bfly_p) ;  /* 0x000002f000007944 */ /* 0x000fea0003c00000 */
[----:B------:R-:W-:Y:S01]  /*2130*/  FADD.FTZ R87, R70, R87 ;  /* 0x0000005746577221 */ /* 0x000fe20000010000 */
[----:B0-----:R-:W-:Y:S01]  /*2140*/  HFMA2.MMA R88, -RZ, RZ, 0, 2.384185791015625e-07 ;  /* 0x00000004ff587435 */ /* 0x001fe200000001ff */
[----:B-1----:R-:W-:Y:S01]  /*2150*/  FADD.FTZ R86, R86, R75 ;  /* 0x0000004b56567221 */ /* 0x002fe20000010000 */
[----:B------:R-:W-:Y:S01]  /*2160*/  MOV R74, 0x1f ;  /* 0x0000001f004a7802 */ /* 0x000fe20000000f00 */
[----:B------:R-:W-:Y:S01]  /*2170*/  IMAD.MOV.U32 R75, RZ, RZ, -0x1 ;  /* 0xffffffffff4b7424 */ /* 0x000fe200078e00ff */
[----:B------:R-:W-:-:S02]  /*2180*/  MOV R89, R87 ;  /* 0x0000005700597202 */ /* 0x000fc40000000f00 */
[----:B------:R-:W-:Y:S02]  /*2190*/  MOV R56, 0x21b0 ;  /* 0x000021b000387802 */ /* 0x000fe40000000f00 */
[----:B------:R-:W-:Y:S05]  /*21a0*/  CALL.REL.NOINC `($__internal_6_$__cuda_sm70_shflsync_bfly_p) ;  /* 0x0000027000007944 */ /* 0x000fea0003c00000 */
[----:B0-----:R-:W-:Y:S01]  /*21b0*/  HFMA2.MMA R88, -RZ, RZ, 0, 2.384185791015625e-07 ;  /* 0x00000004ff587435 */ /* 0x001fe200000001ff */
[----:B-1----:R-:W-:Y:S01]  /*21c0*/  MOV R70, R75 ;  /* 0x0000004b00467202 */ /* 0x002fe20000000f00 */
[----:B------:R-:W-:Y:S01]  /*21d0*/  IMAD.MOV.U32 R89, RZ, RZ, R86 ;  /* 0x000000ffff597224 */ /* 0x000fe200078e0056 */
[----:B------:R-:W-:Y:S01]  /*21e0*/  MOV R74, 0x1f ;  /* 0x0000001f004a7802 */ /* 0x000fe20000000f00 */
[----:B------:R-:W-:Y:S01]  /*21f0*/  IMAD.MOV.U32 R75, RZ, RZ, -0x1 ;  /* 0xffffffffff4b7424 */ /* 0x000fe200078e00ff */
[----:B------:R-:W-:Y:S02]  /*2200*/  MOV R56, 0x2220 ;  /* 0x0000222000387802 */ /* 0x000fe40000000f00 */
[----:B------:R-:W-:Y:S05]  /*2210*/  CALL.REL.NOINC `($__internal_6_$__cuda_sm70_shflsync_bfly_p) ;  /* 0x0000020000007944 */ /* 0x000fea0003c00000 */
[----:B------:R-:W-:Y:S01]  /*2220*/  FADD.FTZ R87, R70, R87 ;  /* 0x0000005746577221 */ /* 0x000fe20000010000 */
[----:B0-----:R-:W-:Y:S01]  /*2230*/  HFMA2.MMA R88, -RZ, RZ, 0, 4.76837158203125e-07 ;  /* 0x00000008ff587435 */ /* 0x001fe200000001ff */
[----:B-1----:R-:W-:Y:S01]  /*2240*/  FADD.FTZ R86, R86, R75 ;  /* 0x0000004b56567221 */ /* 0x002fe20000010000 */
[----:B------:R-:W-:Y:S01]  /*2250*/  MOV R74, 0x1f ;  /* 0x0000001f004a7802 */ /* 0x000fe20000000f00 */
[----:B------:R-:W-:Y:S01]  /*2260*/  IMAD.MOV.U32 R75, RZ, RZ, -0x1 ;  /* 0xffffffffff4b7424 */ /* 0x000fe200078e00ff */
[----:B------:R-:W-:-:S02]  /*2270*/  MOV R89, R87 ;  /* 0x0000005700597202 */ /* 0x000fc40000000f00 */
[----:B------:R-:W-:Y:S02]  /*2280*/  MOV R56, 0x22a0 ;  /* 0x000022a000387802 */ /* 0x000fe40000000f00 */
[----:B------:R-:W-:Y:S05]  /*2290*/  CALL.REL.NOINC `($__internal_6_$__cuda_sm70_shflsync_bfly_p) ;  /* 0x0000018000007944 */ /* 0x000fea0003c00000 */
[----:B0-----:R-:W-:Y:S01]  /*22a0*/  HFMA2.MMA R88, -RZ, RZ, 0, 4.76837158203125e-07 ;  /* 0x00000008ff587435 */ /* 0x001fe200000001ff */
[----:B-1----:R-:W-:Y:S01]  /*22b0*/  MOV R70, R75 ;  /* 0x0000004b00467202 */ /* 0x002fe20000000f00 */
[----:B------:R-:W-:Y:S01]  /*22c0*/  IMAD.MOV.U32 R89, RZ, RZ, R86 ;  /* 0x000000ffff597224 */ /* 0x000fe200078e0056 */
[----:B------:R-:W-:Y:S01]  /*22d0*/  MOV R74, 0x1f ;  /* 0x0000001f004a7802 */ /* 0x000fe20000000f00 */
[----:B------:R-:W-:Y:S01]  /*22e0*/  IMAD.MOV.U32 R75, RZ, RZ, -0x1 ;  /* 0xffffffffff4b7424 */ /* 0x000fe200078e00ff */
[----:B------:R-:W-:Y:S02]  /*22f0*/  MOV R56, 0x2310 ;  /* 0x0000231000387802 */ /* 0x000fe40000000f00 */
[----:B------:R-:W-:Y:S05]  /*2300*/  CALL.REL.NOINC `($__internal_6_$__cuda_sm70_shflsync_bfly_p) ;  /* 0x0000011000007944 */ /* 0x000fea0003c00000 */
[----:B------:R-:W-:Y:S01]  /*2310*/  FADD.FTZ R70, R70, R87 ;  /* 0x0000005746467221 */ /* 0x000fe20000010000 */
[----:B0-----:R-:W-:Y:S01]  /*2320*/  HFMA2.MMA R88, -RZ, RZ, 0, 9.5367431640625e-07 ;  /* 0x00000010ff587435 */ /* 0x001fe200000001ff */
[----:B-1----:R-:W-:Y:S01]  /*2330*/  FADD.FTZ R71, R86, R75 ;  /* 0x0000004b56477221 */ /* 0x002fe20000010000 */
[----:B------:R-:W-:Y:S01]  /*2340*/  MOV R74, 0x1f ;  /* 0x0000001f004a7802 */ /* 0x000fe20000000f00 */
[----:B------:R-:W-:Y:S01]  /*2350*/  IMAD.MOV.U32 R75, RZ, RZ, -0x1 ;  /* 0xffffffffff4b7424 */ /* 0x000fe200078e00ff */
[----:B------:R-:W-:-:S02]  /*2360*/  MOV R89, R70 ;  /* 0x0000004600597202 */ /* 0x000fc40000000f00 */
[----:B------:R-:W-:Y:S02]  /*2370*/  MOV R56, 0x2390 ;  /* 0x0000239000387802 */ /* 0x000fe40000000f00 */
[----:B------:R-:W-:Y:S05]  /*2380*/  CALL.REL.NOINC `($__internal_6_$__cuda_sm70_shflsync_bfly_p) ;  /* 0x0000009000007944 */ /* 0x000fea0003c00000 */
[----:B0-----:R-:W-:Y:S01]  /*2390*/  HFMA2.MMA R88, -RZ, RZ, 0, 9.5367431640625e-07 ;  /* 0x00000010ff587435 */ /* 0x001fe200000001ff */
[----:B-1----:R-:W-:Y:S01]  /*23a0*/  MOV R73, R75 ;  /* 0x0000004b00497202 */ /* 0x002fe20000000f00 */
[----:B------:R-:W-:Y:S01]  /*23b0*/  IMAD.MOV.U32 R89, RZ, RZ, R71 ;  /* 0x000000ffff597224 */ /* 0x000fe200078e0047 */
[----:B------:R-:W-:Y:S01]  /*23c0*/  MOV R74, 0x1f ;  /* 0x0000001f004a7802 */ /* 0x000fe20000000f00 */
[----:B------:R-:W-:Y:S01]  /*23d0*/  IMAD.MOV.U32 R75, RZ, RZ, -0x1 ;  /* 0xffffffffff4b7424 */ /* 0x000fe200078e00ff */
[----:B------:R-:W-:Y:S02]  /*23e0*/  MOV R56, 0x2400 ;  /* 0x0000240000387802 */ /* 0x000fe40000000f00 */
[----:B------:R-:W-:Y:S05]  /*23f0*/  CALL.REL.NOINC `($__internal_6_$__cuda_sm70_shflsync_bfly_p) ;  /* 0x0000002000007944 */ /* 0x000fea0003c00000 */
[----:B-1----:R-:W-:Y:S01]  /*2400*/  MOV R86, R75 ;  /* 0x0000004b00567202 */ /* 0x002fe20000000f00 */
[----:B0-----:R-:W-:Y:S05]  /*2410*/  BRA `(.L_x_149) ;  /* 0xffffe74000007947 */ /* 0x001fea000383ffff */
        .weak           $__internal_6_$__cuda_sm70_shflsync_bfly_p
        .type           $__internal_6_$__cuda_sm70_shflsync_bfly_p,@function
        .size           $__internal_6_$__cuda_sm70_shflsync_bfly_p,(.L_x_4386 - $__internal_6_$__cuda_sm70_shflsync_bfly_p)
$__internal_6_$__cuda_sm70_shflsync_bfly_p:
[----:B------:R-:W-:Y:S01]  /*2420*/  HFMA2.MMA R57, -RZ, RZ, 0, 0 ;  /* 0x00000000ff397435 */ /* 0x000fe200000001ff */
[----:B------:R-:W-:Y:S04]  /*2430*/  WARPSYNC R75 ;  /* 0x0000004b00007348 */ /* 0x000fe80003800000 */
[----:B------:R0:W1:Y:S01]  /*2440*/  SHFL.BFLY PT, R75, R89, R88, R74 ;  /* 0x0c000058594b7389 */ /* 0x00006200000e004a */
[----:B------:R-:W-:Y:S05]  /*2450*/  RET.REL.NODEC R56 `(_ZN10layer_norm13ln_bwd_kernelINS_13Kernel_traitsI13__nv_bfloat16S2_S2_S2_fjLj256ELj1ELj4ELj1ELj16ENS_18Kernel_traits_baseILj256ES2_S2_S2_S2_fjLj128EEEEELb0ELb1ELb1ELb0EEEvNS_9BwdParamsE) ;  /* 0xffffdba038007950 */ /* 0x000fea0003c3ffff */
.L_x_150:
        /* <DEDUP_REMOVED lines=10> */
.L_x_4386:


//--------------------- .text._ZN10layer_norm13ln_bwd_kernelINS_13Kernel_traitsI13__nv_bfloat16S2_S2_S2_fjLj256ELj1ELj4ELj1ELj16ENS_18Kernel_traits_baseILj256ES2_S2_S2_S2_fjLj128EEEEELb0ELb1ELb1ELb1EEEvNS_9BwdParamsE --------------------------
	.section	.text._ZN10layer_norm13ln_bwd_kernelINS_13Kernel_traitsI13__nv_bfloat16S2_S2_S2_fjLj256ELj1ELj4ELj1ELj16ENS_18Kernel_traits_baseILj256ES2_S2_S2_S2_fjLj128EEEEELb0ELb1ELb1ELb1EEEvNS_9BwdParamsE,"ax",@progbits
	.sectioninfo	@"SHI_REGISTERS=90"
	.align	128
        .global         _ZN10layer_norm13ln_bwd_kernelINS_13Kernel_traitsI13__nv_bfloat16S2_S2_S2_fjLj256ELj1ELj4ELj1ELj16ENS_18Kernel_traits_baseILj256ES2_S2_S2_S2_fjLj128EEEEELb0ELb1ELb1ELb1EEEvNS_9BwdParamsE
        .type           _ZN10layer_norm13ln_bwd_kernelINS_13Kernel_traitsI13__nv_bfloat16S2_S2_S2_fjLj256ELj1ELj4ELj1ELj16ENS_18Kernel_traits_baseILj256ES2_S2_S2_S2_fjLj128EEEEELb0ELb1ELb1ELb1EEEvNS_9BwdParamsE,@function
        .size           _ZN10layer_norm13ln_bwd_kernelINS_13Kernel_traitsI13__nv_bfloat16S2_S2_S2_fjLj256ELj1ELj4ELj1ELj16ENS_18Kernel_traits_baseILj256ES2_S2_S2_S2_fjLj128EEEEELb0ELb1ELb1ELb1EEEvNS_9BwdParamsE,(.L_x_4387 - _ZN10layer_norm13ln_bwd_kernelINS_13Kernel_traitsI13__nv_bfloat16S2_S2_S2_fjLj256ELj1ELj4ELj1ELj16ENS_18Kernel_traits_baseILj256ES2_S2_S2_S2_fjLj128EEEEELb0ELb1ELb1ELb1EEEvNS_9BwdParamsE)
        .other          _ZN10layer_norm13ln_bwd_kernelINS_13Kernel_traitsI13__nv_bfloat16S2_S2_S2_fjLj256ELj1ELj4ELj1ELj16ENS_18Kernel_traits_baseILj256ES2_S2_S2_S2_fjLj128EEEEELb0ELb1ELb1ELb1EEEvNS_9BwdParamsE,@"STO_CUDA_ENTRY STV_DEFAULT"
_ZN10layer_norm13ln_bwd_kernelINS_13Kernel_traitsI13__nv_bfloat16S2_S2_S2_fjLj256ELj1ELj4ELj1ELj16ENS_18Kernel_traits_baseILj256ES2_S2_S2_S2_fjLj128EEEEELb0ELb1ELb1ELb1EEEvNS_9BwdParamsE:
.text._ZN10layer_norm13ln_bwd_kernelINS_13Kernel_traitsI13__nv_bfloat16S2_S2_S2_fjLj256ELj1ELj4ELj1ELj16ENS_18Kernel_traits_baseILj256ES2_S2_S2_S2_fjLj128EEEEELb0ELb1ELb1ELb1EEEvNS_9BwdParamsE:
[----:B------:R-:W-:Y:S02]  /*0000*/  MOV R1, c[0x0][0x28] ;  /* 0x00000a0000017a02 */ /* 0x000fe40000000f00 */
[----:B------:R-:W0:Y:S01]  /*0010*/  S2R R54, SR_TID.X ;  /* 0x0000000000367919 */ /* 0x000e220000002100 */
[----:B------:R-:W-:Y:S01]  /*0020*/  ULDC.64 UR4, c[0x0][0x118] ;  /* 0x0000460000047ab9 */ /* 0x000fe20000000a00 */
[----:B0-----:R-:W-:-:S05]  /*0030*/  IMAD.SHL.U32 R0, R54, 0x10, RZ ;  /* 0x0000001036007824 */ /* 0x001fca00078e00ff */
[----:B------:R-:W-:-:S04]  /*0040*/  LOP3.LUT R0, R0, 0x1f0, RZ, 0xc0, !PT ;  /* 0x000001f000007812 */ /* 0x000fc800078ec0ff */
[----:B------:R-:W-:-:S04]  /*0050*/  IADD3 R28, P0, R0, c[0x0][0x1c8], RZ ;  /* 0x00007200001c7a10 */ /* 0x000fc80007f1e0ff */
[----:B------:R-:W-:-:S06]  /*0060*/  IADD3.X R29, RZ, c[0x0][0x1cc], RZ, P0, !PT ;  /* 0x00007300ff1d7a10 */ /* 0x000fcc00007fe4ff */
[----:B------:R-:W5:Y:S01]  /*0070*/  LDG.E.128 R28, [R28.64] ;  /* 0x000000041c1c7981 */ /* 0x000f62000c1e1d00 */
[----:B------:R-:W-:Y:S02]  /*0080*/  SHF.R.U32.HI R0, RZ, 0x5, R54 ;  /* 0x00000005ff007819 */ /* 0x000fe40000011636 */
[----:B------:R-:W-:Y:S01]  /*0090*/  LOP3.LUT R54, R54, 0x1f, RZ, 0xc0, !PT ;  /* 0x0000001f36367812 */ /* 0x000fe200078ec0ff */
[----:B------:R-:W0:Y:S02]  /*00a0*/  S2R R3, SR_CTAID.X ;  /* 0x0000000000037919 */ /* 0x000e240000002500 */
[----:B0-----:R-:W-:-:S05]  /*00b0*/  IMAD R0, R3, 0x4, R0 ;  /* 0x0000000403007824 */ /* 0x001fca00078e0200 */
        /* <DEDUP_REMOVED lines=15> */
.L_x_151:
[----:B------:R-:W-:-:S04]  /*01b0*/  LEA R2, P0, R54, c[0x0][0x1b0], 0x4 ;  /* 0x00006c0036027a11 */ /* 0x000fc800078020ff */
        /* <DEDUP_REMOVED lines=23> */
.L_x_182:
[----:B------:R-:W-:-:S04]  /*0330*/  IMAD.MOV.U32 R83, RZ, RZ, 0x4 ;  /* 0x00000004ff537424 */ /* 0x000fc800078e00ff */
[----:B------:R-:W-:-:S05]  /*0340*/  IMAD.WIDE R2, R0, R83, c[0x0][0x1d8] ;  /* 0x0000760000027625 */ /* 0x000fca00078e0253 */
[----:B------:R0:W2:Y:S01]  /*0350*/  LDG.E R85, [R2.64] ;  /* 0x0000000402557981 */ /* 0x0000a2000c1e1900 */
[----:B------:R-:W-:-:S04]  /*0360*/  IMAD.WIDE R46, R0, R83, c[0x0][0x1a8] ;  /* 0x00006a00002e7625 */ /* 0x000fc800078e0253 */
[C---:B------:R-:W-:Y:S01]  /*0370*/  IMAD.WIDE R44, R0.reuse, R83, c[0x0][0x1d0] ;  /* 0x00007400002c7625 */ /* 0x040fe200078e0253 */
[----:B-----5:R1:W5:Y:S04]  /*0380*/  LDG.E R68, [R46.64] ;  /* 0x000000042e447981 */ /* 0x020368000c1e1900 */
[----:B------:R1:W5:Y:S01]  /*0390*/  LDG.E R82, [R44.64] ;  /* 0x000000042c527981 */ /* 0x000362000c1e1900 */
[----:B------:R-:W-:Y:S01]  /*03a0*/  IMAD R52, R0, c[0x0][0x168], RZ ;  /* 0x00005a0000347a24 */ /* 0x000fe200078e02ff */
[----:B------:R-:W-:Y:S01]  /*03b0*/  HFMA2.MMA R84, -RZ, RZ, 0, 9.5367431640625e-07 ;  /* 0x00000010ff547435 */ /* 0x000fe200000001ff */
[----:B------:R-:W-:Y:S03]  /*03c0*/  BSSY B0, `(.L_x_153) ;  /* 0x0000065000007945 */ /* 0x000fe60003800000 */
[----:B------:R-:W-:-:S04]  /*03d0*/  SHF.R.S32.HI R53, RZ, 0x1f, R52 ;  /* 0x0000001fff357819 */ /* 0x000fc80000011434 */
[----:B------:R-:W-:-:S04]  /*03e0*/  LEA.HI R53, R53, R52, RZ, 0x3 ;  /* 0x0000003435357211 */ /* 0x000fc800078f18ff */
[----:B------:R-:W-:Y:S01]  /*03f0*/  LEA.HI.SX32 R81, R53, R54, 0x1d ;  /* 0x0000003635517211 */ /* 0x000fe200078feaff */
[----:B------:R-:W-:-:S04]  /*0400*/  IMAD.WIDE R52, R0, R83, c[0x0][0x1a0] ;  /* 0x0000680000347625 */ /* 0x000fc800078e0253 */
[----:B0-----:R-:W-:Y:S01]  /*0410*/  IMAD.WIDE.U32 R2, R81, R84, c[0x0][0x218] ;  /* 0x0000860051027625 */ /* 0x001fe200078e0054 */
[----:B--2---:R-:W-:-:S13]  /*0420*/  ISETP.GT.AND P1, PT, R85, RZ, PT ;  /* 0x000000ff5500720c */ /* 0x004fda0003f24270 */
[----:B------:R-:W-:Y:S05]  /*0430*/  @P1 BRA `(.L_x_154) ;  /* 0x0000006000001947 */ /* 0x000fea0003800000 */
[----:B-1----:R-:W-:Y:S01]  /*0440*/  ISETP.NE.U32.AND P0, PT, RZ, c[0x0][0x218], PT ;  /* 0x00008600ff007a0c */ /* 0x002fe20003f05070 */
[----:B------:R-:W-:-:S03]  /*0450*/  CS2R R44, SRZ ;  /* 0x00000000002c7805 */ /* 0x000fc6000001ff00 */
[----:B------:R-:W-:-:S13]  /*0460*/  ISETP.NE.AND.EX P0, PT, RZ, c[0x0][0x21c], PT, P0 ;  /* 0x00008700ff007a0c */ /* 0x000fda0003f05300 */
[----:B------:R-:W-:Y:S05]  /*0470*/  @!P0 BRA `(.L_x_155) ;  /* 0x0000059000008947 */ /* 0x000fea0003800000 */
[----:B------:R0:W5:Y:S01]  /*0480*/  LDG.E.128 R32, [R2.64] ;  /* 0x0000000402207981 */ /* 0x000162000c1e1d00 */
[----:B------:R-:W-:Y:S05]  /*0490*/  BRA `(.L_x_155) ;  /* 0x0000057000007947 */ /* 0x000fea0003800000 */
.L_x_154:
[----:B-1----:R-:W-:Y:S01]  /*04a0*/  IADD3 R44, R85, -0x1, RZ ;  /* 0xffffffff552c7810 */ /* 0x002fe20007ffe0ff */
[----:B------:R-:W2:Y:S04]  /*04b0*/  LDG.E R52, [R52.64] ;  /* 0x0000000434347981 */ /* 0x000ea8000c1e1900 */
[----:B------:R-:W-:Y:S02]  /*04c0*/  IMAD R48, R44, c[0x0][0x168], RZ ;  /* 0x00005a002c307a24 */ /* 0x000fe400078e02ff */
[----:B------:R-:W-:-:S03]  /*04d0*/  IMAD.WIDE.U32 R44, R81, R84, c[0x0][0x188] ;  /* 0x00006200512c7625 */ /* 0x000fc600078e0054 */
[----:B------:R-:W-:-:S03]  /*04e0*/  SHF.R.S32.HI R49, RZ, 0x1f, R48 ;  /* 0x0000001fff317819 */ /* 0x000fc60000011430 */
[----:B------:R-:W3:Y:S01]  /*04f0*/  LDG.E.128 R44, [R44.64] ;  /* 0x000000042c2c7981 */ /* 0x000ee2000c1e1d00 */
        /* <DEDUP_REMOVED lines=10> */
[----:B------:R-:W-:Y:S02]  /*05a0*/  PRMT R44, RZ, 0x7610, R44 ;  /* 0x00007610ff2c7816 */ /* 0x000fe4000000002c */
[--C-:B------:R-:W-:Y:S02]  /*05b0*/  PRMT R72, RZ, 0x5410, R46.reuse ;  /* 0x00005410ff487816 */ /* 0x100fe4000000002e */
[----:B------:R-:W-:Y:S02]  /*05c0*/  PRMT R46, RZ, 0x7610, R46 ;  /* 0x00007610ff2e7816 */ /* 0x000fe4000000002e */
[----:B------:R-:W-:Y:S01]  /*05d0*/  PRMT R52, RZ, 0x5410, R45 ;  /* 0x00005410ff347816 */ /* 0x000fe2000000002d */
[----:B------:R-:W-:Y:S01]  /*05e0*/  FADD.FTZ R71, -R69, R44 ;  /* 0x0000002c45477221 */ /* 0x000fe20000010100 */
[----:B------:R-:W-:-:S02]  /*05f0*/  PRMT R74, RZ, 0x5410, R47 ;  /* 0x00005410ff4a7816 */ /* 0x000fc4000000002f */
[----:B------:R-:W-:Y:S01]  /*0600*/  PRMT R76, RZ, 0x7610, R47 ;  /* 0x00007610ff4c7816 */ /* 0x000fe2000000002f */
[C---:B------:R-:W-:Y:S01]  /*0610*/  FADD.FTZ R47, -R69.reuse, R2 ;  /* 0x00000002452f7221 */ /* 0x040fe20000010100 */
[----:B----4-:R-:W-:Y:S01]  /*0620*/  PRMT R53, RZ, 0x5410, R48 ;  /* 0x00005410ff357816 */ /* 0x010fe20000000030 */
[C---:B------:R-:W-:Y:S01]  /*0630*/  FADD.FTZ R85, -R69.reuse, R46 ;  /* 0x0000002e45557221 */ /* 0x040fe20000010100 */
[----:B------:R-:W-:Y:S01]  /*0640*/  PRMT R46, RZ, 0x7610, R48 ;  /* 0x00007610ff2e7816 */ /* 0x000fe20000000030 */
[C---:B------:R-:W-:Y:S01]  /*0650*/  FADD.FTZ R73, -R69.reuse, R52 ;  /* 0x0000003445497221 */ /* 0x040fe20000010100 */
[--C-:B------:R-:W-:Y:S01]  /*0660*/  PRMT R75, RZ, 0x5410, R49.reuse ;  /* 0x00005410ff4b7816 */ /* 0x100fe20000000031 */
[----:B------:R-:W-:Y:S01]  /*0670*/  FADD.FTZ R79, -R69, R72 ;  /* 0x00000048454f7221 */ /* 0x000fe20000010100 */
[----:B------:R-:W-:Y:S01]  /*0680*/  PRMT R52, RZ, 0x7610, R49 ;  /* 0x00007610ff347816 */ /* 0x000fe20000000031 */
[C---:B-----5:R-:W-:Y:S01]  /*0690*/  FMUL.FTZ R48, R68.reuse, R71 ;  /* 0x0000004744307220 */ /* 0x060fe20000410000 */
[----:B------:R-:W-:Y:S01]  /*06a0*/  PRMT R70, RZ, 0x7610, R45 ;  /* 0x00007610ff467816 */ /* 0x000fe2000000002d */
[----:B------:R-:W-:Y:S01]  /*06b0*/  FMUL.FTZ R49, R68, R47 ;  /* 0x0000002f44317220 */ /* 0x000fe20000410000 */
[--C-:B------:R-:W-:Y:S01]  /*06c0*/  PRMT R45, RZ, 0x5410, R51.reuse ;  /* 0x00005410ff2d7816 */ /* 0x100fe20000000033 */
[----:B------:R-:W-:Y:S01]  /*06d0*/  FMUL.FTZ R72, R56, R53 ;  /* 0x0000003538487220 */ /* 0x000fe20000410000 */
[----:B------:R-:W-:Y:S01]  /*06e0*/  PRMT R2, RZ, 0x7610, R51 ;  /* 0x00007610ff027816 */ /* 0x000fe20000000033 */
[----:B------:R-:W-:-:S02]  /*06f0*/  FMUL.FTZ R51, R68, R73 ;  /* 0x0000004944337220 */ /* 0x000fc40000410000 */
[-C--:B------:R-:W-:Y:S02]  /*0700*/  FFMA.FTZ R5, R48, R46.reuse, R5 ;  /* 0x0000002e30057223 */ /* 0x080fe40000010005 */
[----:B------:R-:W-:Y:S02]  /*0710*/  FADD.FTZ R13, R13, R46 ;  /* 0x0000002e0d0d7221 */ /* 0x000fe40000010000 */
[----:B------:R-:W-:Y:S02]  /*0720*/  FMUL.FTZ R73, R57, R46 ;  /* 0x0000002e39497220 */ /* 0x000fe40000410000 */
[----:B------:R-:W-:Y:S02]  /*0730*/  FADD.FTZ R46, RZ, R72 ;  /* 0x00000048ff2e7221 */ /* 0x000fe40000010000 */
[----:B------:R-:W-:Y:S02]  /*0740*/  FFMA.FTZ R47, R49, R72, RZ ;  /* 0x00000048312f7223 */ /* 0x000fe400000100ff */
[----:B------:R-:W-:-:S02]  /*0750*/  FADD.FTZ R87, -R69, R74 ;  /* 0x0000004a45577221 */ /* 0x000fc40000010100 */
[----:B------:R-:W-:Y:S02]  /*0760*/  FFMA.FTZ R4, R49, R53, R4 ;  /* 0x0000003531047223 */ /* 0x000fe40000010004 */
[----:B------:R-:W-:Y:S02]  /*0770*/  FADD.FTZ R12, R12, R53 ;  /* 0x000000350c0c7221 */ /* 0x000fe40000010000 */
[----:B------:R-:W-:Y:S02]  /*0780*/  FADD.FTZ R77, -R69, R70 ;  /* 0x00000046454d7221 */ /* 0x000fe40000010100 */
[----:B------:R-:W-:Y:S02]  /*0790*/  FMUL.FTZ R74, R58, R75 ;  /* 0x0000004b3a4a7220 */ /* 0x000fe40000410000 */
[----:B------:R-:W-:Y:S02]  /*07a0*/  FADD.FTZ R53, R46, R73 ;  /* 0x000000492e357221 */ /* 0x000fe40000010000 */
[----:B------:R-:W-:Y:S01]  /*07b0*/  FFMA.FTZ R47, R48, R73, R47 ;  /* 0x00000049302f7223 */ /* 0x000fe2000001002f */
[----:B------:R-:W-:Y:S01]  /*07c0*/  PRMT R83, RZ, 0x5410, R50 ;  /* 0x00005410ff537816 */ /* 0x000fe20000000032 */
[----:B------:R-:W-:Y:S01]  /*07d0*/  FFMA.FTZ R6, R51, R75, R6 ;  /* 0x0000004b33067223 */ /* 0x000fe20000010006 */
[----:B------:R-:W-:Y:S01]  /*07e0*/  PRMT R44, RZ, 0x7610, R50 ;  /* 0x00007610ff2c7816 */ /* 0x000fe20000000032 */
[----:B------:R-:W-:-:S02]  /*07f0*/  FADD.FTZ R14, R14, R75 ;  /* 0x0000004b0e0e7221 */ /* 0x000fc40000010000 */
[C---:B------:R-:W-:Y:S02]  /*0800*/  FMUL.FTZ R50, R68.reuse, R77 ;  /* 0x0000004d44327220 */ /* 0x040fe40000410000 */
[----:B------:R-:W-:Y:S02]  /*0810*/  FMUL.FTZ R75, R59, R52 ;  /* 0x000000343b4b7220 */ /* 0x000fe40000410000 */
[----:B------:R-:W-:Y:S02]  /*0820*/  FADD.FTZ R46, R53, R74 ;  /* 0x0000004a352e7221 */ /* 0x000fe40000010000 */
[----:B------:R-:W-:Y:S02]  /*0830*/  FFMA.FTZ R47, R51, R74, R47 ;  /* 0x0000004a332f7223 */ /* 0x000fe4000001002f */
[----:B------:R-:W-:Y:S02]  /*0840*/  FADD.FTZ R3, -R69, R76 ;  /* 0x0000004c45037221 */ /* 0x000fe40000010100 */
[----:B------:R-:W-:-:S02]  /*0850*/  FMUL.FTZ R70, R68, R85 ;  /* 0x0000005544467220 */ /* 0x000fc40000410000 */
[----:B------:R-:W-:Y:S02]  /*0860*/  FMUL.FTZ R69, R68, R79 ;  /* 0x0000004f44457220 */ /* 0x000fe40000410000 */
[----:B------:R-:W-:Y:S02]  /*0870*/  FMUL.FTZ R76, R64, R83 ;  /* 0x00000053404c7220 */ /* 0x000fe40000410000 */
[----:B------:R-:W-:Y:S02]  /*0880*/  FADD.FTZ R53, R46, R75 ;  /* 0x0000004b2e357221 */ /* 0x000fe40000010000 */
[----:B------:R-:W-:Y:S02]  /*0890*/  FFMA.FTZ R47, R50, R75, R47 ;  /* 0x0000004b322f7223 */ /* 0x000fe4000001002f */
[----:B------:R-:W-:Y:S02]  /*08a0*/  FMUL.FTZ R71, R68, R87 ;  /* 0x0000005744477220 */ /* 0x000fe40000410000 */
[----:B------:R-:W-:-:S02]  /*08b0*/  FFMA.FTZ R9, R70, R44, R9 ;  /* 0x0000002c46097223 */ /* 0x000fc40000010009 */
[----:B------:R-:W-:Y:S02]  /*08c0*/  FADD.FTZ R17, R17, R44 ;  /* 0x0000002c11117221 */ /* 0x000fe40000010000 */
[----:B------:R-:W-:Y:S02]  /*08d0*/  FMUL.FTZ R77, R65, R44 ;  /* 0x0000002c414d7220 */ /* 0x000fe40000410000 */
[----:B------:R-:W-:Y:S02]  /*08e0*/  FADD.FTZ R44, R53, R76 ;  /* 0x0000004c352c7221 */ /* 0x000fe40000010000 */
[----:B------:R-:W-:Y:S02]  /*08f0*/  FFMA.FTZ R47, R69, R76, R47 ;  /* 0x0000004c452f7223 */ /* 0x000fe4000001002f */
[----:B------:R-:W-:Y:S02]  /*0900*/  FFMA.FTZ R10, R71, R45, R10 ;  /* 0x0000002d470a7223 */ /* 0x000fe4000001000a */
[----:B------:R-:W-:-:S02]  /*0910*/  FADD.FTZ R18, R18, R45 ;  /* 0x0000002d12127221 */ /* 0x000fc40000010000 */
[----:B------:R-:W-:Y:S02]  /*0920*/  FMUL.FTZ R78, R66, R45 ;  /* 0x0000002d424e7220 */ /* 0x000fe40000410000 */
[----:B------:R-:W-:Y:S02]  /*0930*/  FADD.FTZ R45, R44, R77 ;  /* 0x0000004d2c2d7221 */ /* 0x000fe40000010000 */
[----:B------:R-:W-:Y:S02]  /*0940*/  FFMA.FTZ R47, R70, R77, R47 ;  /* 0x0000004d462f7223 */ /* 0x000fe4000001002f */
[----:B------:R-:W-:Y:S02]  /*0950*/  FMUL.FTZ R80, R68, R3 ;  /* 0x0000000344507220 */ /* 0x000fe40000410000 */
[----:B------:R-:W-:Y:S02]  /*0960*/  FMUL.FTZ R79, R67, R2 ;  /* 0x00000002434f7220 */ /* 0x000fe40000410000 */
[----:B------:R-:W-:-:S02]  /*0970*/  FADD.FTZ R44, R45, R78 ;  /* 0x0000004e2d2c7221 */ /* 0x000fc40000010000 */
[----:B------:R-:W-:Y:S02]  /*0980*/  FFMA.FTZ R47, R71, R78, R47 ;  /* 0x0000004e472f7223 */ /* 0x000fe4000001002f */
[----:B------:R-:W-:Y:S02]  /*0990*/  FFMA.FTZ R7, R50, R52, R7 ;  /* 0x0000003432077223 */ /* 0x000fe40000010007 */
[----:B------:R-:W-:Y:S02]  /*09a0*/  FADD.FTZ R15, R15, R52 ;  /* 0x000000340f0f7221 */ /* 0x000fe40000010000 */
[----:B------:R-:W-:Y:S02]  /*09b0*/  FFMA.FTZ R8, R69, R83, R8 ;  /* 0x0000005345087223 */ /* 0x000fe40000010008 */
[----:B------:R-:W-:Y:S02]  /*09c0*/  FADD.FTZ R16, R16, R83 ;  /* 0x0000005310107221 */ /* 0x000fe40000010000 */
[----:B------:R-:W-:-:S02]  /*09d0*/  FFMA.FTZ R11, R80, R2, R11 ;  /* 0x00000002500b7223 */ /* 0x000fc4000001000b */
[----:B------:R-:W-:Y:S02]  /*09e0*/  FADD.FTZ R19, R19, R2 ;  /* 0x0000000213137221 */ /* 0x000fe40000010000 */
[----:B------:R-:W-:Y:S02]  /*09f0*/  FADD.FTZ R44, R44, R79 ;  /* 0x0000004f2c2c7221 */ /* 0x000fe40000010000 */
[----:B------:R-:W-:Y:S02]  /*0a00*/  FFMA.FTZ R45, R80, R79, R47 ;  /* 0x0000004f502d7223 */ /* 0x000fe4000001002f */
.L_x_155:
[----:B------:R-:W-:Y:S05]  /*0a10*/  BSYNC B0 ;  /* 0x0000000000007941 */ /* 0x000fea0003800000 */
.L_x_153:
[----:B------:R-:W-:Y:S05]  /*0a20*/  BRA.DIV ~URZ, `(.L_x_156) ;  /* 0x000013f27f007947 */ /* 0x000fea000b800000 */
[----:B------:R1:W2:Y:S02]  /*0a30*/  SHFL.BFLY PT, R47, R44, 0x1, 0x1f ;  /* 0x0c201f002c2f7f89 */ /* 0x0002a400000e0000 */
.L_x_183:
[----:B------:R-:W-:Y:S05]  /*0a40*/  BRA.DIV ~URZ, `(.L_x_157) ;  /* 0x000014527f007947 */ /* 0x000fea000b800000 */
[----:B0-----:R-:W0:Y:S01]  /*0a50*/  SHFL.BFLY PT, R2, R45, 0x1, 0x1f ;  /* 0x0c201f002d027f89 */ /* 0x001e2200000e0000 */
[----:B--2---:R-:W-:-:S05]  /*0a60*/  FADD.FTZ R86, R47, R44 ;  /* 0x0000002c2f567221 */ /* 0x004fca0000010000 */
[----:B------:R-:W2:Y:S01]  /*0a70*/  SHFL.BFLY PT, R3, R86, 0x2, 0x1f ;  /* 0x0c401f0056037f89 */ /* 0x000ea200000e0000 */
[----:B0-----:R-:W-:-:S05]  /*0a80*/  FADD.FTZ R2, R2, R45 ;  /* 0x0000002d02027221 */ /* 0x001fca0000010000 */
[----:B------:R-:W0:Y:S01]  /*0a90*/  SHFL.BFLY PT, R47, R2, 0x2, 0x1f ;  /* 0x0c401f00022f7f89 */ /* 0x000e2200000e0000 */
[----:B--2---:R-:W-:-:S05]  /*0aa0*/  FADD.FTZ R3, R3, R86 ;  /* 0x0000005603037221 */ /* 0x004fca0000010000 */
[----:B-1----:R-:W1:Y:S01]  /*0ab0*/  SHFL.BFLY PT, R44, R3, 0x4, 0x1f ;  /* 0x0c801f00032c7f89 */ /* 0x002e6200000e0000 */
[----:B0-----:R-:W-:-:S05]  /*0ac0*/  FADD.FTZ R46, R2, R47 ;  /* 0x0000002f022e7221 */ /* 0x001fca0000010000 */
[----:B------:R-:W0:Y:S01]  /*0ad0*/  SHFL.BFLY PT, R47, R46, 0x4, 0x1f ;  /* 0x0c801f002e2f7f89 */ /* 0x000e2200000e0000 */
[----:B-1----:R-:W-:-:S05]  /*0ae0*/  FADD.FTZ R52, R3, R44 ;  /* 0x0000002c03347221 */ /* 0x002fca0000010000 */
[----:B------:R-:W1:Y:S01]  /*0af0*/  SHFL.BFLY PT, R45, R52, 0x8, 0x1f ;  /* 0x0d001f00342d7f89 */ /* 0x000e6200000e0000 */
[----:B0-----:R-:W-:-:S05]  /*0b00*/  FADD.FTZ R53, R46, R47 ;  /* 0x0000002f2e357221 */ /* 0x001fca0000010000 */
[----:B------:R-:W0:Y:S01]  /*0b10*/  SHFL.BFLY PT, R84, R53, 0x8, 0x1f ;  /* 0x0d001f0035547f89 */ /* 0x000e2200000e0000 */
[----:B-1----:R-:W-:-:S05]  /*0b20*/  FADD.FTZ R44, R52, R45 ;  /* 0x0000002d342c7221 */ /* 0x002fca0000010000 */
[----:B------:R1:W2:Y:S01]  /*0b30*/  SHFL.BFLY PT, R47, R44, 0x10, 0x1f ;  /* 0x0e001f002c2f7f89 */ /* 0x0002a200000e0000 */
[----:B0-----:R-:W-:-:S05]  /*0b40*/  FADD.FTZ R45, R53, R84 ;  /* 0x00000054352d7221 */ /* 0x001fca0000010000 */
[----:B------:R1:W0:Y:S02]  /*0b50*/  SHFL.BFLY PT, R84, R45, 0x10, 0x1f ;  /* 0x0e001f002d547f89 */ /* 0x00022400000e0000 */
.L_x_184:
[----:B-----5:R-:W-:Y:S01]  /*0b60*/  ISETP.GE.AND P2, PT, R82, 0x1, PT ;  /* 0x000000015200780c */ /* 0x020fe20003f46270 */
[----:B------:R-:W-:-:S12]  /*0b70*/  IMAD.MOV.U32 R46, RZ, RZ, RZ ;  /* 0x000000ffff2e7224 */ /* 0x000fd800078e00ff */
[----:B------:R-:W-:Y:S02]  /*0b80*/  @P2 IADD3 R82, R82, -0x1, RZ ;  /* 0xffffffff52522810 */ /* 0x000fe40007ffe0ff */
[----:B------:R-:W-:-:S03]  /*0b90*/  @P2 MOV R53, 0x10 ;  /* 0x0000001000352802 */ /* 0x000fc60000000f00 */
[----:B------:R-:W-:-:S05]  /*0ba0*/  @P2 IMAD R82, R82, c[0x0][0x168], RZ ;  /* 0x00005a0052522a24 */ /* 0x000fca00078e02ff */
[----:B------:R-:W-:-:S04]  /*0bb0*/  @P2 SHF.R.S32.HI R3, RZ, 0x1f, R82 ;  /* 0x0000001fff032819 */ /* 0x000fc80000011452 */
[----:B------:R-:W-:-:S04]  /*0bc0*/  @P2 LEA.HI R3, R3, R82, RZ, 0x3 ;  /* 0x0000005203032211 */ /* 0x000fc800078f18ff */
[----:B------:R-:W-:-:S05]  /*0bd0*/  @P2 LEA.HI.SX32 R46, R3, R54, 0x1d ;  /* 0x00000036032e2211 */ /* 0x000fca00078feaff */
[----:B------:R-:W-:-:S05]  /*0be0*/  @P2 IMAD.WIDE.U32 R2, R46, R53, c[0x0][0x170] ;  /* 0x00005c002e022625 */ /* 0x000fca00078e0035 */
[----:B------:R3:W5:Y:S01]  /*0bf0*/  @P2 LDG.E.128 R60, [R2.64] ;  /* 0x00000004023c2981 */ /* 0x000762000c1e1d00 */
[----:B-12---:R-:W-:Y:S01]  /*0c00*/  FADD.FTZ R44, R47, R44 ;  /* 0x0000002c2f2c7221 */ /* 0x006fe20000010000 */
[----:B------:R-:W-:Y:S01]  /*0c10*/  BSSY B0, `(.L_x_158) ;  /* 0x0000018000007945 */ /* 0x000fe20003800000 */
[----:B0-----:R-:W-:Y:S02]  /*0c20*/  FADD.FTZ R45, R84, R45 ;  /* 0x0000002d542d7221 */ /* 0x001fe40000010000 */
[----:B------:R-:W-:Y:S02]  /*0c30*/  FMUL.FTZ R44, R44, c[0x0][0x1e0] ;  /* 0x000078002c2c7a20 */ /* 0x000fe40000410000 */
[----:B------:R-:W-:Y:S01]  /*0c40*/  FMUL.FTZ R45, R45, c[0x0][0x1e0] ;  /* 0x000078002d2d7a20 */ /* 0x000fe20000410000 */
[----:B------:R-:W-:Y:S05]  /*0c50*/  @P1 BRA `(.L_x_159) ;  /* 0x0000008000001947 */ /* 0x000fea0003800000 */
[----:B------:R-:W-:Y:S01]  /*0c60*/  ULDC.64 UR6, c[0x0][0x218] ;  /* 0x0000860000067ab9 */ /* 0x000fe20000000a00 */
[----:B---3--:R-:W-:Y:S01]  /*0c70*/  IMAD.MOV.U32 R3, RZ, RZ, RZ ;  /* 0x000000ffff037224 */ /* 0x008fe200078e00ff */
[----:B------:R-:W-:-:S04]  /*0c80*/  UISETP.NE.U32.AND UP0, UPT, URZ, UR6, UPT ;  /* 0x000000063f00728c */ /* 0x000fc8000bf05070 */
[----:B------:R-:W-:-:S06]  /*0c90*/  UISETP.NE.AND.EX UP0, UPT, URZ, UR7, UPT, UP0 ;  /* 0x000000073f00728c */ /* 0x000fcc000bf05300 */
[----:B------:R-:W-:-:S13]  /*0ca0*/  PLOP3.LUT P3, PT, PT, PT, UP0, 0x80, 0x0 ;  /* 0x000000000000781c */ /* 0x000fda0003f6f008 */
[----:B------:R-:W-:Y:S05]  /*0cb0*/  @!P3 BRA `(.L_x_160) ;  /* 0x000000d00000b947 */ /* 0x000fea0003800000 */
[----:B------:R-:W-:Y:S01]  /*0cc0*/  PRMT R3, RZ, 0x5410, R32 ;  /* 0x00005410ff037816 */ /* 0x000fe20000000020 */
[----:B------:R-:W-:Y:S05]  /*0cd0*/  BRA `(.L_x_160) ;  /* 0x000000b000007947 */ /* 0x000fea0003800000 */
.L_x_159:
[----:B------:R-:W-:Y:S01]  /*0ce0*/  ULDC.64 UR6, c[0x0][0x218] ;  /* 0x0000860000067ab9 */ /* 0x000fe20000000a00 */
[----:B------:R-:W-:Y:S01]  /*0cf0*/  ISETP.NE.AND P0, PT, R55, RZ, PT ;  /* 0x000000ff3700720c */ /* 0x000fe20003f05270 */
[----:B------:R-:W-:-:S03]  /*0d00*/  UISETP.NE.U32.AND UP0, UPT, URZ, UR6, UPT ;  /* 0x000000063f00728c */ /* 0x000fc6000bf05070 */
[----:B---3--:R-:W-:Y:S01]  /*0d10*/  FSEL R2, R44, RZ, !P0 ;  /* 0x000000ff2c027208 */ /* 0x008fe20004000000 */
[----:B------:R-:W-:-:S04]  /*0d20*/  UISETP.NE.AND.EX UP0, UPT, URZ, UR7, UPT, UP0 ;  /* 0x000000073f00728c */ /* 0x000fc8000bf05300 */
[----:B------:R-:W-:Y:S02]  /*0d30*/  FFMA.FTZ R3, R49, R45, R2 ;  /* 0x0000002d31037223 */ /* 0x000fe40000010002 */
[----:B------:R-:W-:Y:S02]  /*0d40*/  PLOP3.LUT P3, PT, PT, PT, UP0, 0x80, 0x0 ;  /* 0x000000000000781c */ /* 0x000fe40003f6f008 */
[----:B------:R-:W-:-:S04]  /*0d50*/  FADD.FTZ R3, R72, -R3 ;  /* 0x8000000348037221 */ /* 0x000fc80000010000 */
[----:B------:R-:W-:-:S07]  /*0d60*/  FMUL.FTZ R3, R68, R3 ;  /* 0x0000000344037220 */ /* 0x000fce0000410000 */
[----:B------:R-:W-:-:S05]  /*0d70*/  @P3 PRMT R2, RZ, 0x5410, R32 ;  /* 0x00005410ff023816 */ /* 0x000fca0000000020 */
[----:B------:R-:W-:Y:S02]  /*0d80*/  @P3 FADD.FTZ R3, R3, R2 ;  /* 0x0000000203033221 */ /* 0x000fe40000010000 */
.L_x_160:
[----:B------:R-:W-:Y:S05]  /*0d90*/  BSYNC B0 ;  /* 0x0000000000007941 */ /* 0x000fea0003800000 */
.L_x_158:
[----:B------:R-:W-:Y:S01]  /*0da0*/  ISETP.NE.U32.AND P0, PT, RZ, c[0x0][0x258], PT ;  /* 0x00009600ff007a0c */ /* 0x000fe20003f05070 */
[----:B------:R-:W-:Y:S01]  /*0db0*/  @P2 FMUL.FTZ R47, R3, c[0x0][0x1ec] ;  /* 0x00007b00032f2a20 */ /* 0x000fe20000410000 */
[----:B------:R-:W-:Y:S01]  /*0dc0*/  @P2 PRMT R2, RZ, 0x5410, R28 ;  /* 0x00005410ff022816 */ /* 0x000fe2000000001c */
[----:B------:R-:W-:Y:S01]  /*0dd0*/  BSSY B0, `(.L_x_161) ;  /* 0x0000015000007945 */ /* 0x000fe20003800000 */
[----:B------:R-:W-:-:S03]  /*0de0*/  ISETP.NE.AND.EX P0, PT, RZ, c[0x0][0x25c], PT, P0 ;  /* 0x00009700ff007a0c */ /* 0x000fc60003f05300 */
[----:B------:R-:W-:-:S05]  /*0df0*/  @P2 FMUL.FTZ R2, R47, R2 ;  /* 0x000000022f022220 */ /* 0x000fca0000410000 */
[----:B------:R-:W-:Y:S02]  /*0e00*/  @P2 F2FP.BF16.PACK_AB R52, RZ, R2 ;  /* 0x00000002ff34223e */ /* 0x000fe400000010ff */
[----:B-----5:R-:W-:Y:S02]  /*0e10*/  @P2 PRMT R2, RZ, 0x5410, R60 ;  /* 0x00005410ff022816 */ /* 0x020fe4000000003c */
[----:B------:R-:W-:Y:S02]  /*0e20*/  @P2 PRMT R40, R52, 0x7610, R40 ;  /* 0x0000761034282816 */ /* 0x000fe40000000028 */
        /* <DEDUP_REMOVED lines=8> */
.L_x_162:
[----:B------:R-:W-:-:S04]  /*0eb0*/  ISETP.NE.AND P4, PT, R55, RZ, PT ;  /* 0x000000ff3700720c */ /* 0x000fc80003f85270 */
[----:B------:R-:W-:-:S05]  /*0ec0*/  FSEL R2, R44, RZ, !P4 ;  /* 0x000000ff2c027208 */ /* 0x000fca0006000000 */
[----:B------:R-:W-:-:S04]  /*0ed0*/  FFMA.FTZ R2, R48, R45, R2 ;  /* 0x0000002d30027223 */ /* 0x000fc80000010002 */
[----:B------:R-:W-:Y:S01]  /*0ee0*/  FADD.FTZ R3, R73, -R2 ;  /* 0x8000000249037221 */ /* 0x000fe20000010000 */
[----:B------:R-:W-:-:S03]  /*0ef0*/  @P3 PRMT R2, RZ, 0x7610, R32 ;  /* 0x00007610ff023816 */ /* 0x000fc60000000020 */
[----:B------:R-:W-:-:S04]  /*0f00*/  FMUL.FTZ R3, R68, R3 ;  /* 0x0000000344037220 */ /* 0x000fc80000410000 */
[----:B------:R-:W-:Y:S02]  /*0f10*/  @P3 FADD.FTZ R3, R3, R2 ;  /* 0x0000000203033221 */ /* 0x000fe40000010000 */
.L_x_163:
[----:B------:R-:W-:Y:S05]  /*0f20*/  BSYNC B0 ;  /* 0x0000000000007941 */ /* 0x000fea0003800000 */
.L_x_161:
[----:B------:R-:W-:Y:S01]  /*0f30*/  @P2 PRMT R47, RZ, 0x7610, R28 ;  /* 0x00007610ff2f2816 */ /* 0x000fe2000000001c */
        /* <DEDUP_REMOVED lines=14> */
.L_x_165:
[----:B------:R-:W-:-:S04]  /*1020*/  ISETP.NE.AND P4, PT, R55, RZ, PT ;  /* 0x000000ff3700720c */ /* 0x000fc80003f85270 */
[----:B------:R-:W-:-:S05]  /*1030*/  FSEL R2, R44, RZ, !P4 ;  /* 0x000000ff2c027208 */ /* 0x000fca0006000000 */
[----:B------:R-:W-:Y:S01]  /*1040*/  FFMA.FTZ R3, R51, R45, R2 ;  /* 0x0000002d33037223 */ /* 0x000fe20000010002 */
[----:B------:R-:W-:-:S03]  /*1050*/  @P3 PRMT R2, RZ, 0x5410, R33 ;  /* 0x00005410ff023816 */ /* 0x000fc60000000021 */
[----:B------:R-:W-:-:S04]  /*1060*/  FADD.FTZ R3, R74, -R3 ;  /* 0x800000034a037221 */ /* 0x000fc80000010000 */
[----:B------:R-:W-:-:S04]  /*1070*/  FMUL.FTZ R3, R68, R3 ;  /* 0x0000000344037220 */ /* 0x000fc80000410000 */
[----:B------:R-:W-:Y:S02]  /*1080*/  @P3 FADD.FTZ R3, R3, R2 ;  /* 0x0000000203033221 */ /* 0x000fe40000010000 */
.L_x_166:
[----:B------:R-:W-:Y:S05]  /*1090*/  BSYNC B0 ;  /* 0x0000000000007941 */ /* 0x000fea0003800000 */
.L_x_164:
        /* <DEDUP_REMOVED lines=15> */
.L_x_168:
[----:B------:R-:W-:-:S04]  /*1190*/  ISETP.NE.AND P4, PT, R55, RZ, PT ;  /* 0x000000ff3700720c */ /* 0x000fc80003f85270 */
[----:B------:R-:W-:-:S05]  /*11a0*/  FSEL R2, R44, RZ, !P4 ;  /* 0x000000ff2c027208 */ /* 0x000fca0006000000 */
[----:B------:R-:W-:-:S04]  /*11b0*/  FFMA.FTZ R2, R50, R45, R2 ;  /* 0x0000002d32027223 */ /* 0x000fc80000010002 */
[----:B------:R-:W-:Y:S01]  /*11c0*/  FADD.FTZ R3, R75, -R2 ;  /* 0x800000024b037221 */ /* 0x000fe20000010000 */
[----:B------:R-:W-:-:S03]  /*11d0*/  @P3 PRMT R2, RZ, 0x7610, R33 ;  /* 0x00007610ff023816 */ /* 0x000fc60000000021 */
[----:B------:R-:W-:-:S04]  /*11e0*/  FMUL.FTZ R3, R68, R3 ;  /* 0x0000000344037220 */ /* 0x000fc80000410000 */
[----:B------:R-:W-:Y:S02]  /*11f0*/  @P3 FADD.FTZ R3, R3, R2 ;  /* 0x0000000203033221 */ /* 0x000fe40000010000 */
.L_x_169:
[----:B------:R-:W-:Y:S05]  /*1200*/  BSYNC B0 ;  /* 0x0000000000007941 */ /* 0x000fea0003800000 */
.L_x_167:
        /* <DEDUP_REMOVED lines=15> */
.L_x_171:
[----:B------:R-:W-:-:S04]  /*1300*/  ISETP.NE.AND P4, PT, R55, RZ, PT ;  /* 0x000000ff3700720c */ /* 0x000fc80003f85270 */
[----:B------:R-:W-:-:S05]  /*1310*/  FSEL R2, R44, RZ, !P4 ;  /* 0x000000ff2c027208 */ /* 0x000fca0006000000 */
[----:B------:R-:W-:Y:S01]  /*1320*/  FFMA.FTZ R3, R69, R45, R2 ;  /* 0x0000002d45037223 */ /* 0x000fe20000010002 */
[----:B------:R-:W-:-:S03]  /*1330*/  @P3 PRMT R2, RZ, 0x5410, R34 ;  /* 0x00005410ff023816 */ /* 0x000fc60000000022 */
[----:B------:R-:W-:-:S04]  /*1340*/  FADD.FTZ R3, R76, -R3 ;  /* 0x800000034c037221 */ /* 0x000fc80000010000 */
[----:B------:R-:W-:-:S04]  /*1350*/  FMUL.FTZ R3, R68, R3 ;  /* 0x0000000344037220 */ /* 0x000fc80000410000 */
[----:B------:R-:W-:Y:S02]  /*1360*/  @P3 FADD.FTZ R3, R3, R2 ;  /* 0x0000000203033221 */ /* 0x000fe40000010000 */
.L_x_172:
[----:B------:R-:W-:Y:S05]  /*1370*/  BSYNC B0 ;  /* 0x0000000000007941 */ /* 0x000fea0003800000 */
.L_x_170:
        /* <DEDUP_REMOVED lines=15> */
.L_x_174:
[----:B------:R-:W-:-:S04]  /*1470*/  ISETP.NE.AND P4, PT, R55, RZ, PT ;  /* 0x000000ff3700720c */ /* 0x000fc80003f85270 */
[----:B------:R-:W-:-:S05]  /*1480*/  FSEL R2, R44, RZ, !P4 ;  /* 0x000000ff2c027208 */ /* 0x000fca0006000000 */
[----:B------:R-:W-:-:S04]  /*1490*/  FFMA.FTZ R2, R70, R45, R2 ;  /* 0x0000002d46027223 */ /* 0x000fc80000010002 */
[----:B------:R-:W-:Y:S01]  /*14a0*/  FADD.FTZ R3, R77, -R2 ;  /* 0x800000024d037221 */ /* 0x000fe20000010000 */
[----:B------:R-:W-:-:S03]  /*14b0*/  @P3 PRMT R2, RZ, 0x7610, R34 ;  /* 0x00007610ff023816 */ /* 0x000fc60000000022 */
[----:B------:R-:W-:-:S04]  /*14c0*/  FMUL.FTZ R3, R68, R3 ;  /* 0x0000000344037220 */ /* 0x000fc80000410000 */
[----:B------:R-:W-:Y:S02]  /*14d0*/  @P3 FADD.FTZ R3, R3, R2 ;  /* 0x0000000203033221 */ /* 0x000fe40000010000 */
.L_x_175:
[----:B------:R-:W-:Y:S05]  /*14e0*/  BSYNC B0 ;  /* 0x0000000000007941 */ /* 0x000fea0003800000 */
.L_x_173:
        /* <DEDUP_REMOVED lines=15> */
.L_x_177:
[----:B------:R-:W-:-:S04]  /*15e0*/  ISETP.NE.AND P4, PT, R55, RZ, PT ;  /* 0x000000ff3700720c */ /* 0x000fc80003f85270 */
[----:B------:R-:W-:-:S05]  /*15f0*/  FSEL R2, R44, RZ, !P4 ;  /* 0x000000ff2c027208 */ /* 0x000fca0006000000 */
[----:B------:R-:W-:Y:S01]  /*1600*/  FFMA.FTZ R3, R71, R45, R2 ;  /* 0x0000002d47037223 */ /* 0x000fe20000010002 */
[----:B------:R-:W-:-:S03]  /*1610*/  @P3 PRMT R2, RZ, 0x5410, R35 ;  /* 0x00005410ff023816 */ /* 0x000fc60000000023 */
[----:B------:R-:W-:-:S04]  /*1620*/  FADD.FTZ R3, R78, -R3 ;  /* 0x800000034e037221 */ /* 0x000fc80000010000 */
[----:B------:R-:W-:-:S04]  /*1630*/  FMUL.FTZ R3, R68, R3 ;  /* 0x0000000344037220 */ /* 0x000fc80000410000 */
[----:B------:R-:W-:Y:S02]  /*1640*/  @P3 FADD.FTZ R3, R3, R2 ;  /* 0x0000000203033221 */ /* 0x000fe40000010000 */
.L_x_178:
[----:B------:R-:W-:Y:S05]  /*1650*/  BSYNC B0 ;  /* 0x0000000000007941 */ /* 0x000fea0003800000 */
.L_x_176:
        /* <DEDUP_REMOVED lines=15> */
.L_x_180:
[----:B------:R-:W-:-:S04]  /*1750*/  ISETP.NE.AND P1, PT, R55, RZ, PT ;  /* 0x000000ff3700720c */ /* 0x000fc80003f25270 */
[----:B------:R-:W-:-:S05]  /*1760*/  FSEL R2, R44, RZ, !P1 ;  /* 0x000000ff2c027208 */ /* 0x000fca0004800000 */
[----:B------:R-:W-:-:S04]  /*1770*/  FFMA.FTZ R2, R80, R45, R2 ;  /* 0x0000002d50027223 */ /* 0x000fc80000010002 */
[----:B------:R-:W-:Y:S01]  /*1780*/  FADD.FTZ R3, R79, -R2 ;  /* 0x800000024f037221 */ /* 0x000fe20000010000 */
[----:B------:R-:W-:-:S03]  /*1790*/  @P3 PRMT R2, RZ, 0x7610, R35 ;  /* 0x00007610ff023816 */ /* 0x000fc60000000023 */
[----:B------:R-:W-:-:S04]  /*17a0*/  FMUL.FTZ R3, R68, R3 ;  /* 0x0000000344037220 */ /* 0x000fc80000410000 */
[----:B------:R-:W-:Y:S02]  /*17b0*/  @P3 FADD.FTZ R3, R3, R2 ;  /* 0x0000000203033221 */ /* 0x000fe40000010000 */
.L_x_181:
[----:B------:R-:W-:Y:S05]  /*17c0*/  BSYNC B0 ;  /* 0x0000000000007941 */ /* 0x000fea0003800000 */
.L_x_179:
[----:B------:R-:W-:Y:S01]  /*17d0*/  @P2 PRMT R45, RZ, 0x7610, R31 ;  /* 0x00007610ff2d2816 */ /* 0x000fe2000000001f */
        /* <DEDUP_REMOVED lines=8> */
[----:B------:R-:W-:Y:S01]  /*1860*/  @P2 IMAD.WIDE.U32 R44, R46, R83, c[0x0][0x248] ;  /* 0x000092002e2c2625 */ /* 0x000fe200078e0053 */
[----:B------:R-:W-:Y:S01]  /*1870*/  MOV R47, c[0x0][0x160] ;  /* 0x00005800002f7a02 */ /* 0x000fe20000000f00 */
[----:B------:R0:W-:Y:S01]  /*1880*/  @P0 STG.E.128 [R2.64], R36 ;  /* 0x0000002402000986 */ /* 0x0001e2000c101d04 */
[----:B------:R-:W-:-:S03]  /*1890*/  @P2 PRMT R43, R43, 0x5410, R53 ;  /* 0x000054102b2b2816 */ /* 0x000fc60000000035 */
[----:B------:R-:W-:Y:S02]  /*18a0*/  IMAD R0, R47, 0x4, R0 ;  /* 0x000000042f007824 */ /* 0x000fe400078e0200 */
[----:B------:R1:W-:Y:S03]  /*18b0*/  @P2 STG.E.128 [R44.64], R40 ;  /* 0x000000282c002986 */ /* 0x0003e6000c101d04 */
[----:B------:R-:W-:Y:S02]  /*18c0*/  ISETP.GE.AND P0, PT, R0, c[0x0][0x164], PT ;  /* 0x0000590000007a0c */ /* 0x000fe40003f06270 */
[----:B0-----:R-:W-:-:S05]  /*18d0*/  @P2 PRMT R2, RZ, 0x7610, R63 ;  /* 0x00007610ff022816 */ /* 0x001fca000000003f */
[----:B------:R-:W-:-:S06]  /*18e0*/  @P2 FFMA.FTZ R27, R52, R2, R27 ;  /* 0x00000002341b2223 */ /* 0x000fcc000001001b */
[----:B-1----:R-:W-:Y:S01]  /*18f0*/  @P0 CALL.REL.NOINC `(.L_x_152) ;  /* 0x0000001000000944 */ /* 0x002fe20003c00000 */
[----:B------:R-:W-:Y:S05]  /*1900*/  BRA `(.L_x_182) ;  /* 0xffffea2000007947 */ /* 0x000fea000383ffff */
.L_x_152:
[----:B------:R-:W0:Y:S01]  /*1910*/  S2R R35, SR_TID.X ;  /* 0x0000000000237919 */ /* 0x000e220000002100 */
[----:B------:R-:W-:Y:S03]  /*1920*/  WARPSYNC 0xffffffff ;  /* 0xffffffff00007948 */ /* 0x000fe60003800000 */
[----:B------:R-:W1:Y:S01]  /*1930*/  S2R R34, SR_CTAID.X ;  /* 0x0000000000227919 */ /* 0x000e620000002500 */
[----:B0-----:R-:W-:-:S05]  /*1940*/  SHF.L.U32 R0, R35, 0x5, RZ ;  /* 0x0000000523007819 */ /* 0x001fca00000006ff */
[----:B------:R-:W-:Y:S04]  /*1950*/  STS.128 [R0], R12 ;  /* 0x0000000c00007388 */ /* 0x000fe80000000c00 */
[----:B------:R-:W-:Y:S04]  /*1960*/  STS.128 [R0+0x10], R16 ;  /* 0x0000101000007388 */ /* 0x000fe80000000c00 */
[----:B------:R-:W-:Y:S06]  /*1970*/  BAR.SYNC.DEFER_BLOCKING 0x0 ;  /* 0x0000000000007b1d */ /* 0x000fec0000010000 */
[----:B------:R-:W0:Y:S04]  /*1980*/  LDS R2, [R35.X4] ;  /* 0x0000000023027984 */ /* 0x000e280000004800 */
[----:B-----5:R-:W2:Y:S04]  /*1990*/  LDS R29, [R35.X4+0x400] ;  /* 0x00040000231d7984 */ /* 0x020ea80000004800 */
[----:B------:R-:W3:Y:S04]  /*19a0*/  LDS R3, [R35.X4+0x200] ;  /* 0x0002000023037984 */ /* 0x000ee80000004800 */
[----:B------:R-:W4:Y:S04]  /*19b0*/  LDS R28, [R35.X4+0x600] ;  /* 0x00060000231c7984 */ /* 0x000f280000004800 */
[----:B------:R-:W1:Y:S04]  /*19c0*/  LDS R31, [R35.X4+0x800] ;  /* 0x00080000231f7984 */ /* 0x000e680000004800 */
[----:B------:R-:W1:Y:S04]  /*19d0*/  LDS R30, [R35.X4+0xa00] ;  /* 0x000a0000231e7984 */ /* 0x000e680000004800 */
[----:B------:R-:W1:Y:S04]  /*19e0*/  LDS R33, [R35.X4+0xc00] ;  /* 0x000c000023217984 */ /* 0x000e680000004800 */
[----:B------:R-:W1:Y:S04]  /*19f0*/  LDS R32, [R35.X4+0xe00] ;  /* 0x000e000023207984 */ /* 0x000e680000004800 */
[----:B------:R-:W-:Y:S01]  /*1a00*/  BAR.SYNC.DEFER_BLOCKING 0x0 ;  /* 0x0000000000007b1d */ /* 0x000fe20000010000 */
[----:B0-----:R-:W-:-:S04]  /*1a10*/  FADD.FTZ R2, RZ, R2 ;  /* 0x00000002ff027221 */ /* 0x001fc80000010000 */
[----:B--2---:R-:W-:Y:S02]  /*1a20*/  FADD.FTZ R2, R2, R29 ;  /* 0x0000001d02027221 */ /* 0x004fe40000010000 */
[----:B---3--:R-:W-:-:S04]  /*1a30*/  FADD.FTZ R3, RZ, R3 ;  /* 0x00000003ff037221 */ /* 0x008fc80000010000 */
[----:B----4-:R-:W-:Y:S01]  /*1a40*/  FADD.FTZ R3, R3, R28 ;  /* 0x0000001c03037221 */ /* 0x010fe20000010000 */
[----:B------:R-:W-:Y:S01]  /*1a50*/  STS.128 [R0], R4 ;  /* 0x0000000400007388 */ /* 0x000fe20000000c00 */
[----:B-1----:R-:W-:-:S03]  /*1a60*/  FADD.FTZ R2, R2, R31 ;  /* 0x0000001f02027221 */ /* 0x002fc60000010000 */
[----:B------:R0:W-:Y:S01]  /*1a70*/  STS.128 [R0+0x10], R8 ;  /* 0x0000100800007388 */ /* 0x0001e20000000c00 */
[----:B------:R-:W-:-:S03]  /*1a80*/  FADD.FTZ R3, R3, R30 ;  /* 0x0000001e03037221 */ /* 0x000fc60000010000 */
[----:B------:R-:W-:Y:S01]  /*1a90*/  BAR.SYNC.DEFER_BLOCKING 0x0 ;  /* 0x0000000000007b1d */ /* 0x000fe20000010000 */
[----:B------:R-:W-:Y:S02]  /*1aa0*/  FADD.FTZ R33, R2, R33 ;  /* 0x0000002102217221 */ /* 0x000fe40000010000 */
[----:B0-----:R-:W-:-:S03]  /*1ab0*/  FADD.FTZ R9, R3, R32 ;  /* 0x0000002003097221 */ /* 0x001fc60000010000 */
        /* <DEDUP_REMOVED lines=16> */
[----:B------:R-:W-:-:S03]  /*1bc0*/  FADD.FTZ R13, R13, R16 ;  /* 0x000000100d0d7221 */ /* 0x000fc60000010000 */
[----:B------:R-:W-:Y:S01]  /*1bd0*/  BAR.SYNC.DEFER_BLOCKING 0x0 ;  /* 0x0000000000007b1d */ /* 0x000fe20000010000 */
[----:B------:R-:W-:Y:S02]  /*1be0*/  FADD.FTZ R19, R12, R19 ;  /* 0x000000130c137221 */ /* 0x000fe40000010000 */
[----:B------:R-:W-:Y:S02]  /*1bf0*/  FADD.FTZ R13, R13, R4 ;  /* 0x000000040d0d7221 */ /* 0x000fe40000010000 */
[----:B0-----:R-:W-:-:S05]  /*1c00*/  IMAD R0, R34, c[0x0][0x168], RZ ;  /* 0x00005a0022007a24 */ /* 0x001fca00078e02ff */
[----:B------:R-:W-:-:S04]  /*1c10*/  IADD3 R0, P0, R0, R35, RZ ;  /* 0x0000002300007210 */ /* 0x000fc80007f1e0ff */
[----:B------:R-:W-:Y:S01]  /*1c20*/  IADD3.X R15, RZ, RZ, RZ, P0, !PT ;  /* 0x000000ffff0f7210 */ /* 0x000fe200007fe4ff */
[----:B------:R-:W0:Y:S03]  /*1c30*/  LDS R5, [R35.X4] ;  /* 0x0000000023057984 */ /* 0x000e260000004800 */
[C---:B------:R-:W-:Y:S01]  /*1c40*/  SHF.L.U64.HI R14, R0.reuse, 0x2, R15 ;  /* 0x00000002000e7819 */ /* 0x040fe2000001020f */
[----:B------:R-:W-:Y:S01]  /*1c50*/  IMAD.SHL.U32 R0, R0, 0x4, RZ ;  /* 0x0000000400007824 */ /* 0x000fe200078e00ff */
[----:B------:R-:W1:Y:S04]  /*1c60*/  LDS R6, [R35.X4+0x200] ;  /* 0x0002000023067984 */ /* 0x000e680000004800 */
[C---:B------:R-:W-:Y:S01]  /*1c70*/  IADD3 R2, P0, R0.reuse, c[0x0][0x228], RZ ;  /* 0x00008a0000027a10 */ /* 0x040fe20007f1e0ff */
[----:B------:R-:W2:Y:S01]  /*1c80*/  LDS R8, [R35.X4+0x400] ;  /* 0x0004000023087984 */ /* 0x000ea20000004800 */
[----:B------:R-:W-:-:S02]  /*1c90*/  IADD3 R4, P1, R0, c[0x0][0x220], RZ ;  /* 0x0000880000047a10 */ /* 0x000fc40007f3e0ff */
[----:B------:R-:W-:Y:S01]  /*1ca0*/  IADD3.X R3, R14, c[0x0][0x22c], RZ, P0, !PT ;  /* 0x00008b000e037a10 */ /* 0x000fe200007fe4ff */
[----:B------:R-:W3:Y:S04]  /*1cb0*/  LDS R7, [R35.X4+0x600] ;  /* 0x0006000023077984 */ /* 0x000ee80000004800 */
[----:B------:R-:W4:Y:S04]  /*1cc0*/  LDS R10, [R35.X4+0x800] ;  /* 0x00080000230a7984 */ /* 0x000f280000004800 */
[----:B------:R-:W4:Y:S04]  /*1cd0*/  LDS R18, [R35.X4+0xa00] ;  /* 0x000a000023127984 */ /* 0x000f280000004800 */
[----:B------:R-:W4:Y:S04]  /*1ce0*/  LDS R11, [R35.X4+0xc00] ;  /* 0x000c0000230b7984 */ /* 0x000f280000004800 */
[----:B------:R-:W4:Y:S04]  /*1cf0*/  LDS R21, [R35.X4+0xe00] ;  /* 0x000e000023157984 */ /* 0x000f280000004800 */
[----:B------:R-:W-:Y:S01]  /*1d00*/  STG.E [R2.64], R19 ;  /* 0x0000001302007986 */ /* 0x000fe2000c101904 */
[----:B0-----:R-:W-:-:S02]  /*1d10*/  FADD.FTZ R5, RZ, R5 ;  /* 0x00000005ff057221 */ /* 0x001fc40000010000 */
[----:B-1----:R-:W-:Y:S02]  /*1d20*/  FADD.FTZ R6, RZ, R6 ;  /* 0x00000006ff067221 */ /* 0x002fe40000010000 */
[----:B--2---:R-:W-:Y:S02]  /*1d30*/  FADD.FTZ R5, R5, R8 ;  /* 0x0000000805057221 */ /* 0x004fe40000010000 */
[----:B---3--:R-:W-:Y:S01]  /*1d40*/  FADD.FTZ R7, R6, R7 ;  /* 0x0000000706077221 */ /* 0x008fe20000010000 */
[----:B------:R-:W-:Y:S01]  /*1d50*/  IADD3 R6, P0, R0, c[0x0][0x240], RZ ;  /* 0x0000900000067a10 */ /* 0x000fe20007f1e0ff */
[----:B----4-:R-:W-:Y:S01]  /*1d60*/  FADD.FTZ R10, R5, R10 ;  /* 0x0000000a050a7221 */ /* 0x010fe20000010000 */
[C---:B------:R-:W-:Y:S01]  /*1d70*/  IADD3.X R5, R14.reuse, c[0x0][0x224], RZ, P1, !PT ;  /* 0x000089000e057a10 */ /* 0x040fe20000ffe4ff */
[----:B------:R-:W-:Y:S01]  /*1d80*/  FADD.FTZ R18, R7, R18 ;  /* 0x0000001207127221 */ /* 0x000fe20000010000 */
[----:B------:R-:W-:-:S03]  /*1d90*/  IADD3.X R7, R14, c[0x0][0x244], RZ, P0, !PT ;  /* 0x000091000e077a10 */ /* 0x000fc600007fe4ff */
[----:B------:R-:W-:Y:S01]  /*1da0*/  STG.E [R4.64], R33 ;  /* 0x0000002104007986 */ /* 0x000fe2000c101904 */
[----:B------:R-:W-:Y:S02]  /*1db0*/  FADD.FTZ R11, R10, R11 ;  /* 0x0000000b0a0b7221 */ /* 0x000fe40000010000 */
[----:B------:R-:W-:-:S03]  /*1dc0*/  FADD.FTZ R21, R18, R21 ;  /* 0x0000001512157221 */ /* 0x000fc60000010000 */
[----:B------:R-:W-:Y:S04]  /*1dd0*/  STG.E [R6.64], R11 ;  /* 0x0000000b06007986 */ /* 0x000fe8000c101904 */
[----:B------:R-:W-:Y:S04]  /*1de0*/  STG.E [R2.64+0x200], R13 ;  /* 0x0002000d02007986 */ /* 0x000fe8000c101904 */
[----:B------:R-:W-:Y:S04]  /*1df0*/  STG.E [R4.64+0x200], R9 ;  /* 0x0002000904007986 */ /* 0x000fe8000c101904 */
[----:B------:R-:W-:Y:S01]  /*1e00*/  STG.E [R6.64+0x200], R21 ;  /* 0x0002001506007986 */ /* 0x000fe2000c101904 */
[----:B------:R-:W-:Y:S05]  /*1e10*/  EXIT ;  /* 0x000000000000794d */ /* 0x000fea0003800000 */
.L_x_156:
[----:B------:R-:W-:Y:S01]  /*1e20*/  HFMA2.MMA R52, -RZ, RZ, 0, 5.9604644775390625e-08 ;  /* 0x00000001ff347435 */ /* 0x000fe200000001ff */
[----:B------:R-:W-:Y:S01]  /*1e30*/  MOV R83, R44 ;  /* 0x0000002c00537202 */ /* 0x000fe20000000f00 */
[----:B------:R-:W-:Y:S01]  /*1e40*/  IMAD.MOV.U32 R53, RZ, RZ, 0x1f ;  /* 0x0000001fff357424 */ /* 0x000fe200078e00ff */
[----:B------:R-:W-:-:S02]  /*1e50*/  MOV R46, 0xffffffff ;  /* 0xffffffff002e7802 */ /* 0x000fc40000000f00 */
[----:B0-----:R-:W-:Y:S02]  /*1e60*/  MOV R2, 0x1e80 ;  /* 0x00001e8000027802 */ /* 0x001fe40000000f00 */
[----:B-----5:R-:W-:Y:S05]  /*1e70*/  CALL.REL.NOINC `($__internal_7_$__cuda_sm70_shflsync_bfly_p) ;  /* 0x0000046000007944 */ /* 0x020fea0003c00000 */
[----:B-1----:R-:W-:Y:S01]  /*1e80*/  MOV R47, R46 ;  /* 0x0000002e002f7202 */ /* 0x002fe20000000f00 */
[----:B0-----:R-:W-:Y:S05]  /*1e90*/  BRA `(.L_x_183) ;  /* 0xffffeba000007947 */ /* 0x001fea000383ffff */
.L_x_157:
[----:B------:R-:W-:Y:S01]  /*1ea0*/  HFMA2.MMA R52, -RZ, RZ, 0, 5.9604644775390625e-08 ;  /* 0x00000001ff347435 */ /* 0x000fe200000001ff */
[----:B------:R-:W-:Y:S01]  /*1eb0*/  IMAD.MOV.U32 R83, RZ, RZ, R45 ;  /* 0x000000ffff537224 */ /* 0x000fe200078e002d */
[----:B------:R-:W-:Y:S01]  /*1ec0*/  MOV R53, 0x1f ;  /* 0x0000001f00357802 */ /* 0x000fe20000000f00 */
[----:B------:R-:W-:Y:S01]  /*1ed0*/  IMAD.MOV.U32 R46, RZ, RZ, -0x1 ;  /* 0xffffffffff2e7424 */ /* 0x000fe200078e00ff */
[----:B0-----:R-:W-:Y:S02]  /*1ee0*/  MOV R2, 0x1f00 ;  /* 0x00001f0000027802 */ /* 0x001fe40000000f00 */
[----:B-12--5:R-:W-:Y:S05]  /*1ef0*/  CALL.REL.NOINC `($__internal_7_$__cuda_sm70_shflsync_bfly_p) ;  /* 0x000003e000007944 */ /* 0x026fea0003c00000 */
[----:B------:R-:W-:Y:S01]  /*1f00*/  FADD.FTZ R47, R47, R44 ;  /* 0x0000002c2f2f7221 */ /* 0x000fe20000010000 */
[----:B0-----:R-:W-:Y:S01]  /*1f10*/  HFMA2.MMA R52, -RZ, RZ, 0, 1.1920928955078125e-07 ;  /* 0x00000002ff347435 */ /* 0x001fe200000001ff */
[----:B-1----:R-:W-:Y:S01]  /*1f20*/  FADD.FTZ R45, R45, R46 ;  /* 0x0000002e2d2d7221 */ /* 0x002fe20000010000 */
[----:B------:R-:W-:Y:S01]  /*1f30*/  MOV R53, 0x1f ;  /* 0x0000001f00357802 */ /* 0x000fe20000000f00 */
[----:B------:R-:W-:Y:S01]  /*1f40*/  IMAD.MOV.U32 R46, RZ, RZ, -0x1 ;  /* 0xffffffffff2e7424 */ /* 0x000fe200078e00ff */
[----:B------:R-:W-:-:S02]  /*1f50*/  MOV R83, R47 ;  /* 0x0000002f00537202 */ /* 0x000fc40000000f00 */
[----:B------:R-:W-:Y:S02]  /*1f60*/  MOV R2, 0x1f80 ;  /* 0x00001f8000027802 */ /* 0x000fe40000000f00 */
[----:B------:R-:W-:Y:S05]  /*1f70*/  CALL.REL.NOINC `($__internal_7_$__cuda_sm70_shflsync_bfly_p) ;  /* 0x0000036000007944 */ /* 0x000fea0003c00000 */
[----:B0-----:R-:W-:Y:S01]  /*1f80*/  HFMA2.MMA R52, -RZ, RZ, 0, 1.1920928955078125e-07 ;  /* 0x00000002ff347435 */ /* 0x001fe200000001ff */
[----:B-1----:R-:W-:Y:S01]  /*1f90*/  MOV R44, R46 ;  /* 0x0000002e002c7202 */ /* 0x002fe20000000f00 */
[----:B------:R-:W-:Y:S01]  /*1fa0*/  IMAD.MOV.U32 R83, RZ, RZ, R45 ;  /* 0x000000ffff537224 */ /* 0x000fe200078e002d */
[----:B------:R-:W-:Y:S01]  /*1fb0*/  MOV R53, 0x1f ;  /* 0x0000001f00357802 */ /* 0x000fe20000000f00 */
[----:B------:R-:W-:Y:S01]  /*1fc0*/  IMAD.MOV.U32 R46, RZ, RZ, -0x1 ;  /* 0xffffffffff2e7424 */ /* 0x000fe200078e00ff */
[----:B------:R-:W-:Y:S02]  /*1fd0*/  MOV R2, 0x1ff0 ;  /* 0x00001ff000027802 */ /* 0x000fe40000000f00 */
[----:B------:R-:W-:Y:S05]  /*1fe0*/  CALL.REL.NOINC `($__internal_7_$__cuda_sm70_shflsync_bfly_p) ;  /* 0x000002f000007944 */ /* 0x000fea0003c00000 */
[----:B------:R-:W-:Y:S01]  /*1ff0*/  FADD.FTZ R47, R44, R47 ;  /* 0x0000002f2c2f7221 */ /* 0x000fe20000010000 */
[----:B0-----:R-:W-:Y:S01]  /*2000*/  HFMA2.MMA R52, -RZ, RZ, 0, 2.384185791015625e-07 ;  /* 0x00000004ff347435 */ /* 0x001fe200000001ff */
[----:B-1----:R-:W-:Y:S01]  /*2010*/  FADD.FTZ R45, R45, R46 ;  /* 0x0000002e2d2d7221 */ /* 0x002fe20000010000 */
[----:B------:R-:W-:Y:S01]  /*2020*/  MOV R53, 0x1f ;  /* 0x0000001f00357802 */ /* 0x000fe20000000f00 */
[----:B------:R-:W-:Y:S01]  /*2030*/  IMAD.MOV.U32 R46, RZ, RZ, -0x1 ;  /* 0xffffffffff2e7424 */ /* 0x000fe200078e00ff */
[----:B------:R-:W-:-:S02]  /*2040*/  MOV R83, R47 ;  /* 0x0000002f00537202 */ /* 0x000fc40000000f00 */
[----:B------:R-:W-:Y:S02]  /*2050*/  MOV R2, 0x2070 ;  /* 0x0000207000027802 */ /* 0x000fe40000000f00 */
[----:B------:R-:W-:Y:S05]  /*2060*/  CALL.REL.NOINC `($__internal_7_$__cuda_sm70_shflsync_bfly_p) ;  /* 0x0000027000007944 */ /* 0x000fea0003c00000 */
[----:B0-----:R-:W-:Y:S01]  /*2070*/  HFMA2.MMA R52, -RZ, RZ, 0, 2.384185791015625e-07 ;  /* 0x00000004ff347435 */ /* 0x001fe200000001ff */
[----:B-1----:R-:W-:Y:S01]  /*2080*/  MOV R44, R46 ;  /* 0x0000002e002c7202 */ /* 0x002fe20000000f00 */
[----:B------:R-:W-:Y:S01]  /*2090*/  IMAD.MOV.U32 R83, RZ, RZ, R45 ;  /* 0x000000ffff537224 */ /* 0x000fe200078e002d */
[----:B------:R-:W-:Y:S01]  /*20a0*/  MOV R53, 0x1f ;  /* 0x0000001f00357802 */ /* 0x000fe20000000f00 */
[----:B------:R-:W-:Y:S01]  /*20b0*/  IMAD.MOV.U32 R46, RZ, RZ, -0x1 ;  /* 0xffffffffff2e7424 */ /* 0x000fe200078e00ff */
[----:B------:R-:W-:Y:S02]  /*20c0*/  MOV R2, 0x20e0 ;  /* 0x000020e000027802 */ /* 0x000fe40000000f00 */
[----:B------:R-:W-:Y:S05]  /*20d0*/  CALL.REL.NOINC `($__internal_7_$__cuda_sm70_shflsync_bfly_p) ;  /* 0x0000020000007944 */ /* 0x000fea0003c00000 */
[----:B------:R-:W-:Y:S01]  /*20e0*/  FADD.FTZ R47, R44, R47 ;  /* 0x0000002f2c2f7221 */ /* 0x000fe20000010000 */
[----:B0-----:R-:W-:Y:S01]  /*20f0*/  HFMA2.MMA R52, -RZ, RZ, 0, 4.76837158203125e-07 ;  /* 0x00000008ff347435 */ /* 0x001fe200000001ff */
[----:B-1----:R-:W-:Y:S01]  /*2100*/  FADD.FTZ R45, R45, R46 ;  /* 0x0000002e2d2d7221 */ /* 0x002fe20000010000 */
[----:B------:R-:W-:Y:S01]  /*2110*/  MOV R53, 0x1f ;  /* 0x0000001f00357802 */ /* 0x000fe20000000f00 */
[----:B------:R-:W-:Y:S01]  /*2120*/  IMAD.MOV.U32 R46, RZ, RZ, -0x1 ;  /* 0xffffffffff2e7424 */ /* 0x000fe200078e00ff */
[----:B------:R-:W-:-:S02]  /*2130*/  MOV R83, R47 ;  /* 0x0000002f00537202 */ /* 0x000fc40000000f00 */
[----:B------:R-:W-:Y:S02]  /*2140*/  MOV R2, 0x2160 ;  /* 0x0000216000027802 */ /* 0x000fe40000000f00 */
[----:B------:R-:W-:Y:S05]  /*2150*/  CALL.REL.NOINC `($__internal_7_$__cuda_sm70_shflsync_bfly_p) ;  /* 0x0000018000007944 */ /* 0x000fea0003c00000 */
[----:B0-----:R-:W-:Y:S01]  /*2160*/  HFMA2.MMA R52, -RZ, RZ, 0, 4.76837158203125e-07 ;  /* 0x00000008ff347435 */ /* 0x001fe200000001ff */
[----:B-1----:R-:W-:Y:S01]  /*2170*/  MOV R44, R46 ;  /* 0x0000002e002c7202 */ /* 0x002fe20000000f00 */
[----:B------:R-:W-:Y:S01]  /*2180*/  IMAD.MOV.U32 R83, RZ, RZ, R45 ;  /* 0x000000ffff537224 */ /* 0x000fe200078e002d */
[----:B------:R-:W-:Y:S01]  /*2190*/  MOV R53, 0x1f ;  /* 0x0000001f00357802 */ /* 0x000fe20000000f00 */
[----:B------:R-:W-:Y:S01]  /*21a0*/  IMAD.MOV.U32 R46, RZ, RZ, -0x1 ;  /* 0xffffffffff2e7424 */ /* 0x000fe200078e00ff */
[----:B------:R-:W-:Y:S02]  /*21b0*/  MOV R2, 0x21d0 ;  /* 0x000021d000027802 */ /* 0x000fe40000000f00 */
[----:B------:R-:W-:Y:S05]  /*21c0*/  CALL.REL.NOINC `($__internal_7_$__cuda_sm70_shflsync_bfly_p) ;  /* 0x0000011000007944 */ /* 0x000fea0003c00000 */
[----:B------:R-:W-:Y:S01]  /*21d0*/  FADD.FTZ R44, R44, R47 ;  /* 0x0000002f2c2c7221 */ /* 0x000fe20000010000 */
[----:B0-----:R-:W-:Y:S01]  /*21e0*/  HFMA2.MMA R52, -RZ, RZ, 0, 9.5367431640625e-07 ;  /* 0x00000010ff347435 */ /* 0x001fe200000001ff */
[----:B-1----:R-:W-:Y:S01]  /*21f0*/  FADD.FTZ R45, R45, R46 ;  /* 0x0000002e2d2d7221 */ /* 0x002fe20000010000 */
[----:B------:R-:W-:Y:S01]  /*2200*/  MOV R53, 0x1f ;  /* 0x0000001f00357802 */ /* 0x000fe20000000f00 */
[----:B------:R-:W-:Y:S01]  /*2210*/  IMAD.MOV.U32 R46, RZ, RZ, -0x1 ;  /* 0xffffffffff2e7424 */ /* 0x000fe200078e00ff */
[----:B------:R-:W-:-:S02]  /*2220*/  MOV R83, R44 ;  /* 0x0000002c00537202 */ /* 0x000fc40000000f00 */
[----:B------:R-:W-:Y:S02]  /*2230*/  MOV R2, 0x2250 ;  /* 0x0000225000027802 */ /* 0x000fe40000000f00 */
[----:B------:R-:W-:Y:S05]  /*2240*/  CALL.REL.NOINC `($__internal_7_$__cuda_sm70_shflsync_bfly_p) ;  /* 0x0000009000007944 */ /* 0x000fea0003c00000 */
[----:B0-----:R-:W-:Y:S01]  /*2250*/  HFMA2.MMA R52, -RZ, RZ, 0, 9.5367431640625e-07 ;  /* 0x00000010ff347435 */ /* 0x001fe200000001ff */
[----:B-1----:R-:W-:Y:S01]  /*2260*/  MOV R47, R46 ;  /* 0x0000002e002f7202 */ /* 0x002fe20000000f00 */
[----:B------:R-:W-:Y:S01]  /*2270*/  IMAD.MOV.U32 R83, RZ, RZ, R45 ;  /* 0x000000ffff537224 */ /* 0x000fe200078e002d */
[----:B------:R-:W-:Y:S01]  /*2280*/  MOV R53, 0x1f ;  /* 0x0000001f00357802 */ /* 0x000fe20000000f00 */
[----:B------:R-:W-:Y:S01]  /*2290*/  IMAD.MOV.U32 R46, RZ, RZ, -0x1 ;  /* 0xffffffffff2e7424 */ /* 0x000fe200078e00ff */
[----:B------:R-:W-:Y:S02]  /*22a0*/  MOV R2, 0x22c0 ;  /* 0x000022c000027802 */ /* 0x000fe40000000f00 */
[----:B------:R-:W-:Y:S05]  /*22b0*/  CALL.REL.NOINC `($__internal_7_$__cuda_sm70_shflsync_bfly_p) ;  /* 0x0000002000007944 */ /* 0x000fea0003c00000 */
[----:B-1----:R-:W-:Y:S01]  /*22c0*/  MOV R84, R46 ;  /* 0x0000002e00547202 */ /* 0x002fe20000000f00 */
[----:B0-----:R-:W-:Y:S05]  /*22d0*/  BRA `(.L_x_184) ;  /* 0xffffe88000007947 */ /* 0x001fea000383ffff */
        .weak           $__internal_7_$__cuda_sm70_shflsync_bfly_p
        .type           $__internal_7_$__cuda_sm70_shflsync_bfly_p,@function
        .size           $__internal_7_$__cuda_sm70_shflsync_bfly_p,(.L_x_4387 - $__internal_7_$__cuda_sm70_shflsync_bfly_p)
$__internal_7_$__cuda_sm70_shflsync_bfly_p:
[----:B------:R-:W-:Y:S01]  /*22e0*/  HFMA2.MMA R3, -RZ, RZ, 0, 0 ;  /* 0x00000000ff037435 */ /* 0x000fe200000001ff */
[----:B------:R-:W-:Y:S04]  /*22f0*/  WARPSYNC R46 ;  /* 0x0000002e00007348 */ /* 0x000fe80003800000 */
[----:B------:R0:W1:Y:S01]  /*2300*/  SHFL.BFLY PT, R46, R83, R52, R53 ;  /* 0x0c000034532e7389 */ /* 0x00006200000e0035 */
[----:B------:R-:W-:Y:S05]  /*2310*/  RET.REL.NODEC R2 `(_ZN10layer_norm13ln_bwd_kernelINS_13Kernel_traitsI13__nv_bfloat16S2_S2_S2_fjLj256ELj1ELj4ELj1ELj16ENS_18Kernel_traits_baseILj256ES2_S2_S2_S2_fjLj128EEEEELb0ELb1ELb1ELb1EEEvNS_9BwdParamsE) ;  /* 0xffffdce002007950 */ /* 0x000fea0003c3ffff */
.L_x_185:
        /* <DEDUP_REMOVED lines=14> */
.L_x_4387:


//--------------------- .text._ZN10layer_norm13ln_bwd_kernelINS_13Kernel_traitsI13__nv_bfloat16S2_S2_S2_fjLj256ELj1ELj4ELj1ELj16ENS_18Kernel_traits_baseILj256ES2_S2_S2_S2_fjLj128EEEEELb1ELb0ELb0ELb0EEEvNS_9BwdParamsE --------------------------
	.section	.text._ZN10layer_norm13ln_bwd_kernelINS_13Kernel_traitsI13__nv_bfloat16S2_S2_S2_fjLj256ELj1ELj4ELj1ELj16ENS_18Kernel_traits_baseILj256ES2_S2_S2_S2_fjLj128EEEEELb1ELb0ELb0ELb0EEEvNS_9BwdParamsE,"ax",@progbits
	.sectioninfo	@"SHI_REGISTERS=80"
	.align	128
        .global         _ZN10layer_norm13ln_bwd_kernelINS_13Kernel_traitsI13__nv_bfloat16S2_S2_S2_fjLj256ELj1ELj4ELj1ELj16ENS_18Kernel_traits_baseILj256ES2_S2_S2_S2_fjLj128EEEEELb1ELb0ELb0ELb0EEEvNS_9BwdParamsE
        .type           _ZN10layer_norm13ln_bwd_kernelINS_13Kernel_traitsI13__nv_bfloat16S2_S2_S2_fjLj256ELj1ELj4ELj1ELj16ENS_18Kernel_traits_baseILj256ES2_S2_S2_S2_fjLj128EEEEELb1ELb0ELb0ELb0EEEvNS_9BwdParamsE,@function
        .size           _ZN10layer_norm13ln_bwd_kernelINS_13Kernel_traitsI13__nv_bfloat16S2_S2_S2_fjLj256ELj1ELj4ELj1ELj16ENS_18Kernel_traits_baseILj256ES2_S2_S2_S2_fjLj128EEEEELb1ELb0ELb0ELb0EEEvNS_9BwdParamsE,(.L_x_4388 - _ZN10layer_norm13ln_bwd_kernelINS_13Kernel_traitsI13__nv_bfloat16S2_S2_S2_fjLj256ELj1ELj4ELj1ELj16ENS_18Kernel_traits_baseILj256ES2_S2_S2_S2_fjLj128EEEEELb1ELb0ELb0ELb0EEEvNS_9BwdParamsE)
        .other          _ZN10layer_norm13ln_bwd_kernelINS_13Kernel_traitsI13__nv_bfloat16S2_S2_S2_fjLj256ELj1ELj4ELj1ELj16ENS_18Kernel_traits_baseILj256ES2_S2_S2_S2_fjLj128EEEEELb1ELb0ELb0ELb0EEEvNS_9BwdParamsE,@"STO_CUDA_ENTRY STV_DEFAULT"
_ZN10layer_norm13ln_bwd_kernelINS_13Kernel_traitsI13__nv_bfloat16S2_S2_S2_fjLj256ELj1ELj4ELj1ELj16ENS_18Kernel_traits_baseILj256ES2_S2_S2_S2_fjLj128EEEEELb1ELb0ELb0ELb0EEEvNS_9BwdParamsE:
.text._ZN10layer_norm13ln_bwd_kernelINS_13Kernel_traitsI13__nv_bfloat16S2_S2_S2_fjLj256ELj1ELj4ELj1ELj16ENS_18Kernel_traits_baseILj256ES2_S2_S2_S2_fjLj128EEEEELb1ELb0ELb0ELb0EEEvNS_9BwdParamsE:
        /* <DEDUP_REMOVED lines=36> */
.L_x_193:
        /* <DEDUP_REMOVED lines=20> */
[C---:B------:R-:W-:Y:S01]  /*0380*/  LEA.HI.X R29, R45.reuse, c[0x0][0x18c], RZ, 0x4, P0 ;  /* 0x000063002d1d7a11 */ /* 0x040fe200000f24ff */
[----:B------:R-:W-:Y:S02]  /*0390*/  IMAD.MOV.U32 R32, RZ, RZ, 0x10 ;  /* 0x00000010ff207424 */ /* 0x000fe400078e00ff */
[----:B------:R-:W2:Y:S02]  /*03a0*/  LDG.E R46, [R46.64] ;  /* 0x000000042e2e7981 */ /* 0x000ea4000c1e1900 */
[C---:B------:R-:W-:Y:S02]  /*03b0*/  IMAD.WIDE.U32 R32, R45.reuse, R32, c[0x0][0x208] ;  /* 0x000082002d207625 */ /* 0x040fe400078e0020 */
[----:B------:R-:W3:Y:S04]  /*03c0*/  LDG.E.128 R28, [R28.64] ;  /* 0x000000041c1c7981 */ /* 0x000ee8000c1e1d00 */
[----:B------:R-:W4:Y:S01]  /*03d0*/  LDG.E.128 R32, [R32.64] ;  /* 0x0000000420207981 */ /* 0x000f22000c1e1d00 */
[----:B------:R-:W-:-:S04]  /*03e0*/  LEA R2, P0, R45, c[0x0][0x190], 0x3 ;  /* 0x000064002d027a11 */ /* 0x000fc800078018ff */
[----:B------:R-:W-:-:S06]  /*03f0*/  LEA.HI.X R3, R45, c[0x0][0x194], RZ, 0x3, P0 ;  /* 0x000065002d037a11 */ /* 0x000fcc00000f1cff */
[----:B------:R-:W4:Y:S01]  /*0400*/  LDG.E.64 R2, [R2.64] ;  /* 0x0000000402027981 */ /* 0x000f22000c1e1b00 */
[----:B------:R-:W-:-:S04]  /*0410*/  ISETP.NE.U32.AND P0, PT, RZ, c[0x0][0x218], PT ;  /* 0x00008600ff007a0c */ /* 0x000fc80003f05070 */
[----:B------:R-:W-:-:S13]  /*0420*/  ISETP.NE.AND.EX P0, PT, RZ, c[0x0][0x21c], PT, P0 ;  /* 0x00008700ff007a0c */ /* 0x000fda0003f05300 */
[----:B------:R-:W-:-:S04]  /*0430*/  @P0 LEA R48, P1, R45, c[0x0][0x218], 0x4 ;  /* 0x000086002d300a11 */ /* 0x000fc800078220ff */
[----:B------:R-:W-:-:S05]  /*0440*/  @P0 LEA.HI.X R49, R45, c[0x0][0x21c], RZ, 0x4, P1 ;  /* 0x000087002d310a11 */ /* 0x000fca00008f24ff */
[----:B------:R1:W5:Y:S01]  /*0450*/  @P0 LDG.E.128 R20, [R48.64] ;  /* 0x0000000430140981 */ /* 0x000362000c1e1d00 */
[----:B0-----:R-:W-:-:S04]  /*0460*/  ISETP.NE.AND P0, PT, R61, RZ, PT ;  /* 0x000000ff3d00720c */ /* 0x001fc80003f05270 */
[----:B--2---:R-:W-:Y:S02]  /*0470*/  FSEL R46, R46, RZ, !P0 ;  /* 0x000000ff2e2e7208 */ /* 0x004fe40004000000 */
[--C-:B---3--:R-:W-:Y:S02]  /*0480*/  PRMT R51, RZ, 0x5410, R29.reuse ;  /* 0x00005410ff337816 */ /* 0x108fe4000000001d */
[----:B------:R-:W-:Y:S02]  /*0490*/  PRMT R29, RZ, 0x7610, R29 ;  /* 0x00007610ff1d7816 */ /* 0x000fe4000000001d */
[--C-:B------:R-:W-:Y:S01]  /*04a0*/  PRMT R47, RZ, 0x5410, R28.reuse ;  /* 0x00005410ff2f7816 */ /* 0x100fe2000000001c */
[C---:B------:R-:W-:Y:S01]  /*04b0*/  FADD.FTZ R50, -R46.reuse, R51 ;  /* 0x000000332e327221 */ /* 0x040fe20000010100 */
[----:B-1----:R-:W-:Y:S01]  /*04c0*/  PRMT R49, RZ, 0x7610, R28 ;  /* 0x00007610ff317816 */ /* 0x002fe2000000001c */
[C---:B------:R-:W-:Y:S01]  /*04d0*/  FADD.FTZ R52, -R46.reuse, R29 ;  /* 0x0000001d2e347221 */ /* 0x040fe20000010100 */
[----:B------:R-:W-:Y:S01]  /*04e0*/  PRMT R57, RZ, 0x5410, R31 ;  /* 0x00005410ff397816 */ /* 0x000fe2000000001f */
[----:B------:R-:W-:Y:S01]  /*04f0*/  FADD.FTZ R28, -R46, R47 ;  /* 0x0000002f2e1c7221 */ /* 0x000fe20000010100 */
[----:B----4-:R-:W-:-:S02]  /*0500*/  PRMT R29, RZ, 0x5410, R32 ;  /* 0x00005410ff1d7816 */ /* 0x010fc40000000020 */
[----:B------:R-:W-:Y:S01]  /*0510*/  PRMT R31, RZ, 0x7610, R31 ;  /* 0x00007610ff1f7816 */ /* 0x000fe2000000001f */
[----:B-----5:R-:W-:Y:S01]  /*0520*/  FMUL.FTZ R47, R77, R28 ;  /* 0x0000001c4d2f7220 */ /* 0x020fe20000410000 */
[--C-:B------:R-:W-:Y:S01]  /*0530*/  PRMT R53, RZ, 0x5410, R30.reuse ;  /* 0x00005410ff357816 */ /* 0x100fe2000000001e */
[-C--:B------:R-:W-:Y:S01]  /*0540*/  FMUL.FTZ R48, R42, R29.reuse ;  /* 0x0000001d2a307220 */ /* 0x080fe20000410000 */
[----:B------:R-:W-:Y:S01]  /*0550*/  PRMT R55, RZ, 0x7610, R30 ;  /* 0x00007610ff377816 */ /* 0x000fe2000000001e */
[C---:B------:R-:W-:Y:S01]  /*0560*/  FADD.FTZ R30, -R46.reuse, R49 ;  /* 0x000000312e1e7221 */ /* 0x040fe20000010100 */
[----:B------:R-:W-:Y:S01]  /*0570*/  PRMT R32, RZ, 0x7610, R32 ;  /* 0x00007610ff207816 */ /* 0x000fe20000000020 */
[C---:B------:R-:W-:Y:S01]  /*0580*/  FADD.FTZ R62, -R46.reuse, R31 ;  /* 0x0000001f2e3e7221 */ /* 0x040fe20000010100 */
[----:B------:R-:W-:Y:S01]  /*0590*/  PRMT R31, RZ, 0x5410, R33 ;  /* 0x00005410ff1f7816 */ /* 0x000fe20000000021 */
[C---:B------:R-:W-:Y:S01]  /*05a0*/  FADD.FTZ R56, -R46.reuse, R53 ;  /* 0x000000352e387221 */ /* 0x040fe20000010100 */
[----:B------:R-:W-:Y:S01]  /*05b0*/  PRMT R54, RZ, 0x7610, R33 ;  /* 0x00007610ff367816 */ /* 0x000fe20000000021 */
[C---:B------:R-:W-:Y:S01]  /*05c0*/  FADD.FTZ R58, -R46.reuse, R55 ;  /* 0x000000372e3a7221 */ /* 0x040fe20000010100 */
[--C-:B------:R-:W-:Y:S01]  /*05d0*/  PRMT R33, RZ, 0x5410, R34.reuse ;  /* 0x00005410ff217816 */ /* 0x100fe20000000022 */
[----:B------:R-:W-:Y:S01]  /*05e0*/  FADD.FTZ R60, -R46, R57 ;  /* 0x000000392e3c7221 */ /* 0x000fe20000010100 */
[----:B------:R-:W-:Y:S01]  /*05f0*/  PRMT R34, RZ, 0x7610, R34 ;  /* 0x00007610ff227816 */ /* 0x000fe20000000022 */
[----:B------:R-:W-:Y:S01]  /*0600*/  FADD.FTZ R16, R16, R29 ;  /* 0x0000001d10107221 */ /* 0x000fe20000010000 */
[--C-:B------:R-:W-:Y:S01]  /*0610*/  PRMT R63, RZ, 0x5410, R35.reuse ;  /* 0x00005410ff3f7816 */ /* 0x100fe20000000023 */
[----:B------:R-:W-:Y:S01]  /*0620*/  FFMA.FTZ R4, R47, R29, R4 ;  /* 0x0000001d2f047223 */ /* 0x000fe20000010004 */
[----:B------:R-:W-:Y:S01]  /*0630*/  PRMT R35, RZ, 0x7610, R35 ;  /* 0x00007610ff237816 */ /* 0x000fe20000000023 */
[C---:B------:R-:W-:Y:S01]  /*0640*/  FMUL.FTZ R49, R77.reuse, R50 ;  /* 0x000000324d317220 */ /* 0x040fe20000410000 */
[C-C-:B------:R-:W-:Y:S01]  /*0650*/  SHF.R.U64 R64, R2.reuse, 0x10, R3.reuse ;  /* 0x0000001002407819 */ /* 0x140fe20000001203 */
[----:B------:R-:W-:Y:S01]  /*0660*/  FMUL.FTZ R46, R77, R30 ;  /* 0x0000001e4d2e7220 */ /* 0x000fe20000410000 */
[--C-:B------:R-:W-:Y:S01]  /*0670*/  SHF.R.U64 R65, R2, 0x18, R3.reuse ;  /* 0x0000001802417819 */ /* 0x100fe20000001203 */
[----:B------:R-:W-:Y:S01]  /*0680*/  FMUL.FTZ R51, R41, R32 ;  /* 0x0000002029337220 */ /* 0x000fe20000410000 */
[--C-:B------:R-:W-:Y:S01]  /*0690*/  SHF.R.U32.HI R66, RZ, 0x8, R3.reuse ;  /* 0x00000008ff427819 */ /* 0x100fe20000011603 */
[----:B------:R-:W-:Y:S01]  /*06a0*/  FADD.FTZ R28, RZ, R48 ;  /* 0x00000030ff1c7221 */ /* 0x000fe20000010000 */
[--C-:B------:R-:W-:Y:S01]  /*06b0*/  SHF.R.U32.HI R67, RZ, 0x10, R3.reuse ;  /* 0x00000010ff437819 */ /* 0x100fe20000011603 */
[----:B------:R-:W-:Y:S01]  /*06c0*/  FFMA.FTZ R29, R47, R48, RZ ;  /* 0x000000302f1d7223 */ /* 0x000fe200000100ff */
[----:B------:R-:W-:Y:S01]  /*06d0*/  SHF.R.U32.HI R68, RZ, 0x18, R3 ;  /* 0x00000018ff447819 */ /* 0x000fe20000011603 */
[----:B------:R-:W-:-:S02]  /*06e0*/  FMUL.FTZ R50, R77, R52 ;  /* 0x000000344d327220 */ /* 0x000fc40000410000 */
[----:B------:R-:W-:Y:S02]  /*06f0*/  FADD.FTZ R18, R18, R31 ;  /* 0x0000001f12127221 */ /* 0x000fe40000010000 */
[-C--:B------:R-:W-:Y:S02]  /*0700*/  FFMA.FTZ R6, R49, R31.reuse, R6 ;  /* 0x0000001f31067223 */ /* 0x080fe40000010006 */
[----:B------:R-:W-:Y:S02]  /*0710*/  FMUL.FTZ R52, R40, R31 ;  /* 0x0000001f28347220 */ /* 0x000fe40000410000 */
[----:B------:R-:W-:Y:S02]  /*0720*/  FADD.FTZ R31, R28, R51 ;  /* 0x000000331c1f7221 */ /* 0x000fe40000010000 */
[----:B------:R-:W-:Y:S02]  /*0730*/  FFMA.FTZ R29, R46, R51, R29 ;  /* 0x000000332e1d7223 */ /* 0x000fe4000001001d */
[----:B------:R-:W-:-:S02]  /*0740*/  FMUL.FTZ R55, R39, R54 ;  /* 0x0000003627377220 */ /* 0x000fc40000410000 */
[----:B------:R-:W-:Y:S02]  /*0750*/  FADD.FTZ R28, R31, R52 ;  /* 0x000000341f1c7221 */ /* 0x000fe40000010000 */
[----:B------:R-:W-:Y:S02]  /*0760*/  FFMA.FTZ R29, R49, R52, R29 ;  /* 0x00000034311d7223 */ /* 0x000fe4000001001d */
[----:B------:R-:W-:Y:S02]  /*0770*/  FMUL.FTZ R53, R77, R56 ;  /* 0x000000384d357220 */ /* 0x000fe40000410000 */
[----:B------:R-:W-:Y:S02]  /*0780*/  FMUL.FTZ R56, R38, R33 ;  /* 0x0000002126387220 */ /* 0x000fe40000410000 */
[----:B------:R-:W-:Y:S02]  /*0790*/  FADD.FTZ R31, R28, R55 ;  /* 0x000000371c1f7221 */ /* 0x000fe40000010000 */
[----:B------:R-:W-:-:S02]  /*07a0*/  FFMA.FTZ R29, R50, R55, R29 ;  /* 0x00000037321d7223 */ /* 0x000fc4000001001d */
[----:B------:R-:W-:Y:S02]  /*07b0*/  FADD.FTZ R19, R19, R54 ;  /* 0x0000003613137221 */ /* 0x000fe40000010000 */
[----:B------:R-:W-:Y:S02]  /*07c0*/  FFMA.FTZ R7, R50, R54, R7 ;  /* 0x0000003632077223 */ /* 0x000fe40000010007 */
[----:B------:R-:W-:Y:S02]  /*07d0*/  FMUL.FTZ R54, R77, R58 ;  /* 0x0000003a4d367220 */ /* 0x000fe40000410000 */
        /* <DEDUP_REMOVED lines=11> */
[----:B------:R-:W-:Y:S01]  /*0890*/  FMUL.FTZ R60, R77, R62 ;  /* 0x0000003e4d3c7220 */ /* 0x000fe20000410000 */
[----:B------:R-:W-:Y:S01]  /*08a0*/  SHF.R.U64 R62, R2, 0x8, R3 ;  /* 0x00000008023e7819 */ /* 0x000fe20000001203 */
[----:B------:R-:W-:Y:S02]  /*08b0*/  FMUL.FTZ R63, R0, R35 ;  /* 0x00000023003f7220 */ /* 0x000fe40000410000 */
        /* <DEDUP_REMOVED lines=10> */
.L_x_188:
[----:B-1----:R-:W-:Y:S05]  /*0960*/  BSYNC B0 ;  /* 0x0000000000007941 */ /* 0x002fea0003800000 */
.L_x_187:
[----:B------:R-:W-:Y:S05]  /*0970*/  BRA.DIV ~URZ, `(.L_x_189) ;  /* 0x00000d227f007947 */ /* 0x000fea000b800000 */
[----:B------:R1:W2:Y:S02]  /*0980*/  SHFL.BFLY PT, R71, R32, 0x1, 0x1f ;  /* 0x0c201f0020477f89 */ /* 0x0002a400000e0000 */
.L_x_194:
        /* <DEDUP_REMOVED lines=18> */
.L_x_195:
[----:B------:R-:W-:Y:S01]  /*0ab0*/  BSSY B0, `(.L_x_191) ;  /* 0x000006f000007945 */ /* 0x000fe20003800000 */
[----:B------:R-:W-:Y:S05]  /*0ac0*/  @!P2 BRA `(.L_x_192) ;  /* 0x000006d00000a947 */ /* 0x000fea0003800000 */
[----:B---3--:R-:W-:Y:S01]  /*0ad0*/  FADD.FTZ R33, R33, R30 ;  /* 0x0000001e21217221 */ /* 0x008fe20000010000 */
[----:B0-----:R-:W-:Y:S01]  /*0ae0*/  ISETP.NE.AND P0, PT, R61, RZ, PT ;  /* 0x000000ff3d00720c */ /* 0x001fe20003f05270 */
[----:B-1----:R-:W-:Y:S01]  /*0af0*/  FADD.FTZ R71, R71, R32 ;  /* 0x0000002047477221 */ /* 0x002fe20000010000 */
[----:B------:R-:W-:Y:S01]  /*0b00*/  LOP3.LUT P3, RZ, R66, 0xff, RZ, 0xc0, !PT ;  /* 0x000000ff42ff7812 */ /* 0x000fe2000786c0ff */
[----:B------:R-:W-:Y:S01]  /*0b10*/  FMUL.FTZ R33, R33, c[0x0][0x1e0] ;  /* 0x0000780021217a20 */ /* 0x000fe20000410000 */
[----:B------:R-:W-:Y:S01]  /*0b20*/  LOP3.LUT P4, RZ, R64, 0xff, RZ, 0xc0, !PT ;  /* 0x000000ff40ff7812 */ /* 0x000fe2000788c0ff */
[----:B------:R-:W-:Y:S01]  /*0b30*/  FMUL.FTZ R71, R71, c[0x0][0x1e0] ;  /* 0x0000780047477a20 */ /* 0x000fe20000410000 */
[----:B------:R-:W-:Y:S02]  /*0b40*/  LOP3.LUT P6, RZ, R65, 0xff, RZ, 0xc0, !PT ;  /* 0x000000ff41ff7812 */ /* 0x000fe400078cc0ff */
[----:B------:R-:W-:-:S02]  /*0b50*/  FSEL R72, R33, RZ, !P0 ;  /* 0x000000ff21487208 */ /* 0x000fc40004000000 */
[----:B------:R-:W-:Y:S02]  /*0b60*/  ISETP.NE.U32.AND P0, PT, RZ, c[0x0][0x218], PT ;  /* 0x00008600ff007a0c */ /* 0x000fe40003f05070 */
[----:B------:R-:W-:Y:S01]  /*0b70*/  LOP3.LUT P5, RZ, R62, 0xff, RZ, 0xc0, !PT ;  /* 0x000000ff3eff7812 */ /* 0x000fe200078ac0ff */
[-CC-:B------:R-:W-:Y:S01]  /*0b80*/  FFMA.FTZ R33, R49, R71.reuse, R72.reuse ;  /* 0x0000004731217223 */ /* 0x180fe20000010048 */
[----:B------:R-:W-:Y:S01]  /*0b90*/  ISETP.NE.AND.EX P1, PT, RZ, c[0x0][0x21c], PT, P0 ;  /* 0x00008700ff007a0c */ /* 0x000fe20003f25300 */
[-CC-:B------:R-:W-:Y:S01]  /*0ba0*/  FFMA.FTZ R28, R46, R71.reuse, R72.reuse ;  /* 0x000000472e1c7223 */ /* 0x180fe20000010048 */
[----:B------:R-:W-:Y:S01]  /*0bb0*/  ISETP.NE.U32.AND P0, PT, RZ, c[0x0][0x258], PT ;  /* 0x00009600ff007a0c */ /* 0x000fe20003f05070 */
[-CC-:B------:R-:W-:Y:S02]  /*0bc0*/  FFMA.FTZ R29, R57, R71.reuse, R72.reuse ;  /* 0x00000047391d7223 */ /* 0x180fe40000010048 */
[----:B------:R-:W-:Y:S01]  /*0bd0*/  FFMA.FTZ R31, R47, R71, R72 ;  /* 0x000000472f1f7223 */ /* 0x000fe20000010048 */
[----:B------:R-:W-:Y:S01]  /*0be0*/  ISETP.NE.AND.EX P0, PT, RZ, c[0x0][0x25c], PT, P0 ;  /* 0x00009700ff007a0c */ /* 0x000fe20003f05300 */
[----:B--2---:R-:W-:-:S02]  /*0bf0*/  FADD.FTZ R30, R52, -R33 ;  /* 0x80000021341e7221 */ /* 0x004fc40000010000 */
[----:B------:R-:W-:Y:S02]  /*0c00*/  FADD.FTZ R28, R51, -R28 ;  /* 0x8000001c331c7221 */ /* 0x000fe40000010000 */
[----:B------:R-:W-:Y:S02]  /*0c10*/  FADD.FTZ R76, R58, -R29 ;  /* 0x8000001d3a4c7221 */ /* 0x000fe40000010000 */
[----:B------:R-:W-:Y:S01]  /*0c20*/  FADD.FTZ R32, R48, -R31 ;  /* 0x8000001f30207221 */ /* 0x000fe20000010000 */
[--C-:B------:R-:W-:Y:S01]  /*0c30*/  @P1 PRMT R33, RZ, 0x5410, R20.reuse ;  /* 0x00005410ff211816 */ /* 0x100fe20000000014 */
[C---:B-----5:R-:W-:Y:S01]  /*0c40*/  FMUL.FTZ R29, R77.reuse, R30 ;  /* 0x0000001e4d1d7220 */ /* 0x060fe20000410000 */
[----:B------:R-:W-:Y:S01]  /*0c50*/  @P1 PRMT R30, RZ, 0x7610, R20 ;  /* 0x00007610ff1e1816 */ /* 0x000fe20000000014 */
[----:B------:R-:W-:Y:S02]  /*0c60*/  FFMA.FTZ R34, R50, R71, R72 ;  /* 0x0000004732227223 */ /* 0x000fe40000010048 */
[----:B------:R-:W-:-:S02]  /*0c70*/  FMUL.FTZ R31, R77, R28 ;  /* 0x0000001c4d1f7220 */ /* 0x000fc40000410000 */
[----:B------:R-:W-:Y:S02]  /*0c80*/  FMUL.FTZ R32, R77, R32 ;  /* 0x000000204d207220 */ /* 0x000fe40000410000 */
[-C--:B------:R-:W-:Y:S02]  /*0c90*/  FFMA.FTZ R70, R54, R71.reuse, R72 ;  /* 0x0000004736467223 */ /* 0x080fe40000010048 */
[----:B------:R-:W-:Y:S02]  /*0ca0*/  FADD.FTZ R34, R55, -R34 ;  /* 0x8000002237227221 */ /* 0x000fe40000010000 */
[----:B------:R-:W-:Y:S01]  /*0cb0*/  @P1 FADD.FTZ R31, R31, R30 ;  /* 0x0000001e1f1f1221 */ /* 0x000fe20000010000 */
[----:B------:R-:W-:Y:S01]  /*0cc0*/  @P1 PRMT R30, RZ, 0x5410, R21 ;  /* 0x00005410ff1e1816 */ /* 0x000fe20000000015 */
[----:B------:R-:W-:Y:S02]  /*0cd0*/  FFMA.FTZ R35, R53, R71, R72 ;  /* 0x0000004735237223 */ /* 0x000fe40000010048 */
[----:B------:R-:W-:Y:S01]  /*0ce0*/  @P1 FADD.FTZ R32, R32, R33 ;  /* 0x0000002120201221 */ /* 0x000fe20000010000 */
[----:B------:R-:W-:Y:S01]  /*0cf0*/  @P1 PRMT R33, RZ, 0x7610, R21 ;  /* 0x00007610ff211816 */ /* 0x000fe20000000015 */
[----:B------:R-:W-:-:S02]  /*0d00*/  FADD.FTZ R70, R59, -R70 ;  /* 0x800000463b467221 */ /* 0x000fc40000010000 */
[----:B------:R-:W-:Y:S02]  /*0d10*/  FMUL.FTZ R28, R77, R34 ;  /* 0x000000224d1c7220 */ /* 0x000fe40000410000 */
[----:B------:R-:W-:Y:S02]  /*0d20*/  FFMA.FTZ R72, R60, R71, R72 ;  /* 0x000000473c487223 */ /* 0x000fe40000010048 */
[----:B------:R-:W-:Y:S02]  /*0d30*/  FADD.FTZ R74, R56, -R35 ;  /* 0x80000023384a7221 */ /* 0x000fe40000010000 */
[----:B------:R-:W-:Y:S01]  /*0d40*/  @P1 FADD.FTZ R29, R29, R30 ;  /* 0x0000001e1d1d1221 */ /* 0x000fe20000010000 */
[--C-:B------:R-:W-:Y:S01]  /*0d50*/  @P1 PRMT R30, RZ, 0x7610, R22.reuse ;  /* 0x00007610ff1e1816 */ /* 0x100fe20000000016 */
[----:B------:R-:W-:Y:S01]  /*0d60*/  FMUL.FTZ R75, R77, R70 ;  /* 0x000000464d4b7220 */ /* 0x000fe20000410000 */
[----:B------:R-:W-:Y:S01]  /*0d70*/  @P0 F2FP.BF16.PACK_AB R70, RZ, R31 ;  /* 0x0000001fff46023e */ /* 0x000fe200000010ff */
[----:B------:R-:W-:Y:S01]  /*0d80*/  @P1 FADD.FTZ R28, R28, R33 ;  /* 0x000000211c1c1221 */ /* 0x000fe20000010000 */
[----:B------:R-:W-:Y:S01]  /*0d90*/  @P1 PRMT R33, RZ, 0x5410, R22 ;  /* 0x00005410ff211816 */ /* 0x000fe20000000016 */
[----:B------:R-:W-:Y:S01]  /*0da0*/  FADD.FTZ R72, R63, -R72 ;  /* 0x800000483f487221 */ /* 0x000fe20000010000 */
[----:B------:R-:W-:Y:S01]  /*0db0*/  @P0 F2FP.BF16.PACK_AB R35, RZ, R29 ;  /* 0x0000001dff23023e */ /* 0x000fe200000010ff */
[----:B------:R-:W-:Y:S01]  /*0dc0*/  FMUL.FTZ R74, R77, R74 ;  /* 0x0000004a4d4a7220 */ /* 0x000fe20000410000 */
[----:B------:R-:W-:Y:S01]  /*0dd0*/  @P0 F2FP.BF16.PACK_AB R71, RZ, R28 ;  /* 0x0000001cff47023e */ /* 0x000fe200000010ff */
[----:B------:R-:W-:Y:S01]  /*0de0*/  @P1 FADD.FTZ R75, R75, R30 ;  /* 0x0000001e4b4b1221 */ /* 0x000fe20000010000 */
[----:B------:R-:W-:Y:S01]  /*0df0*/  @P1 PRMT R30, RZ, 0x7610, R23 ;  /* 0x00007610ff1e1816 */ /* 0x000fe20000000017 */
[----:B------:R-:W-:Y:S01]  /*0e00*/  FMUL.FTZ R76, R77, R76 ;  /* 0x0000004c4d4c7220 */ /* 0x000fe20000410000 */
[----:B------:R-:W-:Y:S01]  /*0e10*/  @P0 PRMT R25, R35, 0x7610, R25 ;  /* 0x0000761023190816 */ /* 0x000fe20000000019 */
        /* <DEDUP_REMOVED lines=8> */
[-C--:B------:R-:W-:Y:S01]  /*0ea0*/  FMUL.FTZ R74, R74, R69.reuse ;  /* 0x000000454a4a7220 */ /* 0x080fe20000410000 */
[----:B------:R-:W-:Y:S01]  /*0eb0*/  @P0 PRMT R24, R72, 0x7610, R24 ;  /* 0x0000761048180816 */ /* 0x000fe20000000018 */
[----:B------:R-:W-:Y:S01]  /*0ec0*/  @P1 FADD.FTZ R76, R76, R33 ;  /* 0x000000214c4c1221 */ /* 0x000fe20000010000 */
[----:B------:R-:W-:Y:S01]  /*0ed0*/  LOP3.LUT P1, RZ, R3, 0xff, RZ, 0xc0, !PT ;  /* 0x000000ff03ff7812 */ /* 0x000fe2000782c0ff */
[----:B------:R-:W-:Y:S01]  /*0ee0*/  FMUL.FTZ R74, R74, c[0x0][0x1e8] ;  /* 0x00007a004a4a7a20 */ /* 0x000fe20000410000 */
[----:B------:R-:W-:Y:S01]  /*0ef0*/  @P0 PRMT R26, R30, 0x7610, R26 ;  /* 0x000076101e1a0816 */ /* 0x000fe2000000001a */
[-C--:B------:R-:W-:Y:S01]  /*0f00*/  FMUL.FTZ R29, R29, R69.reuse ;  /* 0x000000451d1d7220 */ /* 0x080fe20000410000 */
[----:B------:R-:W-:Y:S01]  /*0f10*/  @P0 F2FP.BF16.PACK_AB R73, RZ, R76 ;  /* 0x0000004cff49023e */ /* 0x000fe200000010ff */
[-C--:B------:R-:W-:Y:S01]  /*0f20*/  FMUL.FTZ R28, R28, R69.reuse ;  /* 0x000000451c1c7220 */ /* 0x080fe20000410000 */
[----:B------:R-:W-:Y:S01]  /*0f30*/  FSEL R30, R74, RZ, P1 ;  /* 0x000000ff4a1e7208 */ /* 0x000fe20000800000 */
[----:B------:R-:W-:Y:S01]  /*0f40*/  FMUL.FTZ R75, R75, c[0x0][0x1e8] ;  /* 0x00007a004b4b7a20 */ /* 0x000fe20000410000 */
[----:B------:R-:W-:Y:S01]  /*0f50*/  ISETP.NE.U32.AND P1, PT, RZ, c[0x0][0x258], PT ;  /* 0x00009600ff007a0c */ /* 0x000fe20003f25070 */
[-C--:B------:R-:W-:Y:S01]  /*0f60*/  FMUL.FTZ R32, R32, R69.reuse ;  /* 0x0000004520207220 */ /* 0x080fe20000410000 */
[----:B------:R-:W-:Y:S01]  /*0f70*/  @P0 PRMT R26, R26, 0x5410, R34 ;  /* 0x000054101a1a0816 */ /* 0x000fe20000000022 */
[-C--:B------:R-:W-:Y:S01]  /*0f80*/  FMUL.FTZ R31, R31, R69.reuse ;  /* 0x000000451f1f7220 */ /* 0x080fe20000410000 */
[----:B------:R-:W-:Y:S01]  /*0f90*/  ISETP.NE.AND.EX P1, PT, RZ, c[0x0][0x25c], PT, P1 ;  /* 0x00009700ff007a0c */ /* 0x000fe20003f25310 */
[-C--:B------:R-:W-:Y:S01]  /*0fa0*/  FMUL.FTZ R33, R76, R69.reuse ;  /* 0x000000454c217220 */ /* 0x080fe20000410000 */
[----:B------:R-:W-:Y:S01]  /*0fb0*/  FSEL R75, R75, RZ, P3 ;  /* 0x000000ff4b4b7208 */ /* 0x000fe20001800000 */
[----:B------:R-:W-:Y:S01]  /*0fc0*/  FMUL.FTZ R29, R29, c[0x0][0x1e8] ;  /* 0x00007a001d1d7a20 */ /* 0x000fe20000410000 */
[----:B------:R-:W-:Y:S01]  /*0fd0*/  LOP3.LUT P3, RZ, R2, 0xff, RZ, 0xc0, !PT ;  /* 0x000000ff02ff7812 */ /* 0x000fe2000786c0ff */
[----:B------:R-:W-:Y:S01]  /*0fe0*/  FMUL.FTZ R28, R28, c[0x0][0x1e8] ;  /* 0x00007a001c1c7a20 */ /* 0x000fe20000410000 */
[----:B------:R-:W-:Y:S01]  /*0ff0*/  MOV R72, 0x10 ;  /* 0x0000001000487802 */ /* 0x000fe20000000f00 */
[----:B------:R-:W-:Y:S01]  /*1000*/  FMUL.FTZ R76, R77, R69 ;  /* 0x000000454d4c7220 */ /* 0x000fe20000410000 */
[----:B------:R-:W-:Y:S01]  /*1010*/  FSEL R29, R29, RZ, P4 ;  /* 0x000000ff1d1d7208 */ /* 0x000fe20002000000 */
[----:B------:R-:W-:Y:S01]  /*1020*/  FMUL.FTZ R32, R32, c[0x0][0x1e8] ;  /* 0x00007a0020207a20 */ /* 0x000fe20000410000 */
[----:B------:R-:W-:Y:S01]  /*1030*/  FSEL R34, R28, RZ, P6 ;  /* 0x000000ff1c227208 */ /* 0x000fe20003000000 */
[----:B------:R-:W-:Y:S01]  /*1040*/  FMUL.FTZ R31, R31, c[0x0][0x1e8] ;  /* 0x00007a001f1f7a20 */ /* 0x000fe20000410000 */
[----:B------:R-:W-:Y:S01]  /*1050*/  LOP3.LUT P4, RZ, R67, 0xff, RZ, 0xc0, !PT ;  /* 0x000000ff43ff7812 */ /* 0x000fe2000788c0ff */
[----:B------:R-:W-:Y:S01]  /*1060*/  FMUL.FTZ R33, R33, c[0x0][0x1e8] ;  /* 0x00007a0021217a20 */ /* 0x000fe20000410000 */
[----:B------:R-:W-:Y:S01]  /*1070*/  LOP3.LUT P6, RZ, R68, 0xff, RZ, 0xc0, !PT ;  /* 0x000000ff44ff7812 */ /* 0x000fe200078cc0ff */
[----:B------:R-:W-:Y:S01]  /*1080*/  FMUL.FTZ R76, R76, c[0x0][0x1e8] ;  /* 0x00007a004c4c7a20 */ /* 0x000fe20000410000 */
[----:B------:R-:W-:-:S02]  /*1090*/  FSEL R28, R32, RZ, P3 ;  /* 0x000000ff201c7208 */ /* 0x000fc40001800000 */
[----:B------:R-:W-:Y:S02]  /*10a0*/  FSEL R31, R31, RZ, P5 ;  /* 0x000000ff1f1f7208 */ /* 0x000fe40002800000 */
[----:B------:R-:W-:Y:S02]  /*10b0*/  FSEL R33, R33, RZ, P4 ;  /* 0x000000ff21217208 */ /* 0x000fe40002000000 */
[----:B------:R-:W-:Y:S02]  /*10c0*/  FSEL R76, R76, RZ, P6 ;  /* 0x000000ff4c4c7208 */ /* 0x000fe40003000000 */
[----:B------:R-:W-:Y:S02]  /*10d0*/  @P0 F2FP.BF16.PACK_AB R69, RZ, R77 ;  /* 0x0000004dff45023e */ /* 0x000fe400000010ff */
[----:B------:R-:W-:Y:S02]  /*10e0*/  @P0 PRMT R27, R73, 0x7610, R27 ;  /* 0x00007610491b0816 */ /* 0x000fe4000000001b */
[----:B------:R-:W-:-:S02]  /*10f0*/  F2FP.BF16.PACK_AB R28, R31, R28 ;  /* 0x0000001c1f1c723e */ /* 0x000fc400000010ff */
[----:B------:R-:W-:Y:S01]  /*1100*/  F2FP.BF16.PACK_AB R31, R76, R33 ;  /* 0x000000214c1f723e */ /* 0x000fe200000010ff */
[-C--:B------:R-:W-:Y:S01]  /*1110*/  @P1 IMAD.WIDE.U32 R32, R45, R72.reuse, c[0x0][0x258] ;  /* 0x000096002d201625 */ /* 0x080fe200078e0048 */
[----:B------:R-:W-:Y:S02]  /*1120*/  @P0 PRMT R25, R25, 0x5410, R71 ;  /* 0x0000541019190816 */ /* 0x000fe40000000047 */
[----:B------:R-:W-:Y:S01]  /*1130*/  F2FP.BF16.PACK_AB R29, R34, R29 ;  /* 0x0000001d221d723e */ /* 0x000fe200000010ff */
[----:B------:R-:W-:Y:S01]  /*1140*/  IMAD.WIDE.U32 R34, R45, R72, c[0x0][0x248] ;  /* 0x000092002d227625 */ /* 0x000fe200078e0048 */
[----:B------:R-:W-:Y:S02]  /*1150*/  @P0 PRMT R24, R24, 0x5410, R70 ;  /* 0x0000541018180816 */ /* 0x000fe40000000046 */
[----:B------:R-:W-:Y:S02]  /*1160*/  @P0 PRMT R27, R27, 0x5410, R69 ;  /* 0x000054101b1b0816 */ /* 0x000fe40000000045 */
[----:B------:R-:W-:-:S03]  /*1170*/  F2FP.BF16.PACK_AB R30, R75, R30 ;  /* 0x0000001e4b1e723e */ /* 0x000fc600000010ff */
[----:B------:R0:W-:Y:S04]  /*1180*/  @P1 STG.E.128 [R32.64], R24 ;  /* 0x0000001820001986 */ /* 0x0001e8000c101d04 */
[----:B------:R0:W-:Y:S02]  /*1190*/  STG.E.128 [R34.64], R28 ;  /* 0x0000001c22007986 */ /* 0x0001e4000c101d04 */
.L_x_192:
[----:B------:R-:W-:Y:S05]  /*11a0*/  BSYNC B0 ;  /* 0x0000000000007941 */ /* 0x000fea0003800000 */
.L_x_191:
[----:B0-----:R-:W-:-:S05]  /*11b0*/  IMAD.MOV.U32 R28, RZ, RZ, c[0x0][0x160] ;  /* 0x00005800ff1c7624 */ /* 0x001fca00078e00ff */
[----:B------:R-:W-:-:S04]  /*11c0*/  LEA R43, R28, R43, 0x2 ;  /* 0x0000002b1c2b7211 */ /* 0x000fc800078e10ff */
[----:B------:R-:W-:-:S13]  /*11d0*/  ISETP.GE.AND P0, PT, R43, c[0x0][0x164], PT ;  /* 0x000059002b007a0c */ /* 0x000fda0003f06270 */
[----:B-123-5:R-:W-:Y:S01]  /*11e0*/  @P0 CALL.REL.NOINC `(.L_x_186) ;  /* 0x0000001000000944 */ /* 0x02efe20003c00000 */
[----:B------:R-:W-:Y:S05]  /*11f0*/  BRA `(.L_x_193) ;  /* 0xfffff04000007947 */ /* 0x000fea000383ffff */
.L_x_186:
        /* <DEDUP_REMOVED lines=33> */
[C---:B------:R-:W-:Y:S01]  /*1410*/  SHF.L.U64.HI R7, R6.reuse, 0x2, R7 ;  /* 0x0000000206077819 */ /* 0x040fe20000010207 */
[----:B------:R-:W-:Y:S01]  /*1420*/  IMAD.SHL.U32 R6, R6, 0x4, RZ ;  /* 0x0000000406067824 */ /* 0x000fe200078e00ff */
[----:B------:R-:W-:Y:S01]  /*1430*/  ISETP.GE.U32.AND P1, PT, R4, 0x100, PT ;  /* 0x000001000400780c */ /* 0x000fe20003f26070 */
[----:B------:R-:W1:Y:S03]  /*1440*/  LDS R12, [R24.X4] ;  /* 0x00000000180c7984 */ /* 0x000e660000004800 */
[C---:B0-----:R-:W-:Y:S01]  /*1450*/  IADD3 R8, P2, R6.reuse, c[0x0][0x228], RZ ;  /* 0x00008a0006087a10 */ /* 0x041fe20007f5e0ff */
[----:B------:R-:W0:Y:S01]  /*1460*/  LDS R15, [R24.X4+0x400] ;  /* 0x00040000180f7984 */ /* 0x000e220000004800 */
[----:B------:R-:W-:-:S02]  /*1470*/  IADD3 R6, P3, R6, c[0x0][0x220], RZ ;  /* 0x0000880006067a10 */ /* 0x000fc40007f7e0ff */
[C---:B------:R-:W-:Y:S01]  /*1480*/  IADD3.X R9, R7.reuse, c[0x0][0x22c], RZ, P2, !PT ;  /* 0x00008b0007097a10 */ /* 0x040fe200017fe4ff */
[----:B------:R-:W2:Y:S01]  /*1490*/  LDS R17, [R24.X4+0x800] ;  /* 0x0008000018117984 */ /* 0x000ea20000004800 */
[----:B------:R-:W-:Y:S02]  /*14a0*/  IADD3.X R7, R7, c[0x0][0x224], RZ, P3, !PT ;  /* 0x0000890007077a10 */ /* 0x000fe40001ffe4ff */
[----:B------:R-:W-:Y:S01]  /*14b0*/  @P0 MOV R2, R8 ;  /* 0x0000000800020202 */ /* 0x000fe20000000f00 */
[----:B------:R-:W3:Y:S01]  /*14c0*/  LDS R13, [R24.X4+0x200] ;  /* 0x00020000180d7984 */ /* 0x000ee20000004800 */
[----:B------:R-:W-:Y:S01]  /*14d0*/  @P0 MOV R4, R6 ;  /* 0x0000000600040202 */ /* 0x000fe20000000f00 */
[----:B------:R-:W-:Y:S01]  /*14e0*/  @P0 IMAD.MOV.U32 R3, RZ, RZ, R9 ;  /* 0x000000ffff030224 */ /* 0x000fe200078e0009 */
[----:B------:R-:W-:Y:S01]  /*14f0*/  @P0 IADD3 R8, P2, R8, 0x200, RZ ;  /* 0x0000020008080810 */ /* 0x000fe20007f5e0ff */
[----:B------:R-:W4:Y:S01]  /*1500*/  LDS R19, [R24.X4+0xc00] ;  /* 0x000c000018137984 */ /* 0x000f220000004800 */
[----:B------:R-:W-:Y:S01]  /*1510*/  @P0 IADD3 R6, P3, R6, 0x200, RZ ;  /* 0x0000020006060810 */ /* 0x000fe20007f7e0ff */
[--C-:B------:R-:W-:Y:S01]  /*1520*/  @P0 IMAD.MOV.U32 R5, RZ, RZ, R7.reuse ;  /* 0x000000ffff050224 */ /* 0x100fe200078e0007 */
[----:B------:R-:W-:Y:S01]  /*1530*/  @P0 IADD3.X R9, RZ, R9, RZ, P2, !PT ;  /* 0x00000009ff090210 */ /* 0x000fe200017fe4ff */
[----:B------:R-:W4:Y:S02]  /*1540*/  LDS R14, [R24.X4+0x600] ;  /* 0x00060000180e7984 */ /* 0x000f240000004800 */
[----:B------:R-:W-:-:S02]  /*1550*/  @P0 IMAD.X R7, RZ, RZ, R7, P3 ;  /* 0x000000ffff070224 */ /* 0x000fc400018e0607 */
        /* <DEDUP_REMOVED lines=11> */
[----:B------:R-:W-:Y:S01]  /*1610*/  FADD.FTZ R13, R13, R0 ;  /* 0x000000000d0d7221 */ /* 0x000fe20000010000 */
[----:B0-----:R-:W-:Y:S01]  /*1620*/  MOV R2, R8 ;  /* 0x0000000800027202 */ /* 0x001fe20000000f00 */
[----:B------:R-:W-:Y:S01]  /*1630*/  IMAD.MOV.U32 R3, RZ, RZ, R9 ;  /* 0x000000ffff037224 */ /* 0x000fe200078e0009 */
[----:B-1----:R-:W-:Y:S01]  /*1640*/  MOV R4, R6 ;  /* 0x0000000600047202 */ /* 0x002fe20000000f00 */
[----:B------:R-:W-:Y:S01]  /*1650*/  IMAD.MOV.U32 R5, RZ, RZ, R7 ;  /* 0x000000ffff057224 */ /* 0x000fe200078e0007 */
[----:B------:R-:W-:Y:S06]  /*1660*/  @!P1 EXIT ;  /* 0x000000000000994d */ /* 0x000fec0003800000 */
[----:B------:R-:W-:Y:S04]  /*1670*/  STG.E [R2.64], R13 ;  /* 0x0000000d02007986 */ /* 0x000fe8000c101904 */
[----:B------:R-:W-:Y:S01]  /*1680*/  STG.E [R4.64], R27 ;  /* 0x0000001b04007986 */ /* 0x000fe2000c101904 */
[----:B------:R-:W-:Y:S05]  /*1690*/  EXIT ;  /* 0x000000000000794d */ /* 0x000fea0003800000 */
.L_x_189:
[----:B------:R-:W-:Y:S01]  /*16a0*/  HFMA2.MMA R35, -RZ, RZ, 0, 5.9604644775390625e-08 ;  /* 0x00000001ff237435 */ /* 0x000fe200000001ff */
[----:B------:R-:W-:Y:S01]  /*16b0*/  MOV R70, R32 ;  /* 0x0000002000467202 */ /* 0x000fe20000000f00 */
[----:B------:R-:W-:Y:S01]  /*16c0*/  IMAD.MOV.U32 R31, RZ, RZ, 0x1f ;  /* 0x0000001fff1f7424 */ /* 0x000fe200078e00ff */
[----:B------:R-:W-:-:S02]  /*16d0*/  MOV R34, 0xffffffff ;  /* 0xffffffff00227802 */ /* 0x000fc40000000f00 */
[----:B------:R-:W-:Y:S02]  /*16e0*/  MOV R28, 0x1700 ;  /* 0x00001700001c7802 */ /* 0x000fe40000000f00 */
[----:B0----5:R-:W-:Y:S05]  /*16f0*/  CALL.REL.NOINC `($__internal_8_$__cuda_sm70_shflsync_bfly_p) ;  /* 0x0000046000007944 */ /* 0x021fea0003c00000 */
[----:B-1----:R-:W-:Y:S01]  /*1700*/  MOV R71, R34 ;  /* 0x0000002200477202 */ /* 0x002fe20000000f00 */
[----:B0-----:R-:W-:Y:S05]  /*1710*/  BRA `(.L_x_194) ;  /* 0xfffff27000007947 */ /* 0x001fea000383ffff */
.L_x_190:
[----:B------:R-:W-:Y:S01]  /*1720*/  HFMA2.MMA R35, -RZ, RZ, 0, 5.9604644775390625e-08 ;  /* 0x00000001ff237435 */ /* 0x000fe200000001ff */
[----:B------:R-:W-:Y:S01]  /*1730*/  IMAD.MOV.U32 R70, RZ, RZ, R33 ;  /* 0x000000ffff467224 */ /* 0x000fe200078e0021 */
[----:B------:R-:W-:Y:S01]  /*1740*/  MOV R31, 0x1f ;  /* 0x0000001f001f7802 */ /* 0x000fe20000000f00 */
[----:B------:R-:W-:Y:S01]  /*1750*/  IMAD.MOV.U32 R34, RZ, RZ, -0x1 ;  /* 0xffffffffff227424 */ /* 0x000fe200078e00ff */
[----:B------:R-:W-:Y:S02]  /*1760*/  MOV R28, 0x1780 ;  /* 0x00001780001c7802 */ /* 0x000fe40000000f00 */
[----:B012--5:R-:W-:Y:S05]  /*1770*/  CALL.REL.NOINC `($__internal_8_$__cuda_sm70_shflsync_bfly_p) ;  /* 0x000003e000007944 */ /* 0x027fea0003c00000 */
[----:B------:R-:W-:Y:S01]  /*1780*/  FADD.FTZ R71, R71, R32 ;  /* 0x0000002047477221 */ /* 0x000fe20000010000 */
[----:B0-----:R-:W-:Y:S01]  /*1790*/  HFMA2.MMA R35, -RZ, RZ, 0, 1.1920928955078125e-07 ;  /* 0x00000002ff237435 */ /* 0x001fe200000001ff */
[----:B-1----:R-:W-:Y:S01]  /*17a0*/  FADD.FTZ R33, R33, R34 ;  /* 0x0000002221217221 */ /* 0x002fe20000010000 */
[----:B------:R-:W-:Y:S01]  /*17b0*/  MOV R31, 0x1f ;  /* 0x0000001f001f7802 */ /* 0x000fe20000000f00 */
[----:B------:R-:W-:Y:S01]  /*17c0*/  IMAD.MOV.U32 R34, RZ, RZ, -0x1 ;  /* 0xffffffffff227424 */ /* 0x000fe200078e00ff */
[----:B------:R-:W-:-:S02]  /*17d0*/  MOV R70, R71 ;  /* 0x0000004700467202 */ /* 0x000fc40000000f00 */
[----:B------:R-:W-:Y:S02]  /*17e0*/  MOV R28, 0x1800 ;  /* 0x00001800001c7802 */ /* 0x000fe40000000f00 */
[----:B------:R-:W-:Y:S05]  /*17f0*/  CALL.REL.NOINC `($__internal_8_$__cuda_sm70_shflsync_bfly_p) ;  /* 0x0000036000007944 */ /* 0x000fea0003c00000 */
[----:B0-----:R-:W-:Y:S01]  /*1800*/  HFMA2.MMA R35, -RZ, RZ, 0, 1.1920928955078125e-07 ;  /* 0x00000002ff237435 */ /* 0x001fe200000001ff */
[----:B-1----:R-:W-:Y:S01]  /*1810*/  MOV R30, R34 ;  /* 0x00000022001e7202 */ /* 0x002fe20000000f00 */
[----:B------:R-:W-:Y:S01]  /*1820*/  IMAD.MOV.U32 R70, RZ, RZ, R33 ;  /* 0x000000ffff467224 */ /* 0x000fe200078e0021 */
[----:B------:R-:W-:Y:S01]  /*1830*/  MOV R31, 0x1f ;  /* 0x0000001f001f7802 */ /* 0x000fe20000000f00 */
[----:B------:R-:W-:Y:S01]  /*1840*/  IMAD.MOV.U32 R34, RZ, RZ, -0x1 ;  /* 0xffffffffff227424 */ /* 0x000fe200078e00ff */
[----:B------:R-:W-:Y:S02]  /*1850*/  MOV R28, 0x1870 ;  /* 0x00001870001c7802 */ /* 0x000fe40000000f00 */
[----:B------:R-:W-:Y:S05]  /*1860*/  CALL.REL.NOINC `($__internal_8_$__cuda_sm70_shflsync_bfly_p) ;  /* 0x000002f000007944 */ /* 0x000fea0003c00000 */
[----:B------:R-:W-:Y:S01]  /*1870*/  FADD.FTZ R71, R30, R71 ;  /* 0x000000471e477221 */ /* 0x000fe20000010000 */
[----:B0-----:R-:W-:Y:S01]  /*1880*/  HFMA2.MMA R35, -RZ, RZ, 0, 2.384185791015625e-07 ;  /* 0x00000004ff237435 */ /* 0x001fe200000001ff */
[----:B-1----:R-:W-:Y:S01]  /*1890*/  FADD.FTZ R33, R33, R34 ;  /* 0x0000002221217221 */ /* 0x002fe20000010000 */
[----:B------:R-:W-:Y:S01]  /*18a0*/  MOV R31, 0x1f ;  /* 0x0000001f001f7802 */ /* 0x000fe20000000f00 */
[----:B------:R-:W-:Y:S01]  /*18b0*/  IMAD.MOV.U32 R34, RZ, RZ, -0x1 ;  /* 0xffffffffff227424 */ /* 0x000fe200078e00ff */
[----:B------:R-:W-:-:S02]  /*18c0*/  MOV R70, R71 ;  /* 0x0000004700467202 */ /* 0x000fc40000000f00 */
[----:B------:R-:W-:Y:S02]  /*18d0*/  MOV R28, 0x18f0 ;  /* 0x000018f0001c7802 */ /* 0x000fe40000000f00 */
[----:B------:R-:W-:Y:S05]  /*18e0*/  CALL.REL.NOINC `($__internal_8_$__cuda_sm70_shflsync_bfly_p) ;  /* 0x0000027000007944 */ /* 0x000fea0003c00000 */
[----:B0-----:R-:W-:Y:S01]  /*18f0*/  HFMA2.MMA R35, -RZ, RZ, 0, 2.384185791015625e-07 ;  /* 0x00000004ff237435 */ /* 0x001fe200000001ff */
[----:B-1----:R-:W-:Y:S01]  /*1900*/  MOV R30, R34 ;  /* 0x00000022001e7202 */ /* 0x002fe20000000f00 */
[----:B------:R-:W-:Y:S01]  /*1910*/  IMAD.MOV.U32 R70, RZ, RZ, R33 ;  /* 0x000000ffff467224 */ /* 0x000fe200078e0021 */
[----:B------:R-:W-:Y:S01]  /*1920*/  MOV R31, 0x1f ;  /* 0x0000001f001f7802 */ /* 0x000fe20000000f00 */
[----:B------:R-:W-:Y:S01]  /*1930*/  IMAD.MOV.U32 R34, RZ, RZ, -0x1 ;  /* 0xffffffffff227424 */ /* 0x000fe200078e00ff */
[----:B------:R-:W-:Y:S02]  /*1940*/  MOV R28, 0x1960 ;  /* 0x00001960001c7802 */ /* 0x000fe40000000f00 */
[----:B------:R-:W-:Y:S05]  /*1950*/  CALL.REL.NOINC `($__internal_8_$__cuda_sm70_shflsync_bfly_p) ;  /* 0x0000020000007944 */ /* 0x000fea0003c00000 */
[----:B------:R-:W-:Y:S01]  /*1960*/  FADD.FTZ R71, R30, R71 ;  /* 0x000000471e477221 */ /* 0x000fe20000010000 */
[----:B0-----:R-:W-:Y:S01]  /*1970*/  HFMA2.MMA R35, -RZ, RZ, 0, 4.76837158203125e-07 ;  /* 0x00000008ff237435 */ /* 0x001fe200000001ff */
[----:B-1----:R-:W-:Y:S01]  /*1980*/  FADD.FTZ R33, R33, R34 ;  /* 0x0000002221217221 */ /* 0x002fe20000010000 */
[----:B------:R-:W-:Y:S01]  /*1990*/  MOV R31, 0x1f ;  /* 0x0000001f001f7802 */ /* 0x000fe20000000f00 */
[----:B------:R-:W-:Y:S01]  /*19a0*/  IMAD.MOV.U32 R34, RZ, RZ, -0x1 ;  /* 0xffffffffff227424 */ /* 0x000fe200078e00ff */
[----:B------:R-:W-:-:S02]  /*19b0*/  MOV R70, R71 ;  /* 0x0000004700467202 */ /* 0x000fc40000000f00 */
[----:B------:R-:W-:Y:S02]  /*19c0*/  MOV R28, 0x19e0 ;  /* 0x000019e0001c7802 */ /* 0x000fe40000000f00 */
[----:B------:R-:W-:Y:S05]  /*19d0*/  CALL.REL.NOINC `($__internal_8_$__cuda_sm70_shflsync_bfly_p) ;  /* 0x0000018000007944 */ /* 0x000fea0003c00000 */
[----:B0-----:R-:W-:Y:S01]  /*19e0*/  HFMA2.MMA R35, -RZ, RZ, 0, 4.76837158203125e-07 ;  /* 0x00000008ff237435 */ /* 0x001fe200000001ff */
[----:B-1----:R-:W-:Y:S01]  /*19f0*/  MOV R30, R34 ;  /* 0x00000022001e7202 */ /* 0x002fe20000000f00 */
[----:B------:R-:W-:Y:S01]  /*1a00*/  IMAD.MOV.U32 R70, RZ, RZ, R33 ;  /* 0x000000ffff467224 */ /* 0x000fe200078e0021 */
[----:B------:R-:W-:Y:S01]  /*1a10*/  MOV R31, 0x1f ;  /* 0x0000001f001f7802 */ /* 0x000fe20000000f00 */
[----:B------:R-:W-:Y:S01]  /*1a20*/  IMAD.MOV.U32 R34, RZ, RZ, -0x1 ;  /* 0xffffffffff227424 */ /* 0x000fe200078e00ff */
[----:B------:R-:W-:Y:S02]  /*1a30*/  MOV R28, 0x1a50 ;  /* 0x00001a50001c7802 */ /* 0x000fe40000000f00 */
[----:B------:R-:W-:Y:S05]  /*1a40*/  CALL.REL.NOINC `($__internal_8_$__cuda_sm70_shflsync_bfly_p) ;  /* 0x0000011000007944 */ /* 0x000fea0003c00000 */
[----:B------:R-:W-:Y:S01]  /*1a50*/  FADD.FTZ R30, R30, R71 ;  /* 0x000000471e1e7221 */ /* 0x000fe20000010000 */
[----:B0-----:R-:W-:Y:S01]  /*1a60*/  HFMA2.MMA R35, -RZ, RZ, 0, 9.5367431640625e-07 ;  /* 0x00000010ff237435 */ /* 0x001fe200000001ff */
[----:B-1----:R-:W-:Y:S01]  /*1a70*/  FADD.FTZ R32, R33, R34 ;  /* 0x0000002221207221 */ /* 0x002fe20000010000 */
[----:B------:R-:W-:Y:S01]  /*1a80*/  MOV R31, 0x1f ;  /* 0x0000001f001f7802 */ /* 0x000fe20000000f00 */
[----:B------:R-:W-:Y:S01]  /*1a90*/  IMAD.MOV.U32 R34, RZ, RZ, -0x1 ;  /* 0xffffffffff227424 */ /* 0x000fe200078e00ff */
[----:B------:R-:W-:-:S02]  /*1aa0*/  MOV R70, R30 ;  /* 0x0000001e00467202 */ /* 0x000fc40000000f00 */
[----:B------:R-:W-:Y:S02]  /*1ab0*/  MOV R28, 0x1ad0 ;  /* 0x00001ad0001c7802 */ /* 0x000fe40000000f00 */
[----:B------:R-:W-:Y:S05]  /*1ac0*/  CALL.REL.NOINC `($__internal_8_$__cuda_sm70_shflsync_bfly_p) ;  /* 0x0000009000007944 */ /* 0x000fea0003c00000 */
[----:B0-----:R-:W-:Y:S01]  /*1ad0*/  HFMA2.MMA R35, -RZ, RZ, 0, 9.5367431640625e-07 ;  /* 0x00000010ff237435 */ /* 0x001fe200000001ff */
[----:B-1----:R-:W-:Y:S01]  /*1ae0*/  MOV R33, R34 ;  /* 0x0000002200217202 */ /* 0x002fe20000000f00 */
[----:B------:R-:W-:Y:S01]  /*1af0*/  IMAD.MOV.U32 R70, RZ, RZ, R32 ;  /* 0x000000ffff467224 */ /* 0x000fe200078e0020 */
[----:B------:R-:W-:Y:S01]  /*1b00*/  MOV R31, 0x1f ;  /* 0x0000001f001f7802 */ /* 0x000fe20000000f00 */
[----:B------:R-:W-:Y:S01]  /*1b10*/  IMAD.MOV.U32 R34, RZ, RZ, -0x1 ;  /* 0xffffffffff227424 */ /* 0x000fe200078e00ff */
[----:B------:R-:W-:Y:S02]  /*1b20*/  MOV R28, 0x1b40 ;  /* 0x00001b40001c7802 */ /* 0x000fe40000000f00 */
[----:B------:R-:W-:Y:S05]  /*1b30*/  CALL.REL.NOINC `($__internal_8_$__cuda_sm70_shflsync_bfly_p) ;  /* 0x0000002000007944 */ /* 0x000fea0003c00000 */
[----:B-1----:R-:W-:Y:S01]  /*1b40*/  MOV R71, R34 ;  /* 0x0000002200477202 */ /* 0x002fe20000000f00 */
[----:B0-----:R-:W-:Y:S05]  /*1b50*/  BRA `(.L_x_195) ;  /* 0xffffef5000007947 */ /* 0x001fea000383ffff */
        .weak           $__internal_8_$__cuda_sm70_shflsync_bfly_p
        .type           $__internal_8_$__cuda_sm70_shflsync_bfly_p,@function
        .size           $__internal_8_$__cuda_sm70_shflsync_bfly_p,(.L_x_4388 - $__internal_8_$__cuda_sm70_shflsync_bfly_p)
$__internal_8_$__cuda_sm70_shflsync_bfly_p:
[----:B------:R-:W-:Y:S01]  /*1b60*/  HFMA2.MMA R29, -RZ, RZ, 0, 0 ;  /* 0x00000000ff1d7435 */ /* 0x000fe200000001ff */
[----:B------:R-:W-:Y:S04]  /*1b70*/  WARPSYNC R34 ;  /* 0x0000002200007348 */ /* 0x000fe80003800000 */
[----:B------:R0:W1:Y:S01]  /*1b80*/  SHFL.BFLY PT, R34, R70, R35, R31 ;  /* 0x0c00002346227389 */ /* 0x00006200000e001f */
[----:B------:R-:W-:Y:S05]  /*1b90*/  RET.REL.NODEC R28 `(_ZN10layer_norm13ln_bwd_kernelINS_13Kernel_traitsI13__nv_bfloat16S2_S2_S2_fjLj256ELj1ELj4ELj1ELj16ENS_18Kernel_traits_baseILj256ES2_S2_S2_S2_fjLj128EEEEELb1ELb0ELb0ELb0EEEvNS_9BwdParamsE) ;  /* 0xffffe4601c007950 */ /* 0x000fea0003c3ffff */
.L_x_196:
        /* <DEDUP_REMOVED lines=14> */
.L_x_4388:


//--------------------- .text._ZN10layer_norm13ln_bwd_kernelINS_13Kernel_traitsI13__nv_bfloat16S2_S2_S2_fjLj256ELj1ELj4ELj1ELj16ENS_18Kernel_traits_baseILj256ES2_S2_S2_S2_fjLj128EEEEELb1ELb0ELb0ELb1EEEvNS_9BwdParamsE --------------------------
	.section	.text._ZN10layer_norm13ln_bwd_kernelINS_13Kernel_traitsI13__nv_bfloat16S2_S2_S2_fjLj256ELj1ELj4ELj1ELj16ENS_18Kernel_traits_baseILj256ES2_S2_S2_S2_fjLj128EEEEELb1ELb0ELb0ELb1EEEvNS_9BwdParamsE,"ax",@progbits
	.sectioninfo	@"SHI_REGISTERS=71"
	.align	128
        .global         _ZN10layer_norm13ln_bwd_kernelINS_13Kernel_traitsI13__nv_bfloat16S2_S2_S2_fjLj256ELj1ELj4ELj1ELj16ENS_18Kernel_traits_baseILj256ES2_S2_S2_S2_fjLj128EEEEELb1ELb0ELb0ELb1EEEvNS_9BwdParamsE
        .type           _ZN10layer_norm13ln_bwd_kernelINS_13Kernel_traitsI13__nv_bfloat16S2_S2_S2_fjLj256ELj1ELj4ELj1ELj16ENS_18Kernel_traits_baseILj256ES2_S2_S2_S2_fjLj128EEEEELb1ELb0ELb0ELb1EEEvNS_9BwdParamsE,@function
        .size           _ZN10layer_norm13ln_bwd_kernelINS_13Kernel_traitsI13__nv_bfloat16S2_S2_S2_fjLj256ELj1ELj4ELj1ELj16ENS_18Kernel_traits_baseILj256ES2_S2_S2_S2_fjLj128EEEEELb1ELb0ELb0ELb1EEEvNS_9BwdParamsE,(.L_x_4389 - _ZN10layer_norm13ln_bwd_kernelINS_13Kernel_traitsI13__nv_bfloat16S2_S2_S2_fjLj256ELj1ELj4ELj1ELj16ENS_18Kernel_traits_baseILj256ES2_S2_S2_S2_fjLj128EEEEELb1ELb0ELb0ELb1EEEvNS_9BwdParamsE)
        .other          _ZN10layer_norm13ln_bwd_kernelINS_13Kernel_traitsI13__nv_bfloat16S2_S2_S2_fjLj256ELj1ELj4ELj1ELj16ENS_18Kernel_traits_baseILj256ES2_S2_S2_S2_fjLj128EEEEELb1ELb0ELb0ELb1EEEvNS_9BwdParamsE,@"STO_CUDA_ENTRY STV_DEFAULT"
_ZN10layer_norm13ln_bwd_kernelINS_13Kernel_traitsI13__nv_bfloat16S2_S2_S2_fjLj256ELj1ELj4ELj1ELj16ENS_18Kernel_traits_baseILj256ES2_S2_S2_S2_fjLj128EEEEELb1ELb0ELb0ELb1EEEvNS_9BwdParamsE:
.text._ZN10layer_norm13ln_bwd_kernelINS_13Kernel_traitsI13__nv_bfloat16S2_S2_S2_fjLj256ELj1ELj4ELj1ELj16ENS_18Kernel_traits_baseILj256ES2_S2_S2_S2_fjLj128EEEEELb1ELb0ELb0ELb1EEEvNS_9BwdParamsE:
        /* <DEDUP_REMOVED lines=17> */
.L_x_197:
        /* <DEDUP_REMOVED lines=8> */
[----:B------:R-:W-:Y:S01]  /*0190*/  HFMA2.MMA R34, -RZ, RZ, 0, 0 ;  /* 0x00000000ff227435 */ /* 0x000fe200000001ff */
[----:B------:R-:W-:Y:S01]  /*01a0*/  CS2R R4, SRZ ;  /* 0x0000000000047805 */ /* 0x000fe2000001ff00 */
[----:B------:R-:W-:Y:S01]  /*01b0*/  CS2R R12, SRZ ;  /* 0x00000000000c7805 */ /* 0x000fe2000001ff00 */
[----:B------:R-:W-:Y:S01]  /*01c0*/  CS2R R10, SRZ ;  /* 0x00000000000a7805 */ /* 0x000fe2000001ff00 */
[----:B------:R-:W-:Y:S01]  /*01d0*/  IMAD.MOV.U32 R32, RZ, RZ, RZ ;  /* 0x000000ffff207224 */ /* 0x000fe200078e00ff */
        /* <DEDUP_REMOVED lines=10> */
[----:B0-----:R-:W-:Y:S02]  /*0280*/  PRMT R45, RZ, 0x7610, R19 ;  /* 0x00007610ff2d7816 */ /* 0x001fe40000000013 */
.L_x_201:
        /* <DEDUP_REMOVED lines=8> */
[----:B------:R-:W-:Y:S01]  /*0310*/  SHF.R.U32.HI R46, RZ, 0x1c, R53 ;  /* 0x0000001cff2e7819 */ /* 0x000fe20000011635 */
[----:B------:R-:W-:-:S05]  /*0320*/  IMAD.SHL.U32 R47, R53, 0x10, RZ ;  /* 0x00000010352f7824 */ /* 0x000fca00078e00ff */
[----:B------:R-:W-:-:S04]  /*0330*/  IADD3 R24, P0, R47, c[0x0][0x188], RZ ;  /* 0x000062002f187a10 */ /* 0x000fc80007f1e0ff */
[----:B------:R-:W-:Y:S02]  /*0340*/  IADD3.X R25, R46, c[0x0][0x18c], RZ, P0, !PT ;  /* 0x000063002e197a10 */ /* 0x000fe400007fe4ff */
[----:B------:R-:W-:Y:S01]  /*0350*/  MOV R28, 0x10 ;  /* 0x00000010001c7802 */ /* 0x000fe20000000f00 */
[----:B------:R-:W-:-:S03]  /*0360*/  IMAD.WIDE R48, R36, R49, c[0x0][0x1a8] ;  /* 0x00006a0024307625 */ /* 0x000fc600078e0231 */
[----:B------:R-:W3:Y:S01]  /*0370*/  LDG.E.128 R24, [R24.64] ;  /* 0x0000000418187981 */ /* 0x000ee2000c1e1d00 */
[----:B------:R-:W-:-:S03]  /*0380*/  IMAD.WIDE.U32 R28, R53, R28, c[0x0][0x208] ;  /* 0x00008200351c7625 */ /* 0x000fc600078e001c */
[----:B------:R3:W4:Y:S04]  /*0390*/  LDG.E R48, [R48.64] ;  /* 0x0000000430307981 */ /* 0x000728000c1e1900 */
[----:B------:R-:W4:Y:S01]  /*03a0*/  LDG.E.128 R28, [R28.64] ;  /* 0x000000041c1c7981 */ /* 0x000f22000c1e1d00 */
[----:B------:R-:W-:-:S04]  /*03b0*/  ISETP.NE.U32.AND P0, PT, RZ, c[0x0][0x1c0], PT ;  /* 0x00007000ff007a0c */ /* 0x000fc80003f05070 */
[----:B------:R-:W-:Y:S02]  /*03c0*/  ISETP.NE.AND.EX P0, PT, RZ, c[0x0][0x1c4], PT, P0 ;  /* 0x00007100ff007a0c */ /* 0x000fe40003f05300 */
[----:B0-----:R-:W-:Y:S02]  /*03d0*/  SHF.R.S32.HI R43, RZ, 0x1f, R36 ;  /* 0x0000001fff2b7819 */ /* 0x001fe40000011424 */
[----:B------:R-:W-:-:S09]  /*03e0*/  LEA R42, P3, R53, c[0x0][0x190], 0x3 ;  /* 0x00006400352a7a11 */ /* 0x000fd200078618ff */
[----:B------:R-:W-:-:S04]  /*03f0*/  @P0 LEA R62, P2, R36, c[0x0][0x1c0], 0x1 ;  /* 0x00007000243e0a11 */ /* 0x000fc800078408ff */
[----:B------:R-:W-:Y:S02]  /*0400*/  @P0 LEA.HI.X R63, R36, c[0x0][0x1c4], R43, 0x1, P2 ;  /* 0x00007100243f0a11 */ /* 0x000fe400010f0c2b */
[----:B------:R-:W-:-:S03]  /*0410*/  LEA.HI.X R43, R53, c[0x0][0x194], RZ, 0x3, P3 ;  /* 0x00006500352b7a11 */ /* 0x000fc600018f1cff */
[----:B------:R-:W4:Y:S04]  /*0420*/  @P0 LDG.E.U16 R62, [R62.64] ;  /* 0x000000043e3e0981 */ /* 0x000f28000c1e1500 */
[----:B------:R-:W5:Y:S01]  /*0430*/  LDG.E.64 R42, [R42.64] ;  /* 0x000000042a2a7981 */ /* 0x000f62000c1e1b00 */
        /* <DEDUP_REMOVED lines=8> */
[----:B0-----:R-:W-:Y:S02]  /*04c0*/  PRMT R51, RZ, 0x7610, R24 ;  /* 0x00007610ff337816 */ /* 0x001fe40000000018 */
[----:B------:R-:W-:Y:S02]  /*04d0*/  PRMT R53, RZ, 0x5410, R26 ;  /* 0x00005410ff357816 */ /* 0x000fe4000000001a */
[--C-:B------:R-:W-:Y:S02]  /*04e0*/  PRMT R61, RZ, 0x5410, R27.reuse ;  /* 0x00005410ff3d7816 */ /* 0x100fe4000000001b */
[----:B------:R-:W-:Y:S01]  /*04f0*/  PRMT R59, RZ, 0x7610, R27 ;  /* 0x00007610ff3b7816 */ /* 0x000fe2000000001b */
[----:B------:R-:W-:Y:S01]  /*0500*/  FADD.FTZ R27, -R52, R49 ;  /* 0x00000031341b7221 */ /* 0x000fe20000010100 */
[----:B------:R-:W-:-:S02]  /*0510*/  PRMT R57, RZ, 0x5410, R25 ;  /* 0x00005410ff397816 */ /* 0x000fc40000000019 */
[----:B------:R-:W-:Y:S02]  /*0520*/  PRMT R55, RZ, 0x7610, R25 ;  /* 0x00007610ff377816 */ /* 0x000fe40000000019 */
[----:B------:R-:W-:Y:S01]  /*0530*/  PRMT R25, RZ, 0x7610, R26 ;  /* 0x00007610ff197816 */ /* 0x000fe2000000001a */
[C---:B------:R-:W-:Y:S01]  /*0540*/  FADD.FTZ R51, -R52.reuse, R51 ;  /* 0x0000003334337221 */ /* 0x040fe20000010100 */
[--C-:B----4-:R-:W-:Y:S01]  /*0550*/  PRMT R58, RZ, 0x5410, R28.reuse ;  /* 0x00005410ff3a7816 */ /* 0x110fe2000000001c */
[----:B------:R-:W-:Y:S02]  /*0560*/  FADD.FTZ R53, -R52, R53 ;  /* 0x0000003534357221 */ /* 0x000fe40000010100 */
[----:B------:R-:W-:Y:S01]  /*0570*/  FMUL.FTZ R27, R48, R27 ;  /* 0x0000001b301b7220 */ /* 0x000fe20000410000 */
[----:B------:R-:W-:Y:S01]  /*0580*/  PRMT R56, RZ, 0x7610, R28 ;  /* 0x00007610ff387816 */ /* 0x000fe2000000001c */
[C---:B------:R-:W-:Y:S01]  /*0590*/  FADD.FTZ R49, -R52.reuse, R25 ;  /* 0x0000001934317221 */ /* 0x040fe20000010100 */
[----:B------:R-:W-:Y:S01]  /*05a0*/  PRMT R24, RZ, 0x5410, R30 ;  /* 0x00005410ff187816 */ /* 0x000fe2000000001e */
[----:B------:R-:W-:-:S02]  /*05b0*/  FADD.FTZ R25, -R52, R59 ;  /* 0x0000003b34197221 */ /* 0x000fc40000010100 */
[----:B------:R-:W-:Y:S02]  /*05c0*/  FADD.FTZ R57, -R52, R57 ;  /* 0x0000003934397221 */ /* 0x000fe40000010100 */
[----:B------:R-:W-:Y:S02]  /*05d0*/  FADD.FTZ R32, R58, R32 ;  /* 0x000000203a207221 */ /* 0x000fe40000010000 */
[C---:B------:R-:W-:Y:S02]  /*05e0*/  FMUL.FTZ R59, R48.reuse, R51 ;  /* 0x00000033303b7220 */ /* 0x040fe40000410000 */
[----:B------:R-:W-:Y:S02]  /*05f0*/  FFMA.FTZ R34, R27, R58, R34 ;  /* 0x0000003a1b227223 */ /* 0x000fe40000010022 */
[----:B------:R-:W-:Y:S01]  /*0600*/  FMUL.FTZ R53, R48, R53 ;  /* 0x0000003530357220 */ /* 0x000fe20000410000 */
[----:B------:R-:W-:Y:S01]  /*0610*/  PRMT R54, RZ, 0x5410, R29 ;  /* 0x00005410ff367816 */ /* 0x000fe2000000001d */
[----:B------:R-:W-:-:S02]  /*0620*/  FADD.FTZ R55, -R52, R55 ;  /* 0x0000003734377221 */ /* 0x000fc40000010100 */
[----:B------:R-:W-:Y:S01]  /*0630*/  FADD.FTZ R61, -R52, R61 ;  /* 0x0000003d343d7221 */ /* 0x000fe20000010100 */
[----:B------:R-:W-:Y:S01]  /*0640*/  PRMT R52, RZ, 0x7610, R29 ;  /* 0x00007610ff347816 */ /* 0x000fe2000000001d */
[----:B------:R-:W-:Y:S01]  /*0650*/  FMUL.FTZ R58, R33, R58 ;  /* 0x0000003a213a7220 */ /* 0x000fe20000410000 */
[----:B------:R-:W-:Y:S01]  /*0660*/  PRMT R29, RZ, 0x7610, R30 ;  /* 0x00007610ff1d7816 */ /* 0x000fe2000000001e */
[----:B------:R-:W-:Y:S01]  /*0670*/  FADD.FTZ R14, R56, R14 ;  /* 0x0000000e380e7221 */ /* 0x000fe20000010000 */
[--C-:B------:R-:W-:Y:S01]  /*0680*/  PRMT R30, RZ, 0x5410, R31.reuse ;  /* 0x00005410ff1e7816 */ /* 0x100fe2000000001f */
[----:B------:R-:W-:Y:S01]  /*0690*/  FMUL.FTZ R57, R48, R57 ;  /* 0x0000003930397220 */ /* 0x000fe20000410000 */
[----:B------:R-:W-:Y:S01]  /*06a0*/  PRMT R28, RZ, 0x7610, R31 ;  /* 0x00007610ff1c7816 */ /* 0x000fe2000000001f */
[----:B------:R-:W-:Y:S02]  /*06b0*/  FFMA.FTZ R15, R59, R56, R15 ;  /* 0x000000383b0f7223 */ /* 0x000fe4000001000f */
[----:B------:R-:W-:-:S02]  /*06c0*/  FADD.FTZ R6, R24, R6 ;  /* 0x0000000618067221 */ /* 0x000fc40000010000 */
[-C--:B------:R-:W-:Y:S02]  /*06d0*/  FFMA.FTZ R2, R53, R24.reuse, R2 ;  /* 0x0000001835027223 */ /* 0x080fe40000010002 */
[----:B------:R-:W-:Y:S02]  /*06e0*/  FMUL.FTZ R51, R39, R24 ;  /* 0x0000001827337220 */ /* 0x000fe40000410000 */
[----:B------:R-:W-:Y:S02]  /*06f0*/  FMUL.FTZ R56, R38, R56 ;  /* 0x0000003826387220 */ /* 0x000fe40000410000 */
[----:B------:R-:W-:Y:S02]  /*0700*/  FADD.FTZ R31, RZ, R58 ;  /* 0x0000003aff1f7221 */ /* 0x000fe40000010000 */
[----:B------:R-:W-:Y:S02]  /*0710*/  FFMA.FTZ R24, R27, R58, RZ ;  /* 0x0000003a1b187223 */ /* 0x000fe400000100ff */
[----:B------:R-:W-:-:S02]  /*0720*/  FADD.FTZ R12, R54, R12 ;  /* 0x0000000c360c7221 */ /* 0x000fc40000010000 */
[C---:B------:R-:W-:Y:S02]  /*0730*/  FMUL.FTZ R55, R48.reuse, R55 ;  /* 0x0000003730377220 */ /* 0x040fe40000410000 */
[-C--:B------:R-:W-:Y:S02]  /*0740*/  FFMA.FTZ R13, R57, R54.reuse, R13 ;  /* 0x00000036390d7223 */ /* 0x080fe4000001000d */
[----:B------:R-:W-:Y:S02]  /*0750*/  FMUL.FTZ R50, R48, R49 ;  /* 0x0000003130327220 */ /* 0x000fe40000410000 */
[----:B------:R-:W-:Y:S02]  /*0760*/  FMUL.FTZ R54, R37, R54 ;  /* 0x0000003625367220 */ /* 0x000fe40000410000 */
[----:B------:R-:W-:Y:S02]  /*0770*/  FADD.FTZ R31, R31, R56 ;  /* 0x000000381f1f7221 */ /* 0x000fe40000010000 */
[----:B------:R-:W-:-:S02]  /*0780*/  FFMA.FTZ R24, R59, R56, R24 ;  /* 0x000000383b187223 */ /* 0x000fc40000010018 */
[----:B------:R-:W-:Y:S02]  /*0790*/  FADD.FTZ R10, R52, R10 ;  /* 0x0000000a340a7221 */ /* 0x000fe40000010000 */
[-C--:B------:R-:W-:Y:S02]  /*07a0*/  FFMA.FTZ R11, R55, R52.reuse, R11 ;  /* 0x00000034370b7223 */ /* 0x080fe4000001000b */
[----:B------:R-:W-:Y:S02]  /*07b0*/  FADD.FTZ R5, R29, R5 ;  /* 0x000000051d057221 */ /* 0x000fe40000010000 */
[-C--:B------:R-:W-:Y:S02]  /*07c0*/  FFMA.FTZ R0, R50, R29.reuse, R0 ;  /* 0x0000001d32007223 */ /* 0x080fe40000010000 */
[----:B------:R-:W-:Y:S02]  /*07d0*/  FMUL.FTZ R49, R44, R29 ;  /* 0x0000001d2c317220 */ /* 0x000fe40000410000 */
[----:B------:R-:W-:-:S02]  /*07e0*/  FMUL.FTZ R52, R40, R52 ;  /* 0x0000003428347220 */ /* 0x000fc40000410000 */
[----:B------:R-:W-:Y:S02]  /*07f0*/  FADD.FTZ R29, R31, R54 ;  /* 0x000000361f1d7221 */ /* 0x000fe40000010000 */
[----:B------:R-:W-:Y:S02]  /*0800*/  FFMA.FTZ R24, R57, R54, R24 ;  /* 0x0000003639187223 */ /* 0x000fe40000010018 */
[----:B------:R-:W-:Y:S02]  /*0810*/  FADD.FTZ R26, R29, R52 ;  /* 0x000000341d1a7221 */ /* 0x000fe40000010000 */
[----:B------:R-:W-:Y:S02]  /*0820*/  FFMA.FTZ R24, R55, R52, R24 ;  /* 0x0000003437187223 */ /* 0x000fe40000010018 */
[----:B------:R-:W-:Y:S02]  /*0830*/  FMUL.FTZ R31, R48, R61 ;  /* 0x0000003d301f7220 */ /* 0x000fe40000410000 */
[----:B------:R-:W-:-:S02]  /*0840*/  FADD.FTZ R26, R26, R51 ;  /* 0x000000331a1a7221 */ /* 0x000fc40000010000 */
[----:B------:R-:W-:Y:S02]  /*0850*/  FFMA.FTZ R24, R53, R51, R24 ;  /* 0x0000003335187223 */ /* 0x000fe40000010018 */
[----:B------:R-:W-:Y:S02]  /*0860*/  FADD.FTZ R8, R30, R8 ;  /* 0x000000081e087221 */ /* 0x000fe40000010000 */
[-C--:B------:R-:W-:Y:S02]  /*0870*/  FFMA.FTZ R4, R31, R30.reuse, R4 ;  /* 0x0000001e1f047223 */ /* 0x080fe40000010004 */
        /* <DEDUP_REMOVED lines=9> */
[----:B------:R-:W-:Y:S01]  /*0910*/  IMAD.MOV.U32 R26, RZ, RZ, 0x3f800000 ;  /* 0x3f800000ff1a7424 */ /* 0x000fe200078e00ff */
[----:B------:R-:W-:Y:S01]  /*0920*/  @P0 PRMT R26, RZ, 0x5410, R62 ;  /* 0x00005410ff1a0816 */ /* 0x000fe2000000003e */
[----:B------:R-:W-:Y:S02]  /*0930*/  FADD.FTZ R60, R25, R28 ;  /* 0x0000001c193c7221 */ /* 0x000fe40000010000 */
[----:B------:R-:W-:Y:S01]  /*0940*/  FFMA.FTZ R61, R29, R28, R24 ;  /* 0x0000001c1d3d7223 */ /* 0x000fe20000010018 */
[----:B------:R-:W-:Y:S05]  /*0950*/  BRA.DIV ~URZ, `(.L_x_199) ;  /* 0x00000c827f007947 */ /* 0x000fea000b800000 */
[----:B------:R0:W1:Y:S02]  /*0960*/  SHFL.BFLY PT, R63, R60, 0x1, 0x1f ;  /* 0x0c201f003c3f7f89 */ /* 0x00006400000e0000 */
.L_x_202:
        /* <DEDUP_REMOVED lines=18> */
.L_x_203:
[----:B--2---:R-:W-:Y:S01]  /*0a90*/  FADD.FTZ R63, R63, R60 ;  /* 0x0000003c3f3f7221 */ /* 0x004fe20000010000 */
[----:B------:R-:W-:Y:S01]  /*0aa0*/  ISETP.NE.U32.AND P0, PT, RZ, c[0x0][0x258], PT ;  /* 0x00009600ff007a0c */ /* 0x000fe20003f05070 */
[----:B-1----:R-:W-:Y:S01]  /*0ab0*/  FADD.FTZ R24, R24, R61 ;  /* 0x0000003d18187221 */ /* 0x002fe20000010000 */
[----:B-----5:R-:W-:Y:S01]  /*0ac0*/  LOP3.LUT P6, RZ, R43, 0xff0000, RZ, 0xc0, !PT ;  /* 0x00ff00002bff7812 */ /* 0x020fe200078cc0ff */
[----:B------:R-:W-:Y:S01]  /*0ad0*/  FMUL.FTZ R63, R63, c[0x0][0x1e0] ;  /* 0x000078003f3f7a20 */ /* 0x000fe20000410000 */
[----:B------:R-:W-:Y:S01]  /*0ae0*/  ISETP.NE.AND.EX P0, PT, RZ, c[0x0][0x25c], PT, P0 ;  /* 0x00009700ff007a0c */ /* 0x000fe20003f05300 */
[----:B0-----:R-:W-:Y:S01]  /*0af0*/  FMUL.FTZ R60, R24, c[0x0][0x1e0] ;  /* 0x00007800183c7a20 */ /* 0x001fe20000410000 */
[C---:B------:R-:W-:Y:S02]  /*0b00*/  LOP3.LUT P3, RZ, R42.reuse, 0xff000000, RZ, 0xc0, !PT ;  /* 0xff0000002aff7812 */ /* 0x040fe4000786c0ff */
[----:B------:R-:W-:Y:S02]  /*0b10*/  FSEL R63, R63, RZ, !P2 ;  /* 0x000000ff3f3f7208 */ /* 0x000fe40005000000 */
[----:B------:R-:W-:-:S02]  /*0b20*/  LOP3.LUT P2, RZ, R42, 0xff00, RZ, 0xc0, !PT ;  /* 0x0000ff002aff7812 */ /* 0x000fc4000784c0ff */
[----:B------:R-:W-:Y:S01]  /*0b30*/  LOP3.LUT P5, RZ, R43, 0xff, RZ, 0xc0, !PT ;  /* 0x000000ff2bff7812 */ /* 0x000fe200078ac0ff */
[-CC-:B------:R-:W-:Y:S01]  /*0b40*/  FFMA.FTZ R27, R27, R60.reuse, R63.reuse ;  /* 0x0000003c1b1b7223 */ /* 0x180fe2000001003f */
[----:B------:R-:W-:Y:S01]  /*0b50*/  LOP3.LUT P4, RZ, R43, 0xff00, RZ, 0xc0, !PT ;  /* 0x0000ff002bff7812 */ /* 0x000fe2000788c0ff */
[-CC-:B------:R-:W-:Y:S02]  /*0b60*/  FFMA.FTZ R24, R53, R60.reuse, R63.reuse ;  /* 0x0000003c35187223 */ /* 0x180fe4000001003f */
[-C--:B------:R-:W-:Y:S02]  /*0b70*/  FFMA.FTZ R31, R31, R60.reuse, R63 ;  /* 0x0000003c1f1f7223 */ /* 0x080fe4000001003f */
[----:B------:R-:W-:Y:S02]  /*0b80*/  FADD.FTZ R27, R58, -R27 ;  /* 0x8000001b3a1b7221 */ /* 0x000fe40000010000 */
[----:B------:R-:W-:Y:S02]  /*0b90*/  FFMA.FTZ R59, R59, R60, R63 ;  /* 0x0000003c3b3b7223 */ /* 0x000fe4000001003f */
[----:B------:R-:W-:Y:S01]  /*0ba0*/  FADD.FTZ R51, R51, -R24 ;  /* 0x8000001833337221 */ /* 0x000fe20000010000 */
[----:B------:R-:W-:Y:S01]  /*0bb0*/  @P1 PRMT R24, RZ, 0x5410, R16 ;  /* 0x00005410ff181816 */ /* 0x000fe20000000010 */
[----:B------:R-:W-:-:S02]  /*0bc0*/  FADD.FTZ R61, R30, -R31 ;  /* 0x8000001f1e3d7221 */ /* 0x000fc40000010000 */
[----:B------:R-:W-:Y:S02]  /*0bd0*/  FMUL.FTZ R31, R48, R27 ;  /* 0x0000001b301f7220 */ /* 0x000fe40000410000 */
[----:B------:R-:W-:Y:S02]  /*0be0*/  FADD.FTZ R59, R56, -R59 ;  /* 0x8000003b383b7221 */ /* 0x000fe40000010000 */
[-CC-:B------:R-:W-:Y:S02]  /*0bf0*/  FFMA.FTZ R57, R57, R60.reuse, R63.reuse ;  /* 0x0000003c39397223 */ /* 0x180fe4000001003f */
[----:B------:R-:W-:Y:S01]  /*0c00*/  @P1 FADD.FTZ R31, R31, R24 ;  /* 0x000000181f1f1221 */ /* 0x000fe20000010000 */
[----:B------:R-:W-:Y:S01]  /*0c10*/  @P1 PRMT R24, RZ, 0x7610, R16 ;  /* 0x00007610ff181816 */ /* 0x000fe20000000010 */
[----:B------:R-:W-:Y:S02]  /*0c20*/  FMUL.FTZ R25, R48, R59 ;  /* 0x0000003b30197220 */ /* 0x000fe40000410000 */
[----:B------:R-:W-:-:S02]  /*0c30*/  FFMA.FTZ R29, R29, R60, R63 ;  /* 0x0000003c1d1d7223 */ /* 0x000fc4000001003f */
[----:B------:R-:W-:Y:S02]  /*0c40*/  FADD.FTZ R57, R54, -R57 ;  /* 0x8000003936397221 */ /* 0x000fe40000010000 */
[-CC-:B------:R-:W-:Y:S02]  /*0c50*/  FFMA.FTZ R55, R55, R60.reuse, R63.reuse ;  /* 0x0000003c37377223 */ /* 0x180fe4000001003f */
[----:B------:R-:W-:Y:S02]  /*0c60*/  FFMA.FTZ R50, R50, R60, R63 ;  /* 0x0000003c32327223 */ /* 0x000fe4000001003f */
[----:B------:R-:W-:Y:S01]  /*0c70*/  @P1 FADD.FTZ R25, R25, R24 ;  /* 0x0000001819191221 */ /* 0x000fe20000010000 */
[----:B------:R-:W-:Y:S01]  /*0c80*/  @P1 PRMT R24, RZ, 0x5410, R17 ;  /* 0x00005410ff181816 */ /* 0x000fe20000000011 */
[----:B------:R-:W-:Y:S02]  /*0c90*/  FADD.FTZ R63, R28, -R29 ;  /* 0x8000001d1c3f7221 */ /* 0x000fe40000010000 */
[----:B------:R-:W-:Y:S01]  /*0ca0*/  FMUL.FTZ R29, R48, R57 ;  /* 0x00000039301d7220 */ /* 0x000fe20000410000 */
[----:B------:R-:W-:Y:S01]  /*0cb0*/  @P0 F2FP.BF16.PACK_AB R30, RZ, R25 ;  /* 0x00000019ff1e023e */ /* 0x000fe200000010ff */
[----:B------:R-:W-:-:S02]  /*0cc0*/  FADD.FTZ R55, R52, -R55 ;  /* 0x8000003734377221 */ /* 0x000fc40000010000 */
[----:B------:R-:W-:Y:S01]  /*0cd0*/  @P1 FADD.FTZ R29, R29, R24 ;  /* 0x000000181d1d1221 */ /* 0x000fe20000010000 */
[----:B------:R-:W-:Y:S01]  /*0ce0*/  @P1 PRMT R24, RZ, 0x7610, R17 ;  /* 0x00007610ff181816 */ /* 0x000fe20000000011 */
[C---:B------:R-:W-:Y:S02]  /*0cf0*/  FMUL.FTZ R27, R48.reuse, R55 ;  /* 0x00000037301b7220 */ /* 0x040fe40000410000 */
[C---:B------:R-:W-:Y:S02]  /*0d00*/  FMUL.FTZ R53, R48.reuse, R51 ;  /* 0x0000003330357220 */ /* 0x040fe40000410000 */
[----:B------:R-:W-:Y:S01]  /*0d10*/  @P1 FADD.FTZ R27, R27, R24 ;  /* 0x000000181b1b1221 */ /* 0x000fe20000010000 */
[----:B------:R-:W-:Y:S01]  /*0d20*/  @P1 PRMT R24, RZ, 0x5410, R18 ;  /* 0x00005410ff181816 */ /* 0x000fe20000000012 */
[----:B------:R-:W-:Y:S02]  /*0d30*/  FADD.FTZ R49, R49, -R50 ;  /* 0x8000003231317221 */ /* 0x000fe40000010000 */
[----:B------:R-:W-:-:S02]  /*0d40*/  FMUL.FTZ R55, R48, R61 ;  /* 0x0000003d30377220 */ /* 0x000fc40000410000 */
[----:B------:R-:W-:Y:S01]  /*0d50*/  @P1 FADD.FTZ R53, R53, R24 ;  /* 0x0000001835351221 */ /* 0x000fe20000010000 */
[----:B------:R-:W-:Y:S01]  /*0d60*/  @P1 PRMT R24, RZ, 0x7610, R18 ;  /* 0x00007610ff181816 */ /* 0x000fe20000000012 */
[C---:B------:R-:W-:Y:S02]  /*0d70*/  FMUL.FTZ R49, R48.reuse, R49 ;  /* 0x0000003130317220 */ /* 0x040fe40000410000 */
[----:B------:R-:W-:Y:S02]  /*0d80*/  FMUL.FTZ R51, R48, R63 ;  /* 0x0000003f30337220 */ /* 0x000fe40000410000 */
[----:B------:R-:W-:Y:S01]  /*0d90*/  @P1 FADD.FTZ R49, R49, R24 ;  /* 0x0000001831311221 */ /* 0x000fe20000010000 */
[--C-:B------:R-:W-:Y:S01]  /*0da0*/  @P1 PRMT R24, RZ, 0x5410, R19.reuse ;  /* 0x00005410ff181816 */ /* 0x100fe20000000013 */
[-C--:B------:R-:W-:Y:S02]  /*0db0*/  FMUL.FTZ R25, R25, R26.reuse ;  /* 0x0000001a19197220 */ /* 0x080fe40000410000 */
[-C--:B------:R-:W-:Y:S01]  /*0dc0*/  FMUL.FTZ R48, R27, R26.reuse ;  /* 0x0000001a1b307220 */ /* 0x080fe20000410000 */
[----:B------:R-:W-:Y:S01]  /*0dd0*/  @P0 F2FP.BF16.PACK_AB R50, RZ, R49 ;  /* 0x00000031ff32023e */ /* 0x000fe200000010ff */
[----:B------:R-:W-:Y:S01]  /*0de0*/  @P1 FADD.FTZ R55, R55, R24 ;  /* 0x0000001837371221 */ /* 0x000fe20000010000 */
[----:B------:R-:W-:Y:S01]  /*0df0*/  @P1 PRMT R24, RZ, 0x7610, R19 ;  /* 0x00007610ff181816 */ /* 0x000fe20000000013 */
[----:B------:R-:W-:-:S02]  /*0e00*/  FMUL.FTZ R49, R49, R26 ;  /* 0x0000001a31317220 */ /* 0x000fc40000410000 */
[-C--:B------:R-:W-:Y:S01]  /*0e10*/  FMUL.FTZ R28, R55, R26.reuse ;  /* 0x0000001a371c7220 */ /* 0x080fe20000410000 */
[----:B------:R-:W-:Y:S01]  /*0e20*/  @P0 F2FP.BF16.PACK_AB R55, RZ, R55 ;  /* 0x00000037ff37023e */ /* 0x000fe200000010ff */
[----:B------:R-:W-:Y:S01]  /*0e30*/  @P1 FADD.FTZ R51, R51, R24 ;  /* 0x0000001833331221 */ /* 0x000fe20000010000 */
[----:B------:R-:W-:Y:S01]  /*0e40*/  LOP3.LUT P1, RZ, R42, 0xff0000, RZ, 0xc0, !PT ;  /* 0x00ff00002aff7812 */ /* 0x000fe2000782c0ff */
[----:B------:R-:W-:Y:S01]  /*0e50*/  FMUL.FTZ R28, R28, c[0x0][0x1e8] ;  /* 0x00007a001c1c7a20 */ /* 0x000fe20000410000 */
[----:B------:R-:W-:Y:S01]  /*0e60*/  @P0 PRMT R23, R55, 0x7610, R23 ;  /* 0x0000761037170816 */ /* 0x000fe20000000017 */
[-C--:B------:R-:W-:Y:S01]  /*0e70*/  FMUL.FTZ R24, R53, R26.reuse ;  /* 0x0000001a35187220 */ /* 0x080fe20000410000 */
[----:B------:R-:W-:Y:S01]  /*0e80*/  @P0 F2FP.BF16.PACK_AB R53, RZ, R53 ;  /* 0x00000035ff35023e */ /* 0x000fe200000010ff */
[----:B------:R-:W-:Y:S01]  /*0e90*/  FMUL.FTZ R49, R49, c[0x0][0x1e8] ;  /* 0x00007a0031317a20 */ /* 0x000fe20000410000 */
[----:B------:R-:W-:Y:S01]  /*0ea0*/  FSEL R52, R28, RZ, P6 ;  /* 0x000000ff1c347208 */ /* 0x000fe20003000000 */
[----:B------:R-:W-:Y:S01]  /*0eb0*/  FMUL.FTZ R24, R24, c[0x0][0x1e8] ;  /* 0x00007a0018187a20 */ /* 0x000fe20000410000 */
[----:B------:R-:W-:Y:S01]  /*0ec0*/  LOP3.LUT P6, RZ, R42, 0xff, RZ, 0xc0, !PT ;  /* 0x000000ff2aff7812 */ /* 0x000fe200078cc0ff */
[----:B------:R-:W-:Y:S01]  /*0ed0*/  FMUL.FTZ R48, R48, c[0x0][0x1e8] ;  /* 0x00007a0030307a20 */ /* 0x000fe20000410000 */
[----:B------:R-:W-:Y:S01]  /*0ee0*/  @P0 F2FP.BF16.PACK_AB R28, RZ, R31 ;  /* 0x0000001fff1c023e */ /* 0x000fe200000010ff */
[-C--:B------:R-:W-:Y:S01]  /*0ef0*/  FMUL.FTZ R31, R31, R26.reuse ;  /* 0x0000001a1f1f7220 */ /* 0x080fe20000410000 */
[----:B------:R-:W-:Y:S01]  /*0f00*/  @P0 F2FP.BF16.PACK_AB R42, RZ, R29 ;  /* 0x0000001dff2a023e */ /* 0x000fe200000010ff */
[-C--:B------:R-:W-:Y:S01]  /*0f10*/  FMUL.FTZ R29, R29, R26.reuse ;  /* 0x0000001a1d1d7220 */ /* 0x080fe20000410000 */
[----:B------:R-:W-:Y:S01]  /*0f20*/  FSEL R24, R24, RZ, P5 ;  /* 0x000000ff18187208 */ /* 0x000fe20002800000 */
[----:B------:R-:W-:Y:S01]  /*0f30*/  FMUL.FTZ R26, R51, R26 ;  /* 0x0000001a331a7220 */ /* 0x000fe20000410000 */
[----:B------:R-:W-:Y:S01]  /*0f40*/  LOP3.LUT P5, RZ, R43, 0xff000000, RZ, 0xc0, !PT ;  /* 0xff0000002bff7812 */ /* 0x000fe200078ac0ff */
[----:B------:R-:W-:Y:S01]  /*0f50*/  FMUL.FTZ R29, R29, c[0x0][0x1e8] ;  /* 0x00007a001d1d7a20 */ /* 0x000fe20000410000 */
[----:B------:R-:W-:Y:S01]  /*0f60*/  @P0 PRMT R20, R28, 0x7610, R20 ;  /* 0x000076101c140816 */ /* 0x000fe20000000014 */
[----:B------:R-:W-:Y:S01]  /*0f70*/  FMUL.FTZ R26, R26, c[0x0][0x1e8] ;  /* 0x00007a001a1a7a20 */ /* 0x000fe20000410000 */
[----:B------:R-:W-:Y:S01]  /*0f80*/  @P0 F2FP.BF16.PACK_AB R43, RZ, R27 ;  /* 0x0000001bff2b023e */ /* 0x000fe200000010ff */
[----:B------:R-:W-:Y:S01]  /*0f90*/  FMUL.FTZ R31, R31, c[0x0][0x1e8] ;  /* 0x00007a001f1f7a20 */ /* 0x000fe20000410000 */
[----:B------:R-:W-:Y:S01]  /*0fa0*/  @P0 PRMT R21, R42, 0x7610, R21 ;  /* 0x000076102a150816 */ /* 0x000fe20000000015 */
[----:B------:R-:W-:Y:S01]  /*0fb0*/  FMUL.FTZ R25, R25, c[0x0][0x1e8] ;  /* 0x00007a0019197a20 */ /* 0x000fe20000410000 */
[----:B------:R-:W-:-:S02]  /*0fc0*/  FSEL R49, R49, RZ, P4 ;  /* 0x000000ff31317208 */ /* 0x000fc40002000000 */
[----:B------:R-:W-:Y:S02]  /*0fd0*/  @P0 PRMT R20, R20, 0x5410, R30 ;  /* 0x0000541014140816 */ /* 0x000fe4000000001e */
[----:B------:R-:W-:Y:S02]  /*0fe0*/  FSEL R27, R26, RZ, P5 ;  /* 0x000000ff1a1b7208 */ /* 0x000fe40002800000 */
[----:B------:R-:W-:Y:S02]  /*0ff0*/  @P0 F2FP.BF16.PACK_AB R51, RZ, R51 ;  /* 0x00000033ff33023e */ /* 0x000fe400000010ff */
[----:B------:R-:W-:Y:S02]  /*1000*/  @P0 PRMT R22, R53, 0x7610, R22 ;  /* 0x0000761035160816 */ /* 0x000fe40000000016 */
[----:B------:R-:W-:Y:S02]  /*1010*/  @P0 PRMT R21, R21, 0x5410, R43 ;  /* 0x0000541015150816 */ /* 0x000fe4000000002b */
[----:B------:R-:W-:-:S02]  /*1020*/  F2FP.BF16.PACK_AB R26, R49, R24 ;  /* 0x00000018311a723e */ /* 0x000fc400000010ff */
[----:B------:R-:W-:Y:S02]  /*1030*/  @P0 IADD3 R30, P4, R47, c[0x0][0x258], RZ ;  /* 0x000096002f1e0a10 */ /* 0x000fe40007f9e0ff */
[----:B------:R-:W-:Y:S02]  /*1040*/  FSEL R29, R29, RZ, P1 ;  /* 0x000000ff1d1d7208 */ /* 0x000fe40000800000 */
[----:B------:R-:W-:Y:S02]  /*1050*/  FSEL R48, R48, RZ, P3 ;  /* 0x000000ff30307208 */ /* 0x000fe40001800000 */
[----:B------:R-:W-:Y:S02]  /*1060*/  IADD3 R28, P5, R47, c[0x0][0x248], RZ ;  /* 0x000092002f1c7a10 */ /* 0x000fe40007fbe0ff */
[----:B------:R-:W-:Y:S02]  /*1070*/  FSEL R24, R31, RZ, P6 ;  /* 0x000000ff1f187208 */ /* 0x000fe40003000000 */
[----:B------:R-:W-:-:S02]  /*1080*/  FSEL R43, R25, RZ, P2 ;  /* 0x000000ff192b7208 */ /* 0x000fc40001000000 */
[----:B------:R-:W-:Y:S02]  /*1090*/  @P0 PRMT R22, R22, 0x5410, R50 ;  /* 0x0000541016160816 */ /* 0x000fe40000000032 */
[----:B------:R-:W-:Y:S02]  /*10a0*/  @P0 IADD3.X R31, R46, c[0x0][0x25c], RZ, P4, !PT ;  /* 0x000097002e1f0a10 */ /* 0x000fe400027fe4ff */
[----:B------:R-:W-:Y:S02]  /*10b0*/  F2FP.BF16.PACK_AB R25, R48, R29 ;  /* 0x0000001d3019723e */ /* 0x000fe400000010ff */
[----:B------:R-:W-:Y:S02]  /*10c0*/  @P0 PRMT R23, R23, 0x5410, R51 ;  /* 0x0000541017170816 */ /* 0x000fe40000000033 */
[----:B------:R-:W-:Y:S02]  /*10d0*/  F2FP.BF16.PACK_AB R27, R27, R52 ;  /* 0x000000341b1b723e */ /* 0x000fe400000010ff */
[----:B------:R-:W-:Y:S01]  /*10e0*/  IADD3.X R29, R46, c[0x0][0x24c], RZ, P5, !PT ;  /* 0x000093002e1d7a10 */ /* 0x000fe20002ffe4ff */
[----:B------:R0:W-:Y:S01]  /*10f0*/  @P0 STG.E.128 [R30.64], R20 ;  /* 0x000000141e000986 */ /* 0x0001e2000c101d04 */
[----:B------:R-:W-:-:S02]  /*1100*/  F2FP.BF16.PACK_AB R24, R43, R24 ;  /* 0x000000182b18723e */ /* 0x000fc400000010ff */
[----:B------:R-:W-:-:S03]  /*1110*/  MOV R43, c[0x0][0x160] ;  /* 0x00005800002b7a02 */ /* 0x000fc60000000f00 */
[----:B------:R0:W-:Y:S01]  /*1120*/  STG.E.128 [R28.64], R24 ;  /* 0x000000181c007986 */ /* 0x0001e2000c101d04 */
[----:B------:R-:W-:-:S04]  /*1130*/  LEA R36, R43, R36, 0x2 ;  /* 0x000000242b247211 */ /* 0x000fc800078e10ff */
        /* <DEDUP_REMOVED lines=18> */
.L_x_198:
[----:B------:R-:W-:Y:S01]  /*1260*/  SHF.L.U32 R0, R9, 0x5, RZ ;  /* 0x0000000509007819 */ /* 0x000fe200000006ff */
[----:B------:R-:W-:Y:S04]  /*1270*/  WARPSYNC 0xffffffff ;  /* 0xffffffff00007948 */ /* 0x000fe80003800000 */
        /* <DEDUP_REMOVED lines=17> */
[----:B------:R-:W-:Y:S01]  /*1390*/  STS.128 [R0], R16 ;  /* 0x0000001000007388 */ /* 0x000fe20000000c00 */
        /* <DEDUP_REMOVED lines=8> */
[----:B------:R-:W-:Y:S01]  /*1420*/  IADD3.X R5, RZ, RZ, RZ, P0, !PT ;  /* 0x000000ffff057210 */ /* 0x000fe200007fe4ff */
[C---:B------:R-:W-:Y:S01]  /*1430*/  IMAD.SHL.U32 R4, R12.reuse, 0x4, RZ ;  /* 0x000000040c047824 */ /* 0x040fe200078e00ff */
[----:B------:R-:W0:Y:S02]  /*1440*/  LDS R8, [R9.X4] ;  /* 0x0000000009087984 */ /* 0x000e240000004800 */
[----:B------:R-:W-:Y:S02]  /*1450*/  SHF.L.U64.HI R0, R12, 0x2, R5 ;  /* 0x000000020c007819 */ /* 0x000fe40000010205 */
[C---:B------:R-:W-:Y:S01]  /*1460*/  IADD3 R2, P0, R4.reuse, c[0x0][0x228], RZ ;  /* 0x00008a0004027a10 */ /* 0x040fe20007f1e0ff */
[----:B------:R-:W1:Y:S01]  /*1470*/  LDS R10, [R9.X4+0x200] ;  /* 0x00020000090a7984 */ /* 0x000e620000004800 */
[----:B------:R-:W-:Y:S02]  /*1480*/  IADD3 R4, P1, R4, c[0x0][0x220], RZ ;  /* 0x0000880004047a10 */ /* 0x000fe40007f3e0ff */
[C---:B------:R-:W-:Y:S01]  /*1490*/  IADD3.X R3, R0.reuse, c[0x0][0x22c], RZ, P0, !PT ;  /* 0x00008b0000037a10 */ /* 0x040fe200007fe4ff */
[----:B------:R-:W2:Y:S01]  /*14a0*/  LDS R21, [R9.X4+0x400] ;  /* 0x0004000009157984 */ /* 0x000ea20000004800 */
[----:B------:R-:W-:-:S03]  /*14b0*/  IADD3.X R5, R0, c[0x0][0x224], RZ, P1, !PT ;  /* 0x0000890000057a10 */ /* 0x000fc60000ffe4ff */
        /* <DEDUP_REMOVED lines=18> */
.L_x_199:
[----:B------:R-:W-:Y:S01]  /*15e0*/  HFMA2.MMA R64, -RZ, RZ, 0, 5.9604644775390625e-08 ;  /* 0x00000001ff407435 */ /* 0x000fe200000001ff */
[----:B------:R-:W-:Y:S01]  /*15f0*/  MOV R67, R60 ;  /* 0x0000003c00437202 */ /* 0x000fe20000000f00 */
[----:B------:R-:W-:Y:S01]  /*1600*/  IMAD.MOV.U32 R65, RZ, RZ, 0x1f ;  /* 0x0000001fff417424 */ /* 0x000fe200078e00ff */
[----:B------:R-:W-:-:S02]  /*1610*/  MOV R62, 0xffffffff ;  /* 0xffffffff003e7802 */ /* 0x000fc40000000f00 */
[----:B------:R-:W-:Y:S02]  /*1620*/  MOV R24, 0x1640 ;  /* 0x0000164000187802 */ /* 0x000fe40000000f00 */
[----:B-----5:R-:W-:Y:S05]  /*1630*/  CALL.REL.NOINC `($__internal_9_$__cuda_sm70_shflsync_bfly_p) ;  /* 0x0000046000007944 */ /* 0x020fea0003c00000 */
[----:B-1----:R-:W-:Y:S01]  /*1640*/  MOV R63, R64 ;  /* 0x00000040003f7202 */ /* 0x002fe20000000f00 */
[----:B0-----:R-:W-:Y:S05]  /*1650*/  BRA `(.L_x_202) ;  /* 0xfffff31000007947 */ /* 0x001fea000383ffff */
.L_x_200:
[----:B------:R-:W-:Y:S01]  /*1660*/  HFMA2.MMA R64, -RZ, RZ, 0, 5.9604644775390625e-08 ;  /* 0x00000001ff407435 */ /* 0x000fe200000001ff */
[----:B------:R-:W-:Y:S01]  /*1670*/  IMAD.MOV.U32 R67, RZ, RZ, R61 ;  /* 0x000000ffff437224 */ /* 0x000fe200078e003d */
[----:B------:R-:W-:Y:S01]  /*1680*/  MOV R65, 0x1f ;  /* 0x0000001f00417802 */ /* 0x000fe20000000f00 */
[----:B------:R-:W-:Y:S01]  /*1690*/  IMAD.MOV.U32 R62, RZ, RZ, -0x1 ;  /* 0xffffffffff3e7424 */ /* 0x000fe200078e00ff */
[----:B------:R-:W-:Y:S02]  /*16a0*/  MOV R24, 0x16c0 ;  /* 0x000016c000187802 */ /* 0x000fe40000000f00 */
[----:B01---5:R-:W-:Y:S05]  /*16b0*/  CALL.REL.NOINC `($__internal_9_$__cuda_sm70_shflsync_bfly_p) ;  /* 0x000003e000007944 */ /* 0x023fea0003c00000 */
[----:B------:R-:W-:Y:S01]  /*16c0*/  FADD.FTZ R60, R60, R63 ;  /* 0x0000003f3c3c7221 */ /* 0x000fe20000010000 */
[----:B0-----:R-:W-:Y:S01]  /*16d0*/  MOV R65, 0x1f ;  /* 0x0000001f00417802 */ /* 0x001fe20000000f00 */
[----:B-1----:R-:W-:Y:S01]  /*16e0*/  FADD.FTZ R61, R61, R64 ;  /* 0x000000403d3d7221 */ /* 0x002fe20000010000 */
[----:B------:R-:W-:Y:S01]  /*16f0*/  HFMA2.MMA R64, -RZ, RZ, 0, 1.1920928955078125e-07 ;  /* 0x00000002ff407435 */ /* 0x000fe200000001ff */
[----:B------:R-:W-:Y:S01]  /*1700*/  IMAD.MOV.U32 R62, RZ, RZ, -0x1 ;  /* 0xffffffffff3e7424 */ /* 0x000fe200078e00ff */
[----:B------:R-:W-:-:S02]  /*1710*/  MOV R67, R60 ;  /* 0x0000003c00437202 */ /* 0x000fc40000000f00 */
[----:B------:R-:W-:Y:S02]  /*1720*/  MOV R24, 0x1740 ;  /* 0x0000174000187802 */ /* 0x000fe40000000f00 */
[----:B------:R-:W-:Y:S05]  /*1730*/  CALL.REL.NOINC `($__internal_9_$__cuda_sm70_shflsync_bfly_p) ;  /* 0x0000036000007944 */ /* 0x000fea0003c00000 */
[----:B-1----:R-:W-:Y:S01]  /*1740*/  MOV R63, R64 ;  /* 0x00000040003f7202 */ /* 0x002fe20000000f00 */
[----:B------:R-:W-:Y:S01]  /*1750*/  HFMA2.MMA R64, -RZ, RZ, 0, 1.1920928955078125e-07 ;  /* 0x00000002ff407435 */ /* 0x000fe200000001ff */
[----:B0-----:R-:W-:Y:S01]  /*1760*/  IMAD.MOV.U32 R67, RZ, RZ, R61 ;  /* 0x000000ffff437224 */ /* 0x001fe200078e003d */
[----:B------:R-:W-:Y:S01]  /*1770*/  MOV R65, 0x1f ;  /* 0x0000001f00417802 */ /* 0x000fe20000000f00 */
[----:B------:R-:W-:Y:S01]  /*1780*/  IMAD.MOV.U32 R62, RZ, RZ, -0x1 ;  /* 0xffffffffff3e7424 */ /* 0x000fe200078e00ff */
[----:B------:R-:W-:Y:S02]  /*1790*/  MOV R24, 0x17b0 ;  /* 0x000017b000187802 */ /* 0x000fe40000000f00 */
[----:B------:R-:W-:Y:S05]  /*17a0*/  CALL.REL.NOINC `($__internal_9_$__cuda_sm70_shflsync_bfly_p) ;  /* 0x000002f000007944 */ /* 0x000fea0003c00000 */
[----:B------:R-:W-:Y:S01]  /*17b0*/  FADD.FTZ R60, R63, R60 ;  /* 0x0000003c3f3c7221 */ /* 0x000fe20000010000 */
[----:B0-----:R-:W-:Y:S01]  /*17c0*/  MOV R65, 0x1f ;  /* 0x0000001f00417802 */ /* 0x001fe20000000f00 */
[----:B-1----:R-:W-:Y:S01]  /*17d0*/  FADD.FTZ R61, R61, R64 ;  /* 0x000000403d3d7221 */ /* 0x002fe20000010000 */
[----:B------:R-:W-:Y:S01]  /*17e0*/  HFMA2.MMA R64, -RZ, RZ, 0, 2.384185791015625e-07 ;  /* 0x00000004ff407435 */ /* 0x000fe200000001ff */
[----:B------:R-:W-:Y:S01]  /*17f0*/  IMAD.MOV.U32 R62, RZ, RZ, -0x1 ;  /* 0xffffffffff3e7424 */ /* 0x000fe200078e00ff */
[----:B------:R-:W-:-:S02]  /*1800*/  MOV R67, R60 ;  /* 0x0000003c00437202 */ /* 0x000fc40000000f00 */
[----:B------:R-:W-:Y:S02]  /*1810*/  MOV R24, 0x1830 ;  /* 0x0000183000187802 */ /* 0x000fe40000000f00 */
[----:B------:R-:W-:Y:S05]  /*1820*/  CALL.REL.NOINC `($__internal_9_$__cuda_sm70_shflsync_bfly_p) ;  /* 0x0000027000007944 */ /* 0x000fea0003c00000 */
[----:B-1----:R-:W-:Y:S01]  /*1830*/  MOV R63, R64 ;  /* 0x00000040003f7202 */ /* 0x002fe20000000f00 */
[----:B------:R-:W-:Y:S01]  /*1840*/  HFMA2.MMA R64, -RZ, RZ, 0, 2.384185791015625e-07 ;  /* 0x00000004ff407435 */ /* 0x000fe200000001ff */
        /* <DEDUP_REMOVED lines=8> */
[----:B------:R-:W-:Y:S01]  /*18d0*/  HFMA2.MMA R64, -RZ, RZ, 0, 4.76837158203125e-07 ;  /* 0x00000008ff407435 */ /* 0x000fe200000001ff */
[----:B------:R-:W-:Y:S01]  /*18e0*/  IMAD.MOV.U32 R62, RZ, RZ, -0x1 ;  /* 0xffffffffff3e7424 */ /* 0x000fe200078e00ff */
[----:B------:R-:W-:-:S02]  /*18f0*/  MOV R67, R60 ;  /* 0x0000003c00437202 */ /* 0x000fc40000000f00 */
[----:B------:R-:W-:Y:S02]  /*1900*/  MOV R24, 0x1920 ;  /* 0x0000192000187802 */ /* 0x000fe40000000f00 */
[----:B------:R-:W-:Y:S05]  /*1910*/  CALL.REL.NOINC `($__internal_9_$__cuda_sm70_shflsync_bfly_p) ;  /* 0x0000018000007944 */ /* 0x000fea0003c00000 */
[----:B-1----:R-:W-:Y:S01]  /*1920*/  MOV R63, R64 ;  /* 0x00000040003f7202 */ /* 0x002fe20000000f00 */
[----:B------:R-:W-:Y:S01]  /*1930*/  HFMA2.MMA R64, -RZ, RZ, 0, 4.76837158203125e-07 ;  /* 0x00000008ff407435 */ /* 0x000fe200000001ff */
        /* <DEDUP_REMOVED lines=8> */
[----:B------:R-:W-:Y:S01]  /*19c0*/  HFMA2.MMA R64, -RZ, RZ, 0, 9.5367431640625e-07 ;  /* 0x00000010ff407435 */ /* 0x000fe200000001ff */
[----:B------:R-:W-:Y:S01]  /*19d0*/  IMAD.MOV.U32 R62, RZ, RZ, -0x1 ;  /* 0xffffffffff3e7424 */ /* 0x000fe200078e00ff */
[----:B------:R-:W-:-:S02]  /*19e0*/  MOV R67, R60 ;  /* 0x0000003c00437202 */ /* 0x000fc40000000f00 */
[----:B------:R-:W-:Y:S02]  /*19f0*/  MOV R24, 0x1a10 ;  /* 0x00001a1000187802 */ /* 0x000fe40000000f00 */
[----:B------:R-:W-:Y:S05]  /*1a00*/  CALL.REL.NOINC `($__internal_9_$__cuda_sm70_shflsync_bfly_p) ;  /* 0x0000009000007944 */ /* 0x000fea0003c00000 */
[----:B-1----:R-:W-:Y:S01]  /*1a10*/  MOV R63, R64 ;  /* 0x00000040003f7202 */ /* 0x002fe20000000f00 */
[----:B------:R-:W-:Y:S01]  /*1a20*/  HFMA2.MMA R64, -RZ, RZ, 0, 9.5367431640625e-07 ;  /* 0x00000010ff407435 */ /* 0x000fe200000001ff */
[----:B0-----:R-:W-:Y:S01]  /*1a30*/  IMAD.MOV.U32 R67, RZ, RZ, R61 ;  /* 0x000000ffff437224 */ /* 0x001fe200078e003d */
[----:B------:R-:W-:Y:S01]  /*1a40*/  MOV R65, 0x1f ;  /* 0x0000001f00417802 */ /* 0x000fe20000000f00 */
[----:B------:R-:W-:Y:S01]  /*1a50*/  IMAD.MOV.U32 R62, RZ, RZ, -0x1 ;  /* 0xffffffffff3e7424 */ /* 0x000fe200078e00ff */
[----:B------:R-:W-:Y:S02]  /*1a60*/  MOV R24, 0x1a80 ;  /* 0x00001a8000187802 */ /* 0x000fe40000000f00 */
[----:B------:R-:W-:Y:S05]  /*1a70*/  CALL.REL.NOINC `($__internal_9_$__cuda_sm70_shflsync_bfly_p) ;  /* 0x0000002000007944 */ /* 0x000fea0003c00000 */
[----:B-1----:R-:W-:Y:S01]  /*1a80*/  MOV R24, R64 ;  /* 0x0000004000187202 */ /* 0x002fe20000000f00 */
[----:B0-----:R-:W-:Y:S05]  /*1a90*/  BRA `(.L_x_203) ;  /* 0xffffeff000007947 */ /* 0x001fea000383ffff */
        .weak           $__internal_9_$__cuda_sm70_shflsync_bfly_p
        .type           $__internal_9_$__cuda_sm70_shflsync_bfly_p,@function
        .size           $__internal_9_$__cuda_sm70_shflsync_bfly_p,(.L_x_4389 - $__internal_9_$__cuda_sm70_shflsync_bfly_p)
$__internal_9_$__cuda_sm70_shflsync_bfly_p:
[----:B------:R-:W-:Y:S01]  /*1aa0*/  HFMA2.MMA R25, -RZ, RZ, 0, 0 ;  /* 0x00000000ff197435 */ /* 0x000fe200000001ff */
[----:B------:R-:W-:Y:S04]  /*1ab0*/  WARPSYNC R62 ;  /* 0x0000003e00007348 */ /* 0x000fe80003800000 */
[----:B------:R0:W1:Y:S01]  /*1ac0*/  SHFL.BFLY PT, R64, R67, R64, R65 ;  /* 0x0c00004043407389 */ /* 0x00006200000e0041 */
[----:B------:R-:W-:Y:S05]  /*1ad0*/  RET.REL.NODEC R24 `(_ZN10layer_norm13ln_bwd_kernelINS_13Kernel_traitsI13__nv_bfloat16S2_S2_S2_fjLj256ELj1ELj4ELj1ELj16ENS_18Kernel_traits_baseILj256ES2_S2_S2_S2_fjLj128EEEEELb1ELb0ELb0ELb1EEEvNS_9BwdParamsE) ;  /* 0xffffe52018007950 */ /* 0x000fea0003c3ffff */
.L_x_204:
        /* <DEDUP_REMOVED lines=10> */
.L_x_4389:


//--------------------- .text._ZN10layer_norm22ln_bwd_finalize_kernelINS_22Kernel_traits_finalizeILj256E13__nv_bfloat16S2_S2_S2_fjLb0ELj1024ELj4ENS_18Kernel_traits_baseILj256ES2_S2_S2_S2_fjLj1024EEEEELb0ELb0EEEvNS_9BwdParamsE --------------------------
	.section	.text._ZN10layer_norm22ln_bwd_finalize_kernelINS_22Kernel_traits_finalizeILj256E13__nv_bfloat16S2_S2_S2_fjLb0ELj1024ELj4ENS_18Kernel_traits_baseILj256ES2_S2_S2_S2_fjLj1024EEEEELb0ELb0EEEvNS_9BwdParamsE,"ax",@progbits
	.sectioninfo	@"SHI_REGISTERS=30"
	.align	128
        .global         _ZN10layer_norm22ln_bwd_finalize_kernelINS_22Kernel_traits_finalizeILj256E13__nv_bfloat16S2_S2_S2_fjLb0ELj1024ELj4ENS_18Kernel_traits_baseILj256ES2_S2_S2_S2_fjLj1024EEEEELb0ELb0EEEvNS_9BwdParamsE
        .type           _ZN10layer_norm22ln_bwd_finalize_kernelINS_22Kernel_traits_finalizeILj256E13__nv_bfloat16S2_S2_S2_fjLb0ELj1024ELj4ENS_18Kernel_traits_baseILj256ES2_S2_S2_S2_fjLj1024EEEEELb0ELb0EEEvNS_9BwdParamsE,@function
        .size           _ZN10layer_norm22ln_bwd_finalize_kernelINS_22Kernel_traits_finalizeILj256E13__nv_bfloat16S2_S2_S2_fjLb0ELj1024ELj4ENS_18Kernel_traits_baseILj256ES2_S2_S2_S2_fjLj1024EEEEELb0ELb0EEEvNS_9BwdParamsE,(.L_x_4390 - _ZN10layer_norm22ln_bwd_finalize_kernelINS_22Kernel_traits_finalizeILj256E13__nv_bfloat16S2_S2_S2_fjLb0ELj1024ELj4ENS_18Kernel_traits_baseILj256ES2_S2_S2_S2_fjLj1024EEEEELb0ELb0EEEvNS_9BwdParamsE)
        .other          _ZN10layer_norm22ln_bwd_finalize_kernelINS_22Kernel_traits_finalizeILj256E13__nv_bfloat16S2_S2_S2_fjLb0ELj1024ELj4ENS_18Kernel_traits_baseILj256ES2_S2_S2_S2_fjLj1024EEEEELb0ELb0EEEvNS_9BwdParamsE,@"STO_CUDA_ENTRY STV_DEFAULT"
_ZN10layer_norm22ln_bwd_finalize_kernelINS_22Kernel_traits_finalizeILj256E13__nv_bfloat16S2_S2_S2_fjLb0ELj1024ELj4ENS_18Kernel_traits_baseILj256ES2_S2_S2_S2_fjLj1024EEEEELb0ELb0EEEvNS_9BwdParamsE:
.text._ZN10layer_norm22ln_bwd_finalize_kernelINS_22Kernel_traits_finalizeILj256E13__nv_bfloat16S2_S2_S2_fjLb0ELj1024ELj4ENS_18Kernel_traits_baseILj256ES2_S2_S2_S2_fjLj1024EEEEELb0ELb0EEEvNS_9BwdParamsE:
[----:B------:R-:W-:Y:S02]  /*0000*/  MOV R1, c[0x0][0x28] ;  /* 0x00000a0000017a02 */ /* 0x000fe40000000f00 */
[----:B------:R-:W0:Y:S04]  /*0010*/  S2R R2, SR_CTAID.X ;  /* 0x0000000000027919 */ /* 0x000e280000002500 */
[----:B------:R-:W1:Y:S01]  /*0020*/  S2R R0, SR_TID.X ;  /* 0x0000000000007919 */ /* 0x000e620000002100 */
[----:B0-----:R-:W-:Y:S01]  /*0030*/  IMAD.SHL.U32 R3, R2, 0x20, RZ ;  /* 0x0000002002037824 */ /* 0x001fe200078e00ff */
[----:B-1----:R-:W-:-:S04]  /*0040*/  LOP3.LUT R16, R0, 0x1f, RZ, 0xc0, !PT ;  /* 0x0000001f00107812 */ /* 0x002fc800078ec0ff */
[----:B------:R-:W-:-:S04]  /*0050*/  LOP3.LUT R18, R3, 0xffffffe0, R16, 0xe2, !PT ;  /* 0xffffffe003127812 */ /* 0x000fc800078ee210 */
[----:B------:R-:W-:-:S13]  /*0060*/  ISETP.GT.U32.AND P0, PT, R18, 0xff, PT ;  /* 0x000000ff1200780c */ /* 0x000fda0003f04070 */
[----:B------:R-:W-:Y:S05]  /*0070*/  @P0 EXIT ;  /* 0x000000000000094d */ /* 0x000fea0003800000 */
[--C-:B------:R-:W-:Y:S01]  /*0080*/  SHF.R.U32.HI R17, RZ, 0x5, R0.reuse ;  /* 0x00000005ff117819 */ /* 0x100fe20000011600 */
[----:B------:R-:W-:Y:S01]  /*0090*/  ULDC.64 UR4, c[0x0][0x118] ;  /* 0x0000460000047ab9 */ /* 0x000fe20000000a00 */
[----:B------:R-:W-:Y:S02]  /*00a0*/  SHF.L.U32 R2, R2, 0x4, RZ ;  /* 0x0000000402027819 */ /* 0x000fe400000006ff */
[----:B------:R-:W-:Y:S02]  /*00b0*/  LOP3.LUT R20, R0, 0x3fffffe0, RZ, 0xc0, !PT ;  /* 0x3fffffe000147812 */ /* 0x000fe400078ec0ff */
[----:B------:R-:W-:Y:S02]  /*00c0*/  LOP3.LUT R19, R2, 0x7ffffff0, RZ, 0xc0, !PT ;  /* 0x7ffffff002137812 */ /* 0x000fe400078ec0ff */
[C---:B------:R-:W-:Y:S02]  /*00d0*/  LOP3.LUT R21, R17.reuse, 0x1f, R0, 0x78, !PT ;  /* 0x0000001f11157812 */ /* 0x040fe400078e7800 */
[----:B------:R-:W-:Y:S01]  /*00e0*/  ISETP.NE.AND P0, PT, R17, 0x1f, PT ;  /* 0x0000001f1100780c */ /* 0x000fe20003f05270 */
[----:B------:R-:W-:Y:S01]  /*00f0*/  IMAD.IADD R19, R16, 0x1, R19 ;  /* 0x0000000110137824 */ /* 0x000fe200078e0213 */
[----:B------:R-:W-:Y:S01]  /*0100*/  IADD3 R20, R20, R21, RZ ;  /* 0x0000001514147210 */ /* 0x000fe20007ffe0ff */
[C---:B------:R-:W-:Y:S01]  /*0110*/  IMAD R21, R16.reuse, 0x20, R21 ;  /* 0x0000002010157824 */ /* 0x040fe200078e0215 */
[----:B------:R-:W-:-:S02]  /*0120*/  ISETP.GT.U32.OR P0, PT, R16, 0xf, P0 ;  /* 0x0000000f1000780c */ /* 0x000fc40000704470 */
.L_x_218:
[----:B------:R-:W-:Y:S01]  /*0130*/  ISETP.GE.U32.AND P1, PT, R17, c[0x0][0x160], PT ;  /* 0x0000580011007a0c */ /* 0x000fe20003f26070 */
[----:B------:R-:W-:Y:S01]  /*0140*/  BSSY B0, `(.L_x_205) ;  /* 0x0000063000007945 */ /* 0x000fe20003800000 */
[----:B------:R-:W-:Y:S01]  /*0150*/  HFMA2.MMA R24, -RZ, RZ, 0, 0 ;  /* 0x00000000ff187435 */ /* 0x000fe200000001ff */
[----:B------:R-:W-:Y:S01]  /*0160*/  IMAD.MOV.U32 R23, RZ, RZ, RZ ;  /* 0x000000ffff177224 */ /* 0x000fe200078e00ff */
[----:B------:R-:W-:-:S13]  /*0170*/  ISETP.GE.U32.OR P1, PT, R18, c[0x0][0x168], P1 ;  /* 0x00005a0012007a0c */ /* 0x000fda0000f26470 */
[----:B------:R-:W-:Y:S05]  /*0180*/  @P1 BRA `(.L_x_206) ;  /* 0x000005e000001947 */ /* 0x000fea0003800000 */
[----:B------:R-:W-:Y:S02]  /*0190*/  ISETP.GE.U32.AND P2, PT, R17, c[0x0][0x160], PT ;  /* 0x0000580011007a0c */ /* 0x000fe40003f46070 */
[----:B------:R-:W-:-:S11]  /*01a0*/  MOV R25, R17 ;  /* 0x0000001100197202 */ /* 0x000fd60000000f00 */
[----:B------:R-:W-:Y:S02]  /*01b0*/  @P2 IMAD.MOV.U32 R3, RZ, RZ, 0x4 ;  /* 0x00000004ff032424 */ /* 0x000fe400078e00ff */
[----:B------:R-:W-:-:S04]  /*01c0*/  @P2 IMAD R2, R25, c[0x0][0x168], R18 ;  /* 0x00005a0019022a24 */ /* 0x000fc800078e0212 */
[----:B------:R-:W-:-:S04]  /*01d0*/  @P2 IMAD.WIDE.U32 R4, R2, R3, c[0x0][0x228] ;  /* 0x00008a0002042625 */ /* 0x000fc800078e0003 */
[----:B------:R-:W-:Y:S02]  /*01e0*/  @P2 IMAD.WIDE.U32 R2, R2, R3, c[0x0][0x220] ;  /* 0x0000880002022625 */ /* 0x000fe400078e0003 */
[----:B------:R-:W2:Y:S04]  /*01f0*/  @P2 LDG.E R5, [R4.64] ;  /* 0x0000000404052981 */ /* 0x000ea8000c1e1900 */
[----:B------:R-:W3:Y:S01]  /*0200*/  @P2 LDG.E R2, [R2.64] ;  /* 0x0000000402022981 */ /* 0x000ee2000c1e1900 */
[----:B------:R-:W-:Y:S01]  /*0210*/  @P2 IADD3 R25, R25, 0x20, RZ ;  /* 0x0000002019192810 */ /* 0x000fe20007ffe0ff */
[----:B------:R-:W-:Y:S01]  /*0220*/  IMAD.MOV.U32 R23, RZ, RZ, RZ ;  /* 0x000000ffff177224 */ /* 0x000fe200078e00ff */
[----:B------:R-:W-:Y:S01]  /*0230*/  MOV R24, RZ ;  /* 0x000000ff00187202 */ /* 0x000fe20000000f00 */
[----:B------:R-:W-:Y:S01]  /*0240*/  BSSY B1, `(.L_x_207) ;  /* 0x000002e000017945 */ /* 0x000fe20003800000 */
[----:B------:R-:W-:-:S02]  /*0250*/  ISETP.GE.U32.AND P1, PT, R25, c[0x0][0x160], PT ;  /* 0x0000580019007a0c */ /* 0x000fc40003f26070 */
[----:B------:R-:W-:-:S04]  /*0260*/  IADD3 R6, -R25, c[0x0][0x160], RZ ;  /* 0x0000580019067a10 */ /* 0x000fc80007ffe1ff */
[----:B------:R-:W-:Y:S01]  /*0270*/  ISETP.LE.U32.OR P1, PT, R6, 0x60, P1 ;  /* 0x000000600600780c */ /* 0x000fe20000f23470 */
[----:B--2---:R-:W-:Y:S02]  /*0280*/  @P2 FADD.FTZ R24, R24, R5 ;  /* 0x0000000518182221 */ /* 0x004fe40000010000 */
[----:B---3--:R-:W-:Y:S01]  /*0290*/  @P2 FADD.FTZ R23, R23, R2 ;  /* 0x0000000217172221 */ /* 0x008fe20000010000 */
[----:B------:R-:W-:-:S09]  /*02a0*/  PLOP3.LUT P2, PT, P2, PT, PT, 0x8, 0x0 ;  /* 0x000000000000781c */ /* 0x000fd2000174e170 */
[----:B------:R-:W-:Y:S05]  /*02b0*/  @P1 BRA `(.L_x_208) ;  /* 0x0000026000001947 */ /* 0x000fea0003800000 */
[----:B------:R-:W-:Y:S02]  /*02c0*/  MOV R22, c[0x0][0x160] ;  /* 0x0000580000167a02 */ /* 0x000fe40000000f00 */
[----:B------:R-:W-:Y:S02]  /*02d0*/  PLOP3.LUT P2, PT, PT, PT, PT, 0x8, 0x0 ;  /* 0x000000000000781c */ /* 0x000fe40003f4e170 */
[----:B------:R-:W-:Y:S02]  /*02e0*/  IADD3 R22, R22, -0x60, RZ ;  /* 0xffffffa016167810 */ /* 0x000fe40007ffe0ff */
.L_x_209:
[----:B------:R-:W-:Y:S01]  /*02f0*/  IMAD.MOV.U32 R14, RZ, RZ, 0x4 ;  /* 0x00000004ff0e7424 */ /* 0x000fe200078e00ff */
[C---:B------:R-:W-:Y:S01]  /*0300*/  IADD3 R3, R25.reuse, 0x20, RZ ;  /* 0x0000002019037810 */ /* 0x040fe20007ffe0ff */
[C---:B------:R-:W-:Y:S01]  /*0310*/  IMAD R13, R25.reuse, c[0x0][0x168], R18 ;  /* 0x00005a00190d7a24 */ /* 0x040fe200078e0212 */
[----:B------:R-:W-:-:S03]  /*0320*/  IADD3 R5, R25, 0x40, RZ ;  /* 0x0000004019057810 */ /* 0x000fc60007ffe0ff */
[----:B------:R-:W-:Y:S01]  /*0330*/  IMAD.WIDE.U32 R26, R13, R14, c[0x0][0x220] ;  /* 0x000088000d1a7625 */ /* 0x000fe200078e000e */
[----:B------:R-:W-:-:S03]  /*0340*/  IADD3 R15, R25, 0x60, RZ ;  /* 0x00000060190f7810 */ /* 0x000fc60007ffe0ff */
[--C-:B------:R-:W-:Y:S02]  /*0350*/  IMAD R3, R3, c[0x0][0x168], R18.reuse ;  /* 0x00005a0003037a24 */ /* 0x100fe400078e0212 */
[-C--:B------:R-:W-:Y:S01]  /*0360*/  IMAD.WIDE.U32 R12, R13, R14.reuse, c[0x0][0x228] ;  /* 0x00008a000d0c7625 */ /* 0x080fe200078e000e */
[----:B------:R-:W2:Y:S03]  /*0370*/  LDG.E R26, [R26.64] ;  /* 0x000000041a1a7981 */ /* 0x000ea6000c1e1900 */
[----:B------:R-:W-:Y:S02]  /*0380*/  IMAD R11, R5, c[0x0][0x168], R18 ;  /* 0x00005a00050b7a24 */ /* 0x000fe400078e0212 */
[CC--:B------:R-:W-:Y:S01]  /*0390*/  IMAD.WIDE.U32 R4, R3.reuse, R14.reuse, c[0x0][0x220] ;  /* 0x0000880003047625 */ /* 0x0c0fe200078e000e */
[----:B------:R-:W3:Y:S03]  /*03a0*/  LDG.E R13, [R12.64] ;  /* 0x000000040c0d7981 */ /* 0x000ee6000c1e1900 */
[----:B------:R-:W-:-:S02]  /*03b0*/  IMAD.WIDE.U32 R6, R3, R14, c[0x0][0x228] ;  /* 0x00008a0003067625 */ /* 0x000fc400078e000e */
[----:B------:R-:W4:Y:S02]  /*03c0*/  LDG.E R4, [R4.64] ;  /* 0x0000000404047981 */ /* 0x000f24000c1e1900 */
[----:B------:R-:W-:Y:S02]  /*03d0*/  IMAD R15, R15, c[0x0][0x168], R18 ;  /* 0x00005a000f0f7a24 */ /* 0x000fe400078e0212 */
[CC--:B------:R-:W-:Y:S01]  /*03e0*/  IMAD.WIDE.U32 R8, R11.reuse, R14.reuse, c[0x0][0x220] ;  /* 0x000088000b087625 */ /* 0x0c0fe200078e000e */
[----:B------:R-:W5:Y:S03]  /*03f0*/  LDG.E R6, [R6.64] ;  /* 0x0000000406067981 */ /* 0x000f66000c1e1900 */
[-C--:B------:R-:W-:Y:S02]  /*0400*/  IMAD.WIDE.U32 R2, R11, R14.reuse, c[0x0][0x228] ;  /* 0x00008a000b027625 */ /* 0x080fe400078e000e */
[----:B------:R-:W5:Y:S02]  /*0410*/  LDG.E R8, [R8.64] ;  /* 0x0000000408087981 */ /* 0x000f64000c1e1900 */
[----:B------:R-:W-:-:S02]  /*0420*/  IMAD.WIDE.U32 R10, R15, R14, c[0x0][0x220] ;  /* 0x000088000f0a7625 */ /* 0x000fc400078e000e */
[----:B------:R-:W5:Y:S02]  /*0430*/  LDG.E R3, [R2.64] ;  /* 0x0000000402037981 */ /* 0x000f64000c1e1900 */
[----:B------:R-:W-:Y:S02]  /*0440*/  IMAD.WIDE.U32 R14, R15, R14, c[0x0][0x228] ;  /* 0x00008a000f0e7625 */ /* 0x000fe400078e000e */
[----:B------:R-:W5:Y:S04]  /*0450*/  LDG.E R10, [R10.64] ;  /* 0x000000040a0a7981 */ /* 0x000f68000c1e1900 */
[----:B------:R-:W5:Y:S01]  /*0460*/  LDG.E R15, [R14.64] ;  /* 0x000000040e0f7981 */ /* 0x000f62000c1e1900 */
[----:B------:R-:W-:-:S04]  /*0470*/  IADD3 R25, R25, 0x80, RZ ;  /* 0x0000008019197810 */ /* 0x000fc80007ffe0ff */
[----:B------:R-:W-:Y:S01]  /*0480*/  ISETP.GE.U32.AND P1, PT, R25, R22, PT ;  /* 0x000000161900720c */ /* 0x000fe20003f26070 */
[----:B--2---:R-:W-:Y:S02]  /*0490*/  FADD.FTZ R23, R26, R23 ;  /* 0x000000171a177221 */ /* 0x004fe40000010000 */
[----:B---3--:R-:W-:Y:S02]  /*04a0*/  FADD.FTZ R13, R13, R24 ;  /* 0x000000180d0d7221 */ /* 0x008fe40000010000 */
[----:B----4-:R-:W-:Y:S02]  /*04b0*/  FADD.FTZ R23, R23, R4 ;  /* 0x0000000417177221 */ /* 0x010fe40000010000 */
[----:B-----5:R-:W-:Y:S02]  /*04c0*/  FADD.FTZ R6, R13, R6 ;  /* 0x000000060d067221 */ /* 0x020fe40000010000 */
[----:B------:R-:W-:Y:S02]  /*04d0*/  FADD.FTZ R23, R23, R8 ;  /* 0x0000000817177221 */ /* 0x000fe40000010000 */
[----:B------:R-:W-:-:S02]  /*04e0*/  FADD.FTZ R6, R6, R3 ;  /* 0x0000000306067221 */ /* 0x000fc40000010000 */
[----:B------:R-:W-:Y:S02]  /*04f0*/  FADD.FTZ R23, R23, R10 ;  /* 0x0000000a17177221 */ /* 0x000fe40000010000 */
[----:B------:R-:W-:Y:S01]  /*0500*/  FADD.FTZ R24, R6, R15 ;  /* 0x0000000f06187221 */ /* 0x000fe20000010000 */
[----:B------:R-:W-:Y:S05]  /*0510*/  @!P1 BRA `(.L_x_209) ;  /* 0xfffffdd000009947 */ /* 0x000fea000383ffff */
.L_x_208:
[----:B------:R-:W-:Y:S05]  /*0520*/  BSYNC B1 ;  /* 0x0000000000017941 */ /* 0x000fea0003800000 */
.L_x_207:
[C---:B------:R-:W-:Y:S01]  /*0530*/  ISETP.GE.U32.AND P1, PT, R25.reuse, c[0x0][0x160], PT ;  /* 0x0000580019007a0c */ /* 0x040fe20003f26070 */
[----:B------:R-:W-:Y:S01]  /*0540*/  BSSY B1, `(.L_x_210) ;  /* 0x0000016000017945 */ /* 0x000fe20003800000 */
[----:B------:R-:W-:-:S04]  /*0550*/  IADD3 R2, -R25, c[0x0][0x160], RZ ;  /* 0x0000580019027a10 */ /* 0x000fc80007ffe1ff */
[----:B------:R-:W-:-:S13]  /*0560*/  ISETP.LE.U32.OR P1, PT, R2, 0x20, P1 ;  /* 0x000000200200780c */ /* 0x000fda0000f23470 */
[----:B------:R-:W-:Y:S05]  /*0570*/  @P1 BRA `(.L_x_211) ;  /* 0x0000012000001947 */ /* 0x000fea0003800000 */
[----:B------:R-:W-:Y:S01]  /*0580*/  HFMA2.MMA R7, -RZ, RZ, 0, 2.384185791015625e-07 ;  /* 0x00000004ff077435 */ /* 0x000fe200000001ff */
[C---:B------:R-:W-:Y:S01]  /*0590*/  IADD3 R3, R25.reuse, 0x20, RZ ;  /* 0x0000002019037810 */ /* 0x040fe20007ffe0ff */
[----:B------:R-:W-:-:S04]  /*05a0*/  IMAD R2, R25, c[0x0][0x168], R18 ;  /* 0x00005a0019027a24 */ /* 0x000fc800078e0212 */
[----:B------:R-:W-:-:S04]  /*05b0*/  IMAD R6, R3, c[0x0][0x168], R18 ;  /* 0x00005a0003067a24 */ /* 0x000fc800078e0212 */
[----:B------:R-:W-:-:S04]  /*05c0*/  IMAD.WIDE.U32 R8, R2, R7, c[0x0][0x220] ;  /* 0x0000880002087625 */ /* 0x000fc800078e0007 */
[-C--:B------:R-:W-:Y:S02]  /*05d0*/  IMAD.WIDE.U32 R2, R2, R7.reuse, c[0x0][0x228] ;  /* 0x00008a0002027625 */ /* 0x080fe400078e0007 */
[----:B------:R-:W2:Y:S02]  /*05e0*/  LDG.E R8, [R8.64] ;  /* 0x0000000408087981 */ /* 0x000ea4000c1e1900 */
[CC--:B------:R-:W-:Y:S02]  /*05f0*/  IMAD.WIDE.U32 R4, R6.reuse, R7.reuse, c[0x0][0x220] ;  /* 0x0000880006047625 */ /* 0x0c0fe400078e0007 */
[----:B------:R-:W3:Y:S02]  /*0600*/  LDG.E R3, [R2.64] ;  /* 0x0000000402037981 */ /* 0x000ee4000c1e1900 */
[----:B------:R-:W-:Y:S02]  /*0610*/  IMAD.WIDE.U32 R6, R6, R7, c[0x0][0x228] ;  /* 0x00008a0006067625 */ /* 0x000fe400078e0007 */
[----:B------:R-:W4:Y:S04]  /*0620*/  LDG.E R4, [R4.64] ;  /* 0x0000000404047981 */ /* 0x000f28000c1e1900 */
[----:B------:R-:W5:Y:S01]  /*0630*/  LDG.E R7, [R6.64] ;  /* 0x0000000406077981 */ /* 0x000f62000c1e1900 */
[----:B------:R-:W-:-:S02]  /*0640*/  PLOP3.LUT P2, PT, PT, PT, PT, 0x8, 0x0 ;  /* 0x000000000000781c */ /* 0x000fc40003f4e170 */
[----:B------:R-:W-:Y:S01]  /*0650*/  IADD3 R25, R25, 0x40, RZ ;  /* 0x0000004019197810 */ /* 0x000fe20007ffe0ff */
[----:B--2---:R-:W-:Y:S02]  /*0660*/  FADD.FTZ R23, R23, R8 ;  /* 0x0000000817177221 */ /* 0x004fe40000010000 */
[----:B---3--:R-:W-:Y:S02]  /*0670*/  FADD.FTZ R24, R24, R3 ;  /* 0x0000000318187221 */ /* 0x008fe40000010000 */
[----:B----4-:R-:W-:Y:S02]  /*0680*/  FADD.FTZ R23, R23, R4 ;  /* 0x0000000417177221 */ /* 0x010fe40000010000 */
[----:B-----5:R-:W-:Y:S02]  /*0690*/  FADD.FTZ R24, R24, R7 ;  /* 0x0000000718187221 */ /* 0x020fe40000010000 */
.L_x_211:
[----:B------:R-:W-:Y:S05]  /*06a0*/  BSYNC B1 ;  /* 0x0000000000017941 */ /* 0x000fea0003800000 */
.L_x_210:
[----:B------:R-:W-:Y:S01]  /*06b0*/  ISETP.LT.U32.OR P2, PT, R25, c[0x0][0x160], P2 ;  /* 0x0000580019007a0c */ /* 0x000fe20001741470 */
[----:B------:R-:W-:-:S12]  /*06c0*/  BSSY B1, `(.L_x_206) ;  /* 0x000000a000017945 */ /* 0x000fd80003800000 */
[----:B------:R-:W-:Y:S05]  /*06d0*/  @!P2 BRA `(.L_x_212) ;  /* 0x000000800000a947 */ /* 0x000fea0003800000 */
[----:B------:R-:W-:Y:S02]  /*06e0*/  IMAD.MOV.U32 R3, RZ, RZ, 0x4 ;  /* 0x00000004ff037424 */ /* 0x000fe400078e00ff */
[----:B------:R-:W-:-:S04]  /*06f0*/  IMAD R2, R25, c[0x0][0x168], R18 ;  /* 0x00005a0019027a24 */ /* 0x000fc800078e0212 */
[----:B------:R-:W-:-:S04]  /*0700*/  IMAD.WIDE.U32 R4, R2, R3, c[0x0][0x228] ;  /* 0x00008a0002047625 */ /* 0x000fc800078e0003 */
[----:B------:R-:W-:Y:S02]  /*0710*/  IMAD.WIDE.U32 R2, R2, R3, c[0x0][0x220] ;  /* 0x0000880002027625 */ /* 0x000fe400078e0003 */
[----:B------:R-:W2:Y:S04]  /*0720*/  LDG.E R5, [R4.64] ;  /* 0x0000000404057981 */ /* 0x000ea8000c1e1900 */
[----:B------:R-:W3:Y:S01]  /*0730*/  LDG.E R2, [R2.64] ;  /* 0x0000000402027981 */ /* 0x000ee2000c1e1900 */
[----:B--2---:R-:W-:Y:S02]  /*0740*/  FADD.FTZ R24, R24, R5 ;  /* 0x0000000518187221 */ /* 0x004fe40000010000 */
[----:B---3--:R-:W-:Y:S02]  /*0750*/  FADD.FTZ R23, R23, R2 ;  /* 0x0000000217177221 */ /* 0x008fe40000010000 */
.L_x_212:
[----:B------:R-:W-:Y:S05]  /*0760*/  BSYNC B1 ;  /* 0x0000000000017941 */ /* 0x000fea0003800000 */
.L_x_206:
[----:B------:R-:W-:Y:S05]  /*0770*/  BSYNC B0 ;  /* 0x0000000000007941 */ /* 0x000fea0003800000 */
.L_x_205:
[----:B------:R-:W-:Y:S01]  /*0780*/  ISETP.GT.U32.AND P1, PT, R0, 0x3ff, PT ;  /* 0x000003ff0000780c */ /* 0x000fe20003f24070 */
[----:B------:R0:W-:Y:S01]  /*0790*/  STS [R20.X4], R24 ;  /* 0x0000001814007388 */ /* 0x0001e20000004800 */
[----:B------:R-:W-:Y:S03]  /*07a0*/  WARPSYNC 0xffffffff ;  /* 0xffffffff00007948 */ /* 0x000fe60003800000 */
[----:B------:R0:W-:Y:S04]  /*07b0*/  STS [R20.X4+0x1000], R23 ;  /* 0x0010001714007388 */ /* 0x0001e80000004800 */
[----:B------:R-:W-:Y:S06]  /*07c0*/  BAR.SYNC.DEFER_BLOCKING 0x0 ;  /* 0x0000000000007b1d */ /* 0x000fec0000010000 */
[----:B------:R-:W-:Y:S05]  /*07d0*/  @P1 BRA `(.L_x_213) ;  /* 0x000001b000001947 */ /* 0x000fea0003800000 */
[----:B0-----:R0:W1:Y:S01]  /*07e0*/  LDS R4, [R21.X4] ;  /* 0x0000000015047984 */ /* 0x0010620000004800 */
[----:B------:R-:W-:-:S03]  /*07f0*/  ISETP.NE.AND P1, PT, R16, RZ, PT ;  /* 0x000000ff1000720c */ /* 0x000fc60003f25270 */
[----:B------:R0:W2:Y:S01]  /*0800*/  LDS R5, [R21.X4+0x1000] ;  /* 0x0010000015057984 */ /* 0x0000a20000004800 */
[----:B------:R-:W-:Y:S07]  /*0810*/  BRA.DIV ~URZ, `(.L_x_214) ;  /* 0x000002e27f007947 */ /* 0x000fee000b800000 */
[----:B--2---:R2:W3:Y:S02]  /*0820*/  SHFL.BFLY PT, R2, R5, 0x1, 0x1f ;  /* 0x0c201f0005027f89 */ /* 0x0044e400000e0000 */
.L_x_219:
[----:B---3--:R-:W-:Y:S01]  /*0830*/  FADD.FTZ R9, R5, R2 ;  /* 0x0000000205097221 */ /* 0x008fe20000010000 */
[----:B------:R-:W-:Y:S05]  /*0840*/  BRA.DIV ~URZ, `(.L_x_215) ;  /* 0x000003327f007947 */ /* 0x000fea000b800000 */
[----:B-1----:R-:W1:Y:S04]  /*0850*/  SHFL.BFLY PT, R3, R4, 0x1, 0x1f ;  /* 0x0c201f0004037f89 */ /* 0x002e6800000e0000 */
[----:B------:R-:W3:Y:S01]  /*0860*/  SHFL.BFLY PT, R2, R9, 0x2, 0x1f ;  /* 0x0c401f0009027f89 */ /* 0x000ee200000e0000 */
[----:B-12---:R-:W-:Y:S02]  /*0870*/  FADD.FTZ R5, R4, R3 ;  /* 0x0000000304057221 */ /* 0x006fe40000010000 */
[----:B---3--:R-:W-:-:S03]  /*0880*/  FADD.FTZ R2, R9, R2 ;  /* 0x0000000209027221 */ /* 0x008fc60000010000 */
[----:B------:R-:W1:Y:S04]  /*0890*/  SHFL.BFLY PT, R6, R5, 0x2, 0x1f ;  /* 0x0c401f0005067f89 */ /* 0x000e6800000e0000 */
[----:B------:R-:W2:Y:S01]  /*08a0*/  SHFL.BFLY PT, R3, R2, 0x4, 0x1f ;  /* 0x0c801f0002037f89 */ /* 0x000ea200000e0000 */
[----:B-1----:R-:W-:Y:S02]  /*08b0*/  FADD.FTZ R7, R5, R6 ;  /* 0x0000000605077221 */ /* 0x002fe40000010000 */
[----:B--2---:R-:W-:-:S03]  /*08c0*/  FADD.FTZ R3, R2, R3 ;  /* 0x0000000302037221 */ /* 0x004fc60000010000 */
[----:B------:R-:W1:Y:S02]  /*08d0*/  SHFL.BFLY PT, R6, R7, 0x4, 0x1f ;  /* 0x0c801f0007067f89 */ /* 0x000e6400000e0000 */
[----:B-1----:R-:W-:Y:S02]  /*08e0*/  FADD.FTZ R8, R7, R6 ;  /* 0x0000000607087221 */ /* 0x002fe40000010000 */
[----:B------:R-:W1:Y:S04]  /*08f0*/  SHFL.BFLY PT, R6, R3, 0x8, 0x1f ;  /* 0x0d001f0003067f89 */ /* 0x000e6800000e0000 */
[----:B------:R-:W2:Y:S01]  /*0900*/  SHFL.BFLY PT, R9, R8, 0x8, 0x1f ;  /* 0x0d001f0008097f89 */ /* 0x000ea200000e0000 */
[----:B-1----:R-:W-:Y:S02]  /*0910*/  FADD.FTZ R6, R3, R6 ;  /* 0x0000000603067221 */ /* 0x002fe40000010000 */
[----:B--2---:R-:W-:-:S03]  /*0920*/  FADD.FTZ R9, R8, R9 ;  /* 0x0000000908097221 */ /* 0x004fc60000010000 */
[----:B------:R1:W2:Y:S04]  /*0930*/  SHFL.BFLY PT, R5, R6, 0x10, 0x1f ;  /* 0x0e001f0006057f89 */ /* 0x0002a800000e0000 */
[----:B------:R1:W3:Y:S02]  /*0940*/  SHFL.BFLY PT, R4, R9, 0x10, 0x1f ;  /* 0x0e001f0009047f89 */ /* 0x0002e400000e0000 */
.L_x_220:
[----:B---3--:R-:W-:Y:S02]  /*0950*/  FADD.FTZ R4, R4, R9 ;  /* 0x0000000904047221 */ /* 0x008fe40000010000 */
[----:B-12---:R-:W-:-:S03]  /*0960*/  FADD.FTZ R6, R5, R6 ;  /* 0x0000000605067221 */ /* 0x006fc60000010000 */
[----:B------:R1:W-:Y:S04]  /*0970*/  @!P1 STS [R17.X4+0x2000], R4 ;  /* 0x0020000411009388 */ /* 0x0003e80000004800 */
[----:B------:R1:W-:Y:S02]  /*0980*/  @!P1 STS [R17.X4+0x2080], R6 ;  /* 0x0020800611009388 */ /* 0x0003e40000004800 */
.L_x_213:
[----:B0-----:R-:W-:Y:S01]  /*0990*/  SHF.L.U32 R2, R19, 0x1, RZ ;  /* 0x0000000113027819 */ /* 0x001fe200000006ff */
[----:B------:R-:W-:Y:S01]  /*09a0*/  WARPSYNC 0xffffffff ;  /* 0xffffffff00007948 */ /* 0x000fe20003800000 */
[----:B------:R-:W-:Y:S02]  /*09b0*/  BAR.SYNC.DEFER_BLOCKING 0x0 ;  /* 0x0000000000007b1d */ /* 0x000fe40000010000 */
[----:B------:R-:W-:-:S04]  /*09c0*/  ISETP.GE.U32.OR P1, PT, R2, c[0x0][0x168], P0 ;  /* 0x00005a0002007a0c */ /* 0x000fc80000726470 */
[----:B------:R-:W-:Y:S09]  /*09d0*/  BSSY B0, `(.L_x_216) ;  /* 0x000000d000007945 */ /* 0x000ff20003800000 */
[----:B------:R-:W-:Y:S05]  /*09e0*/  @P1 BRA `(.L_x_217) ;  /* 0x000000b000001947 */ /* 0x000fea0003800000 */
[----:B------:R-:W-:Y:S01]  /*09f0*/  IMAD.SHL.U32 R2, R0, 0x8, RZ ;  /* 0x0000000800027824 */ /* 0x000fe200078e00ff */
[----:B------:R-:W-:-:S04]  /*0a00*/  HFMA2.MMA R10, -RZ, RZ, 0, 2.384185791015625e-07 ;  /* 0x00000004ff0a7435 */ /* 0x000fc800000001ff */
[----:B-1----:R-:W-:-:S05]  /*0a10*/  LOP3.LUT R6, R2, 0xf8, RZ, 0xc0, !PT ;  /* 0x000000f802067812 */ /* 0x002fca00078ec0ff */
[----:B------:R-:W0:Y:S01]  /*0a20*/  LDS.64 R4, [R6+0x2000] ;  /* 0x0020000006047984 */ /* 0x000e220000000a00 */
[----:B------:R-:W-:-:S03]  /*0a30*/  IMAD.WIDE.U32 R2, R19, R10, c[0x0][0x268] ;  /* 0x00009a0013027625 */ /* 0x000fc600078e000a */
[----:B------:R-:W1:Y:S01]  /*0a40*/  LDS.64 R8, [R6+0x2080] ;  /* 0x0020800006087984 */ /* 0x000e620000000a00 */
[----:B0-----:R-:W-:Y:S01]  /*0a50*/  F2FP.BF16.PACK_AB R7, R5, R4 ;  /* 0x000000040507723e */ /* 0x001fe200000010ff */
[----:B------:R-:W-:Y:S01]  /*0a60*/  IMAD.WIDE.U32 R4, R19, R10, c[0x0][0x260] ;  /* 0x0000980013047625 */ /* 0x000fe200078e000a */
[----:B-1----:R-:W-:-:S03]  /*0a70*/  F2FP.BF16.PACK_AB R9, R9, R8 ;  /* 0x000000080909723e */ /* 0x002fc600000010ff */
[----:B------:R0:W-:Y:S04]  /*0a80*/  STG.E [R2.64], R7 ;  /* 0x0000000702007986 */ /* 0x0001e8000c101904 */
[----:B------:R0:W-:Y:S02]  /*0a90*/  STG.E [R4.64], R9 ;  /* 0x0000000904007986 */ /* 0x0001e4000c101904 */
.L_x_217:
[----:B------:R-:W-:Y:S05]  /*0aa0*/  BSYNC B0 ;  /* 0x0000000000007941 */ /* 0x000fea0003800000 */
.L_x_216:
[C---:B------:R-:W-:Y:S02]  /*0ab0*/  ISETP.GT.U32.AND P1, PT, R18.reuse, -0x101, PT ;  /* 0xfffffeff1200780c */ /* 0x040fe40003f24070 */
[----:B------:R-:W-:Y:S02]  /*0ac0*/  IADD3 R18, R18, 0x100, RZ ;  /* 0x0000010012127810 */ /* 0x000fe40007ffe0ff */
[----:B------:R-:W-:-:S09]  /*0ad0*/  IADD3 R19, R19, 0x80, RZ ;  /* 0x0000008013137810 */ /* 0x000fd20007ffe0ff */
[----:B01----:R-:W-:Y:S05]  /*0ae0*/  @P1 BRA `(.L_x_218) ;  /* 0xfffff64000001947 */ /* 0x003fea000383ffff */
[----:B------:R-:W-:Y:S05]  /*0af0*/  EXIT ;  /* 0x000000000000794d */ /* 0x000fea0003800000 */
.L_x_214:
[----:B--2---:R-:W-:Y:S01]  /*0b00*/  IMAD.MOV.U32 R9, RZ, RZ, R5 ;  /* 0x000000ffff097224 */ /* 0x004fe200078e0005 */
[----:B------:R-:W-:Y:S01]  /*0b10*/  MOV R8, 0x1 ;  /* 0x0000000100087802 */ /* 0x000fe20000000f00 */
[----:B------:R-:W-:Y:S01]  /*0b20*/  IMAD.MOV.U32 R7, RZ, RZ, 0x1f ;  /* 0x0000001fff077424 */ /* 0x000fe200078e00ff */
[----:B------:R-:W-:Y:S02]  /*0b30*/  MOV R10, 0xffffffff ;  /* 0xffffffff000a7802 */ /* 0x000fe40000000f00 */
[----:B------:R-:W-:Y:S02]  /*0b40*/  MOV R2, 0xb60 ;  /* 0x00000b6000027802 */ /* 0x000fe40000000f00 */
[----:B01----:R-:W-:Y:S05]  /*0b50*/  CALL.REL.NOINC `($__internal_10_$__cuda_sm70_shflsync_bfly_p) ;  /* 0x000003b000007944 */ /* 0x003fea0003c00000 */
[----:B-1----:R-:W-:Y:S01]  /*0b60*/  IMAD.MOV.U32 R2, RZ, RZ, R7 ;  /* 0x000000ffff027224 */ /* 0x002fe200078e0007 */
[----:B0-----:R-:W-:Y:S05]  /*0b70*/  BRA `(.L_x_219) ;  /* 0xfffffcb000007947 */ /* 0x001fea000383ffff */
.L_x_215:
[----:B------:R-:W-:Y:S01]  /*0b80*/  HFMA2.MMA R8, -RZ, RZ, 0, 1.1920928955078125e-07 ;  /* 0x00000002ff087435 */ /* 0x000fe200000001ff */
[----:B------:R-:W-:Y:S01]  /*0b90*/  IMAD.MOV.U32 R7, RZ, RZ, 0x1f ;  /* 0x0000001fff077424 */ /* 0x000fe200078e00ff */
[----:B------:R-:W-:Y:S02]  /*0ba0*/  MOV R10, 0xffffffff ;  /* 0xffffffff000a7802 */ /* 0x000fe40000000f00 */
[----:B------:R-:W-:-:S02]  /*0bb0*/  MOV R2, 0xbd0 ;  /* 0x00000bd000027802 */ /* 0x000fc40000000f00 */
[----:B012---:R-:W-:Y:S05]  /*0bc0*/  CALL.REL.NOINC `($__internal_10_$__cuda_sm70_shflsync_bfly_p) ;  /* 0x0000034000007944 */ /* 0x007fea0003c00000 */
[----:B01----:R-:W-:Y:S01]  /*0bd0*/  FADD.FTZ R9, R9, R7 ;  /* 0x0000000709097221 */ /* 0x003fe20000010000 */
[----:B------:R-:W-:Y:S01]  /*0be0*/  HFMA2.MMA R7, -RZ, RZ, 0, 1.847743988037109375e-06 ;  /* 0x0000001fff077435 */ /* 0x000fe200000001ff */
[----:B------:R-:W-:Y:S01]  /*0bf0*/  IMAD.MOV.U32 R8, RZ, RZ, 0x4 ;  /* 0x00000004ff087424 */ /* 0x000fe200078e00ff */
[----:B------:R-:W-:Y:S01]  /*0c00*/  MOV R2, 0xc30 ;  /* 0x00000c3000027802 */ /* 0x000fe20000000f00 */
[----:B------:R-:W-:-:S03]  /*0c10*/  IMAD.MOV.U32 R10, RZ, RZ, -0x1 ;  /* 0xffffffffff0a7424 */ /* 0x000fc600078e00ff */
[----:B------:R-:W-:Y:S05]  /*0c20*/  CALL.REL.NOINC `($__internal_10_$__cuda_sm70_shflsync_bfly_p) ;  /* 0x000002e000007944 */ /* 0x000fea0003c00000 */
[----:B01----:R-:W-:Y:S01]  /*0c30*/  FADD.FTZ R9, R9, R7 ;  /* 0x0000000709097221 */ /* 0x003fe20000010000 */
[----:B------:R-:W-:Y:S01]  /*0c40*/  HFMA2.MMA R7, -RZ, RZ, 0, 1.847743988037109375e-06 ;  /* 0x0000001fff077435 */ /* 0x000fe200000001ff */
[----:B------:R-:W-:Y:S01]  /*0c50*/  MOV R8, 0x8 ;  /* 0x0000000800087802 */ /* 0x000fe20000000f00 */
[----:B------:R-:W-:Y:S01]  /*0c60*/  IMAD.MOV.U32 R10, RZ, RZ, -0x1 ;  /* 0xffffffffff0a7424 */ /* 0x000fe200078e00ff */
[----:B------:R-:W-:-:S03]  /*0c70*/  MOV R2, 0xc90 ;  /* 0x00000c9000027802 */ /* 0x000fc60000000f00 */
[----:B------:R-:W-:Y:S05]  /*0c80*/  CALL.REL.NOINC `($__internal_10_$__cuda_sm70_shflsync_bfly_p) ;  /* 0x0000028000007944 */ /* 0x000fea0003c00000 */
[----:B-1----:R-:W-:Y:S01]  /*0c90*/  FADD.FTZ R6, R9, R7 ;  /* 0x0000000709067221 */ /* 0x002fe20000010000 */
[----:B------:R-:W-:Y:S01]  /*0ca0*/  HFMA2.MMA R7, -RZ, RZ, 0, 1.847743988037109375e-06 ;  /* 0x0000001fff077435 */ /* 0x000fe200000001ff */
[----:B0-----:R-:W-:Y:S01]  /*0cb0*/  MOV R8, 0x10 ;  /* 0x0000001000087802 */ /* 0x001fe20000000f00 */
[----:B------:R-:W-:Y:S01]  /*0cc0*/  IMAD.MOV.U32 R10, RZ, RZ, -0x1 ;  /* 0xffffffffff0a7424 */ /* 0x000fe200078e00ff */
[----:B------:R-:W-:-:S02]  /*0cd0*/  MOV R2, 0xd00 ;  /* 0x00000d0000027802 */ /* 0x000fc40000000f00 */
[----:B------:R-:W-:Y:S02]  /*0ce0*/  MOV R9, R6 ;  /* 0x0000000600097202 */ /* 0x000fe40000000f00 */
[----:B------:R-:W-:Y:S05]  /*0cf0*/  CALL.REL.NOINC `($__internal_10_$__cuda_sm70_shflsync_bfly_p) ;  /* 0x0000021000007944 */ /* 0x000fea0003c00000 */
[----:B0-----:R-:W-:Y:S01]  /*0d00*/  HFMA2.MMA R8, -RZ, RZ, 0, 5.9604644775390625e-08 ;  /* 0x00000001ff087435 */ /* 0x001fe200000001ff */
[----:B-1----:R-:W-:Y:S01]  /*0d10*/  MOV R5, R7 ;  /* 0x0000000700057202 */ /* 0x002fe20000000f00 */
[----:B------:R-:W-:Y:S01]  /*0d20*/  IMAD.MOV.U32 R9, RZ, RZ, R4 ;  /* 0x000000ffff097224 */ /* 0x000fe200078e0004 */
[----:B------:R-:W-:Y:S01]  /*0d30*/  MOV R7, 0x1f ;  /* 0x0000001f00077802 */ /* 0x000fe20000000f00 */
[----:B------:R-:W-:Y:S01]  /*0d40*/  IMAD.MOV.U32 R10, RZ, RZ, -0x1 ;  /* 0xffffffffff0a7424 */ /* 0x000fe200078e00ff */
[----:B------:R-:W-:Y:S02]  /*0d50*/  MOV R2, 0xd70 ;  /* 0x00000d7000027802 */ /* 0x000fe40000000f00 */
[----:B------:R-:W-:Y:S05]  /*0d60*/  CALL.REL.NOINC `($__internal_10_$__cuda_sm70_shflsync_bfly_p) ;  /* 0x000001a000007944 */ /* 0x000fea0003c00000 */
[----:B0-----:R-:W-:Y:S01]  /*0d70*/  HFMA2.MMA R8, -RZ, RZ, 0, 1.1920928955078125e-07 ;  /* 0x00000002ff087435 */ /* 0x001fe200000001ff */
[----:B-1----:R-:W-:Y:S01]  /*0d80*/  FADD.FTZ R9, R4, R7 ;  /* 0x0000000704097221 */ /* 0x002fe20000010000 */
[----:B------:R-:W-:Y:S01]  /*0d90*/  MOV R7, 0x1f ;  /* 0x0000001f00077802 */ /* 0x000fe20000000f00 */
[----:B------:R-:W-:Y:S01]  /*0da0*/  IMAD.MOV.U32 R10, RZ, RZ, -0x1 ;  /* 0xffffffffff0a7424 */ /* 0x000fe200078e00ff */
[----:B------:R-:W-:Y:S02]  /*0db0*/  MOV R2, 0xdd0 ;  /* 0x00000dd000027802 */ /* 0x000fe40000000f00 */
[----:B------:R-:W-:Y:S05]  /*0dc0*/  CALL.REL.NOINC `($__internal_10_$__cuda_sm70_shflsync_bfly_p) ;  /* 0x0000014000007944 */ /* 0x000fea0003c00000 */
[----:B0-----:R-:W-:Y:S01]  /*0dd0*/  HFMA2.MMA R8, -RZ, RZ, 0, 2.384185791015625e-07 ;  /* 0x00000004ff087435 */ /* 0x001fe200000001ff */
[----:B-1----:R-:W-:Y:S01]  /*0de0*/  FADD.FTZ R9, R9, R7 ;  /* 0x0000000709097221 */ /* 0x002fe20000010000 */
[----:B------:R-:W-:Y:S01]  /*0df0*/  MOV R7, 0x1f ;  /* 0x0000001f00077802 */ /* 0x000fe20000000f00 */
[----:B------:R-:W-:Y:S01]  /*0e00*/  IMAD.MOV.U32 R10, RZ, RZ, -0x1 ;  /* 0xffffffffff0a7424 */ /* 0x000fe200078e00ff */
[----:B------:R-:W-:-:S02]  /*0e10*/  MOV R2, 0xe30 ;  /* 0x00000e3000027802 */ /* 0x000fc40000000f00 */
[----:B------:R-:W-:Y:S05]  /*0e20*/  CALL.REL.NOINC `($__internal_10_$__cuda_sm70_shflsync_bfly_p) ;  /* 0x000000e000007944 */ /* 0x000fea0003c00000 */
[----:B0-----:R-:W-:Y:S01]  /*0e30*/  HFMA2.MMA R8, -RZ, RZ, 0, 4.76837158203125e-07 ;  /* 0x00000008ff087435 */ /* 0x001fe200000001ff */
[----:B-1----:R-:W-:Y:S01]  /*0e40*/  FADD.FTZ R9, R9, R7 ;  /* 0x0000000709097221 */ /* 0x002fe20000010000 */
[----:B------:R-:W-:Y:S01]  /*0e50*/  MOV R7, 0x1f ;  /* 0x0000001f00077802 */ /* 0x000fe20000000f00 */
[----:B------:R-:W-:Y:S01]  /*0e60*/  IMAD.MOV.U32 R10, RZ, RZ, -0x1 ;  /* 0xffffffffff0a7424 */ /* 0x000fe200078e00ff */
[----:B------:R-:W-:-:S02]  /*0e70*/  MOV R2, 0xe90 ;  /* 0x00000e9000027802 */ /* 0x000fc40000000f00 */
[----:B------:R-:W-:Y:S05]  /*0e80*/  CALL.REL.NOINC `($__internal_10_$__cuda_sm70_shflsync_bfly_p) ;  /* 0x0000008000007944 */ /* 0x000fea0003c00000 */
[----:B0-----:R-:W-:Y:S01]  /*0e90*/  HFMA2.MMA R8, -RZ, RZ, 0, 9.5367431640625e-07 ;  /* 0x00000010ff087435 */ /* 0x001fe200000001ff */
[----:B-1----:R-:W-:Y:S01]  /*0ea0*/  FADD.FTZ R9, R9, R7 ;  /* 0x0000000709097221 */ /* 0x002fe20000010000 */
[----:B------:R-:W-:Y:S01]  /*0eb0*/  MOV R7, 0x1f ;  /* 0x0000001f00077802 */ /* 0x000fe20000000f00 */
[----:B------:R-:W-:Y:S01]  /*0ec0*/  IMAD.MOV.U32 R10, RZ, RZ, -0x1 ;  /* 0xffffffffff0a7424 */ /* 0x000fe200078e00ff */
[----:B------:R-:W-:-:S02]  /*0ed0*/  MOV R2, 0xef0 ;  /* 0x00000ef000027802 */ /* 0x000fc40000000f00 */
[----:B------:R-:W-:Y:S05]  /*0ee0*/  CALL.REL.NOINC `($__internal_10_$__cuda_sm70_shflsync_bfly_p) ;  /* 0x0000002000007944 */ /* 0x000fea0003c00000 */
[----:B-1----:R-:W-:Y:S01]  /*0ef0*/  MOV R4, R7 ;  /* 0x0000000700047202 */ /* 0x002fe20000000f00 */
[----:B0-----:R-:W-:Y:S05]  /*0f00*/  BRA `(.L_x_220) ;  /* 0xfffffa4000007947 */ /* 0x001fea000383ffff */
        .weak           $__internal_10_$__cuda_sm70_shflsync_bfly_p
        .type           $__internal_10_$__cuda_sm70_shflsync_bfly_p,@function
        .size           $__internal_10_$__cuda_sm70_shflsync_bfly_p,(.L_x_4390 - $__internal_10_$__cuda_sm70_shflsync_bfly_p)
$__internal_10_$__cuda_sm70_shflsync_bfly_p:
[----:B------:R-:W-:Y:S01]  /*0f10*/  HFMA2.MMA R3, -RZ, RZ, 0, 0 ;  /* 0x00000000ff037435 */ /* 0x000fe200000001ff */
[----:B------:R-:W-:Y:S04]  /*0f20*/  WARPSYNC R10 ;  /* 0x0000000a00007348 */ /* 0x000fe80003800000 */
[----:B------:R0:W1:Y:S01]  /*0f30*/  SHFL.BFLY PT, R7, R9, R8, R7 ;  /* 0x0c00000809077389 */ /* 0x00006200000e0007 */
[----:B------:R-:W-:Y:S05]  /*0f40*/  RET.REL.NODEC R2 `(_ZN10layer_norm22ln_bwd_finalize_kernelINS_22Kernel_traits_finalizeILj256E13__nv_bfloat16S2_S2_S2_fjLb0ELj1024ELj4ENS_18Kernel_traits_baseILj256ES2_S2_S2_S2_fjLj1024EEEEELb0ELb0EEEvNS_9BwdParamsE) ;  /* 0xfffff0b002007950 */ /* 0x000fea0003c3ffff */
.L_x_221:
        /* <DEDUP_REMOVED lines=11> */
.L_x_4390:


//--------------------- .text._ZN10layer_norm13ln_bwd_kernelINS_13Kernel_traitsI13__nv_bfloat16S2_S2_S2_fjLj256ELj1ELj4ELj1ELj16ENS_18Kernel_traits_baseILj256ES2_S2_S2_S2_fjLj128EEEEELb1ELb0ELb1ELb0EEEvNS_9BwdParamsE --------------------------
	.section	.text._ZN10layer_norm13ln_bwd_kernelINS_13Kernel_traitsI13__nv_bfloat16S2_S2_S2_fjLj256ELj1ELj4ELj1ELj16ENS_18Kernel_traits_baseILj256ES2_S2_S2_S2_fjLj128EEEEELb1ELb0ELb1ELb0EEEvNS_9BwdParamsE,"ax",@progbits
	.sectioninfo	@"SHI_REGISTERS=80"
	.align	128
        .global         _ZN10layer_norm13ln_bwd_kernelINS_13Kernel_traitsI13__nv_bfloat16S2_S2_S2_fjLj256ELj1ELj4ELj1ELj16ENS_18Kernel_traits_baseILj256ES2_S2_S2_S2_fjLj128EEEEELb1ELb0ELb1ELb0EEEvNS_9BwdParamsE
        .type           _ZN10layer_norm13ln_bwd_kernelINS_13Kernel_traitsI13__nv_bfloat16S2_S2_S2_fjLj256ELj1ELj4ELj1ELj16ENS_18Kernel_traits_baseILj256ES2_S2_S2_S2_fjLj128EEEEELb1ELb0ELb1ELb0EEEvNS_9BwdParamsE,@function
        .size           _ZN10layer_norm13ln_bwd_kernelINS_13Kernel_traitsI13__nv_bfloat16S2_S2_S2_fjLj256ELj1ELj4ELj1ELj16ENS_18Kernel_traits_baseILj256ES2_S2_S2_S2_fjLj128EEEEELb1ELb0ELb1ELb0EEEvNS_9BwdParamsE,(.L_x_4391 - _ZN10layer_norm13ln_bwd_kernelINS_13Kernel_traitsI13__nv_bfloat16S2_S2_S2_fjLj256ELj1ELj4ELj1ELj16ENS_18Kernel_traits_baseILj256ES2_S2_S2_S2_fjLj128EEEEELb1ELb0ELb1ELb0EEEvNS_9BwdParamsE)
        .other          _ZN10layer_norm13ln_bwd_kernelINS_13Kernel_traitsI13__nv_bfloat16S2_S2_S2_fjLj256ELj1ELj4ELj1ELj16ENS_18Kernel_traits_baseILj256ES2_S2_S2_S2_fjLj128EEEEELb1ELb0ELb1ELb0EEEvNS_9BwdParamsE,@"STO_CUDA_ENTRY STV_DEFAULT"
_ZN10layer_norm13ln_bwd_kernelINS_13Kernel_traitsI13__nv_bfloat16S2_S2_S2_fjLj256ELj1ELj4ELj1ELj16ENS_18Kernel_traits_baseILj256ES2_S2_S2_S2_fjLj128EEEEELb1ELb0ELb1ELb0EEEvNS_9BwdParamsE:
.text._ZN10layer_norm13ln_bwd_kernelINS_13Kernel_traitsI13__nv_bfloat16S2_S2_S2_fjLj256ELj1ELj4ELj1ELj16ENS_18Kernel_traits_baseILj256ES2_S2_S2_S2_fjLj128EEEEELb1ELb0ELb1ELb0EEEvNS_9BwdParamsE:
[----:B------:R-:W-:Y:S02]  /*0000*/  IMAD.MOV.U32 R1, RZ, RZ, c[0x0][0x28] ;  /* 0x00000a00ff017624 */ /* 0x000fe400078e00ff */
[----:B------:R-:W0:Y:S01]  /*0010*/  S2R R50, SR_TID.X ;  /* 0x0000000000327919 */ /* 0x000e220000002100 */
[----:B------:R-:W-:Y:S01]  /*0020*/  IMAD.MOV.U32 R0, RZ, RZ, c[0x0][0x168] ;  /* 0x00005a00ff007624 */ /* 0x000fe200078e00ff */
[----:B------:R-:W-:-:S04]  /*0030*/  ULDC.64 UR4, c[0x0][0x118] ;  /* 0x0000460000047ab9 */ /* 0x000fc80000000a00 */
[----:B------:R-:W-:-:S04]  /*0040*/  SHF.R.S32.HI R0, RZ, 0x1f, R0 ;  /* 0x0000001fff007819 */ /* 0x000fc80000011400 */
[----:B------:R-:W-:Y:S02]  /*0050*/  LEA.HI R0, R0, c[0x0][0x168], RZ, 0x3 ;  /* 0x00005a0000007a11 */ /* 0x000fe400078f18ff */
[----:B0-----:R-:W-:-:S04]  /*0060*/  LOP3.LUT R3, R50, 0x1f, RZ, 0xc, !PT ;  /* 0x0000001f32037812 */ /* 0x001fc800078e0cff */
[----:B------:R-:W-:-:S04]  /*0070*/  LEA.HI.SX32 R0, R0, R3, 0x1d ;  /* 0x0000000300007211 */ /* 0x000fc800078feaff */
[----:B------:R-:W-:Y:S02]  /*0080*/  LOP3.LUT P1, RZ, R0, 0xffffffe0, RZ, 0xc0, !PT ;  /* 0xffffffe000ff7812 */ /* 0x000fe4000782c0ff */
[----:B------:R-:W-:-:S11]  /*0090*/  LOP3.LUT R0, R50, 0x1f, RZ, 0xc0, !PT ;  /* 0x0000001f32007812 */ /* 0x000fd600078ec0ff */
        /* <DEDUP_REMOVED lines=17> */
[--C-:B-----5:R-:W-:Y:S01]  /*01b0*/  PRMT R3, RZ, 0x5410, R8.reuse ;  /* 0x00005410ff037816 */ /* 0x120fe20000000008 */
[----:B------:R-:W-:Y:S01]  /*01c0*/  IMAD.MOV.U32 R25, RZ, RZ, RZ ;  /* 0x000000ffff197224 */ /* 0x000fe200078e00ff */
[----:B------:R-:W-:Y:S02]  /*01d0*/  PRMT R4, RZ, 0x7610, R8 ;  /* 0x00007610ff047816 */ /* 0x000fe40000000008 */
[--C-:B------:R-:W-:Y:S02]  /*01e0*/  PRMT R5, RZ, 0x5410, R9.reuse ;  /* 0x00005410ff057816 */ /* 0x100fe40000000009 */
[----:B------:R-:W-:Y:S02]  /*01f0*/  PRMT R6, RZ, 0x7610, R9 ;  /* 0x00007610ff067816 */ /* 0x000fe40000000009 */
[--C-:B------:R-:W-:Y:S02]  /*0200*/  PRMT R7, RZ, 0x5410, R10.reuse ;  /* 0x00005410ff077816 */ /* 0x100fe4000000000a */
[----:B------:R-:W-:-:S02]  /*0210*/  PRMT R8, RZ, 0x7610, R10 ;  /* 0x00007610ff087816 */ /* 0x000fc4000000000a */
[--C-:B------:R-:W-:Y:S02]  /*0220*/  PRMT R9, RZ, 0x5410, R11.reuse ;  /* 0x00005410ff097816 */ /* 0x100fe4000000000b */
[----:B------:R-:W-:Y:S02]  /*0230*/  PRMT R10, RZ, 0x7610, R11 ;  /* 0x00007610ff0a7816 */ /* 0x000fe4000000000b */
.L_x_254:
[----:B------:R-:W-:-:S10]  /*0240*/  HFMA2.MMA R77, -RZ, RZ, 0, 2.384185791015625e-07 ;  /* 0x00000004ff4d7435 */ /* 0x000fd400000001ff */
[----:B------:R-:W-:-:S06]  /*0250*/  IMAD.WIDE R70, R50, R77, c[0x0][0x1d8] ;  /* 0x0000760032467625 */ /* 0x000fcc00078e024d */
[----:B------:R-:W2:Y:S01]  /*0260*/  LDG.E R71, [R70.64] ;  /* 0x0000000446477981 */ /* 0x000ea2000c1e1900 */
[----:B------:R-:W-:-:S04]  /*0270*/  IMAD.WIDE R48, R50, R77, c[0x0][0x1a8] ;  /* 0x00006a0032307625 */ /* 0x000fc800078e024d */
[CC--:B------:R-:W-:Y:S02]  /*0280*/  IMAD.WIDE R52, R50.reuse, R77.reuse, c[0x0][0x1d0] ;  /* 0x0000740032347625 */ /* 0x0c0fe400078e024d */
[----:B------:R1:W5:Y:S04]  /*0290*/  LDG.E R49, [R48.64] ;  /* 0x0000000430317981 */ /* 0x000368000c1e1900 */
[----:B-1----:R1:W5:Y:S01]  /*02a0*/  LDG.E R48, [R52.64] ;  /* 0x0000000434307981 */ /* 0x002362000c1e1900 */
[C---:B------:R-:W-:Y:S01]  /*02b0*/  IMAD R11, R50.reuse, c[0x0][0x168], RZ ;  /* 0x00005a00320b7a24 */ /* 0x040fe200078e02ff */
[----:B------:R-:W-:Y:S01]  /*02c0*/  BSSY B0, `(.L_x_223) ;  /* 0x0000091000007945 */ /* 0x000fe20003800000 */
[----:B------:R-:W-:Y:S02]  /*02d0*/  IMAD.MOV.U32 R74, RZ, RZ, 0x10 ;  /* 0x00000010ff4a7424 */ /* 0x000fe400078e00ff */
[----:B------:R-:W-:Y:S01]  /*02e0*/  IMAD.WIDE R76, R50, R77, c[0x0][0x1a0] ;  /* 0x00006800324c7625 */ /* 0x000fe200078e024d */
[----:B------:R-:W-:-:S04]  /*02f0*/  SHF.R.S32.HI R72, RZ, 0x1f, R11 ;  /* 0x0000001fff487819 */ /* 0x000fc8000001140b */
[----:B------:R-:W-:-:S04]  /*0300*/  LEA.HI R11, R72, R11, RZ, 0x3 ;  /* 0x0000000b480b7211 */ /* 0x000fc800078f18ff */
[----:B------:R-:W-:-:S05]  /*0310*/  LEA.HI.SX32 R11, R11, R0, 0x1d ;  /* 0x000000000b0b7211 */ /* 0x000fca00078feaff */
[----:B------:R-:W-:Y:S01]  /*0320*/  IMAD.WIDE.U32 R72, R11, R74, c[0x0][0x218] ;  /* 0x000086000b487625 */ /* 0x000fe200078e004a */
[----:B--2---:R-:W-:-:S13]  /*0330*/  ISETP.GT.AND P2, PT, R71, RZ, PT ;  /* 0x000000ff4700720c */ /* 0x004fda0003f44270 */
[----:B------:R-:W-:Y:S05]  /*0340*/  @P2 BRA `(.L_x_224) ;  /* 0x000001a000002947 */ /* 0x000fea0003800000 */
[----:B-1---5:R-:W-:Y:S01]  /*0350*/  ISETP.GE.AND P0, PT, R48, 0x1, PT ;  /* 0x000000013000780c */ /* 0x022fe20003f06270 */
[----:B------:R-:W-:Y:S01]  /*0360*/  IMAD.MOV.U32 R70, RZ, RZ, RZ ;  /* 0x000000ffff467224 */ /* 0x000fe200078e00ff */
[----:B------:R-:W-:-:S11]  /*0370*/  MOV R61, RZ ;  /* 0x000000ff003d7202 */ /* 0x000fd60000000f00 */
[----:B------:R-:W-:-:S05]  /*0380*/  @P0 IADD3 R52, R48, -0x1, RZ ;  /* 0xffffffff30340810 */ /* 0x000fca0007ffe0ff */
[----:B------:R-:W-:-:S05]  /*0390*/  @P0 IMAD R52, R52, c[0x0][0x168], RZ ;  /* 0x00005a0034340a24 */ /* 0x000fca00078e02ff */
[----:B------:R-:W-:-:S04]  /*03a0*/  @P0 SHF.R.S32.HI R53, RZ, 0x1f, R52 ;  /* 0x0000001fff350819 */ /* 0x000fc80000011434 */
[----:B------:R-:W-:Y:S01]  /*03b0*/  @P0 LEA.HI R53, R53, R52, RZ, 0x3 ;  /* 0x0000003435350211 */ /* 0x000fe200078f18ff */
[----:B------:R-:W-:-:S03]  /*03c0*/  IMAD.MOV.U32 R52, RZ, RZ, RZ ;  /* 0x000000ffff347224 */ /* 0x000fc600078e00ff */
[----:B------:R-:W-:Y:S01]  /*03d0*/  @P0 LEA.HI.SX32 R52, R53, R0, 0x1d ;  /* 0x0000000035340211 */ /* 0x000fe200078feaff */
[----:B------:R-:W-:Y:S05]  /*03e0*/  @!P1 BRA `(.L_x_225) ;  /* 0x000007e000009947 */ /* 0x000fea0003800000 */
[----:B------:R-:W-:Y:S01]  /*03f0*/  ISETP.NE.U32.AND P0, PT, RZ, c[0x0][0x218], PT ;  /* 0x00008600ff007a0c */ /* 0x000fe20003f05070 */
[----:B------:R-:W-:-:S03]  /*0400*/  IMAD.MOV.U32 R53, RZ, RZ, 0x8 ;  /* 0x00000008ff357424 */ /* 0x000fc600078e00ff */
[----:B------:R-:W-:Y:S01]  /*0410*/  ISETP.NE.AND.EX P0, PT, RZ, c[0x0][0x21c], PT, P0 ;  /* 0x00008700ff007a0c */ /* 0x000fe20003f05300 */
[----:B------:R-:W-:-:S06]  /*0420*/  IMAD.WIDE.U32 R52, R52, R53, c[0x0][0x190] ;  /* 0x0000640034347625 */ /* 0x000fcc00078e0035 */
[----:B------:R-:W2:Y:S06]  /*0430*/  LDG.E.64 R52, [R52.64] ;  /* 0x0000000434347981 */ /* 0x000eac000c1e1b00 */
[----:B------:R1:W5:Y:S01]  /*0440*/  @P0 LDG.E.128 R28, [R72.64] ;  /* 0x00000004481c0981 */ /* 0x000362000c1e1d00 */
[----:B------:R-:W-:Y:S02]  /*0450*/  MOV R70, RZ ;  /* 0x000000ff00467202 */ /* 0x000fe40000000f00 */
[C-C-:B--2---:R-:W-:Y:S02]  /*0460*/  SHF.R.U64 R68, R52.reuse, 0x8, R53.reuse ;  /* 0x0000000834447819 */ /* 0x144fe40000001235 */
[----:B------:R-:W-:-:S02]  /*0470*/  SHF.R.U64 R67, R52, 0x10, R53 ;  /* 0x0000001034437819 */ /* 0x000fc40000001235 */
[C-C-:B------:R-:W-:Y:S02]  /*0480*/  SHF.R.U64 R66, R52.reuse, 0x18, R53.reuse ;  /* 0x0000001834427819 */ /* 0x140fe40000001235 */
[----:B------:R-:W-:Y:S02]  /*0490*/  PRMT R62, R52, 0x7610, R62 ;  /* 0x00007610343e7816 */ /* 0x000fe4000000003e */
[--C-:B------:R-:W-:Y:S02]  /*04a0*/  SHF.R.U32.HI R65, RZ, 0x8, R53.reuse ;  /* 0x00000008ff417819 */ /* 0x100fe40000011635 */
[--C-:B------:R-:W-:Y:S02]  /*04b0*/  SHF.R.U32.HI R64, RZ, 0x10, R53.reuse ;  /* 0x00000010ff407819 */ /* 0x100fe40000011635 */
[----:B------:R-:W-:Y:S02]  /*04c0*/  SHF.R.U32.HI R63, RZ, 0x18, R53 ;  /* 0x00000018ff3f7819 */ /* 0x000fe40000011635 */
[----:B------:R-:W-:Y:S01]  /*04d0*/  PRMT R69, R53, 0x7610, R69 ;  /* 0x0000761035457816 */ /* 0x000fe20000000045 */
[----:B------:R-:W-:Y:S05]  /*04e0*/  BRA `(.L_x_225) ;  /* 0x000006e000007947 */ /* 0x000fea0003800000 */
.L_x_224:
        /* <DEDUP_REMOVED lines=10> */
[----:B------:R-:W-:Y:S01]  /*0590*/  IADD3 R71, R71, -0x1, RZ ;  /* 0xffffffff47477810 */ /* 0x000fe20007ffe0ff */
[----:B------:R-:W-:Y:S01]  /*05a0*/  IMAD.WIDE.U32 R40, R11, R74, c[0x0][0x188] ;  /* 0x000062000b287625 */ /* 0x000fe200078e004a */
[----:B------:R-:W2:Y:S03]  /*05b0*/  LDG.E R76, [R76.64] ;  /* 0x000000044c4c7981 */ /* 0x000ea6000c1e1900 */
[----:B------:R-:W-:Y:S02]  /*05c0*/  IMAD R71, R71, c[0x0][0x168], RZ ;  /* 0x00005a0047477a24 */ /* 0x000fe400078e02ff */
[----:B------:R-:W3:Y:S03]  /*05d0*/  LDG.E.128 R40, [R40.64] ;  /* 0x0000000428287981 */ /* 0x000ee6000c1e1d00 */
[----:B------:R-:W-:-:S04]  /*05e0*/  SHF.R.S32.HI R44, RZ, 0x1f, R71 ;  /* 0x0000001fff2c7819 */ /* 0x000fc80000011447 */
[----:B------:R-:W-:-:S04]  /*05f0*/  LEA.HI R71, R44, R71, RZ, 0x3 ;  /* 0x000000472c477211 */ /* 0x000fc800078f18ff */
[----:B------:R-:W-:Y:S01]  /*0600*/  LEA.HI.SX32 R45, R71, R0, 0x1d ;  /* 0x00000000472d7211 */ /* 0x000fe200078feaff */
[----:B------:R-:W-:-:S04]  /*0610*/  IMAD.MOV.U32 R53, RZ, RZ, 0x8 ;  /* 0x00000008ff357424 */ /* 0x000fc800078e00ff */
[----:B------:R-:W-:-:S04]  /*0620*/  IMAD.WIDE.U32 R44, R45, R74, c[0x0][0x208] ;  /* 0x000082002d2c7625 */ /* 0x000fc800078e004a */
[----:B------:R-:W-:Y:S02]  /*0630*/  IMAD.WIDE.U32 R52, R52, R53, c[0x0][0x190] ;  /* 0x0000640034347625 */ /* 0x000fe400078e0035 */
[----:B------:R-:W4:Y:S04]  /*0640*/  LDG.E.128 R44, [R44.64] ;  /* 0x000000042c2c7981 */ /* 0x000f28000c1e1d00 */
[----:B------:R1:W4:Y:S01]  /*0650*/  LDG.E.64 R62, [R52.64] ;  /* 0x00000004343e7981 */ /* 0x000322000c1e1b00 */
[----:B------:R-:W-:-:S04]  /*0660*/  ISETP.NE.U32.AND P0, PT, RZ, c[0x0][0x218], PT ;  /* 0x00008600ff007a0c */ /* 0x000fc80003f05070 */
[----:B------:R-:W-:-:S13]  /*0670*/  ISETP.NE.AND.EX P0, PT, RZ, c[0x0][0x21c], PT, P0 ;  /* 0x00008700ff007a0c */ /* 0x000fda0003f05300 */
[----:B------:R0:W5:Y:S02]  /*0680*/  @P0 LDG.E.128 R28, [R72.64] ;  /* 0x00000004481c0981 */ /* 0x000164000c1e1d00 */
[----:B0-----:R-:W-:-:S04]  /*0690*/  ISETP.NE.AND P0, PT, R2, RZ, PT ;  /* 0x000000ff0200720c */ /* 0x001fc80003f05270 */
[----:B--2---:R-:W-:Y:S02]  /*06a0*/  FSEL R74, R76, RZ, !P0 ;  /* 0x000000ff4c4a7208 */ /* 0x004fe40004000000 */
[----:B---3--:R-:W-:Y:S02]  /*06b0*/  PRMT R61, RZ, 0x5410, R43 ;  /* 0x00005410ff3d7816 */ /* 0x008fe4000000002b */
[--C-:B------:R-:W-:Y:S02]  /*06c0*/  PRMT R55, RZ, 0x5410, R41.reuse ;  /* 0x00005410ff377816 */ /* 0x100fe40000000029 */
[--C-:B------:R-:W-:Y:S02]  /*06d0*/  PRMT R51, RZ, 0x5410, R40.reuse ;  /* 0x00005410ff337816 */ /* 0x100fe40000000028 */
[----:B-1----:R-:W-:Y:S02]  /*06e0*/  PRMT R53, RZ, 0x7610, R40 ;  /* 0x00007610ff357816 */ /* 0x002fe40000000028 */
[----:B------:R-:W-:-:S02]  /*06f0*/  PRMT R41, RZ, 0x7610, R41 ;  /* 0x00007610ff297816 */ /* 0x000fc40000000029 */
[--C-:B------:R-:W-:Y:S02]  /*0700*/  PRMT R57, RZ, 0x5410, R42.reuse ;  /* 0x00005410ff397816 */ /* 0x100fe4000000002a */
[----:B------:R-:W-:Y:S02]  /*0710*/  PRMT R59, RZ, 0x7610, R42 ;  /* 0x00007610ff3b7816 */ /* 0x000fe4000000002a */
[----:B------:R-:W-:Y:S01]  /*0720*/  PRMT R43, RZ, 0x7610, R43 ;  /* 0x00007610ff2b7816 */ /* 0x000fe2000000002b */
[C---:B------:R-:W-:Y:S02]  /*0730*/  FADD.FTZ R72, -R74.reuse, R61 ;  /* 0x0000003d4a487221 */ /* 0x040fe40000010100 */
[C---:B------:R-:W-:Y:S02]  /*0740*/  FADD.FTZ R58, -R74.reuse, R55 ;  /* 0x000000374a3a7221 */ /* 0x040fe40000010100 */
[C---:B------:R-:W-:Y:S02]  /*0750*/  FADD.FTZ R60, -R74.reuse, R51 ;  /* 0x000000334a3c7221 */ /* 0x040fe40000010100 */
[C---:B------:R-:W-:Y:S01]  /*0760*/  FADD.FTZ R54, -R74.reuse, R53 ;  /* 0x000000354a367221 */ /* 0x040fe20000010100 */
[--C-:B----4-:R-:W-:Y:S01]  /*0770*/  PRMT R61, RZ, 0x5410, R44.reuse ;  /* 0x00005410ff3d7816 */ /* 0x110fe2000000002c */
[C---:B------:R-:W-:Y:S01]  /*0780*/  FADD.FTZ R56, -R74.reuse, R41 ;  /* 0x000000294a387221 */ /* 0x040fe20000010100 */
[----:B------:R-:W-:Y:S01]  /*0790*/  PRMT R70, RZ, 0x7610, R44 ;  /* 0x00007610ff467816 */ /* 0x000fe2000000002c */
[C---:B------:R-:W-:Y:S01]  /*07a0*/  FADD.FTZ R66, -R74.reuse, R57 ;  /* 0x000000394a427221 */ /* 0x040fe20000010100 */
[----:B------:R-:W-:Y:S01]  /*07b0*/  PRMT R53, RZ, 0x5410, R45 ;  /* 0x00005410ff357816 */ /* 0x000fe2000000002d */
[C---:B------:R-:W-:Y:S01]  /*07c0*/  FADD.FTZ R68, -R74.reuse, R59 ;  /* 0x0000003b4a447221 */ /* 0x040fe20000010100 */
[----:B------:R-:W-:Y:S01]  /*07d0*/  PRMT R44, RZ, 0x7610, R45 ;  /* 0x00007610ff2c7816 */ /* 0x000fe2000000002d */
[----:B------:R-:W-:Y:S01]  /*07e0*/  FADD.FTZ R74, -R74, R43 ;  /* 0x0000002b4a4a7221 */ /* 0x000fe20000010100 */
[--C-:B------:R-:W-:Y:S01]  /*07f0*/  PRMT R43, RZ, 0x5410, R46.reuse ;  /* 0x00005410ff2b7816 */ /* 0x100fe2000000002e */
[----:B------:R-:W-:Y:S01]  /*0800*/  FMUL.FTZ R58, R49, R58 ;  /* 0x0000003a313a7220 */ /* 0x000fe20000410000 */
[----:B------:R-:W-:-:S02]  /*0810*/  PRMT R42, RZ, 0x7610, R46 ;  /* 0x00007610ff2a7816 */ /* 0x000fc4000000002e */
[C---:B------:R-:W-:Y:S01]  /*0820*/  SHF.R.U64 R45, R62.reuse, 0x18, R63 ;  /* 0x000000183e2d7819 */ /* 0x040fe2000000123f */
[C---:B------:R-:W-:Y:S01]  /*0830*/  FMUL.FTZ R60, R49.reuse, R60 ;  /* 0x0000003c313c7220 */ /* 0x040fe20000410000 */
[--C-:B------:R-:W-:Y:S01]  /*0840*/  PRMT R41, RZ, 0x5410, R47.reuse ;  /* 0x00005410ff297816 */ /* 0x100fe2000000002f */
[----:B------:R-:W-:Y:S01]  /*0850*/  FMUL.FTZ R57, R49, R56 ;  /* 0x0000003831397220 */ /* 0x000fe20000410000 */
[----:B------:R-:W-:Y:S01]  /*0860*/  PRMT R40, RZ, 0x7610, R47 ;  /* 0x00007610ff287816 */ /* 0x000fe2000000002f */
[----:B------:R-:W-:Y:S01]  /*0870*/  FMUL.FTZ R47, R3, R61 ;  /* 0x0000003d032f7220 */ /* 0x000fe20000410000 */
[----:B------:R-:W-:Y:S01]  /*0880*/  SHF.R.U64 R46, R62, 0x8, R63 ;  /* 0x000000083e2e7819 */ /* 0x000fe2000000123f */
[----:B------:R-:W-:Y:S01]  /*0890*/  FMUL.FTZ R56, R49, R66 ;  /* 0x0000004231387220 */ /* 0x000fe20000410000 */
[----:B------:R-:W-:Y:S01]  /*08a0*/  PRMT R66, R45, 0x7610, R66 ;  /* 0x000076102d427816 */ /* 0x000fe20000000042 */
[C---:B------:R-:W-:Y:S01]  /*08b0*/  FMUL.FTZ R55, R49.reuse, R68 ;  /* 0x0000004431377220 */ /* 0x040fe20000410000 */
[----:B------:R-:W-:Y:S01]  /*08c0*/  PRMT R68, R46, 0x7610, R68 ;  /* 0x000076102e447816 */ /* 0x000fe20000000044 */
[----:B------:R-:W-:-:S02]  /*08d0*/  FMUL.FTZ R59, R49, R54 ;  /* 0x00000036313b7220 */ /* 0x000fc40000410000 */
[-C--:B------:R-:W-:Y:S02]  /*08e0*/  FFMA.FTZ R14, R58, R53.reuse, R14 ;  /* 0x000000353a0e7223 */ /* 0x080fe4000001000e */
[----:B------:R-:W-:Y:S02]  /*08f0*/  FADD.FTZ R26, R26, R53 ;  /* 0x000000351a1a7221 */ /* 0x000fe40000010000 */
[----:B------:R-:W-:Y:S02]  /*0900*/  FMUL.FTZ R45, R5, R53 ;  /* 0x00000035052d7220 */ /* 0x000fe40000410000 */
[----:B------:R-:W-:Y:S02]  /*0910*/  FFMA.FTZ R12, R60, R61, R12 ;  /* 0x0000003d3c0c7223 */ /* 0x000fe4000001000c */
[----:B------:R-:W-:Y:S02]  /*0920*/  FADD.FTZ R24, R24, R61 ;  /* 0x0000003d18187221 */ /* 0x000fe40000010000 */
[----:B------:R-:W-:-:S02]  /*0930*/  FMUL.FTZ R46, R4, R70 ;  /* 0x00000046042e7220 */ /* 0x000fc40000410000 */
[----:B------:R-:W-:Y:S02]  /*0940*/  FADD.FTZ R53, RZ, R47 ;  /* 0x0000002fff357221 */ /* 0x000fe40000010000 */
[----:B------:R-:W-:Y:S02]  /*0950*/  FFMA.FTZ R61, R60, R47, RZ ;  /* 0x0000002f3c3d7223 */ /* 0x000fe400000100ff */
[----:B------:R-:W-:Y:S02]  /*0960*/  FFMA.FTZ R13, R59, R70, R13 ;  /* 0x000000463b0d7223 */ /* 0x000fe4000001000d */
[----:B------:R-:W-:Y:S02]  /*0970*/  FADD.FTZ R25, R25, R70 ;  /* 0x0000004619197221 */ /* 0x000fe40000010000 */
        /* <DEDUP_REMOVED lines=21> */
[----:B------:R-:W-:Y:S02]  /*0ad0*/  FMUL.FTZ R41, R9, R41 ;  /* 0x0000002909297220 */ /* 0x000fe40000410000 */
[----:B------:R-:W-:Y:S02]  /*0ae0*/  FADD.FTZ R70, R53, R42 ;  /* 0x0000002a35467221 */ /* 0x000fe40000010000 */
[----:B------:R-:W-:Y:S01]  /*0af0*/  FFMA.FTZ R61, R55, R42, R61 ;  /* 0x0000002a373d7223 */ /* 0x000fe2000001003d */
[----:B------:R-:W-:Y:S01]  /*0b00*/  SHF.R.U32.HI R52, RZ, 0x18, R63 ;  /* 0x00000018ff347819 */ /* 0x000fe2000001163f */
[----:B------:R-:W-:Y:S02]  /*0b10*/  FFMA.FTZ R19, R51, R40, R19 ;  /* 0x0000002833137223 */ /* 0x000fe40000010013 */
[----:B------:R-:W-:-:S02]  /*0b20*/  FADD.FTZ R23, R23, R40 ;  /* 0x0000002817177221 */ /* 0x000fc40000010000 */
[----:B------:R-:W-:Y:S02]  /*0b30*/  FADD.FTZ R53, R70, R41 ;  /* 0x0000002946357221 */ /* 0x000fe40000010000 */
[----:B------:R-:W-:Y:S02]  /*0b40*/  FMUL.FTZ R40, R10, R40 ;  /* 0x000000280a287220 */ /* 0x000fe40000410000 */
[----:B------:R-:W-:Y:S01]  /*0b50*/  FFMA.FTZ R70, R54, R41, R61 ;  /* 0x0000002936467223 */ /* 0x000fe2000001003d */
[--C-:B------:R-:W-:Y:S01]  /*0b60*/  SHF.R.U64 R67, R62, 0x10, R63.reuse ;  /* 0x000000103e437819 */ /* 0x100fe2000000123f */
[----:B------:R-:W-:Y:S01]  /*0b70*/  FADD.FTZ R61, R53, R40 ;  /* 0x00000028353d7221 */ /* 0x000fe20000010000 */
[--C-:B------:R-:W-:Y:S01]  /*0b80*/  SHF.R.U32.HI R65, RZ, 0x8, R63.reuse ;  /* 0x00000008ff417819 */ /* 0x100fe2000001163f */
[----:B------:R-:W-:Y:S01]  /*0b90*/  FFMA.FTZ R70, R51, R40, R70 ;  /* 0x0000002833467223 */ /* 0x000fe20000010046 */
[----:B------:R-:W-:Y:S02]  /*0ba0*/  SHF.R.U32.HI R64, RZ, 0x10, R63 ;  /* 0x00000010ff407819 */ /* 0x000fe4000001163f */
[----:B------:R-:W-:-:S02]  /*0bb0*/  PRMT R69, R63, 0x7610, R69 ;  /* 0x000076103f457816 */ /* 0x000fc40000000045 */
[----:B------:R-:W-:Y:S02]  /*0bc0*/  PRMT R63, R52, 0x7610, R63 ;  /* 0x00007610343f7816 */ /* 0x000fe4000000003f */
.L_x_225:
[----:B-1----:R-:W-:Y:S05]  /*0bd0*/  BSYNC B0 ;  /* 0x0000000000007941 */ /* 0x002fea0003800000 */
.L_x_223:
[----:B------:R-:W-:Y:S05]  /*0be0*/  BRA.DIV ~URZ, `(.L_x_226) ;  /* 0x000012227f007947 */ /* 0x000fea000b800000 */
[----:B------:R1:W2:Y:S02]  /*0bf0*/  SHFL.BFLY PT, R72, R61, 0x1, 0x1f ;  /* 0x0c201f003d487f89 */ /* 0x0002a400000e0000 */
.L_x_255:
        /* <DEDUP_REMOVED lines=18> */
.L_x_256:
[----:B------:R-:W-:Y:S01]  /*0d20*/  BSSY B0, `(.L_x_228) ;  /* 0x00000bf000007945 */ /* 0x000fe20003800000 */
[----:B------:R-:W-:Y:S05]  /*0d30*/  @!P1 BRA `(.L_x_229) ;  /* 0x00000bd000009947 */ /* 0x000fea0003800000 */
[----:B------:R-:W-:Y:S01]  /*0d40*/  ISETP.GE.AND P3, PT, R48, 0x1, PT ;  /* 0x000000013000780c */ /* 0x000fe20003f66270 */
[----:B--2---:R-:W-:Y:S01]  /*0d50*/  FADD.FTZ R52, R53, R70 ;  /* 0x0000004635347221 */ /* 0x004fe20000010000 */
[----:B0-----:R-:W-:Y:S01]  /*0d60*/  ISETP.NE.AND P0, PT, R2, RZ, PT ;  /* 0x000000ff0200720c */ /* 0x001fe20003f05270 */
[----:B---3--:R-:W-:Y:S01]  /*0d70*/  FADD.FTZ R72, R72, R61 ;  /* 0x0000003d48487221 */ /* 0x008fe20000010000 */
[----:B------:R-:W-:Y:S01]  /*0d80*/  BSSY B1, `(.L_x_230) ;  /* 0x000001c000017945 */ /* 0x000fe20003800000 */
[----:B------:R-:W-:-:S08]  /*0d90*/  FMUL.FTZ R52, R52, c[0x0][0x1e0] ;  /* 0x0000780034347a20 */ /* 0x000fd00000410000 */
[----:B------:R-:W-:-:S05]  /*0da0*/  @P3 IADD3 R48, R48, -0x1, RZ ;  /* 0xffffffff30303810 */ /* 0x000fca0007ffe0ff */
[----:B------:R-:W-:-:S05]  /*0db0*/  @P3 IMAD R48, R48, c[0x0][0x168], RZ ;  /* 0x00005a0030303a24 */ /* 0x000fca00078e02ff */
[----:B------:R-:W-:-:S04]  /*0dc0*/  @P3 SHF.R.S32.HI R53, RZ, 0x1f, R48 ;  /* 0x0000001fff353819 */ /* 0x000fc80000011430 */
[----:B-1----:R-:W-:Y:S01]  /*0dd0*/  @P3 LEA.HI R61, R53, R48, RZ, 0x3 ;  /* 0x00000030353d3211 */ /* 0x002fe200078f18ff */
[----:B------:R-:W-:Y:S02]  /*0de0*/  FMUL.FTZ R53, R72, c[0x0][0x1e0] ;  /* 0x0000780048357a20 */ /* 0x000fe40000410000 */
[----:B------:R-:W-:Y:S01]  /*0df0*/  IMAD.MOV.U32 R48, RZ, RZ, RZ ;  /* 0x000000ffff307224 */ /* 0x000fe200078e00ff */
[----:B------:R-:W-:Y:S02]  /*0e00*/  @P3 LEA.HI.SX32 R48, R61, R0, 0x1d ;  /* 0x000000003d303211 */ /* 0x000fe400078feaff */
[----:B------:R-:W-:Y:S01]  /*0e10*/  FSEL R53, R53, RZ, !P0 ;  /* 0x000000ff35357208 */ /* 0x000fe20004000000 */
[----:B------:R-:W-:Y:S05]  /*0e20*/  @P2 BRA `(.L_x_231) ;  /* 0x0000008000002947 */ /* 0x000fea0003800000 */
[----:B------:R-:W-:Y:S01]  /*0e30*/  ULDC.64 UR6, c[0x0][0x218] ;  /* 0x0000860000067ab9 */ /* 0x000fe20000000a00 */
[----:B------:R-:W-:Y:S01]  /*0e40*/  HFMA2.MMA R70, -RZ, RZ, 0, 0 ;  /* 0x00000000ff467435 */ /* 0x000fe200000001ff */
[----:B------:R-:W-:-:S04]  /*0e50*/  UISETP.NE.U32.AND UP0, UPT, URZ, UR6, UPT ;  /* 0x000000063f00728c */ /* 0x000fc8000bf05070 */
[----:B------:R-:W-:-:S06]  /*0e60*/  UISETP.NE.AND.EX UP0, UPT, URZ, UR7, UPT, UP0 ;  /* 0x000000073f00728c */ /* 0x000fcc000bf05300 */
[----:B------:R-:W-:-:S13]  /*0e70*/  PLOP3.LUT P4, PT, PT, PT, UP0, 0x80, 0x0 ;  /* 0x000000000000781c */ /* 0x000fda0003f8f008 */
[----:B------:R-:W-:Y:S05]  /*0e80*/  @!P4 BRA `(.L_x_232) ;  /* 0x000000b00000c947 */ /* 0x000fea0003800000 */
[----:B-----5:R-:W-:Y:S01]  /*0e90*/  PRMT R70, RZ, 0x5410, R28 ;  /* 0x00005410ff467816 */ /* 0x020fe2000000001c */
[----:B------:R-:W-:Y:S05]  /*0ea0*/  BRA `(.L_x_232) ;  /* 0x0000009000007947 */ /* 0x000fea0003800000 */
.L_x_231:
[----:B------:R-:W-:Y:S01]  /*0eb0*/  ULDC.64 UR6, c[0x0][0x218] ;  /* 0x0000860000067ab9 */ /* 0x000fe20000000a00 */
[----:B------:R-:W-:Y:S01]  /*0ec0*/  FFMA.FTZ R70, R60, R52, R53 ;  /* 0x000000343c467223 */ /* 0x000fe20000010035 */
[----:B------:R-:W-:-:S03]  /*0ed0*/  UISETP.NE.U32.AND UP0, UPT, URZ, UR6, UPT ;  /* 0x000000063f00728c */ /* 0x000fc6000bf05070 */
[----:B------:R-:W-:Y:S01]  /*0ee0*/  FADD.FTZ R70, R47, -R70 ;  /* 0x800000462f467221 */ /* 0x000fe20000010000 */
[----:B------:R-:W-:-:S03]  /*0ef0*/  UISETP.NE.AND.EX UP0, UPT, URZ, UR7, UPT, UP0 ;  /* 0x000000073f00728c */ /* 0x000fc6000bf05300 */
[----:B------:R-:W-:-:S03]  /*0f00*/  FMUL.FTZ R70, R49, R70 ;  /* 0x0000004631467220 */ /* 0x000fc60000410000 */
[----:B------:R-:W-:-:S13]  /*0f10*/  PLOP3.LUT P4, PT, PT, PT, UP0, 0x80, 0x0 ;  /* 0x000000000000781c */ /* 0x000fda0003f8f008 */
[----:B-----5:R-:W-:-:S05]  /*0f20*/  @P4 PRMT R61, RZ, 0x5410, R28 ;  /* 0x00005410ff3d4816 */ /* 0x020fca000000001c */
[----:B------:R-:W-:Y:S02]  /*0f30*/  @P4 FADD.FTZ R70, R70, R61 ;  /* 0x0000003d46464221 */ /* 0x000fe40000010000 */
.L_x_232:
[----:B------:R-:W-:Y:S05]  /*0f40*/  BSYNC B1 ;  /* 0x0000000000017941 */ /* 0x000fea0003800000 */
.L_x_230:
[----:B------:R-:W-:Y:S01]  /*0f50*/  ISETP.NE.U32.AND P0, PT, RZ, c[0x0][0x258], PT ;  /* 0x00009600ff007a0c */ /* 0x000fe20003f05070 */
[----:B------:R-:W-:Y:S01]  /*0f60*/  @P3 FMUL.FTZ R61, R70, c[0x0][0x1ec] ;  /* 0x00007b00463d3a20 */ /* 0x000fe20000410000 */
[----:B------:R-:W-:Y:S01]  /*0f70*/  @P3 LOP3.LUT P5, RZ, R62, 0xff, RZ, 0xc0, !PT ;  /* 0x000000ff3eff3812 */ /* 0x000fe200078ac0ff */
[----:B------:R-:W-:Y:S01]  /*0f80*/  BSSY B1, `(.L_x_233) ;  /* 0x0000012000017945 */ /* 0x000fe20003800000 */
[----:B------:R-:W-:Y:S01]  /*0f90*/  ISETP.NE.AND.EX P0, PT, RZ, c[0x0][0x25c], PT, P0 ;  /* 0x00009700ff007a0c */ /* 0x000fe20003f05300 */
[----:B------:R-:W-:-:S05]  /*0fa0*/  @P3 FMUL.FTZ R61, R61, c[0x0][0x1e8] ;  /* 0x00007a003d3d3a20 */ /* 0x000fca0000410000 */
[----:B------:R-:W-:-:S04]  /*0fb0*/  @P3 FSEL R61, R61, RZ, P5 ;  /* 0x000000ff3d3d3208 */ /* 0x000fc80002800000 */
[----:B------:R-:W-:-:S03]  /*0fc0*/  @P3 F2FP.BF16.PACK_AB R61, RZ, R61 ;  /* 0x0000003dff3d323e */ /* 0x000fc600000010ff */
[----:B------:R-:W-:Y:S02]  /*0fd0*/  @P0 F2FP.BF16.PACK_AB R70, RZ, R70 ;  /* 0x00000046ff46023e */ /* 0x000fe400000010ff */
[----:B------:R-:W-:Y:S02]  /*0fe0*/  @P3 PRMT R36, R61, 0x7610, R36 ;  /* 0x000076103d243816 */ /* 0x000fe40000000024 */
[----:B------:R-:W-:Y:S01]  /*0ff0*/  @P0 PRMT R32, R70, 0x7610, R32 ;  /* 0x0000761046200816 */ /* 0x000fe20000000020 */
[----:B------:R-:W-:Y:S05]  /*1000*/  @P2 BRA `(.L_x_234) ;  /* 0x0000004000002947 */ /* 0x000fea0003800000 */
[----:B------:R-:W-:Y:S01]  /*1010*/  IMAD.MOV.U32 R70, RZ, RZ, RZ ;  /* 0x000000ffff467224 */ /* 0x000fe200078e00ff */
[----:B------:R-:W-:Y:S05]  /*1020*/  @!P4 BRA `(.L_x_235) ;  /* 0x000000700000c947 */ /* 0x000fea0003800000 */
[----:B-----5:R-:W-:Y:S01]  /*1030*/  PRMT R70, RZ, 0x7610, R28 ;  /* 0x00007610ff467816 */ /* 0x020fe2000000001c */
[----:B------:R-:W-:Y:S05]  /*1040*/  BRA `(.L_x_235) ;  /* 0x0000005000007947 */ /* 0x000fea0003800000 */
.L_x_234:
[----:B------:R-:W-:-:S04]  /*1050*/  FFMA.FTZ R61, R59, R52, R53 ;  /* 0x000000343b3d7223 */ /* 0x000fc80000010035 */
[----:B------:R-:W-:Y:S01]  /*1060*/  FADD.FTZ R70, R46, -R61 ;  /* 0x8000003d2e467221 */ /* 0x000fe20000010000 */
[----:B-----5:R-:W-:-:S03]  /*1070*/  @P4 PRMT R61, RZ, 0x7610, R28 ;  /* 0x00007610ff3d4816 */ /* 0x020fc6000000001c */
[----:B------:R-:W-:-:S04]  /*1080*/  FMUL.FTZ R70, R49, R70 ;  /* 0x0000004631467220 */ /* 0x000fc80000410000 */
[----:B------:R-:W-:Y:S02]  /*1090*/  @P4 FADD.FTZ R70, R70, R61 ;  /* 0x0000003d46464221 */ /* 0x000fe40000010000 */
.L_x_235:
[----:B------:R-:W-:Y:S05]  /*10a0*/  BSYNC B1 ;  /* 0x0000000000017941 */ /* 0x000fea0003800000 */
.L_x_233:
[----:B------:R-:W-:Y:S01]  /*10b0*/  @P3 FMUL.FTZ R61, R70, c[0x0][0x1ec] ;  /* 0x00007b00463d3a20 */ /* 0x000fe20000410000 */
[----:B------:R-:W-:Y:S01]  /*10c0*/  @P3 LOP3.LUT P5, RZ, R68, 0xff, RZ, 0xc0, !PT ;  /* 0x000000ff44ff3812 */ /* 0x000fe200078ac0ff */
[----:B------:R-:W-:Y:S01]  /*10d0*/  BSSY B1, `(.L_x_236) ;  /* 0x0000011000017945 */ /* 0x000fe20003800000 */
[----:B------:R-:W-:Y:S01]  /*10e0*/  @P0 F2FP.BF16.PACK_AB R70, RZ, R70 ;  /* 0x00000046ff46023e */ /* 0x000fe200000010ff */
[----:B------:R-:W-:-:S03]  /*10f0*/  @P3 FMUL.FTZ R61, R61, c[0x0][0x1e8] ;  /* 0x00007a003d3d3a20 */ /* 0x000fc60000410000 */
[----:B------:R-:W-:Y:S02]  /*1100*/  @P0 PRMT R32, R32, 0x5410, R70 ;  /* 0x0000541020200816 */ /* 0x000fe40000000046 */
[----:B------:R-:W-:-:S04]  /*1110*/  @P3 FSEL R61, R61, RZ, P5 ;  /* 0x000000ff3d3d3208 */ /* 0x000fc80002800000 */
[----:B------:R-:W-:-:S04]  /*1120*/  @P3 F2FP.BF16.PACK_AB R61, RZ, R61 ;  /* 0x0000003dff3d323e */ /* 0x000fc800000010ff */
[----:B------:R-:W-:Y:S01]  /*1130*/  @P3 PRMT R36, R36, 0x5410, R61 ;  /* 0x0000541024243816 */ /* 0x000fe2000000003d */
[----:B------:R-:W-:Y:S05]  /*1140*/  @P2 BRA `(.L_x_237) ;  /* 0x0000004000002947 */ /* 0x000fea0003800000 */
[----:B------:R-:W-:Y:S01]  /*1150*/  IMAD.MOV.U32 R70, RZ, RZ, RZ ;  /* 0x000000ffff467224 */ /* 0x000fe200078e00ff */
[----:B------:R-:W-:Y:S05]  /*1160*/  @!P4 BRA `(.L_x_238) ;  /* 0x000000700000c947 */ /* 0x000fea0003800000 */
[----:B-----5:R-:W-:Y:S01]  /*1170*/  PRMT R70, RZ, 0x5410, R29 ;  /* 0x00005410ff467816 */ /* 0x020fe2000000001d */
[----:B------:R-:W-:Y:S05]  /*1180*/  BRA `(.L_x_238) ;  /* 0x0000005000007947 */ /* 0x000fea0003800000 */
.L_x_237:
[----:B------:R-:W-:Y:S01]  /*1190*/  FFMA.FTZ R70, R58, R52, R53 ;  /* 0x000000343a467223 */ /* 0x000fe20000010035 */
[----:B-----5:R-:W-:-:S03]  /*11a0*/  @P4 PRMT R61, RZ, 0x5410, R29 ;  /* 0x00005410ff3d4816 */ /* 0x020fc6000000001d */
[----:B------:R-:W-:-:S04]  /*11b0*/  FADD.FTZ R70, R45, -R70 ;  /* 0x800000462d467221 */ /* 0x000fc80000010000 */
[----:B------:R-:W-:-:S04]  /*11c0*/  FMUL.FTZ R70, R49, R70 ;  /* 0x0000004631467220 */ /* 0x000fc80000410000 */
[----:B------:R-:W-:Y:S02]  /*11d0*/  @P4 FADD.FTZ R70, R70, R61 ;  /* 0x0000003d46464221 */ /* 0x000fe40000010000 */
.L_x_238:
[----:B------:R-:W-:Y:S05]  /*11e0*/  BSYNC B1 ;  /* 0x0000000000017941 */ /* 0x000fea0003800000 */
.L_x_236:
        /* <DEDUP_REMOVED lines=10> */
[----:B------:R-:W-:Y:S01]  /*1290*/  MOV R70, RZ ;  /* 0x000000ff00467202 */ /* 0x000fe20000000f00 */
[----:B------:R-:W-:Y:S05]  /*12a0*/  @!P4 BRA `(.L_x_241) ;  /* 0x000000700000c947 */ /* 0x000fea0003800000 */
[----:B-----5:R-:W-:Y:S01]  /*12b0*/  PRMT R70, RZ, 0x7610, R29 ;  /* 0x00007610ff467816 */ /* 0x020fe2000000001d */
[----:B------:R-:W-:Y:S05]  /*12c0*/  BRA `(.L_x_241) ;  /* 0x0000005000007947 */ /* 0x000fea0003800000 */
.L_x_240:
[----:B------:R-:W-:-:S04]  /*12d0*/  FFMA.FTZ R61, R57, R52, R53 ;  /* 0x00000034393d7223 */ /* 0x000fc80000010035 */
[----:B------:R-:W-:Y:S01]  /*12e0*/  FADD.FTZ R70, R44, -R61 ;  /* 0x8000003d2c467221 */ /* 0x000fe20000010000 */
[----:B-----5:R-:W-:-:S03]  /*12f0*/  @P4 PRMT R61, RZ, 0x7610, R29 ;  /* 0x00007610ff3d4816 */ /* 0x020fc6000000001d */
[----:B------:R-:W-:-:S04]  /*1300*/  FMUL.FTZ R70, R49, R70 ;  /* 0x0000004631467220 */ /* 0x000fc80000410000 */
[----:B------:R-:W-:Y:S02]  /*1310*/  @P4 FADD.FTZ R70, R70, R61 ;  /* 0x0000003d46464221 */ /* 0x000fe40000010000 */
.L_x_241:
[----:B------:R-:W-:Y:S05]  /*1320*/  BSYNC B1 ;  /* 0x0000000000017941 */ /* 0x000fea0003800000 */
.L_x_239:
        /* <DEDUP_REMOVED lines=14> */
.L_x_243:
[----:B------:R-:W-:Y:S01]  /*1410*/  FFMA.FTZ R70, R56, R52, R53 ;  /* 0x0000003438467223 */ /* 0x000fe20000010035 */
[----:B-----5:R-:W-:-:S03]  /*1420*/  @P4 PRMT R61, RZ, 0x5410, R30 ;  /* 0x00005410ff3d4816 */ /* 0x020fc6000000001e */
[----:B------:R-:W-:-:S04]  /*1430*/  FADD.FTZ R70, R43, -R70 ;  /* 0x800000462b467221 */ /* 0x000fc80000010000 */
[----:B------:R-:W-:-:S04]  /*1440*/  FMUL.FTZ R70, R49, R70 ;  /* 0x0000004631467220 */ /* 0x000fc80000410000 */
[----:B------:R-:W-:Y:S02]  /*1450*/  @P4 FADD.FTZ R70, R70, R61 ;  /* 0x0000003d46464221 */ /* 0x000fe40000010000 */
.L_x_244:
[----:B------:R-:W-:Y:S05]  /*1460*/  BSYNC B1 ;  /* 0x0000000000017941 */ /* 0x000fea0003800000 */
.L_x_242:
        /* <DEDUP_REMOVED lines=14> */
.L_x_246:
[----:B------:R-:W-:-:S04]  /*1550*/  FFMA.FTZ R61, R55, R52, R53 ;  /* 0x00000034373d7223 */ /* 0x000fc80000010035 */
[----:B------:R-:W-:Y:S01]  /*1560*/  FADD.FTZ R70, R42, -R61 ;  /* 0x8000003d2a467221 */ /* 0x000fe20000010000 */
[----:B-----5:R-:W-:-:S03]  /*1570*/  @P4 PRMT R61, RZ, 0x7610, R30 ;  /* 0x00007610ff3d4816 */ /* 0x020fc6000000001e */
[----:B------:R-:W-:-:S04]  /*1580*/  FMUL.FTZ R70, R49, R70 ;  /* 0x0000004631467220 */ /* 0x000fc80000410000 */
[----:B------:R-:W-:Y:S02]  /*1590*/  @P4 FADD.FTZ R70, R70, R61 ;  /* 0x0000003d46464221 */ /* 0x000fe40000010000 */
.L_x_247:
[----:B------:R-:W-:Y:S05]  /*15a0*/  BSYNC B1 ;  /* 0x0000000000017941 */ /* 0x000fea0003800000 */
.L_x_245:
        /* <DEDUP_REMOVED lines=10> */
[----:B------:R-:W-:Y:S01]  /*1650*/  HFMA2.MMA R70, -RZ, RZ, 0, 0 ;  /* 0x00000000ff467435 */ /* 0x000fe200000001ff */
[----:B------:R-:W-:Y:S05]  /*1660*/  @!P4 BRA `(.L_x_250) ;  /* 0x000000700000c947 */ /* 0x000fea0003800000 */
[----:B-----5:R-:W-:Y:S01]  /*1670*/  PRMT R70, RZ, 0x5410, R31 ;  /* 0x00005410ff467816 */ /* 0x020fe2000000001f */
[----:B------:R-:W-:Y:S05]  /*1680*/  BRA `(.L_x_250) ;  /* 0x0000005000007947 */ /* 0x000fea0003800000 */
.L_x_249:
[----:B------:R-:W-:Y:S01]  /*1690*/  FFMA.FTZ R70, R54, R52, R53 ;  /* 0x0000003436467223 */ /* 0x000fe20000010035 */
[----:B-----5:R-:W-:-:S03]  /*16a0*/  @P4 PRMT R61, RZ, 0x5410, R31 ;  /* 0x00005410ff3d4816 */ /* 0x020fc6000000001f */
[----:B------:R-:W-:-:S04]  /*16b0*/  FADD.FTZ R70, R41, -R70 ;  /* 0x8000004629467221 */ /* 0x000fc80000010000 */
[----:B------:R-:W-:-:S04]  /*16c0*/  FMUL.FTZ R70, R49, R70 ;  /* 0x0000004631467220 */ /* 0x000fc80000410000 */
[----:B------:R-:W-:Y:S02]  /*16d0*/  @P4 FADD.FTZ R70, R70, R61 ;  /* 0x0000003d46464221 */ /* 0x000fe40000010000 */
.L_x_250:
[----:B------:R-:W-:Y:S05]  /*16e0*/  BSYNC B1 ;  /* 0x0000000000017941 */ /* 0x000fea0003800000 */
.L_x_248:
        /* <DEDUP_REMOVED lines=14> */
.L_x_252:
[----:B------:R-:W-:-:S04]  /*17d0*/  FFMA.FTZ R53, R51, R52, R53 ;  /* 0x0000003433357223 */ /* 0x000fc80000010035 */
[----:B------:R-:W-:-:S04]  /*17e0*/  FADD.FTZ R52, R40, -R53 ;  /* 0x8000003528347221 */ /* 0x000fc80000010000 */
[----:B------:R-:W-:Y:S01]  /*17f0*/  FMUL.FTZ R49, R49, R52 ;  /* 0x0000003431317220 */ /* 0x000fe20000410000 */
[----:B-----5:R-:W-:-:S05]  /*1800*/  @P4 PRMT R52, RZ, 0x7610, R31 ;  /* 0x00007610ff344816 */ /* 0x020fca000000001f */
[----:B------:R-:W-:Y:S02]  /*1810*/  @P4 FADD.FTZ R49, R49, R52 ;  /* 0x0000003431314221 */ /* 0x000fe40000010000 */
.L_x_253:
[----:B------:R-:W-:Y:S05]  /*1820*/  BSYNC B1 ;  /* 0x0000000000017941 */ /* 0x000fea0003800000 */
.L_x_251:
[----:B------:R-:W-:Y:S01]  /*1830*/  @P3 FMUL.FTZ R52, R49, c[0x0][0x1ec] ;  /* 0x00007b0031343a20 */ /* 0x000fe20000410000 */
[----:B------:R-:W-:Y:S01]  /*1840*/  @P3 LOP3.LUT P2, RZ, R63, 0xff, RZ, 0xc0, !PT ;  /* 0x000000ff3fff3812 */ /* 0x000fe2000784c0ff */
[----:B------:R-:W-:Y:S01]  /*1850*/  @P0 IMAD.MOV.U32 R72, RZ, RZ, 0x10 ;  /* 0x00000010ff480424 */ /* 0x000fe200078e00ff */
[----:B------:R-:W-:Y:S01]  /*1860*/  @P0 F2FP.BF16.PACK_AB R61, RZ, R49 ;  /* 0x00000031ff3d023e */ /* 0x000fe200000010ff */
[----:B------:R-:W-:Y:S01]  /*1870*/  @P3 FMUL.FTZ R52, R52, c[0x0][0x1e8] ;  /* 0x00007a0034343a20 */ /* 0x000fe20000410000 */
[----:B------:R-:W-:Y:S02]  /*1880*/  @P3 MOV R49, 0x10 ;  /* 0x0000001000313802 */ /* 0x000fe40000000f00 */
[----:B------:R-:W-:Y:S02]  /*1890*/  @P0 PRMT R35, R35, 0x5410, R61 ;  /* 0x0000541023230816 */ /* 0x000fe4000000003d */
[----:B------:R-:W-:Y:S01]  /*18a0*/  @P3 FSEL R52, R52, RZ, P2 ;  /* 0x000000ff34343208 */ /* 0x000fe20001000000 */
[----:B------:R-:W-:-:S03]  /*18b0*/  @P3 IMAD.WIDE.U32 R48, R48, R49, c[0x0][0x248] ;  /* 0x0000920030303625 */ /* 0x000fc600078e0031 */
[----:B------:R-:W-:Y:S01]  /*18c0*/  @P3 F2FP.BF16.PACK_AB R70, RZ, R52 ;  /* 0x00000034ff46323e */ /* 0x000fe200000010ff */
[----:B------:R-:W-:-:S03]  /*18d0*/  @P0 IMAD.WIDE.U32 R52, R11, R72, c[0x0][0x258] ;  /* 0x000096000b340625 */ /* 0x000fc600078e0048 */
[----:B------:R-:W-:Y:S02]  /*18e0*/  @P3 PRMT R39, R39, 0x5410, R70 ;  /* 0x0000541027273816 */ /* 0x000fe40000000046 */
[----:B------:R0:W-:Y:S04]  /*18f0*/  @P0 STG.E.128 [R52.64], R32 ;  /* 0x0000002034000986 */ /* 0x0001e8000c101d04 */
[----:B------:R0:W-:Y:S02]  /*1900*/  @P3 STG.E.128 [R48.64], R36 ;  /* 0x0000002430003986 */ /* 0x0001e4000c101d04 */
.L_x_229:
[----:B------:R-:W-:Y:S05]  /*1910*/  BSYNC B0 ;  /* 0x0000000000007941 */ /* 0x000fea0003800000 */
.L_x_228:
[----:B------:R-:W-:-:S04]  /*1920*/  IMAD.MOV.U32 R11, RZ, RZ, c[0x0][0x160] ;  /* 0x00005800ff0b7624 */ /* 0x000fc800078e00ff */
[----:B------:R-:W-:-:S05]  /*1930*/  IMAD R50, R11, 0x4, R50 ;  /* 0x000000040b327824 */ /* 0x000fca00078e0232 */
[----:B------:R-:W-:-:S13]  /*1940*/  ISETP.GE.AND P0, PT, R50, c[0x0][0x164], PT ;  /* 0x0000590032007a0c */ /* 0x000fda0003f06270 */
[----:B0123-5:R-:W-:Y:S01]  /*1950*/  @P0 CALL.REL.NOINC `(.L_x_222) ;  /* 0x0000001000000944 */ /* 0x02ffe20003c00000 */
[----:B------:R-:W-:Y:S05]  /*1960*/  BRA `(.L_x_254) ;  /* 0xffffe8d000007947 */ /* 0x000fea000383ffff */
.L_x_222:
[----:B0-----:R-:W0:Y:S01]  /*1970*/  S2R R28, SR_TID.X ;  /* 0x00000000001c7919 */ /* 0x001e220000002100 */
        /* <DEDUP_REMOVED lines=12> */
[----:B-----5:R-:W0:Y:S04]  /*1a40*/  LDS R9, [R28.X4+0xc00] ;  /* 0x000c00001c097984 */ /* 0x020e280000004800 */
        /* <DEDUP_REMOVED lines=15> */
[----:B0-----:R-:W-:Y:S02]  /*1b40*/  IADD3 R0, P2, R15, R28, RZ ;  /* 0x0000001c0f007210 */ /* 0x001fe40007f5e0ff */
[----:B------:R-:W-:-:S03]  /*1b50*/  IADD3 R12, R12, c[0x0][0x168], RZ ;  /* 0x00005a000c0c7a10 */ /* 0x000fc60007ffe0ff */
[----:B------:R-:W-:Y:S01]  /*1b60*/  IMAD.X R15, RZ, RZ, RZ, P2 ;  /* 0x000000ffff0f7224 */ /* 0x000fe200010e06ff */
[C---:B------:R-:W-:Y:S02]  /*1b70*/  LOP3.LUT P1, RZ, R12.reuse, 0xffffff80, RZ, 0xc0, !PT ;  /* 0xffffff800cff7812 */ /* 0x040fe4000782c0ff */
[----:B------:R-:W-:Y:S02]  /*1b80*/  ISETP.GE.U32.AND P0, PT, R12, 0x100, PT ;  /* 0x000001000c00780c */ /* 0x000fe40003f06070 */
[C---:B------:R-:W-:Y:S01]  /*1b90*/  SHF.L.U64.HI R4, R0.reuse, 0x2, R15 ;  /* 0x0000000200047819 */ /* 0x040fe2000001020f */
[----:B------:R-:W0:Y:S01]  /*1ba0*/  LDS R8, [R28.X4] ;  /* 0x000000001c087984 */ /* 0x000e220000004800 */
[----:B------:R-:W-:-:S03]  /*1bb0*/  IMAD.SHL.U32 R0, R0, 0x4, RZ ;  /* 0x0000000400007824 */ /* 0x000fc600078e00ff */
[----:B------:R-:W1:Y:S02]  /*1bc0*/  LDS R21, [R28.X4+0x400] ;  /* 0x000400001c157984 */ /* 0x000e640000004800 */
[C---:B------:R-:W-:Y:S02]  /*1bd0*/  IADD3 R12, P2, R0.reuse, c[0x0][0x228], RZ ;  /* 0x00008a00000c7a10 */ /* 0x040fe40007f5e0ff */
[----:B------:R-:W2:Y:S01]  /*1be0*/  LDS R25, [R28.X4+0x800] ;  /* 0x000800001c197984 */ /* 0x000ea20000004800 */
[----:B------:R-:W-:Y:S02]  /*1bf0*/  IADD3 R0, P3, R0, c[0x0][0x220], RZ ;  /* 0x0000880000007a10 */ /* 0x000fe40007f7e0ff */
[C---:B------:R-:W-:Y:S01]  /*1c00*/  IADD3.X R15, R4.reuse, c[0x0][0x22c], RZ, P2, !PT ;  /* 0x00008b00040f7a10 */ /* 0x040fe200017fe4ff */
[----:B------:R-:W3:Y:S01]  /*1c10*/  LDS R10, [R28.X4+0x200] ;  /* 0x000200001c0a7984 */ /* 0x000ee20000004800 */
[----:B------:R-:W-:Y:S02]  /*1c20*/  IADD3.X R7, R4, c[0x0][0x224], RZ, P3, !PT ;  /* 0x0000890004077a10 */ /* 0x000fe40001ffe4ff */
[----:B------:R-:W-:Y:S01]  /*1c30*/  @P1 MOV R2, R12 ;  /* 0x0000000c00021202 */ /* 0x000fe20000000f00 */
[----:B------:R-:W4:Y:S01]  /*1c40*/  LDS R29, [R28.X4+0xc00] ;  /* 0x000c00001c1d7984 */ /* 0x000f220000004800 */
        /* <DEDUP_REMOVED lines=28> */
.L_x_226:
[----:B------:R-:W-:Y:S01]  /*1e10*/  HFMA2.MMA R74, -RZ, RZ, 0, 1.847743988037109375e-06 ;  /* 0x0000001fff4a7435 */ /* 0x000fe200000001ff */
[----:B------:R-:W-:Y:S01]  /*1e20*/  MOV R76, R61 ;  /* 0x0000003d004c7202 */ /* 0x000fe20000000f00 */
[----:B------:R-:W-:Y:S01]  /*1e30*/  IMAD.MOV.U32 R73, RZ, RZ, 0x1 ;  /* 0x00000001ff497424 */ /* 0x000fe200078e00ff */
[----:B------:R-:W-:Y:S01]  /*1e40*/  MOV R52, 0x1e70 ;  /* 0x00001e7000347802 */ /* 0x000fe20000000f00 */
[----:B------:R-:W-:-:S02]  /*1e50*/  IMAD.MOV.U32 R71, RZ, RZ, -0x1 ;  /* 0xffffffffff477424 */ /* 0x000fc400078e00ff */
[----:B0----5:R-:W-:Y:S05]  /*1e60*/  CALL.REL.NOINC `($__internal_11_$__cuda_sm70_shflsync_bfly_p) ;  /* 0x0000046000007944 */ /* 0x021fea0003c00000 */
[----:B-1----:R-:W-:Y:S01]  /*1e70*/  MOV R72, R73 ;  /* 0x0000004900487202 */ /* 0x002fe20000000f00 */
[----:B0-----:R-:W-:Y:S05]  /*1e80*/  BRA `(.L_x_255) ;  /* 0xffffed7000007947 */ /* 0x001fea000383ffff */
.L_x_227:
[----:B------:R-:W-:Y:S01]  /*1e90*/  HFMA2.MMA R73, -RZ, RZ, 0, 5.9604644775390625e-08 ;  /* 0x00000001ff497435 */ /* 0x000fe200000001ff */
[----:B------:R-:W-:Y:S01]  /*1ea0*/  IMAD.MOV.U32 R76, RZ, RZ, R70 ;  /* 0x000000ffff4c7224 */ /* 0x000fe200078e0046 */
[----:B------:R-:W-:Y:S01]  /*1eb0*/  MOV R71, 0xffffffff ;  /* 0xffffffff00477802 */ /* 0x000fe20000000f00 */
[----:B------:R-:W-:Y:S01]  /*1ec0*/  IMAD.MOV.U32 R74, RZ, RZ, 0x1f ;  /* 0x0000001fff4a7424 */ /* 0x000fe200078e00ff */
[----:B------:R-:W-:-:S02]  /*1ed0*/  MOV R52, 0x1ef0 ;  /* 0x00001ef000347802 */ /* 0x000fc40000000f00 */
[----:B012--5:R-:W-:Y:S05]  /*1ee0*/  CALL.REL.NOINC `($__internal_11_$__cuda_sm70_shflsync_bfly_p) ;  /* 0x000003e000007944 */ /* 0x027fea0003c00000 */
[----:B------:R-:W-:Y:S01]  /*1ef0*/  FADD.FTZ R61, R72, R61 ;  /* 0x0000003d483d7221 */ /* 0x000fe20000010000 */
[----:B0-----:R-:W-:Y:S01]  /*1f00*/  HFMA2.MMA R74, -RZ, RZ, 0, 1.847743988037109375e-06 ;  /* 0x0000001fff4a7435 */ /* 0x001fe200000001ff */
[----:B-1----:R-:W-:Y:S01]  /*1f10*/  FADD.FTZ R70, R70, R73 ;  /* 0x0000004946467221 */ /* 0x002fe20000010000 */
[----:B------:R-:W-:Y:S01]  /*1f20*/  MOV R52, 0x1f70 ;  /* 0x00001f7000347802 */ /* 0x000fe20000000f00 */
[----:B------:R-:W-:Y:S01]  /*1f30*/  IMAD.MOV.U32 R73, RZ, RZ, 0x2 ;  /* 0x00000002ff497424 */ /* 0x000fe200078e00ff */
[----:B------:R-:W-:Y:S01]  /*1f40*/  MOV R76, R61 ;  /* 0x0000003d004c7202 */ /* 0x000fe20000000f00 */
[----:B------:R-:W-:-:S02]  /*1f50*/  IMAD.MOV.U32 R71, RZ, RZ, -0x1 ;  /* 0xffffffffff477424 */ /* 0x000fc400078e00ff */
[----:B------:R-:W-:Y:S05]  /*1f60*/  CALL.REL.NOINC `($__internal_11_$__cuda_sm70_shflsync_bfly_p) ;  /* 0x0000036000007944 */ /* 0x000fea0003c00000 */
[----:B0-----:R-:W-:Y:S01]  /*1f70*/  HFMA2.MMA R74, -RZ, RZ, 0, 1.847743988037109375e-06 ;  /* 0x0000001fff4a7435 */ /* 0x001fe200000001ff */
[----:B-1----:R-:W-:Y:S01]  /*1f80*/  IMAD.MOV.U32 R72, RZ, RZ, R73 ;  /* 0x000000ffff487224 */ /* 0x002fe200078e0049 */
[----:B------:R-:W-:Y:S01]  /*1f90*/  MOV R76, R70 ;  /* 0x00000046004c7202 */ /* 0x000fe20000000f00 */
[----:B------:R-:W-:Y:S01]  /*1fa0*/  IMAD.MOV.U32 R73, RZ, RZ, 0x2 ;  /* 0x00000002ff497424 */ /* 0x000fe200078e00ff */
[----:B------:R-:W-:Y:S01]  /*1fb0*/  MOV R52, 0x1fe0 ;  /* 0x00001fe000347802 */ /* 0x000fe20000000f00 */
[----:B------:R-:W-:-:S02]  /*1fc0*/  IMAD.MOV.U32 R71, RZ, RZ, -0x1 ;  /* 0xffffffffff477424 */ /* 0x000fc400078e00ff */
[----:B------:R-:W-:Y:S05]  /*1fd0*/  CALL.REL.NOINC `($__internal_11_$__cuda_sm70_shflsync_bfly_p) ;  /* 0x000002f000007944 */ /* 0x000fea0003c00000 */
[----:B------:R-:W-:Y:S01]  /*1fe0*/  FADD.FTZ R61, R72, R61 ;  /* 0x0000003d483d7221 */ /* 0x000fe20000010000 */
[----:B0-----:R-:W-:Y:S01]  /*1ff0*/  MOV R71, 0xffffffff ;  /* 0xffffffff00477802 */ /* 0x001fe20000000f00 */
[----:B-1----:R-:W-:Y:S01]  /*2000*/  FADD.FTZ R70, R70, R73 ;  /* 0x0000004946467221 */ /* 0x002fe20000010000 */
[----:B------:R-:W-:Y:S01]  /*2010*/  MOV R73, 0x4 ;  /* 0x0000000400497802 */ /* 0x000fe20000000f00 */
[----:B------:R-:W-:Y:S01]  /*2020*/  IMAD.MOV.U32 R74, RZ, RZ, 0x1f ;  /* 0x0000001fff4a7424 */ /* 0x000fe200078e00ff */
[----:B------:R-:W-:Y:S01]  /*2030*/  MOV R52, 0x2060 ;  /* 0x0000206000347802 */ /* 0x000fe20000000f00 */
[----:B------:R-:W-:-:S02]  /*2040*/  IMAD.MOV.U32 R76, RZ, RZ, R61 ;  /* 0x000000ffff4c7224 */ /* 0x000fc400078e003d */
[----:B------:R-:W-:Y:S05]  /*2050*/  CALL.REL.NOINC `($__internal_11_$__cuda_sm70_shflsync_bfly_p) ;  /* 0x0000027000007944 */ /* 0x000fea0003c00000 */
[----:B-1----:R-:W-:Y:S01]  /*2060*/  MOV R72, R73 ;  /* 0x0000004900487202 */ /* 0x002fe20000000f00 */
[----:B------:R-:W-:Y:S01]  /*2070*/  HFMA2.MMA R73, -RZ, RZ, 0, 2.384185791015625e-07 ;  /* 0x00000004ff497435 */ /* 0x000fe200000001ff */
[----:B0-----:R-:W-:Y:S01]  /*2080*/  IMAD.MOV.U32 R76, RZ, RZ, R70 ;  /* 0x000000ffff4c7224 */ /* 0x001fe200078e0046 */
[----:B------:R-:W-:Y:S01]  /*2090*/  MOV R71, 0xffffffff ;  /* 0xffffffff00477802 */ /* 0x000fe20000000f00 */
[----:B------:R-:W-:Y:S01]  /*20a0*/  IMAD.MOV.U32 R74, RZ, RZ, 0x1f ;  /* 0x0000001fff4a7424 */ /* 0x000fe200078e00ff */
[----:B------:R-:W-:-:S02]  /*20b0*/  MOV R52, 0x20d0 ;  /* 0x000020d000347802 */ /* 0x000fc40000000f00 */
[----:B------:R-:W-:Y:S05]  /*20c0*/  CALL.REL.NOINC `($__internal_11_$__cuda_sm70_shflsync_bfly_p) ;  /* 0x0000020000007944 */ /* 0x000fea0003c00000 */
        /* <DEDUP_REMOVED lines=24> */
[----:B------:R-:W-:Y:S01]  /*2250*/  HFMA2.MMA R73, -RZ, RZ, 0, 9.5367431640625e-07 ;  /* 0x00000010ff497435 */ /* 0x000fe200000001ff */
[----:B0-----:R-:W-:Y:S01]  /*2260*/  IMAD.MOV.U32 R76, RZ, RZ, R70 ;  /* 0x000000ffff4c7224 */ /* 0x001fe200078e0046 */
[----:B------:R-:W-:Y:S01]  /*2270*/  MOV R71, 0xffffffff ;  /* 0xffffffff00477802 */ /* 0x000fe20000000f00 */
[----:B------:R-:W-:Y:S01]  /*2280*/  IMAD.MOV.U32 R74, RZ, RZ, 0x1f ;  /* 0x0000001fff4a7424 */ /* 0x000fe200078e00ff */
[----:B------:R-:W-:-:S02]  /*2290*/  MOV R52, 0x22b0 ;  /* 0x000022b000347802 */ /* 0x000fc40000000f00 */
[----:B------:R-:W-:Y:S05]  /*22a0*/  CALL.REL.NOINC `($__internal_11_$__cuda_sm70_shflsync_bfly_p) ;  /* 0x0000002000007944 */ /* 0x000fea0003c00000 */
[----:B-1----:R-:W-:Y:S01]  /*22b0*/  IMAD.MOV.U32 R53, RZ, RZ, R73 ;  /* 0x000000ffff357224 */ /* 0x002fe200078e0049 */
[----:B0-----:R-:W-:Y:S05]  /*22c0*/  BRA `(.L_x_256) ;  /* 0xffffea5000007947 */ /* 0x001fea000383ffff */
        .weak           $__internal_11_$__cuda_sm70_shflsync_bfly_p
        .type           $__internal_11_$__cuda_sm70_shflsync_bfly_p,@function
        .size           $__internal_11_$__cuda_sm70_shflsync_bfly_p,(.L_x_4391 - $__internal_11_$__cuda_sm70_shflsync_bfly_p)
$__internal_11_$__cuda_sm70_shflsync_bfly_p:
[----:B------:R-:W-:Y:S01]  /*22d0*/  HFMA2.MMA R53, -RZ, RZ, 0, 0 ;  /* 0x00000000ff357435 */ /* 0x000fe200000001ff */
[----:B------:R-:W-:Y:S04]  /*22e0*/  WARPSYNC R71 ;  /* 0x0000004700007348 */ /* 0x000fe80003800000 */
[----:B------:R0:W1:Y:S01]  /*22f0*/  SHFL.BFLY PT, R73, R76, R73, R74 ;  /* 0x0c0000494c497389 */ /* 0x00006200000e004a */
[----:B------:R-:W-:Y:S05]  /*2300*/  RET.REL.NODEC R52 `(_ZN10layer_norm13ln_bwd_kernelINS_13Kernel_traitsI13__nv_bfloat16S2_S2_S2_fjLj256ELj1ELj4ELj1ELj16ENS_18Kernel_traits_baseILj256ES2_S2_S2_S2_fjLj128EEEEELb1ELb0ELb1ELb0EEEvNS_9BwdParamsE) ;  /* 0xffffdcf034007950 */ /* 0x000fea0003c3ffff */
.L_x_257:
        /* <DEDUP_REMOVED lines=15> */
.L_x_4391:


//--------------------- .text._ZN10layer_norm22ln_bwd_finalize_kernelINS_22Kernel_traits_finalizeILj256E13__nv_bfloat16S2_S2_S2_fjLb0ELj1024ELj4ENS_18Kernel_traits_baseILj256ES2_S2_S2_S2_fjLj1024EEEEELb0ELb1EEEvNS_9BwdParamsE --------------------------
	.section	.text._ZN10layer_norm22ln_bwd_finalize_kernelINS_22Kernel_traits_finalizeILj256E13__nv_bfloat16S2_S2_S2_fjLb0ELj1024ELj4ENS_18Kernel_traits_baseILj256ES2_S2_S2_S2_fjLj1024EEEEELb0ELb1EEEvNS_9BwdParamsE,"ax",@progbits
	.sectioninfo	@"SHI_REGISTERS=32"
	.align	128
        .global         _ZN10layer_norm22ln_bwd_finalize_kernelINS_22Kernel_traits_finalizeILj256E13__nv_bfloat16S2_S2_S2_fjLb0ELj1024ELj4ENS_18Kernel_traits_baseILj256ES2_S2_S2_S2_fjLj1024EEEEELb0ELb1EEEvNS_9BwdParamsE
        .type           _ZN10layer_norm22ln_bwd_finalize_kernelINS_22Kernel_traits_finalizeILj256E13__nv_bfloat16S2_S2_S2_fjLb0ELj1024ELj4ENS_18Kernel_traits_baseILj256ES2_S2_S2_S2_fjLj1024EEEEELb0ELb1EEEvNS_9BwdParamsE,@function
        .size           _ZN10layer_norm22ln_bwd_finalize_kernelINS_22Kernel_traits_finalizeILj256E13__nv_bfloat16S2_S2_S2_fjLb0ELj1024ELj4ENS_18Kernel_traits_baseILj256ES2_S2_S2_S2_fjLj1024EEEEELb0ELb1EEEvNS_9BwdParamsE,(.L_x_4392 - _ZN10layer_norm22ln_bwd_finalize_kernelINS_22Kernel_traits_finalizeILj256E13__nv_bfloat16S2_S2_S2_fjLb0ELj1024ELj4ENS_18Kernel_traits_baseILj256ES2_S2_S2_S2_fjLj1024EEEEELb0ELb1EEEvNS_9BwdParamsE)
        .other          _ZN10layer_norm22ln_bwd_finalize_kernelINS_22Kernel_traits_finalizeILj256E13__nv_bfloat16S2_S2_S2_fjLb0ELj1024ELj4ENS_18Kernel_traits_baseILj256ES2_S2_S2_S2_fjLj1024EEEEELb0ELb1EEEvNS_9BwdParamsE,@"STO_CUDA_ENTRY STV_DEFAULT"
_ZN10layer_norm22ln_bwd_finalize_kernelINS_22Kernel_traits_finalizeILj256E13__nv_bfloat16S2_S2_S2_fjLb0ELj1024ELj4ENS_18Kernel_traits_baseILj256ES2_S2_S2_S2_fjLj1024EEEEELb0ELb1EEEvNS_9BwdParamsE:
.text._ZN10layer_norm22ln_bwd_finalize_kernelINS_22Kernel_traits_finalizeILj256E13__nv_bfloat16S2_S2_S2_fjLb0ELj1024ELj4ENS_18Kernel_traits_baseILj256ES2_S2_S2_S2_fjLj1024EEEEELb0ELb1EEEvNS_9BwdParamsE:
        /* <DEDUP_REMOVED lines=8> */
[----:B------:R-:W-:Y:S01]  /*0080*/  SHF.L.U32 R2, R2, 0x4, RZ ;  /* 0x0000000402027819 */ /* 0x000fe200000006ff */
[----:B------:R-:W-:Y:S01]  /*0090*/  ULDC.64 UR4, c[0x0][0x118] ;  /* 0x0000460000047ab9 */ /* 0x000fe20000000a00 */
[--C-:B------:R-:W-:Y:S02]  /*00a0*/  SHF.R.U32.HI R17, RZ, 0x5, R0.reuse ;  /* 0x00000005ff117819 */ /* 0x100fe40000011600 */
[----:B------:R-:W-:Y:S02]  /*00b0*/  LOP3.LUT R20, R0, 0x3fffffe0, RZ, 0xc0, !PT ;  /* 0x3fffffe000147812 */ /* 0x000fe400078ec0ff */
[----:B------:R-:W-:Y:S02]  /*00c0*/  LOP3.LUT R19, R2, 0x7ffffff0, RZ, 0xc0, !PT ;  /* 0x7ffffff002137812 */ /* 0x000fe400078ec0ff */
[C---:B------:R-:W-:Y:S02]  /*00d0*/  LOP3.LUT R21, R17.reuse, 0x1f, R0, 0x78, !PT ;  /* 0x0000001f11157812 */ /* 0x040fe400078e7800 */
[C---:B------:R-:W-:Y:S01]  /*00e0*/  ISETP.GE.U32.AND P0, PT, R16.reuse, 0x10, PT ;  /* 0x000000101000780c */ /* 0x040fe20003f06070 */
[----:B------:R-:W-:Y:S01]  /*00f0*/  IMAD.IADD R19, R16, 0x1, R19 ;  /* 0x0000000110137824 */ /* 0x000fe200078e0213 */
[----:B------:R-:W-:Y:S01]  /*0100*/  IADD3 R20, R20, R21, RZ ;  /* 0x0000001514147210 */ /* 0x000fe20007ffe0ff */
[----:B------:R-:W-:Y:S01]  /*0110*/  IMAD R21, R16, 0x20, R21 ;  /* 0x0000002010157824 */ /* 0x000fe200078e0215 */
[----:B------:R-:W-:-:S02]  /*0120*/  ISETP.EQ.AND P0, PT, R17, 0x1f, !P0 ;  /* 0x0000001f1100780c */ /* 0x000fc40004702270 */
.L_x_270:
[----:B------:R-:W-:Y:S01]  /*0130*/  ISETP.GE.U32.AND P1, PT, R17, c[0x0][0x160], PT ;  /* 0x0000580011007a0c */ /* 0x000fe20003f26070 */
[----:B------:R-:W-:Y:S01]  /*0140*/  BSSY B0, `(.L_x_258) ;  /* 0x0000060000007945 */ /* 0x000fe20003800000 */
[----:B------:R-:W-:Y:S01]  /*0150*/  HFMA2.MMA R27, -RZ, RZ, 0, 0 ;  /* 0x00000000ff1b7435 */ /* 0x000fe200000001ff */
[----:B------:R-:W-:-:S10]  /*0160*/  IMAD.MOV.U32 R23, RZ, RZ, RZ ;  /* 0x000000ffff177224 */ /* 0x000fd400078e00ff */
        /* <DEDUP_REMOVED lines=23> */
.L_x_262:
[----:B------:R-:W-:Y:S01]  /*02e0*/  IMAD.MOV.U32 R14, RZ, RZ, 0x4 ;  /* 0x00000004ff0e7424 */ /* 0x000fe200078e00ff */
[C---:B------:R-:W-:Y:S01]  /*02f0*/  IADD3 R3, R25.reuse, 0x20, RZ ;  /* 0x0000002019037810 */ /* 0x040fe20007ffe0ff */
[C---:B------:R-:W-:Y:S01]  /*0300*/  IMAD R13, R25.reuse, c[0x0][0x168], R18 ;  /* 0x00005a00190d7a24 */ /* 0x040fe200078e0212 */
[----:B------:R-:W-:-:S03]  /*0310*/  IADD3 R5, R25, 0x40, RZ ;  /* 0x0000004019057810 */ /* 0x000fc60007ffe0ff */
[----:B------:R-:W-:Y:S01]  /*0320*/  IMAD.WIDE.U32 R10, R13, R14, c[0x0][0x220] ;  /* 0x000088000d0a7625 */ /* 0x000fe200078e000e */
[----:B------:R-:W-:-:S03]  /*0330*/  IADD3 R29, R25, 0x60, RZ ;  /* 0x00000060191d7810 */ /* 0x000fc60007ffe0ff */
[----:B------:R-:W-:Y:S01]  /*0340*/  IMAD R3, R3, c[0x0][0x168], R18 ;  /* 0x00005a0003037a24 */ /* 0x000fe200078e0212 */
[----:B------:R0:W2:Y:S01]  /*0350*/  LDG.E R24, [R10.64] ;  /* 0x000000040a187981 */ /* 0x0000a2000c1e1900 */
[----:B------:R-:W-:-:S04]  /*0360*/  IMAD.WIDE.U32 R12, R13, R14, c[0x0][0x228] ;  /* 0x00008a000d0c7625 */ /* 0x000fc800078e000e */
[--C-:B------:R-:W-:Y:S02]  /*0370*/  IMAD R15, R5, c[0x0][0x168], R18.reuse ;  /* 0x00005a00050f7a24 */ /* 0x100fe400078e0212 */
[CC--:B------:R-:W-:Y:S01]  /*0380*/  IMAD.WIDE.U32 R4, R3.reuse, R14.reuse, c[0x0][0x220] ;  /* 0x0000880003047625 */ /* 0x0c0fe200078e000e */
[----:B------:R-:W3:Y:S03]  /*0390*/  LDG.E R12, [R12.64] ;  /* 0x000000040c0c7981 */ /* 0x000ee6000c1e1900 */
[----:B------:R-:W-:Y:S02]  /*03a0*/  IMAD.WIDE.U32 R6, R3, R14, c[0x0][0x228] ;  /* 0x00008a0003067625 */ /* 0x000fe400078e000e */
[----:B------:R-:W4:Y:S02]  /*03b0*/  LDG.E R4, [R4.64] ;  /* 0x0000000404047981 */ /* 0x000f24000c1e1900 */
[----:B------:R-:W-:-:S02]  /*03c0*/  IMAD R29, R29, c[0x0][0x168], R18 ;  /* 0x00005a001d1d7a24 */ /* 0x000fc400078e0212 */
[CC--:B------:R-:W-:Y:S01]  /*03d0*/  IMAD.WIDE.U32 R8, R15.reuse, R14.reuse, c[0x0][0x220] ;  /* 0x000088000f087625 */ /* 0x0c0fe200078e000e */
[----:B------:R-:W5:Y:S03]  /*03e0*/  LDG.E R6, [R6.64] ;  /* 0x0000000406067981 */ /* 0x000f66000c1e1900 */
[-C--:B------:R-:W-:Y:S02]  /*03f0*/  IMAD.WIDE.U32 R2, R15, R14.reuse, c[0x0][0x228] ;  /* 0x00008a000f027625 */ /* 0x080fe400078e000e */
[----:B------:R-:W5:Y:S02]  /*0400*/  LDG.E R8, [R8.64] ;  /* 0x0000000408087981 */ /* 0x000f64000c1e1900 */
[CC--:B0-----:R-:W-:Y:S02]  /*0410*/  IMAD.WIDE.U32 R10, R29.reuse, R14.reuse, c[0x0][0x220] ;  /* 0x000088001d0a7625 */ /* 0x0c1fe400078e000e */
[----:B------:R-:W5:Y:S02]  /*0420*/  LDG.E R3, [R2.64] ;  /* 0x0000000402037981 */ /* 0x000f64000c1e1900 */
[----:B------:R-:W-:-:S02]  /*0430*/  IMAD.WIDE.U32 R14, R29, R14, c[0x0][0x228] ;  /* 0x00008a001d0e7625 */ /* 0x000fc400078e000e */
        /* <DEDUP_REMOVED lines=13> */
.L_x_261:
[----:B------:R-:W-:Y:S05]  /*0510*/  BSYNC B1 ;  /* 0x0000000000017941 */ /* 0x000fea0003800000 */
.L_x_260:
        /* <DEDUP_REMOVED lines=23> */
.L_x_264:
[----:B------:R-:W-:Y:S05]  /*0690*/  BSYNC B1 ;  /* 0x0000000000017941 */ /* 0x000fea0003800000 */
.L_x_263:
[----:B------:R-:W-:-:S13]  /*06a0*/  ISETP.LT.U32.OR P2, PT, R25, c[0x0][0x160], P2 ;  /* 0x0000580019007a0c */ /* 0x000fda0001741470 */
        /* <DEDUP_REMOVED lines=9> */
.L_x_259:
[----:B------:R-:W-:Y:S05]  /*0740*/  BSYNC B0 ;  /* 0x0000000000007941 */ /* 0x000fea0003800000 */
.L_x_258:
        /* <DEDUP_REMOVED lines=11> */
.L_x_271:
[----:B---3--:R-:W-:Y:S01]  /*0800*/  FADD.FTZ R13, R4, R3 ;  /* 0x00000003040d7221 */ /* 0x008fe20000010000 */
[----:B------:R-:W-:Y:S05]  /*0810*/  BRA.DIV ~URZ, `(.L_x_267) ;  /* 0x000003127f007947 */ /* 0x000fea000b800000 */
[----:B-1----:R-:W1:Y:S02]  /*0820*/  SHFL.BFLY PT, R2, R5, 0x1, 0x1f ;  /* 0x0c201f0005027f89 */ /* 0x002e6400000e0000 */
[----:B-1----:R-:W-:Y:S02]  /*0830*/  FADD.FTZ R6, R5, R2 ;  /* 0x0000000205067221 */ /* 0x002fe40000010000 */
[----:B------:R-:W1:Y:S04]  /*0840*/  SHFL.BFLY PT, R2, R13, 0x2, 0x1f ;  /* 0x0c401f000d027f89 */ /* 0x000e6800000e0000 */
[----:B------:R-:W3:Y:S01]  /*0850*/  SHFL.BFLY PT, R3, R6, 0x2, 0x1f ;  /* 0x0c401f0006037f89 */ /* 0x000ee200000e0000 */
[----:B-1----:R-:W-:-:S02]  /*0860*/  FADD.FTZ R2, R13, R2 ;  /* 0x000000020d027221 */ /* 0x002fc40000010000 */
[----:B---3--:R-:W-:-:S03]  /*0870*/  FADD.FTZ R8, R6, R3 ;  /* 0x0000000306087221 */ /* 0x008fc60000010000 */
[----:B------:R-:W1:Y:S04]  /*0880*/  SHFL.BFLY PT, R3, R2, 0x4, 0x1f ;  /* 0x0c801f0002037f89 */ /* 0x000e6800000e0000 */
[----:B------:R-:W3:Y:S01]  /*0890*/  SHFL.BFLY PT, R7, R8, 0x4, 0x1f ;  /* 0x0c801f0008077f89 */ /* 0x000ee200000e0000 */
[----:B-1----:R-:W-:Y:S02]  /*08a0*/  FADD.FTZ R3, R2, R3 ;  /* 0x0000000302037221 */ /* 0x002fe40000010000 */
[----:B---3--:R-:W-:-:S03]  /*08b0*/  FADD.FTZ R9, R8, R7 ;  /* 0x0000000708097221 */ /* 0x008fc60000010000 */
[----:B--2---:R-:W1:Y:S04]  /*08c0*/  SHFL.BFLY PT, R4, R3, 0x8, 0x1f ;  /* 0x0d001f0003047f89 */ /* 0x004e6800000e0000 */
[----:B------:R-:W2:Y:S01]  /*08d0*/  SHFL.BFLY PT, R10, R9, 0x8, 0x1f ;  /* 0x0d001f00090a7f89 */ /* 0x000ea200000e0000 */
[----:B-1----:R-:W-:Y:S02]  /*08e0*/  FADD.FTZ R4, R3, R4 ;  /* 0x0000000403047221 */ /* 0x002fe40000010000 */
[----:B--2---:R-:W-:-:S03]  /*08f0*/  FADD.FTZ R10, R9, R10 ;  /* 0x0000000a090a7221 */ /* 0x004fc60000010000 */
[----:B------:R1:W2:Y:S04]  /*0900*/  SHFL.BFLY PT, R7, R4, 0x10, 0x1f ;  /* 0x0e001f0004077f89 */ /* 0x0002a800000e0000 */
[----:B------:R1:W3:Y:S02]  /*0910*/  SHFL.BFLY PT, R5, R10, 0x10, 0x1f ;  /* 0x0e001f000a057f89 */ /* 0x0002e400000e0000 */
.L_x_272:
[----:B------:R-:W-:Y:S01]  /*0920*/  @!P1 SHF.R.U32.HI R2, RZ, 0x3, R0 ;  /* 0x00000003ff029819 */ /* 0x000fe20000011600 */
[----:B---3--:R-:W-:Y:S02]  /*0930*/  FADD.FTZ R5, R5, R10 ;  /* 0x0000000a05057221 */ /* 0x008fe40000010000 */
[----:B--2---:R-:W-:Y:S01]  /*0940*/  FADD.FTZ R7, R7, R4 ;  /* 0x0000000407077221 */ /* 0x004fe20000010000 */
[----:B------:R-:W-:-:S05]  /*0950*/  @!P1 LOP3.LUT R2, R2, 0x1ffffffc, RZ, 0xc0, !PT ;  /* 0x1ffffffc02029812 */ /* 0x000fca00078ec0ff */
[----:B------:R2:W-:Y:S04]  /*0960*/  @!P1 STS [R2+0x2000], R5 ;  /* 0x0020000502009388 */ /* 0x0005e80000000800 */
[----:B------:R2:W-:Y:S02]  /*0970*/  @!P1 STS [R2+0x2080], R7 ;  /* 0x0020800702009388 */ /* 0x0005e40000000800 */
.L_x_265:
[----:B0-----:R-:W-:Y:S01]  /*0980*/  WARPSYNC 0xffffffff ;  /* 0xffffffff00007948 */ /* 0x001fe20003800000 */
[----:B------:R-:W-:Y:S06]  /*0990*/  BAR.SYNC.DEFER_BLOCKING 0x0 ;  /* 0x0000000000007b1d */ /* 0x000fec0000010000 */
[----:B------:R-:W-:Y:S01]  /*09a0*/  BSSY B0, `(.L_x_268) ;  /* 0x000000b000007945 */ /* 0x000fe20003800000 */
[----:B------:R-:W-:Y:S05]  /*09b0*/  @!P0 BRA `(.L_x_269) ;  /* 0x0000009000008947 */ /* 0x000fea0003800000 */
[----:B--2---:R-:W0:Y:S01]  /*09c0*/  LDS.64 R2, [R16.X8+0x2000] ;  /* 0x0020000010027984 */ /* 0x004e220000008a00 */
[----:B------:R-:W-:-:S03]  /*09d0*/  HFMA2.MMA R6, -RZ, RZ, 0, 2.384185791015625e-07 ;  /* 0x00000004ff067435 */ /* 0x000fc600000001ff */
[----:B-1----:R-:W1:Y:S01]  /*09e0*/  LDS.64 R4, [R16.X8+0x2080] ;  /* 0x0020800010047984 */ /* 0x002e620000008a00 */
[----:B0-----:R-:W-:-:S06]  /*09f0*/  F2FP.BF16.PACK_AB R7, R3, R2 ;  /* 0x000000020307723e */ /* 0x001fcc00000010ff */
[----:B------:R-:W-:Y:S01]  /*0a00*/  IMAD.WIDE.U32 R2, R19, R6, c[0x0][0x268] ;  /* 0x00009a0013027625 */ /* 0x000fe200078e0006 */
[----:B-1----:R-:W-:-:S03]  /*0a10*/  F2FP.BF16.PACK_AB R9, R5, R4 ;  /* 0x000000040509723e */ /* 0x002fc600000010ff */
[----:B------:R-:W-:Y:S01]  /*0a20*/  IMAD.WIDE.U32 R4, R19, R6, c[0x0][0x260] ;  /* 0x0000980013047625 */ /* 0x000fe200078e0006 */
[----:B------:R0:W-:Y:S04]  /*0a30*/  STG.E [R2.64], R7 ;  /* 0x0000000702007986 */ /* 0x0001e8000c101904 */
[----:B------:R0:W-:Y:S02]  /*0a40*/  STG.E [R4.64], R9 ;  /* 0x0000000904007986 */ /* 0x0001e4000c101904 */
.L_x_269:
[----:B------:R-:W-:Y:S05]  /*0a50*/  BSYNC B0 ;  /* 0x0000000000007941 */ /* 0x000fea0003800000 */
.L_x_268:
[C---:B------:R-:W-:Y:S02]  /*0a60*/  ISETP.GT.U32.AND P1, PT, R18.reuse, -0x101, PT ;  /* 0xfffffeff1200780c */ /* 0x040fe40003f24070 */
[----:B------:R-:W-:Y:S02]  /*0a70*/  IADD3 R18, R18, 0x100, RZ ;  /* 0x0000010012127810 */ /* 0x000fe40007ffe0ff */
[----:B------:R-:W-:-:S09]  /*0a80*/  IADD3 R19, R19, 0x80, RZ ;  /* 0x0000008013137810 */ /* 0x000fd20007ffe0ff */
[----:B012---:R-:W-:Y:S05]  /*0a90*/  @P1 BRA `(.L_x_270) ;  /* 0xfffff69000001947 */ /* 0x007fea000383ffff */
[----:B------:R-:W-:Y:S05]  /*0aa0*/  EXIT ;  /* 0x000000000000794d */ /* 0x000fea0003800000 */
.L_x_266:
[----:B--2---:R-:W-:Y:S01]  /*0ab0*/  IMAD.MOV.U32 R10, RZ, RZ, R4 ;  /* 0x000000ffff0a7224 */ /* 0x004fe200078e0004 */
[----:B------:R-:W-:Y:S01]  /*0ac0*/  MOV R9, 0x1 ;  /* 0x0000000100097802 */ /* 0x000fe20000000f00 */
[----:B------:R-:W-:Y:S01]  /*0ad0*/  IMAD.MOV.U32 R6, RZ, RZ, 0x1f ;  /* 0x0000001fff067424 */ /* 0x000fe200078e00ff */
[----:B------:R-:W-:Y:S02]  /*0ae0*/  MOV R11, 0xffffffff ;  /* 0xffffffff000b7802 */ /* 0x000fe40000000f00 */
[----:B------:R-:W-:Y:S02]  /*0af0*/  MOV R2, 0xb10 ;  /* 0x00000b1000027802 */ /* 0x000fe40000000f00 */
[----:B01----:R-:W-:Y:S05]  /*0b00*/  CALL.REL.NOINC `($__internal_12_$__cuda_sm70_shflsync_bfly_p) ;  /* 0x000003c000007944 */ /* 0x003fea0003c00000 */
[----:B-1----:R-:W-:Y:S01]  /*0b10*/  IMAD.MOV.U32 R3, RZ, RZ, R6 ;  /* 0x000000ffff037224 */ /* 0x002fe200078e0006 */
[----:B0-----:R-:W-:Y:S05]  /*0b20*/  BRA `(.L_x_271) ;  /* 0xfffffcd000007947 */ /* 0x001fea000383ffff */
.L_x_267:
[----:B------:R-:W-:Y:S01]  /*0b30*/  HFMA2.MMA R6, -RZ, RZ, 0, 1.847743988037109375e-06 ;  /* 0x0000001fff067435 */ /* 0x000fe200000001ff */
[----:B------:R-:W-:Y:S01]  /*0b40*/  MOV R10, R13 ;  /* 0x0000000d000a7202 */ /* 0x000fe20000000f00 */
[----:B------:R-:W-:Y:S01]  /*0b50*/  IMAD.MOV.U32 R9, RZ, RZ, 0x2 ;  /* 0x00000002ff097424 */ /* 0x000fe200078e00ff */
[----:B------:R-:W-:Y:S01]  /*0b60*/  MOV R2, 0xb90 ;  /* 0x00000b9000027802 */ /* 0x000fe20000000f00 */
[----:B------:R-:W-:-:S02]  /*0b70*/  IMAD.MOV.U32 R11, RZ, RZ, -0x1 ;  /* 0xffffffffff0b7424 */ /* 0x000fc400078e00ff */
[----:B012---:R-:W-:Y:S05]  /*0b80*/  CALL.REL.NOINC `($__internal_12_$__cuda_sm70_shflsync_bfly_p) ;  /* 0x0000034000007944 */ /* 0x007fea0003c00000 */
[----:B01----:R-:W-:Y:S01]  /*0b90*/  FADD.FTZ R10, R13, R6 ;  /* 0x000000060d0a7221 */ /* 0x003fe20000010000 */
[----:B------:R-:W-:Y:S01]  /*0ba0*/  HFMA2.MMA R6, -RZ, RZ, 0, 1.847743988037109375e-06 ;  /* 0x0000001fff067435 */ /* 0x000fe200000001ff */
[----:B------:R-:W-:Y:S01]  /*0bb0*/  MOV R9, 0x4 ;  /* 0x0000000400097802 */ /* 0x000fe20000000f00 */
[----:B------:R-:W-:Y:S01]  /*0bc0*/  IMAD.MOV.U32 R11, RZ, RZ, -0x1 ;  /* 0xffffffffff0b7424 */ /* 0x000fe200078e00ff */
[----:B------:R-:W-:-:S03]  /*0bd0*/  MOV R2, 0xbf0 ;  /* 0x00000bf000027802 */ /* 0x000fc60000000f00 */
[----:B------:R-:W-:Y:S05]  /*0be0*/  CALL.REL.NOINC `($__internal_12_$__cuda_sm70_shflsync_bfly_p) ;  /* 0x000002e000007944 */ /* 0x000fea0003c00000 */
[----:B01----:R-:W-:Y:S01]  /*0bf0*/  FADD.FTZ R10, R10, R6 ;  /* 0x000000060a0a7221 */ /* 0x003fe20000010000 */
[----:B------:R-:W-:Y:S01]  /*0c00*/  HFMA2.MMA R6, -RZ, RZ, 0, 1.847743988037109375e-06 ;  /* 0x0000001fff067435 */ /* 0x000fe200000001ff */
[----:B------:R-:W-:Y:S01]  /*0c10*/  MOV R9, 0x8 ;  /* 0x0000000800097802 */ /* 0x000fe20000000f00 */
[----:B------:R-:W-:Y:S01]  /*0c20*/  IMAD.MOV.U32 R11, RZ, RZ, -0x1 ;  /* 0xffffffffff0b7424 */ /* 0x000fe200078e00ff */
[----:B------:R-:W-:-:S03]  /*0c30*/  MOV R2, 0xc50 ;  /* 0x00000c5000027802 */ /* 0x000fc60000000f00 */
[----:B------:R-:W-:Y:S05]  /*0c40*/  CALL.REL.NOINC `($__internal_12_$__cuda_sm70_shflsync_bfly_p) ;  /* 0x0000028000007944 */ /* 0x000fea0003c00000 */
[----:B-1----:R-:W-:Y:S01]  /*0c50*/  FADD.FTZ R4, R10, R6 ;  /* 0x000000060a047221 */ /* 0x002fe20000010000 */
[----:B------:R-:W-:Y:S01]  /*0c60*/  HFMA2.MMA R6, -RZ, RZ, 0, 1.847743988037109375e-06 ;  /* 0x0000001fff067435 */ /* 0x000fe200000001ff */
[----:B0-----:R-:W-:Y:S01]  /*0c70*/  MOV R9, 0x10 ;  /* 0x0000001000097802 */ /* 0x001fe20000000f00 */
[----:B------:R-:W-:Y:S01]  /*0c80*/  IMAD.MOV.U32 R11, RZ, RZ, -0x1 ;  /* 0xffffffffff0b7424 */ /* 0x000fe200078e00ff */
[----:B------:R-:W-:-:S02]  /*0c90*/  MOV R2, 0xcc0 ;  /* 0x00000cc000027802 */ /* 0x000fc40000000f00 */
[----:B------:R-:W-:Y:S02]  /*0ca0*/  MOV R10, R4 ;  /* 0x00000004000a7202 */ /* 0x000fe40000000f00 */
[----:B------:R-:W-:Y:S05]  /*0cb0*/  CALL.REL.NOINC `($__internal_12_$__cuda_sm70_shflsync_bfly_p) ;  /* 0x0000021000007944 */ /* 0x000fea0003c00000 */
[----:B0-----:R-:W-:Y:S01]  /*0cc0*/  HFMA2.MMA R9, -RZ, RZ, 0, 5.9604644775390625e-08 ;  /* 0x00000001ff097435 */ /* 0x001fe200000001ff */
[----:B-1----:R-:W-:Y:S01]  /*0cd0*/  MOV R7, R6 ;  /* 0x0000000600077202 */ /* 0x002fe20000000f00 */
[----:B------:R-:W-:Y:S01]  /*0ce0*/  IMAD.MOV.U32 R10, RZ, RZ, R5 ;  /* 0x000000ffff0a7224 */ /* 0x000fe200078e0005 */
[----:B------:R-:W-:Y:S01]  /*0cf0*/  MOV R6, 0x1f ;  /* 0x0000001f00067802 */ /* 0x000fe20000000f00 */
[----:B------:R-:W-:Y:S01]  /*0d00*/  IMAD.MOV.U32 R11, RZ, RZ, -0x1 ;  /* 0xffffffffff0b7424 */ /* 0x000fe200078e00ff */
[----:B------:R-:W-:Y:S02]  /*0d10*/  MOV R2, 0xd30 ;  /* 0x00000d3000027802 */ /* 0x000fe40000000f00 */
[----:B------:R-:W-:Y:S05]  /*0d20*/  CALL.REL.NOINC `($__internal_12_$__cuda_sm70_shflsync_bfly_p) ;  /* 0x000001a000007944 */ /* 0x000fea0003c00000 */
[----:B0-----:R-:W-:Y:S01]  /*0d30*/  HFMA2.MMA R9, -RZ, RZ, 0, 1.1920928955078125e-07 ;  /* 0x00000002ff097435 */ /* 0x001fe200000001ff */
[----:B-1----:R-:W-:Y:S01]  /*0d40*/  FADD.FTZ R10, R5, R6 ;  /* 0x00000006050a7221 */ /* 0x002fe20000010000 */
[----:B------:R-:W-:Y:S01]  /*0d50*/  MOV R6, 0x1f ;  /* 0x0000001f00067802 */ /* 0x000fe20000000f00 */
[----:B------:R-:W-:Y:S01]  /*0d60*/  IMAD.MOV.U32 R11, RZ, RZ, -0x1 ;  /* 0xffffffffff0b7424 */ /* 0x000fe200078e00ff */
[----:B------:R-:W-:Y:S02]  /*0d70*/  MOV R2, 0xd90 ;  /* 0x00000d9000027802 */ /* 0x000fe40000000f00 */
[----:B------:R-:W-:Y:S05]  /*0d80*/  CALL.REL.NOINC `($__internal_12_$__cuda_sm70_shflsync_bfly_p) ;  /* 0x0000014000007944 */ /* 0x000fea0003c00000 */
[----:B0-----:R-:W-:Y:S01]  /*0d90*/  HFMA2.MMA R9, -RZ, RZ, 0, 2.384185791015625e-07 ;  /* 0x00000004ff097435 */ /* 0x001fe200000001ff */
[----:B-1----:R-:W-:Y:S01]  /*0da0*/  FADD.FTZ R10, R10, R6 ;  /* 0x000000060a0a7221 */ /* 0x002fe20000010000 */
[----:B------:R-:W-:Y:S01]  /*0db0*/  MOV R6, 0x1f ;  /* 0x0000001f00067802 */ /* 0x000fe20000000f00 */
[----:B------:R-:W-:Y:S01]  /*0dc0*/  IMAD.MOV.U32 R11, RZ, RZ, -0x1 ;  /* 0xffffffffff0b7424 */ /* 0x000fe200078e00ff */
[----:B------:R-:W-:-:S02]  /*0dd0*/  MOV R2, 0xdf0 ;  /* 0x00000df000027802 */ /* 0x000fc40000000f00 */
[----:B------:R-:W-:Y:S05]  /*0de0*/  CALL.REL.NOINC `($__internal_12_$__cuda_sm70_shflsync_bfly_p) ;  /* 0x000000e000007944 */ /* 0x000fea0003c00000 */
[----:B0-----:R-:W-:Y:S01]  /*0df0*/  HFMA2.MMA R9, -RZ, RZ, 0, 4.76837158203125e-07 ;  /* 0x00000008ff097435 */ /* 0x001fe200000001ff */
[----:B-1----:R-:W-:Y:S01]  /*0e00*/  FADD.FTZ R10, R10, R6 ;  /* 0x000000060a0a7221 */ /* 0x002fe20000010000 */
[----:B------:R-:W-:Y:S01]  /*0e10*/  MOV R6, 0x1f ;  /* 0x0000001f00067802 */ /* 0x000fe20000000f00 */
[----:B------:R-:W-:Y:S01]  /*0e20*/  IMAD.MOV.U32 R11, RZ, RZ, -0x1 ;  /* 0xffffffffff0b7424 */ /* 0x000fe200078e00ff */
[----:B------:R-:W-:-:S02]  /*0e30*/  MOV R2, 0xe50 ;  /* 0x00000e5000027802 */ /* 0x000fc40000000f00 */
[----:B------:R-:W-:Y:S05]  /*0e40*/  CALL.REL.NOINC `($__internal_12_$__cuda_sm70_shflsync_bfly_p) ;  /* 0x0000008000007944 */ /* 0x000fea0003c00000 */
[----:B0-----:R-:W-:Y:S01]  /*0e50*/  HFMA2.MMA R9, -RZ, RZ, 0, 9.5367431640625e-07 ;  /* 0x00000010ff097435 */ /* 0x001fe200000001ff */
[----:B-1----:R-:W-:Y:S01]  /*0e60*/  FADD.FTZ R10, R10, R6 ;  /* 0x000000060a0a7221 */ /* 0x002fe20000010000 */
[----:B------:R-:W-:Y:S01]  /*0e70*/  MOV R6, 0x1f ;  /* 0x0000001f00067802 */ /* 0x000fe20000000f00 */
[----:B------:R-:W-:Y:S01]  /*0e80*/  IMAD.MOV.U32 R11, RZ, RZ, -0x1 ;  /* 0xffffffffff0b7424 */ /* 0x000fe200078e00ff */
[----:B------:R-:W-:-:S02]  /*0e90*/  MOV R2, 0xeb0 ;  /* 0x00000eb000027802 */ /* 0x000fc40000000f00 */
[----:B------:R-:W-:Y:S05]  /*0ea0*/  CALL.REL.NOINC `($__internal_12_$__cuda_sm70_shflsync_bfly_p) ;  /* 0x0000002000007944 */ /* 0x000fea0003c00000 */
[----:B-1----:R-:W-:Y:S01]  /*0eb0*/  MOV R5, R6 ;  /* 0x0000000600057202 */ /* 0x002fe20000000f00 */
[----:B0-----:R-:W-:Y:S05]  /*0ec0*/  BRA `(.L_x_272) ;  /* 0xfffffa5000007947 */ /* 0x001fea000383ffff */
        .weak           $__internal_12_$__cuda_sm70_shflsync_bfly_p
        .type           $__internal_12_$__cuda_sm70_shflsync_bfly_p,@function
        .size           $__internal_12_$__cuda_sm70_shflsync_bfly_p,(.L_x_4392 - $__internal_12_$__cuda_sm70_shflsync_bfly_p)
$__internal_12_$__cuda_sm70_shflsync_bfly_p:
[----:B------:R-:W-:Y:S01]  /*0ed0*/  HFMA2.MMA R3, -RZ, RZ, 0, 0 ;  /* 0x00000000ff037435 */ /* 0x000fe200000001ff */
[----:B------:R-:W-:Y:S04]  /*0ee0*/  WARPSYNC R11 ;  /* 0x0000000b00007348 */ /* 0x000fe80003800000 */
[----:B------:R0:W1:Y:S01]  /*0ef0*/  SHFL.BFLY PT, R6, R10, R9, R6 ;  /* 0x0c0000090a067389 */ /* 0x00006200000e0006 */
[----:B------:R-:W-:Y:S05]  /*0f00*/  RET.REL.NODEC R2 `(_ZN10layer_norm22ln_bwd_finalize_kernelINS_22Kernel_traits_finalizeILj256E13__nv_bfloat16S2_S2_S2_fjLb0ELj1024ELj4ENS_18Kernel_traits_baseILj256ES2_S2_S2_S2_fjLj1024EEEEELb0ELb1EEEvNS_9BwdParamsE) ;  /* 0xfffff0f002007950 */ /* 0x000fea0003c3ffff */
.L_x_273:
        /* <DEDUP_REMOVED lines=15> */
.L_x_4392:


//--------------------- .text._ZN10layer_norm13ln_bwd_kernelINS_13Kernel_traitsI13__nv_bfloat16S2_S2_S2_fjLj256ELj1ELj4ELj1ELj16ENS_18Kernel_traits_baseILj256ES2_S2_S2_S2_fjLj128EEEEELb1ELb0ELb1ELb1EEEvNS_9BwdParamsE --------------------------
	.section	.text._ZN10layer_norm13ln_bwd_kernelINS_13Kernel_traitsI13__nv_bfloat16S2_S2_S2_fjLj256ELj1ELj4ELj1ELj16ENS_18Kernel_traits_baseILj256ES2_S2_S2_S2_fjLj128EEEEELb1ELb0ELb1ELb1EEEvNS_9BwdParamsE,"ax",@progbits
	.sectioninfo	@"SHI_REGISTERS=72"
	.align	128
        .global         _ZN10layer_norm13ln_bwd_kernelINS_13Kernel_traitsI13__nv_bfloat16S2_S2_S2_fjLj256ELj1ELj4ELj1ELj16ENS_18Kernel_traits_baseILj256ES2_S2_S2_S2_fjLj128EEEEELb1ELb0ELb1ELb1EEEvNS_9BwdParamsE
        .type           _ZN10layer_norm13ln_bwd_kernelINS_13Kernel_traitsI13__nv_bfloat16S2_S2_S2_fjLj256ELj1ELj4ELj1ELj16ENS_18Kernel_traits_baseILj256ES2_S2_S2_S2_fjLj128EEEEELb1ELb0ELb1ELb1EEEvNS_9BwdParamsE,@function
        .size           _ZN10layer_norm13ln_bwd_kernelINS_13Kernel_traitsI13__nv_bfloat16S2_S2_S2_fjLj256ELj1ELj4ELj1ELj16ENS_18Kernel_traits_baseILj256ES2_S2_S2_S2_fjLj128EEEEELb1ELb0ELb1ELb1EEEvNS_9BwdParamsE,(.L_x_4393 - _ZN10layer_norm13ln_bwd_kernelINS_13Kernel_traitsI13__nv_bfloat16S2_S2_S2_fjLj256ELj1ELj4ELj1ELj16ENS_18Kernel_traits_baseILj256ES2_S2_S2_S2_fjLj128EEEEELb1ELb0ELb1ELb1EEEvNS_9BwdParamsE)
        .other          _ZN10layer_norm13ln_bwd_kernelINS_13Kernel_traitsI13__nv_bfloat16S2_S2_S2_fjLj256ELj1ELj4ELj1ELj16ENS_18Kernel_traits_baseILj256ES2_S2_S2_S2_fjLj128EEEEELb1ELb0ELb1ELb1EEEvNS_9BwdParamsE,@"STO_CUDA_ENTRY STV_DEFAULT"
_ZN10layer_norm13ln_bwd_kernelINS_13Kernel_traitsI13__nv_bfloat16S2_S2_S2_fjLj256ELj1ELj4ELj1ELj16ENS_18Kernel_traits_baseILj256ES2_S2_S2_S2_fjLj128EEEEELb1ELb0ELb1ELb1EEEvNS_9BwdParamsE:
.text._ZN10layer_norm13ln_bwd_kernelINS_13Kernel_traitsI13__nv_bfloat16S2_S2_S2_fjLj256ELj1ELj4ELj1ELj16ENS_18Kernel_traits_baseILj256ES2_S2_S2_S2_fjLj128EEEEELb1ELb0ELb1ELb1EEEvNS_9BwdParamsE:
[----:B------:R-:W-:Y:S02]  /*0000*/  MOV R1, c[0x0][0x28] ;  /* 0x00000a0000017a02 */ /* 0x000fe40000000f00 */
[----:B------:R-:W0:Y:S01]  /*0010*/  S2R R50, SR_TID.X ;  /* 0x0000000000327919 */ /* 0x000e220000002100 */
[----:B------:R-:W-:-:S03]  /*0020*/  ULDC.64 UR4, c[0x0][0x118] ;  /* 0x0000460000047ab9 */ /* 0x000fc60000000a00 */
[----:B------:R-:W1:Y:S01]  /*0030*/  S2R R0, SR_CTAID.X ;  /* 0x0000000000007919 */ /* 0x000e620000002500 */
[----:B0-----:R-:W-:-:S05]  /*0040*/  SHF.R.U32.HI R49, RZ, 0x5, R50 ;  /* 0x00000005ff317819 */ /* 0x001fca0000011632 */
[----:B-1----:R-:W-:-:S05]  /*0050*/  IMAD R49, R0, 0x4, R49 ;  /* 0x0000000400317824 */ /* 0x002fca00078e0231 */
        /* <DEDUP_REMOVED lines=11> */
.L_x_274:
[----:B------:R-:W-:-:S04]  /*0110*/  SHF.L.U32 R0, R50, 0x4, RZ ;  /* 0x0000000432007819 */ /* 0x000fc800000006ff */
[----:B------:R-:W-:-:S04]  /*0120*/  LOP3.LUT R0, R0, 0x1f0, RZ, 0xc0, !PT ;  /* 0x000001f000007812 */ /* 0x000fc800078ec0ff */
[----:B------:R-:W-:-:S05]  /*0130*/  IADD3 R2, P0, R0, c[0x0][0x1b0], RZ ;  /* 0x00006c0000027a10 */ /* 0x000fca0007f1e0ff */
[----:B------:R-:W-:-:S05]  /*0140*/  IMAD.X R3, RZ, RZ, c[0x0][0x1b4], P0 ;  /* 0x00006d00ff037624 */ /* 0x000fca00000e06ff */
        /* <DEDUP_REMOVED lines=18> */
.L_x_305:
[----:B------:R-:W-:-:S10]  /*0270*/  HFMA2.MMA R40, -RZ, RZ, 0, 2.384185791015625e-07 ;  /* 0x00000004ff287435 */ /* 0x000fd400000001ff */
[----:B------:R-:W-:-:S06]  /*0280*/  IMAD.WIDE R38, R49, R40, c[0x0][0x1d8] ;  /* 0x0000760031267625 */ /* 0x000fcc00078e0228 */
[----:B------:R-:W2:Y:S01]  /*0290*/  LDG.E R38, [R38.64] ;  /* 0x0000000426267981 */ /* 0x000ea2000c1e1900 */
[C---:B------:R-:W-:Y:S01]  /*02a0*/  IMAD R0, R49.reuse, c[0x0][0x168], RZ ;  /* 0x00005a0031007a24 */ /* 0x040fe200078e02ff */
[----:B------:R-:W-:Y:S01]  /*02b0*/  LOP3.LUT R66, R50, 0x1f, RZ, 0xc0, !PT ;  /* 0x0000001f32427812 */ /* 0x000fe200078ec0ff */
[----:B------:R-:W-:-:S03]  /*02c0*/  IMAD.WIDE R2, R49, R40, c[0x0][0x1a8] ;  /* 0x00006a0031027625 */ /* 0x000fc600078e0228 */
[----:B------:R-:W-:Y:S01]  /*02d0*/  SHF.R.S32.HI R65, RZ, 0x1f, R0 ;  /* 0x0000001fff417819 */ /* 0x000fe20000011400 */
[----:B------:R-:W-:Y:S01]  /*02e0*/  IMAD.WIDE R36, R49, R40, c[0x0][0x1d0] ;  /* 0x0000740031247625 */ /* 0x000fe200078e0228 */
[----:B------:R-:W-:Y:S01]  /*02f0*/  BSSY B0, `(.L_x_276) ;  /* 0x000007a000007945 */ /* 0x000fe20003800000 */
[----:B------:R0:W5:Y:S01]  /*0300*/  LDG.E R3, [R2.64] ;  /* 0x0000000402037981 */ /* 0x000162000c1e1900 */
[----:B------:R-:W-:Y:S01]  /*0310*/  LEA.HI R65, R65, R0, RZ, 0x3 ;  /* 0x0000000041417211 */ /* 0x000fe200078f18ff */
[----:B------:R-:W-:-:S03]  /*0320*/  IMAD.MOV.U32 R67, RZ, RZ, 0x10 ;  /* 0x00000010ff437424 */ /* 0x000fc600078e00ff */
[----:B------:R-:W-:Y:S01]  /*0330*/  LEA.HI.SX32 R0, R65, R66, 0x1d ;  /* 0x0000004241007211 */ /* 0x000fe200078feaff */
[----:B0-----:R0:W5:Y:S04]  /*0340*/  LDG.E R2, [R36.64] ;  /* 0x0000000424027981 */ /* 0x001168000c1e1900 */
[----:B------:R-:W-:-:S04]  /*0350*/  IMAD.WIDE.U32 R64, R0, R67, c[0x0][0x218] ;  /* 0x0000860000407625 */ /* 0x000fc800078e0043 */
[----:B0-----:R-:W-:Y:S01]  /*0360*/  IMAD.WIDE R36, R49, R40, c[0x0][0x1a0] ;  /* 0x0000680031247625 */ /* 0x001fe200078e0228 */
[----:B--2---:R-:W-:-:S13]  /*0370*/  ISETP.GT.AND P1, PT, R38, RZ, PT ;  /* 0x000000ff2600720c */ /* 0x004fda0003f24270 */
[----:B------:R-:W-:Y:S05]  /*0380*/  @P1 BRA `(.L_x_277) ;  /* 0x000000f000001947 */ /* 0x000fea0003800000 */
[----:B-----5:R-:W-:Y:S01]  /*0390*/  ISETP.GE.AND P0, PT, R2, 0x1, PT ;  /* 0x000000010200780c */ /* 0x020fe20003f06270 */
[----:B------:R-:W-:Y:S01]  /*03a0*/  IMAD.MOV.U32 R69, RZ, RZ, 0x8 ;  /* 0x00000008ff457424 */ /* 0x000fe200078e00ff */
[----:B------:R-:W-:-:S11]  /*03b0*/  MOV R68, RZ ;  /* 0x000000ff00447202 */ /* 0x000fd60000000f00 */
[----:B------:R-:W-:-:S05]  /*03c0*/  @P0 IADD3 R36, R2, -0x1, RZ ;  /* 0xffffffff02240810 */ /* 0x000fca0007ffe0ff */
[----:B------:R-:W-:-:S05]  /*03d0*/  @P0 IMAD R36, R36, c[0x0][0x168], RZ ;  /* 0x00005a0024240a24 */ /* 0x000fca00078e02ff */
[----:B------:R-:W-:-:S04]  /*03e0*/  @P0 SHF.R.S32.HI R37, RZ, 0x1f, R36 ;  /* 0x0000001fff250819 */ /* 0x000fc80000011424 */
[----:B------:R-:W-:-:S04]  /*03f0*/  @P0 LEA.HI R37, R37, R36, RZ, 0x3 ;  /* 0x0000002425250211 */ /* 0x000fc800078f18ff */
[----:B------:R-:W-:Y:S02]  /*0400*/  @P0 LEA.HI.SX32 R68, R37, R66, 0x1d ;  /* 0x0000004225440211 */ /* 0x000fe400078feaff */
[----:B------:R-:W-:-:S03]  /*0410*/  ISETP.NE.U32.AND P0, PT, RZ, c[0x0][0x218], PT ;  /* 0x00008600ff007a0c */ /* 0x000fc60003f05070 */
[----:B------:R-:W-:Y:S01]  /*0420*/  IMAD.WIDE.U32 R68, R68, R69, c[0x0][0x190] ;  /* 0x0000640044447625 */ /* 0x000fe200078e0045 */
[----:B------:R-:W-:-:S05]  /*0430*/  ISETP.NE.AND.EX P0, PT, RZ, c[0x0][0x21c], PT, P0 ;  /* 0x00008700ff007a0c */ /* 0x000fca0003f05300 */
[----:B------:R-:W5:Y:S08]  /*0440*/  LDG.E.64 R68, [R68.64] ;  /* 0x0000000444447981 */ /* 0x000f70000c1e1b00 */
[----:B------:R0:W5:Y:S01]  /*0450*/  @P0 LDG.E.128 R24, [R64.64] ;  /* 0x0000000440180981 */ /* 0x000162000c1e1d00 */
[----:B------:R-:W-:Y:S01]  /*0460*/  CS2R R66, SRZ ;  /* 0x0000000000427805 */ /* 0x000fe2000001ff00 */
[----:B------:R-:W-:Y:S05]  /*0470*/  BRA `(.L_x_278) ;  /* 0x0000061000007947 */ /* 0x000fea0003800000 */
.L_x_277:
[----:B------:R-:W-:Y:S01]  /*0480*/  IADD3 R38, R38, -0x1, RZ ;  /* 0xffffffff26267810 */ /* 0x000fe20007ffe0ff */
[----:B------:R0:W2:Y:S04]  /*0490*/  LDG.E R51, [R36.64] ;  /* 0x0000000424337981 */ /* 0x0000a8000c1e1900 */
[----:B------:R-:W-:-:S02]  /*04a0*/  IMAD R40, R38, c[0x0][0x168], RZ ;  /* 0x00005a0026287a24 */ /* 0x000fc400078e02ff */
[----:B------:R-:W-:-:S03]  /*04b0*/  IMAD.WIDE.U32 R38, R0, R67, c[0x0][0x188] ;  /* 0x0000620000267625 */ /* 0x000fc600078e0043 */
[----:B------:R-:W-:-:S03]  /*04c0*/  SHF.R.S32.HI R41, RZ, 0x1f, R40 ;  /* 0x0000001fff297819 */ /* 0x000fc60000011428 */
[----:B0-----:R-:W3:Y:S01]  /*04d0*/  LDG.E.128 R36, [R38.64] ;  /* 0x0000000426247981 */ /* 0x001ee2000c1e1d00 */
[----:B------:R-:W-:-:S04]  /*04e0*/  LEA.HI R41, R41, R40, RZ, 0x3 ;  /* 0x0000002829297211 */ /* 0x000fc800078f18ff */
[----:B------:R-:W-:-:S05]  /*04f0*/  LEA.HI.SX32 R40, R41, R66, 0x1d ;  /* 0x0000004229287211 */ /* 0x000fca00078feaff */
[----:B------:R-:W-:Y:S01]  /*0500*/  IMAD.WIDE.U32 R40, R40, R67, c[0x0][0x208] ;  /* 0x0000820028287625 */ /* 0x000fe200078e0043 */
[----:B-----5:R-:W-:-:S05]  /*0510*/  ISETP.GE.AND P2, PT, R2, 0x1, PT ;  /* 0x000000010200780c */ /* 0x020fca0003f46270 */
[----:B------:R-:W4:Y:S08]  /*0520*/  LDG.E.128 R40, [R40.64] ;  /* 0x0000000428287981 */ /* 0x000f30000c1e1d00 */
[----:B------:R-:W-:-:S05]  /*0530*/  @P2 IADD3 R52, R2, -0x1, RZ ;  /* 0xffffffff02342810 */ /* 0x000fca0007ffe0ff */
[----:B------:R-:W-:-:S05]  /*0540*/  @P2 IMAD R52, R52, c[0x0][0x168], RZ ;  /* 0x00005a0034342a24 */ /* 0x000fca00078e02ff */
[----:B------:R-:W-:-:S04]  /*0550*/  @P2 SHF.R.S32.HI R53, RZ, 0x1f, R52 ;  /* 0x0000001fff352819 */ /* 0x000fc80000011434 */
[----:B------:R-:W-:Y:S02]  /*0560*/  @P2 LEA.HI R53, R53, R52, RZ, 0x3 ;  /* 0x0000003435352211 */ /* 0x000fe400078f18ff */
[----:B------:R-:W-:Y:S01]  /*0570*/  MOV R68, RZ ;  /* 0x000000ff00447202 */ /* 0x000fe20000000f00 */
[----:B------:R-:W-:Y:S01]  /*0580*/  IMAD.MOV.U32 R69, RZ, RZ, 0x8 ;  /* 0x00000008ff457424 */ /* 0x000fe200078e00ff */
[----:B------:R-:W-:-:S05]  /*0590*/  @P2 LEA.HI.SX32 R68, R53, R66, 0x1d ;  /* 0x0000004235442211 */ /* 0x000fca00078feaff */
[----:B------:R-:W-:-:S06]  /*05a0*/  IMAD.WIDE.U32 R68, R68, R69, c[0x0][0x190] ;  /* 0x0000640044447625 */ /* 0x000fcc00078e0045 */
[----:B------:R-:W5:Y:S01]  /*05b0*/  LDG.E.64 R68, [R68.64] ;  /* 0x0000000444447981 */ /* 0x000f62000c1e1b00 */
[----:B------:R-:W-:-:S04]  /*05c0*/  ISETP.NE.U32.AND P0, PT, RZ, c[0x0][0x218], PT ;  /* 0x00008600ff007a0c */ /* 0x000fc80003f05070 */
[----:B------:R-:W-:-:S13]  /*05d0*/  ISETP.NE.AND.EX P0, PT, RZ, c[0x0][0x21c], PT, P0 ;  /* 0x00008700ff007a0c */ /* 0x000fda0003f05300 */
[----:B------:R0:W5:Y:S01]  /*05e0*/  @P0 LDG.E.128 R24, [R64.64] ;  /* 0x0000000440180981 */ /* 0x000162000c1e1d00 */
[----:B------:R-:W-:-:S04]  /*05f0*/  ISETP.NE.AND P0, PT, R48, RZ, PT ;  /* 0x000000ff3000720c */ /* 0x000fc80003f05270 */
[----:B--2---:R-:W-:Y:S02]  /*0600*/  FSEL R51, R51, RZ, !P0 ;  /* 0x000000ff33337208 */ /* 0x004fe40004000000 */
[--C-:B---3--:R-:W-:Y:S02]  /*0610*/  PRMT R54, RZ, 0x5410, R36.reuse ;  /* 0x00005410ff367816 */ /* 0x108fe40000000024 */
[----:B------:R-:W-:-:S03]  /*0620*/  PRMT R62, RZ, 0x7610, R36 ;  /* 0x00007610ff3e7816 */ /* 0x000fc60000000024 */
[----:B------:R-:W-:Y:S01]  /*0630*/  FADD.FTZ R54, -R51, R54 ;  /* 0x0000003633367221 */ /* 0x000fe20000010100 */
[----:B------:R-:W-:-:S03]  /*0640*/  PRMT R60, RZ, 0x5410, R37 ;  /* 0x00005410ff3c7816 */ /* 0x000fc60000000025 */
[----:B------:R-:W-:Y:S01]  /*0650*/  FMUL.FTZ R63, R3, R54 ;  /* 0x00000036033f7220 */ /* 0x000fe20000410000 */
[--C-:B------:R-:W-:Y:S02]  /*0660*/  PRMT R66, RZ, 0x5410, R38.reuse ;  /* 0x00005410ff427816 */ /* 0x100fe40000000026 */
[----:B------:R-:W-:Y:S02]  /*0670*/  PRMT R58, RZ, 0x7610, R38 ;  /* 0x00007610ff3a7816 */ /* 0x000fe40000000026 */
[----:B----4-:R-:W-:Y:S01]  /*0680*/  PRMT R55, RZ, 0x5410, R40 ;  /* 0x00005410ff377816 */ /* 0x010fe20000000028 */
[C---:B------:R-:W-:Y:S01]  /*0690*/  FADD.FTZ R62, -R51.reuse, R62 ;  /* 0x0000003e333e7221 */ /* 0x040fe20000010100 */
[----:B0-----:R-:W-:Y:S01]  /*06a0*/  PRMT R64, RZ, 0x7610, R37 ;  /* 0x00007610ff407816 */ /* 0x001fe20000000025 */
[----:B------:R-:W-:Y:S01]  /*06b0*/  FADD.FTZ R60, -R51, R60 ;  /* 0x0000003c333c7221 */ /* 0x000fe20000010100 */
[----:B------:R-:W-:Y:S01]  /*06c0*/  PRMT R38, RZ, 0x5410, R39 ;  /* 0x00005410ff267816 */ /* 0x000fe20000000027 */
[----:B------:R-:W-:Y:S01]  /*06d0*/  FFMA.FTZ R8, R63, R55, R8 ;  /* 0x000000373f087223 */ /* 0x000fe20000010008 */
[----:B------:R-:W-:Y:S01]  /*06e0*/  PRMT R40, RZ, 0x7610, R40 ;  /* 0x00007610ff287816 */ /* 0x000fe20000000028 */
[----:B------:R-:W-:-:S02]  /*06f0*/  FADD.FTZ R16, R16, R55 ;  /* 0x0000003710107221 */ /* 0x000fc40000010000 */
[----:B------:R-:W-:Y:S01]  /*0700*/  FMUL.FTZ R55, R47, R55 ;  /* 0x000000372f377220 */ /* 0x000fe20000410000 */
[----:B------:R-:W-:Y:S01]  /*0710*/  PRMT R53, RZ, 0x5410, R41 ;  /* 0x00005410ff357816 */ /* 0x000fe20000000029 */
[C---:B------:R-:W-:Y:S01]  /*0720*/  FADD.FTZ R64, -R51.reuse, R64 ;  /* 0x0000004033407221 */ /* 0x040fe20000010100 */
[----:B------:R-:W-:Y:S01]  /*0730*/  PRMT R56, RZ, 0x7610, R39 ;  /* 0x00007610ff387816 */ /* 0x000fe20000000027 */
[----:B------:R-:W-:Y:S02]  /*0740*/  FADD.FTZ R38, -R51, R38 ;  /* 0x0000002633267221 */ /* 0x000fe40000010100 */
[C---:B------:R-:W-:Y:S02]  /*0750*/  FMUL.FTZ R62, R3.reuse, R62 ;  /* 0x0000003e033e7220 */ /* 0x040fe40000410000 */
[----:B------:R-:W-:Y:S02]  /*0760*/  FMUL.FTZ R61, R3, R60 ;  /* 0x0000003c033d7220 */ /* 0x000fe40000410000 */
[----:B------:R-:W-:-:S02]  /*0770*/  FMUL.FTZ R54, R46, R40 ;  /* 0x000000282e367220 */ /* 0x000fc40000410000 */
[----:B------:R-:W-:Y:S02]  /*0780*/  FADD.FTZ R37, RZ, R55 ;  /* 0x00000037ff257221 */ /* 0x000fe40000010000 */
[----:B------:R-:W-:Y:S01]  /*0790*/  FFMA.FTZ R39, R63, R55, RZ ;  /* 0x000000373f277223 */ /* 0x000fe200000100ff */
[----:B------:R-:W-:Y:S01]  /*07a0*/  PRMT R52, RZ, 0x7610, R41 ;  /* 0x00007610ff347816 */ /* 0x000fe20000000029 */
[C---:B------:R-:W-:Y:S02]  /*07b0*/  FADD.FTZ R66, -R51.reuse, R66 ;  /* 0x0000004233427221 */ /* 0x040fe40000010100 */
[----:B------:R-:W-:Y:S02]  /*07c0*/  FADD.FTZ R58, -R51, R58 ;  /* 0x0000003a333a7221 */ /* 0x000fe40000010100 */
[C---:B------:R-:W-:Y:S02]  /*07d0*/  FMUL.FTZ R60, R3.reuse, R64 ;  /* 0x00000040033c7220 */ /* 0x040fe40000410000 */
[----:B------:R-:W-:-:S02]  /*07e0*/  FMUL.FTZ R57, R3, R38 ;  /* 0x0000002603397220 */ /* 0x000fc40000410000 */
[----:B------:R-:W-:Y:S02]  /*07f0*/  FFMA.FTZ R9, R62, R40, R9 ;  /* 0x000000283e097223 */ /* 0x000fe40000010009 */
[----:B------:R-:W-:Y:S02]  /*0800*/  FADD.FTZ R17, R17, R40 ;  /* 0x0000002811117221 */ /* 0x000fe40000010000 */
[-C--:B------:R-:W-:Y:S02]  /*0810*/  FFMA.FTZ R10, R61, R53.reuse, R10 ;  /* 0x000000353d0a7223 */ /* 0x080fe4000001000a */
[----:B------:R-:W-:Y:S02]  /*0820*/  FADD.FTZ R18, R18, R53 ;  /* 0x0000003512127221 */ /* 0x000fe40000010000 */
[----:B------:R-:W-:Y:S02]  /*0830*/  FMUL.FTZ R53, R45, R53 ;  /* 0x000000352d357220 */ /* 0x000fe40000410000 */
[----:B------:R-:W-:-:S02]  /*0840*/  FADD.FTZ R38, R37, R54 ;  /* 0x0000003625267221 */ /* 0x000fc40000010000 */
[----:B------:R-:W-:Y:S01]  /*0850*/  FFMA.FTZ R40, R62, R54, R39 ;  /* 0x000000363e287223 */ /* 0x000fe20000010027 */
[----:B------:R-:W-:Y:S01]  /*0860*/  PRMT R36, RZ, 0x7610, R42 ;  /* 0x00007610ff247816 */ /* 0x000fe2000000002a */
[----:B------:R-:W-:Y:S01]  /*0870*/  FADD.FTZ R56, -R51, R56 ;  /* 0x0000003833387221 */ /* 0x000fe20000010100 */
[----:B------:R-:W-:Y:S01]  /*0880*/  PRMT R51, RZ, 0x5410, R42 ;  /* 0x00005410ff337816 */ /* 0x000fe2000000002a */
[C---:B------:R-:W-:Y:S02]  /*0890*/  FMUL.FTZ R59, R3.reuse, R66 ;  /* 0x00000042033b7220 */ /* 0x040fe40000410000 */
[----:B------:R-:W-:Y:S02]  /*08a0*/  FMUL.FTZ R58, R3, R58 ;  /* 0x0000003a033a7220 */ /* 0x000fe40000410000 */
[----:B------:R-:W-:Y:S02]  /*08b0*/  FFMA.FTZ R11, R60, R52, R11 ;  /* 0x000000343c0b7223 */ /* 0x000fe4000001000b */
[----:B------:R-:W-:-:S02]  /*08c0*/  FADD.FTZ R19, R19, R52 ;  /* 0x0000003413137221 */ /* 0x000fc40000010000 */
[----:B------:R-:W-:Y:S02]  /*08d0*/  FMUL.FTZ R52, R44, R52 ;  /* 0x000000342c347220 */ /* 0x000fe40000410000 */
[----:B------:R-:W-:Y:S02]  /*08e0*/  FADD.FTZ R37, R38, R53 ;  /* 0x0000003526257221 */ /* 0x000fe40000010000 */
[----:B------:R-:W-:Y:S01]  /*08f0*/  FFMA.FTZ R39, R61, R53, R40 ;  /* 0x000000353d277223 */ /* 0x000fe20000010028 */
[--C-:B------:R-:W-:Y:S01]  /*0900*/  PRMT R42, RZ, 0x5410, R43.reuse ;  /* 0x00005410ff2a7816 */ /* 0x100fe2000000002b */
[----:B------:R-:W-:Y:S01]  /*0910*/  FFMA.FTZ R12, R59, R51, R12 ;  /* 0x000000333b0c7223 */ /* 0x000fe2000001000c */
[----:B------:R-:W-:Y:S01]  /*0920*/  PRMT R41, RZ, 0x7610, R43 ;  /* 0x00007610ff297816 */ /* 0x000fe2000000002b */
[----:B------:R-:W-:Y:S02]  /*0930*/  FADD.FTZ R20, R20, R51 ;  /* 0x0000003314147221 */ /* 0x000fe40000010000 */
[----:B------:R-:W-:-:S02]  /*0940*/  FFMA.FTZ R13, R58, R36, R13 ;  /* 0x000000243a0d7223 */ /* 0x000fc4000001000d */
[----:B------:R-:W-:Y:S02]  /*0950*/  FADD.FTZ R21, R21, R36 ;  /* 0x0000002415157221 */ /* 0x000fe40000010000 */
[----:B------:R-:W-:Y:S02]  /*0960*/  FMUL.FTZ R43, R6, R36 ;  /* 0x00000024062b7220 */ /* 0x000fe40000410000 */
[----:B------:R-:W-:Y:S02]  /*0970*/  FMUL.FTZ R51, R7, R51 ;  /* 0x0000003307337220 */ /* 0x000fe40000410000 */
[----:B------:R-:W-:Y:S02]  /*0980*/  FADD.FTZ R36, R37, R52 ;  /* 0x0000003425247221 */ /* 0x000fe40000010000 */
[----:B------:R-:W-:Y:S02]  /*0990*/  FFMA.FTZ R38, R60, R52, R39 ;  /* 0x000000343c267223 */ /* 0x000fe40000010027 */
        /* <DEDUP_REMOVED lines=13> */
[----:B------:R-:W-:Y:S02]  /*0a70*/  FADD.FTZ R67, R36, R41 ;  /* 0x0000002924437221 */ /* 0x000fe40000010000 */
[----:B------:R-:W-:Y:S02]  /*0a80*/  FFMA.FTZ R66, R56, R41, R38 ;  /* 0x0000002938427223 */ /* 0x000fe40000010026 */
.L_x_278:
[----:B------:R-:W-:Y:S05]  /*0a90*/  BSYNC B0 ;  /* 0x0000000000007941 */ /* 0x000fea0003800000 */
.L_x_276:
[----:B-----5:R-:W-:-:S04]  /*0aa0*/  MOV R36, R68 ;  /* 0x0000004400247202 */ /* 0x020fc80000000f00 */
[----:B------:R-:W-:Y:S01]  /*0ab0*/  PRMT R40, R36, 0x7610, R40 ;  /* 0x0000761024287816 */ /* 0x000fe20000000028 */
[----:B------:R-:W-:Y:S05]  /*0ac0*/  BRA.DIV ~URZ, `(.L_x_279) ;  /* 0x000010e27f007947 */ /* 0x000fea000b800000 */
[----:B0-----:R0:W1:Y:S02]  /*0ad0*/  SHFL.BFLY PT, R65, R67, 0x1, 0x1f ;  /* 0x0c201f0043417f89 */ /* 0x00106400000e0000 */
.L_x_306:
[----:B------:R-:W-:Y:S05]  /*0ae0*/  BRA.DIV ~URZ, `(.L_x_280) ;  /* 0x000011427f007947 */ /* 0x000fea000b800000 */
[----:B------:R-:W2:Y:S01]  /*0af0*/  SHFL.BFLY PT, R37, R66, 0x1, 0x1f ;  /* 0x0c201f0042257f89 */ /* 0x000ea200000e0000 */
[----:B01----:R-:W-:-:S05]  /*0b00*/  FADD.FTZ R67, R65, R67 ;  /* 0x0000004341437221 */ /* 0x003fca0000010000 */
[----:B------:R-:W0:Y:S01]  /*0b10*/  SHFL.BFLY PT, R36, R67, 0x2, 0x1f ;  /* 0x0c401f0043247f89 */ /* 0x000e2200000e0000 */
[----:B--2---:R-:W-:-:S05]  /*0b20*/  FADD.FTZ R37, R37, R66 ;  /* 0x0000004225257221 */ /* 0x004fca0000010000 */
[----:B------:R-:W1:Y:S01]  /*0b30*/  SHFL.BFLY PT, R38, R37, 0x2, 0x1f ;  /* 0x0c401f0025267f89 */ /* 0x000e6200000e0000 */
[----:B0-----:R-:W-:-:S05]  /*0b40*/  FADD.FTZ R36, R36, R67 ;  /* 0x0000004324247221 */ /* 0x001fca0000010000 */
[----:B------:R-:W0:Y:S01]  /*0b50*/  SHFL.BFLY PT, R39, R36, 0x4, 0x1f ;  /* 0x0c801f0024277f89 */ /* 0x000e2200000e0000 */
[----:B-1----:R-:W-:-:S05]  /*0b60*/  FADD.FTZ R38, R37, R38 ;  /* 0x0000002625267221 */ /* 0x002fca0000010000 */
[----:B------:R-:W1:Y:S01]  /*0b70*/  SHFL.BFLY PT, R65, R38, 0x4, 0x1f ;  /* 0x0c801f0026417f89 */ /* 0x000e6200000e0000 */
[----:B0-----:R-:W-:-:S05]  /*0b80*/  FADD.FTZ R39, R36, R39 ;  /* 0x0000002724277221 */ /* 0x001fca0000010000 */
[----:B------:R-:W0:Y:S01]  /*0b90*/  SHFL.BFLY PT, R66, R39, 0x8, 0x1f ;  /* 0x0d001f0027427f89 */ /* 0x000e2200000e0000 */
[----:B-1----:R-:W-:-:S05]  /*0ba0*/  FADD.FTZ R64, R38, R65 ;  /* 0x0000004126407221 */ /* 0x002fca0000010000 */
[----:B------:R-:W1:Y:S01]  /*0bb0*/  SHFL.BFLY PT, R67, R64, 0x8, 0x1f ;  /* 0x0d001f0040437f89 */ /* 0x000e6200000e0000 */
[----:B0-----:R-:W-:Y:S02]  /*0bc0*/  FADD.FTZ R65, R39, R66 ;  /* 0x0000004227417221 */ /* 0x001fe40000010000 */
[----:B-1----:R-:W-:-:S03]  /*0bd0*/  FADD.FTZ R66, R64, R67 ;  /* 0x0000004340427221 */ /* 0x002fc60000010000 */
[----:B------:R0:W1:Y:S04]  /*0be0*/  SHFL.BFLY PT, R67, R65, 0x10, 0x1f ;  /* 0x0e001f0041437f89 */ /* 0x00006800000e0000 */
[----:B------:R0:W2:Y:S02]  /*0bf0*/  SHFL.BFLY PT, R37, R66, 0x10, 0x1f ;  /* 0x0e001f0042257f89 */ /* 0x0000a400000e0000 */
.L_x_307:
[----:B------:R-:W-:Y:S01]  /*0c00*/  ISETP.GE.AND P2, PT, R2, 0x1, PT ;  /* 0x000000010200780c */ /* 0x000fe20003f46270 */
[----:B--2---:R-:W-:Y:S01]  /*0c10*/  FADD.FTZ R36, R37, R66 ;  /* 0x0000004225247221 */ /* 0x004fe20000010000 */
[----:B------:R-:W-:Y:S01]  /*0c20*/  ISETP.NE.AND P0, PT, R48, RZ, PT ;  /* 0x000000ff3000720c */ /* 0x000fe20003f05270 */
[----:B-1----:R-:W-:Y:S01]  /*0c30*/  FADD.FTZ R67, R67, R65 ;  /* 0x0000004143437221 */ /* 0x002fe20000010000 */
[----:B------:R-:W-:Y:S01]  /*0c40*/  BSSY B0, `(.L_x_281) ;  /* 0x000001d000007945 */ /* 0x000fe20003800000 */
[----:B------:R-:W-:-:S08]  /*0c50*/  FMUL.FTZ R36, R36, c[0x0][0x1e0] ;  /* 0x0000780024247a20 */ /* 0x000fd00000410000 */
[----:B------:R-:W-:-:S05]  /*0c60*/  @P2 IADD3 R2, R2, -0x1, RZ ;  /* 0xffffffff02022810 */ /* 0x000fca0007ffe0ff */
[----:B------:R-:W-:-:S05]  /*0c70*/  @P2 IMAD R2, R2, c[0x0][0x168], RZ ;  /* 0x00005a0002022a24 */ /* 0x000fca00078e02ff */
[----:B------:R-:W-:-:S04]  /*0c80*/  @P2 SHF.R.S32.HI R37, RZ, 0x1f, R2 ;  /* 0x0000001fff252819 */ /* 0x000fc80000011402 */
[----:B------:R-:W-:Y:S01]  /*0c90*/  @P2 LEA.HI R38, R37, R2, RZ, 0x3 ;  /* 0x0000000225262211 */ /* 0x000fe200078f18ff */
[----:B------:R-:W-:Y:S01]  /*0ca0*/  IMAD.MOV.U32 R2, RZ, RZ, RZ ;  /* 0x000000ffff027224 */ /* 0x000fe200078e00ff */
[----:B------:R-:W-:-:S04]  /*0cb0*/  @P2 LOP3.LUT R37, R50, 0x1f, RZ, 0xc0, !PT ;  /* 0x0000001f32252812 */ /* 0x000fc800078ec0ff */
[----:B------:R-:W-:Y:S01]  /*0cc0*/  @P2 LEA.HI.SX32 R2, R38, R37, 0x1d ;  /* 0x0000002526022211 */ /* 0x000fe200078feaff */
[----:B------:R-:W-:-:S05]  /*0cd0*/  FMUL.FTZ R37, R67, c[0x0][0x1e0] ;  /* 0x0000780043257a20 */ /* 0x000fca0000410000 */
        /* <DEDUP_REMOVED lines=8> */
[----:B------:R-:W-:Y:S01]  /*0d60*/  PRMT R38, RZ, 0x5410, R24 ;  /* 0x00005410ff267816 */ /* 0x000fe20000000018 */
[----:B------:R-:W-:Y:S05]  /*0d70*/  BRA `(.L_x_283) ;  /* 0x0000009000007947 */ /* 0x000fea0003800000 */
.L_x_282:
[----:B------:R-:W-:Y:S01]  /*0d80*/  ULDC.64 UR6, c[0x0][0x218] ;  /* 0x0000860000067ab9 */ /* 0x000fe20000000a00 */
[----:B------:R-:W-:Y:S01]  /*0d90*/  FFMA.FTZ R38, R63, R36, R37 ;  /* 0x000000243f267223 */ /* 0x000fe20000010025 */
[----:B------:R-:W-:-:S03]  /*0da0*/  UISETP.NE.U32.AND UP0, UPT, URZ, UR6, UPT ;  /* 0x000000063f00728c */ /* 0x000fc6000bf05070 */
[----:B------:R-:W-:Y:S01]  /*0db0*/  FADD.FTZ R38, R55, -R38 ;  /* 0x8000002637267221 */ /* 0x000fe20000010000 */
[----:B------:R-:W-:-:S03]  /*0dc0*/  UISETP.NE.AND.EX UP0, UPT, URZ, UR7, UPT, UP0 ;  /* 0x000000073f00728c */ /* 0x000fc6000bf05300 */
[----:B------:R-:W-:-:S03]  /*0dd0*/  FMUL.FTZ R38, R3, R38 ;  /* 0x0000002603267220 */ /* 0x000fc60000410000 */
[----:B------:R-:W-:-:S13]  /*0de0*/  PLOP3.LUT P3, PT, PT, PT, UP0, 0x80, 0x0 ;  /* 0x000000000000781c */ /* 0x000fda0003f6f008 */
[----:B------:R-:W-:-:S05]  /*0df0*/  @P3 PRMT R39, RZ, 0x5410, R24 ;  /* 0x00005410ff273816 */ /* 0x000fca0000000018 */
[----:B------:R-:W-:Y:S02]  /*0e00*/  @P3 FADD.FTZ R38, R38, R39 ;  /* 0x0000002726263221 */ /* 0x000fe40000010000 */
.L_x_283:
[----:B------:R-:W-:Y:S05]  /*0e10*/  BSYNC B0 ;  /* 0x0000000000007941 */ /* 0x000fea0003800000 */
.L_x_281:
        /* <DEDUP_REMOVED lines=16> */
.L_x_285:
[----:B------:R-:W-:-:S04]  /*0f20*/  FFMA.FTZ R39, R62, R36, R37 ;  /* 0x000000243e277223 */ /* 0x000fc80000010025 */
[----:B------:R-:W-:Y:S01]  /*0f30*/  FADD.FTZ R38, R54, -R39 ;  /* 0x8000002736267221 */ /* 0x000fe20000010000 */
[----:B------:R-:W-:-:S03]  /*0f40*/  @P3 PRMT R39, RZ, 0x7610, R24 ;  /* 0x00007610ff273816 */ /* 0x000fc60000000018 */
[----:B------:R-:W-:-:S04]  /*0f50*/  FMUL.FTZ R38, R3, R38 ;  /* 0x0000002603267220 */ /* 0x000fc80000410000 */
[----:B------:R-:W-:Y:S02]  /*0f60*/  @P3 FADD.FTZ R38, R38, R39 ;  /* 0x0000002726263221 */ /* 0x000fe40000010000 */
.L_x_286:
[----:B------:R-:W-:Y:S05]  /*0f70*/  BSYNC B0 ;  /* 0x0000000000007941 */ /* 0x000fea0003800000 */
.L_x_284:
        /* <DEDUP_REMOVED lines=12> */
[----:B------:R-:W-:Y:S01]  /*1040*/  PRMT R38, RZ, 0x5410, R25 ;  /* 0x00005410ff267816 */ /* 0x000fe20000000019 */
[----:B------:R-:W-:Y:S05]  /*1050*/  BRA `(.L_x_289) ;  /* 0x0000005000007947 */ /* 0x000fea0003800000 */
.L_x_288:
[----:B------:R-:W-:Y:S01]  /*1060*/  FFMA.FTZ R38, R61, R36, R37 ;  /* 0x000000243d267223 */ /* 0x000fe20000010025 */
[----:B------:R-:W-:-:S03]  /*1070*/  @P3 PRMT R39, RZ, 0x5410, R25 ;  /* 0x00005410ff273816 */ /* 0x000fc60000000019 */
[----:B------:R-:W-:-:S04]  /*1080*/  FADD.FTZ R38, R53, -R38 ;  /* 0x8000002635267221 */ /* 0x000fc80000010000 */
[----:B------:R-:W-:-:S04]  /*1090*/  FMUL.FTZ R38, R3, R38 ;  /* 0x0000002603267220 */ /* 0x000fc80000410000 */
[----:B------:R-:W-:Y:S02]  /*10a0*/  @P3 FADD.FTZ R38, R38, R39 ;  /* 0x0000002726263221 */ /* 0x000fe40000010000 */
.L_x_289:
[----:B------:R-:W-:Y:S05]  /*10b0*/  BSYNC B0 ;  /* 0x0000000000007941 */ /* 0x000fea0003800000 */
.L_x_287:
        /* <DEDUP_REMOVED lines=12> */
[----:B------:R-:W-:Y:S01]  /*1180*/  PRMT R38, RZ, 0x7610, R25 ;  /* 0x00007610ff267816 */ /* 0x000fe20000000019 */
[----:B------:R-:W-:Y:S05]  /*1190*/  BRA `(.L_x_292) ;  /* 0x0000005000007947 */ /* 0x000fea0003800000 */
.L_x_291:
[----:B------:R-:W-:-:S04]  /*11a0*/  FFMA.FTZ R39, R60, R36, R37 ;  /* 0x000000243c277223 */ /* 0x000fc80000010025 */
[----:B------:R-:W-:Y:S01]  /*11b0*/  FADD.FTZ R38, R52, -R39 ;  /* 0x8000002734267221 */ /* 0x000fe20000010000 */
[----:B------:R-:W-:-:S03]  /*11c0*/  @P3 PRMT R39, RZ, 0x7610, R25 ;  /* 0x00007610ff273816 */ /* 0x000fc60000000019 */
[----:B------:R-:W-:-:S04]  /*11d0*/  FMUL.FTZ R38, R3, R38 ;  /* 0x0000002603267220 */ /* 0x000fc80000410000 */
[----:B------:R-:W-:Y:S02]  /*11e0*/  @P3 FADD.FTZ R38, R38, R39 ;  /* 0x0000002726263221 */ /* 0x000fe40000010000 */
.L_x_292:
[----:B------:R-:W-:Y:S05]  /*11f0*/  BSYNC B0 ;  /* 0x0000000000007941 */ /* 0x000fea0003800000 */
.L_x_290:
        /* <DEDUP_REMOVED lines=12> */
[----:B------:R-:W-:Y:S01]  /*12c0*/  PRMT R38, RZ, 0x5410, R26 ;  /* 0x00005410ff267816 */ /* 0x000fe2000000001a */
[----:B------:R-:W-:Y:S05]  /*12d0*/  BRA `(.L_x_295) ;  /* 0x0000005000007947 */ /* 0x000fea0003800000 */
.L_x_294:
[----:B------:R-:W-:Y:S01]  /*12e0*/  FFMA.FTZ R38, R59, R36, R37 ;  /* 0x000000243b267223 */ /* 0x000fe20000010025 */
[----:B------:R-:W-:-:S03]  /*12f0*/  @P3 PRMT R39, RZ, 0x5410, R26 ;  /* 0x00005410ff273816 */ /* 0x000fc6000000001a */
[----:B------:R-:W-:-:S04]  /*1300*/  FADD.FTZ R38, R51, -R38 ;  /* 0x8000002633267221 */ /* 0x000fc80000010000 */
[----:B------:R-:W-:-:S04]  /*1310*/  FMUL.FTZ R38, R3, R38 ;  /* 0x0000002603267220 */ /* 0x000fc80000410000 */
[----:B------:R-:W-:Y:S02]  /*1320*/  @P3 FADD.FTZ R38, R38, R39 ;  /* 0x0000002726263221 */ /* 0x000fe40000010000 */
.L_x_295:
[----:B------:R-:W-:Y:S05]  /*1330*/  BSYNC B0 ;  /* 0x0000000000007941 */ /* 0x000fea0003800000 */
.L_x_293:
        /* <DEDUP_REMOVED lines=14> */
.L_x_297:
[----:B------:R-:W-:Y:S01]  /*1420*/  FFMA.FTZ R38, R58, R36, R37 ;  /* 0x000000243a267223 */ /* 0x000fe20000010025 */
[----:B------:R-:W-:-:S03]  /*1430*/  @P3 PRMT R39, RZ, 0x7610, R26 ;  /* 0x00007610ff273816 */ /* 0x000fc6000000001a */
[----:B------:R-:W-:-:S04]  /*1440*/  FADD.FTZ R38, R43, -R38 ;  /* 0x800000262b267221 */ /* 0x000fc80000010000 */
[----:B------:R-:W-:-:S04]  /*1450*/  FMUL.FTZ R38, R3, R38 ;  /* 0x0000002603267220 */ /* 0x000fc80000410000 */
[----:B------:R-:W-:Y:S02]  /*1460*/  @P3 FADD.FTZ R38, R38, R39 ;  /* 0x0000002726263221 */ /* 0x000fe40000010000 */
.L_x_298:
[----:B------:R-:W-:Y:S05]  /*1470*/  BSYNC B0 ;  /* 0x0000000000007941 */ /* 0x000fea0003800000 */
.L_x_296:
        /* <DEDUP_REMOVED lines=14> */
.L_x_300:
[----:B------:R-:W-:-:S04]  /*1560*/  FFMA.FTZ R39, R57, R36, R37 ;  /* 0x0000002439277223 */ /* 0x000fc80000010025 */
[----:B------:R-:W-:Y:S01]  /*1570*/  FADD.FTZ R38, R42, -R39 ;  /* 0x800000272a267221 */ /* 0x000fe20000010000 */
[----:B------:R-:W-:-:S03]  /*1580*/  @P3 PRMT R39, RZ, 0x5410, R27 ;  /* 0x00005410ff273816 */ /* 0x000fc6000000001b */
[----:B------:R-:W-:-:S04]  /*1590*/  FMUL.FTZ R38, R3, R38 ;  /* 0x0000002603267220 */ /* 0x000fc80000410000 */
[----:B------:R-:W-:Y:S02]  /*15a0*/  @P3 FADD.FTZ R38, R38, R39 ;  /* 0x0000002726263221 */ /* 0x000fe40000010000 */
.L_x_301:
[----:B------:R-:W-:Y:S05]  /*15b0*/  BSYNC B0 ;  /* 0x0000000000007941 */ /* 0x000fea0003800000 */
.L_x_299:
        /* <DEDUP_REMOVED lines=14> */
.L_x_303:
[----:B------:R-:W-:-:S04]  /*16a0*/  FFMA.FTZ R36, R56, R36, R37 ;  /* 0x0000002438247223 */ /* 0x000fc80000010025 */
[----:B------:R-:W-:-:S04]  /*16b0*/  FADD.FTZ R36, R41, -R36 ;  /* 0x8000002429247221 */ /* 0x000fc80000010000 */
[----:B------:R-:W-:Y:S01]  /*16c0*/  FMUL.FTZ R3, R3, R36 ;  /* 0x0000002403037220 */ /* 0x000fe20000410000 */
[----:B------:R-:W-:-:S05]  /*16d0*/  @P3 PRMT R36, RZ, 0x7610, R27 ;  /* 0x00007610ff243816 */ /* 0x000fca000000001b */
[----:B------:R-:W-:Y:S02]  /*16e0*/  @P3 FADD.FTZ R3, R3, R36 ;  /* 0x0000002403033221 */ /* 0x000fe40000010000 */
.L_x_304:
[----:B------:R-:W-:Y:S05]  /*16f0*/  BSYNC B0 ;  /* 0x0000000000007941 */ /* 0x000fea0003800000 */
.L_x_302:
[----:B------:R-:W-:Y:S01]  /*1700*/  @P2 FMUL.FTZ R36, R3, c[0x0][0x1ec] ;  /* 0x00007b0003242a20 */ /* 0x000fe20000410000 */
[----:B------:R-:W-:Y:S02]  /*1710*/  @P2 LOP3.LUT P1, RZ, R69, 0xff000000, RZ, 0xc0, !PT ;  /* 0xff00000045ff2812 */ /* 0x000fe4000782c0ff */
[----:B------:R-:W-:Y:S01]  /*1720*/  @P0 MOV R37, 0x10 ;  /* 0x0000001000250802 */ /* 0x000fe20000000f00 */
[----:B------:R-:W-:Y:S01]  /*1730*/  @P2 FMUL.FTZ R36, R36, c[0x0][0x1e8] ;  /* 0x00007a0024242a20 */ /* 0x000fe20000410000 */
[----:B------:R-:W-:Y:S01]  /*1740*/  @P0 F2FP.BF16.PACK_AB R38, RZ, R3 ;  /* 0x00000003ff26023e */ /* 0x000fe200000010ff */
[----:B------:R-:W-:-:S03]  /*1750*/  @P2 IMAD.MOV.U32 R3, RZ, RZ, 0x10 ;  /* 0x00000010ff032424 */ /* 0x000fc600078e00ff */
[----:B------:R-:W-:Y:S01]  /*1760*/  @P2 FSEL R36, R36, RZ, P1 ;  /* 0x000000ff24242208 */ /* 0x000fe20000800000 */
[----:B------:R-:W-:Y:S01]  /*1770*/  @P2 IMAD.WIDE.U32 R2, R2, R3, c[0x0][0x248] ;  /* 0x0000920002022625 */ /* 0x000fe200078e0003 */
[----:B------:R-:W-:Y:S02]  /*1780*/  @P0 PRMT R31, R31, 0x5410, R38 ;  /* 0x000054101f1f0816 */ /* 0x000fe40000000026 */
[----:B------:R-:W-:Y:S01]  /*1790*/  @P2 F2FP.BF16.PACK_AB R39, RZ, R36 ;  /* 0x00000024ff27223e */ /* 0x000fe200000010ff */
[----:B------:R-:W-:Y:S01]  /*17a0*/  @P0 IMAD.WIDE.U32 R36, R0, R37, c[0x0][0x258] ;  /* 0x0000960000240625 */ /* 0x000fe200078e0025 */
[----:B------:R-:W-:Y:S02]  /*17b0*/  MOV R0, c[0x0][0x160] ;  /* 0x0000580000007a02 */ /* 0x000fe40000000f00 */
[----:B------:R-:W-:Y:S02]  /*17c0*/  @P2 PRMT R35, R35, 0x5410, R39 ;  /* 0x0000541023232816 */ /* 0x000fe40000000027 */
[----:B------:R1:W-:Y:S01]  /*17d0*/  @P0 STG.E.128 [R36.64], R28 ;  /* 0x0000001c24000986 */ /* 0x0003e2000c101d04 */
[----:B------:R-:W-:-:S03]  /*17e0*/  IMAD R49, R0, 0x4, R49 ;  /* 0x0000000400317824 */ /* 0x000fc600078e0231 */
[----:B------:R1:W-:Y:S02]  /*17f0*/  @P2 STG.E.128 [R2.64], R32 ;  /* 0x0000002002002986 */ /* 0x0003e4000c101d04 */
[----:B------:R-:W-:-:S13]  /*1800*/  ISETP.GE.AND P0, PT, R49, c[0x0][0x164], PT ;  /* 0x0000590031007a0c */ /* 0x000fda0003f06270 */
[----:B01----:R-:W-:Y:S01]  /*1810*/  @P0 CALL.REL.NOINC `(.L_x_275) ;  /* 0x0000001000000944 */ /* 0x003fe20003c00000 */
[----:B------:R-:W-:Y:S05]  /*1820*/  BRA `(.L_x_305) ;  /* 0xffffea4000007947 */ /* 0x000fea000383ffff */
.L_x_275:
        /* <DEDUP_REMOVED lines=28> */
[----:B------:R-:W-:Y:S01]  /*19f0*/  SHF.L.U32 R4, R9, 0x2, RZ ;  /* 0x0000000209047819 */ /* 0x000fe200000006ff */
[----:B--2---:R-:W-:-:S03]  /*1a00*/  IMAD.X R0, RZ, RZ, RZ, P0 ;  /* 0x000000ffff007224 */ /* 0x004fc600000e06ff */
[C---:B------:R-:W-:Y:S02]  /*1a10*/  IADD3 R2, P0, R4.reuse, c[0x0][0x228], RZ ;  /* 0x00008a0004027a10 */ /* 0x040fe40007f1e0ff */
[----:B------:R-:W-:Y:S01]  /*1a20*/  SHF.L.U64.HI R0, R9, 0x2, R0 ;  /* 0x0000000209007819 */ /* 0x000fe20000010200 */
        /* <DEDUP_REMOVED lines=24> */
.L_x_279:
[----:B------:R-:W-:Y:S01]  /*1bb0*/  HFMA2.MMA R38, -RZ, RZ, 0, 5.9604644775390625e-08 ;  /* 0x00000001ff267435 */ /* 0x000fe200000001ff */
[----:B------:R-:W-:Y:S01]  /*1bc0*/  IMAD.MOV.U32 R39, RZ, RZ, R67 ;  /* 0x000000ffff277224 */ /* 0x000fe200078e0043 */
[----:B------:R-:W-:Y:S01]  /*1bd0*/  MOV R36, 0xffffffff ;  /* 0xffffffff00247802 */ /* 0x000fe20000000f00 */
[----:B------:R-:W-:Y:S01]  /*1be0*/  IMAD.MOV.U32 R37, RZ, RZ, 0x1f ;  /* 0x0000001fff257424 */ /* 0x000fe200078e00ff */
[----:B0-----:R-:W-:-:S02]  /*1bf0*/  MOV R64, 0x1c10 ;  /* 0x00001c1000407802 */ /* 0x001fc40000000f00 */
[----:B------:R-:W-:Y:S05]  /*1c00*/  CALL.REL.NOINC `($__internal_13_$__cuda_sm70_shflsync_bfly_p) ;  /* 0x0000045000007944 */ /* 0x000fea0003c00000 */
[----:B-1----:R-:W-:Y:S01]  /*1c10*/  IMAD.MOV.U32 R65, RZ, RZ, R37 ;  /* 0x000000ffff417224 */ /* 0x002fe200078e0025 */
[----:B------:R-:W-:Y:S05]  /*1c20*/  BRA `(.L_x_306) ;  /* 0xffffeeb000007947 */ /* 0x000fea000383ffff */
.L_x_280:
[----:B------:R-:W-:Y:S01]  /*1c30*/  HFMA2.MMA R37, -RZ, RZ, 0, 1.847743988037109375e-06 ;  /* 0x0000001fff257435 */ /* 0x000fe200000001ff */
[----:B------:R-:W-:Y:S01]  /*1c40*/  MOV R39, R66 ;  /* 0x0000004200277202 */ /* 0x000fe20000000f00 */
[----:B------:R-:W-:Y:S01]  /*1c50*/  IMAD.MOV.U32 R38, RZ, RZ, 0x1 ;  /* 0x00000001ff267424 */ /* 0x000fe200078e00ff */
[----:B------:R-:W-:Y:S01]  /*1c60*/  MOV R64, 0x1c90 ;  /* 0x00001c9000407802 */ /* 0x000fe20000000f00 */
[----:B------:R-:W-:-:S02]  /*1c70*/  IMAD.MOV.U32 R36, RZ, RZ, -0x1 ;  /* 0xffffffffff247424 */ /* 0x000fc400078e00ff */
[----:B01----:R-:W-:Y:S05]  /*1c80*/  CALL.REL.NOINC `($__internal_13_$__cuda_sm70_shflsync_bfly_p) ;  /* 0x000003d000007944 */ /* 0x003fea0003c00000 */
[----:B------:R-:W-:Y:S01]  /*1c90*/  FADD.FTZ R65, R65, R67 ;  /* 0x0000004341417221 */ /* 0x000fe20000010000 */
[----:B------:R-:W-:Y:S01]  /*1ca0*/  MOV R38, 0x2 ;  /* 0x0000000200267802 */ /* 0x000fe20000000f00 */
[----:B-1----:R-:W-:Y:S01]  /*1cb0*/  FADD.FTZ R66, R66, R37 ;  /* 0x0000002542427221 */ /* 0x002fe20000010000 */
[----:B------:R-:W-:Y:S01]  /*1cc0*/  MOV R36, 0xffffffff ;  /* 0xffffffff00247802 */ /* 0x000fe20000000f00 */
[----:B------:R-:W-:Y:S01]  /*1cd0*/  IMAD.MOV.U32 R37, RZ, RZ, 0x1f ;  /* 0x0000001fff257424 */ /* 0x000fe200078e00ff */
[----:B------:R-:W-:Y:S01]  /*1ce0*/  MOV R64, 0x1d10 ;  /* 0x00001d1000407802 */ /* 0x000fe20000000f00 */
[----:B------:R-:W-:-:S02]  /*1cf0*/  IMAD.MOV.U32 R39, RZ, RZ, R65 ;  /* 0x000000ffff277224 */ /* 0x000fc400078e0041 */
[----:B------:R-:W-:Y:S05]  /*1d00*/  CALL.REL.NOINC `($__internal_13_$__cuda_sm70_shflsync_bfly_p) ;  /* 0x0000035000007944 */ /* 0x000fea0003c00000 */
[----:B------:R-:W-:Y:S01]  /*1d10*/  HFMA2.MMA R38, -RZ, RZ, 0, 1.1920928955078125e-07 ;  /* 0x00000002ff267435 */ /* 0x000fe200000001ff */
[----:B-1----:R-:W-:Y:S01]  /*1d20*/  MOV R67, R37 ;  /* 0x0000002500437202 */ /* 0x002fe20000000f00 */
[----:B------:R-:W-:Y:S01]  /*1d30*/  IMAD.MOV.U32 R39, RZ, RZ, R66 ;  /* 0x000000ffff277224 */ /* 0x000fe200078e0042 */
[----:B------:R-:W-:Y:S01]  /*1d40*/  MOV R36, 0xffffffff ;  /* 0xffffffff00247802 */ /* 0x000fe20000000f00 */
[----:B------:R-:W-:Y:S01]  /*1d50*/  IMAD.MOV.U32 R37, RZ, RZ, 0x1f ;  /* 0x0000001fff257424 */ /* 0x000fe200078e00ff */
[----:B------:R-:W-:-:S02]  /*1d60*/  MOV R64, 0x1d80 ;  /* 0x00001d8000407802 */ /* 0x000fc40000000f00 */
[----:B------:R-:W-:Y:S05]  /*1d70*/  CALL.REL.NOINC `($__internal_13_$__cuda_sm70_shflsync_bfly_p) ;  /* 0x000002e000007944 */ /* 0x000fea0003c00000 */
[----:B------:R-:W-:Y:S01]  /*1d80*/  FADD.FTZ R65, R67, R65 ;  /* 0x0000004143417221 */ /* 0x000fe20000010000 */
[----:B------:R-:W-:Y:S01]  /*1d90*/  MOV R64, 0x1e00 ;  /* 0x00001e0000407802 */ /* 0x000fe20000000f00 */
[----:B-1----:R-:W-:Y:S01]  /*1da0*/  FADD.FTZ R66, R66, R37 ;  /* 0x0000002542427221 */ /* 0x002fe20000010000 */
[----:B------:R-:W-:Y:S01]  /*1db0*/  HFMA2.MMA R37, -RZ, RZ, 0, 1.847743988037109375e-06 ;  /* 0x0000001fff257435 */ /* 0x000fe200000001ff */
[----:B------:R-:W-:Y:S01]  /*1dc0*/  IMAD.MOV.U32 R38, RZ, RZ, 0x4 ;  /* 0x00000004ff267424 */ /* 0x000fe200078e00ff */
[----:B------:R-:W-:Y:S01]  /*1dd0*/  MOV R39, R65 ;  /* 0x0000004100277202 */ /* 0x000fe20000000f00 */
[----:B------:R-:W-:-:S03]  /*1de0*/  IMAD.MOV.U32 R36, RZ, RZ, -0x1 ;  /* 0xffffffffff247424 */ /* 0x000fc600078e00ff */
[----:B------:R-:W-:Y:S05]  /*1df0*/  CALL.REL.NOINC `($__internal_13_$__cuda_sm70_shflsync_bfly_p) ;  /* 0x0000026000007944 */ /* 0x000fea0003c00000 */
[----:B------:R-:W-:Y:S01]  /*1e00*/  HFMA2.MMA R38, -RZ, RZ, 0, 2.384185791015625e-07 ;  /* 0x00000004ff267435 */ /* 0x000fe200000001ff */
[----:B-1----:R-:W-:Y:S01]  /*1e10*/  MOV R67, R37 ;  /* 0x0000002500437202 */ /* 0x002fe20000000f00 */
[----:B------:R-:W-:Y:S01]  /*1e20*/  IMAD.MOV.U32 R39, RZ, RZ, R66 ;  /* 0x000000ffff277224 */ /* 0x000fe200078e0042 */
[----:B------:R-:W-:Y:S01]  /*1e30*/  MOV R37, 0x1f ;  /* 0x0000001f00257802 */ /* 0x000fe20000000f00 */
[----:B------:R-:W-:Y:S01]  /*1e40*/  IMAD.MOV.U32 R36, RZ, RZ, -0x1 ;  /* 0xffffffffff247424 */ /* 0x000fe200078e00ff */
[----:B------:R-:W-:-:S02]  /*1e50*/  MOV R64, 0x1e70 ;  /* 0x00001e7000407802 */ /* 0x000fc40000000f00 */
[----:B------:R-:W-:Y:S05]  /*1e60*/  CALL.REL.NOINC `($__internal_13_$__cuda_sm70_shflsync_bfly_p) ;  /* 0x000001f000007944 */ /* 0x000fea0003c00000 */
[----:B------:R-:W-:Y:S01]  /*1e70*/  FADD.FTZ R65, R67, R65 ;  /* 0x0000004143417221 */ /* 0x000fe20000010000 */
[----:B------:R-:W-:Y:S01]  /*1e80*/  HFMA2.MMA R38, -RZ, RZ, 0, 4.76837158203125e-07 ;  /* 0x00000008ff267435 */ /* 0x000fe200000001ff */
[----:B-1----:R-:W-:Y:S01]  /*1e90*/  FADD.FTZ R66, R66, R37 ;  /* 0x0000002542427221 */ /* 0x002fe20000010000 */
[----:B------:R-:W-:Y:S01]  /*1ea0*/  MOV R37, 0x1f ;  /* 0x0000001f00257802 */ /* 0x000fe20000000f00 */
[----:B------:R-:W-:Y:S01]  /*1eb0*/  IMAD.MOV.U32 R36, RZ, RZ, -0x1 ;  /* 0xffffffffff247424 */ /* 0x000fe200078e00ff */
[----:B------:R-:W-:-:S02]  /*1ec0*/  MOV R39, R65 ;  /* 0x0000004100277202 */ /* 0x000fc40000000f00 */
[----:B------:R-:W-:Y:S02]  /*1ed0*/  MOV R64, 0x1ef0 ;  /* 0x00001ef000407802 */ /* 0x000fe40000000f00 */
[----:B------:R-:W-:Y:S05]  /*1ee0*/  CALL.REL.NOINC `($__internal_13_$__cuda_sm70_shflsync_bfly_p) ;  /* 0x0000017000007944 */ /* 0x000fea0003c00000 */
[----:B------:R-:W-:Y:S01]  /*1ef0*/  HFMA2.MMA R38, -RZ, RZ, 0, 4.76837158203125e-07 ;  /* 0x00000008ff267435 */ /* 0x000fe200000001ff */
[----:B-1----:R-:W-:Y:S01]  /*1f00*/  MOV R67, R37 ;  /* 0x0000002500437202 */ /* 0x002fe20000000f00 */
[----:B------:R-:W-:Y:S01]  /*1f10*/  IMAD.MOV.U32 R39, RZ, RZ, R66 ;  /* 0x000000ffff277224 */ /* 0x000fe200078e0042 */
[----:B------:R-:W-:Y:S01]  /*1f20*/  MOV R37, 0x1f ;  /* 0x0000001f00257802 */ /* 0x000fe20000000f00 */
[----:B------:R-:W-:Y:S01]  /*1f30*/  IMAD.MOV.U32 R36, RZ, RZ, -0x1 ;  /* 0xffffffffff247424 */ /* 0x000fe200078e00ff */
[----:B------:R-:W-:Y:S02]  /*1f40*/  MOV R64, 0x1f60 ;  /* 0x00001f6000407802 */ /* 0x000fe40000000f00 */
[----:B------:R-:W-:Y:S05]  /*1f50*/  CALL.REL.NOINC `($__internal_13_$__cuda_sm70_shflsync_bfly_p) ;  /* 0x0000010000007944 */ /* 0x000fea0003c00000 */
[----:B------:R-:W-:Y:S01]  /*1f60*/  FADD.FTZ R65, R67, R65 ;  /* 0x0000004143417221 */ /* 0x000fe20000010000 */
[----:B------:R-:W-:Y:S01]  /*1f70*/  HFMA2.MMA R38, -RZ, RZ, 0, 9.5367431640625e-07 ;  /* 0x00000010ff267435 */ /* 0x000fe200000001ff */
[----:B-1----:R-:W-:Y:S01]  /*1f80*/  FADD.FTZ R66, R66, R37 ;  /* 0x0000002542427221 */ /* 0x002fe20000010000 */
[----:B------:R-:W-:Y:S01]  /*1f90*/  MOV R37, 0x1f ;  /* 0x0000001f00257802 */ /* 0x000fe20000000f00 */
[----:B------:R-:W-:Y:S01]  /*1fa0*/  IMAD.MOV.U32 R36, RZ, RZ, -0x1 ;  /* 0xffffffffff247424 */ /* 0x000fe200078e00ff */
[----:B------:R-:W-:-:S02]  /*1fb0*/  MOV R39, R65 ;  /* 0x0000004100277202 */ /* 0x000fc40000000f00 */
[----:B------:R-:W-:Y:S02]  /*1fc0*/  MOV R64, 0x1fe0 ;  /* 0x00001fe000407802 */ /* 0x000fe40000000f00 */
[----:B------:R-:W-:Y:S05]  /*1fd0*/  CALL.REL.NOINC `($__internal_13_$__cuda_sm70_shflsync_bfly_p) ;  /* 0x0000008000007944 */ /* 0x000fea0003c00000 */
[----:B------:R-:W-:Y:S01]  /*1fe0*/  HFMA2.MMA R38, -RZ, RZ, 0, 9.5367431640625e-07 ;  /* 0x00000010ff267435 */ /* 0x000fe200000001ff */
[----:B-1----:R-:W-:Y:S01]  /*1ff0*/  MOV R67, R37 ;  /* 0x0000002500437202 */ /* 0x002fe20000000f00 */
[----:B------:R-:W-:Y:S01]  /*2000*/  IMAD.MOV.U32 R39, RZ, RZ, R66 ;  /* 0x000000ffff277224 */ /* 0x000fe200078e0042 */
[----:B------:R-:W-:Y:S01]  /*2010*/  MOV R37, 0x1f ;  /* 0x0000001f00257802 */ /* 0x000fe20000000f00 */
[----:B------:R-:W-:Y:S01]  /*2020*/  IMAD.MOV.U32 R36, RZ, RZ, -0x1 ;  /* 0xffffffffff247424 */ /* 0x000fe200078e00ff */
[----:B------:R-:W-:Y:S02]  /*2030*/  MOV R64, 0x2050 ;  /* 0x0000205000407802 */ /* 0x000fe40000000f00 */
[----:B------:R-:W-:Y:S05]  /*2040*/  CALL.REL.NOINC `($__internal_13_$__cuda_sm70_shflsync_bfly_p) ;  /* 0x0000001000007944 */ /* 0x000fea0003c00000 */
[----:B-1----:R-:W-:Y:S05]  /*2050*/  BRA `(.L_x_307) ;  /* 0xffffeba000007947 */ /* 0x002fea000383ffff */
        .weak           $__internal_13_$__cuda_sm70_shflsync_bfly_p
        .type           $__internal_13_$__cuda_sm70_shflsync_bfly_p,@function
        .size           $__internal_13_$__cuda_sm70_shflsync_bfly_p,(.L_x_4393 - $__internal_13_$__cuda_sm70_shflsync_bfly_p)
$__internal_13_$__cuda_sm70_shflsync_bfly_p:
[----:B------:R-:W-:Y:S04]  /*2060*/  WARPSYNC R36 ;  /* 0x0000002400007348 */ /* 0x000fe80003800000 */
[----:B------:R0:W1:Y:S02]  /*2070*/  SHFL.BFLY PT, R37, R39, R38, R37 ;  /* 0x0c00002627257389 */ /* 0x00006400000e0025 */
[----:B0-----:R-:W-:Y:S01]  /*2080*/  HFMA2.MMA R39, -RZ, RZ, 0, 0 ;  /* 0x00000000ff277435 */ /* 0x001fe200000001ff */
[----:B------:R-:W-:-:S05]  /*2090*/  MOV R38, R64 ;  /* 0x0000004000267202 */ /* 0x000fca0000000f00 */
[----:B------:R-:W-:Y:S05]  /*20a0*/  RET.REL.NODEC R38 `(_ZN10layer_norm13ln_bwd_kernelINS_13Kernel_traitsI13__nv_bfloat16S2_S2_S2_fjLj256ELj1ELj4ELj1ELj16ENS_18Kernel_traits_baseILj256ES2_S2_S2_S2_fjLj128EEEEELb1ELb0ELb1ELb1EEEvNS_9BwdParamsE) ;  /* 0xffffdf5026007950 */ /* 0x000fea0003c3ffff */
.L_x_308:
        /* <DEDUP_REMOVED lines=13> */
.L_x_4393:


//--------------------- .text._ZN10layer_norm13ln_bwd_kernelINS_13Kernel_traitsI13__nv_bfloat16S2_S2_S2_fjLj256ELj1ELj4ELj1ELj16ENS_18Kernel_traits_baseILj256ES2_S2_S2_S2_fjLj128EEEEELb1ELb1ELb0ELb0EEEvNS_9BwdParamsE --------------------------
	.section	.text._ZN10layer_norm13ln_bwd_kernelINS_13Kernel_traitsI13__nv_bfloat16S2_S2_S2_fjLj256ELj1ELj4ELj1ELj16ENS_18Kernel_traits_baseILj256ES2_S2_S2_S2_fjLj128EEEEELb1ELb1ELb0ELb0EEEvNS_9BwdParamsE,"ax",@progbits
	.sectioninfo	@"SHI_REGISTERS=94"
	.align	128
        .global         _ZN10layer_norm13ln_bwd_kernelINS_13Kernel_traitsI13__nv_bfloat16S2_S2_S2_fjLj256ELj1ELj4ELj1ELj16ENS_18Kernel_traits_baseILj256ES2_S2_S2_S2_fjLj128EEEEELb1ELb1ELb0ELb0EEEvNS_9BwdParamsE
        .type           _ZN10layer_norm13ln_bwd_kernelINS_13Kernel_traitsI13__nv_bfloat16S2_S2_S2_fjLj256ELj1ELj4ELj1ELj16ENS_18Kernel_traits_baseILj256ES2_S2_S2_S2_fjLj128EEEEELb1ELb1ELb0ELb0EEEvNS_9BwdParamsE,@function
        .size           _ZN10layer_norm13ln_bwd_kernelINS_13Kernel_traitsI13__nv_bfloat16S2_S2_S2_fjLj256ELj1ELj4ELj1ELj16ENS_18Kernel_traits_baseILj256ES2_S2_S2_S2_fjLj128EEEEELb1ELb1ELb0ELb0EEEvNS_9BwdParamsE,(.L_x_4394 - _ZN10layer_norm13ln_bwd_kernelINS_13Kernel_traitsI13__nv_bfloat16S2_S2_S2_fjLj256ELj1ELj4ELj1ELj16ENS_18Kernel_traits_baseILj256ES2_S2_S2_S2_fjLj128EEEEELb1ELb1ELb0ELb0EEEvNS_9BwdParamsE)
        .other          _ZN10layer_norm13ln_bwd_kernelINS_13Kernel_traitsI13__nv_bfloat16S2_S2_S2_fjLj256ELj1ELj4ELj1ELj16ENS_18Kernel_traits_baseILj256ES2_S2_S2_S2_fjLj128EEEEELb1ELb1ELb0ELb0EEEvNS_9BwdParamsE,@"STO_CUDA_ENTRY STV_DEFAULT"
_ZN10layer_norm13ln_bwd_kernelINS_13Kernel_traitsI13__nv_bfloat16S2_S2_S2_fjLj256ELj1ELj4ELj1ELj16ENS_18Kernel_traits_baseILj256ES2_S2_S2_S2_fjLj128EEEEELb1ELb1ELb0ELb0EEEvNS_9BwdParamsE:
.text._ZN10layer_norm13ln_bwd_kernelINS_13Kernel_traitsI13__nv_bfloat16S2_S2_S2_fjLj256ELj1ELj4ELj1ELj16ENS_18Kernel_traits_baseILj256ES2_S2_S2_S2_fjLj128EEEEELb1ELb1ELb0ELb0EEEvNS_9BwdParamsE:
        /* <DEDUP_REMOVED lines=50> */
.L_x_316:
[----:B------:R-:W-:Y:S02]  /*0320*/  ISETP.NE.U32.AND P0, PT, RZ, c[0x0][0x1c0], PT ;  /* 0x00007000ff007a0c */ /* 0x000fe40003f05070 */
[----:B------:R-:W-:-:S02]  /*0330*/  SHF.R.S32.HI R50, RZ, 0x1f, R11 ;  /* 0x0000001fff327819 */ /* 0x000fc4000001140b */
        /* <DEDUP_REMOVED lines=16> */
[----:B0-----:R-:W-:Y:S01]  /*0440*/  LEA R48, P0, R59, c[0x0][0x188], 0x4 ;  /* 0x000062003b307a11 */ /* 0x001fe200078020ff */
[----:B------:R-:W-:Y:S01]  /*0450*/  IMAD.WIDE R66, R11, R86, c[0x0][0x1a0] ;  /* 0x000068000b427625 */ /* 0x000fe200078e0256 */
[----:B------:R-:W-:Y:S02]  /*0460*/  MOV R52, 0x10 ;  /* 0x0000001000347802 */ /* 0x000fe40000000f00 */
[----:B------:R-:W-:-:S02]  /*0470*/  LEA.HI.X R49, R59, c[0x0][0x18c], RZ, 0x4, P0 ;  /* 0x000063003b317a11 */ /* 0x000fc400000f24ff */
[----:B------:R-:W2:Y:S01]  /*0480*/  LDG.E R65, [R66.64] ;  /* 0x0000000442417981 */ /* 0x000ea2000c1e1900 */
[----:B------:R-:W-:-:S03]  /*0490*/  IMAD.WIDE.U32 R52, R59, R52, c[0x0][0x208] ;  /* 0x000082003b347625 */ /* 0x000fc600078e0034 */
        /* <DEDUP_REMOVED lines=13> */
[----:B------:R-:W-:Y:S02]  /*0570*/  PRMT R48, RZ, 0x7610, R48 ;  /* 0x00007610ff307816 */ /* 0x000fe40000000030 */
[----:B------:R-:W-:Y:S02]  /*0580*/  PRMT R72, RZ, 0x5410, R50 ;  /* 0x00005410ff487816 */ /* 0x000fe40000000032 */
[--C-:B0-----:R-:W-:Y:S02]  /*0590*/  PRMT R68, RZ, 0x5410, R49.reuse ;  /* 0x00005410ff447816 */ /* 0x101fe40000000031 */
[----:B------:R-:W-:Y:S01]  /*05a0*/  PRMT R70, RZ, 0x7610, R49 ;  /* 0x00007610ff467816 */ /* 0x000fe20000000031 */
[C---:B------:R-:W-:Y:S01]  /*05b0*/  FADD.FTZ R49, -R65.reuse, R66 ;  /* 0x0000004241317221 */ /* 0x040fe20000010100 */
[----:B------:R-:W-:Y:S01]  /*05c0*/  PRMT R50, RZ, 0x7610, R50 ;  /* 0x00007610ff327816 */ /* 0x000fe20000000032 */
[C---:B------:R-:W-:Y:S01]  /*05d0*/  FADD.FTZ R67, -R65.reuse, R68 ;  /* 0x0000004441437221 */ /* 0x040fe20000010100 */
[--C-:B------:R-:W-:Y:S01]  /*05e0*/  PRMT R74, RZ, 0x5410, R51.reuse ;  /* 0x00005410ff4a7816 */ /* 0x100fe20000000033 */
[C---:B------:R-:W-:Y:S01]  /*05f0*/  FADD.FTZ R69, -R65.reuse, R70 ;  /* 0x0000004641457221 */ /* 0x040fe20000010100 */
[----:B------:R-:W-:Y:S01]  /*0600*/  PRMT R76, RZ, 0x7610, R51 ;  /* 0x00007610ff4c7816 */ /* 0x000fe20000000033 */
[C---:B------:R-:W-:Y:S01]  /*0610*/  FADD.FTZ R51, -R65.reuse, R48 ;  /* 0x0000003041337221 */ /* 0x040fe20000010100 */
[----:B----4-:R-:W-:Y:S01]  /*0620*/  PRMT R48, RZ, 0x5410, R52 ;  /* 0x00005410ff307816 */ /* 0x010fe20000000034 */
[C---:B------:R-:W-:Y:S01]  /*0630*/  FADD.FTZ R73, -R65.reuse, R72 ;  /* 0x0000004841497221 */ /* 0x040fe20000010100 */
[--C-:B------:R-:W-:Y:S01]  /*0640*/  PRMT R70, RZ, 0x5410, R53.reuse ;  /* 0x00005410ff467816 */ /* 0x100fe20000000035 */
[C---:B------:R-:W-:Y:S01]  /*0650*/  FADD.FTZ R75, -R65.reuse, R50 ;  /* 0x00000032414b7221 */ /* 0x040fe20000010100 */
[----:B------:R-:W-:Y:S01]  /*0660*/  PRMT R71, RZ, 0x7610, R53 ;  /* 0x00007610ff477816 */ /* 0x000fe20000000035 */
[C---:B------:R-:W-:Y:S01]  /*0670*/  FADD.FTZ R77, -R65.reuse, R74 ;  /* 0x0000004a414d7221 */ /* 0x040fe20000010100 */
[----:B------:R-:W-:Y:S01]  /*0680*/  PRMT R74, RZ, 0x5410, R54 ;  /* 0x00005410ff4a7816 */ /* 0x000fe20000000036 */
[----:B------:R-:W-:Y:S01]  /*0690*/  FADD.FTZ R79, -R65, R76 ;  /* 0x0000004c414f7221 */ /* 0x000fe20000010100 */
[----:B------:R-:W-:Y:S01]  /*06a0*/  PRMT R65, RZ, 0x7610, R52 ;  /* 0x00007610ff417816 */ /* 0x000fe20000000034 */
[C---:B-----5:R-:W-:Y:S01]  /*06b0*/  FMUL.FTZ R53, R64.reuse, R49 ;  /* 0x0000003140357220 */ /* 0x060fe20000410000 */
[----:B------:R-:W-:Y:S01]  /*06c0*/  PRMT R50, RZ, 0x7610, R54 ;  /* 0x00007610ff327816 */ /* 0x000fe20000000036 */
[----:B------:R-:W-:Y:S01]  /*06d0*/  FMUL.FTZ R52, R64, R51 ;  /* 0x0000003340347220 */ /* 0x000fe20000410000 */
[--C-:B------:R-:W-:Y:S01]  /*06e0*/  PRMT R76, RZ, 0x5410, R55.reuse ;  /* 0x00005410ff4c7816 */ /* 0x100fe20000000037 */
[-C--:B------:R-:W-:Y:S01]  /*06f0*/  FMUL.FTZ R54, R9, R48.reuse ;  /* 0x0000003009367220 */ /* 0x080fe20000410000 */
[----:B------:R-:W-:Y:S01]  /*0700*/  PRMT R68, RZ, 0x7610, R55 ;  /* 0x00007610ff447816 */ /* 0x000fe20000000037 */
[----:B------:R-:W-:Y:S01]  /*0710*/  FADD.FTZ R24, R24, R48 ;  /* 0x0000003018187221 */ /* 0x000fe20000010000 */
[C-C-:B------:R-:W-:Y:S01]  /*0720*/  SHF.R.U64 R80, R62.reuse, 0x10, R63.reuse ;  /* 0x000000103e507819 */ /* 0x140fe2000000123f */
[----:B------:R-:W-:Y:S01]  /*0730*/  FFMA.FTZ R16, R53, R48, R16 ;  /* 0x0000003035107223 */ /* 0x000fe20000010010 */
[----:B------:R-:W-:Y:S01]  /*0740*/  SHF.R.U64 R81, R62, 0x18, R63 ;  /* 0x000000183e517819 */ /* 0x000fe2000000123f */
[----:B------:R-:W-:Y:S01]  /*0750*/  FADD.FTZ R25, R25, R65 ;  /* 0x0000004119197221 */ /* 0x000fe20000010000 */
[--C-:B------:R-:W-:Y:S01]  /*0760*/  SHF.R.U32.HI R82, RZ, 0x8, R63.reuse ;  /* 0x00000008ff527819 */ /* 0x100fe2000001163f */
[----:B------:R-:W-:Y:S01]  /*0770*/  FMUL.FTZ R55, R64, R67 ;  /* 0x0000004340377220 */ /* 0x000fe20000410000 */
[----:B------:R-:W-:Y:S01]  /*0780*/  SHF.R.U32.HI R83, RZ, 0x10, R63 ;  /* 0x00000010ff537819 */ /* 0x000fe2000001163f */
[-C--:B------:R-:W-:Y:S01]  /*0790*/  FFMA.FTZ R17, R52, R65.reuse, R17 ;  /* 0x0000004134117223 */ /* 0x080fe20000010011 */
[----:B------:R-:W-:Y:S01]  /*07a0*/  SHF.R.U32.HI R84, RZ, 0x18, R63 ;  /* 0x00000018ff547819 */ /* 0x000fe2000001163f */
        /* <DEDUP_REMOVED lines=9> */
[----:B------:R-:W-:Y:S02]  /*0840*/  FADD.FTZ R27, R27, R71 ;  /* 0x000000471b1b7221 */ /* 0x000fe40000010000 */
[----:B------:R-:W-:Y:S02]  /*0850*/  FMUL.FTZ R67, R64, R73 ;  /* 0x0000004940437220 */ /* 0x000fe40000410000 */
[-C--:B------:R-:W-:Y:S02]  /*0860*/  FFMA.FTZ R19, R66, R71.reuse, R19 ;  /* 0x0000004742137223 */ /* 0x080fe40000010013 */
[----:B------:R-:W-:-:S02]  /*0870*/  FMUL.FTZ R71, R6, R71 ;  /* 0x0000004706477220 */ /* 0x000fc40000410000 */
[----:B------:R-:W-:Y:S02]  /*0880*/  FADD.FTZ R48, R51, R70 ;  /* 0x0000004633307221 */ /* 0x000fe40000010000 */
[----:B------:R-:W-:Y:S02]  /*0890*/  FFMA.FTZ R49, R55, R70, R49 ;  /* 0x0000004637317223 */ /* 0x000fe40000010031 */
[----:B------:R-:W-:Y:S02]  /*08a0*/  FADD.FTZ R36, R36, R74 ;  /* 0x0000004a24247221 */ /* 0x000fe40000010000 */
[-C--:B------:R-:W-:Y:S02]  /*08b0*/  FFMA.FTZ R20, R67, R74.reuse, R20 ;  /* 0x0000004a43147223 */ /* 0x080fe40000010014 */
[----:B------:R-:W-:Y:S02]  /*08c0*/  FMUL.FTZ R74, R5, R74 ;  /* 0x0000004a054a7220 */ /* 0x000fe40000410000 */
        /* <DEDUP_REMOVED lines=9> */
[----:B------:R-:W-:Y:S01]  /*0960*/  FMUL.FTZ R78, R64, R79 ;  /* 0x0000004f404e7220 */ /* 0x000fe20000410000 */
[----:B------:R-:W-:Y:S01]  /*0970*/  SHF.R.U64 R79, R62, 0x8, R63 ;  /* 0x000000083e4f7819 */ /* 0x000fe2000000123f */
        /* <DEDUP_REMOVED lines=8> */
[----:B------:R-:W-:-:S02]  /*0a00*/  FADD.FTZ R37, R37, R50 ;  /* 0x0000003225257221 */ /* 0x000fc40000010000 */
[----:B------:R-:W-:Y:S02]  /*0a10*/  FFMA.FTZ R21, R72, R50, R21 ;  /* 0x0000003248157223 */ /* 0x000fe40000010015 */
[----:B------:R-:W-:Y:S02]  /*0a20*/  FADD.FTZ R68, R68, R77 ;  /* 0x0000004d44447221 */ /* 0x000fe40000010000 */
[----:B------:R-:W-:Y:S02]  /*0a30*/  FFMA.FTZ R69, R78, R77, R49 ;  /* 0x0000004d4e457223 */ /* 0x000fe40000010031 */
.L_x_311:
[----:B0-----:R-:W-:Y:S05]  /*0a40*/  BSYNC B0 ;  /* 0x0000000000007941 */ /* 0x001fea0003800000 */
.L_x_310:
[----:B------:R-:W-:Y:S05]  /*0a50*/  BRA.DIV ~URZ, `(.L_x_312) ;  /* 0x000011927f007947 */ /* 0x000fea000b800000 */
[----:B------:R0:W1:Y:S02]  /*0a60*/  SHFL.BFLY PT, R85, R68, 0x1, 0x1f ;  /* 0x0c201f0044557f89 */ /* 0x00006400000e0000 */
.L_x_319:
        /* <DEDUP_REMOVED lines=11> */
[----:B------:R-:W1:Y:S01]  /*0b20*/  SHFL.BFLY PT, R69, R50, 0x8, 0x1f ;  /* 0x0d001f0032457f89 */ /* 0x000e6200000e0000 */
[----:B0-----:R-:W-:-:S05]  /*0b30*/  FADD.FTZ R86, R51, R68 ;  /* 0x0000004433567221 */ /* 0x001fca0000010000 */
[----:B------:R-:W0:Y:S01]  /*0b40*/  SHFL.BFLY PT, R85, R86, 0x8, 0x1f ;  /* 0x0d001f0056557f89 */ /* 0x000e2200000e0000 */
[----:B-1----:R-:W-:Y:S02]  /*0b50*/  FADD.FTZ R68, R50, R69 ;  /* 0x0000004532447221 */ /* 0x002fe40000010000 */
[----:B0-----:R-:W-:-:S03]  /*0b60*/  FADD.FTZ R69, R86, R85 ;  /* 0x0000005556457221 */ /* 0x001fc60000010000 */
[----:B------:R0:W1:Y:S04]  /*0b70*/  SHFL.BFLY PT, R85, R68, 0x10, 0x1f ;  /* 0x0e001f0044557f89 */ /* 0x00006800000e0000 */
[----:B------:R0:W2:Y:S02]  /*0b80*/  SHFL.BFLY PT, R88, R69, 0x10, 0x1f ;  /* 0x0e001f0045587f89 */ /* 0x0000a400000e0000 */
.L_x_320:
[----:B------:R-:W-:Y:S01]  /*0b90*/  BSSY B0, `(.L_x_314) ;  /* 0x0000099000007945 */ /* 0x000fe20003800000 */
[----:B------:R-:W-:Y:S05]  /*0ba0*/  @!P2 BRA `(.L_x_315) ;  /* 0x000009700000a947 */ /* 0x000fea0003800000 */
[----:B------:R-:W-:-:S04]  /*0bb0*/  IMAD.MOV.U32 R48, RZ, RZ, 0x10 ;  /* 0x00000010ff307424 */ /* 0x000fc800078e00ff */
[----:B------:R-:W-:-:S06]  /*0bc0*/  IMAD.WIDE.U32 R48, R59, R48, c[0x0][0x170] ;  /* 0x00005c003b307625 */ /* 0x000fcc00078e0030 */
[----:B------:R-:W3:Y:S01]  /*0bd0*/  LDG.E.128 R48, [R48.64] ;  /* 0x0000000430307981 */ /* 0x000ee2000c1e1d00 */
[----:B-1----:R-:W-:Y:S01]  /*0be0*/  FADD.FTZ R85, R85, R68 ;  /* 0x0000004455557221 */ /* 0x002fe20000010000 */
[----:B------:R-:W-:Y:S01]  /*0bf0*/  ISETP.NE.AND P0, PT, R10, RZ, PT ;  /* 0x000000ff0a00720c */ /* 0x000fe20003f05270 */
[----:B--2---:R-:W-:Y:S01]  /*0c00*/  FADD.FTZ R86, R88, R69 ;  /* 0x0000004558567221 */ /* 0x004fe20000010000 */
[----:B------:R-:W-:Y:S01]  /*0c10*/  ISETP.NE.U32.AND P1, PT, RZ, c[0x0][0x218], PT ;  /* 0x00008600ff007a0c */ /* 0x000fe20003f25070 */
[----:B------:R-:W-:Y:S01]  /*0c20*/  FMUL.FTZ R85, R85, c[0x0][0x1e0] ;  /* 0x0000780055557a20 */ /* 0x000fe20000410000 */
[----:B------:R-:W-:Y:S01]  /*0c30*/  LOP3.LUT P3, RZ, R62, 0xff, RZ, 0xc0, !PT ;  /* 0x000000ff3eff7812 */ /* 0x000fe2000786c0ff */
[----:B------:R-:W-:Y:S01]  /*0c40*/  FMUL.FTZ R86, R86, c[0x0][0x1e0] ;  /* 0x0000780056567a20 */ /* 0x000fe20000410000 */
[----:B------:R-:W-:Y:S02]  /*0c50*/  ISETP.NE.AND.EX P1, PT, RZ, c[0x0][0x21c], PT, P1 ;  /* 0x00008700ff007a0c */ /* 0x000fe40003f25310 */
[----:B------:R-:W-:Y:S01]  /*0c60*/  FSEL R87, R85, RZ, !P0 ;  /* 0x000000ff55577208 */ /* 0x000fe20004000000 */
[----:B------:R-:W-:Y:S01]  /*0c70*/  HFMA2.MMA R85, -RZ, RZ, 0, 0 ;  /* 0x00000000ff557435 */ /* 0x000fe200000001ff */
[----:B------:R-:W-:-:S03]  /*0c80*/  ISETP.NE.U32.AND P0, PT, RZ, c[0x0][0x258], PT ;  /* 0x00009600ff007a0c */ /* 0x000fc60003f05070 */
[-CC-:B0-----:R-:W-:Y:S01]  /*0c90*/  FFMA.FTZ R69, R53, R86.reuse, R87.reuse ;  /* 0x0000005635457223 */ /* 0x181fe20000010057 */
[----:B------:R-:W-:Y:S01]  /*0ca0*/  ISETP.NE.AND.EX P0, PT, RZ, c[0x0][0x25c], PT, P0 ;  /* 0x00009700ff007a0c */ /* 0x000fe20003f05300 */
[----:B------:R-:W-:Y:S02]  /*0cb0*/  FFMA.FTZ R90, R52, R86, R87 ;  /* 0x00000056345a7223 */ /* 0x000fe40000010057 */
[----:B------:R-:W-:-:S04]  /*0cc0*/  FADD.FTZ R69, R54, -R69 ;  /* 0x8000004536457221 */ /* 0x000fc80000010000 */
[----:B-----5:R-:W-:Y:S01]  /*0cd0*/  FMUL.FTZ R88, R64, R69 ;  /* 0x0000004540587220 */ /* 0x020fe20000410000 */
[----:B------:R-:W-:-:S05]  /*0ce0*/  @P1 PRMT R69, RZ, 0x5410, R40 ;  /* 0x00005410ff451816 */ /* 0x000fca0000000028 */
[----:B------:R-:W-:Y:S02]  /*0cf0*/  @P1 FADD.FTZ R88, R88, R69 ;  /* 0x0000004558581221 */ /* 0x000fe40000010000 */
[----:B------:R-:W-:Y:S02]  /*0d00*/  FADD.FTZ R69, R65, -R90 ;  /* 0x8000005a41457221 */ /* 0x000fe40000010000 */
[----:B------:R-:W-:Y:S02]  /*0d10*/  FMUL.FTZ R68, R88, R61 ;  /* 0x0000003d58447220 */ /* 0x000fe40000410000 */
[----:B------:R-:W-:Y:S01]  /*0d20*/  FMUL.FTZ R90, R64, R69 ;  /* 0x00000045405a7220 */ /* 0x000fe20000410000 */
[----:B------:R-:W-:Y:S01]  /*0d30*/  @P1 PRMT R69, RZ, 0x7610, R40 ;  /* 0x00007610ff451816 */ /* 0x000fe20000000028 */
[----:B------:R-:W-:-:S04]  /*0d40*/  FMUL.FTZ R89, R68, c[0x0][0x1e8] ;  /* 0x00007a0044597a20 */ /* 0x000fc80000410000 */
[----:B------:R-:W-:-:S04]  /*0d50*/  @P1 FADD.FTZ R90, R90, R69 ;  /* 0x000000455a5a1221 */ /* 0x000fc80000010000 */
[----:B------:R-:W-:Y:S01]  /*0d60*/  FMUL.FTZ R69, R90, R61 ;  /* 0x0000003d5a457220 */ /* 0x000fe20000410000 */
[----:B------:R-:W-:-:S03]  /*0d70*/  @P0 F2FP.BF16.PACK_AB R90, RZ, R90 ;  /* 0x0000005aff5a023e */ /* 0x000fc600000010ff */
[----:B------:R-:W-:Y:S01]  /*0d80*/  FMUL.FTZ R91, R69, c[0x0][0x1e8] ;  /* 0x00007a00455b7a20 */ /* 0x000fe20000410000 */
[----:B------:R-:W-:Y:S01]  /*0d90*/  HFMA2.MMA R69, -RZ, RZ, 0, 0 ;  /* 0x00000000ff457435 */ /* 0x000fe200000001ff */
[----:B---3--:R-:W-:-:S05]  /*0da0*/  @P3 PRMT R68, RZ, 0x5410, R48 ;  /* 0x00005410ff443816 */ /* 0x008fca0000000030 */
[----:B------:R-:W-:Y:S01]  /*0db0*/  @P3 FMUL.FTZ R85, R89, R68 ;  /* 0x0000004459553220 */ /* 0x000fe20000410000 */
[----:B------:R-:W-:Y:S01]  /*0dc0*/  MOV R68, RZ ;  /* 0x000000ff00447202 */ /* 0x000fe20000000f00 */
[----:B------:R-:W-:Y:S01]  /*0dd0*/  @P3 FMUL.FTZ R68, R0, R89 ;  /* 0x0000005900443220 */ /* 0x000fe20000410000 */
[----:B------:R-:W-:Y:S01]  /*0de0*/  LOP3.LUT P3, RZ, R79, 0xff, RZ, 0xc0, !PT ;  /* 0x000000ff4fff7812 */ /* 0x000fe2000786c0ff */
[----:B------:R-:W-:Y:S01]  /*0df0*/  FADD.FTZ R32, R32, R85 ;  /* 0x0000005520207221 */ /* 0x000fe20000010000 */
[----:B------:R-:W-:Y:S01]  /*0e00*/  @P0 F2FP.BF16.PACK_AB R89, RZ, R88 ;  /* 0x00000058ff59023e */ /* 0x000fe200000010ff */
[----:B------:R-:W-:Y:S01]  /*0e10*/  IMAD.MOV.U32 R88, RZ, RZ, RZ ;  /* 0x000000ffff587224 */ /* 0x000fe200078e00ff */
[----:B------:R-:W-:Y:S02]  /*0e20*/  MOV R85, RZ ;  /* 0x000000ff00557202 */ /* 0x000fe40000000f00 */
[----:B------:R-:W-:Y:S02]  /*0e30*/  @P0 PRMT R44, R89, 0x7610, R44 ;  /* 0x00007610592c0816 */ /* 0x000fe4000000002c */
[----:B------:R-:W-:-:S02]  /*0e40*/  @P1 PRMT R89, RZ, 0x5410, R41 ;  /* 0x00005410ff591816 */ /* 0x000fc40000000029 */
[----:B------:R-:W-:Y:S01]  /*0e50*/  @P0 PRMT R44, R44, 0x5410, R90 ;  /* 0x000054102c2c0816 */ /* 0x000fe2000000005a */
[----:B------:R-:W-:Y:S02]  /*0e60*/  FFMA.FTZ R90, R66, R86, R87 ;  /* 0x00000056425a7223 */ /* 0x000fe40000010057 */
[----:B------:R-:W-:Y:S01]  /*0e70*/  @P3 PRMT R48, RZ, 0x7610, R48 ;  /* 0x00007610ff303816 */ /* 0x000fe20000000030 */
[----:B------:R-:W-:-:S04]  /*0e80*/  @P3 FMUL.FTZ R69, R14, R91 ;  /* 0x0000005b0e453220 */ /* 0x000fc80000410000 */
[----:B------:R-:W-:Y:S01]  /*0e90*/  @P3 FMUL.FTZ R88, R91, R48 ;  /* 0x000000305b583220 */ /* 0x000fe20000410000 */
[----:B------:R-:W-:Y:S01]  /*0ea0*/  LOP3.LUT P3, RZ, R80, 0xff, RZ, 0xc0, !PT ;  /* 0x000000ff50ff7812 */ /* 0x000fe2000786c0ff */
[----:B------:R-:W-:Y:S02]  /*0eb0*/  FFMA.FTZ R91, R55, R86, R87 ;  /* 0x00000056375b7223 */ /* 0x000fe40000010057 */
[----:B------:R-:W-:Y:S02]  /*0ec0*/  FADD.FTZ R33, R33, R88 ;  /* 0x0000005821217221 */ /* 0x000fe40000010000 */
[----:B------:R-:W-:-:S04]  /*0ed0*/  FADD.FTZ R91, R70, -R91 ;  /* 0x8000005b465b7221 */ /* 0x000fc80000010000 */
[----:B------:R-:W-:-:S04]  /*0ee0*/  FMUL.FTZ R48, R64, R91 ;  /* 0x0000005b40307220 */ /* 0x000fc80000410000 */
[----:B------:R-:W-:-:S05]  /*0ef0*/  @P1 FADD.FTZ R48, R48, R89 ;  /* 0x0000005930301221 */ /* 0x000fca0000010000 */
[----:B------:R-:W-:Y:S01]  /*0f00*/  @P0 F2FP.BF16.PACK_AB R89, RZ, R48 ;  /* 0x00000030ff59023e */ /* 0x000fe200000010ff */
[----:B------:R-:W-:-:S03]  /*0f10*/  FMUL.FTZ R48, R48, R61 ;  /* 0x0000003d30307220 */ /* 0x000fc60000410000 */
[----:B------:R-:W-:Y:S01]  /*0f20*/  @P0 PRMT R45, R89, 0x7610, R45 ;  /* 0x00007610592d0816 */ /* 0x000fe2000000002d */
[----:B------:R-:W-:Y:S01]  /*0f30*/  FMUL.FTZ R89, R48, c[0x0][0x1e8] ;  /* 0x00007a0030597a20 */ /* 0x000fe20000410000 */
[----:B------:R-:W-:-:S05]  /*0f40*/  @P3 PRMT R48, RZ, 0x5410, R49 ;  /* 0x00005410ff303816 */ /* 0x000fca0000000031 */
[----:B------:R-:W-:Y:S02]  /*0f50*/  @P3 FMUL.FTZ R85, R89, R48 ;  /* 0x0000003059553220 */ /* 0x000fe40000410000 */
[----:B------:R-:W-:Y:S02]  /*0f60*/  IMAD.MOV.U32 R48, RZ, RZ, RZ ;  /* 0x000000ffff307224 */ /* 0x000fe400078e00ff */
[----:B------:R-:W-:Y:S01]  /*0f70*/  @P3 FMUL.FTZ R48, R13, R89 ;  /* 0x000000590d303220 */ /* 0x000fe20000410000 */
[----:B------:R-:W-:Y:S01]  /*0f80*/  LOP3.LUT P3, RZ, R81, 0xff, RZ, 0xc0, !PT ;  /* 0x000000ff51ff7812 */ /* 0x000fe2000786c0ff */
[----:B------:R-:W-:Y:S02]  /*0f90*/  FADD.FTZ R89, R71, -R90 ;  /* 0x8000005a47597221 */ /* 0x000fe40000010000 */
[----:B------:R-:W-:Y:S01]  /*0fa0*/  FADD.FTZ R34, R34, R85 ;  /* 0x0000005522227221 */ /* 0x000fe20000010000 */
[----:B------:R-:W-:Y:S01]  /*0fb0*/  @P1 PRMT R85, RZ, 0x5410, R42 ;  /* 0x00005410ff551816 */ /* 0x000fe2000000002a */
[----:B------:R-:W-:Y:S01]  /*0fc0*/  FMUL.FTZ R88, R64, R89 ;  /* 0x0000005940587220 */ /* 0x000fe20000410000 */
[----:B------:R-:W-:-:S05]  /*0fd0*/  @P1 PRMT R89, RZ, 0x7610, R41 ;  /* 0x00007610ff591816 */ /* 0x000fca0000000029 */
[----:B------:R-:W-:Y:S02]  /*0fe0*/  @P1 FADD.FTZ R88, R88, R89 ;  /* 0x0000005958581221 */ /* 0x000fe40000010000 */
[----:B------:R-:W-:-:S03]  /*0ff0*/  @P3 PRMT R49, RZ, 0x7610, R49 ;  /* 0x00007610ff313816 */ /* 0x000fc60000000031 */
[----:B------:R-:W-:Y:S01]  /*1000*/  @P0 F2FP.BF16.PACK_AB R89, RZ, R88 ;  /* 0x00000058ff59023e */ /* 0x000fe200000010ff */
[----:B------:R-:W-:-:S03]  /*1010*/  FMUL.FTZ R88, R88, R61 ;  /* 0x0000003d58587220 */ /* 0x000fc60000410000 */
[----:B------:R-:W-:Y:S01]  /*1020*/  @P0 PRMT R45, R45, 0x5410, R89 ;  /* 0x000054102d2d0816 */ /* 0x000fe20000000059 */
[----:B------:R-:W-:Y:S01]  /*1030*/  FMUL.FTZ R89, R88, c[0x0][0x1e8] ;  /* 0x00007a0058597a20 */ /* 0x000fe20000410000 */
[----:B------:R-:W-:-:S06]  /*1040*/  HFMA2.MMA R88, -RZ, RZ, 0, 0 ;  /* 0x00000000ff587435 */ /* 0x000fcc00000001ff */
[----:B------:R-:W-:Y:S01]  /*1050*/  @P3 FMUL.FTZ R88, R89, R49 ;  /* 0x0000003159583220 */ /* 0x000fe20000410000 */
[----:B------:R-:W-:Y:S01]  /*1060*/  MOV R49, RZ ;  /* 0x000000ff00317202 */ /* 0x000fe20000000f00 */
[----:B------:R-:W-:Y:S01]  /*1070*/  @P3 FMUL.FTZ R49, R56, R89 ;  /* 0x0000005938313220 */ /* 0x000fe20000410000 */
[----:B------:R-:W-:Y:S01]  /*1080*/  LOP3.LUT P3, RZ, R63, 0xff, RZ, 0xc0, !PT ;  /* 0x000000ff3fff7812 */ /* 0x000fe2000786c0ff */
[----:B------:R-:W-:Y:S02]  /*1090*/  FFMA.FTZ R89, R67, R86, R87 ;  /* 0x0000005643597223 */ /* 0x000fe40000010057 */
[----:B------:R-:W-:Y:S01]  /*10a0*/  FADD.FTZ R35, R35, R88 ;  /* 0x0000005823237221 */ /* 0x000fe20000010000 */
[----:B------:R-:W-:Y:S01]  /*10b0*/  F2FP.BF16.PACK_AB R49, R49, R48 ;  /* 0x000000303131723e */ /* 0x000fe200000010ff */
[----:B------:R-:W-:Y:S01]  /*10c0*/  FADD.FTZ R89, R74, -R89 ;  /* 0x800000594a597221 */ /* 0x000fe20000010000 */
[----:B------:R-:W-:Y:S01]  /*10d0*/  F2FP.BF16.PACK_AB R48, R69, R68 ;  /* 0x000000444530723e */ /* 0x000fe200000010ff */
[----:B------:R-:W-:-:S02]  /*10e0*/  FFMA.FTZ R88, R72, R86, R87 ;  /* 0x0000005648587223 */ /* 0x000fc40000010057 */
[----:B------:R-:W-:Y:S02]  /*10f0*/  FMUL.FTZ R90, R64, R89 ;  /* 0x00000059405a7220 */ /* 0x000fe40000410000 */
[----:B------:R-:W-:Y:S02]  /*1100*/  IMAD.MOV.U32 R89, RZ, RZ, RZ ;  /* 0x000000ffff597224 */ /* 0x000fe400078e00ff */
[----:B------:R-:W-:Y:S02]  /*1110*/  @P1 FADD.FTZ R90, R90, R85 ;  /* 0x000000555a5a1221 */ /* 0x000fe40000010000 */
[----:B------:R-:W-:-:S03]  /*1120*/  FADD.FTZ R91, R75, -R88 ;  /* 0x800000584b5b7221 */ /* 0x000fc60000010000 */
[----:B------:R-:W-:Y:S01]  /*1130*/  @P0 F2FP.BF16.PACK_AB R85, RZ, R90 ;  /* 0x0000005aff55023e */ /* 0x000fe200000010ff */
[----:B------:R-:W-:Y:S02]  /*1140*/  FMUL.FTZ R90, R90, R61 ;  /* 0x0000003d5a5a7220 */ /* 0x000fe40000410000 */
[----:B------:R-:W-:Y:S01]  /*1150*/  FMUL.FTZ R88, R64, R91 ;  /* 0x0000005b40587220 */ /* 0x000fe20000410000 */
[----:B------:R-:W-:Y:S01]  /*1160*/  @P0 PRMT R46, R85, 0x7610, R46 ;  /* 0x00007610552e0816 */ /* 0x000fe2000000002e */
[----:B------:R-:W-:Y:S01]  /*1170*/  FMUL.FTZ R90, R90, c[0x0][0x1e8] ;  /* 0x00007a005a5a7a20 */ /* 0x000fe20000410000 */
[----:B------:R-:W-:-:S05]  /*1180*/  @P3 PRMT R85, RZ, 0x5410, R50 ;  /* 0x00005410ff553816 */ /* 0x000fca0000000032 */
[----:B------:R-:W-:Y:S01]  /*1190*/  @P3 FMUL.FTZ R89, R90, R85 ;  /* 0x000000555a593220 */ /* 0x000fe20000410000 */
[----:B------:R-:W-:-:S03]  /*11a0*/  HFMA2.MMA R85, -RZ, RZ, 0, 0 ;  /* 0x00000000ff557435 */ /* 0x000fc600000001ff */
[----:B------:R-:W-:Y:S01]  /*11b0*/  FADD.FTZ R28, R28, R89 ;  /* 0x000000591c1c7221 */ /* 0x000fe20000010000 */
[----:B------:R-:W-:Y:S02]  /*11c0*/  @P1 PRMT R89, RZ, 0x7610, R42 ;  /* 0x00007610ff591816 */ /* 0x000fe4000000002a */
[----:B------:R-:W-:Y:S01]  /*11d0*/  @P3 FMUL.FTZ R85, R15, R90 ;  /* 0x0000005a0f553220 */ /* 0x000fe20000410000 */
[----:B------:R-:W-:Y:S02]  /*11e0*/  LOP3.LUT P3, RZ, R82, 0xff, RZ, 0xc0, !PT ;  /* 0x000000ff52ff7812 */ /* 0x000fe4000786c0ff */
[----:B------:R-:W-:-:S05]  /*11f0*/  @P1 FADD.FTZ R88, R88, R89 ;  /* 0x0000005958581221 */ /* 0x000fca0000010000 */
[----:B------:R-:W-:Y:S01]  /*1200*/  @P0 F2FP.BF16.PACK_AB R89, RZ, R88 ;  /* 0x00000058ff59023e */ /* 0x000fe200000010ff */
[----:B------:R-:W-:-:S03]  /*1210*/  FMUL.FTZ R88, R88, R61 ;  /* 0x0000003d58587220 */ /* 0x000fc60000410000 */
[----:B------:R-:W-:Y:S01]  /*1220*/  @P0 PRMT R46, R46, 0x5410, R89 ;  /* 0x000054102e2e0816 */ /* 0x000fe20000000059 */
[----:B------:R-:W-:Y:S01]  /*1230*/  FMUL.FTZ R89, R88, c[0x0][0x1e8] ;  /* 0x00007a0058597a20 */ /* 0x000fe20000410000 */
[----:B------:R-:W-:Y:S02]  /*1240*/  @P3 PRMT R50, RZ, 0x7610, R50 ;  /* 0x00007610ff323816 */ /* 0x000fe40000000032 */
[----:B------:R-:W-:-:S03]  /*1250*/  MOV R88, RZ ;  /* 0x000000ff00587202 */ /* 0x000fc60000000f00 */
[----:B------:R-:W-:Y:S02]  /*1260*/  @P3 FMUL.FTZ R88, R89, R50 ;  /* 0x0000003259583220 */ /* 0x000fe40000410000 */
[----:B------:R-:W-:Y:S02]  /*1270*/  IMAD.MOV.U32 R50, RZ, RZ, RZ ;  /* 0x000000ffff327224 */ /* 0x000fe400078e00ff */
[----:B------:R-:W-:Y:S01]  /*1280*/  @P3 FMUL.FTZ R50, R58, R89 ;  /* 0x000000593a323220 */ /* 0x000fe20000410000 */
[----:B------:R-:W-:Y:S01]  /*1290*/  LOP3.LUT P3, RZ, R83, 0xff, RZ, 0xc0, !PT ;  /* 0x000000ff53ff7812 */ /* 0x000fe2000786c0ff */
[-CC-:B------:R-:W-:Y:S02]  /*12a0*/  FFMA.FTZ R89, R73, R86.reuse, R87.reuse ;  /* 0x0000005649597223 */ /* 0x180fe40000010057 */
[----:B------:R-:W-:Y:S01]  /*12b0*/  FFMA.FTZ R86, R78, R86, R87 ;  /* 0x000000564e567223 */ /* 0x000fe20000010057 */
[----:B------:R-:W-:Y:S01]  /*12c0*/  F2FP.BF16.PACK_AB R50, R50, R85 ;  /* 0x000000553232723e */ /* 0x000fe200000010ff */
[----:B------:R-:W-:-:S02]  /*12d0*/  FADD.FTZ R89, R76, -R89 ;  /* 0x800000594c597221 */ /* 0x000fc40000010000 */
[----:B------:R-:W-:Y:S02]  /*12e0*/  FADD.FTZ R87, R77, -R86 ;  /* 0x800000564d577221 */ /* 0x000fe40000010000 */
[C---:B------:R-:W-:Y:S01]  /*12f0*/  FMUL.FTZ R86, R64.reuse, R89 ;  /* 0x0000005940567220 */ /* 0x040fe20000410000 */
[----:B------:R-:W-:Y:S01]  /*1300*/  MOV R89, RZ ;  /* 0x000000ff00597202 */ /* 0x000fe20000000f00 */
[----:B------:R-:W-:Y:S01]  /*1310*/  FMUL.FTZ R90, R64, R87 ;  /* 0x00000057405a7220 */ /* 0x000fe20000410000 */
[----:B------:R-:W-:Y:S01]  /*1320*/  @P1 PRMT R87, RZ, 0x5410, R43 ;  /* 0x00005410ff571816 */ /* 0x000fe2000000002b */
[----:B------:R-:W-:-:S04]  /*1330*/  FADD.FTZ R29, R29, R88 ;  /* 0x000000581d1d7221 */ /* 0x000fc80000010000 */
[----:B------:R-:W-:Y:S01]  /*1340*/  @P1 FADD.FTZ R86, R86, R87 ;  /* 0x0000005756561221 */ /* 0x000fe20000010000 */
[----:B------:R-:W-:-:S03]  /*1350*/  @P1 PRMT R87, RZ, 0x7610, R43 ;  /* 0x00007610ff571816 */ /* 0x000fc6000000002b */
[-C--:B------:R-:W-:Y:S01]  /*1360*/  FMUL.FTZ R64, R86, R61.reuse ;  /* 0x0000003d56407220 */ /* 0x080fe20000410000 */
[----:B------:R-:W-:Y:S01]  /*1370*/  @P0 F2FP.BF16.PACK_AB R86, RZ, R86 ;  /* 0x00000056ff56023e */ /* 0x000fe200000010ff */
[----:B------:R-:W-:Y:S01]  /*1380*/  @P1 FADD.FTZ R90, R90, R87 ;  /* 0x000000575a5a1221 */ /* 0x000fe20000010000 */
[----:B------:R-:W-:Y:S02]  /*1390*/  LOP3.LUT P1, RZ, R84, 0xff, RZ, 0xc0, !PT ;  /* 0x000000ff54ff7812 */ /* 0x000fe4000782c0ff */
[----:B------:R-:W-:Y:S01]  /*13a0*/  @P0 PRMT R47, R86, 0x7610, R47 ;  /* 0x00007610562f0816 */ /* 0x000fe2000000002f */
[----:B------:R-:W-:Y:S01]  /*13b0*/  FMUL.FTZ R91, R90, R61 ;  /* 0x0000003d5a5b7220 */ /* 0x000fe20000410000 */
[----:B------:R-:W-:Y:S01]  /*13c0*/  @P0 F2FP.BF16.PACK_AB R87, RZ, R90 ;  /* 0x0000005aff57023e */ /* 0x000fe200000010ff */
[----:B------:R-:W-:Y:S01]  /*13d0*/  FMUL.FTZ R90, R64, c[0x0][0x1e8] ;  /* 0x00007a00405a7a20 */ /* 0x000fe20000410000 */
[----:B------:R-:W-:Y:S01]  /*13e0*/  HFMA2.MMA R61, -RZ, RZ, 0, 0 ;  /* 0x00000000ff3d7435 */ /* 0x000fe200000001ff */
[----:B------:R-:W-:Y:S01]  /*13f0*/  @P3 PRMT R64, RZ, 0x5410, R51 ;  /* 0x00005410ff403816 */ /* 0x000fe20000000033 */
[----:B------:R-:W-:Y:S01]  /*1400*/  FMUL.FTZ R91, R91, c[0x0][0x1e8] ;  /* 0x00007a005b5b7a20 */ /* 0x000fe20000410000 */
[----:B------:R-:W-:Y:S01]  /*1410*/  @P0 PRMT R47, R47, 0x5410, R87 ;  /* 0x000054102f2f0816 */ /* 0x000fe20000000057 */
[----:B------:R-:W-:-:S02]  /*1420*/  @P3 FMUL.FTZ R89, R57, R90 ;  /* 0x0000005a39593220 */ /* 0x000fc40000410000 */
[----:B------:R-:W-:Y:S01]  /*1430*/  @P3 FMUL.FTZ R61, R90, R64 ;  /* 0x000000405a3d3220 */ /* 0x000fe20000410000 */
[----:B------:R-:W-:Y:S01]  /*1440*/  HFMA2.MMA R90, -RZ, RZ, 0, 0 ;  /* 0x00000000ff5a7435 */ /* 0x000fe200000001ff */
[----:B------:R-:W-:Y:S01]  /*1450*/  @P1 PRMT R51, RZ, 0x7610, R51 ;  /* 0x00007610ff331816 */ /* 0x000fe20000000033 */
[----:B------:R-:W-:Y:S02]  /*1460*/  IMAD.MOV.U32 R64, RZ, RZ, RZ ;  /* 0x000000ffff407224 */ /* 0x000fe400078e00ff */
[----:B------:R-:W-:Y:S02]  /*1470*/  FADD.FTZ R30, R30, R61 ;  /* 0x0000003d1e1e7221 */ /* 0x000fe40000010000 */
[----:B------:R-:W-:Y:S02]  /*1480*/  @P1 FMUL.FTZ R64, R91, R51 ;  /* 0x000000335b401220 */ /* 0x000fe40000410000 */
[----:B------:R-:W-:Y:S01]  /*1490*/  @P1 FMUL.FTZ R90, R60, R91 ;  /* 0x0000005b3c5a1220 */ /* 0x000fe20000410000 */
[----:B------:R-:W-:Y:S01]  /*14a0*/  @P0 LEA R86, P1, R59, c[0x0][0x258], 0x4 ;  /* 0x000096003b560a11 */ /* 0x000fe200078220ff */
[----:B------:R-:W-:-:S03]  /*14b0*/  FADD.FTZ R31, R31, R64 ;  /* 0x000000401f1f7221 */ /* 0x000fc60000010000 */
[----:B------:R-:W-:Y:S02]  /*14c0*/  @P0 LEA.HI.X R87, R59, c[0x0][0x25c], RZ, 0x4, P1 ;  /* 0x000097003b570a11 */ /* 0x000fe400008f24ff */
[----:B------:R-:W-:-:S03]  /*14d0*/  F2FP.BF16.PACK_AB R51, R90, R89 ;  /* 0x000000595a33723e */ /* 0x000fc600000010ff */
[----:B------:R0:W-:Y:S01]  /*14e0*/  @P0 STG.E.128 [R86.64], R44 ;  /* 0x0000002c56000986 */ /* 0x0001e2000c101d04 */
[----:B------:R-:W-:-:S04]  /*14f0*/  LEA R68, P0, R59, c[0x0][0x248], 0x4 ;  /* 0x000092003b447a11 */ /* 0x000fc800078020ff */
[----:B------:R-:W-:-:S05]  /*1500*/  LEA.HI.X R69, R59, c[0x0][0x24c], RZ, 0x4, P0 ;  /* 0x000093003b457a11 */ /* 0x000fca00000f24ff */
[----:B------:R0:W-:Y:S04]  /*1510*/  STG.E.128 [R68.64], R48 ;  /* 0x0000003044007986 */ /* 0x0001e8000c101d04 */
.L_x_315:
[----:B------:R-:W-:Y:S05]  /*1520*/  BSYNC B0 ;  /* 0x0000000000007941 */ /* 0x000fea0003800000 */
.L_x_314:
[----:B0-----:R-:W-:-:S05]  /*1530*/  MOV R48, c[0x0][0x160] ;  /* 0x0000580000307a02 */ /* 0x001fca0000000f00 */
[----:B------:R-:W-:-:S05]  /*1540*/  IMAD R11, R48, 0x4, R11 ;  /* 0x00000004300b7824 */ /* 0x000fca00078e020b */
[----:B------:R-:W-:-:S13]  /*1550*/  ISETP.GE.AND P0, PT, R11, c[0x0][0x164], PT ;  /* 0x000059000b007a0c */ /* 0x000fda0003f06270 */
[----:B-12--5:R-:W-:Y:S01]  /*1560*/  @P0 CALL.REL.NOINC `(.L_x_309) ;  /* 0x0000001000000944 */ /* 0x026fe20003c00000 */
[----:B------:R-:W-:Y:S05]  /*1570*/  BRA `(.L_x_316) ;  /* 0xffffeda000007947 */ /* 0x000fea000383ffff */
.L_x_309:
[----:B0----5:R-:W0:Y:S01]  /*1580*/  S2R R41, SR_TID.X ;  /* 0x0000000000297919 */ /* 0x021e220000002100 */
[----:B------:R-:W-:Y:S01]  /*1590*/  WARPSYNC 0xffffffff ;  /* 0xffffffff00007948 */ /* 0x000fe20003800000 */
[----:B------:R-:W-:Y:S02]  /*15a0*/  BSSY B0, `(.L_x_317) ;  /* 0x000005a000007945 */ /* 0x000fe40003800000 */
[----:B------:R-:W1:Y:S01]  /*15b0*/  S2R R40, SR_CTAID.X ;  /* 0x0000000000287919 */ /* 0x000e620000002500 */
        /* <DEDUP_REMOVED lines=18> */
[----:B------:R0:W-:Y:S01]  /*16e0*/  STS.128 [R0], R16 ;  /* 0x0000001000007388 */ /* 0x0001e20000000c00 */
[----:B----4-:R-:W-:-:S03]  /*16f0*/  FADD.FTZ R2, R2, R7 ;  /* 0x0000000702027221 */ /* 0x010fc60000010000 */
[----:B------:R-:W-:Y:S01]  /*1700*/  STS.128 [R0+0x10], R20 ;  /* 0x0000101400007388 */ /* 0x000fe20000000c00 */
[----:B------:R-:W-:-:S03]  /*1710*/  FADD.FTZ R3, R3, R6 ;  /* 0x0000000603037221 */ /* 0x000fc60000010000 */
[----:B------:R-:W-:Y:S01]  /*1720*/  BAR.SYNC.DEFER_BLOCKING 0x0 ;  /* 0x0000000000007b1d */ /* 0x000fe20000010000 */
[----:B------:R-:W-:Y:S01]  /*1730*/  FADD.FTZ R9, R2, R9 ;  /* 0x0000000902097221 */ /* 0x000fe20000010000 */
        /* <DEDUP_REMOVED lines=64> */
.L_x_318:
[----:B------:R-:W-:Y:S05]  /*1b40*/  BSYNC B0 ;  /* 0x0000000000007941 */ /* 0x000fea0003800000 */
.L_x_317:
[----:B------:R-:W-:Y:S01]  /*1b50*/  FADD.FTZ R29, R16, R29 ;  /* 0x0000001d101d7221 */ /* 0x000fe20000010000 */
[----:B------:R-:W-:Y:S06]  /*1b60*/  @!P0 EXIT ;  /* 0x000000000000894d */ /* 0x000fec0003800000 */
[----:B------:R0:W-:Y:S01]  /*1b70*/  STG.E [R2.64], R37 ;  /* 0x0000002502007986 */ /* 0x0001e2000c101904 */
[----:B-1----:R-:W-:Y:S02]  /*1b80*/  MOV R4, R0 ;  /* 0x0000000000047202 */ /* 0x002fe40000000f00 */
[----:B------:R-:W-:Y:S02]  /*1b90*/  MOV R5, R13 ;  /* 0x0000000d00057202 */ /* 0x000fe40000000f00 */
[----:B0-----:R-:W-:Y:S01]  /*1ba0*/  MOV R2, R8 ;  /* 0x0000000800027202 */ /* 0x001fe20000000f00 */
[----:B------:R-:W-:-:S05]  /*1bb0*/  IMAD.MOV.U32 R3, RZ, RZ, R15 ;  /* 0x000000ffff037224 */ /* 0x000fca00078e000f */
[----:B------:R-:W-:Y:S04]  /*1bc0*/  STG.E [R2.64], R11 ;  /* 0x0000000b02007986 */ /* 0x000fe8000c101904 */
[----:B------:R-:W-:Y:S01]  /*1bd0*/  STG.E [R4.64], R29 ;  /* 0x0000001d04007986 */ /* 0x000fe2000c101904 */
[----:B------:R-:W-:Y:S05]  /*1be0*/  EXIT ;  /* 0x000000000000794d */ /* 0x000fea0003800000 */
.L_x_312:
[----:B------:R-:W-:Y:S01]  /*1bf0*/  HFMA2.MMA R86, -RZ, RZ, 0, 5.9604644775390625e-08 ;  /* 0x00000001ff567435 */ /* 0x000fe200000001ff */
[----:B------:R-:W-:Y:S01]  /*1c00*/  IMAD.MOV.U32 R87, RZ, RZ, R68 ;  /* 0x000000ffff577224 */ /* 0x000fe200078e0044 */
[----:B------:R-:W-:Y:S01]  /*1c10*/  MOV R51, 0x1f ;  /* 0x0000001f00337802 */ /* 0x000fe20000000f00 */
[----:B------:R-:W-:Y:S01]  /*1c20*/  IMAD.MOV.U32 R50, RZ, RZ, -0x1 ;  /* 0xffffffffff327424 */ /* 0x000fe200078e00ff */
[----:B------:R-:W-:Y:S02]  /*1c30*/  MOV R48, 0x1c50 ;  /* 0x00001c5000307802 */ /* 0x000fe40000000f00 */
[----:B-----5:R-:W-:Y:S05]  /*1c40*/  CALL.REL.NOINC `($__internal_14_$__cuda_sm70_shflsync_bfly_p) ;  /* 0x0000046000007944 */ /* 0x020fea0003c00000 */
[----:B-1----:R-:W-:Y:S01]  /*1c50*/  MOV R85, R50 ;  /* 0x0000003200557202 */ /* 0x002fe20000000f00 */
[----:B0-----:R-:W-:Y:S05]  /*1c60*/  BRA `(.L_x_319) ;  /* 0xffffee0000007947 */ /* 0x001fea000383ffff */
.L_x_313:
[----:B------:R-:W-:Y:S01]  /*1c70*/  HFMA2.MMA R51, -RZ, RZ, 0, 1.847743988037109375e-06 ;  /* 0x0000001fff337435 */ /* 0x000fe200000001ff */
[----:B------:R-:W-:Y:S01]  /*1c80*/  MOV R87, R69 ;  /* 0x0000004500577202 */ /* 0x000fe20000000f00 */
[----:B------:R-:W-:Y:S01]  /*1c90*/  IMAD.MOV.U32 R86, RZ, RZ, 0x1 ;  /* 0x00000001ff567424 */ /* 0x000fe200078e00ff */
[----:B------:R-:W-:-:S02]  /*1ca0*/  MOV R50, 0xffffffff ;  /* 0xffffffff00327802 */ /* 0x000fc40000000f00 */
[----:B------:R-:W-:Y:S02]  /*1cb0*/  MOV R48, 0x1cd0 ;  /* 0x00001cd000307802 */ /* 0x000fe40000000f00 */
[----:B01---5:R-:W-:Y:S05]  /*1cc0*/  CALL.REL.NOINC `($__internal_14_$__cuda_sm70_shflsync_bfly_p) ;  /* 0x000003e000007944 */ /* 0x023fea0003c00000 */
[----:B------:R-:W-:Y:S01]  /*1cd0*/  FADD.FTZ R85, R85, R68 ;  /* 0x0000004455557221 */ /* 0x000fe20000010000 */
[----:B0-----:R-:W-:Y:S01]  /*1ce0*/  HFMA2.MMA R51, -RZ, RZ, 0, 1.847743988037109375e-06 ;  /* 0x0000001fff337435 */ /* 0x001fe200000001ff */
[----:B-1----:R-:W-:Y:S01]  /*1cf0*/  FADD.FTZ R69, R69, R50 ;  /* 0x0000003245457221 */ /* 0x002fe20000010000 */
[----:B------:R-:W-:Y:S01]  /*1d00*/  MOV R50, 0xffffffff ;  /* 0xffffffff00327802 */ /* 0x000fe20000000f00 */
[----:B------:R-:W-:Y:S01]  /*1d10*/  IMAD.MOV.U32 R86, RZ, RZ, 0x2 ;  /* 0x00000002ff567424 */ /* 0x000fe200078e00ff */
[----:B------:R-:W-:Y:S01]  /*1d20*/  MOV R48, 0x1d50 ;  /* 0x00001d5000307802 */ /* 0x000fe20000000f00 */
[----:B------:R-:W-:Y:S02]  /*1d30*/  IMAD.MOV.U32 R87, RZ, RZ, R85 ;  /* 0x000000ffff577224 */ /* 0x000fe400078e0055 */
[----:B------:R-:W-:Y:S05]  /*1d40*/  CALL.REL.NOINC `($__internal_14_$__cuda_sm70_shflsync_bfly_p) ;  /* 0x0000036000007944 */ /* 0x000fea0003c00000 */
[----:B0-----:R-:W-:Y:S01]  /*1d50*/  HFMA2.MMA R51, -RZ, RZ, 0, 1.847743988037109375e-06 ;  /* 0x0000001fff337435 */ /* 0x001fe200000001ff */
[----:B-1----:R-:W-:Y:S01]  /*1d60*/  MOV R68, R50 ;  /* 0x0000003200447202 */ /* 0x002fe20000000f00 */
[----:B------:R-:W-:Y:S01]  /*1d70*/  IMAD.MOV.U32 R86, RZ, RZ, 0x2 ;  /* 0x00000002ff567424 */ /* 0x000fe200078e00ff */
[----:B------:R-:W-:Y:S02]  /*1d80*/  MOV R87, R69 ;  /* 0x0000004500577202 */ /* 0x000fe40000000f00 */
[----:B------:R-:W-:-:S02]  /*1d90*/  MOV R50, 0xffffffff ;  /* 0xffffffff00327802 */ /* 0x000fc40000000f00 */
[----:B------:R-:W-:Y:S02]  /*1da0*/  MOV R48, 0x1dc0 ;  /* 0x00001dc000307802 */ /* 0x000fe40000000f00 */
[----:B------:R-:W-:Y:S05]  /*1db0*/  CALL.REL.NOINC `($__internal_14_$__cuda_sm70_shflsync_bfly_p) ;  /* 0x000002f000007944 */ /* 0x000fea0003c00000 */
[----:B------:R-:W-:Y:S01]  /*1dc0*/  FADD.FTZ R85, R68, R85 ;  /* 0x0000005544557221 */ /* 0x000fe20000010000 */
[----:B0-----:R-:W-:Y:S01]  /*1dd0*/  HFMA2.MMA R86, -RZ, RZ, 0, 2.384185791015625e-07 ;  /* 0x00000004ff567435 */ /* 0x001fe200000001ff */
[----:B-1----:R-:W-:Y:S01]  /*1de0*/  FADD.FTZ R69, R69, R50 ;  /* 0x0000003245457221 */ /* 0x002fe20000010000 */
[----:B------:R-:W-:Y:S01]  /*1df0*/  MOV R50, 0xffffffff ;  /* 0xffffffff00327802 */ /* 0x000fe20000000f00 */
[----:B------:R-:W-:Y:S01]  /*1e00*/  IMAD.MOV.U32 R51, RZ, RZ, 0x1f ;  /* 0x0000001fff337424 */ /* 0x000fe200078e00ff */
[----:B------:R-:W-:Y:S02]  /*1e10*/  MOV R87, R85 ;  /* 0x0000005500577202 */ /* 0x000fe40000000f00 */
[----:B------:R-:W-:Y:S02]  /*1e20*/  MOV R48, 0x1e40 ;  /* 0x00001e4000307802 */ /* 0x000fe40000000f00 */
[----:B------:R-:W-:Y:S05]  /*1e30*/  CALL.REL.NOINC `($__internal_14_$__cuda_sm70_shflsync_bfly_p) ;  /* 0x0000027000007944 */ /* 0x000fea0003c00000 */
[----:B0-----:R-:W-:Y:S01]  /*1e40*/  HFMA2.MMA R86, -RZ, RZ, 0, 2.384185791015625e-07 ;  /* 0x00000004ff567435 */ /* 0x001fe200000001ff */
[----:B-1----:R-:W-:Y:S01]  /*1e50*/  MOV R68, R50 ;  /* 0x0000003200447202 */ /* 0x002fe20000000f00 */
[----:B------:R-:W-:Y:S01]  /*1e60*/  IMAD.MOV.U32 R87, RZ, RZ, R69 ;  /* 0x000000ffff577224 */ /* 0x000fe200078e0045 */
[----:B------:R-:W-:-:S02]  /*1e70*/  MOV R51, 0x1f ;  /* 0x0000001f00337802 */ /* 0x000fc40000000f00 */
[----:B------:R-:W-:Y:S02]  /*1e80*/  MOV R50, 0xffffffff ;  /* 0xffffffff00327802 */ /* 0x000fe40000000f00 */
[----:B------:R-:W-:Y:S02]  /*1e90*/  MOV R48, 0x1eb0 ;  /* 0x00001eb000307802 */ /* 0x000fe40000000f00 */
[----:B------:R-:W-:Y:S05]  /*1ea0*/  CALL.REL.NOINC `($__internal_14_$__cuda_sm70_shflsync_bfly_p) ;  /* 0x0000020000007944 */ /* 0x000fea0003c00000 */
[----:B------:R-:W-:Y:S01]  /*1eb0*/  FADD.FTZ R85, R68, R85 ;  /* 0x0000005544557221 */ /* 0x000fe20000010000 */
[----:B0-----:R-:W-:Y:S01]  /*1ec0*/  HFMA2.MMA R51, -RZ, RZ, 0, 1.847743988037109375e-06 ;  /* 0x0000001fff337435 */ /* 0x001fe200000001ff */
[----:B-1----:R-:W-:Y:S01]  /*1ed0*/  FADD.FTZ R69, R69, R50 ;  /* 0x0000003245457221 */ /* 0x002fe20000010000 */
[----:B------:R-:W-:Y:S01]  /*1ee0*/  MOV R50, 0xffffffff ;  /* 0xffffffff00327802 */ /* 0x000fe20000000f00 */
[----:B------:R-:W-:Y:S01]  /*1ef0*/  IMAD.MOV.U32 R86, RZ, RZ, 0x8 ;  /* 0x00000008ff567424 */ /* 0x000fe200078e00ff */
[----:B------:R-:W-:Y:S02]  /*1f00*/  MOV R87, R85 ;  /* 0x0000005500577202 */ /* 0x000fe40000000f00 */
[----:B------:R-:W-:Y:S02]  /*1f10*/  MOV R48, 0x1f30 ;  /* 0x00001f3000307802 */ /* 0x000fe40000000f00 */
[----:B------:R-:W-:Y:S05]  /*1f20*/  CALL.REL.NOINC `($__internal_14_$__cuda_sm70_shflsync_bfly_p) ;  /* 0x0000018000007944 */ /* 0x000fea0003c00000 */
[----:B0-----:R-:W-:Y:S01]  /*1f30*/  HFMA2.MMA R86, -RZ, RZ, 0, 4.76837158203125e-07 ;  /* 0x00000008ff567435 */ /* 0x001fe200000001ff */
[----:B-1----:R-:W-:Y:S01]  /*1f40*/  IMAD.MOV.U32 R68, RZ, RZ, R50 ;  /* 0x000000ffff447224 */ /* 0x002fe200078e0032 */
[----:B------:R-:W-:Y:S01]  /*1f50*/  MOV R87, R69 ;  /* 0x0000004500577202 */ /* 0x000fe20000000f00 */
[----:B------:R-:W-:Y:S01]  /*1f60*/  IMAD.MOV.U32 R50, RZ, RZ, -0x1 ;  /* 0xffffffffff327424 */ /* 0x000fe200078e00ff */
[----:B------:R-:W-:-:S02]  /*1f70*/  MOV R51, 0x1f ;  /* 0x0000001f00337802 */ /* 0x000fc40000000f00 */
[----:B------:R-:W-:Y:S02]  /*1f80*/  MOV R48, 0x1fa0 ;  /* 0x00001fa000307802 */ /* 0x000fe40000000f00 */
[----:B------:R-:W-:Y:S05]  /*1f90*/  CALL.REL.NOINC `($__internal_14_$__cuda_sm70_shflsync_bfly_p) ;  /* 0x0000011000007944 */ /* 0x000fea0003c00000 */
[----:B------:R-:W-:Y:S01]  /*1fa0*/  FADD.FTZ R68, R68, R85 ;  /* 0x0000005544447221 */ /* 0x000fe20000010000 */
[----:B0-----:R-:W-:Y:S01]  /*1fb0*/  HFMA2.MMA R86, -RZ, RZ, 0, 9.5367431640625e-07 ;  /* 0x00000010ff567435 */ /* 0x001fe200000001ff */
[----:B-1----:R-:W-:Y:S01]  /*1fc0*/  FADD.FTZ R69, R69, R50 ;  /* 0x0000003245457221 */ /* 0x002fe20000010000 */
[----:B------:R-:W-:Y:S01]  /*1fd0*/  MOV R51, 0x1f ;  /* 0x0000001f00337802 */ /* 0x000fe20000000f00 */
[----:B------:R-:W-:Y:S01]  /*1fe0*/  IMAD.MOV.U32 R87, RZ, RZ, R68 ;  /* 0x000000ffff577224 */ /* 0x000fe200078e0044 */
[----:B------:R-:W-:Y:S02]  /*1ff0*/  MOV R50, 0xffffffff ;  /* 0xffffffff00327802 */ /* 0x000fe40000000f00 */
[----:B------:R-:W-:Y:S02]  /*2000*/  MOV R48, 0x2020 ;  /* 0x0000202000307802 */ /* 0x000fe40000000f00 */
[----:B------:R-:W-:Y:S05]  /*2010*/  CALL.REL.NOINC `($__internal_14_$__cuda_sm70_shflsync_bfly_p) ;  /* 0x0000009000007944 */ /* 0x000fea0003c00000 */
[----:B0-----:R-:W-:Y:S01]  /*2020*/  HFMA2.MMA R86, -RZ, RZ, 0, 9.5367431640625e-07 ;  /* 0x00000010ff567435 */ /* 0x001fe200000001ff */
[----:B-1----:R-:W-:Y:S01]  /*2030*/  MOV R85, R50 ;  /* 0x0000003200557202 */ /* 0x002fe20000000f00 */
[----:B------:R-:W-:Y:S01]  /*2040*/  IMAD.MOV.U32 R51, RZ, RZ, 0x1f ;  /* 0x0000001fff337424 */ /* 0x000fe200078e00ff */
[----:B------:R-:W-:-:S02]  /*2050*/  MOV R87, R69 ;  /* 0x0000004500577202 */ /* 0x000fc40000000f00 */
[----:B------:R-:W-:Y:S02]  /*2060*/  MOV R50, 0xffffffff ;  /* 0xffffffff00327802 */ /* 0x000fe40000000f00 */
[----:B------:R-:W-:Y:S02]  /*2070*/  MOV R48, 0x2090 ;  /* 0x0000209000307802 */ /* 0x000fe40000000f00 */
[----:B------:R-:W-:Y:S05]  /*2080*/  CALL.REL.NOINC `($__internal_14_$__cuda_sm70_shflsync_bfly_p) ;  /* 0x0000002000007944 */ /* 0x000fea0003c00000 */
[----:B-1----:R-:W-:Y:S01]  /*2090*/  MOV R88, R50 ;  /* 0x0000003200587202 */ /* 0x002fe20000000f00 */
[----:B0-----:R-:W-:Y:S05]  /*20a0*/  BRA `(.L_x_320) ;  /* 0xffffeae000007947 */ /* 0x001fea000383ffff */
        .weak           $__internal_14_$__cuda_sm70_shflsync_bfly_p
        .type           $__internal_14_$__cuda_sm70_shflsync_bfly_p,@function
        .size           $__internal_14_$__cuda_sm70_shflsync_bfly_p,(.L_x_4394 - $__internal_14_$__cuda_sm70_shflsync_bfly_p)
$__internal_14_$__cuda_sm70_shflsync_bfly_p:
[----:B------:R-:W-:Y:S01]  /*20b0*/  HFMA2.MMA R49, -RZ, RZ, 0, 0 ;  /* 0x00000000ff317435 */ /* 0x000fe200000001ff */
[----:B------:R-:W-:Y:S04]  /*20c0*/  WARPSYNC R50 ;  /* 0x0000003200007348 */ /* 0x000fe80003800000 */
[----:B------:R0:W1:Y:S01]  /*20d0*/  SHFL.BFLY PT, R50, R87, R86, R51 ;  /* 0x0c00005657327389 */ /* 0x00006200000e0033 */
[----:B------:R-:W-:Y:S05]  /*20e0*/  RET.REL.NODEC R48 `(_ZN10layer_norm13ln_bwd_kernelINS_13Kernel_traitsI13__nv_bfloat16S2_S2_S2_fjLj256ELj1ELj4ELj1ELj16ENS_18Kernel_traits_baseILj256ES2_S2_S2_S2_fjLj128EEEEELb1ELb1ELb0ELb0EEEvNS_9BwdParamsE) ;  /* 0xffffdf1030007950 */ /* 0x000fea0003c3ffff */
.L_x_321:
        /* <DEDUP_REMOVED lines=9> */
.L_x_4394:


//--------------------- .text._ZN10layer_norm13ln_bwd_kernelINS_13Kernel_traitsI13__nv_bfloat16S2_S2_S2_fjLj256ELj1ELj4ELj1ELj16ENS_18Kernel_traits_baseILj256ES2_S2_S2_S2_fjLj128EEEEELb1ELb1ELb0ELb1EEEvNS_9BwdParamsE --------------------------
	.section	.text._ZN10layer_norm13ln_bwd_kernelINS_13Kernel_traitsI13__nv_bfloat16S2_S2_S2_fjLj256ELj1ELj4ELj1ELj16ENS_18Kernel_traits_baseILj256ES2_S2_S2_S2_fjLj128EEEEELb1ELb1ELb0ELb1EEEvNS_9BwdParamsE,"ax",@progbits
	.sectioninfo	@"SHI_REGISTERS=80"
	.align	128
        .global         _ZN10layer_norm13ln_bwd_kernelINS_13Kernel_traitsI13__nv_bfloat16S2_S2_S2_fjLj256ELj1ELj4ELj1ELj16ENS_18Kernel_traits_baseILj256ES2_S2_S2_S2_fjLj128EEEEELb1ELb1ELb0ELb1EEEvNS_9BwdParamsE
        .type           _ZN10layer_norm13ln_bwd_kernelINS_13Kernel_traitsI13__nv_bfloat16S2_S2_S2_fjLj256ELj1ELj4ELj1ELj16ENS_18Kernel_traits_baseILj256ES2_S2_S2_S2_fjLj128EEEEELb1ELb1ELb0ELb1EEEvNS_9BwdParamsE,@function
        .size           _ZN10layer_norm13ln_bwd_kernelINS_13Kernel_traitsI13__nv_bfloat16S2_S2_S2_fjLj256ELj1ELj4ELj1ELj16ENS_18Kernel_traits_baseILj256ES2_S2_S2_S2_fjLj128EEEEELb1ELb1ELb0ELb1EEEvNS_9BwdParamsE,(.L_x_4395 - _ZN10layer_norm13ln_bwd_kernelINS_13Kernel_traitsI13__nv_bfloat16S2_S2_S2_fjLj256ELj1ELj4ELj1ELj16ENS_18Kernel_traits_baseILj256ES2_S2_S2_S2_fjLj128EEEEELb1ELb1ELb0ELb1EEEvNS_9BwdParamsE)
        .other          _ZN10layer_norm13ln_bwd_kernelINS_13Kernel_traitsI13__nv_bfloat16S2_S2_S2_fjLj256ELj1ELj4ELj1ELj16ENS_18Kernel_traits_baseILj256ES2_S2_S2_S2_fjLj128EEEEELb1ELb1ELb0ELb1EEEvNS_9BwdParamsE,@"STO_CUDA_ENTRY STV_DEFAULT"
_ZN10layer_norm13ln_bwd_kernelINS_13Kernel_traitsI13__nv_bfloat16S2_S2_S2_fjLj256ELj1ELj4ELj1ELj16ENS_18Kernel_traits_baseILj256ES2_S2_S2_S2_fjLj128EEEEELb1ELb1ELb0ELb1EEEvNS_9BwdParamsE:
.text._ZN10layer_norm13ln_bwd_kernelINS_13Kernel_traitsI13__nv_bfloat16S2_S2_S2_fjLj256ELj1ELj4ELj1ELj16ENS_18Kernel_traits_baseILj256ES2_S2_S2_S2_fjLj128EEEEELb1ELb1ELb0ELb1EEEvNS_9BwdParamsE:
[----:B------:R-:W-:Y:S02]  /*0000*/  MOV R1, c[0x0][0x28] ;  /* 0x00000a0000017a02 */ /* 0x000fe40000000f00 */
[----:B------:R-:W0:Y:S01]  /*0010*/  S2R R49, SR_TID.X ;  /* 0x0000000000317919 */ /* 0x000e220000002100 */
[----:B------:R-:W-:Y:S01]  /*0020*/  ULDC.64 UR4, c[0x0][0x118] ;  /* 0x0000460000047ab9 */ /* 0x000fe20000000a00 */
[----:B0-----:R-:W-:-:S04]  /*0030*/  SHF.L.U32 R0, R49, 0x4, RZ ;  /* 0x0000000431007819 */ /* 0x001fc800000006ff */
[----:B------:R-:W-:-:S04]  /*0040*/  LOP3.LUT R0, R0, 0x1f0, RZ, 0xc0, !PT ;  /* 0x000001f000007812 */ /* 0x000fc800078ec0ff */
[----:B------:R-:W-:-:S05]  /*0050*/  IADD3 R20, P0, R0, c[0x0][0x1c8], RZ ;  /* 0x0000720000147a10 */ /* 0x000fca0007f1e0ff */
[----:B------:R-:W-:-:S06]  /*0060*/  IMAD.X R21, RZ, RZ, c[0x0][0x1cc], P0 ;  /* 0x00007300ff157624 */ /* 0x000fcc00000e06ff */
[----:B------:R-:W5:Y:S01]  /*0070*/  LDG.E.128 R20, [R20.64] ;  /* 0x0000000414147981 */ /* 0x000f62000c1e1d00 */
[----:B------:R-:W-:Y:S02]  /*0080*/  SHF.R.U32.HI R50, RZ, 0x5, R49 ;  /* 0x00000005ff327819 */ /* 0x000fe40000011631 */
[----:B------:R-:W-:Y:S01]  /*0090*/  LOP3.LUT R49, R49, 0x1f, RZ, 0xc0, !PT ;  /* 0x0000001f31317812 */ /* 0x000fe200078ec0ff */
[----:B------:R-:W0:Y:S02]  /*00a0*/  S2R R3, SR_CTAID.X ;  /* 0x0000000000037919 */ /* 0x000e240000002500 */
[----:B0-----:R-:W-:-:S04]  /*00b0*/  LEA R50, R3, R50, 0x2 ;  /* 0x0000003203327211 */ /* 0x001fc800078e10ff */
        /* <DEDUP_REMOVED lines=8> */
[----:B-----5:R-:W-:Y:S01]  /*0140*/  CS2R R22, SRZ ;  /* 0x0000000000167805 */ /* 0x020fe2000001ff00 */
[----:B------:R-:W-:Y:S01]  /*0150*/  CS2R R20, SRZ ;  /* 0x0000000000147805 */ /* 0x000fe2000001ff00 */
[----:B------:R-:W-:Y:S01]  /*0160*/  CS2R R26, SRZ ;  /* 0x00000000001a7805 */ /* 0x000fe2000001ff00 */
[----:B------:R-:W-:Y:S01]  /*0170*/  CS2R R24, SRZ ;  /* 0x0000000000187805 */ /* 0x000fe2000001ff00 */
[----:B------:R-:W-:Y:S01]  /*0180*/  CS2R R18, SRZ ;  /* 0x0000000000127805 */ /* 0x000fe2000001ff00 */
[----:B------:R-:W-:Y:S01]  /*0190*/  CS2R R16, SRZ ;  /* 0x0000000000107805 */ /* 0x000fe2000001ff00 */
[----:B------:R-:W-:Y:S05]  /*01a0*/  BRA `(.L_x_323) ;  /* 0x000014d000007947 */ /* 0x000fea0003800000 */
.L_x_322:
[----:B------:R-:W-:-:S04]  /*01b0*/  LEA R16, P0, R49, c[0x0][0x1b0], 0x4 ;  /* 0x00006c0031107a11 */ /* 0x000fc800078020ff */
        /* <DEDUP_REMOVED lines=24> */
.L_x_327:
[C---:B------:R-:W-:Y:S01]  /*0340*/  IMAD R28, R50.reuse, c[0x0][0x168], RZ ;  /* 0x00005a00321c7a24 */ /* 0x040fe200078e02ff */
[----:B------:R-:W-:Y:S02]  /*0350*/  ISETP.NE.U32.AND P1, PT, RZ, c[0x0][0x1c0], PT ;  /* 0x00007000ff007a0c */ /* 0x000fe40003f25070 */
[----:B------:R-:W-:Y:S02]  /*0360*/  MOV R65, 0x4 ;  /* 0x0000000400417802 */ /* 0x000fe40000000f00 */
[----:B------:R-:W-:Y:S02]  /*0370*/  SHF.R.S32.HI R29, RZ, 0x1f, R28 ;  /* 0x0000001fff1d7819 */ /* 0x000fe4000001141c */
[----:B------:R-:W-:Y:S01]  /*0380*/  ISETP.NE.AND.EX P1, PT, RZ, c[0x0][0x1c4], PT, P1 ;  /* 0x00007100ff007a0c */ /* 0x000fe20003f25310 */
[----:B------:R-:W-:Y:S01]  /*0390*/  IMAD.WIDE R46, R50, R65, c[0x0][0x1a0] ;  /* 0x00006800322e7625 */ /* 0x000fe200078e0241 */
[----:B------:R-:W-:Y:S02]  /*03a0*/  LEA.HI R60, R29, R28, RZ, 0x3 ;  /* 0x0000001c1d3c7211 */ /* 0x000fe400078f18ff */
[----:B------:R-:W-:-:S02]  /*03b0*/  SHF.R.S32.HI R29, RZ, 0x1f, R50 ;  /* 0x0000001fff1d7819 */ /* 0x000fc40000011432 */
[----:B------:R-:W-:Y:S01]  /*03c0*/  LEA.HI.SX32 R60, R60, R49, 0x1d ;  /* 0x000000313c3c7211 */ /* 0x000fe200078feaff */
[----:B------:R0:W2:Y:S03]  /*03d0*/  LDG.E R68, [R46.64] ;  /* 0x000000042e447981 */ /* 0x0000a6000c1e1900 */
[----:B------:R-:W-:Y:S01]  /*03e0*/  SHF.R.U32.HI R58, RZ, 0x1c, R60 ;  /* 0x0000001cff3a7819 */ /* 0x000fe2000001163c */
[----:B------:R-:W-:Y:S02]  /*03f0*/  IMAD.SHL.U32 R59, R60, 0x10, RZ ;  /* 0x000000103c3b7824 */ /* 0x000fe400078e00ff */
[----:B------:R-:W-:-:S03]  /*0400*/  @P1 LEA R66, P0, R50, c[0x0][0x1c0], 0x1 ;  /* 0x0000700032421a11 */ /* 0x000fc600078008ff */
[----:B------:R-:W-:Y:S02]  /*0410*/  IADD3 R28, P2, R59, c[0x0][0x188], RZ ;  /* 0x000062003b1c7a10 */ /* 0x000fe40007f5e0ff */
[----:B------:R-:W-:Y:S02]  /*0420*/  @P1 LEA.HI.X R67, R50, c[0x0][0x1c4], R29, 0x1, P0 ;  /* 0x0000710032431a11 */ /* 0x000fe400000f0c1d */
[----:B------:R-:W-:Y:S02]  /*0430*/  IADD3.X R29, R58, c[0x0][0x18c], RZ, P2, !PT ;  /* 0x000063003a1d7a10 */ /* 0x000fe400017fe4ff */
[----:B------:R-:W-:Y:S01]  /*0440*/  MOV R33, 0x10 ;  /* 0x0000001000217802 */ /* 0x000fe20000000f00 */
[----:B------:R-:W-:Y:S01]  /*0450*/  IMAD.WIDE R64, R50, R65, c[0x0][0x1a8] ;  /* 0x00006a0032407625 */ /* 0x000fe200078e0241 */
[----:B------:R1:W3:Y:S04]  /*0460*/  @P1 LDG.E.U16 R66, [R66.64] ;  /* 0x0000000442421981 */ /* 0x0002e8000c1e1500 */
[----:B------:R-:W4:Y:S01]  /*0470*/  LDG.E.128 R28, [R28.64] ;  /* 0x000000041c1c7981 */ /* 0x000f22000c1e1d00 */
[----:B------:R-:W-:-:S03]  /*0480*/  IMAD.WIDE.U32 R32, R60, R33, c[0x0][0x208] ;  /* 0x000082003c207625 */ /* 0x000fc600078e0021 */
[----:B------:R4:W3:Y:S04]  /*0490*/  LDG.E R61, [R64.64] ;  /* 0x00000004403d7981 */ /* 0x0008e8000c1e1900 */
[----:B------:R-:W3:Y:S01]  /*04a0*/  LDG.E.128 R32, [R32.64] ;  /* 0x0000000420207981 */ /* 0x000ee2000c1e1d00 */
[----:B0-----:R-:W-:-:S04]  /*04b0*/  LEA R46, P3, R60, c[0x0][0x190], 0x3 ;  /* 0x000064003c2e7a11 */ /* 0x001fc800078618ff */
[----:B------:R-:W-:-:S06]  /*04c0*/  LEA.HI.X R47, R60, c[0x0][0x194], RZ, 0x3, P3 ;  /* 0x000065003c2f7a11 */ /* 0x000fcc00018f1cff */
[----:B-----5:R-:W5:Y:S01]  /*04d0*/  LDG.E.64 R46, [R46.64] ;  /* 0x000000042e2e7981 */ /* 0x020f62000c1e1b00 */
[----:B------:R-:W-:-:S04]  /*04e0*/  ISETP.NE.U32.AND P0, PT, RZ, c[0x0][0x218], PT ;  /* 0x00008600ff007a0c */ /* 0x000fc80003f05070 */
[----:B------:R-:W-:-:S13]  /*04f0*/  ISETP.NE.AND.EX P0, PT, RZ, c[0x0][0x21c], PT, P0 ;  /* 0x00008700ff007a0c */ /* 0x000fda0003f05300 */
[----:B------:R-:W-:-:S04]  /*0500*/  @P0 LEA R62, P2, R60, c[0x0][0x218], 0x4 ;  /* 0x000086003c3e0a11 */ /* 0x000fc800078420ff */
[----:B------:R-:W-:Y:S02]  /*0510*/  @P0 LEA.HI.X R63, R60, c[0x0][0x21c], RZ, 0x4, P2 ;  /* 0x000087003c3f0a11 */ /* 0x000fe400010f24ff */
[----:B------:R-:W-:-:S03]  /*0520*/  ISETP.NE.AND P2, PT, R48, RZ, PT ;  /* 0x000000ff3000720c */ /* 0x000fc60003f45270 */
[----:B------:R0:W5:Y:S01]  /*0530*/  @P0 LDG.E.128 R24, [R62.64] ;  /* 0x000000043e180981 */ /* 0x000162000c1e1d00 */
[----:B------:R-:W-:Y:S02]  /*0540*/  MOV R60, 0x3f800000 ;  /* 0x3f800000003c7802 */ /* 0x000fe40000000f00 */
[----:B--2---:R-:W-:Y:S02]  /*0550*/  FSEL R68, R68, RZ, !P2 ;  /* 0x000000ff44447208 */ /* 0x004fe40005000000 */
[--C-:B----4-:R-:W-:Y:S02]  /*0560*/  PRMT R65, RZ, 0x7610, R28.reuse ;  /* 0x00007610ff417816 */ /* 0x110fe4000000001c */
[----:B0-----:R-:W-:Y:S02]  /*0570*/  PRMT R63, RZ, 0x5410, R28 ;  /* 0x00005410ff3f7816 */ /* 0x001fe4000000001c */
[----:B-1----:R-:W-:Y:S02]  /*0580*/  PRMT R67, RZ, 0x5410, R29 ;  /* 0x00005410ff437816 */ /* 0x002fe4000000001d */
[----:B------:R-:W-:Y:S01]  /*0590*/  PRMT R73, RZ, 0x5410, R31 ;  /* 0x00005410ff497816 */ /* 0x000fe2000000001f */
[C---:B------:R-:W-:Y:S01]  /*05a0*/  FADD.FTZ R76, -R68.reuse, R65 ;  /* 0x00000041444c7221 */ /* 0x040fe20000010100 */
[----:B------:R-:W-:Y:S01]  /*05b0*/  PRMT R29, RZ, 0x7610, R29 ;  /* 0x00007610ff1d7816 */ /* 0x000fe2000000001d */
[----:B------:R-:W-:Y:S01]  /*05c0*/  FADD.FTZ R28, -R68, R63 ;  /* 0x0000003f441c7221 */ /* 0x000fe20000010100 */
[----:B------:R-:W-:-:S02]  /*05d0*/  PRMT R69, RZ, 0x5410, R30 ;  /* 0x00005410ff457816 */ /* 0x000fc4000000001e */
[----:B------:R-:W-:Y:S01]  /*05e0*/  PRMT R71, RZ, 0x7610, R30 ;  /* 0x00007610ff477816 */ /* 0x000fe2000000001e */
[C---:B------:R-:W-:Y:S01]  /*05f0*/  FADD.FTZ R72, -R68.reuse, R67 ;  /* 0x0000004344487221 */ /* 0x040fe20000010100 */
[----:B------:R-:W-:Y:S01]  /*0600*/  PRMT R31, RZ, 0x7610, R31 ;  /* 0x00007610ff1f7816 */ /* 0x000fe2000000001f */
[C---:B------:R-:W-:Y:S01]  /*0610*/  FADD.FTZ R30, -R68.reuse, R73 ;  /* 0x00000049441e7221 */ /* 0x040fe20000010100 */
[--C-:B---3--:R-:W-:Y:S01]  /*0620*/  PRMT R63, RZ, 0x7610, R32.reuse ;  /* 0x00007610ff3f7816 */ /* 0x108fe20000000020 */
[C---:B------:R-:W-:Y:S01]  /*0630*/  FADD.FTZ R74, -R68.reuse, R29 ;  /* 0x0000001d444a7221 */ /* 0x040fe20000010100 */
[----:B------:R-:W-:Y:S01]  /*0640*/  PRMT R73, RZ, 0x5410, R32 ;  /* 0x00005410ff497816 */ /* 0x000fe20000000020 */
[C---:B------:R-:W-:Y:S01]  /*0650*/  FMUL.FTZ R75, R61.reuse, R76 ;  /* 0x0000004c3d4b7220 */ /* 0x040fe20000410000 */
[----:B------:R-:W-:Y:S01]  /*0660*/  @P1 PRMT R60, RZ, 0x5410, R66 ;  /* 0x00005410ff3c1816 */ /* 0x000fe20000000042 */
[C---:B------:R-:W-:Y:S01]  /*0670*/  FADD.FTZ R62, -R68.reuse, R69 ;  /* 0x00000045443e7221 */ /* 0x040fe20000010100 */
[--C-:B------:R-:W-:Y:S01]  /*0680*/  PRMT R32, RZ, 0x5410, R33.reuse ;  /* 0x00005410ff207816 */ /* 0x100fe20000000021 */
[C---:B------:R-:W-:Y:S01]  /*0690*/  FMUL.FTZ R28, R61.reuse, R28 ;  /* 0x0000001c3d1c7220 */ /* 0x040fe20000410000 */
[----:B------:R-:W-:Y:S01]  /*06a0*/  PRMT R65, RZ, 0x7610, R33 ;  /* 0x00007610ff417816 */ /* 0x000fe20000000021 */
[C---:B------:R-:W-:Y:S01]  /*06b0*/  FADD.FTZ R64, -R68.reuse, R71 ;  /* 0x0000004744407221 */ /* 0x040fe20000010100 */
[----:B------:R-:W-:Y:S01]  /*06c0*/  PRMT R66, RZ, 0x5410, R35 ;  /* 0x00005410ff427816 */ /* 0x000fe20000000023 */
[----:B------:R-:W-:Y:S01]  /*06d0*/  FADD.FTZ R68, -R68, R31 ;  /* 0x0000001f44447221 */ /* 0x000fe20000010100 */
[----:B------:R-:W-:Y:S01]  /*06e0*/  PRMT R70, RZ, 0x7610, R35 ;  /* 0x00007610ff467816 */ /* 0x000fe20000000023 */
[----:B------:R-:W-:Y:S01]  /*06f0*/  FMUL.FTZ R33, R61, R72 ;  /* 0x000000483d217220 */ /* 0x000fe20000410000 */
[----:B------:R-:W-:Y:S01]  /*0700*/  PRMT R31, RZ, 0x5410, R34 ;  /* 0x00005410ff1f7816 */ /* 0x000fe20000000022 */
[----:B------:R-:W-:-:S02]  /*0710*/  FADD.FTZ R41, R63, R41 ;  /* 0x000000293f297221 */ /* 0x000fc40000010000 */
[-C--:B------:R-:W-:Y:S02]  /*0720*/  FFMA.FTZ R42, R75, R63.reuse, R42 ;  /* 0x0000003f4b2a7223 */ /* 0x080fe4000001002a */
[----:B------:R-:W-:Y:S02]  /*0730*/  FMUL.FTZ R72, R52, R63 ;  /* 0x0000003f34487220 */ /* 0x000fe40000410000 */
[----:B------:R-:W-:Y:S02]  /*0740*/  FMUL.FTZ R35, R61, R74 ;  /* 0x0000004a3d237220 */ /* 0x000fe40000410000 */
[----:B------:R-:W-:Y:S02]  /*0750*/  FADD.FTZ R43, R73, R43 ;  /* 0x0000002b492b7221 */ /* 0x000fe40000010000 */
[-C--:B------:R-:W-:Y:S02]  /*0760*/  FFMA.FTZ R45, R28, R73.reuse, R45 ;  /* 0x000000491c2d7223 */ /* 0x080fe4000001002d */
[----:B------:R-:W-:Y:S01]  /*0770*/  FMUL.FTZ R63, R61, R62 ;  /* 0x0000003e3d3f7220 */ /* 0x000fe20000410000 */
[----:B------:R-:W-:Y:S01]  /*0780*/  PRMT R29, RZ, 0x7610, R34 ;  /* 0x00007610ff1d7816 */ /* 0x000fe20000000022 */
[----:B------:R-:W-:-:S02]  /*0790*/  FMUL.FTZ R73, R44, R73 ;  /* 0x000000492c497220 */ /* 0x000fc40000410000 */
[----:B------:R-:W-:Y:S02]  /*07a0*/  FADD.FTZ R37, R65, R37 ;  /* 0x0000002541257221 */ /* 0x000fe40000010000 */
[-C--:B------:R-:W-:Y:S02]  /*07b0*/  FFMA.FTZ R38, R35, R65.reuse, R38 ;  /* 0x0000004123267223 */ /* 0x080fe40000010026 */
[----:B------:R-:W-:Y:S02]  /*07c0*/  FMUL.FTZ R34, R54, R65 ;  /* 0x0000004136227220 */ /* 0x000fe40000410000 */
[----:B------:R-:W-:Y:S02]  /*07d0*/  FADD.FTZ R6, R31, R6 ;  /* 0x000000061f067221 */ /* 0x000fe40000010000 */
[-C--:B------:R-:W-:Y:S02]  /*07e0*/  FFMA.FTZ R2, R63, R31.reuse, R2 ;  /* 0x0000001f3f027223 */ /* 0x080fe40000010002 */
[----:B------:R-:W-:-:S02]  /*07f0*/  FMUL.FTZ R62, R53, R31 ;  /* 0x0000001f353e7220 */ /* 0x000fc40000410000 */
[----:B------:R-:W-:Y:S02]  /*0800*/  FMUL.FTZ R65, R61, R64 ;  /* 0x000000403d417220 */ /* 0x000fe40000410000 */
[----:B------:R-:W-:Y:S02]  /*0810*/  FADD.FTZ R31, RZ, R73 ;  /* 0x00000049ff1f7221 */ /* 0x000fe40000010000 */
[----:B------:R-:W-:Y:S02]  /*0820*/  FFMA.FTZ R64, R28, R73, RZ ;  /* 0x000000491c407223 */ /* 0x000fe400000100ff */
[----:B------:R-:W-:Y:S02]  /*0830*/  FADD.FTZ R39, R32, R39 ;  /* 0x0000002720277221 */ /* 0x000fe40000010000 */
        /* <DEDUP_REMOVED lines=9> */
[----:B------:R-:W-:Y:S02]  /*08d0*/  FADD.FTZ R31, R31, R34 ;  /* 0x000000221f1f7221 */ /* 0x000fe40000010000 */
[----:B------:R-:W-:Y:S02]  /*08e0*/  FFMA.FTZ R29, R35, R34, R29 ;  /* 0x00000022231d7223 */ /* 0x000fe4000001001d */
        /* <DEDUP_REMOVED lines=15> */
[----:B------:R-:W-:Y:S01]  /*09e0*/  FFMA.FTZ R29, R68, R69, R29 ;  /* 0x00000045441d7223 */ /* 0x000fe2000001001d */
[----:B------:R-:W-:Y:S05]  /*09f0*/  BRA.DIV ~URZ, `(.L_x_324) ;  /* 0x000011927f007947 */ /* 0x000fea000b800000 */
[----:B------:R0:W1:Y:S02]  /*0a00*/  SHFL.BFLY PT, R77, R76, 0x1, 0x1f ;  /* 0x0c201f004c4d7f89 */ /* 0x00006400000e0000 */
.L_x_328:
        /* <DEDUP_REMOVED lines=18> */
.L_x_329:
[----:B-1----:R-:W-:Y:S01]  /*0b30*/  FADD.FTZ R77, R77, R76 ;  /* 0x0000004c4d4d7221 */ /* 0x002fe20000010000 */
[----:B------:R-:W-:Y:S01]  /*0b40*/  ISETP.NE.U32.AND P1, PT, RZ, c[0x0][0x258], PT ;  /* 0x00009600ff007a0c */ /* 0x000fe20003f25070 */
[----:B--2---:R-:W-:Y:S02]  /*0b50*/  FADD.FTZ R30, R30, R29 ;  /* 0x0000001d1e1e7221 */ /* 0x004fe40000010000 */
[----:B------:R-:W-:Y:S01]  /*0b60*/  FMUL.FTZ R70, R77, c[0x0][0x1e0] ;  /* 0x000078004d467a20 */ /* 0x000fe20000410000 */
[----:B------:R-:W-:Y:S01]  /*0b70*/  ISETP.NE.AND.EX P1, PT, RZ, c[0x0][0x25c], PT, P1 ;  /* 0x00009700ff007a0c */ /* 0x000fe20003f25310 */
[----:B------:R-:W-:-:S02]  /*0b80*/  FMUL.FTZ R71, R30, c[0x0][0x1e0] ;  /* 0x000078001e477a20 */ /* 0x000fc40000410000 */
[----:B-----5:R-:W-:Y:S01]  /*0b90*/  IMAD.MOV.U32 R30, RZ, RZ, R46 ;  /* 0x000000ffff1e7224 */ /* 0x020fe200078e002e */
[----:B------:R-:W-:-:S05]  /*0ba0*/  FSEL R70, R70, RZ, !P2 ;  /* 0x000000ff46467208 */ /* 0x000fca0005000000 */
[-CC-:B------:R-:W-:Y:S02]  /*0bb0*/  FFMA.FTZ R28, R28, R71.reuse, R70.reuse ;  /* 0x000000471c1c7223 */ /* 0x180fe40000010046 */
[----:B------:R-:W-:Y:S02]  /*0bc0*/  FFMA.FTZ R75, R75, R71, R70 ;  /* 0x000000474b4b7223 */ /* 0x000fe40000010046 */
[----:B------:R-:W-:Y:S02]  /*0bd0*/  FADD.FTZ R28, R73, -R28 ;  /* 0x8000001c491c7221 */ /* 0x000fe40000010000 */
[----:B------:R-:W-:Y:S02]  /*0be0*/  FADD.FTZ R74, R72, -R75 ;  /* 0x8000004b484a7221 */ /* 0x000fe40000010000 */
[----:B------:R-:W-:Y:S01]  /*0bf0*/  FMUL.FTZ R73, R61, R28 ;  /* 0x0000001c3d497220 */ /* 0x000fe20000410000 */
[----:B------:R-:W-:-:S05]  /*0c00*/  @P0 PRMT R28, RZ, 0x5410, R24 ;  /* 0x00005410ff1c0816 */ /* 0x000fca0000000018 */
[----:B------:R-:W-:-:S05]  /*0c10*/  @P0 FADD.FTZ R73, R73, R28 ;  /* 0x0000001c49490221 */ /* 0x000fca0000010000 */
[----:B------:R-:W-:-:S04]  /*0c20*/  @P1 F2FP.BF16.PACK_AB R28, RZ, R73 ;  /* 0x00000049ff1c123e */ /* 0x000fc800000010ff */
[----:B------:R-:W-:Y:S02]  /*0c30*/  @P1 PRMT R16, R28, 0x7610, R16 ;  /* 0x000076101c101816 */ /* 0x000fe40000000010 */
[----:B------:R-:W-:-:S04]  /*0c40*/  IADD3 R28, P2, R59, c[0x0][0x170], RZ ;  /* 0x00005c003b1c7a10 */ /* 0x000fc80007f5e0ff */
[----:B0-----:R-:W-:Y:S02]  /*0c50*/  IADD3.X R29, R58, c[0x0][0x174], RZ, P2, !PT ;  /* 0x00005d003a1d7a10 */ /* 0x001fe400017fe4ff */
[----:B------:R-:W-:-:S04]  /*0c60*/  LOP3.LUT P2, RZ, R30, 0xff, RZ, 0xc0, !PT ;  /* 0x000000ff1eff7812 */ /* 0x000fc8000784c0ff */
[----:B------:R-:W2:Y:S01]  /*0c70*/  LDG.E.128 R28, [R28.64] ;  /* 0x000000041c1c7981 */ /* 0x000ea2000c1e1d00 */
[----:B------:R-:W-:Y:S01]  /*0c80*/  FMUL.FTZ R73, R73, R60 ;  /* 0x0000003c49497220 */ /* 0x000fe20000410000 */
[----:B------:R-:W-:Y:S01]  /*0c90*/  LOP3.LUT P6, RZ, R46, 0xff000000, RZ, 0xc0, !PT ;  /* 0xff0000002eff7812 */ /* 0x000fe200078cc0ff */
[-CC-:B------:R-:W-:Y:S01]  /*0ca0*/  FFMA.FTZ R33, R33, R71.reuse, R70.reuse ;  /* 0x0000004721217223 */ /* 0x180fe20000010046 */
[----:B------:R-:W-:Y:S01]  /*0cb0*/  LOP3.LUT P5, RZ, R47, 0xff, RZ, 0xc0, !PT ;  /* 0x000000ff2fff7812 */ /* 0x000fe200078ac0ff */
[----:B------:R-:W-:Y:S01]  /*0cc0*/  FMUL.FTZ R75, R73, c[0x0][0x1e8] ;  /* 0x00007a00494b7a20 */ /* 0x000fe20000410000 */
[----:B------:R-:W-:Y:S01]  /*0cd0*/  MOV R73, RZ ;  /* 0x000000ff00497202 */ /* 0x000fe20000000f00 */
[----:B------:R-:W-:Y:S01]  /*0ce0*/  FADD.FTZ R32, R32, -R33 ;  /* 0x8000002120207221 */ /* 0x000fe20000010000 */
[----:B------:R-:W-:Y:S01]  /*0cf0*/  LOP3.LUT P4, RZ, R47, 0xff00, RZ, 0xc0, !PT ;  /* 0x0000ff002fff7812 */ /* 0x000fe2000788c0ff */
[-C--:B------:R-:W-:Y:S01]  /*0d00*/  FFMA.FTZ R35, R35, R71.reuse, R70 ;  /* 0x0000004723237223 */ /* 0x080fe20000010046 */
[----:B------:R-:W-:Y:S01]  /*0d10*/  LOP3.LUT P3, RZ, R47, 0xff0000, RZ, 0xc0, !PT ;  /* 0x00ff00002fff7812 */ /* 0x000fe2000786c0ff */
[----:B------:R-:W-:Y:S01]  /*0d20*/  FMUL.FTZ R33, R61, R32 ;  /* 0x000000203d217220 */ /* 0x000fe20000410000 */
[----:B------:R-:W-:Y:S01]  /*0d30*/  @P0 PRMT R32, RZ, 0x7610, R26 ;  /* 0x00007610ff200816 */ /* 0x000fe2000000001a */
[----:B------:R-:W-:-:S02]  /*0d40*/  FFMA.FTZ R67, R67, R71, R70 ;  /* 0x0000004743437223 */ /* 0x000fc40000010046 */
[-CC-:B------:R-:W-:Y:S02]  /*0d50*/  FFMA.FTZ R65, R65, R71.reuse, R70.reuse ;  /* 0x0000004741417223 */ /* 0x180fe40000010046 */
[----:B------:R-:W-:Y:S02]  /*0d60*/  FADD.FTZ R34, R34, -R35 ;  /* 0x8000002322227221 */ /* 0x000fe40000010000 */
[----:B------:R-:W-:Y:S02]  /*0d70*/  FFMA.FTZ R63, R63, R71, R70 ;  /* 0x000000473f3f7223 */ /* 0x000fe40000010046 */
[----:B------:R-:W-:Y:S02]  /*0d80*/  FADD.FTZ R66, R66, -R67 ;  /* 0x8000004342427221 */ /* 0x000fe40000010000 */
[----:B------:R-:W-:Y:S02]  /*0d90*/  FADD.FTZ R64, R64, -R65 ;  /* 0x8000004140407221 */ /* 0x000fe40000010000 */
[----:B------:R-:W-:-:S02]  /*0da0*/  FMUL.FTZ R67, R61, R34 ;  /* 0x000000223d437220 */ /* 0x000fc40000410000 */
[----:B------:R-:W-:Y:S02]  /*0db0*/  FADD.FTZ R62, R62, -R63 ;  /* 0x8000003f3e3e7221 */ /* 0x000fe40000010000 */
[C---:B------:R-:W-:Y:S01]  /*0dc0*/  FMUL.FTZ R65, R61.reuse, R64 ;  /* 0x000000403d417220 */ /* 0x040fe20000410000 */
[----:B------:R-:W-:Y:S01]  /*0dd0*/  @P4 PRMT R64, RZ, 0x7610, R22 ;  /* 0x00007610ff404816 */ /* 0x000fe20000000016 */
[----:B------:R-:W-:Y:S01]  /*0de0*/  FMUL.FTZ R63, R61, R62 ;  /* 0x0000003e3d3f7220 */ /* 0x000fe20000410000 */
[----:B------:R-:W-:Y:S01]  /*0df0*/  MOV R62, RZ ;  /* 0x000000ff003e7202 */ /* 0x000fe20000000f00 */
[----:B------:R-:W-:Y:S01]  /*0e00*/  @P0 FADD.FTZ R65, R65, R32 ;  /* 0x0000002041410221 */ /* 0x000fe20000010000 */
[----:B------:R-:W-:Y:S01]  /*0e10*/  @P0 PRMT R32, RZ, 0x5410, R27 ;  /* 0x00005410ff200816 */ /* 0x000fe2000000001b */
[----:B------:R-:W-:Y:S02]  /*0e20*/  FMUL.FTZ R35, R61, R66 ;  /* 0x000000423d237220 */ /* 0x000fe40000410000 */
[----:B------:R-:W-:Y:S01]  /*0e30*/  FFMA.FTZ R68, R68, R71, R70 ;  /* 0x0000004744447223 */ /* 0x000fe20000010046 */
[----:B------:R-:W-:Y:S01]  /*0e40*/  @P1 F2FP.BF16.PACK_AB R66, RZ, R65 ;  /* 0x00000041ff42123e */ /* 0x000fe200000010ff */
[----:B------:R-:W-:Y:S01]  /*0e50*/  @P0 FADD.FTZ R35, R35, R32 ;  /* 0x0000002023230221 */ /* 0x000fe20000010000 */
[----:B------:R-:W-:Y:S01]  /*0e60*/  HFMA2.MMA R32, -RZ, RZ, 0, 0 ;  /* 0x00000000ff207435 */ /* 0x000fe200000001ff */
[----:B------:R-:W-:Y:S01]  /*0e70*/  FADD.FTZ R68, R69, -R68 ;  /* 0x8000004445447221 */ /* 0x000fe20000010000 */
[----:B--2---:R-:W-:-:S05]  /*0e80*/  @P2 PRMT R72, RZ, 0x5410, R28 ;  /* 0x00005410ff482816 */ /* 0x004fca000000001c */
[----:B------:R-:W-:Y:S01]  /*0e90*/  @P2 FMUL.FTZ R73, R75, R72 ;  /* 0x000000484b492220 */ /* 0x000fe20000410000 */
[----:B------:R-:W-:-:S03]  /*0ea0*/  HFMA2.MMA R72, -RZ, RZ, 0, 0 ;  /* 0x00000000ff487435 */ /* 0x000fc600000001ff */
[----:B------:R-:W-:Y:S01]  /*0eb0*/  FADD.FTZ R10, R73, R10 ;  /* 0x0000000a490a7221 */ /* 0x000fe20000010000 */
[----:B------:R-:W-:-:S05]  /*0ec0*/  @P2 PRMT R73, RZ, 0x5410, R20 ;  /* 0x00005410ff492816 */ /* 0x000fca0000000014 */
[----:B------:R-:W-:Y:S01]  /*0ed0*/  @P2 FMUL.FTZ R72, R75, R73 ;  /* 0x000000494b482220 */ /* 0x000fe20000410000 */
[----:B------:R-:W-:Y:S01]  /*0ee0*/  LOP3.LUT P2, RZ, R46, 0xff00, RZ, 0xc0, !PT ;  /* 0x0000ff002eff7812 */ /* 0x000fe2000784c0ff */
[----:B------:R-:W-:Y:S01]  /*0ef0*/  FMUL.FTZ R73, R61, R74 ;  /* 0x0000004a3d497220 */ /* 0x000fe20000410000 */
[----:B------:R-:W-:-:S05]  /*0f00*/  @P0 PRMT R74, RZ, 0x7610, R24 ;  /* 0x00007610ff4a0816 */ /* 0x000fca0000000018 */
[----:B------:R-:W-:-:S05]  /*0f10*/  @P0 FADD.FTZ R73, R73, R74 ;  /* 0x0000004a49490221 */ /* 0x000fca0000010000 */
[----:B------:R-:W-:Y:S01]  /*0f20*/  @P1 F2FP.BF16.PACK_AB R74, RZ, R73 ;  /* 0x00000049ff4a123e */ /* 0x000fe200000010ff */
[----:B------:R-:W-:Y:S01]  /*0f30*/  FMUL.FTZ R73, R73, R60 ;  /* 0x0000003c49497220 */ /* 0x000fe20000410000 */
[----:B------:R-:W-:Y:S02]  /*0f40*/  @P2 PRMT R28, RZ, 0x7610, R28 ;  /* 0x00007610ff1c2816 */ /* 0x000fe4000000001c */
[----:B------:R-:W-:Y:S01]  /*0f50*/  @P1 PRMT R16, R16, 0x5410, R74 ;  /* 0x0000541010101816 */ /* 0x000fe2000000004a */
[----:B------:R-:W-:Y:S01]  /*0f60*/  FMUL.FTZ R75, R73, c[0x0][0x1e8] ;  /* 0x00007a00494b7a20 */ /* 0x000fe20000410000 */
[----:B------:R-:W-:Y:S01]  /*0f70*/  MOV R73, RZ ;  /* 0x000000ff00497202 */ /* 0x000fe20000000f00 */
[----:B------:R-:W-:Y:S02]  /*0f80*/  IMAD.MOV.U32 R74, RZ, RZ, RZ ;  /* 0x000000ffff4a7224 */ /* 0x000fe400078e00ff */
[----:B------:R-:W-:Y:S01]  /*0f90*/  @P2 FMUL.FTZ R74, R75, R28 ;  /* 0x0000001c4b4a2220 */ /* 0x000fe20000410000 */
[----:B------:R-:W-:-:S03]  /*0fa0*/  @P2 PRMT R28, RZ, 0x7610, R20 ;  /* 0x00007610ff1c2816 */ /* 0x000fc60000000014 */
[----:B------:R-:W-:Y:S02]  /*0fb0*/  FADD.FTZ R9, R74, R9 ;  /* 0x000000094a097221 */ /* 0x000fe40000010000 */
[----:B------:R-:W-:Y:S01]  /*0fc0*/  @P2 FMUL.FTZ R73, R75, R28 ;  /* 0x0000001c4b492220 */ /* 0x000fe20000410000 */
[----:B------:R-:W-:Y:S02]  /*0fd0*/  @P0 PRMT R28, RZ, 0x5410, R25 ;  /* 0x00005410ff1c0816 */ /* 0x000fe40000000019 */
[----:B------:R-:W-:-:S03]  /*0fe0*/  LOP3.LUT P2, RZ, R46, 0xff0000, RZ, 0xc0, !PT ;  /* 0x00ff00002eff7812 */ /* 0x000fc6000784c0ff */
[----:B------:R-:W-:-:S05]  /*0ff0*/  @P0 FADD.FTZ R33, R33, R28 ;  /* 0x0000001c21210221 */ /* 0x000fca0000010000 */
[----:B------:R-:W-:Y:S01]  /*1000*/  @P1 F2FP.BF16.PACK_AB R28, RZ, R33 ;  /* 0x00000021ff1c123e */ /* 0x000fe200000010ff */
[----:B------:R-:W-:-:S03]  /*1010*/  FMUL.FTZ R33, R33, R60 ;  /* 0x0000003c21217220 */ /* 0x000fc60000410000 */
[----:B------:R-:W-:Y:S01]  /*1020*/  @P1 PRMT R17, R28, 0x7610, R17 ;  /* 0x000076101c111816 */ /* 0x000fe20000000011 */
[----:B------:R-:W-:Y:S01]  /*1030*/  FMUL.FTZ R75, R33, c[0x0][0x1e8] ;  /* 0x00007a00214b7a20 */ /* 0x000fe20000410000 */
[----:B------:R-:W-:Y:S01]  /*1040*/  HFMA2.MMA R33, -RZ, RZ, 0, 0 ;  /* 0x00000000ff217435 */ /* 0x000fe200000001ff */
[--C-:B------:R-:W-:Y:S02]  /*1050*/  @P2 PRMT R28, RZ, 0x5410, R29.reuse ;  /* 0x00005410ff1c2816 */ /* 0x100fe4000000001d */
[----:B------:R-:W-:-:S03]  /*1060*/  @P6 PRMT R29, RZ, 0x7610, R29 ;  /* 0x00007610ff1d6816 */ /* 0x000fc6000000001d */
[----:B------:R-:W-:Y:S01]  /*1070*/  @P2 FMUL.FTZ R33, R75, R28 ;  /* 0x0000001c4b212220 */ /* 0x000fe20000410000 */
[----:B------:R-:W-:-:S03]  /*1080*/  @P2 PRMT R28, RZ, 0x5410, R21 ;  /* 0x00005410ff1c2816 */ /* 0x000fc60000000015 */
[----:B------:R-:W-:Y:S02]  /*1090*/  FADD.FTZ R12, R33, R12 ;  /* 0x0000000c210c7221 */ /* 0x000fe40000010000 */
[----:B------:R-:W-:Y:S02]  /*10a0*/  IMAD.MOV.U32 R33, RZ, RZ, RZ ;  /* 0x000000ffff217224 */ /* 0x000fe400078e00ff */
[----:B------:R-:W-:Y:S01]  /*10b0*/  @P2 FMUL.FTZ R33, R75, R28 ;  /* 0x0000001c4b212220 */ /* 0x000fe20000410000 */
[----:B------:R-:W-:Y:S02]  /*10c0*/  @P0 PRMT R28, RZ, 0x7610, R25 ;  /* 0x00007610ff1c0816 */ /* 0x000fe40000000019 */
[----:B------:R-:W-:Y:S01]  /*10d0*/  LOP3.LUT P2, RZ, R47, 0xff000000, RZ, 0xc0, !PT ;  /* 0xff0000002fff7812 */ /* 0x000fe2000784c0ff */
[----:B------:R-:W-:Y:S01]  /*10e0*/  FMUL.FTZ R47, R61, R68 ;  /* 0x000000443d2f7220 */ /* 0x000fe20000410000 */
[----:B------:R-:W-:Y:S01]  /*10f0*/  @P3 PRMT R68, RZ, 0x5410, R23 ;  /* 0x00005410ff443816 */ /* 0x000fe20000000017 */
[----:B------:R-:W-:Y:S01]  /*1100*/  @P0 FADD.FTZ R67, R67, R28 ;  /* 0x0000001c43430221 */ /* 0x000fe20000010000 */
[----:B------:R-:W-:Y:S01]  /*1110*/  @P0 PRMT R28, RZ, 0x5410, R26 ;  /* 0x00005410ff1c0816 */ /* 0x000fe2000000001a */
[----:B------:R-:W-:Y:S01]  /*1120*/  FMUL.FTZ R61, R65, R60 ;  /* 0x0000003c413d7220 */ /* 0x000fe20000410000 */
[----:B------:R-:W-:-:S03]  /*1130*/  @P1 F2FP.BF16.PACK_AB R65, RZ, R35 ;  /* 0x00000023ff41123e */ /* 0x000fc600000010ff */
[----:B------:R-:W-:Y:S01]  /*1140*/  @P0 FADD.FTZ R63, R63, R28 ;  /* 0x0000001c3f3f0221 */ /* 0x000fe20000010000 */
[----:B------:R-:W-:Y:S01]  /*1150*/  @P1 PRMT R19, R65, 0x7610, R19 ;  /* 0x0000761041131816 */ /* 0x000fe20000000013 */
[----:B------:R-:W-:Y:S02]  /*1160*/  FMUL.FTZ R28, R67, R60 ;  /* 0x0000003c431c7220 */ /* 0x000fe40000410000 */
[----:B------:R-:W-:Y:S01]  /*1170*/  FMUL.FTZ R61, R61, c[0x0][0x1e8] ;  /* 0x00007a003d3d7a20 */ /* 0x000fe20000410000 */
[----:B------:R-:W-:Y:S01]  /*1180*/  @P1 F2FP.BF16.PACK_AB R46, RZ, R63 ;  /* 0x0000003fff2e123e */ /* 0x000fe200000010ff */
[----:B------:R-:W-:Y:S01]  /*1190*/  FMUL.FTZ R34, R28, c[0x0][0x1e8] ;  /* 0x00007a001c227a20 */ /* 0x000fe20000410000 */
[----:B------:R-:W-:Y:S02]  /*11a0*/  @P6 PRMT R28, RZ, 0x7610, R21 ;  /* 0x00007610ff1c6816 */ /* 0x000fe40000000015 */
[----:B------:R-:W-:Y:S01]  /*11b0*/  @P2 PRMT R65, RZ, 0x7610, R23 ;  /* 0x00007610ff412816 */ /* 0x000fe20000000017 */
[----:B------:R-:W-:Y:S01]  /*11c0*/  @P6 FMUL.FTZ R62, R34, R29 ;  /* 0x0000001d223e6220 */ /* 0x000fe20000410000 */
[----:B------:R-:W-:Y:S01]  /*11d0*/  @P1 PRMT R18, R46, 0x7610, R18 ;  /* 0x000076102e121816 */ /* 0x000fe20000000012 */
[----:B------:R-:W-:Y:S01]  /*11e0*/  @P6 FMUL.FTZ R32, R34, R28 ;  /* 0x0000001c22206220 */ /* 0x000fe20000410000 */
[----:B------:R-:W-:Y:S01]  /*11f0*/  @P0 PRMT R28, RZ, 0x7610, R27 ;  /* 0x00007610ff1c0816 */ /* 0x000fe2000000001b */
[-C--:B------:R-:W-:Y:S01]  /*1200*/  FMUL.FTZ R29, R63, R60.reuse ;  /* 0x0000003c3f1d7220 */ /* 0x080fe20000410000 */
[----:B------:R-:W-:Y:S01]  /*1210*/  @P5 PRMT R46, RZ, 0x5410, R30 ;  /* 0x00005410ff2e5816 */ /* 0x000fe2000000001e */
[----:B------:R-:W-:Y:S01]  /*1220*/  IMAD.MOV.U32 R34, RZ, RZ, RZ ;  /* 0x000000ffff227224 */ /* 0x000fe200078e00ff */
[----:B------:R-:W-:Y:S01]  /*1230*/  @P1 PRMT R18, R18, 0x5410, R66 ;  /* 0x0000541012121816 */ /* 0x000fe20000000042 */
[----:B------:R-:W-:Y:S01]  /*1240*/  @P0 FADD.FTZ R47, R47, R28 ;  /* 0x0000001c2f2f0221 */ /* 0x000fe20000010000 */
[----:B------:R-:W-:Y:S01]  /*1250*/  @P5 PRMT R28, RZ, 0x5410, R22 ;  /* 0x00005410ff1c5816 */ /* 0x000fe20000000016 */
[----:B------:R-:W-:Y:S01]  /*1260*/  FMUL.FTZ R29, R29, c[0x0][0x1e8] ;  /* 0x00007a001d1d7a20 */ /* 0x000fe20000410000 */
[----:B------:R-:W-:Y:S01]  /*1270*/  F2FP.BF16.PACK_AB R33, R32, R33 ;  /* 0x000000212021723e */ /* 0x000fe200000010ff */
[----:B------:R-:W-:Y:S01]  /*1280*/  FMUL.FTZ R63, R35, R60 ;  /* 0x0000003c233f7220 */ /* 0x000fe20000410000 */
[----:B------:R-:W-:Y:S01]  /*1290*/  F2FP.BF16.PACK_AB R32, R73, R72 ;  /* 0x000000484920723e */ /* 0x000fe200000010ff */
[----:B------:R-:W-:Y:S01]  /*12a0*/  @P5 FMUL.FTZ R34, R29, R28 ;  /* 0x0000001c1d225220 */ /* 0x000fe20000410000 */
[----:B------:R-:W-:Y:S01]  /*12b0*/  @P1 F2FP.BF16.PACK_AB R28, RZ, R67 ;  /* 0x00000043ff1c123e */ /* 0x000fe200000010ff */
[----:B------:R-:W-:Y:S01]  /*12c0*/  FMUL.FTZ R60, R47, R60 ;  /* 0x0000003c2f3c7220 */ /* 0x000fe20000410000 */
[----:B------:R-:W-:Y:S01]  /*12d0*/  MOV R67, RZ ;  /* 0x000000ff00437202 */ /* 0x000fe20000000f00 */
[----:B------:R-:W-:Y:S01]  /*12e0*/  @P4 FMUL.FTZ R67, R61, R64 ;  /* 0x000000403d434220 */ /* 0x000fe20000410000 */
[----:B------:R-:W-:Y:S01]  /*12f0*/  HFMA2.MMA R64, -RZ, RZ, 0, 0 ;  /* 0x00000000ff407435 */ /* 0x000fe200000001ff */
[----:B------:R-:W-:Y:S01]  /*1300*/  FMUL.FTZ R60, R60, c[0x0][0x1e8] ;  /* 0x00007a003c3c7a20 */ /* 0x000fe20000410000 */
[----:B------:R-:W-:Y:S01]  /*1310*/  @P1 PRMT R17, R17, 0x5410, R28 ;  /* 0x0000541011111816 */ /* 0x000fe2000000001c */
[----:B------:R-:W-:Y:S01]  /*1320*/  FMUL.FTZ R63, R63, c[0x0][0x1e8] ;  /* 0x00007a003f3f7a20 */ /* 0x000fe20000410000 */
[----:B------:R-:W-:Y:S01]  /*1330*/  @P1 F2FP.BF16.PACK_AB R47, RZ, R47 ;  /* 0x0000002fff2f123e */ /* 0x000fe200000010ff */
[----:B------:R-:W-:Y:S01]  /*1340*/  IMAD.MOV.U32 R35, RZ, RZ, RZ ;  /* 0x000000ffff237224 */ /* 0x000fe200078e00ff */
[----:B------:R-:W-:Y:S01]  /*1350*/  @P1 IADD3 R28, P0, R59, c[0x0][0x258], RZ ;  /* 0x000096003b1c1a10 */ /* 0x000fe20007f1e0ff */
[----:B------:R-:W-:Y:S01]  /*1360*/  @P2 FMUL.FTZ R35, R60, R65 ;  /* 0x000000413c232220 */ /* 0x000fe20000410000 */
[----:B------:R-:W-:Y:S01]  /*1370*/  MOV R65, RZ ;  /* 0x000000ff00417202 */ /* 0x000fe20000000f00 */
[----:B------:R-:W-:Y:S01]  /*1380*/  @P3 FMUL.FTZ R64, R63, R68 ;  /* 0x000000443f403220 */ /* 0x000fe20000410000 */
[----:B------:R-:W-:Y:S01]  /*1390*/  @P1 PRMT R19, R19, 0x5410, R47 ;  /* 0x0000541013131816 */ /* 0x000fe2000000002f */
[----:B------:R-:W-:Y:S01]  /*13a0*/  @P5 FMUL.FTZ R65, R29, R46 ;  /* 0x0000002e1d415220 */ /* 0x000fe20000410000 */
[----:B------:R-:W-:Y:S01]  /*13b0*/  IADD3 R46, P5, R59, c[0x0][0x248], RZ ;  /* 0x000092003b2e7a10 */ /* 0x000fe20007fbe0ff */
[----:B------:R-:W-:Y:S01]  /*13c0*/  FADD.FTZ R11, R62, R11 ;  /* 0x0000000b3e0b7221 */ /* 0x000fe20000010000 */
[----:B------:R-:W-:Y:S01]  /*13d0*/  @P1 IADD3.X R29, R58, c[0x0][0x25c], RZ, P0, !PT ;  /* 0x000097003a1d1a10 */ /* 0x000fe200007fe4ff */
[----:B------:R-:W-:Y:S01]  /*13e0*/  FADD.FTZ R14, R65, R14 ;  /* 0x0000000e410e7221 */ /* 0x000fe20000010000 */
[----:B------:R-:W-:-:S02]  /*13f0*/  F2FP.BF16.PACK_AB R34, R67, R34 ;  /* 0x000000224322723e */ /* 0x000fc400000010ff */
[----:B------:R-:W-:Y:S01]  /*1400*/  IADD3.X R47, R58, c[0x0][0x24c], RZ, P5, !PT ;  /* 0x000093003a2f7a10 */ /* 0x000fe20002ffe4ff */
[----:B------:R0:W-:Y:S01]  /*1410*/  @P1 STG.E.128 [R28.64], R16 ;  /* 0x000000101c001986 */ /* 0x0001e2000c101d04 */
[----:B------:R-:W-:Y:S02]  /*1420*/  F2FP.BF16.PACK_AB R35, R35, R64 ;  /* 0x000000402323723e */ /* 0x000fe400000010ff */
[----:B------:R-:W-:Y:S02]  /*1430*/  MOV R59, c[0x0][0x160] ;  /* 0x00005800003b7a02 */ /* 0x000fe40000000f00 */
[----:B------:R-:W-:Y:S01]  /*1440*/  @P4 PRMT R30, RZ, 0x7610, R30 ;  /* 0x00007610ff1e4816 */ /* 0x000fe2000000001e */
[----:B------:R1:W-:Y:S01]  /*1450*/  STG.E.128 [R46.64], R32 ;  /* 0x000000202e007986 */ /* 0x0003e2000c101d04 */
[----:B------:R-:W-:Y:S02]  /*1460*/  LEA R50, R59, R50, 0x2 ;  /* 0x000000323b327211 */ /* 0x000fe400078e10ff */
[----:B------:R-:W-:-:S02]  /*1470*/  CS2R R58, SRZ ;  /* 0x00000000003a7805 */ /* 0x000fc4000001ff00 */
[----:B------:R-:W-:Y:S01]  /*1480*/  ISETP.GE.AND P0, PT, R50, c[0x0][0x164], PT ;  /* 0x0000590032007a0c */ /* 0x000fe20003f06270 */
[----:B------:R-:W-:Y:S02]  /*1490*/  @P4 FMUL.FTZ R58, R61, R30 ;  /* 0x0000001e3d3a4220 */ /* 0x000fe40000410000 */
[----:B------:R-:W-:Y:S02]  /*14a0*/  IMAD.MOV.U32 R30, RZ, RZ, RZ ;  /* 0x000000ffff1e7224 */ /* 0x000fe400078e00ff */
[----:B------:R-:W-:Y:S01]  /*14b0*/  FADD.FTZ R13, R58, R13 ;  /* 0x0000000d3a0d7221 */ /* 0x000fe20000010000 */
[--C-:B0-----:R-:W-:Y:S02]  /*14c0*/  @P3 PRMT R28, RZ, 0x5410, R31.reuse ;  /* 0x00005410ff1c3816 */ /* 0x101fe4000000001f */
[----:B------:R-:W-:-:S03]  /*14d0*/  @P2 PRMT R31, RZ, 0x7610, R31 ;  /* 0x00007610ff1f2816 */ /* 0x000fc6000000001f */
[----:B------:R-:W-:Y:S02]  /*14e0*/  @P3 FMUL.FTZ R59, R63, R28 ;  /* 0x0000001c3f3b3220 */ /* 0x000fe40000410000 */
[----:B------:R-:W-:Y:S02]  /*14f0*/  @P2 FMUL.FTZ R30, R60, R31 ;  /* 0x0000001f3c1e2220 */ /* 0x000fe40000410000 */
[----:B------:R-:W-:Y:S02]  /*1500*/  FADD.FTZ R36, R59, R36 ;  /* 0x000000243b247221 */ /* 0x000fe40000010000 */
[----:B------:R-:W-:Y:S01]  /*1510*/  FADD.FTZ R15, R30, R15 ;  /* 0x0000000f1e0f7221 */ /* 0x000fe20000010000 */
[----:B-1----:R-:W-:Y:S01]  /*1520*/  @P0 CALL.REL.NOINC `(.L_x_326) ;  /* 0x0000001000000944 */ /* 0x002fe20003c00000 */
[----:B------:R-:W-:Y:S05]  /*1530*/  BRA `(.L_x_327) ;  /* 0xffffee0000007947 */ /* 0x000fea000383ffff */
.L_x_326:
        /* <DEDUP_REMOVED lines=20> */
.L_x_323:
[----:B------:R-:W0:Y:S01]  /*1680*/  S2R R35, SR_TID.X ;  /* 0x0000000000237919 */ /* 0x000e220000002100 */
[----:B------:R-:W-:Y:S03]  /*1690*/  WARPSYNC 0xffffffff ;  /* 0xffffffff00007948 */ /* 0x000fe60003800000 */
        /* <DEDUP_REMOVED lines=11> */
[----:B------:R-:W5:Y:S04]  /*1750*/  LDS R6, [R35.X4+0xa00] ;  /* 0x000a000023067984 */ /* 0x000f680000004800 */
[----:B------:R-:W5:Y:S04]  /*1760*/  LDS R33, [R35.X4+0xc00] ;  /* 0x000c000023217984 */ /* 0x000f680000004800 */
[----:B------:R-:W-:Y:S04]  /*1770*/  LDS R32, [R35.X4+0xe00] ;  /* 0x000e000023207984 */ /* 0x000fe80000004800 */
[----:B------:R-:W-:Y:S01]  /*1780*/  BAR.SYNC.DEFER_BLOCKING 0x0 ;  /* 0x0000000000007b1d */ /* 0x000fe20000010000 */
[----:B0-----:R-:W-:-:S04]  /*1790*/  FADD.FTZ R2, RZ, R2 ;  /* 0x00000002ff027221 */ /* 0x001fc80000010000 */
[----:B-1----:R-:W-:Y:S01]  /*17a0*/  FADD.FTZ R2, R2, R5 ;  /* 0x0000000502027221 */ /* 0x002fe20000010000 */
[----:B------:R-:W-:Y:S01]  /*17b0*/  IADD3 R5, P0, R34, R35, RZ ;  /* 0x0000002322057210 */ /* 0x000fe20007f1e0ff */
[----:B--2---:R-:W-:-:S04]  /*17c0*/  FADD.FTZ R3, RZ, R3 ;  /* 0x00000003ff037221 */ /* 0x004fc80000010000 */
[----:B---3--:R-:W-:Y:S01]  /*17d0*/  FADD.FTZ R3, R3, R4 ;  /* 0x0000000403037221 */ /* 0x008fe20000010000 */
[----:B------:R-:W-:Y:S01]  /*17e0*/  STS.128 [R0], R16 ;  /* 0x0000001000007388 */ /* 0x000fe20000000c00 */
[----:B----4-:R-:W-:-:S03]  /*17f0*/  FADD.FTZ R2, R2, R7 ;  /* 0x0000000702027221 */ /* 0x010fc60000010000 */
        /* <DEDUP_REMOVED lines=19> */
[----:B------:R0:W-:Y:S01]  /*1930*/  STS.128 [R0], R8 ;  /* 0x0000000800007388 */ /* 0x0001e20000000c00 */
[----:B----4-:R-:W-:-:S03]  /*1940*/  FADD.FTZ R20, R20, R29 ;  /* 0x0000001d14147221 */ /* 0x010fc60000010000 */
[----:B------:R1:W-:Y:S01]  /*1950*/  STS.128 [R0+0x10], R12 ;  /* 0x0000100c00007388 */ /* 0x0003e20000000c00 */
[----:B-----5:R-:W-:-:S03]  /*1960*/  FADD.FTZ R21, R21, R28 ;  /* 0x0000001c15157221 */ /* 0x020fc60000010000 */
[----:B------:R-:W-:Y:S01]  /*1970*/  BAR.SYNC.DEFER_BLOCKING 0x0 ;  /* 0x0000000000007b1d */ /* 0x000fe20000010000 */
[----:B------:R-:W-:Y:S02]  /*1980*/  FADD.FTZ R31, R20, R31 ;  /* 0x0000001f141f7221 */ /* 0x000fe40000010000 */
[----:B------:R-:W-:Y:S02]  /*1990*/  FADD.FTZ R21, R21, R16 ;  /* 0x0000001015157221 */ /* 0x000fe40000010000 */
[----:B0-----:R-:W-:Y:S01]  /*19a0*/  FADD.FTZ R9, R3, R32 ;  /* 0x0000002003097221 */ /* 0x001fe20000010000 */
[----:B-1----:R-:W-:Y:S02]  /*19b0*/  IADD3.X R0, RZ, RZ, RZ, P0, !PT ;  /* 0x000000ffff007210 */ /* 0x002fe400007fe4ff */
        /* <DEDUP_REMOVED lines=29> */
.L_x_324:
[----:B------:R-:W-:Y:S01]  /*1b90*/  HFMA2.MMA R70, -RZ, RZ, 0, 5.9604644775390625e-08 ;  /* 0x00000001ff467435 */ /* 0x000fe200000001ff */
[----:B------:R-:W-:Y:S01]  /*1ba0*/  IMAD.MOV.U32 R71, RZ, RZ, R76 ;  /* 0x000000ffff477224 */ /* 0x000fe200078e004c */
[----:B------:R-:W-:-:S02]  /*1bb0*/  MOV R31, 0x1f ;  /* 0x0000001f001f7802 */ /* 0x000fc40000000f00 */
[----:B------:R-:W-:Y:S02]  /*1bc0*/  MOV R30, 0xffffffff ;  /* 0xffffffff001e7802 */ /* 0x000fe40000000f00 */
[----:B------:R-:W-:Y:S02]  /*1bd0*/  MOV R74, 0x1bf0 ;  /* 0x00001bf0004a7802 */ /* 0x000fe40000000f00 */
[----:B-----5:R-:W-:Y:S05]  /*1be0*/  CALL.REL.NOINC `($__internal_15_$__cuda_sm70_shflsync_bfly_p) ;  /* 0x0000046000007944 */ /* 0x020fea0003c00000 */
[----:B-1----:R-:W-:Y:S01]  /*1bf0*/  IMAD.MOV.U32 R77, RZ, RZ, R70 ;  /* 0x000000ffff4d7224 */ /* 0x002fe200078e0046 */
[----:B------:R-:W-:Y:S05]  /*1c00*/  BRA `(.L_x_328) ;  /* 0xffffee0000007947 */ /* 0x000fea000383ffff */
.L_x_325:
[----:B------:R-:W-:Y:S01]  /*1c10*/  HFMA2.MMA R70, -RZ, RZ, 0, 5.9604644775390625e-08 ;  /* 0x00000001ff467435 */ /* 0x000fe200000001ff */
[----:B------:R-:W-:Y:S01]  /*1c20*/  MOV R71, R29 ;  /* 0x0000001d00477202 */ /* 0x000fe20000000f00 */
[----:B------:R-:W-:Y:S01]  /*1c30*/  IMAD.MOV.U32 R30, RZ, RZ, -0x1 ;  /* 0xffffffffff1e7424 */ /* 0x000fe200078e00ff */
[----:B------:R-:W-:Y:S02]  /*1c40*/  MOV R31, 0x1f ;  /* 0x0000001f001f7802 */ /* 0x000fe40000000f00 */
[----:B------:R-:W-:Y:S02]  /*1c50*/  MOV R74, 0x1c70 ;  /* 0x00001c70004a7802 */ /* 0x000fe40000000f00 */
[----:B01---5:R-:W-:Y:S05]  /*1c60*/  CALL.REL.NOINC `($__internal_15_$__cuda_sm70_shflsync_bfly_p) ;  /* 0x000003e000007944 */ /* 0x023fea0003c00000 */
[----:B------:R-:W-:Y:S01]  /*1c70*/  FADD.FTZ R76, R76, R77 ;  /* 0x0000004d4c4c7221 */ /* 0x000fe20000010000 */
[----:B------:R-:W-:Y:S01]  /*1c80*/  MOV R31, 0x1f ;  /* 0x0000001f001f7802 */ /* 0x000fe20000000f00 */
[----:B-1----:R-:W-:Y:S01]  /*1c90*/  FADD.FTZ R29, R29, R70 ;  /* 0x000000461d1d7221 */ /* 0x002fe20000010000 */
[----:B------:R-:W-:Y:S01]  /*1ca0*/  HFMA2.MMA R70, -RZ, RZ, 0, 1.1920928955078125e-07 ;  /* 0x00000002ff467435 */ /* 0x000fe200000001ff */
[----:B------:R-:W-:Y:S01]  /*1cb0*/  MOV R30, 0xffffffff ;  /* 0xffffffff001e7802 */ /* 0x000fe20000000f00 */
[----:B------:R-:W-:Y:S01]  /*1cc0*/  IMAD.MOV.U32 R71, RZ, RZ, R76 ;  /* 0x000000ffff477224 */ /* 0x000fe200078e004c */
[----:B------:R-:W-:-:S03]  /*1cd0*/  MOV R74, 0x1cf0 ;  /* 0x00001cf0004a7802 */ /* 0x000fc60000000f00 */
[----:B------:R-:W-:Y:S05]  /*1ce0*/  CALL.REL.NOINC `($__internal_15_$__cuda_sm70_shflsync_bfly_p) ;  /* 0x0000036000007944 */ /* 0x000fea0003c00000 */
[----:B-1----:R-:W-:Y:S01]  /*1cf0*/  MOV R77, R70 ;  /* 0x00000046004d7202 */ /* 0x002fe20000000f00 */
[----:B------:R-:W-:Y:S01]  /*1d00*/  HFMA2.MMA R70, -RZ, RZ, 0, 1.1920928955078125e-07 ;  /* 0x00000002ff467435 */ /* 0x000fe200000001ff */
[----:B------:R-:W-:Y:S01]  /*1d10*/  MOV R71, R29 ;  /* 0x0000001d00477202 */ /* 0x000fe20000000f00 */
[----:B------:R-:W-:Y:S01]  /*1d20*/  IMAD.MOV.U32 R31, RZ, RZ, 0x1f ;  /* 0x0000001fff1f7424 */ /* 0x000fe200078e00ff */
[----:B------:R-:W-:-:S02]  /*1d30*/  MOV R30, 0xffffffff ;  /* 0xffffffff001e7802 */ /* 0x000fc40000000f00 */
[----:B------:R-:W-:Y:S02]  /*1d40*/  MOV R74, 0x1d60 ;  /* 0x00001d60004a7802 */ /* 0x000fe40000000f00 */
[----:B------:R-:W-:Y:S05]  /*1d50*/  CALL.REL.NOINC `($__internal_15_$__cuda_sm70_shflsync_bfly_p) ;  /* 0x000002f000007944 */ /* 0x000fea0003c00000 */
[----:B------:R-:W-:Y:S01]  /*1d60*/  FADD.FTZ R76, R77, R76 ;  /* 0x0000004c4d4c7221 */ /* 0x000fe20000010000 */
[----:B------:R-:W-:Y:S01]  /*1d70*/  MOV R31, 0x1f ;  /* 0x0000001f001f7802 */ /* 0x000fe20000000f00 */
[----:B-1----:R-:W-:Y:S01]  /*1d80*/  FADD.FTZ R29, R29, R70 ;  /* 0x000000461d1d7221 */ /* 0x002fe20000010000 */
[----:B------:R-:W-:Y:S01]  /*1d90*/  HFMA2.MMA R70, -RZ, RZ, 0, 2.384185791015625e-07 ;  /* 0x00000004ff467435 */ /* 0x000fe200000001ff */
[----:B------:R-:W-:Y:S01]  /*1da0*/  IMAD.MOV.U32 R30, RZ, RZ, -0x1 ;  /* 0xffffffffff1e7424 */ /* 0x000fe200078e00ff */
[----:B------:R-:W-:Y:S02]  /*1db0*/  MOV R71, R76 ;  /* 0x0000004c00477202 */ /* 0x000fe40000000f00 */
[----:B------:R-:W-:Y:S02]  /*1dc0*/  MOV R74, 0x1de0 ;  /* 0x00001de0004a7802 */ /* 0x000fe40000000f00 */
[----:B------:R-:W-:Y:S05]  /*1dd0*/  CALL.REL.NOINC `($__internal_15_$__cuda_sm70_shflsync_bfly_p) ;  /* 0x0000027000007944 */ /* 0x000fea0003c00000 */
[----:B------:R-:W-:Y:S01]  /*1de0*/  HFMA2.MMA R31, -RZ, RZ, 0, 1.847743988037109375e-06 ;  /* 0x0000001fff1f7435 */ /* 0x000fe200000001ff */
[----:B-1----:R-:W-:Y:S01]  /*1df0*/  MOV R77, R70 ;  /* 0x00000046004d7202 */ /* 0x002fe20000000f00 */
[----:B------:R-:W-:Y:S01]  /*1e00*/  IMAD.MOV.U32 R70, RZ, RZ, 0x4 ;  /* 0x00000004ff467424 */ /* 0x000fe200078e00ff */
[----:B------:R-:W-:-:S02]  /*1e10*/  MOV R71, R29 ;  /* 0x0000001d00477202 */ /* 0x000fc40000000f00 */
[----:B------:R-:W-:Y:S02]  /*1e20*/  MOV R30, 0xffffffff ;  /* 0xffffffff001e7802 */ /* 0x000fe40000000f00 */
[----:B------:R-:W-:Y:S02]  /*1e30*/  MOV R74, 0x1e50 ;  /* 0x00001e50004a7802 */ /* 0x000fe40000000f00 */
[----:B------:R-:W-:Y:S05]  /*1e40*/  CALL.REL.NOINC `($__internal_15_$__cuda_sm70_shflsync_bfly_p) ;  /* 0x0000020000007944 */ /* 0x000fea0003c00000 */
[----:B------:R-:W-:Y:S01]  /*1e50*/  FADD.FTZ R76, R77, R76 ;  /* 0x0000004c4d4c7221 */ /* 0x000fe20000010000 */
[----:B------:R-:W-:Y:S01]  /*1e60*/  MOV R30, 0xffffffff ;  /* 0xffffffff001e7802 */ /* 0x000fe20000000f00 */
[----:B-1----:R-:W-:Y:S01]  /*1e70*/  FADD.FTZ R29, R29, R70 ;  /* 0x000000461d1d7221 */ /* 0x002fe20000010000 */
[----:B------:R-:W-:Y:S01]  /*1e80*/  HFMA2.MMA R70, -RZ, RZ, 0, 4.76837158203125e-07 ;  /* 0x00000008ff467435 */ /* 0x000fe200000001ff */
[----:B------:R-:W-:Y:S01]  /*1e90*/  IMAD.MOV.U32 R31, RZ, RZ, 0x1f ;  /* 0x0000001fff1f7424 */ /* 0x000fe200078e00ff */
[----:B------:R-:W-:Y:S02]  /*1ea0*/  MOV R71, R76 ;  /* 0x0000004c00477202 */ /* 0x000fe40000000f00 */
[----:B------:R-:W-:Y:S02]  /*1eb0*/  MOV R74, 0x1ed0 ;  /* 0x00001ed0004a7802 */ /* 0x000fe40000000f00 */
[----:B------:R-:W-:Y:S05]  /*1ec0*/  CALL.REL.NOINC `($__internal_15_$__cuda_sm70_shflsync_bfly_p) ;  /* 0x0000018000007944 */ /* 0x000fea0003c00000 */
[----:B-1----:R-:W-:Y:S01]  /*1ed0*/  MOV R77, R70 ;  /* 0x00000046004d7202 */ /* 0x002fe20000000f00 */
[----:B------:R-:W-:Y:S01]  /*1ee0*/  HFMA2.MMA R70, -RZ, RZ, 0, 4.76837158203125e-07 ;  /* 0x00000008ff467435 */ /* 0x000fe200000001ff */
[----:B------:R-:W-:Y:S01]  /*1ef0*/  IMAD.MOV.U32 R71, RZ, RZ, R29 ;  /* 0x000000ffff477224 */ /* 0x000fe200078e001d */
[----:B------:R-:W-:-:S02]  /*1f00*/  MOV R31, 0x1f ;  /* 0x0000001f001f7802 */ /* 0x000fc40000000f00 */
[----:B------:R-:W-:Y:S02]  /*1f10*/  MOV R30, 0xffffffff ;  /* 0xffffffff001e7802 */ /* 0x000fe40000000f00 */
[----:B------:R-:W-:Y:S02]  /*1f20*/  MOV R74, 0x1f40 ;  /* 0x00001f40004a7802 */ /* 0x000fe40000000f00 */
[----:B------:R-:W-:Y:S05]  /*1f30*/  CALL.REL.NOINC `($__internal_15_$__cuda_sm70_shflsync_bfly_p) ;  /* 0x0000011000007944 */ /* 0x000fea0003c00000 */
[----:B------:R-:W-:Y:S01]  /*1f40*/  FADD.FTZ R76, R77, R76 ;  /* 0x0000004c4d4c7221 */ /* 0x000fe20000010000 */
[----:B------:R-:W-:Y:S01]  /*1f50*/  HFMA2.MMA R31, -RZ, RZ, 0, 1.847743988037109375e-06 ;  /* 0x0000001fff1f7435 */ /* 0x000fe200000001ff */
[----:B-1----:R-:W-:Y:S01]  /*1f60*/  FADD.FTZ R29, R29, R70 ;  /* 0x000000461d1d7221 */ /* 0x002fe20000010000 */
[----:B------:R-:W-:Y:S01]  /*1f70*/  MOV R30, 0xffffffff ;  /* 0xffffffff001e7802 */ /* 0x000fe20000000f00 */
[----:B------:R-:W-:Y:S01]  /*1f80*/  IMAD.MOV.U32 R70, RZ, RZ, 0x10 ;  /* 0x00000010ff467424 */ /* 0x000fe200078e00ff */
[----:B------:R-:W-:Y:S02]  /*1f90*/  MOV R71, R76 ;  /* 0x0000004c00477202 */ /* 0x000fe40000000f00 */
[----:B------:R-:W-:Y:S02]  /*1fa0*/  MOV R74, 0x1fc0 ;  /* 0x00001fc0004a7802 */ /* 0x000fe40000000f00 */
[----:B------:R-:W-:Y:S05]  /*1fb0*/  CALL.REL.NOINC `($__internal_15_$__cuda_sm70_shflsync_bfly_p) ;  /* 0x0000009000007944 */ /* 0x000fea0003c00000 */
[----:B-1----:R-:W-:Y:S01]  /*1fc0*/  IMAD.MOV.U32 R77, RZ, RZ, R70 ;  /* 0x000000ffff4d7224 */ /* 0x002fe200078e0046 */
[----:B------:R-:W-:Y:S01]  /*1fd0*/  HFMA2.MMA R70, -RZ, RZ, 0, 9.5367431640625e-07 ;  /* 0x00000010ff467435 */ /* 0x000fe200000001ff */
[----:B------:R-:W-:Y:S01]  /*1fe0*/  MOV R71, R29 ;  /* 0x0000001d00477202 */ /* 0x000fe20000000f00 */
[----:B------:R-:W-:Y:S01]  /*1ff0*/  IMAD.MOV.U32 R30, RZ, RZ, -0x1 ;  /* 0xffffffffff1e7424 */ /* 0x000fe200078e00ff */
[----:B------:R-:W-:-:S02]  /*2000*/  MOV R31, 0x1f ;  /* 0x0000001f001f7802 */ /* 0x000fc40000000f00 */
[----:B------:R-:W-:Y:S02]  /*2010*/  MOV R74, 0x2030 ;  /* 0x00002030004a7802 */ /* 0x000fe40000000f00 */
[----:B------:R-:W-:Y:S05]  /*2020*/  CALL.REL.NOINC `($__internal_15_$__cuda_sm70_shflsync_bfly_p) ;  /* 0x0000002000007944 */ /* 0x000fea0003c00000 */
[----:B-1----:R-:W-:Y:S01]  /*2030*/  MOV R30, R70 ;  /* 0x00000046001e7202 */ /* 0x002fe20000000f00 */
[----:B------:R-:W-:Y:S05]  /*2040*/  BRA `(.L_x_329) ;  /* 0xffffeae000007947 */ /* 0x000fea000383ffff */
        .weak           $__internal_15_$__cuda_sm70_shflsync_bfly_p
        .type           $__internal_15_$__cuda_sm70_shflsync_bfly_p,@function
        .size           $__internal_15_$__cuda_sm70_shflsync_bfly_p,(.L_x_4395 - $__internal_15_$__cuda_sm70_shflsync_bfly_p)
$__internal_15_$__cuda_sm70_shflsync_bfly_p:
[----:B------:R-:W-:Y:S04]  /*2050*/  WARPSYNC R30 ;  /* 0x0000001e00007348 */ /* 0x000fe80003800000 */
[----:B------:R0:W1:Y:S02]  /*2060*/  SHFL.BFLY PT, R70, R71, R70, R31 ;  /* 0x0c00004647467389 */ /* 0x00006400000e001f */
[----:B0-----:R-:W-:Y:S01]  /*2070*/  HFMA2.MMA R31, -RZ, RZ, 0, 0 ;  /* 0x00000000ff1f7435 */ /* 0x001fe200000001ff */
[----:B------:R-:W-:-:S05]  /*2080*/  MOV R30, R74 ;  /* 0x0000004a001e7202 */ /* 0x000fca0000000f00 */
[----:B------:R-:W-:Y:S05]  /*2090*/  RET.REL.NODEC R30 `(_ZN10layer_norm13ln_bwd_kernelINS_13Kernel_traitsI13__nv_bfloat16S2_S2_S2_fjLj256ELj1ELj4ELj1ELj16ENS_18Kernel_traits_baseILj256ES2_S2_S2_S2_fjLj128EEEEELb1ELb1ELb0ELb1EEEvNS_9BwdParamsE) ;  /* 0xffffdf601e007950 */ /* 0x000fea0003c3ffff */
.L_x_330:
        /* <DEDUP_REMOVED lines=14> */
.L_x_4395:


//--------------------- .text._ZN10layer_norm22ln_bwd_finalize_kernelINS_22Kernel_traits_finalizeILj256E13__nv_bfloat16S2_S2_S2_fjLb1ELj1024ELj4ENS_18Kernel_traits_baseILj256ES2_S2_S2_S2_fjLj1024EEEEELb1ELb0EEEvNS_9BwdParamsE --------------------------
	.section	.text._ZN10layer_norm22ln_bwd_finalize_kernelINS_22Kernel_traits_finalizeILj256E13__nv_bfloat16S2_S2_S2_fjLb1ELj1024ELj4ENS_18Kernel_traits_baseILj256ES2_S2_S2_S2_fjLj1024EEEEELb1ELb0EEEvNS_9BwdParamsE,"ax",@progbits
	.sectioninfo	@"SHI_REGISTERS=32"
	.align	128
        .global         _ZN10layer_norm22ln_bwd_finalize_kernelINS_22Kernel_traits_finalizeILj256E13__nv_bfloat16S2_S2_S2_fjLb1ELj1024ELj4ENS_18Kernel_traits_baseILj256ES2_S2_S2_S2_fjLj1024EEEEELb1ELb0EEEvNS_9BwdParamsE
        .type           _ZN10layer_norm22ln_bwd_finalize_kernelINS_22Kernel_traits_finalizeILj256E13__nv_bfloat16S2_S2_S2_fjLb1ELj1024ELj4ENS_18Kernel_traits_baseILj256ES2_S2_S2_S2_fjLj1024EEEEELb1ELb0EEEvNS_9BwdParamsE,@function
        .size           _ZN10layer_norm22ln_bwd_finalize_kernelINS_22Kernel_traits_finalizeILj256E13__nv_bfloat16S2_S2_S2_fjLb1ELj1024ELj4ENS_18Kernel_traits_baseILj256ES2_S2_S2_S2_fjLj1024EEEEELb1ELb0EEEvNS_9BwdParamsE,(.L_x_4396 - _ZN10layer_norm22ln_bwd_finalize_kernelINS_22Kernel_traits_finalizeILj256E13__nv_bfloat16S2_S2_S2_fjLb1ELj1024ELj4ENS_18Kernel_traits_baseILj256ES2_S2_S2_S2_fjLj1024EEEEELb1ELb0EEEvNS_9BwdParamsE)
        .other          _ZN10layer_norm22ln_bwd_finalize_kernelINS_22Kernel_traits_finalizeILj256E13__nv_bfloat16S2_S2_S2_fjLb1ELj1024ELj4ENS_18Kernel_traits_baseILj256ES2_S2_S2_S2_fjLj1024EEEEELb1ELb0EEEvNS_9BwdParamsE,@"STO_CUDA_ENTRY STV_DEFAULT"
_ZN10layer_norm22ln_bwd_finalize_kernelINS_22Kernel_traits_finalizeILj256E13__nv_bfloat16S2_S2_S2_fjLb1ELj1024ELj4ENS_18Kernel_traits_baseILj256ES2_S2_S2_S2_fjLj1024EEEEELb1ELb0EEEvNS_9BwdParamsE:
.text._ZN10layer_norm22ln_bwd_finalize_kernelINS_22Kernel_traits_finalizeILj256E13__nv_bfloat16S2_S2_S2_fjLb1ELj1024ELj4ENS_18Kernel_traits_baseILj256ES2_S2_S2_S2_fjLj1024EEEEELb1ELb0EEEvNS_9BwdParamsE:
[----:B------:R-:W-:Y:S02]  /*0000*/  MOV R1, c[0x0][0x28] ;  /* 0x00000a0000017a02 */ /* 0x000fe40000000f00 */
[----:B------:R-:W0:Y:S04]  /*0010*/  S2R R0, SR_TID.X ;  /* 0x0000000000007919 */ /* 0x000e280000002100 */
[----:B------:R-:W1:Y:S01]  /*0020*/  S2R R5, SR_CTAID.X ;  /* 0x0000000000057919 */ /* 0x000e620000002500 */
[----:B0-----:R-:W-:Y:S02]  /*0030*/  LOP3.LUT R2, R0, 0x1f, RZ, 0xc0, !PT ;  /* 0x0000001f00027812 */ /* 0x001fe400078ec0ff */
[----:B-1----:R-:W-:-:S04]  /*0040*/  SHF.L.U32 R3, R5, 0x5, RZ ;  /* 0x0000000505037819 */ /* 0x002fc800000006ff */
[----:B------:R-:W-:-:S04]  /*0050*/  LOP3.LUT R4, R3, 0xffffffe0, R2, 0xe2, !PT ;  /* 0xffffffe003047812 */ /* 0x000fc800078ee202 */
[----:B------:R-:W-:-:S13]  /*0060*/  ISETP.GT.U32.AND P0, PT, R4, 0xff, PT ;  /* 0x000000ff0400780c */ /* 0x000fda0003f04070 */
[----:B------:R-:W-:Y:S05]  /*0070*/  @P0 EXIT ;  /* 0x000000000000094d */ /* 0x000fea0003800000 */
[--C-:B------:R-:W-:Y:S01]  /*0080*/  SHF.R.U32.HI R3, RZ, 0x5, R0.reuse ;  /* 0x00000005ff037819 */ /* 0x100fe20000011600 */
[----:B------:R-:W-:Y:S01]  /*0090*/  IMAD.SHL.U32 R5, R5, 0x10, RZ ;  /* 0x0000001005057824 */ /* 0x000fe200078e00ff */
[----:B------:R-:W-:Y:S01]  /*00a0*/  LOP3.LUT R6, R0, 0x3fffffe0, RZ, 0xc0, !PT ;  /* 0x3fffffe000067812 */ /* 0x000fe200078ec0ff */
[----:B------:R-:W-:Y:S01]  /*00b0*/  ULDC.64 UR4, c[0x0][0x118] ;  /* 0x0000460000047ab9 */ /* 0x000fe20000000a00 */
[C---:B------:R-:W-:Y:S02]  /*00c0*/  LOP3.LUT R7, R3.reuse, 0x1f, R0, 0x78, !PT ;  /* 0x0000001f03077812 */ /* 0x040fe400078e7800 */
[----:B------:R-:W-:Y:S02]  /*00d0*/  ISETP.NE.AND P0, PT, R3, 0x1f, PT ;  /* 0x0000001f0300780c */ /* 0x000fe40003f05270 */
[----:B------:R-:W-:Y:S02]  /*00e0*/  LOP3.LUT R5, R5, 0x7ffffff0, RZ, 0xc0, !PT ;  /* 0x7ffffff005057812 */ /* 0x000fe400078ec0ff */
[----:B------:R-:W-:Y:S01]  /*00f0*/  IADD3 R6, R6, R7, RZ ;  /* 0x0000000706067210 */ /* 0x000fe20007ffe0ff */
[C---:B------:R-:W-:Y:S01]  /*0100*/  IMAD R7, R2.reuse, 0x20, R7 ;  /* 0x0000002002077824 */ /* 0x040fe200078e0207 */
[----:B------:R-:W-:-:S02]  /*0110*/  ISETP.GT.U32.OR P0, PT, R2, 0xf, P0 ;  /* 0x0000000f0200780c */ /* 0x000fc40000704470 */
[----:B------:R-:W-:Y:S02]  /*0120*/  IADD3 R5, R2, R5, RZ ;  /* 0x0000000502057210 */ /* 0x000fe40007ffe0ff */
.L_x_344:
[----:B------:R-:W-:Y:S01]  /*0130*/  ISETP.GE.U32.AND P1, PT, R3, c[0x0][0x160], PT ;  /* 0x0000580003007a0c */ /* 0x000fe20003f26070 */
[----:B------:R-:W-:Y:S01]  /*0140*/  BSSY B0, `(.L_x_331) ;  /* 0x000007d000007945 */ /* 0x000fe20003800000 */
[----:B------:R-:W-:Y:S01]  /*0150*/  HFMA2.MMA R27, -RZ, RZ, 0, 0 ;  /* 0x00000000ff1b7435 */ /* 0x000fe200000001ff */
[----:B------:R-:W-:Y:S01]  /*0160*/  MOV R23, RZ ;  /* 0x000000ff00177202 */ /* 0x000fe20000000f00 */
[----:B------:R-:W-:Y:S01]  /*0170*/  IMAD.MOV.U32 R8, RZ, RZ, RZ ;  /* 0x000000ffff087224 */ /* 0x000fe200078e00ff */
[----:B------:R-:W-:-:S13]  /*0180*/  ISETP.GE.U32.OR P1, PT, R4, c[0x0][0x168], P1 ;  /* 0x00005a0004007a0c */ /* 0x000fda0000f26470 */
[----:B------:R-:W-:Y:S05]  /*0190*/  @P1 BRA `(.L_x_332) ;  /* 0x0000077000001947 */ /* 0x000fea0003800000 */
[----:B------:R-:W-:Y:S02]  /*01a0*/  ISETP.GE.U32.AND P2, PT, R3, c[0x0][0x160], PT ;  /* 0x0000580003007a0c */ /* 0x000fe40003f46070 */
[----:B------:R-:W-:-:S11]  /*01b0*/  MOV R25, R3 ;  /* 0x0000000300197202 */ /* 0x000fd60000000f00 */
[----:B------:R-:W-:Y:S01]  /*01c0*/  @P2 MOV R15, 0x4 ;  /* 0x00000004000f2802 */ /* 0x000fe20000000f00 */
[----:B------:R-:W-:-:S04]  /*01d0*/  @P2 IMAD R14, R25, c[0x0][0x168], R4 ;  /* 0x00005a00190e2a24 */ /* 0x000fc800078e0204 */
[----:B------:R-:W-:-:S04]  /*01e0*/  @P2 IMAD.WIDE.U32 R10, R14, R15, c[0x0][0x220] ;  /* 0x000088000e0a2625 */ /* 0x000fc800078e000f */
[CC--:B------:R-:W-:Y:S02]  /*01f0*/  @P2 IMAD.WIDE.U32 R12, R14.reuse, R15.reuse, c[0x0][0x228] ;  /* 0x00008a000e0c2625 */ /* 0x0c0fe400078e000f */
[----:B------:R-:W2:Y:S02]  /*0200*/  @P2 LDG.E R11, [R10.64] ;  /* 0x000000040a0b2981 */ /* 0x000ea4000c1e1900 */
[----:B------:R-:W-:Y:S02]  /*0210*/  @P2 IMAD.WIDE.U32 R14, R14, R15, c[0x0][0x240] ;  /* 0x000090000e0e2625 */ /* 0x000fe400078e000f */
[----:B------:R-:W3:Y:S04]  /*0220*/  @P2 LDG.E R12, [R12.64] ;  /* 0x000000040c0c2981 */ /* 0x000ee8000c1e1900 */
[----:B------:R-:W4:Y:S01]  /*0230*/  @P2 LDG.E R14, [R14.64] ;  /* 0x000000040e0e2981 */ /* 0x000f22000c1e1900 */
[----:B------:R-:W-:-:S04]  /*0240*/  @P2 IADD3 R25, R25, 0x20, RZ ;  /* 0x0000002019192810 */ /* 0x000fc80007ffe0ff */
[C---:B------:R-:W-:Y:S02]  /*0250*/  ISETP.GE.U32.AND P1, PT, R25.reuse, c[0x0][0x160], PT ;  /* 0x0000580019007a0c */ /* 0x040fe40003f26070 */
[----:B------:R-:W-:-:S04]  /*0260*/  IADD3 R8, -R25, c[0x0][0x160], RZ ;  /* 0x0000580019087a10 */ /* 0x000fc80007ffe1ff */
[----:B------:R-:W-:Y:S01]  /*0270*/  ISETP.LE.U32.OR P1, PT, R8, 0x60, P1 ;  /* 0x000000600800780c */ /* 0x000fe20000f23470 */
[----:B------:R-:W-:Y:S01]  /*0280*/  IMAD.MOV.U32 R8, RZ, RZ, RZ ;  /* 0x000000ffff087224 */ /* 0x000fe200078e00ff */
[----:B------:R-:W-:Y:S02]  /*0290*/  MOV R23, RZ ;  /* 0x000000ff00177202 */ /* 0x000fe40000000f00 */
[----:B------:R-:W-:Y:S01]  /*02a0*/  MOV R27, RZ ;  /* 0x000000ff001b7202 */ /* 0x000fe20000000f00 */
[----:B------:R-:W-:Y:S01]  /*02b0*/  BSSY B1, `(.L_x_333) ;  /* 0x0000038000017945 */ /* 0x000fe20003800000 */
[----:B--2---:R-:W-:Y:S02]  /*02c0*/  @P2 FADD.FTZ R8, R8, R11 ;  /* 0x0000000b08082221 */ /* 0x004fe40000010000 */
[----:B---3--:R-:W-:Y:S02]  /*02d0*/  @P2 FADD.FTZ R23, R23, R12 ;  /* 0x0000000c17172221 */ /* 0x008fe40000010000 */
[----:B----4-:R-:W-:Y:S01]  /*02e0*/  @P2 FADD.FTZ R27, R27, R14 ;  /* 0x0000000e1b1b2221 */ /* 0x010fe20000010000 */
[----:B------:R-:W-:-:S02]  /*02f0*/  PLOP3.LUT P2, PT, P2, PT, PT, 0x8, 0x0 ;  /* 0x000000000000781c */ /* 0x000fc4000174e170 */
[----:B------:R-:W-:Y:S06]  /*0300*/  @P1 BRA `(.L_x_334) ;  /* 0x0000032000001947 */ /* 0x000fec0003800000 */
[----:B------:R-:W-:Y:S01]  /*0310*/  IMAD.MOV.U32 R9, RZ, RZ, c[0x0][0x160] ;  /* 0x00005800ff097624 */ /* 0x000fe200078e00ff */
[----:B------:R-:W-:-:S04]  /*0320*/  PLOP3.LUT P2, PT, PT, PT, PT, 0x8, 0x0 ;  /* 0x000000000000781c */ /* 0x000fc80003f4e170 */
[----:B------:R-:W-:Y:S02]  /*0330*/  IADD3 R9, R9, -0x60, RZ ;  /* 0xffffffa009097810 */ /* 0x000fe40007ffe0ff */
.L_x_335:
[----:B------:R-:W-:Y:S01]  /*0340*/  HFMA2.MMA R11, -RZ, RZ, 0, 2.384185791015625e-07 ;  /* 0x00000004ff0b7435 */ /* 0x000fe200000001ff */
[C---:B------:R-:W-:Y:S01]  /*0350*/  IADD3 R13, R25.reuse, 0x20, RZ ;  /* 0x00000020190d7810 */ /* 0x040fe20007ffe0ff */
[C---:B------:R-:W-:Y:S01]  /*0360*/  IMAD R14, R25.reuse, c[0x0][0x168], R4 ;  /* 0x00005a00190e7a24 */ /* 0x040fe200078e0204 */
[----:B------:R-:W-:-:S03]  /*0370*/  IADD3 R21, R25, 0x40, RZ ;  /* 0x0000004019157810 */ /* 0x000fc60007ffe0ff */
[----:B------:R-:W-:-:S04]  /*0380*/  IMAD R28, R13, c[0x0][0x168], R4 ;  /* 0x00005a000d1c7a24 */ /* 0x000fc800078e0204 */
[----:B------:R-:W-:-:S04]  /*0390*/  IMAD.WIDE.U32 R12, R14, R11, c[0x0][0x220] ;  /* 0x000088000e0c7625 */ /* 0x000fc800078e000b */
[CC--:B------:R-:W-:Y:S02]  /*03a0*/  IMAD.WIDE.U32 R18, R14.reuse, R11.reuse, c[0x0][0x228] ;  /* 0x00008a000e127625 */ /* 0x0c0fe400078e000b */
[----:B------:R0:W2:Y:S02]  /*03b0*/  LDG.E R13, [R12.64] ;  /* 0x000000040c0d7981 */ /* 0x0000a4000c1e1900 */
[----:B------:R-:W-:-:S04]  /*03c0*/  IMAD.WIDE.U32 R14, R14, R11, c[0x0][0x240] ;  /* 0x000090000e0e7625 */ /* 0x000fc800078e000b */
[--C-:B------:R-:W-:Y:S01]  /*03d0*/  IMAD R20, R21, c[0x0][0x168], R4.reuse ;  /* 0x00005a0015147a24 */ /* 0x100fe200078e0204 */
[----:B------:R-:W-:Y:S01]  /*03e0*/  IADD3 R21, R25, 0x60, RZ ;  /* 0x0000006019157810 */ /* 0x000fe20007ffe0ff */
[----:B------:R-:W-:Y:S01]  /*03f0*/  IMAD.WIDE.U32 R16, R28, R11, c[0x0][0x220] ;  /* 0x000088001c107625 */ /* 0x000fe200078e000b */
[----:B------:R1:W3:Y:S04]  /*0400*/  LDG.E R10, [R14.64] ;  /* 0x000000040e0a7981 */ /* 0x0002e8000c1e1900 */
[----:B0-----:R0:W4:Y:S01]  /*0410*/  LDG.E R12, [R18.64] ;  /* 0x00000004120c7981 */ /* 0x001122000c1e1900 */
[----:B------:R-:W-:-:S03]  /*0420*/  IMAD R26, R21, c[0x0][0x168], R4 ;  /* 0x00005a00151a7a24 */ /* 0x000fc600078e0204 */
[----:B------:R5:W4:Y:S01]  /*0430*/  LDG.E R22, [R16.64] ;  /* 0x0000000410167981 */ /* 0x000b22000c1e1900 */
[----:B-1----:R-:W-:-:S04]  /*0440*/  IMAD.WIDE.U32 R14, R20, R11, c[0x0][0x220] ;  /* 0x00008800140e7625 */ /* 0x002fc800078e000b */
[----:B0-----:R-:W-:-:S04]  /*0450*/  IMAD.WIDE.U32 R18, R28, R11, c[0x0][0x228] ;  /* 0x00008a001c127625 */ /* 0x001fc800078e000b */
[-C--:B------:R-:W-:Y:S01]  /*0460*/  IMAD.WIDE.U32 R28, R28, R11.reuse, c[0x0][0x240] ;  /* 0x000090001c1c7625 */ /* 0x080fe200078e000b */
[----:B------:R0:W4:Y:S03]  /*0470*/  LDG.E R24, [R18.64] ;  /* 0x0000000412187981 */ /* 0x000126000c1e1900 */
[CC--:B-----5:R-:W-:Y:S02]  /*0480*/  IMAD.WIDE.U32 R16, R26.reuse, R11.reuse, c[0x0][0x220] ;  /* 0x000088001a107625 */ /* 0x0e0fe400078e000b */
[----:B------:R1:W5:Y:S04]  /*0490*/  LDG.E R28, [R28.64] ;  /* 0x000000041c1c7981 */ /* 0x000368000c1e1900 */
[----:B------:R1:W5:Y:S01]  /*04a0*/  LDG.E R16, [R16.64] ;  /* 0x0000000410107981 */ /* 0x000362000c1e1900 */
[----:B0-----:R-:W-:-:S03]  /*04b0*/  IMAD.WIDE.U32 R18, R26, R11, c[0x0][0x228] ;  /* 0x00008a001a127625 */ /* 0x001fc600078e000b */
[----:B-1----:R0:W5:Y:S04]  /*04c0*/  LDG.E R29, [R14.64] ;  /* 0x000000040e1d7981 */ /* 0x002168000c1e1900 */
[----:B------:R1:W5:Y:S01]  /*04d0*/  LDG.E R17, [R18.64] ;  /* 0x0000000412117981 */ /* 0x000362000c1e1900 */
[----:B0-----:R-:W-:-:S04]  /*04e0*/  IMAD.WIDE.U32 R14, R20, R11, c[0x0][0x228] ;  /* 0x00008a00140e7625 */ /* 0x001fc800078e000b */
[-C--:B------:R-:W-:Y:S02]  /*04f0*/  IMAD.WIDE.U32 R20, R20, R11.reuse, c[0x0][0x240] ;  /* 0x0000900014147625 */ /* 0x080fe400078e000b */
[----:B------:R-:W5:Y:S02]  /*0500*/  LDG.E R14, [R14.64] ;  /* 0x000000040e0e7981 */ /* 0x000f64000c1e1900 */
[----:B-1----:R-:W-:Y:S02]  /*0510*/  IMAD.WIDE.U32 R18, R26, R11, c[0x0][0x240] ;  /* 0x000090001a127625 */ /* 0x002fe400078e000b */
[----:B------:R-:W5:Y:S04]  /*0520*/  LDG.E R20, [R20.64] ;  /* 0x0000000414147981 */ /* 0x000f68000c1e1900 */
[----:B------:R-:W5:Y:S01]  /*0530*/  LDG.E R11, [R18.64] ;  /* 0x00000004120b7981 */ /* 0x000f62000c1e1900 */
[----:B------:R-:W-:-:S04]  /*0540*/  IADD3 R25, R25, 0x80, RZ ;  /* 0x0000008019197810 */ /* 0x000fc80007ffe0ff */
[----:B------:R-:W-:Y:S01]  /*0550*/  ISETP.GE.U32.AND P1, PT, R25, R9, PT ;  /* 0x000000091900720c */ /* 0x000fe20003f26070 */
[----:B--2---:R-:W-:Y:S02]  /*0560*/  FADD.FTZ R13, R13, R8 ;  /* 0x000000080d0d7221 */ /* 0x004fe40000010000 */
[----:B---3--:R-:W-:Y:S02]  /*0570*/  FADD.FTZ R27, R10, R27 ;  /* 0x0000001b0a1b7221 */ /* 0x008fe40000010000 */
[----:B----4-:R-:W-:Y:S02]  /*0580*/  FADD.FTZ R23, R12, R23 ;  /* 0x000000170c177221 */ /* 0x010fe40000010000 */
[----:B------:R-:W-:Y:S02]  /*0590*/  FADD.FTZ R22, R13, R22 ;  /* 0x000000160d167221 */ /* 0x000fe40000010000 */
[----:B------:R-:W-:Y:S02]  /*05a0*/  FADD.FTZ R23, R23, R24 ;  /* 0x0000001817177221 */ /* 0x000fe40000010000 */
[----:B-----5:R-:W-:-:S02]  /*05b0*/  FADD.FTZ R27, R27, R28 ;  /* 0x0000001c1b1b7221 */ /* 0x020fc40000010000 */
[----:B------:R-:W-:-:S04]  /*05c0*/  FADD.FTZ R29, R22, R29 ;  /* 0x0000001d161d7221 */ /* 0x000fc80000010000 */
[----:B------:R-:W-:Y:S02]  /*05d0*/  FADD.FTZ R8, R29, R16 ;  /* 0x000000101d087221 */ /* 0x000fe40000010000 */
[----:B------:R-:W-:Y:S02]  /*05e0*/  FADD.FTZ R14, R23, R14 ;  /* 0x0000000e170e7221 */ /* 0x000fe40000010000 */
[----:B------:R-:W-:Y:S02]  /*05f0*/  FADD.FTZ R20, R27, R20 ;  /* 0x000000141b147221 */ /* 0x000fe40000010000 */
[----:B------:R-:W-:Y:S02]  /*0600*/  FADD.FTZ R23, R14, R17 ;  /* 0x000000110e177221 */ /* 0x000fe40000010000 */
[----:B------:R-:W-:Y:S01]  /*0610*/  FADD.FTZ R27, R20, R11 ;  /* 0x0000000b141b7221 */ /* 0x000fe20000010000 */
[----:B------:R-:W-:Y:S05]  /*0620*/  @!P1 BRA `(.L_x_335) ;  /* 0xfffffd1000009947 */ /* 0x000fea000383ffff */
.L_x_334:
[----:B------:R-:W-:Y:S05]  /*0630*/  BSYNC B1 ;  /* 0x0000000000017941 */ /* 0x000fea0003800000 */
.L_x_333:
[C---:B------:R-:W-:Y:S01]  /*0640*/  ISETP.GE.U32.AND P1, PT, R25.reuse, c[0x0][0x160], PT ;  /* 0x0000580019007a0c */ /* 0x040fe20003f26070 */
[----:B------:R-:W-:Y:S01]  /*0650*/  BSSY B1, `(.L_x_336) ;  /* 0x000001c000017945 */ /* 0x000fe20003800000 */
[----:B------:R-:W-:-:S04]  /*0660*/  IADD3 R9, -R25, c[0x0][0x160], RZ ;  /* 0x0000580019097a10 */ /* 0x000fc80007ffe1ff */
[----:B------:R-:W-:-:S13]  /*0670*/  ISETP.LE.U32.OR P1, PT, R9, 0x20, P1 ;  /* 0x000000200900780c */ /* 0x000fda0000f23470 */
[----:B------:R-:W-:Y:S05]  /*0680*/  @P1 BRA `(.L_x_337) ;  /* 0x0000018000001947 */ /* 0x000fea0003800000 */
[----:B------:R-:W-:Y:S01]  /*0690*/  MOV R15, 0x4 ;  /* 0x00000004000f7802 */ /* 0x000fe20000000f00 */
[C---:B------:R-:W-:Y:S01]  /*06a0*/  IMAD R10, R25.reuse, c[0x0][0x168], R4 ;  /* 0x00005a00190a7a24 */ /* 0x040fe200078e0204 */
[----:B------:R-:W-:-:S03]  /*06b0*/  IADD3 R9, R25, 0x20, RZ ;  /* 0x0000002019097810 */ /* 0x000fc60007ffe0ff */
[----:B------:R-:W-:-:S04]  /*06c0*/  IMAD.WIDE.U32 R20, R10, R15, c[0x0][0x220] ;  /* 0x000088000a147625 */ /* 0x000fc800078e000f */
[CC--:B------:R-:W-:Y:S02]  /*06d0*/  IMAD.WIDE.U32 R18, R10.reuse, R15.reuse, c[0x0][0x228] ;  /* 0x00008a000a127625 */ /* 0x0c0fe400078e000f */
[----:B------:R-:W2:Y:S02]  /*06e0*/  LDG.E R21, [R20.64] ;  /* 0x0000000414157981 */ /* 0x000ea4000c1e1900 */
[----:B------:R-:W-:Y:S02]  /*06f0*/  IMAD R14, R9, c[0x0][0x168], R4 ;  /* 0x00005a00090e7a24 */ /* 0x000fe400078e0204 */
[-C--:B------:R-:W-:Y:S01]  /*0700*/  IMAD.WIDE.U32 R10, R10, R15.reuse, c[0x0][0x240] ;  /* 0x000090000a0a7625 */ /* 0x080fe200078e000f */
[----:B------:R-:W3:Y:S03]  /*0710*/  LDG.E R18, [R18.64] ;  /* 0x0000000412127981 */ /* 0x000ee6000c1e1900 */
[----:B------:R-:W-:-:S02]  /*0720*/  IMAD.WIDE.U32 R16, R14, R15, c[0x0][0x220] ;  /* 0x000088000e107625 */ /* 0x000fc400078e000f */
[----:B------:R-:W4:Y:S02]  /*0730*/  LDG.E R10, [R10.64] ;  /* 0x000000040a0a7981 */ /* 0x000f24000c1e1900 */
[CC--:B------:R-:W-:Y:S02]  /*0740*/  IMAD.WIDE.U32 R12, R14.reuse, R15.reuse, c[0x0][0x228] ;  /* 0x00008a000e0c7625 */ /* 0x0c0fe400078e000f */
[----:B------:R-:W5:Y:S02]  /*0750*/  LDG.E R17, [R16.64] ;  /* 0x0000000410117981 */ /* 0x000f64000c1e1900 */
[----:B------:R-:W-:Y:S02]  /*0760*/  IMAD.WIDE.U32 R14, R14, R15, c[0x0][0x240] ;  /* 0x000090000e0e7625 */ /* 0x000fe400078e000f */
[----:B------:R-:W5:Y:S04]  /*0770*/  LDG.E R12, [R12.64] ;  /* 0x000000040c0c7981 */ /* 0x000f68000c1e1900 */
[----:B------:R-:W5:Y:S01]  /*0780*/  LDG.E R14, [R14.64] ;  /* 0x000000040e0e7981 */ /* 0x000f62000c1e1900 */
[----:B------:R-:W-:-:S02]  /*0790*/  PLOP3.LUT P2, PT, PT, PT, PT, 0x8, 0x0 ;  /* 0x000000000000781c */ /* 0x000fc40003f4e170 */
[----:B------:R-:W-:Y:S01]  /*07a0*/  IADD3 R25, R25, 0x40, RZ ;  /* 0x0000004019197810 */ /* 0x000fe20007ffe0ff */
[----:B--2---:R-:W-:Y:S02]  /*07b0*/  FADD.FTZ R8, R8, R21 ;  /* 0x0000001508087221 */ /* 0x004fe40000010000 */
[----:B---3--:R-:W-:Y:S02]  /*07c0*/  FADD.FTZ R23, R23, R18 ;  /* 0x0000001217177221 */ /* 0x008fe40000010000 */
[----:B----4-:R-:W-:Y:S02]  /*07d0*/  FADD.FTZ R27, R27, R10 ;  /* 0x0000000a1b1b7221 */ /* 0x010fe40000010000 */
[----:B-----5:R-:W-:Y:S02]  /*07e0*/  FADD.FTZ R8, R8, R17 ;  /* 0x0000001108087221 */ /* 0x020fe40000010000 */
[----:B------:R-:W-:Y:S02]  /*07f0*/  FADD.FTZ R23, R23, R12 ;  /* 0x0000000c17177221 */ /* 0x000fe40000010000 */
[----:B------:R-:W-:-:S02]  /*0800*/  FADD.FTZ R27, R27, R14 ;  /* 0x0000000e1b1b7221 */ /* 0x000fc40000010000 */
.L_x_337:
[----:B------:R-:W-:Y:S05]  /*0810*/  BSYNC B1 ;  /* 0x0000000000017941 */ /* 0x000fea0003800000 */
.L_x_336:
[----:B------:R-:W-:Y:S01]  /*0820*/  ISETP.LT.U32.OR P2, PT, R25, c[0x0][0x160], P2 ;  /* 0x0000580019007a0c */ /* 0x000fe20001741470 */
[----:B------:R-:W-:-:S12]  /*0830*/  BSSY B1, `(.L_x_332) ;  /* 0x000000d000017945 */ /* 0x000fd80003800000 */
[----:B------:R-:W-:Y:S05]  /*0840*/  @!P2 BRA `(.L_x_338) ;  /* 0x000000b00000a947 */ /* 0x000fea0003800000 */
[----:B------:R-:W-:Y:S02]  /*0850*/  IMAD.MOV.U32 R11, RZ, RZ, 0x4 ;  /* 0x00000004ff0b7424 */ /* 0x000fe400078e00ff */
[----:B------:R-:W-:-:S04]  /*0860*/  IMAD R10, R25, c[0x0][0x168], R4 ;  /* 0x00005a00190a7a24 */ /* 0x000fc800078e0204 */
[----:B------:R-:W-:-:S04]  /*0870*/  IMAD.WIDE.U32 R14, R10, R11, c[0x0][0x220] ;  /* 0x000088000a0e7625 */ /* 0x000fc800078e000b */
[CC--:B------:R-:W-:Y:S02]  /*0880*/  IMAD.WIDE.U32 R12, R10.reuse, R11.reuse, c[0x0][0x228] ;  /* 0x00008a000a0c7625 */ /* 0x0c0fe400078e000b */
[----:B------:R-:W2:Y:S02]  /*0890*/  LDG.E R15, [R14.64] ;  /* 0x000000040e0f7981 */ /* 0x000ea4000c1e1900 */
[----:B------:R-:W-:Y:S02]  /*08a0*/  IMAD.WIDE.U32 R10, R10, R11, c[0x0][0x240] ;  /* 0x000090000a0a7625 */ /* 0x000fe400078e000b */
[----:B------:R-:W3:Y:S04]  /*08b0*/  LDG.E R12, [R12.64] ;  /* 0x000000040c0c7981 */ /* 0x000ee8000c1e1900 */
[----:B------:R-:W4:Y:S01]  /*08c0*/  LDG.E R10, [R10.64] ;  /* 0x000000040a0a7981 */ /* 0x000f22000c1e1900 */
[----:B--2---:R-:W-:-:S02]  /*08d0*/  FADD.FTZ R8, R8, R15 ;  /* 0x0000000f08087221 */ /* 0x004fc40000010000 */
[----:B---3--:R-:W-:Y:S02]  /*08e0*/  FADD.FTZ R23, R23, R12 ;  /* 0x0000000c17177221 */ /* 0x008fe40000010000 */
[----:B----4-:R-:W-:Y:S02]  /*08f0*/  FADD.FTZ R27, R27, R10 ;  /* 0x0000000a1b1b7221 */ /* 0x010fe40000010000 */
.L_x_338:
[----:B------:R-:W-:Y:S05]  /*0900*/  BSYNC B1 ;  /* 0x0000000000017941 */ /* 0x000fea0003800000 */
.L_x_332:
[----:B------:R-:W-:Y:S05]  /*0910*/  BSYNC B0 ;  /* 0x0000000000007941 */ /* 0x000fea0003800000 */
.L_x_331:
[----:B------:R-:W-:Y:S01]  /*0920*/  ISETP.GT.U32.AND P1, PT, R0, 0x3ff, PT ;  /* 0x000003ff0000780c */ /* 0x000fe20003f24070 */
[----:B------:R0:W-:Y:S01]  /*0930*/  STS [R6.X4], R23 ;  /* 0x0000001706007388 */ /* 0x0001e20000004800 */
[----:B------:R-:W-:Y:S03]  /*0940*/  WARPSYNC 0xffffffff ;  /* 0xffffffff00007948 */ /* 0x000fe60003800000 */
[----:B------:R0:W-:Y:S04]  /*0950*/  STS [R6.X4+0x1000], R8 ;  /* 0x0010000806007388 */ /* 0x0001e80000004800 */
[----:B------:R0:W-:Y:S04]  /*0960*/  STS [R6.X4+0x2000], R27 ;  /* 0x0020001b06007388 */ /* 0x0001e80000004800 */
[----:B------:R-:W-:Y:S06]  /*0970*/  BAR.SYNC.DEFER_BLOCKING 0x0 ;  /* 0x0000000000007b1d */ /* 0x000fec0000010000 */
[----:B------:R-:W-:Y:S05]  /*0980*/  @P1 BRA `(.L_x_339) ;  /* 0x0000029000001947 */ /* 0x000fea0003800000 */
[----:B0-----:R0:W1:Y:S04]  /*0990*/  LDS R15, [R7.X4] ;  /* 0x00000000070f7984 */ /* 0x0010680000004800 */
[----:B------:R0:W2:Y:S04]  /*09a0*/  LDS R11, [R7.X4+0x2000] ;  /* 0x00200000070b7984 */ /* 0x0000a80000004800 */
[----:B------:R0:W3:Y:S01]  /*09b0*/  LDS R10, [R7.X4+0x1000] ;  /* 0x00100000070a7984 */ /* 0x0000e20000004800 */
[----:B------:R-:W-:Y:S05]  /*09c0*/  BRA.DIV ~URZ, `(.L_x_340) ;  /* 0x000004027f007947 */ /* 0x000fea000b800000 */
[----:B---3--:R3:W4:Y:S02]  /*09d0*/  SHFL.BFLY PT, R14, R10, 0x1, 0x1f ;  /* 0x0c201f000a0e7f89 */ /* 0x00872400000e0000 */
.L_x_345:
[----:B----4-:R-:W-:Y:S01]  /*09e0*/  FADD.FTZ R18, R10, R14 ;  /* 0x0000000e0a127221 */ /* 0x010fe20000010000 */
[----:B------:R-:W-:Y:S05]  /*09f0*/  BRA.DIV ~URZ, `(.L_x_341) ;  /* 0x000004427f007947 */ /* 0x000fea000b800000 */
[----:B-1----:R-:W1:Y:S04]  /*0a00*/  SHFL.BFLY PT, R8, R15, 0x1, 0x1f ;  /* 0x0c201f000f087f89 */ /* 0x002e6800000e0000 */
[----:B--2---:R-:W2:Y:S01]  /*0a10*/  SHFL.BFLY PT, R12, R11, 0x1, 0x1f ;  /* 0x0c201f000b0c7f89 */ /* 0x004ea200000e0000 */
[----:B-1-3--:R-:W-:-:S03]  /*0a20*/  FADD.FTZ R10, R15, R8 ;  /* 0x000000080f0a7221 */ /* 0x00afc60000010000 */
[----:B------:R-:W1:Y:S01]  /*0a30*/  SHFL.BFLY PT, R8, R18, 0x2, 0x1f ;  /* 0x0c401f0012087f89 */ /* 0x000e6200000e0000 */
[----:B--2---:R-:W-:-:S03]  /*0a40*/  FADD.FTZ R14, R11, R12 ;  /* 0x0000000c0b0e7221 */ /* 0x004fc60000010000 */
[----:B------:R-:W2:Y:S04]  /*0a50*/  SHFL.BFLY PT, R9, R10, 0x2, 0x1f ;  /* 0x0c401f000a097f89 */ /* 0x000ea800000e0000 */
[----:B------:R-:W3:Y:S01]  /*0a60*/  SHFL.BFLY PT, R17, R14, 0x2, 0x1f ;  /* 0x0c401f000e117f89 */ /* 0x000ee200000e0000 */
[----:B-1----:R-:W-:Y:S02]  /*0a70*/  FADD.FTZ R8, R18, R8 ;  /* 0x0000000812087221 */ /* 0x002fe40000010000 */
[----:B--2---:R-:W-:-:S03]  /*0a80*/  FADD.FTZ R13, R10, R9 ;  /* 0x000000090a0d7221 */ /* 0x004fc60000010000 */
[----:B------:R-:W1:Y:S01]  /*0a90*/  SHFL.BFLY PT, R9, R8, 0x4, 0x1f ;  /* 0x0c801f0008097f89 */ /* 0x000e6200000e0000 */
[----:B---3--:R-:W-:-:S03]  /*0aa0*/  FADD.FTZ R17, R14, R17 ;  /* 0x000000110e117221 */ /* 0x008fc60000010000 */
        /* <DEDUP_REMOVED lines=10> */
[----:B------:R1:W2:Y:S01]  /*0b50*/  SHFL.BFLY PT, R13, R10, 0x10, 0x1f ;  /* 0x0e001f000a0d7f89 */ /* 0x0002a200000e0000 */
[----:B---3--:R-:W-:-:S03]  /*0b60*/  FADD.FTZ R18, R16, R15 ;  /* 0x0000000f10127221 */ /* 0x008fc60000010000 */
[----:B------:R1:W3:Y:S04]  /*0b70*/  SHFL.BFLY PT, R15, R12, 0x10, 0x1f ;  /* 0x0e001f000c0f7f89 */ /* 0x0002e800000e0000 */
[----:B------:R1:W4:Y:S02]  /*0b80*/  SHFL.BFLY PT, R14, R18, 0x10, 0x1f ;  /* 0x0e001f00120e7f89 */ /* 0x00032400000e0000 */
.L_x_346:
[----:B------:R-:W-:Y:S01]  /*0b90*/  ISETP.NE.AND P1, PT, R2, RZ, PT ;  /* 0x000000ff0200720c */ /* 0x000fe20003f25270 */
[----:B---3--:R-:W-:Y:S02]  /*0ba0*/  FADD.FTZ R15, R15, R12 ;  /* 0x0000000c0f0f7221 */ /* 0x008fe40000010000 */
[----:B--2---:R-:W-:Y:S02]  /*0bb0*/  FADD.FTZ R13, R13, R10 ;  /* 0x0000000a0d0d7221 */ /* 0x004fe40000010000 */
[----:B----4-:R-:W-:-:S08]  /*0bc0*/  FADD.FTZ R9, R14, R18 ;  /* 0x000000120e097221 */ /* 0x010fd00000010000 */
[----:B------:R-:W-:-:S04]  /*0bd0*/  @!P1 SHF.R.U32.HI R8, RZ, 0x3, R0 ;  /* 0x00000003ff089819 */ /* 0x000fc80000011600 */
[----:B------:R-:W-:-:S05]  /*0be0*/  @!P1 LOP3.LUT R8, R8, 0x1ffffffc, RZ, 0xc0, !PT ;  /* 0x1ffffffc08089812 */ /* 0x000fca00078ec0ff */
[----:B------:R2:W-:Y:S04]  /*0bf0*/  @!P1 STS [R8+0x3000], R15 ;  /* 0x0030000f08009388 */ /* 0x0005e80000000800 */
[----:B------:R2:W-:Y:S04]  /*0c00*/  @!P1 STS [R8+0x3080], R13 ;  /* 0x0030800d08009388 */ /* 0x0005e80000000800 */
[----:B------:R2:W-:Y:S02]  /*0c10*/  @!P1 STS [R8+0x3100], R9 ;  /* 0x0031000908009388 */ /* 0x0005e40000000800 */
.L_x_339:
[----:B0-2---:R-:W-:Y:S01]  /*0c20*/  SHF.L.U32 R8, R5, 0x1, RZ ;  /* 0x0000000105087819 */ /* 0x005fe200000006ff */
[----:B------:R-:W-:Y:S01]  /*0c30*/  WARPSYNC 0xffffffff ;  /* 0xffffffff00007948 */ /* 0x000fe20003800000 */
[----:B------:R-:W-:Y:S02]  /*0c40*/  BAR.SYNC.DEFER_BLOCKING 0x0 ;  /* 0x0000000000007b1d */ /* 0x000fe40000010000 */
[----:B------:R-:W-:-:S04]  /*0c50*/  ISETP.GE.U32.OR P1, PT, R8, c[0x0][0x168], P0 ;  /* 0x00005a0008007a0c */ /* 0x000fc80000726470 */
[----:B------:R-:W-:Y:S09]  /*0c60*/  BSSY B0, `(.L_x_342) ;  /* 0x0000011000007945 */ /* 0x000ff20003800000 */
[----:B------:R-:W-:Y:S05]  /*0c70*/  @P1 BRA `(.L_x_343) ;  /* 0x000000f000001947 */ /* 0x000fea0003800000 */
[----:B------:R-:W-:Y:S01]  /*0c80*/  SHF.L.U32 R8, R0, 0x3, RZ ;  /* 0x0000000300087819 */ /* 0x000fe200000006ff */
[----:B------:R-:W-:-:S03]  /*0c90*/  IMAD.MOV.U32 R16, RZ, RZ, 0x4 ;  /* 0x00000004ff107424 */ /* 0x000fc600078e00ff */
[----:B------:R-:W-:-:S05]  /*0ca0*/  LOP3.LUT R14, R8, 0xf8, RZ, 0xc0, !PT ;  /* 0x000000f8080e7812 */ /* 0x000fca00078ec0ff */
[----:B------:R-:W0:Y:S04]  /*0cb0*/  LDS.64 R8, [R14+0x3000] ;  /* 0x003000000e087984 */ /* 0x000e280000000a00 */
[----:B-1----:R-:W1:Y:S04]  /*0cc0*/  LDS.64 R10, [R14+0x3080] ;  /* 0x003080000e0a7984 */ /* 0x002e680000000a00 */
[----:B------:R-:W2:Y:S01]  /*0cd0*/  LDS.64 R12, [R14+0x3100] ;  /* 0x003100000e0c7984 */ /* 0x000ea20000000a00 */
[----:B0-----:R-:W-:Y:S01]  /*0ce0*/  F2FP.BF16.PACK_AB R15, R9, R8 ;  /* 0x00000008090f723e */ /* 0x001fe200000010ff */
[----:B------:R-:W-:Y:S01]  /*0cf0*/  IMAD.WIDE.U32 R8, R5, R16, c[0x0][0x268] ;  /* 0x00009a0005087625 */ /* 0x000fe200078e0010 */
[----:B-1----:R-:W-:-:S03]  /*0d00*/  F2FP.BF16.PACK_AB R17, R11, R10 ;  /* 0x0000000a0b11723e */ /* 0x002fc600000010ff */
[----:B------:R-:W-:Y:S01]  /*0d10*/  IMAD.WIDE.U32 R10, R5, R16, c[0x0][0x260] ;  /* 0x00009800050a7625 */ /* 0x000fe200078e0010 */
[----:B------:R0:W-:Y:S01]  /*0d20*/  STG.E [R8.64], R15 ;  /* 0x0000000f08007986 */ /* 0x0001e2000c101904 */
[----:B--2---:R-:W-:Y:S02]  /*0d30*/  F2FP.BF16.PACK_AB R19, R13, R12 ;  /* 0x0000000c0d13723e */ /* 0x004fe400000010ff */
[----:B------:R-:W-:Y:S01]  /*0d40*/  IMAD.WIDE.U32 R12, R5, R16, c[0x0][0x280] ;  /* 0x0000a000050c7625 */ /* 0x000fe200078e0010 */
[----:B------:R0:W-:Y:S04]  /*0d50*/  STG.E [R10.64], R17 ;  /* 0x000000110a007986 */ /* 0x0001e8000c101904 */
[----:B------:R0:W-:Y:S02]  /*0d60*/  STG.E [R12.64], R19 ;  /* 0x000000130c007986 */ /* 0x0001e4000c101904 */
.L_x_343:
[----:B------:R-:W-:Y:S05]  /*0d70*/  BSYNC B0 ;  /* 0x0000000000007941 */ /* 0x000fea0003800000 */
.L_x_342:
[C---:B------:R-:W-:Y:S02]  /*0d80*/  ISETP.GT.U32.AND P1, PT, R4.reuse, -0x101, PT ;  /* 0xfffffeff0400780c */ /* 0x040fe40003f24070 */
[----:B------:R-:W-:-:S02]  /*0d90*/  IADD3 R4, R4, 0x100, RZ ;  /* 0x0000010004047810 */ /* 0x000fc40007ffe0ff */
[----:B------:R-:W-:-:S09]  /*0da0*/  IADD3 R5, R5, 0x80, RZ ;  /* 0x0000008005057810 */ /* 0x000fd20007ffe0ff */
[----:B01----:R-:W-:Y:S05]  /*0db0*/  @P1 BRA `(.L_x_344) ;  /* 0xfffff37000001947 */ /* 0x003fea000383ffff */
[----:B------:R-:W-:Y:S05]  /*0dc0*/  EXIT ;  /* 0x000000000000794d */ /* 0x000fea0003800000 */
.L_x_340:
[----:B------:R-:W-:Y:S01]  /*0dd0*/  HFMA2.MMA R17, -RZ, RZ, 0, 5.9604644775390625e-08 ;  /* 0x00000001ff117435 */ /* 0x000fe200000001ff */
[----:B---3--:R-:W-:Y:S01]  /*0de0*/  MOV R18, R10 ;  /* 0x0000000a00127202 */ /* 0x008fe20000000f00 */
[----:B------:R-:W-:Y:S01]  /*0df0*/  IMAD.MOV.U32 R14, RZ, RZ, 0x1f ;  /* 0x0000001fff0e7424 */ /* 0x000fe200078e00ff */
[----:B------:R-:W-:Y:S02]  /*0e00*/  MOV R19, 0xffffffff ;  /* 0xffffffff00137802 */ /* 0x000fe40000000f00 */
[----:B------:R-:W-:Y:S02]  /*0e10*/  MOV R8, 0xe30 ;  /* 0x00000e3000087802 */ /* 0x000fe40000000f00 */
[----:B012---:R-:W-:Y:S05]  /*0e20*/  CALL.REL.NOINC `($__internal_16_$__cuda_sm70_shflsync_bfly_p) ;  /* 0x0000059000007944 */ /* 0x007fea0003c00000 */
[----:B01----:R-:W-:Y:S05]  /*0e30*/  BRA `(.L_x_345) ;  /* 0xfffffba000007947 */ /* 0x003fea000383ffff */
.L_x_341:
[----:B------:R-:W-:Y:S01]  /*0e40*/  HFMA2.MMA R17, -RZ, RZ, 0, 1.1920928955078125e-07 ;  /* 0x00000002ff117435 */ /* 0x000fe200000001ff */
[----:B------:R-:W-:Y:S01]  /*0e50*/  IMAD.MOV.U32 R14, RZ, RZ, 0x1f ;  /* 0x0000001fff0e7424 */ /* 0x000fe200078e00ff */
[----:B------:R-:W-:Y:S02]  /*0e60*/  MOV R19, 0xffffffff ;  /* 0xffffffff00137802 */ /* 0x000fe40000000f00 */
[----:B------:R-:W-:Y:S02]  /*0e70*/  MOV R8, 0xe90 ;  /* 0x00000e9000087802 */ /* 0x000fe40000000f00 */
[----:B0123--:R-:W-:Y:S05]  /*0e80*/  CALL.REL.NOINC `($__internal_16_$__cuda_sm70_shflsync_bfly_p) ;  /* 0x0000053000007944 */ /* 0x00ffea0003c00000 */
[----:B0-----:R-:W-:Y:S01]  /*0e90*/  HFMA2.MMA R17, -RZ, RZ, 0, 2.384185791015625e-07 ;  /* 0x00000004ff117435 */ /* 0x001fe200000001ff */
[----:B-1----:R-:W-:Y:S01]  /*0ea0*/  FADD.FTZ R18, R18, R14 ;  /* 0x0000000e12127221 */ /* 0x002fe20000010000 */
[----:B------:R-:W-:Y:S01]  /*0eb0*/  MOV R19, 0xffffffff ;  /* 0xffffffff00137802 */ /* 0x000fe20000000f00 */
[----:B------:R-:W-:Y:S01]  /*0ec0*/  IMAD.MOV.U32 R14, RZ, RZ, 0x1f ;  /* 0x0000001fff0e7424 */ /* 0x000fe200078e00ff */
[----:B------:R-:W-:-:S02]  /*0ed0*/  MOV R8, 0xef0 ;  /* 0x00000ef000087802 */ /* 0x000fc40000000f00 */
[----:B------:R-:W-:Y:S05]  /*0ee0*/  CALL.REL.NOINC `($__internal_16_$__cuda_sm70_shflsync_bfly_p) ;  /* 0x000004d000007944 */ /* 0x000fea0003c00000 */
[----:B0-----:R-:W-:Y:S01]  /*0ef0*/  HFMA2.MMA R17, -RZ, RZ, 0, 4.76837158203125e-07 ;  /* 0x00000008ff117435 */ /* 0x001fe200000001ff */
[----:B-1----:R-:W-:Y:S01]  /*0f00*/  FADD.FTZ R18, R18, R14 ;  /* 0x0000000e12127221 */ /* 0x002fe20000010000 */
[----:B------:R-:W-:Y:S01]  /*0f10*/  MOV R19, 0xffffffff ;  /* 0xffffffff00137802 */ /* 0x000fe20000000f00 */
[----:B------:R-:W-:Y:S01]  /*0f20*/  IMAD.MOV.U32 R14, RZ, RZ, 0x1f ;  /* 0x0000001fff0e7424 */ /* 0x000fe200078e00ff */
[----:B------:R-:W-:-:S02]  /*0f30*/  MOV R8, 0xf50 ;  /* 0x00000f5000087802 */ /* 0x000fc40000000f00 */
[----:B------:R-:W-:Y:S05]  /*0f40*/  CALL.REL.NOINC `($__internal_16_$__cuda_sm70_shflsync_bfly_p) ;  /* 0x0000047000007944 */ /* 0x000fea0003c00000 */
[----:B-1----:R-:W-:Y:S01]  /*0f50*/  FADD.FTZ R10, R18, R14 ;  /* 0x0000000e120a7221 */ /* 0x002fe20000010000 */
[----:B0-----:R-:W-:Y:S01]  /*0f60*/  HFMA2.MMA R17, -RZ, RZ, 0, 9.5367431640625e-07 ;  /* 0x00000010ff117435 */ /* 0x001fe200000001ff */
[----:B------:R-:W-:Y:S01]  /*0f70*/  IMAD.MOV.U32 R14, RZ, RZ, 0x1f ;  /* 0x0000001fff0e7424 */ /* 0x000fe200078e00ff */
[----:B------:R-:W-:-:S02]  /*0f80*/  MOV R19, 0xffffffff ;  /* 0xffffffff00137802 */ /* 0x000fc40000000f00 */
[----:B------:R-:W-:Y:S02]  /*0f90*/  MOV R18, R10 ;  /* 0x0000000a00127202 */ /* 0x000fe40000000f00 */
[----:B------:R-:W-:Y:S02]  /*0fa0*/  MOV R8, 0xfc0 ;  /* 0x00000fc000087802 */ /* 0x000fe40000000f00 */
[----:B------:R-:W-:Y:S05]  /*0fb0*/  CALL.REL.NOINC `($__internal_16_$__cuda_sm70_shflsync_bfly_p) ;  /* 0x0000040000007944 */ /* 0x000fea0003c00000 */
[----:B0-----:R-:W-:Y:S01]  /*0fc0*/  HFMA2.MMA R17, -RZ, RZ, 0, 5.9604644775390625e-08 ;  /* 0x00000001ff117435 */ /* 0x001fe200000001ff */
[----:B-1----:R-:W-:Y:S01]  /*0fd0*/  IMAD.MOV.U32 R13, RZ, RZ, R14 ;  /* 0x000000ffff0d7224 */ /* 0x002fe200078e000e */
[----:B------:R-:W-:Y:S01]  /*0fe0*/  MOV R18, R15 ;  /* 0x0000000f00127202 */ /* 0x000fe20000000f00 */
[----:B------:R-:W-:Y:S01]  /*0ff0*/  IMAD.MOV.U32 R14, RZ, RZ, 0x1f ;  /* 0x0000001fff0e7424 */ /* 0x000fe200078e00ff */
[----:B------:R-:W-:Y:S02]  /*1000*/  MOV R19, 0xffffffff ;  /* 0xffffffff00137802 */ /* 0x000fe40000000f00 */
[----:B------:R-:W-:Y:S02]  /*1010*/  MOV R8, 0x1030 ;  /* 0x0000103000087802 */ /* 0x000fe40000000f00 */
[----:B------:R-:W-:Y:S05]  /*1020*/  CALL.REL.NOINC `($__internal_16_$__cuda_sm70_shflsync_bfly_p) ;  /* 0x0000039000007944 */ /* 0x000fea0003c00000 */
[----:B0-----:R-:W-:Y:S01]  /*1030*/  HFMA2.MMA R17, -RZ, RZ, 0, 1.1920928955078125e-07 ;  /* 0x00000002ff117435 */ /* 0x001fe200000001ff */
[----:B-1----:R-:W-:Y:S01]  /*1040*/  FADD.FTZ R18, R15, R14 ;  /* 0x0000000e0f127221 */ /* 0x002fe20000010000 */
[----:B------:R-:W-:Y:S01]  /*1050*/  MOV R19, 0xffffffff ;  /* 0xffffffff00137802 */ /* 0x000fe20000000f00 */
[----:B------:R-:W-:Y:S01]  /*1060*/  IMAD.MOV.U32 R14, RZ, RZ, 0x1f ;  /* 0x0000001fff0e7424 */ /* 0x000fe200078e00ff */
[----:B------:R-:W-:-:S02]  /*1070*/  MOV R8, 0x1090 ;  /* 0x0000109000087802 */ /* 0x000fc40000000f00 */
[----:B------:R-:W-:Y:S05]  /*1080*/  CALL.REL.NOINC `($__internal_16_$__cuda_sm70_shflsync_bfly_p) ;  /* 0x0000033000007944 */ /* 0x000fea0003c00000 */
        /* <DEDUP_REMOVED lines=35> */
[----:B------:R-:W-:Y:S01]  /*12c0*/  IMAD.MOV.U32 R19, RZ, RZ, -0x1 ;  /* 0xffffffffff137424 */ /* 0x000fe200078e00ff */
[----:B------:R-:W-:-:S02]  /*12d0*/  MOV R8, 0x12f0 ;  /* 0x000012f000087802 */ /* 0x000fc40000000f00 */
[----:B------:R-:W-:Y:S05]  /*12e0*/  CALL.REL.NOINC `($__internal_16_$__cuda_sm70_shflsync_bfly_p) ;  /* 0x000000d000007944 */ /* 0x000fea0003c00000 */
[----:B0-----:R-:W-:Y:S01]  /*12f0*/  HFMA2.MMA R17, -RZ, RZ, 0, 4.76837158203125e-07 ;  /* 0x00000008ff117435 */ /* 0x001fe200000001ff */
[----:B-1----:R-:W-:Y:S01]  /*1300*/  FADD.FTZ R18, R18, R14 ;  /* 0x0000000e12127221 */ /* 0x002fe20000010000 */
[----:B------:R-:W-:-:S02]  /*1310*/  MOV R14, 0x1f ;  /* 0x0000001f000e7802 */ /* 0x000fc40000000f00 */
[----:B------:R-:W-:Y:S02]  /*1320*/  MOV R19, 0xffffffff ;  /* 0xffffffff00137802 */ /* 0x000fe40000000f00 */
[----:B------:R-:W-:Y:S02]  /*1330*/  MOV R8, 0x1350 ;  /* 0x0000135000087802 */ /* 0x000fe40000000f00 */
[----:B------:R-:W-:Y:S05]  /*1340*/  CALL.REL.NOINC `($__internal_16_$__cuda_sm70_shflsync_bfly_p) ;  /* 0x0000007000007944 */ /* 0x000fea0003c00000 */
[----:B01----:R-:W-:Y:S01]  /*1350*/  FADD.FTZ R18, R18, R14 ;  /* 0x0000000e12127221 */ /* 0x003fe20000010000 */
[----:B------:R-:W-:Y:S01]  /*1360*/  HFMA2.MMA R14, -RZ, RZ, 0, 1.847743988037109375e-06 ;  /* 0x0000001fff0e7435 */ /* 0x000fe200000001ff */
[----:B------:R-:W-:Y:S01]  /*1370*/  IMAD.MOV.U32 R17, RZ, RZ, 0x10 ;  /* 0x00000010ff117424 */ /* 0x000fe200078e00ff */
[----:B------:R-:W-:Y:S02]  /*1380*/  MOV R19, 0xffffffff ;  /* 0xffffffff00137802 */ /* 0x000fe40000000f00 */
[----:B------:R-:W-:Y:S02]  /*1390*/  MOV R8, 0x13b0 ;  /* 0x000013b000087802 */ /* 0x000fe40000000f00 */
[----:B------:R-:W-:Y:S05]  /*13a0*/  CALL.REL.NOINC `($__internal_16_$__cuda_sm70_shflsync_bfly_p) ;  /* 0x0000001000007944 */ /* 0x000fea0003c00000 */
[----:B01----:R-:W-:Y:S05]  /*13b0*/  BRA `(.L_x_346) ;  /* 0xfffff7d000007947 */ /* 0x003fea000383ffff */
        .weak           $__internal_16_$__cuda_sm70_shflsync_bfly_p
        .type           $__internal_16_$__cuda_sm70_shflsync_bfly_p,@function
        .size           $__internal_16_$__cuda_sm70_shflsync_bfly_p,(.L_x_4396 - $__internal_16_$__cuda_sm70_shflsync_bfly_p)
$__internal_16_$__cuda_sm70_shflsync_bfly_p:
[----:B------:R-:W-:Y:S01]  /*13c0*/  HFMA2.MMA R9, -RZ, RZ, 0, 0 ;  /* 0x00000000ff097435 */ /* 0x000fe200000001ff */
[----:B------:R-:W-:Y:S04]  /*13d0*/  WARPSYNC R19 ;  /* 0x0000001300007348 */ /* 0x000fe80003800000 */
[----:B------:R0:W1:Y:S01]  /*13e0*/  SHFL.BFLY PT, R14, R18, R17, R14 ;  /* 0x0c000011120e7389 */ /* 0x00006200000e000e */
[----:B------:R-:W-:Y:S05]  /*13f0*/  RET.REL.NODEC R8 `(_ZN10layer_norm22ln_bwd_finalize_kernelINS_22Kernel_traits_finalizeILj256E13__nv_bfloat16S2_S2_S2_fjLb1ELj1024ELj4ENS_18Kernel_traits_baseILj256ES2_S2_S2_S2_fjLj1024EEEEELb1ELb0EEEvNS_9BwdParamsE) ;  /* 0xffffec0008007950 */ /* 0x000fea0003c3ffff */
.L_x_347:
        /* <DEDUP_REMOVED lines=16> */
.L_x_4396:


//--------------------- .text._ZN10layer_norm13ln_bwd_kernelINS_13Kernel_traitsI13__nv_bfloat16S2_S2_S2_fjLj256ELj1ELj4ELj1ELj16ENS_18Kernel_traits_baseILj256ES2_S2_S2_S2_fjLj128EEEEELb1ELb1ELb1ELb0EEEvNS_9BwdParamsE --------------------------
	.section	.text._ZN10layer_norm13ln_bwd_kernelINS_13Kernel_traitsI13__nv_bfloat16S2_S2_S2_fjLj256ELj1ELj4ELj1ELj16ENS_18Kernel_traits_baseILj256ES2_S2_S2_S2_fjLj128EEEEELb1ELb1ELb1ELb0EEEvNS_9BwdParamsE,"ax",@progbits
	.sectioninfo	@"SHI_REGISTERS=96"
	.align	128
        .global         _ZN10layer_norm13ln_bwd_kernelINS_13Kernel_traitsI13__nv_bfloat16S2_S2_S2_fjLj256ELj1ELj4ELj1ELj16ENS_18Kernel_traits_baseILj256ES2_S2_S2_S2_fjLj128EEEEELb1ELb1ELb1ELb0EEEvNS_9BwdParamsE
        .type           _ZN10layer_norm13ln_bwd_kernelINS_13Kernel_traitsI13__nv_bfloat16S2_S2_S2_fjLj256ELj1ELj4ELj1ELj16ENS_18Kernel_traits_baseILj256ES2_S2_S2_S2_fjLj128EEEEELb1ELb1ELb1ELb0EEEvNS_9BwdParamsE,@function
        .size           _ZN10layer_norm13ln_bwd_kernelINS_13Kernel_traitsI13__nv_bfloat16S2_S2_S2_fjLj256ELj1ELj4ELj1ELj16ENS_18Kernel_traits_baseILj256ES2_S2_S2_S2_fjLj128EEEEELb1ELb1ELb1ELb0EEEvNS_9BwdParamsE,(.L_x_4397 - _ZN10layer_norm13ln_bwd_kernelINS_13Kernel_traitsI13__nv_bfloat16S2_S2_S2_fjLj256ELj1ELj4ELj1ELj16ENS_18Kernel_traits_baseILj256ES2_S2_S2_S2_fjLj128EEEEELb1ELb1ELb1ELb0EEEvNS_9BwdParamsE)
        .other          _ZN10layer_norm13ln_bwd_kernelINS_13Kernel_traitsI13__nv_bfloat16S2_S2_S2_fjLj256ELj1ELj4ELj1ELj16ENS_18Kernel_traits_baseILj256ES2_S2_S2_S2_fjLj128EEEEELb1ELb1ELb1ELb0EEEvNS_9BwdParamsE,@"STO_CUDA_ENTRY STV_DEFAULT"
_ZN10layer_norm13ln_bwd_kernelINS_13Kernel_traitsI13__nv_bfloat16S2_S2_S2_fjLj256ELj1ELj4ELj1ELj16ENS_18Kernel_traits_baseILj256ES2_S2_S2_S2_fjLj128EEEEELb1ELb1ELb1ELb0EEEvNS_9BwdParamsE:
.text._ZN10layer_norm13ln_bwd_kernelINS_13Kernel_traitsI13__nv_bfloat16S2_S2_S2_fjLj256ELj1ELj4ELj1ELj16ENS_18Kernel_traits_baseILj256ES2_S2_S2_S2_fjLj128EEEEELb1ELb1ELb1ELb0EEEvNS_9BwdParamsE:
[----:B------:R-:W-:Y:S02]  /*0000*/  IMAD.MOV.U32 R1, RZ, RZ, c[0x0][0x28] ;  /* 0x00000a00ff017624 */ /* 0x000fe400078e00ff */
[----:B------:R-:W0:Y:S01]  /*0010*/  S2R R6, SR_TID.X ;  /* 0x0000000000067919 */ /* 0x000e220000002100 */
[----:B------:R-:W-:Y:S01]  /*0020*/  IMAD.MOV.U32 R0, RZ, RZ, c[0x0][0x168] ;  /* 0x00005a00ff007624 */ /* 0x000fe200078e00ff */
[----:B------:R-:W-:Y:S01]  /*0030*/  ULDC.64 UR4, c[0x0][0x118] ;  /* 0x0000460000047ab9 */ /* 0x000fe20000000a00 */
[----:B------:R-:W-:-:S03]  /*0040*/  IADD3 R1, R1, -0x8, RZ ;  /* 0xfffffff801017810 */ /* 0x000fc60007ffe0ff */
        /* <DEDUP_REMOVED lines=28> */
[--C-:B0----5:R-:W-:Y:S01]  /*0210*/  PRMT R92, RZ, 0x5410, R12.reuse ;  /* 0x00005410ff5c7816 */ /* 0x121fe2000000000c */
        /* <DEDUP_REMOVED lines=16> */
.L_x_398:
[----:B------:R-:W-:-:S10]  /*0320*/  HFMA2.MMA R84, -RZ, RZ, 0, 2.384185791015625e-07 ;  /* 0x00000004ff547435 */ /* 0x000fd400000001ff */
[----:B------:R-:W-:-:S05]  /*0330*/  IMAD.WIDE R66, R6, R84, c[0x0][0x1d8] ;  /* 0x0000760006427625 */ /* 0x000fca00078e0254 */
[----:B------:R0:W2:Y:S01]  /*0340*/  LDG.E R88, [R66.64] ;  /* 0x0000000442587981 */ /* 0x0000a2000c1e1900 */
[C---:B------:R-:W-:Y:S02]  /*0350*/  IMAD R76, R6.reuse, c[0x0][0x168], RZ ;  /* 0x00005a00064c7a24 */ /* 0x040fe400078e02ff */
[C---:B------:R-:W-:Y:S01]  /*0360*/  IMAD.WIDE R68, R6.reuse, R84, c[0x0][0x1d0] ;  /* 0x0000740006447625 */ /* 0x040fe200078e0254 */
[----:B------:R-:W1:Y:S02]  /*0370*/  S2R R93, SR_TID.X ;  /* 0x00000000005d7919 */ /* 0x000e640000002100 */
[----:B------:R-:W-:Y:S01]  /*0380*/  SHF.R.S32.HI R85, RZ, 0x1f, R76 ;  /* 0x0000001fff557819 */ /* 0x000fe2000001144c */
[----:B------:R-:W-:Y:S01]  /*0390*/  IMAD.MOV.U32 R89, RZ, RZ, 0x10 ;  /* 0x00000010ff597424 */ /* 0x000fe200078e00ff */
[----:B------:R-:W-:Y:S01]  /*03a0*/  BSSY B0, `(.L_x_349) ;  /* 0x000009a000007945 */ /* 0x000fe20003800000 */
[----:B------:R3:W5:Y:S01]  /*03b0*/  LDG.E R77, [R68.64] ;  /* 0x00000004444d7981 */ /* 0x000762000c1e1900 */
[----:B------:R-:W-:Y:S01]  /*03c0*/  LEA.HI R76, R85, R76, RZ, 0x3 ;  /* 0x0000004c554c7211 */ /* 0x000fe200078f18ff */
[----:B0-----:R-:W-:-:S05]  /*03d0*/  IMAD.WIDE R66, R6, R84, c[0x0][0x1a8] ;  /* 0x00006a0006427625 */ /* 0x001fca00078e0254 */
[----:B------:R0:W5:Y:S01]  /*03e0*/  LDG.E R75, [R66.64] ;  /* 0x00000004424b7981 */ /* 0x000162000c1e1900 */
[----:B---3--:R-:W-:Y:S01]  /*03f0*/  IMAD.WIDE R68, R6, R84, c[0x0][0x1a0] ;  /* 0x0000680006447625 */ /* 0x008fe200078e0254 */
[----:B-1----:R-:W-:-:S04]  /*0400*/  LOP3.LUT R93, R93, 0x1f, RZ, 0xc0, !PT ;  /* 0x0000001f5d5d7812 */ /* 0x002fc800078ec0ff */
[----:B------:R-:W-:-:S05]  /*0410*/  LEA.HI.SX32 R76, R76, R93, 0x1d ;  /* 0x0000005d4c4c7211 */ /* 0x000fca00078feaff */
[----:B0-----:R-:W-:Y:S01]  /*0420*/  IMAD.WIDE.U32 R66, R76, R89, c[0x0][0x218] ;  /* 0x000086004c427625 */ /* 0x001fe200078e0059 */
[----:B--2---:R-:W-:-:S13]  /*0430*/  ISETP.GT.AND P2, PT, R88, RZ, PT ;  /* 0x000000ff5800720c */ /* 0x004fda0003f44270 */
[----:B------:R-:W-:Y:S05]  /*0440*/  @P2 BRA `(.L_x_350) ;  /* 0x000001b000002947 */ /* 0x000fea0003800000 */
[----:B-----5:R-:W-:Y:S01]  /*0450*/  ISETP.GE.AND P0, PT, R77, 0x1, PT ;  /* 0x000000014d00780c */ /* 0x020fe20003f06270 */
[----:B------:R-:W-:-:S12]  /*0460*/  IMAD.MOV.U32 R89, RZ, RZ, RZ ;  /* 0x000000ffff597224 */ /* 0x000fd800078e00ff */
[----:B------:R-:W-:-:S05]  /*0470*/  @P0 IADD3 R68, R77, -0x1, RZ ;  /* 0xffffffff4d440810 */ /* 0x000fca0007ffe0ff */
[----:B------:R-:W-:Y:S02]  /*0480*/  @P0 IMAD R69, R68, c[0x0][0x168], RZ ;  /* 0x00005a0044450a24 */ /* 0x000fe400078e02ff */
[----:B------:R-:W-:-:S03]  /*0490*/  IMAD.MOV.U32 R68, RZ, RZ, RZ ;  /* 0x000000ffff447224 */ /* 0x000fc600078e00ff */
[----:B------:R-:W-:-:S04]  /*04a0*/  @P0 SHF.R.S32.HI R84, RZ, 0x1f, R69 ;  /* 0x0000001fff540819 */ /* 0x000fc80000011445 */
[----:B------:R-:W-:Y:S02]  /*04b0*/  @P0 LEA.HI R69, R84, R69, RZ, 0x3 ;  /* 0x0000004554450211 */ /* 0x000fe400078f18ff */
[----:B------:R-:W-:Y:S02]  /*04c0*/  MOV R84, RZ ;  /* 0x000000ff00547202 */ /* 0x000fe40000000f00 */
[----:B------:R-:W-:Y:S01]  /*04d0*/  @P0 LEA.HI.SX32 R68, R69, R93, 0x1d ;  /* 0x0000005d45440211 */ /* 0x000fe200078feaff */
[----:B------:R-:W-:Y:S05]  /*04e0*/  @!P1 BRA `(.L_x_351) ;  /* 0x0000085000009947 */ /* 0x000fea0003800000 */
[----:B------:R-:W-:Y:S01]  /*04f0*/  IMAD.MOV.U32 R65, RZ, RZ, 0x8 ;  /* 0x00000008ff417424 */ /* 0x000fe200078e00ff */
[----:B------:R-:W-:-:S03]  /*0500*/  ISETP.NE.U32.AND P0, PT, RZ, c[0x0][0x218], PT ;  /* 0x00008600ff007a0c */ /* 0x000fc60003f05070 */
[----:B------:R-:W-:Y:S01]  /*0510*/  IMAD.WIDE.U32 R64, R68, R65, c[0x0][0x190] ;  /* 0x0000640044407625 */ /* 0x000fe200078e0041 */
[----:B------:R-:W-:-:S05]  /*0520*/  ISETP.NE.AND.EX P0, PT, RZ, c[0x0][0x21c], PT, P0 ;  /* 0x00008700ff007a0c */ /* 0x000fca0003f05300 */
[----:B------:R-:W2:Y:S08]  /*0530*/  LDG.E.64 R64, [R64.64] ;  /* 0x0000000440407981 */ /* 0x000eb0000c1e1b00 */
[----:B------:R0:W5:Y:S01]  /*0540*/  @P0 LDG.E.128 R16, [R66.64] ;  /* 0x0000000442100981 */ /* 0x000162000c1e1d00 */
[----:B------:R-:W-:Y:S02]  /*0550*/  MOV R89, RZ ;  /* 0x000000ff00597202 */ /* 0x000fe40000000f00 */
[----:B--2---:R-:W-:-:S02]  /*0560*/  SHF.R.U64 R68, R64, 0x8, R65 ;  /* 0x0000000840447819 */ /* 0x004fc40000001241 */
[C-C-:B------:R-:W-:Y:S02]  /*0570*/  SHF.R.U64 R70, R64.reuse, 0x10, R65.reuse ;  /* 0x0000001040467819 */ /* 0x140fe40000001241 */
[C---:B------:R-:W-:Y:S02]  /*0580*/  SHF.R.U64 R71, R64.reuse, 0x18, R65 ;  /* 0x0000001840477819 */ /* 0x040fe40000001241 */
[----:B------:R-:W-:Y:S02]  /*0590*/  PRMT R63, R64, 0x7610, R63 ;  /* 0x00007610403f7816 */ /* 0x000fe4000000003f */
[--C-:B------:R-:W-:Y:S02]  /*05a0*/  SHF.R.U32.HI R72, RZ, 0x8, R65.reuse ;  /* 0x00000008ff487819 */ /* 0x100fe40000011641 */
[--C-:B------:R-:W-:Y:S02]  /*05b0*/  SHF.R.U32.HI R73, RZ, 0x10, R65.reuse ;  /* 0x00000010ff497819 */ /* 0x100fe40000011641 */
[----:B------:R-:W-:-:S02]  /*05c0*/  SHF.R.U32.HI R74, RZ, 0x18, R65 ;  /* 0x00000018ff4a7819 */ /* 0x000fc40000011641 */
[----:B------:R-:W-:Y:S02]  /*05d0*/  PRMT R64, R65, 0x7610, R64 ;  /* 0x0000761041407816 */ /* 0x000fe40000000040 */
[----:B------:R-:W-:Y:S01]  /*05e0*/  PRMT R65, R68, 0x7610, R65 ;  /* 0x0000761044417816 */ /* 0x000fe20000000041 */
[----:B------:R-:W-:Y:S05]  /*05f0*/  BRA `(.L_x_351) ;  /* 0x0000074000007947 */ /* 0x000fea0003800000 */
.L_x_350:
[----:B-----5:R-:W-:Y:S01]  /*0600*/  ISETP.GE.AND P0, PT, R77, 0x1, PT ;  /* 0x000000014d00780c */ /* 0x020fe20003f06270 */
[----:B------:R0:W-:Y:S01]  /*0610*/  STL [R1], R0 ;  /* 0x0000000001007387 */ /* 0x0001e20000100800 */
[----:B------:R-:W-:-:S03]  /*0620*/  IMAD.MOV.U32 R89, RZ, RZ, RZ ;  /* 0x000000ffff597224 */ /* 0x000fc600078e00ff */
[----:B0-----:R-:W0:Y:S08]  /*0630*/  S2R R0, SR_TID.X ;  /* 0x0000000000007919 */ /* 0x001e300000002100 */
[----:B------:R-:W-:-:S05]  /*0640*/  @P0 IADD3 R93, R77, -0x1, RZ ;  /* 0xffffffff4d5d0810 */ /* 0x000fca0007ffe0ff */
[----:B------:R-:W-:-:S05]  /*0650*/  @P0 IMAD R93, R93, c[0x0][0x168], RZ ;  /* 0x00005a005d5d0a24 */ /* 0x000fca00078e02ff */
[----:B------:R-:W-:-:S04]  /*0660*/  @P0 SHF.R.S32.HI R84, RZ, 0x1f, R93 ;  /* 0x0000001fff540819 */ /* 0x000fc8000001145d */
[----:B------:R-:W-:Y:S02]  /*0670*/  @P0 LEA.HI R93, R84, R93, RZ, 0x3 ;  /* 0x0000005d545d0211 */ /* 0x000fe400078f18ff */
[----:B------:R-:W-:Y:S01]  /*0680*/  CS2R R84, SRZ ;  /* 0x0000000000547805 */ /* 0x000fe2000001ff00 */
[----:B0-----:R-:W-:-:S04]  /*0690*/  LOP3.LUT R0, R0, 0x1f, RZ, 0xc0, !PT ;  /* 0x0000001f00007812 */ /* 0x001fc800078ec0ff */
[----:B------:R-:W-:Y:S02]  /*06a0*/  @P0 LEA.HI.SX32 R85, R93, R0, 0x1d ;  /* 0x000000005d550211 */ /* 0x000fe400078feaff */
[----:B------:R0:W5:Y:S01]  /*06b0*/  LDL.LU R0, [R1] ;  /* 0x0000000001007983 */ /* 0x0001620000300800 */
[----:B------:R-:W-:Y:S05]  /*06c0*/  @!P1 BRA `(.L_x_351) ;  /* 0x0000067000009947 */ /* 0x000fea0003800000 */
[----:B------:R-:W1:Y:S01]  /*06d0*/  S2R R62, SR_TID.X ;  /* 0x00000000003e7919 */ /* 0x000e620000002100 */
[----:B------:R-:W-:Y:S01]  /*06e0*/  IADD3 R88, R88, -0x1, RZ ;  /* 0xffffffff58587810 */ /* 0x000fe20007ffe0ff */
[----:B------:R-:W-:Y:S02]  /*06f0*/  IMAD.MOV.U32 R93, RZ, RZ, 0x10 ;  /* 0x00000010ff5d7424 */ /* 0x000fe400078e00ff */
[----:B------:R-:W2:Y:S02]  /*0700*/  LDG.E R68, [R68.64] ;  /* 0x0000000444447981 */ /* 0x000ea4000c1e1900 */
[----:B------:R-:W-:Y:S01]  /*0710*/  IMAD R88, R88, c[0x0][0x168], RZ ;  /* 0x00005a0058587a24 */ /* 0x000fe200078e02ff */
[----:B------:R-:W-:Y:S01]  /*0720*/  HFMA2.MMA R56, -RZ, RZ, 0, 4.76837158203125e-07 ;  /* 0x00000008ff387435 */ /* 0x000fe200000001ff */
[----:B------:R-:W-:-:S03]  /*0730*/  IMAD.WIDE.U32 R8, R76, R93, c[0x0][0x188] ;  /* 0x000062004c087625 */ /* 0x000fc600078e005d */
[----:B------:R-:W-:-:S03]  /*0740*/  SHF.R.S32.HI R7, RZ, 0x1f, R88 ;  /* 0x0000001fff077819 */ /* 0x000fc60000011458 */
[----:B------:R-:W3:Y:S01]  /*0750*/  LDG.E.128 R8, [R8.64] ;  /* 0x0000000408087981 */ /* 0x000ee2000c1e1d00 */
[----:B------:R-:W-:Y:S02]  /*0760*/  LEA.HI R7, R7, R88, RZ, 0x3 ;  /* 0x0000005807077211 */ /* 0x000fe400078f18ff */
[----:B-1----:R-:W-:-:S04]  /*0770*/  LOP3.LUT R62, R62, 0x1f, RZ, 0xc0, !PT ;  /* 0x0000001f3e3e7812 */ /* 0x002fc800078ec0ff */
[----:B------:R-:W-:Y:S01]  /*0780*/  LEA.HI.SX32 R7, R7, R62, 0x1d ;  /* 0x0000003e07077211 */ /* 0x000fe200078feaff */
[----:B------:R-:W-:-:S04]  /*0790*/  IMAD.WIDE.U32 R56, R85, R56, c[0x0][0x190] ;  /* 0x0000640055387625 */ /* 0x000fc800078e0038 */
[----:B------:R-:W-:Y:S02]  /*07a0*/  IMAD.WIDE.U32 R12, R7, R93, c[0x0][0x208] ;  /* 0x00008200070c7625 */ /* 0x000fe400078e005d */
[----:B------:R-:W4:Y:S04]  /*07b0*/  LDG.E.64 R56, [R56.64] ;  /* 0x0000000438387981 */ /* 0x000f28000c1e1b00 */
[----:B------:R-:W4:Y:S01]  /*07c0*/  LDG.E.128 R12, [R12.64] ;  /* 0x000000040c0c7981 */ /* 0x000f22000c1e1d00 */
[----:B------:R-:W1:Y:S01]  /*07d0*/  LDC.U8 R93, c[0x0][0x1f0] ;  /* 0x00007c00ff5d7b82 */ /* 0x000e620000000000 */
[----:B------:R-:W-:-:S04]  /*07e0*/  ISETP.NE.U32.AND P0, PT, RZ, c[0x0][0x218], PT ;  /* 0x00008600ff007a0c */ /* 0x000fc80003f05070 */
[----:B------:R-:W-:-:S13]  /*07f0*/  ISETP.NE.AND.EX P0, PT, RZ, c[0x0][0x21c], PT, P0 ;  /* 0x00008700ff007a0c */ /* 0x000fda0003f05300 */
[----:B------:R0:W5:Y:S01]  /*0800*/  @P0 LDG.E.128 R16, [R66.64] ;  /* 0x0000000442100981 */ /* 0x000162000c1e1d00 */
[----:B-1----:R-:W-:-:S04]  /*0810*/  ISETP.NE.AND P0, PT, R93, RZ, PT ;  /* 0x000000ff5d00720c */ /* 0x002fc80003f05270 */
[----:B--2---:R-:W-:Y:S02]  /*0820*/  FSEL R68, R68, RZ, !P0 ;  /* 0x000000ff44447208 */ /* 0x004fe40004000000 */
[----:B---3--:R-:W-:Y:S02]  /*0830*/  PRMT R61, RZ, 0x5410, R9 ;  /* 0x00005410ff3d7816 */ /* 0x008fe40000000009 */
[----:B------:R-:W-:Y:S02]  /*0840*/  PRMT R69, RZ, 0x5410, R11 ;  /* 0x00005410ff457816 */ /* 0x000fe4000000000b */
[----:B------:R-:W-:Y:S02]  /*0850*/  PRMT R7, RZ, 0x5410, R8 ;  /* 0x00005410ff077816 */ /* 0x000fe40000000008 */
[----:B0-----:R-:W-:Y:S02]  /*0860*/  PRMT R67, RZ, 0x7610, R10 ;  /* 0x00007610ff437816 */ /* 0x001fe4000000000a */
[----:B------:R-:W-:Y:S01]  /*0870*/  PRMT R63, RZ, 0x7610, R9 ;  /* 0x00007610ff3f7816 */ /* 0x000fe20000000009 */
[C---:B------:R-:W-:Y:S01]  /*0880*/  FADD.FTZ R9, -R68.reuse, R61 ;  /* 0x0000003d44097221 */ /* 0x040fe20000010100 */
[----:B------:R-:W-:Y:S01]  /*0890*/  PRMT R59, RZ, 0x7610, R8 ;  /* 0x00007610ff3b7816 */ /* 0x000fe20000000008 */
[C---:B------:R-:W-:Y:S01]  /*08a0*/  FADD.FTZ R70, -R68.reuse, R69 ;  /* 0x0000004544467221 */ /* 0x040fe20000010100 */
[----:B------:R-:W-:Y:S01]  /*08b0*/  PRMT R65, RZ, 0x5410, R10 ;  /* 0x00005410ff417816 */ /* 0x000fe2000000000a */
[----:B------:R-:W-:-:S02]  /*08c0*/  FADD.FTZ R7, -R68, R7 ;  /* 0x0000000744077221 */ /* 0x000fc40000010100 */
[C---:B------:R-:W-:Y:S01]  /*08d0*/  FADD.FTZ R84, -R68.reuse, R67 ;  /* 0x0000004344547221 */ /* 0x040fe20000010100 */
[----:B------:R-:W-:Y:S01]  /*08e0*/  PRMT R11, RZ, 0x7610, R11 ;  /* 0x00007610ff0b7816 */ /* 0x000fe2000000000b */
[----:B------:R-:W-:Y:S02]  /*08f0*/  FADD.FTZ R8, -R68, R59 ;  /* 0x0000003b44087221 */ /* 0x000fe40000010100 */
[----:B------:R-:W-:Y:S01]  /*0900*/  FMUL.FTZ R7, R75, R7 ;  /* 0x000000074b077220 */ /* 0x000fe20000410000 */
[--C-:B----4-:R-:W-:Y:S02]  /*0910*/  PRMT R61, RZ, 0x5410, R15.reuse ;  /* 0x00005410ff3d7816 */ /* 0x110fe4000000000f */
[----:B------:R-:W-:Y:S02]  /*0920*/  PRMT R62, RZ, 0x7610, R15 ;  /* 0x00007610ff3e7816 */ /* 0x000fe4000000000f */
[----:B------:R-:W-:Y:S02]  /*0930*/  PRMT R69, RZ, 0x5410, R12 ;  /* 0x00005410ff457816 */ /* 0x000fe4000000000c */
[----:B------:R-:W-:-:S02]  /*0940*/  SHF.R.U64 R15, R56, 0x10, R57 ;  /* 0x00000010380f7819 */ /* 0x000fc40000001239 */
[--C-:B------:R-:W-:Y:S02]  /*0950*/  PRMT R67, RZ, 0x5410, R13.reuse ;  /* 0x00005410ff437816 */ /* 0x100fe4000000000d */
[----:B------:R-:W-:Y:S01]  /*0960*/  PRMT R58, RZ, 0x7610, R13 ;  /* 0x00007610ff3a7816 */ /* 0x000fe2000000000d */
[C---:B------:R-:W-:Y:S01]  /*0970*/  FMUL.FTZ R13, R75.reuse, R70 ;  /* 0x000000464b0d7220 */ /* 0x040fe20000410000 */
[----:B------:R-:W-:Y:S01]  /*0980*/  PRMT R66, RZ, 0x7610, R12 ;  /* 0x00007610ff427816 */ /* 0x000fe2000000000c */
[----:B------:R-:W-:Y:S01]  /*0990*/  FMUL.FTZ R9, R75, R9 ;  /* 0x000000094b097220 */ /* 0x000fe20000410000 */
[----:B------:R-:W-:Y:S01]  /*09a0*/  PRMT R70, R15, 0x7610, R70 ;  /* 0x000076100f467816 */ /* 0x000fe20000000046 */
[-C--:B------:R-:W-:Y:S01]  /*09b0*/  FMUL.FTZ R15, R92, R69.reuse ;  /* 0x000000455c0f7220 */ /* 0x080fe20000410000 */
[----:B------:R-:W-:Y:S01]  /*09c0*/  SHF.R.U64 R71, R56, 0x18, R57 ;  /* 0x0000001838477819 */ /* 0x000fe20000001239 */
[----:B------:R-:W-:Y:S01]  /*09d0*/  FADD.FTZ R88, -R68, R65 ;  /* 0x0000004144587221 */ /* 0x000fe20000010100 */
[----:B------:R-:W-:Y:S01]  /*09e0*/  SHF.R.U64 R65, R56, 0x8, R57 ;  /* 0x0000000838417819 */ /* 0x000fe20000001239 */
[C---:B------:R-:W-:Y:S01]  /*09f0*/  FADD.FTZ R10, -R68.reuse, R63 ;  /* 0x0000003f440a7221 */ /* 0x040fe20000010100 */
[----:B------:R-:W-:Y:S01]  /*0a00*/  SHF.R.U32.HI R72, RZ, 0x8, R57 ;  /* 0x00000008ff487819 */ /* 0x000fe20000011639 */
[----:B------:R-:W-:Y:S01]  /*0a10*/  FADD.FTZ R68, -R68, R11 ;  /* 0x0000000b44447221 */ /* 0x000fe20000010100 */
[--C-:B------:R-:W-:Y:S01]  /*0a20*/  SHF.R.U32.HI R73, RZ, 0x10, R57.reuse ;  /* 0x00000010ff497819 */ /* 0x100fe20000011639 */
[----:B------:R-:W-:Y:S01]  /*0a30*/  FMUL.FTZ R8, R75, R8 ;  /* 0x000000084b087220 */ /* 0x000fe20000410000 */
[----:B------:R-:W-:Y:S01]  /*0a40*/  SHF.R.U32.HI R74, RZ, 0x18, R57 ;  /* 0x00000018ff4a7819 */ /* 0x000fe20000011639 */
[----:B------:R-:W-:Y:S01]  /*0a50*/  FFMA.FTZ R20, R7, R69, R20 ;  /* 0x0000004507147223 */ /* 0x000fe20000010014 */
[----:B------:R-:W-:Y:S01]  /*0a60*/  PRMT R64, R57, 0x7610, R64 ;  /* 0x0000761039407816 */ /* 0x000fe20000000040 */
[----:B------:R-:W-:Y:S01]  /*0a70*/  FADD.FTZ R40, R40, R69 ;  /* 0x0000004528287221 */ /* 0x000fe20000010000 */
[----:B------:R-:W-:Y:S01]  /*0a80*/  PRMT R63, R56, 0x7610, R63 ;  /* 0x00007610383f7816 */ /* 0x000fe2000000003f */
[----:B------:R-:W-:-:S02]  /*0a90*/  FFMA.FTZ R22, R9, R67, R22 ;  /* 0x0000004309167223 */ /* 0x000fc40000010016 */
[----:B------:R-:W-:Y:S02]  /*0aa0*/  FADD.FTZ R42, R42, R67 ;  /* 0x000000432a2a7221 */ /* 0x000fe40000010000 */
[----:B------:R-:W-:Y:S02]  /*0ab0*/  FMUL.FTZ R57, R90, R67 ;  /* 0x000000435a397220 */ /* 0x000fe40000410000 */
[----:B------:R-:W-:Y:S02]  /*0ac0*/  FMUL.FTZ R56, R91, R66 ;  /* 0x000000425b387220 */ /* 0x000fe40000410000 */
[----:B------:R-:W-:Y:S02]  /*0ad0*/  FADD.FTZ R67, RZ, R15 ;  /* 0x0000000fff437221 */ /* 0x000fe40000010000 */
[----:B------:R-:W-:Y:S01]  /*0ae0*/  FFMA.FTZ R69, R7, R15, RZ ;  /* 0x0000000f07457223 */ /* 0x000fe200000100ff */
[--C-:B------:R-:W-:Y:S01]  /*0af0*/  PRMT R59, RZ, 0x5410, R14.reuse ;  /* 0x00005410ff3b7816 */ /* 0x100fe2000000000e */
[C---:B------:R-:W-:Y:S01]  /*0b00*/  FMUL.FTZ R10, R75.reuse, R10 ;  /* 0x0000000a4b0a7220 */ /* 0x040fe20000410000 */
[----:B------:R-:W-:Y:S01]  /*0b10*/  PRMT R60, RZ, 0x7610, R14 ;  /* 0x00007610ff3c7816 */ /* 0x000fe2000000000e */
[----:B------:R-:W-:-:S02]  /*0b20*/  FMUL.FTZ R14, R75, R68 ;  /* 0x000000444b0e7220 */ /* 0x000fc40000410000 */
[C---:B------:R-:W-:Y:S02]  /*0b30*/  FFMA.FTZ R21, R8.reuse, R66, R21 ;  /* 0x0000004208157223 */ /* 0x040fe40000010015 */
[----:B------:R-:W-:Y:S02]  /*0b40*/  FADD.FTZ R41, R41, R66 ;  /* 0x0000004229297221 */ /* 0x000fe40000010000 */
        /* <DEDUP_REMOVED lines=19> */
[-C--:B------:R-:W-:Y:S02]  /*0c80*/  FFMA.FTZ R26, R13, R61.reuse, R26 ;  /* 0x0000003d0d1a7223 */ /* 0x080fe4000001001a */
[----:B------:R-:W-:Y:S02]  /*0c90*/  FADD.FTZ R38, R38, R61 ;  /* 0x0000003d26267221 */ /* 0x000fe40000010000 */
[----:B------:R-:W-:-:S02]  /*0ca0*/  FMUL.FTZ R61, R82, R61 ;  /* 0x0000003d523d7220 */ /* 0x000fc40000410000 */
[----:B------:R-:W-:Y:S02]  /*0cb0*/  FADD.FTZ R66, R67, R60 ;  /* 0x0000003c43427221 */ /* 0x000fe40000010000 */
[----:B------:R-:W-:Y:S02]  /*0cc0*/  FFMA.FTZ R68, R12, R60, R69 ;  /* 0x0000003c0c447223 */ /* 0x000fe40000010045 */
[-C--:B------:R-:W-:Y:S02]  /*0cd0*/  FFMA.FTZ R27, R14, R62.reuse, R27 ;  /* 0x0000003e0e1b7223 */ /* 0x080fe4000001001b */
[----:B------:R-:W-:Y:S02]  /*0ce0*/  FADD.FTZ R39, R39, R62 ;  /* 0x0000003e27277221 */ /* 0x000fe40000010000 */
[----:B------:R-:W-:Y:S02]  /*0cf0*/  FMUL.FTZ R62, R81, R62 ;  /* 0x0000003e513e7220 */ /* 0x000fe40000410000 */
[----:B------:R-:W-:-:S02]  /*0d00*/  FADD.FTZ R67, R66, R61 ;  /* 0x0000003d42437221 */ /* 0x000fc40000010000 */
[----:B------:R-:W-:Y:S02]  /*0d10*/  FFMA.FTZ R89, R13, R61, R68 ;  /* 0x0000003d0d597223 */ /* 0x000fe40000010044 */
[----:B------:R-:W-:Y:S02]  /*0d20*/  FADD.FTZ R84, R67, R62 ;  /* 0x0000003e43547221 */ /* 0x000fe40000010000 */
[----:B------:R-:W-:Y:S02]  /*0d30*/  FFMA.FTZ R89, R14, R62, R89 ;  /* 0x0000003e0e597223 */ /* 0x000fe40000010059 */
.L_x_351:
[----:B0-----:R-:W-:Y:S05]  /*0d40*/  BSYNC B0 ;  /* 0x0000000000007941 */ /* 0x001fea0003800000 */
.L_x_349:
[----:B------:R-:W-:Y:S05]  /*0d50*/  BRA.DIV ~URZ, `(.L_x_352) ;  /* 0x000019d27f007947 */ /* 0x000fea000b800000 */
[----:B------:R0:W1:Y:S02]  /*0d60*/  SHFL.BFLY PT, R69, R84, 0x1, 0x1f ;  /* 0x0c201f0054457f89 */ /* 0x00006400000e0000 */
.L_x_401:
        /* <DEDUP_REMOVED lines=18> */
.L_x_402:
[----:B------:R-:W-:Y:S01]  /*0e90*/  BSSY B0, `(.L_x_354) ;  /* 0x000011d000007945 */ /* 0x000fe20003800000 */
[----:B------:R-:W-:Y:S05]  /*0ea0*/  @!P1 BRA `(.L_x_355) ;  /* 0x000011b000009947 */ /* 0x000fea0003800000 */
[----:B------:R-:W-:Y:S01]  /*0eb0*/  ISETP.GE.AND P3, PT, R77, 0x1, PT ;  /* 0x000000014d00780c */ /* 0x000fe20003f66270 */
[----:B------:R-:W3:Y:S01]  /*0ec0*/  S2R R85, SR_TID.X ;  /* 0x0000000000557919 */ /* 0x000ee20000002100 */
[----:B------:R-:W-:Y:S01]  /*0ed0*/  BSSY B1, `(.L_x_356) ;  /* 0x000000e000017945 */ /* 0x000fe20003800000 */
[----:B------:R-:W-:Y:S02]  /*0ee0*/  IMAD.MOV.U32 R68, RZ, RZ, RZ ;  /* 0x000000ffff447224 */ /* 0x000fe400078e00ff */
[----:B--2---:R-:W-:Y:S02]  /*0ef0*/  FADD.FTZ R67, R69, R84 ;  /* 0x0000005445437221 */ /* 0x004fe40000010000 */
[----:B-1----:R-:W-:-:S06]  /*0f00*/  FADD.FTZ R66, R66, R89 ;  /* 0x0000005942427221 */ /* 0x002fcc0000010000 */
[----:B------:R-:W-:-:S05]  /*0f10*/  @P3 IADD3 R77, R77, -0x1, RZ ;  /* 0xffffffff4d4d3810 */ /* 0x000fca0007ffe0ff */
[----:B------:R-:W-:-:S05]  /*0f20*/  @P3 IMAD R77, R77, c[0x0][0x168], RZ ;  /* 0x00005a004d4d3a24 */ /* 0x000fca00078e02ff */
[----:B------:R-:W-:Y:S02]  /*0f30*/  @P3 SHF.R.S32.HI R88, RZ, 0x1f, R77 ;  /* 0x0000001fff583819 */ /* 0x000fe4000001144d */
[----:B---3--:R-:W-:Y:S02]  /*0f40*/  LOP3.LUT R85, R85, 0x1f, RZ, 0xc0, !PT ;  /* 0x0000001f55557812 */ /* 0x008fe400078ec0ff */
[----:B------:R-:W-:-:S04]  /*0f50*/  @P3 LEA.HI R88, R88, R77, RZ, 0x3 ;  /* 0x0000004d58583211 */ /* 0x000fc800078f18ff */
[----:B------:R-:W-:Y:S01]  /*0f60*/  @P3 LEA.HI.SX32 R68, R88, R85, 0x1d ;  /* 0x0000005558443211 */ /* 0x000fe200078feaff */
[----:B------:R-:W-:Y:S05]  /*0f70*/  @!P3 BRA `(.L_x_357) ;  /* 0x000000300000b947 */ /* 0x000fea0003800000 */
[----:B------:R-:W-:-:S04]  /*0f80*/  IMAD.MOV.U32 R45, RZ, RZ, 0x10 ;  /* 0x00000010ff2d7424 */ /* 0x000fc800078e00ff */
[----:B------:R-:W-:-:S06]  /*0f90*/  IMAD.WIDE.U32 R44, R68, R45, c[0x0][0x170] ;  /* 0x00005c00442c7625 */ /* 0x000fcc00078e002d */
[----:B------:R-:W5:Y:S02]  /*0fa0*/  LDG.E.128 R44, [R44.64] ;  /* 0x000000042c2c7981 */ /* 0x000f64000c1e1d00 */
.L_x_357:
[----:B------:R-:W-:Y:S05]  /*0fb0*/  BSYNC B1 ;  /* 0x0000000000017941 */ /* 0x000fea0003800000 */
.L_x_356:
[----:B------:R-:W-:Y:S01]  /*0fc0*/  BSSY B1, `(.L_x_358) ;  /* 0x0000018000017945 */ /* 0x000fe20003800000 */
[----:B------:R-:W-:Y:S02]  /*0fd0*/  FMUL.FTZ R67, R67, c[0x0][0x1e0] ;  /* 0x0000780043437a20 */ /* 0x000fe40000410000 */
[----:B------:R-:W-:Y:S01]  /*0fe0*/  FMUL.FTZ R66, R66, c[0x0][0x1e0] ;  /* 0x0000780042427a20 */ /* 0x000fe20000410000 */
[----:B------:R-:W-:Y:S05]  /*0ff0*/  @P2 BRA `(.L_x_359) ;  /* 0x0000008000002947 */ /* 0x000fea0003800000 */
[----:B------:R-:W-:Y:S01]  /*1000*/  ULDC.64 UR6, c[0x0][0x218] ;  /* 0x0000860000067ab9 */ /* 0x000fe20000000a00 */
[----:B0-----:R-:W-:Y:S01]  /*1010*/  HFMA2.MMA R84, -RZ, RZ, 0, 0 ;  /* 0x00000000ff547435 */ /* 0x001fe200000001ff */
[----:B------:R-:W-:-:S04]  /*1020*/  UISETP.NE.U32.AND UP0, UPT, URZ, UR6, UPT ;  /* 0x000000063f00728c */ /* 0x000fc8000bf05070 */
[----:B------:R-:W-:-:S06]  /*1030*/  UISETP.NE.AND.EX UP0, UPT, URZ, UR7, UPT, UP0 ;  /* 0x000000073f00728c */ /* 0x000fcc000bf05300 */
[----:B------:R-:W-:-:S13]  /*1040*/  PLOP3.LUT P4, PT, PT, PT, UP0, 0x80, 0x0 ;  /* 0x000000000000781c */ /* 0x000fda0003f8f008 */
[----:B------:R-:W-:Y:S05]  /*1050*/  @!P4 BRA `(.L_x_360) ;  /* 0x000000e00000c947 */ /* 0x000fea0003800000 */
[----:B-----5:R-:W-:Y:S01]  /*1060*/  PRMT R84, RZ, 0x5410, R16 ;  /* 0x00005410ff547816 */ /* 0x020fe20000000010 */
[----:B------:R-:W-:Y:S05]  /*1070*/  BRA `(.L_x_360) ;  /* 0x000000c000007947 */ /* 0x000fea0003800000 */
.L_x_359:
[----:B------:R-:W1:Y:S01]  /*1080*/  LDC.U8 R69, c[0x0][0x1f0] ;  /* 0x00007c00ff457b82 */ /* 0x000e620000000000 */
[----:B------:R-:W-:Y:S02]  /*1090*/  ULDC.64 UR6, c[0x0][0x218] ;  /* 0x0000860000067ab9 */ /* 0x000fe40000000a00 */
[----:B------:R-:W-:-:S04]  /*10a0*/  UISETP.NE.U32.AND UP0, UPT, URZ, UR6, UPT ;  /* 0x000000063f00728c */ /* 0x000fc8000bf05070 */
[----:B------:R-:W-:-:S06]  /*10b0*/  UISETP.NE.AND.EX UP0, UPT, URZ, UR7, UPT, UP0 ;  /* 0x000000073f00728c */ /* 0x000fcc000bf05300 */
[----:B------:R-:W-:Y:S02]  /*10c0*/  PLOP3.LUT P4, PT, PT, PT, UP0, 0x80, 0x0 ;  /* 0x000000000000781c */ /* 0x000fe40003f8f008 */
[----:B-1----:R-:W-:-:S04]  /*10d0*/  ISETP.NE.AND P0, PT, R69, RZ, PT ;  /* 0x000000ff4500720c */ /* 0x002fc80003f05270 */
[----:B------:R-:W-:-:S05]  /*10e0*/  FSEL R69, R67, RZ, !P0 ;  /* 0x000000ff43457208 */ /* 0x000fca0004000000 */
[----:B0-----:R-:W-:Y:S02]  /*10f0*/  FFMA.FTZ R84, R7, R66, R69 ;  /* 0x0000004207547223 */ /* 0x001fe40000010045 */
[----:B-----5:R-:W-:Y:S02]  /*1100*/  @P4 PRMT R69, RZ, 0x5410, R16 ;  /* 0x00005410ff454816 */ /* 0x020fe40000000010 */
[----:B------:R-:W-:-:S04]  /*1110*/  FADD.FTZ R84, R15, -R84 ;  /* 0x800000540f547221 */ /* 0x000fc80000010000 */
[----:B------:R-:W-:-:S04]  /*1120*/  FMUL.FTZ R84, R75, R84 ;  /* 0x000000544b547220 */ /* 0x000fc80000410000 */
[----:B------:R-:W-:Y:S02]  /*1130*/  @P4 FADD.FTZ R84, R84, R69 ;  /* 0x0000004554544221 */ /* 0x000fe40000010000 */
.L_x_360:
[----:B------:R-:W-:Y:S05]  /*1140*/  BSYNC B1 ;  /* 0x0000000000017941 */ /* 0x000fea0003800000 */
.L_x_358:
[----:B------:R-:W-:Y:S01]  /*1150*/  ISETP.NE.U32.AND P0, PT, RZ, c[0x0][0x258], PT ;  /* 0x00009600ff007a0c */ /* 0x000fe20003f05070 */
[----:B------:R-:W-:Y:S03]  /*1160*/  BSSY B1, `(.L_x_361) ;  /* 0x000000f000017945 */ /* 0x000fe60003800000 */
[----:B------:R-:W-:-:S13]  /*1170*/  ISETP.NE.AND.EX P0, PT, RZ, c[0x0][0x25c], PT, P0 ;  /* 0x00009700ff007a0c */ /* 0x000fda0003f05300 */
[----:B------:R-:W-:Y:S01]  /*1180*/  @P0 F2FP.BF16.PACK_AB R69, RZ, R84 ;  /* 0x00000054ff45023e */ /* 0x000fe200000010ff */
[----:B------:R-:W-:Y:S05]  /*1190*/  @!P3 BRA `(.L_x_362) ;  /* 0x000000b00000b947 */ /* 0x000fea0003800000 */
[----:B------:R-:W-:Y:S01]  /*11a0*/  LOP3.LUT P5, RZ, R63, 0xff, RZ, 0xc0, !PT ;  /* 0x000000ff3fff7812 */ /* 0x000fe200078ac0ff */
[----:B------:R-:W-:Y:S02]  /*11b0*/  FMUL.FTZ R84, R84, c[0x0][0x1ec] ;  /* 0x00007b0054547a20 */ /* 0x000fe40000410000 */
[----:B------:R-:W-:Y:S02]  /*11c0*/  IMAD.MOV.U32 R77, RZ, RZ, RZ ;  /* 0x000000ffff4d7224 */ /* 0x000fe400078e00ff */
[----:B------:R-:W-:Y:S02]  /*11d0*/  FMUL.FTZ R89, R84, c[0x0][0x1e8] ;  /* 0x00007a0054597a20 */ /* 0x000fe40000410000 */
[----:B------:R-:W-:-:S06]  /*11e0*/  IMAD.MOV.U32 R85, RZ, RZ, RZ ;  /* 0x000000ffff557224 */ /* 0x000fcc00078e00ff */
[----:B------:R-:W-:Y:S01]  /*11f0*/  @P5 FMUL.FTZ R77, R80, R89 ;  /* 0x00000059504d5220 */ /* 0x000fe20000410000 */
[----:B-----5:R-:W-:-:S04]  /*1200*/  @P5 PRMT R84, RZ, 0x5410, R44 ;  /* 0x00005410ff545816 */ /* 0x020fc8000000002c */
[----:B------:R-:W-:Y:S01]  /*1210*/  F2FP.BF16.PACK_AB R77, RZ, R77 ;  /* 0x0000004dff4d723e */ /* 0x000fe200000010ff */
[----:B------:R-:W-:-:S03]  /*1220*/  @P5 FMUL.FTZ R85, R89, R84 ;  /* 0x0000005459555220 */ /* 0x000fc60000410000 */
[----:B------:R-:W-:Y:S01]  /*1230*/  PRMT R48, R77, 0x7610, R48 ;  /* 0x000076104d307816 */ /* 0x000fe20000000030 */
[----:B------:R-:W-:Y:S02]  /*1240*/  FADD.FTZ R32, R32, R85 ;  /* 0x0000005520207221 */ /* 0x000fe40000010000 */
.L_x_362:
[----:B------:R-:W-:Y:S05]  /*1250*/  BSYNC B1 ;  /* 0x0000000000017941 */ /* 0x000fea0003800000 */
.L_x_361:
[----:B------:R-:W-:Y:S01]  /*1260*/  BSSY B1, `(.L_x_363) ;  /* 0x000000f000017945 */ /* 0x000fe20003800000 */
[----:B------:R-:W-:Y:S01]  /*1270*/  @P0 PRMT R52, R69, 0x7610, R52 ;  /* 0x0000761045340816 */ /* 0x000fe20000000034 */
[----:B------:R-:W-:Y:S05]  /*1280*/  @P2 BRA `(.L_x_364) ;  /* 0x0000004000002947 */ /* 0x000fea0003800000 */
[----:B------:R-:W-:Y:S01]  /*1290*/  HFMA2.MMA R84, -RZ, RZ, 0, 0 ;  /* 0x00000000ff547435 */ /* 0x000fe200000001ff */
[----:B------:R-:W-:Y:S05]  /*12a0*/  @!P4 BRA `(.L_x_365) ;  /* 0x000000a00000c947 */ /* 0x000fea0003800000 */
[----:B-----5:R-:W-:Y:S01]  /*12b0*/  PRMT R84, RZ, 0x7610, R16 ;  /* 0x00007610ff547816 */ /* 0x020fe20000000010 */
[----:B------:R-:W-:Y:S05]  /*12c0*/  BRA `(.L_x_365) ;  /* 0x0000008000007947 */ /* 0x000fea0003800000 */
.L_x_364:
[----:B------:R-:W0:Y:S02]  /*12d0*/  LDC.U8 R69, c[0x0][0x1f0] ;  /* 0x00007c00ff457b82 */ /* 0x000e240000000000 */
[----:B0-----:R-:W-:-:S04]  /*12e0*/  ISETP.NE.AND P5, PT, R69, RZ, PT ;  /* 0x000000ff4500720c */ /* 0x001fc80003fa5270 */
[----:B------:R-:W-:-:S05]  /*12f0*/  FSEL R69, R67, RZ, !P5 ;  /* 0x000000ff43457208 */ /* 0x000fca0006800000 */
[----:B------:R-:W-:-:S04]  /*1300*/  FFMA.FTZ R69, R8, R66, R69 ;  /* 0x0000004208457223 */ /* 0x000fc80000010045 */
[----:B------:R-:W-:Y:S01]  /*1310*/  FADD.FTZ R84, R56, -R69 ;  /* 0x8000004538547221 */ /* 0x000fe20000010000 */
[----:B-----5:R-:W-:-:S03]  /*1320*/  @P4 PRMT R69, RZ, 0x7610, R16 ;  /* 0x00007610ff454816 */ /* 0x020fc60000000010 */
[----:B------:R-:W-:-:S04]  /*1330*/  FMUL.FTZ R84, R75, R84 ;  /* 0x000000544b547220 */ /* 0x000fc80000410000 */
[----:B------:R-:W-:Y:S02]  /*1340*/  @P4 FADD.FTZ R84, R84, R69 ;  /* 0x0000004554544221 */ /* 0x000fe40000010000 */
.L_x_365:
[----:B------:R-:W-:Y:S05]  /*1350*/  BSYNC B1 ;  /* 0x0000000000017941 */ /* 0x000fea0003800000 */
.L_x_363:
[----:B------:R-:W-:Y:S01]  /*1360*/  BSSY B1, `(.L_x_366) ;  /* 0x000000e000017945 */ /* 0x000fe20003800000 */
        /* <DEDUP_REMOVED lines=13> */
.L_x_367:
[----:B------:R-:W-:Y:S05]  /*1440*/  BSYNC B1 ;  /* 0x0000000000017941 */ /* 0x000fea0003800000 */
.L_x_366:
[----:B------:R-:W-:Y:S01]  /*1450*/  BSSY B1, `(.L_x_368) ;  /* 0x000000f000017945 */ /* 0x000fe20003800000 */
[----:B------:R-:W-:Y:S01]  /*1460*/  @P0 PRMT R52, R52, 0x5410, R69 ;  /* 0x0000541034340816 */ /* 0x000fe20000000045 */
[----:B------:R-:W-:Y:S05]  /*1470*/  @P2 BRA `(.L_x_369) ;  /* 0x0000004000002947 */ /* 0x000fea0003800000 */
[----:B------:R-:W-:Y:S01]  /*1480*/  HFMA2.MMA R84, -RZ, RZ, 0, 0 ;  /* 0x00000000ff547435 */ /* 0x000fe200000001ff */
[----:B------:R-:W-:Y:S05]  /*1490*/  @!P4 BRA `(.L_x_370) ;  /* 0x000000a00000c947 */ /* 0x000fea0003800000 */
[----:B-----5:R-:W-:Y:S01]  /*14a0*/  PRMT R84, RZ, 0x5410, R17 ;  /* 0x00005410ff547816 */ /* 0x020fe20000000011 */
[----:B------:R-:W-:Y:S05]  /*14b0*/  BRA `(.L_x_370) ;  /* 0x0000008000007947 */ /* 0x000fea0003800000 */
.L_x_369:
[----:B------:R-:W0:Y:S02]  /*14c0*/  LDC.U8 R69, c[0x0][0x1f0] ;  /* 0x00007c00ff457b82 */ /* 0x000e240000000000 */
[----:B0-----:R-:W-:Y:S02]  /*14d0*/  ISETP.NE.AND P5, PT, R69, RZ, PT ;  /* 0x000000ff4500720c */ /* 0x001fe40003fa5270 */
[----:B-----5:R-:W-:Y:S02]  /*14e0*/  @P4 PRMT R69, RZ, 0x5410, R17 ;  /* 0x00005410ff454816 */ /* 0x020fe40000000011 */
[----:B------:R-:W-:-:S05]  /*14f0*/  FSEL R84, R67, RZ, !P5 ;  /* 0x000000ff43547208 */ /* 0x000fca0006800000 */
[----:B------:R-:W-:-:S04]  /*1500*/  FFMA.FTZ R84, R9, R66, R84 ;  /* 0x0000004209547223 */ /* 0x000fc80000010054 */
[----:B------:R-:W-:-:S04]  /*1510*/  FADD.FTZ R84, R57, -R84 ;  /* 0x8000005439547221 */ /* 0x000fc80000010000 */
[----:B------:R-:W-:-:S04]  /*1520*/  FMUL.FTZ R84, R75, R84 ;  /* 0x000000544b547220 */ /* 0x000fc80000410000 */
[----:B------:R-:W-:Y:S02]  /*1530*/  @P4 FADD.FTZ R84, R84, R69 ;  /* 0x0000004554544221 */ /* 0x000fe40000010000 */
.L_x_370:
[----:B------:R-:W-:Y:S05]  /*1540*/  BSYNC B1 ;  /* 0x0000000000017941 */ /* 0x000fea0003800000 */
.L_x_368:
[----:B------:R-:W-:Y:S01]  /*1550*/  BSSY B1, `(.L_x_371) ;  /* 0x000000e000017945 */ /* 0x000fe20003800000 */
[----:B------:R-:W-:Y:S01]  /*1560*/  @P0 F2FP.BF16.PACK_AB R69, RZ, R84 ;  /* 0x00000054ff45023e */ /* 0x000fe200000010ff */
[----:B------:R-:W-:Y:S05]  /*1570*/  @!P3 BRA `(.L_x_372) ;  /* 0x000000b00000b947 */ /* 0x000fea0003800000 */
[----:B------:R-:W-:Y:S01]  /*1580*/  LOP3.LUT P5, RZ, R70, 0xff, RZ, 0xc0, !PT ;  /* 0x000000ff46ff7812 */ /* 0x000fe200078ac0ff */
[----:B------:R-:W-:Y:S01]  /*1590*/  FMUL.FTZ R84, R84, c[0x0][0x1ec] ;  /* 0x00007b0054547a20 */ /* 0x000fe20000410000 */
[----:B------:R-:W-:Y:S01]  /*15a0*/  HFMA2.MMA R85, -RZ, RZ, 0, 0 ;  /* 0x00000000ff557435 */ /* 0x000fe200000001ff */
[----:B------:R-:W-:Y:S02]  /*15b0*/  IMAD.MOV.U32 R77, RZ, RZ, RZ ;  /* 0x000000ffff4d7224 */ /* 0x000fe400078e00ff */
[----:B------:R-:W-:-:S08]  /*15c0*/  FMUL.FTZ R89, R84, c[0x0][0x1e8] ;  /* 0x00007a0054597a20 */ /* 0x000fd00000410000 */
[----:B------:R-:W-:Y:S01]  /*15d0*/  @P5 FMUL.FTZ R77, R78, R89 ;  /* 0x000000594e4d5220 */ /* 0x000fe20000410000 */
[----:B-----5:R-:W-:-:S04]  /*15e0*/  @P5 PRMT R84, RZ, 0x5410, R45 ;  /* 0x00005410ff545816 */ /* 0x020fc8000000002d */
[----:B------:R-:W-:Y:S01]  /*15f0*/  F2FP.BF16.PACK_AB R77, RZ, R77 ;  /* 0x0000004dff4d723e */ /* 0x000fe200000010ff */
[----:B------:R-:W-:-:S03]  /*1600*/  @P5 FMUL.FTZ R85, R89, R84 ;  /* 0x0000005459555220 */ /* 0x000fc60000410000 */
[----:B------:R-:W-:Y:S01]  /*1610*/  PRMT R49, R77, 0x7610, R49 ;  /* 0x000076104d317816 */ /* 0x000fe20000000031 */
[----:B------:R-:W-:Y:S02]  /*1620*/  FADD.FTZ R34, R34, R85 ;  /* 0x0000005522227221 */ /* 0x000fe40000010000 */
.L_x_372:
[----:B------:R-:W-:Y:S05]  /*1630*/  BSYNC B1 ;  /* 0x0000000000017941 */ /* 0x000fea0003800000 */
.L_x_371:
[----:B------:R-:W-:Y:S01]  /*1640*/  BSSY B1, `(.L_x_373) ;  /* 0x000000f000017945 */ /* 0x000fe20003800000 */
[----:B------:R-:W-:Y:S01]  /*1650*/  @P0 PRMT R53, R69, 0x7610, R53 ;  /* 0x0000761045350816 */ /* 0x000fe20000000035 */
[----:B------:R-:W-:Y:S05]  /*1660*/  @P2 BRA `(.L_x_374) ;  /* 0x0000004000002947 */ /* 0x000fea0003800000 */
[----:B------:R-:W-:Y:S01]  /*1670*/  IMAD.MOV.U32 R84, RZ, RZ, RZ ;  /* 0x000000ffff547224 */ /* 0x000fe200078e00ff */
[----:B------:R-:W-:Y:S05]  /*1680*/  @!P4 BRA `(.L_x_375) ;  /* 0x000000a00000c947 */ /* 0x000fea0003800000 */
[----:B-----5:R-:W-:Y:S01]  /*1690*/  PRMT R84, RZ, 0x7610, R17 ;  /* 0x00007610ff547816 */ /* 0x020fe20000000011 */
[----:B------:R-:W-:Y:S05]  /*16a0*/  BRA `(.L_x_375) ;  /* 0x0000008000007947 */ /* 0x000fea0003800000 */
.L_x_374:
        /* <DEDUP_REMOVED lines=8> */
.L_x_375:
[----:B------:R-:W-:Y:S05]  /*1730*/  BSYNC B1 ;  /* 0x0000000000017941 */ /* 0x000fea0003800000 */
.L_x_373:
[----:B------:R-:W-:Y:S01]  /*1740*/  BSSY B1, `(.L_x_376) ;  /* 0x000000e000017945 */ /* 0x000fe20003800000 */
[----:B------:R-:W-:Y:S01]  /*1750*/  @P0 F2FP.BF16.PACK_AB R69, RZ, R84 ;  /* 0x00000054ff45023e */ /* 0x000fe200000010ff */
[----:B------:R-:W-:Y:S05]  /*1760*/  @!P3 BRA `(.L_x_377) ;  /* 0x000000b00000b947 */ /* 0x000fea0003800000 */
[----:B------:R-:W-:Y:S01]  /*1770*/  LOP3.LUT P5, RZ, R71, 0xff, RZ, 0xc0, !PT ;  /* 0x000000ff47ff7812 */ /* 0x000fe200078ac0ff */
[----:B------:R-:W-:Y:S01]  /*1780*/  FMUL.FTZ R84, R84, c[0x0][0x1ec] ;  /* 0x00007b0054547a20 */ /* 0x000fe20000410000 */
[----:B------:R-:W-:-:S03]  /*1790*/  HFMA2.MMA R77, -RZ, RZ, 0, 0 ;  /* 0x00000000ff4d7435 */ /* 0x000fc600000001ff */
        /* <DEDUP_REMOVED lines=8> */
.L_x_377:
[----:B------:R-:W-:Y:S05]  /*1820*/  BSYNC B1 ;  /* 0x0000000000017941 */ /* 0x000fea0003800000 */
.L_x_376:
[----:B------:R-:W-:Y:S01]  /*1830*/  BSSY B1, `(.L_x_378) ;  /* 0x000000f000017945 */ /* 0x000fe20003800000 */
[----:B------:R-:W-:Y:S01]  /*1840*/  @P0 PRMT R53, R53, 0x5410, R69 ;  /* 0x0000541035350816 */ /* 0x000fe20000000045 */
[----:B------:R-:W-:Y:S05]  /*1850*/  @P2 BRA `(.L_x_379) ;  /* 0x0000004000002947 */ /* 0x000fea0003800000 */
[----:B------:R-:W-:Y:S01]  /*1860*/  MOV R84, RZ ;  /* 0x000000ff00547202 */ /* 0x000fe20000000f00 */
[----:B------:R-:W-:Y:S05]  /*1870*/  @!P4 BRA `(.L_x_380) ;  /* 0x000000a00000c947 */ /* 0x000fea0003800000 */
[----:B-----5:R-:W-:Y:S01]  /*1880*/  PRMT R84, RZ, 0x5410, R18 ;  /* 0x00005410ff547816 */ /* 0x020fe20000000012 */
[----:B------:R-:W-:Y:S05]  /*1890*/  BRA `(.L_x_380) ;  /* 0x0000008000007947 */ /* 0x000fea0003800000 */
.L_x_379:
        /* <DEDUP_REMOVED lines=8> */
.L_x_380:
[----:B------:R-:W-:Y:S05]  /*1920*/  BSYNC B1 ;  /* 0x0000000000017941 */ /* 0x000fea0003800000 */
.L_x_378:
        /* <DEDUP_REMOVED lines=14> */
.L_x_382:
[----:B------:R-:W-:Y:S05]  /*1a10*/  BSYNC B1 ;  /* 0x0000000000017941 */ /* 0x000fea0003800000 */
.L_x_381:
[----:B------:R-:W-:Y:S01]  /*1a20*/  BSSY B1, `(.L_x_383) ;  /* 0x000000f000017945 */ /* 0x000fe20003800000 */
[----:B------:R-:W-:Y:S01]  /*1a30*/  @P0 PRMT R54, R69, 0x7610, R54 ;  /* 0x0000761045360816 */ /* 0x000fe20000000036 */
[----:B------:R-:W-:Y:S05]  /*1a40*/  @P2 BRA `(.L_x_384) ;  /* 0x0000004000002947 */ /* 0x000fea0003800000 */
[----:B------:R-:W-:Y:S01]  /*1a50*/  IMAD.MOV.U32 R84, RZ, RZ, RZ ;  /* 0x000000ffff547224 */ /* 0x000fe200078e00ff */
[----:B------:R-:W-:Y:S05]  /*1a60*/  @!P4 BRA `(.L_x_385) ;  /* 0x000000a00000c947 */ /* 0x000fea0003800000 */
[----:B-----5:R-:W-:Y:S01]  /*1a70*/  PRMT R84, RZ, 0x7610, R18 ;  /* 0x00007610ff547816 */ /* 0x020fe20000000012 */
[----:B------:R-:W-:Y:S05]  /*1a80*/  BRA `(.L_x_385) ;  /* 0x0000008000007947 */ /* 0x000fea0003800000 */
.L_x_384:
        /* <DEDUP_REMOVED lines=8> */
.L_x_385:
[----:B------:R-:W-:Y:S05]  /*1b10*/  BSYNC B1 ;  /* 0x0000000000017941 */ /* 0x000fea0003800000 */
.L_x_383:
        /* <DEDUP_REMOVED lines=14> */
.L_x_387:
[----:B------:R-:W-:Y:S05]  /*1c00*/  BSYNC B1 ;  /* 0x0000000000017941 */ /* 0x000fea0003800000 */
.L_x_386:
[----:B------:R-:W-:Y:S01]  /*1c10*/  BSSY B1, `(.L_x_388) ;  /* 0x000000f000017945 */ /* 0x000fe20003800000 */
[----:B------:R-:W-:Y:S01]  /*1c20*/  @P0 PRMT R54, R54, 0x5410, R69 ;  /* 0x0000541036360816 */ /* 0x000fe20000000045 */
[----:B------:R-:W-:Y:S05]  /*1c30*/  @P2 BRA `(.L_x_389) ;  /* 0x0000004000002947 */ /* 0x000fea0003800000 */
[----:B------:R-:W-:Y:S01]  /*1c40*/  MOV R84, RZ ;  /* 0x000000ff00547202 */ /* 0x000fe20000000f00 */
[----:B------:R-:W-:Y:S05]  /*1c50*/  @!P4 BRA `(.L_x_390) ;  /* 0x000000a00000c947 */ /* 0x000fea0003800000 */
[----:B-----5:R-:W-:Y:S01]  /*1c60*/  PRMT R84, RZ, 0x5410, R19 ;  /* 0x00005410ff547816 */ /* 0x020fe20000000013 */
[----:B------:R-:W-:Y:S05]  /*1c70*/  BRA `(.L_x_390) ;  /* 0x0000008000007947 */ /* 0x000fea0003800000 */
.L_x_389:
        /* <DEDUP_REMOVED lines=8> */
.L_x_390:
[----:B------:R-:W-:Y:S05]  /*1d00*/  BSYNC B1 ;  /* 0x0000000000017941 */ /* 0x000fea0003800000 */
.L_x_388:
        /* <DEDUP_REMOVED lines=14> */
.L_x_392:
[----:B------:R-:W-:Y:S05]  /*1df0*/  BSYNC B1 ;  /* 0x0000000000017941 */ /* 0x000fea0003800000 */
.L_x_391:
[----:B------:R-:W-:Y:S01]  /*1e00*/  BSSY B1, `(.L_x_393) ;  /* 0x000000f000017945 */ /* 0x000fe20003800000 */
[----:B------:R-:W-:Y:S01]  /*1e10*/  @P0 PRMT R55, R69, 0x7610, R55 ;  /* 0x0000761045370816 */ /* 0x000fe20000000037 */
[----:B------:R-:W-:Y:S05]  /*1e20*/  @P2 BRA `(.L_x_394) ;  /* 0x0000004000002947 */ /* 0x000fea0003800000 */
[----:B------:R-:W-:Y:S01]  /*1e30*/  IMAD.MOV.U32 R75, RZ, RZ, RZ ;  /* 0x000000ffff4b7224 */ /* 0x000fe200078e00ff */
[----:B------:R-:W-:Y:S05]  /*1e40*/  @!P4 BRA `(.L_x_395) ;  /* 0x000000a00000c947 */ /* 0x000fea0003800000 */
[----:B-----5:R-:W-:Y:S01]  /*1e50*/  PRMT R75, RZ, 0x7610, R19 ;  /* 0x00007610ff4b7816 */ /* 0x020fe20000000013 */
[----:B------:R-:W-:Y:S05]  /*1e60*/  BRA `(.L_x_395) ;  /* 0x0000008000007947 */ /* 0x000fea0003800000 */
.L_x_394:
[----:B------:R-:W0:Y:S02]  /*1e70*/  LDC.U8 R69, c[0x0][0x1f0] ;  /* 0x00007c00ff457b82 */ /* 0x000e240000000000 */
[----:B0-----:R-:W-:-:S04]  /*1e80*/  ISETP.NE.AND P2, PT, R69, RZ, PT ;  /* 0x000000ff4500720c */ /* 0x001fc80003f45270 */
[----:B------:R-:W-:-:S05]  /*1e90*/  FSEL R67, R67, RZ, !P2 ;  /* 0x000000ff43437208 */ /* 0x000fca0005000000 */
[----:B------:R-:W-:-:S04]  /*1ea0*/  FFMA.FTZ R67, R14, R66, R67 ;  /* 0x000000420e437223 */ /* 0x000fc80000010043 */
[----:B------:R-:W-:-:S04]  /*1eb0*/  FADD.FTZ R66, R62, -R67 ;  /* 0x800000433e427221 */ /* 0x000fc80000010000 */
[----:B------:R-:W-:Y:S01]  /*1ec0*/  FMUL.FTZ R75, R75, R66 ;  /* 0x000000424b4b7220 */ /* 0x000fe20000410000 */
[----:B-----5:R-:W-:-:S05]  /*1ed0*/  @P4 PRMT R66, RZ, 0x7610, R19 ;  /* 0x00007610ff424816 */ /* 0x020fca0000000013 */
[----:B------:R-:W-:Y:S02]  /*1ee0*/  @P4 FADD.FTZ R75, R75, R66 ;  /* 0x000000424b4b4221 */ /* 0x000fe40000010000 */
.L_x_395:
[----:B------:R-:W-:Y:S05]  /*1ef0*/  BSYNC B1 ;  /* 0x0000000000017941 */ /* 0x000fea0003800000 */
.L_x_393:
[----:B------:R-:W-:Y:S01]  /*1f00*/  @P0 MOV R67, 0x10 ;  /* 0x0000001000430802 */ /* 0x000fe20000000f00 */
[----:B------:R-:W-:Y:S01]  /*1f10*/  BSSY B1, `(.L_x_396) ;  /* 0x0000013000017945 */ /* 0x000fe20003800000 */
[----:B------:R-:W-:-:S03]  /*1f20*/  @P0 F2FP.BF16.PACK_AB R69, RZ, R75 ;  /* 0x0000004bff45023e */ /* 0x000fc600000010ff */
[----:B------:R-:W-:Y:S01]  /*1f30*/  @P0 IMAD.WIDE.U32 R66, R76, R67, c[0x0][0x258] ;  /* 0x000096004c420625 */ /* 0x000fe200078e0043 */
[----:B------:R-:W-:-:S03]  /*1f40*/  @P0 PRMT R55, R55, 0x5410, R69 ;  /* 0x0000541037370816 */ /* 0x000fc60000000045 */
[----:B------:R-:W-:Y:S02]  /*1f50*/  @P3 IMAD.MOV.U32 R69, RZ, RZ, 0x10 ;  /* 0x00000010ff453424 */ /* 0x000fe400078e00ff */
[----:B------:R0:W-:Y:S02]  /*1f60*/  @P0 STG.E.128 [R66.64], R52 ;  /* 0x0000003442000986 */ /* 0x0001e4000c101d04 */
[----:B0-----:R-:W-:Y:S01]  /*1f70*/  @P3 IMAD.WIDE.U32 R66, R68, R69, c[0x0][0x248] ;  /* 0x0000920044423625 */ /* 0x001fe200078e0045 */
[----:B------:R-:W-:Y:S05]  /*1f80*/  @!P3 BRA `(.L_x_397) ;  /* 0x000000b00000b947 */ /* 0x000fea0003800000 */
[----:B------:R-:W-:Y:S01]  /*1f90*/  LOP3.LUT P0, RZ, R74, 0xff, RZ, 0xc0, !PT ;  /* 0x000000ff4aff7812 */ /* 0x000fe2000780c0ff */
[----:B------:R-:W-:Y:S01]  /*1fa0*/  FMUL.FTZ R75, R75, c[0x0][0x1ec] ;  /* 0x00007b004b4b7a20 */ /* 0x000fe20000410000 */
[----:B------:R-:W-:Y:S01]  /*1fb0*/  HFMA2.MMA R68, -RZ, RZ, 0, 0 ;  /* 0x00000000ff447435 */ /* 0x000fe200000001ff */
[----:B------:R-:W-:Y:S02]  /*1fc0*/  IMAD.MOV.U32 R76, RZ, RZ, RZ ;  /* 0x000000ffff4c7224 */ /* 0x000fe400078e00ff */
[----:B------:R-:W-:-:S08]  /*1fd0*/  FMUL.FTZ R75, R75, c[0x0][0x1e8] ;  /* 0x00007a004b4b7a20 */ /* 0x000fd00000410000 */
[----:B-----5:R-:W-:Y:S01]  /*1fe0*/  @P0 FMUL.FTZ R68, R0, R75 ;  /* 0x0000004b00440220 */ /* 0x020fe20000410000 */
[----:B------:R-:W-:-:S04]  /*1ff0*/  @P0 PRMT R69, RZ, 0x7610, R47 ;  /* 0x00007610ff450816 */ /* 0x000fc8000000002f */
[----:B------:R-:W-:Y:S01]  /*2000*/  F2FP.BF16.PACK_AB R68, RZ, R68 ;  /* 0x00000044ff44723e */ /* 0x000fe200000010ff */
[----:B------:R-:W-:-:S03]  /*2010*/  @P0 FMUL.FTZ R76, R75, R69 ;  /* 0x000000454b4c0220 */ /* 0x000fc60000410000 */
[----:B------:R-:W-:Y:S01]  /*2020*/  PRMT R51, R51, 0x5410, R68 ;  /* 0x0000541033337816 */ /* 0x000fe20000000044 */
[----:B------:R-:W-:Y:S02]  /*2030*/  FADD.FTZ R31, R31, R76 ;  /* 0x0000004c1f1f7221 */ /* 0x000fe40000010000 */
.L_x_397:
[----:B------:R-:W-:Y:S05]  /*2040*/  BSYNC B1 ;  /* 0x0000000000017941 */ /* 0x000fea0003800000 */
.L_x_396:
[----:B------:R0:W-:Y:S02]  /*2050*/  @P3 STG.E.128 [R66.64], R48 ;  /* 0x0000003042003986 */ /* 0x0001e4000c101d04 */
.L_x_355:
[----:B------:R-:W-:Y:S05]  /*2060*/  BSYNC B0 ;  /* 0x0000000000007941 */ /* 0x000fea0003800000 */
.L_x_354:
[----:B0-----:R-:W-:-:S05]  /*2070*/  MOV R67, c[0x0][0x160] ;  /* 0x0000580000437a02 */ /* 0x001fca0000000f00 */
[----:B------:R-:W-:-:S05]  /*2080*/  IMAD R6, R67, 0x4, R6 ;  /* 0x0000000443067824 */ /* 0x000fca00078e0206 */
[----:B------:R-:W-:-:S13]  /*2090*/  ISETP.GE.AND P0, PT, R6, c[0x0][0x164], PT ;  /* 0x0000590006007a0c */ /* 0x000fda0003f06270 */
[----:B-12--5:R-:W-:Y:S01]  /*20a0*/  @P0 CALL.REL.NOINC `(.L_x_348) ;  /* 0x0000001000000944 */ /* 0x026fe20003c00000 */
[----:B------:R-:W-:Y:S05]  /*20b0*/  BRA `(.L_x_398) ;  /* 0xffffe26000007947 */ /* 0x000fea000383ffff */
.L_x_348:
[----:B0-----:R-:W0:Y:S01]  /*20c0*/  S2R R44, SR_TID.X ;  /* 0x00000000002c7919 */ /* 0x001e220000002100 */
[----:B------:R-:W-:Y:S01]  /*20d0*/  WARPSYNC 0xffffffff ;  /* 0xffffffff00007948 */ /* 0x000fe20003800000 */
[----:B------:R-:W-:Y:S02]  /*20e0*/  BSSY B0, `(.L_x_399) ;  /* 0x000005a000007945 */ /* 0x000fe40003800000 */
[----:B------:R-:W1:Y:S01]  /*20f0*/  S2R R18, SR_CTAID.X ;  /* 0x0000000000127919 */ /* 0x000e620000002500 */
[----:B0-----:R-:W-:-:S05]  /*2100*/  SHF.L.U32 R0, R44, 0x5, RZ ;  /* 0x000000052c007819 */ /* 0x001fca00000006ff */
[----:B------:R1:W-:Y:S04]  /*2110*/  STS.128 [R0], R40 ;  /* 0x0000002800007388 */ /* 0x0003e80000000c00 */
[----:B------:R-:W-:Y:S04]  /*2120*/  STS.128 [R0+0x10], R36 ;  /* 0x0000102400007388 */ /* 0x000fe80000000c00 */
[----:B------:R-:W-:Y:S01]  /*2130*/  BAR.SYNC.DEFER_BLOCKING 0x0 ;  /* 0x0000000000007b1d */ /* 0x000fe20000010000 */
[----:B-1----:R-:W-:Y:S01]  /*2140*/  IMAD R41, R18, c[0x0][0x168], RZ ;  /* 0x00005a0012297a24 */ /* 0x002fe200078e02ff */
[----:B------:R-:W-:-:S04]  /*2150*/  IADD3 R18, -R44, 0x7f, RZ ;  /* 0x0000007f2c127810 */ /* 0x000fc80007ffe1ff */
        /* <DEDUP_REMOVED lines=9> */
[----:B-----5:R-:W4:Y:S04]  /*21f0*/  LDS R9, [R44.X4+0xc00] ;  /* 0x000c00002c097984 */ /* 0x020f280000004800 */
        /* <DEDUP_REMOVED lines=34> */
[----:B------:R-:W-:-:S05]  /*2420*/  IMAD.X R13, RZ, RZ, RZ, P2 ;  /* 0x000000ffff0d7224 */ /* 0x000fca00010e06ff */
[C---:B------:R-:W-:Y:S01]  /*2430*/  SHF.L.U64.HI R13, R0.reuse, 0x2, R13 ;  /* 0x00000002000d7819 */ /* 0x040fe2000001020d */
[----:B------:R-:W0:Y:S01]  /*2440*/  LDS R14, [R44.X4] ;  /* 0x000000002c0e7984 */ /* 0x000e220000004800 */
[----:B------:R-:W-:-:S03]  /*2450*/  SHF.L.U32 R0, R0, 0x2, RZ ;  /* 0x0000000200007819 */ /* 0x000fc600000006ff */
[----:B------:R-:W1:Y:S01]  /*2460*/  LDS R16, [R44.X4+0x200] ;  /* 0x000200002c107984 */ /* 0x000e620000004800 */
[C---:B------:R-:W-:Y:S02]  /*2470*/  IADD3 R2, P2, R0.reuse, c[0x0][0x228], RZ ;  /* 0x00008a0000027a10 */ /* 0x040fe40007f5e0ff */
[C---:B------:R-:W-:Y:S01]  /*2480*/  IADD3 R8, P3, R0.reuse, c[0x0][0x220], RZ ;  /* 0x0000880000087a10 */ /* 0x040fe20007f7e0ff */
[----:B------:R-:W2:Y:S01]  /*2490*/  LDS R21, [R44.X4+0x400] ;  /* 0x000400002c157984 */ /* 0x000ea20000004800 */
[----:B------:R-:W-:Y:S02]  /*24a0*/  IADD3 R0, P4, R0, c[0x0][0x240], RZ ;  /* 0x0000900000007a10 */ /* 0x000fe40007f9e0ff */
[C---:B------:R-:W-:Y:S01]  /*24b0*/  IADD3.X R3, R13.reuse, c[0x0][0x22c], RZ, P2, !PT ;  /* 0x00008b000d037a10 */ /* 0x040fe200017fe4ff */
[----:B------:R-:W3:Y:S01]  /*24c0*/  LDS R23, [R44.X4+0x600] ;  /* 0x000600002c177984 */ /* 0x000ee20000004800 */
[C---:B------:R-:W-:Y:S02]  /*24d0*/  IADD3.X R15, R13.reuse, c[0x0][0x224], RZ, P3, !PT ;  /* 0x000089000d0f7a10 */ /* 0x040fe40001ffe4ff */
[----:B------:R-:W-:Y:S01]  /*24e0*/  IADD3.X R13, R13, c[0x0][0x244], RZ, P4, !PT ;  /* 0x000091000d0d7a10 */ /* 0x000fe200027fe4ff */
        /* <DEDUP_REMOVED lines=12> */
[----:B------:R-:W-:Y:S01]  /*25b0*/  IMAD.MOV.U32 R4, RZ, RZ, R8 ;  /* 0x000000ffff047224 */ /* 0x000fe200078e0008 */
[----:B------:R-:W-:Y:S01]  /*25c0*/  MOV R5, R15 ;  /* 0x0000000f00057202 */ /* 0x000fe20000000f00 */
[----:B------:R-:W-:Y:S01]  /*25d0*/  IMAD.MOV.U32 R6, RZ, RZ, R0 ;  /* 0x000000ffff067224 */ /* 0x000fe200078e0000 */
[----:B------:R-:W-:Y:S01]  /*25e0*/  MOV R7, R13 ;  /* 0x0000000d00077202 */ /* 0x000fe20000000f00 */
[----:B------:R0:W-:Y:S01]  /*25f0*/  STG.E [R2.64], R19 ;  /* 0x0000001302007986 */ /* 0x0001e2000c101904 */
[----:B------:R-:W-:-:S02]  /*2600*/  IADD3 R0, P3, R0, 0x200, RZ ;  /* 0x0000020000007810 */ /* 0x000fc40007f7e0ff */
[----:B------:R-:W-:Y:S01]  /*2610*/  IADD3 R8, P2, R8, 0x200, RZ ;  /* 0x0000020008087810 */ /* 0x000fe20007f5e0ff */
[----:B------:R1:W-:Y:S02]  /*2620*/  STG.E [R4.64], R9 ;  /* 0x0000000904007986 */ /* 0x0003e4000c101904 */
[----:B------:R-:W-:Y:S01]  /*2630*/  IMAD.X R13, RZ, RZ, R13, P3 ;  /* 0x000000ffff0d7224 */ /* 0x000fe200018e060d */
[----:B------:R-:W-:Y:S01]  /*2640*/  IADD3.X R15, RZ, R15, RZ, P2, !PT ;  /* 0x0000000fff0f7210 */ /* 0x000fe200017fe4ff */
[----:B------:R1:W-:Y:S01]  /*2650*/  STG.E [R6.64], R39 ;  /* 0x0000002706007986 */ /* 0x0003e2000c101904 */
[----:B0-----:R-:W-:-:S05]  /*2660*/  IADD3 R2, P1, R2, 0x200, RZ ;  /* 0x0000020002027810 */ /* 0x001fca0007f3e0ff */
[----:B------:R-:W-:-:S03]  /*2670*/  IMAD.X R3, RZ, RZ, R3, P1 ;  /* 0x000000ffff037224 */ /* 0x000fc600008e0603 */
.L_x_400:
[----:B------:R-:W-:Y:S05]  /*2680*/  BSYNC B0 ;  /* 0x0000000000007941 */ /* 0x000fea0003800000 */
.L_x_399:
[----:B------:R-:W-:Y:S01]  /*2690*/  FADD.FTZ R29, R16, R29 ;  /* 0x0000001d101d7221 */ /* 0x000fe20000010000 */
[----:B------:R-:W-:Y:S06]  /*26a0*/  @!P0 EXIT ;  /* 0x000000000000894d */ /* 0x000fec0003800000 */
[----:B------:R0:W-:Y:S01]  /*26b0*/  STG.E [R2.64], R37 ;  /* 0x0000002502007986 */ /* 0x0001e2000c101904 */
[----:B-1----:R-:W-:Y:S01]  /*26c0*/  MOV R4, R0 ;  /* 0x0000000000047202 */ /* 0x002fe20000000f00 */
[----:B------:R-:W-:Y:S01]  /*26d0*/  IMAD.MOV.U32 R5, RZ, RZ, R13 ;  /* 0x000000ffff057224 */ /* 0x000fe200078e000d */
[----:B0-----:R-:W-:Y:S01]  /*26e0*/  MOV R2, R8 ;  /* 0x0000000800027202 */ /* 0x001fe20000000f00 */
[----:B------:R-:W-:-:S05]  /*26f0*/  IMAD.MOV.U32 R3, RZ, RZ, R15 ;  /* 0x000000ffff037224 */ /* 0x000fca00078e000f */
[----:B------:R-:W-:Y:S04]  /*2700*/  STG.E [R2.64], R11 ;  /* 0x0000000b02007986 */ /* 0x000fe8000c101904 */
[----:B------:R-:W-:Y:S01]  /*2710*/  STG.E [R4.64], R29 ;  /* 0x0000001d04007986 */ /* 0x000fe2000c101904 */
[----:B------:R-:W-:Y:S05]  /*2720*/  EXIT ;  /* 0x000000000000794d */ /* 0x000fea0003800000 */
.L_x_352:
[----:B------:R-:W-:Y:S01]  /*2730*/  HFMA2.MMA R88, -RZ, RZ, 0, 1.847743988037109375e-06 ;  /* 0x0000001fff587435 */ /* 0x000fe200000001ff */
[----:B------:R-:W-:Y:S01]  /*2740*/  MOV R67, R84 ;  /* 0x0000005400437202 */ /* 0x000fe20000000f00 */
[----:B------:R-:W-:Y:S01]  /*2750*/  IMAD.MOV.U32 R68, RZ, RZ, 0x1 ;  /* 0x00000001ff447424 */ /* 0x000fe200078e00ff */
[----:B------:R-:W-:Y:S01]  /*2760*/  MOV R66, 0x2790 ;  /* 0x0000279000427802 */ /* 0x000fe20000000f00 */
[----:B------:R-:W-:Y:S02]  /*2770*/  IMAD.MOV.U32 R85, RZ, RZ, -0x1 ;  /* 0xffffffffff557424 */ /* 0x000fe400078e00ff */
[----:B-----5:R-:W-:Y:S05]  /*2780*/  CALL.REL.NOINC `($__internal_17_$__cuda_sm70_shflsync_bfly_p) ;  /* 0x0000046000007944 */ /* 0x020fea0003c00000 */
[----:B-1----:R-:W-:Y:S01]  /*2790*/  MOV R69, R68 ;  /* 0x0000004400457202 */ /* 0x002fe20000000f00 */
[----:B------:R-:W-:Y:S05]  /*27a0*/  BRA `(.L_x_401) ;  /* 0xffffe5c000007947 */ /* 0x000fea000383ffff */
.L_x_353:
[----:B------:R-:W-:Y:S01]  /*27b0*/  HFMA2.MMA R68, -RZ, RZ, 0, 5.9604644775390625e-08 ;  /* 0x00000001ff447435 */ /* 0x000fe200000001ff */
[----:B------:R-:W-:Y:S01]  /*27c0*/  IMAD.MOV.U32 R67, RZ, RZ, R89 ;  /* 0x000000ffff437224 */ /* 0x000fe200078e0059 */
[----:B------:R-:W-:Y:S01]  /*27d0*/  MOV R85, 0xffffffff ;  /* 0xffffffff00557802 */ /* 0x000fe20000000f00 */
[----:B------:R-:W-:Y:S01]  /*27e0*/  IMAD.MOV.U32 R88, RZ, RZ, 0x1f ;  /* 0x0000001fff587424 */ /* 0x000fe200078e00ff */
[----:B------:R-:W-:-:S02]  /*27f0*/  MOV R66, 0x2810 ;  /* 0x0000281000427802 */ /* 0x000fc40000000f00 */
[----:B01---5:R-:W-:Y:S05]  /*2800*/  CALL.REL.NOINC `($__internal_17_$__cuda_sm70_shflsync_bfly_p) ;  /* 0x000003e000007944 */ /* 0x023fea0003c00000 */
[----:B------:R-:W-:Y:S01]  /*2810*/  FADD.FTZ R84, R69, R84 ;  /* 0x0000005445547221 */ /* 0x000fe20000010000 */
[----:B------:R-:W-:Y:S01]  /*2820*/  HFMA2.MMA R88, -RZ, RZ, 0, 1.847743988037109375e-06 ;  /* 0x0000001fff587435 */ /* 0x000fe200000001ff */
[----:B-1----:R-:W-:Y:S01]  /*2830*/  FADD.FTZ R89, R89, R68 ;  /* 0x0000004459597221 */ /* 0x002fe20000010000 */
[----:B------:R-:W-:Y:S01]  /*2840*/  MOV R66, 0x2890 ;  /* 0x0000289000427802 */ /* 0x000fe20000000f00 */
[----:B------:R-:W-:Y:S01]  /*2850*/  IMAD.MOV.U32 R68, RZ, RZ, 0x2 ;  /* 0x00000002ff447424 */ /* 0x000fe200078e00ff */
[----:B------:R-:W-:Y:S01]  /*2860*/  MOV R67, R84 ;  /* 0x0000005400437202 */ /* 0x000fe20000000f00 */
[----:B------:R-:W-:-:S02]  /*2870*/  IMAD.MOV.U32 R85, RZ, RZ, -0x1 ;  /* 0xffffffffff557424 */ /* 0x000fc400078e00ff */
[----:B------:R-:W-:Y:S05]  /*2880*/  CALL.REL.NOINC `($__internal_17_$__cuda_sm70_shflsync_bfly_p) ;  /* 0x0000036000007944 */ /* 0x000fea0003c00000 */
[----:B------:R-:W-:Y:S01]  /*2890*/  HFMA2.MMA R88, -RZ, RZ, 0, 1.847743988037109375e-06 ;  /* 0x0000001fff587435 */ /* 0x000fe200000001ff */
[----:B-1----:R-:W-:Y:S01]  /*28a0*/  IMAD.MOV.U32 R69, RZ, RZ, R68 ;  /* 0x000000ffff457224 */ /* 0x002fe200078e0044 */
[----:B------:R-:W-:Y:S01]  /*28b0*/  MOV R67, R89 ;  /* 0x0000005900437202 */ /* 0x000fe20000000f00 */
[----:B------:R-:W-:Y:S01]  /*28c0*/  IMAD.MOV.U32 R68, RZ, RZ, 0x2 ;  /* 0x00000002ff447424 */ /* 0x000fe200078e00ff */
[----:B------:R-:W-:Y:S01]  /*28d0*/  MOV R66, 0x2900 ;  /* 0x0000290000427802 */ /* 0x000fe20000000f00 */
[----:B------:R-:W-:-:S02]  /*28e0*/  IMAD.MOV.U32 R85, RZ, RZ, -0x1 ;  /* 0xffffffffff557424 */ /* 0x000fc400078e00ff */
[----:B------:R-:W-:Y:S05]  /*28f0*/  CALL.REL.NOINC `($__internal_17_$__cuda_sm70_shflsync_bfly_p) ;  /* 0x000002f000007944 */ /* 0x000fea0003c00000 */
[----:B------:R-:W-:Y:S01]  /*2900*/  FADD.FTZ R84, R69, R84 ;  /* 0x0000005445547221 */ /* 0x000fe20000010000 */
[----:B------:R-:W-:Y:S01]  /*2910*/  MOV R85, 0xffffffff ;  /* 0xffffffff00557802 */ /* 0x000fe20000000f00 */
[----:B-1----:R-:W-:Y:S01]  /*2920*/  FADD.FTZ R89, R89, R68 ;  /* 0x0000004459597221 */ /* 0x002fe20000010000 */
[----:B------:R-:W-:Y:S01]  /*2930*/  MOV R68, 0x4 ;  /* 0x0000000400447802 */ /* 0x000fe20000000f00 */
[----:B------:R-:W-:Y:S01]  /*2940*/  IMAD.MOV.U32 R88, RZ, RZ, 0x1f ;  /* 0x0000001fff587424 */ /* 0x000fe200078e00ff */
[----:B------:R-:W-:Y:S01]  /*2950*/  MOV R66, 0x2980 ;  /* 0x0000298000427802 */ /* 0x000fe20000000f00 */
[----:B------:R-:W-:-:S02]  /*2960*/  IMAD.MOV.U32 R67, RZ, RZ, R84 ;  /* 0x000000ffff437224 */ /* 0x000fc400078e0054 */
[----:B------:R-:W-:Y:S05]  /*2970*/  CALL.REL.NOINC `($__internal_17_$__cuda_sm70_shflsync_bfly_p) ;  /* 0x0000027000007944 */ /* 0x000fea0003c00000 */
[----:B-1----:R-:W-:Y:S01]  /*2980*/  MOV R69, R68 ;  /* 0x0000004400457202 */ /* 0x002fe20000000f00 */
[----:B------:R-:W-:Y:S01]  /*2990*/  HFMA2.MMA R68, -RZ, RZ, 0, 2.384185791015625e-07 ;  /* 0x00000004ff447435 */ /* 0x000fe200000001ff */
[----:B------:R-:W-:Y:S01]  /*29a0*/  IMAD.MOV.U32 R67, RZ, RZ, R89 ;  /* 0x000000ffff437224 */ /* 0x000fe200078e0059 */
[----:B------:R-:W-:Y:S01]  /*29b0*/  MOV R85, 0xffffffff ;  /* 0xffffffff00557802 */ /* 0x000fe20000000f00 */
[----:B------:R-:W-:Y:S01]  /*29c0*/  IMAD.MOV.U32 R88, RZ, RZ, 0x1f ;  /* 0x0000001fff587424 */ /* 0x000fe200078e00ff */
[----:B------:R-:W-:-:S02]  /*29d0*/  MOV R66, 0x29f0 ;  /* 0x000029f000427802 */ /* 0x000fc40000000f00 */
[----:B------:R-:W-:Y:S05]  /*29e0*/  CALL.REL.NOINC `($__internal_17_$__cuda_sm70_shflsync_bfly_p) ;  /* 0x0000020000007944 */ /* 0x000fea0003c00000 */
        /* <DEDUP_REMOVED lines=24> */
[----:B------:R-:W-:Y:S01]  /*2b70*/  HFMA2.MMA R68, -RZ, RZ, 0, 9.5367431640625e-07 ;  /* 0x00000010ff447435 */ /* 0x000fe200000001ff */
[----:B------:R-:W-:Y:S01]  /*2b80*/  IMAD.MOV.U32 R67, RZ, RZ, R89 ;  /* 0x000000ffff437224 */ /* 0x000fe200078e0059 */
[----:B------:R-:W-:Y:S01]  /*2b90*/  MOV R85, 0xffffffff ;  /* 0xffffffff00557802 */ /* 0x000fe20000000f00 */
[----:B------:R-:W-:Y:S01]  /*2ba0*/  IMAD.MOV.U32 R88, RZ, RZ, 0x1f ;  /* 0x0000001fff587424 */ /* 0x000fe200078e00ff */
[----:B------:R-:W-:-:S02]  /*2bb0*/  MOV R66, 0x2bd0 ;  /* 0x00002bd000427802 */ /* 0x000fc40000000f00 */
[----:B------:R-:W-:Y:S05]  /*2bc0*/  CALL.REL.NOINC `($__internal_17_$__cuda_sm70_shflsync_bfly_p) ;  /* 0x0000002000007944 */ /* 0x000fea0003c00000 */
[----:B-1----:R-:W-:Y:S01]  /*2bd0*/  IMAD.MOV.U32 R66, RZ, RZ, R68 ;  /* 0x000000ffff427224 */ /* 0x002fe200078e0044 */
[----:B------:R-:W-:Y:S05]  /*2be0*/  BRA `(.L_x_402) ;  /* 0xffffe2a000007947 */ /* 0x000fea000383ffff */
        .weak           $__internal_17_$__cuda_sm70_shflsync_bfly_p
        .type           $__internal_17_$__cuda_sm70_shflsync_bfly_p,@function
        .size           $__internal_17_$__cuda_sm70_shflsync_bfly_p,(.L_x_4397 - $__internal_17_$__cuda_sm70_shflsync_bfly_p)
$__internal_17_$__cuda_sm70_shflsync_bfly_p:
[----:B------:R-:W-:Y:S04]  /*2bf0*/  WARPSYNC R85 ;  /* 0x0000005500007348 */ /* 0x000fe80003800000 */
[----:B------:R0:W1:Y:S02]  /*2c00*/  SHFL.BFLY PT, R68, R67, R68, R88 ;  /* 0x0c00004443447389 */ /* 0x00006400000e0058 */
[----:B0-----:R-:W-:-:S06]  /*2c10*/  HFMA2.MMA R67, -RZ, RZ, 0, 0 ;  /* 0x00000000ff437435 */ /* 0x001fcc00000001ff */
[----:B------:R-:W-:Y:S05]  /*2c20*/  RET.REL.NODEC R66 `(_ZN10layer_norm13ln_bwd_kernelINS_13Kernel_traitsI13__nv_bfloat16S2_S2_S2_fjLj256ELj1ELj4ELj1ELj16ENS_18Kernel_traits_baseILj256ES2_S2_S2_S2_fjLj128EEEEELb1ELb1ELb1ELb0EEEvNS_9BwdParamsE) ;  /* 0xffffd3d042007950 */ /* 0x000fea0003c3ffff */
.L_x_403:
        /* <DEDUP_REMOVED lines=13> */
.L_x_4397:


//--------------------- .text._ZN10layer_norm22ln_bwd_finalize_kernelINS_22Kernel_traits_finalizeILj256E13__nv_bfloat16S2_S2_S2_fjLb1ELj1024ELj4ENS_18Kernel_traits_baseILj256ES2_S2_S2_S2_fjLj1024EEEEELb1ELb1EEEvNS_9BwdParamsE --------------------------
	.section	.text._ZN10layer_norm22ln_bwd_finalize_kernelINS_22Kernel_traits_finalizeILj256E13__nv_bfloat16S2_S2_S2_fjLb1ELj1024ELj4ENS_18Kernel_traits_baseILj256ES2_S2_S2_S2_fjLj1024EEEEELb1ELb1EEEvNS_9BwdParamsE,"ax",@progbits
	.sectioninfo	@"SHI_REGISTERS=32"
	.align	128
        .global         _ZN10layer_norm22ln_bwd_finalize_kernelINS_22Kernel_traits_finalizeILj256E13__nv_bfloat16S2_S2_S2_fjLb1ELj1024ELj4ENS_18Kernel_traits_baseILj256ES2_S2_S2_S2_fjLj1024EEEEELb1ELb1EEEvNS_9BwdParamsE
        .type           _ZN10layer_norm22ln_bwd_finalize_kernelINS_22Kernel_traits_finalizeILj256E13__nv_bfloat16S2_S2_S2_fjLb1ELj1024ELj4ENS_18Kernel_traits_baseILj256ES2_S2_S2_S2_fjLj1024EEEEELb1ELb1EEEvNS_9BwdParamsE,@function
        .size           _ZN10layer_norm22ln_bwd_finalize_kernelINS_22Kernel_traits_finalizeILj256E13__nv_bfloat16S2_S2_S2_fjLb1ELj1024ELj4ENS_18Kernel_traits_baseILj256ES2_S2_S2_S2_fjLj1024EEEEELb1ELb1EEEvNS_9BwdParamsE,(.L_x_4398 - _ZN10layer_norm22ln_bwd_finalize_kernelINS_22Kernel_traits_finalizeILj256E13__nv_bfloat16S2_S2_S2_fjLb1ELj1024ELj4ENS_18Kernel_traits_baseILj256ES2_S2_S2_S2_fjLj1024EEEEELb1ELb1EEEvNS_9BwdParamsE)
        .other          _ZN10layer_norm22ln_bwd_finalize_kernelINS_22Kernel_traits_finalizeILj256E13__nv_bfloat16S2_S2_S2_fjLb1ELj1024ELj4ENS_18Kernel_traits_baseILj256ES2_S2_S2_S2_fjLj1024EEEEELb1ELb1EEEvNS_9BwdParamsE,@"STO_CUDA_ENTRY STV_DEFAULT"
_ZN10layer_norm22ln_bwd_finalize_kernelINS_22Kernel_traits_finalizeILj256E13__nv_bfloat16S2_S2_S2_fjLb1ELj1024ELj4ENS_18Kernel_traits_baseILj256ES2_S2_S2_S2_fjLj1024EEEEELb1ELb1EEEvNS_9BwdParamsE:
.text._ZN10layer_norm22ln_bwd_finalize_kernelINS_22Kernel_traits_finalizeILj256E13__nv_bfloat16S2_S2_S2_fjLb1ELj1024ELj4ENS_18Kernel_traits_baseILj256ES2_S2_S2_S2_fjLj1024EEEEELb1ELb1EEEvNS_9BwdParamsE:
        /* <DEDUP_REMOVED lines=8> */
[----:B------:R-:W-:Y:S01]  /*0080*/  IMAD.SHL.U32 R5, R5, 0x10, RZ ;  /* 0x0000001005057824 */ /* 0x000fe200078e00ff */
[--C-:B------:R-:W-:Y:S01]  /*0090*/  SHF.R.U32.HI R3, RZ, 0x5, R0.reuse ;  /* 0x00000005ff037819 */ /* 0x100fe20000011600 */
[----:B------:R-:W-:Y:S01]  /*00a0*/  ULDC.64 UR4, c[0x0][0x118] ;  /* 0x0000460000047ab9 */ /* 0x000fe20000000a00 */
[----:B------:R-:W-:Y:S02]  /*00b0*/  LOP3.LUT R6, R0, 0x3fffffe0, RZ, 0xc0, !PT ;  /* 0x3fffffe000067812 */ /* 0x000fe400078ec0ff */
[----:B------:R-:W-:Y:S02]  /*00c0*/  LOP3.LUT R7, R3, 0x1f, R0, 0x78, !PT ;  /* 0x0000001f03077812 */ /* 0x000fe400078e7800 */
[----:B------:R-:W-:Y:S02]  /*00d0*/  ISETP.GE.U32.AND P0, PT, R2, 0x10, PT ;  /* 0x000000100200780c */ /* 0x000fe40003f06070 */
[----:B------:R-:W-:Y:S02]  /*00e0*/  LOP3.LUT R5, R5, 0x7ffffff0, RZ, 0xc0, !PT ;  /* 0x7ffffff005057812 */ /* 0x000fe400078ec0ff */
[----:B------:R-:W-:Y:S01]  /*00f0*/  IADD3 R6, R6, R7, RZ ;  /* 0x0000000706067210 */ /* 0x000fe20007ffe0ff */
[----:B------:R-:W-:Y:S01]  /*0100*/  IMAD R7, R2, 0x20, R7 ;  /* 0x0000002002077824 */ /* 0x000fe200078e0207 */
[----:B------:R-:W-:-:S02]  /*0110*/  ISETP.EQ.AND P0, PT, R3, 0x1f, !P0 ;  /* 0x0000001f0300780c */ /* 0x000fc40004702270 */
[----:B------:R-:W-:Y:S02]  /*0120*/  IADD3 R5, R2, R5, RZ ;  /* 0x0000000502057210 */ /* 0x000fe40007ffe0ff */
.L_x_416:
[----:B------:R-:W-:Y:S01]  /*0130*/  ISETP.GE.U32.AND P1, PT, R3, c[0x0][0x160], PT ;  /* 0x0000580003007a0c */ /* 0x000fe20003f26070 */
[----:B------:R-:W-:Y:S01]  /*0140*/  BSSY B0, `(.L_x_404) ;  /* 0x000007a000007945 */ /* 0x000fe20003800000 */
[----:B------:R-:W-:Y:S01]  /*0150*/  HFMA2.MMA R25, -RZ, RZ, 0, 0 ;  /* 0x00000000ff197435 */ /* 0x000fe200000001ff */
[----:B------:R-:W-:Y:S01]  /*0160*/  MOV R22, RZ ;  /* 0x000000ff00167202 */ /* 0x000fe20000000f00 */
[----:B------:R-:W-:-:S09]  /*0170*/  IMAD.MOV.U32 R9, RZ, RZ, RZ ;  /* 0x000000ffff097224 */ /* 0x000fd200078e00ff */
        /* <DEDUP_REMOVED lines=27> */
.L_x_408:
        /* <DEDUP_REMOVED lines=9> */
[----:B------:R-:W-:Y:S01]  /*03c0*/  IMAD R20, R21, c[0x0][0x168], R4 ;  /* 0x00005a0015147a24 */ /* 0x000fe200078e0204 */
[----:B------:R1:W3:Y:S01]  /*03d0*/  LDG.E R10, [R14.64] ;  /* 0x000000040e0a7981 */ /* 0x0002e2000c1e1900 */
[----:B------:R-:W-:Y:S01]  /*03e0*/  IADD3 R21, R23, 0x60, RZ ;  /* 0x0000006017157810 */ /* 0x000fe20007ffe0ff */
[CC--:B------:R-:W-:Y:S02]  /*03f0*/  IMAD.WIDE.U32 R18, R28.reuse, R11.reuse, c[0x0][0x220] ;  /* 0x000088001c127625 */ /* 0x0c0fe400078e000b */
[----:B0-----:R0:W4:Y:S02]  /*0400*/  LDG.E R13, [R16.64] ;  /* 0x00000004100d7981 */ /* 0x001124000c1e1900 */
[-C--:B------:R-:W-:Y:S02]  /*0410*/  IMAD.WIDE.U32 R26, R28, R11.reuse, c[0x0][0x228] ;  /* 0x00008a001c1a7625 */ /* 0x080fe400078e000b */
[----:B------:R5:W4:Y:S02]  /*0420*/  LDG.E R24, [R18.64] ;  /* 0x0000000412187981 */ /* 0x000b24000c1e1900 */
[----:B-1----:R-:W-:-:S02]  /*0430*/  IMAD.WIDE.U32 R14, R20, R11, c[0x0][0x220] ;  /* 0x00008800140e7625 */ /* 0x002fc400078e000b */
[----:B------:R1:W4:Y:S02]  /*0440*/  LDG.E R26, [R26.64] ;  /* 0x000000041a1a7981 */ /* 0x000324000c1e1900 */
[----:B0-----:R-:W-:Y:S02]  /*0450*/  IMAD.WIDE.U32 R16, R28, R11, c[0x0][0x240] ;  /* 0x000090001c107625 */ /* 0x001fe400078e000b */
[----:B------:R0:W4:Y:S02]  /*0460*/  LDG.E R29, [R14.64] ;  /* 0x000000040e1d7981 */ /* 0x000124000c1e1900 */
[----:B------:R-:W-:-:S04]  /*0470*/  IMAD R28, R21, c[0x0][0x168], R4 ;  /* 0x00005a00151c7a24 */ /* 0x000fc800078e0204 */
[-C--:B-----5:R-:W-:Y:S01]  /*0480*/  IMAD.WIDE.U32 R18, R28, R11.reuse, c[0x0][0x228] ;  /* 0x00008a001c127625 */ /* 0x0a0fe200078e000b */
[----:B-1----:R1:W5:Y:S03]  /*0490*/  LDG.E R27, [R16.64] ;  /* 0x00000004101b7981 */ /* 0x002366000c1e1900 */
[----:B0-----:R-:W-:-:S04]  /*04a0*/  IMAD.WIDE.U32 R14, R20, R11, c[0x0][0x228] ;  /* 0x00008a00140e7625 */ /* 0x001fc800078e000b */
[-C--:B------:R-:W-:Y:S02]  /*04b0*/  IMAD.WIDE.U32 R20, R20, R11.reuse, c[0x0][0x240] ;  /* 0x0000900014147625 */ /* 0x080fe400078e000b */
[----:B------:R0:W5:Y:S02]  /*04c0*/  LDG.E R14, [R14.64] ;  /* 0x000000040e0e7981 */ /* 0x000164000c1e1900 */
[CC--:B-1----:R-:W-:Y:S02]  /*04d0*/  IMAD.WIDE.U32 R16, R28.reuse, R11.reuse, c[0x0][0x220] ;  /* 0x000088001c107625 */ /* 0x0c2fe400078e000b */
[----:B------:R-:W5:Y:S04]  /*04e0*/  LDG.E R20, [R20.64] ;  /* 0x0000000414147981 */ /* 0x000f68000c1e1900 */
[----:B------:R-:W5:Y:S04]  /*04f0*/  LDG.E R16, [R16.64] ;  /* 0x0000000410107981 */ /* 0x000f68000c1e1900 */
[----:B0-----:R0:W5:Y:S02]  /*0500*/  LDG.E R15, [R18.64] ;  /* 0x00000004120f7981 */ /* 0x001164000c1e1900 */
[----:B0-----:R-:W-:-:S05]  /*0510*/  IMAD.WIDE.U32 R18, R28, R11, c[0x0][0x240] ;  /* 0x000090001c127625 */ /* 0x001fca00078e000b */
        /* <DEDUP_REMOVED lines=8> */
[----:B------:R-:W-:-:S02]  /*05a0*/  FADD.FTZ R29, R24, R29 ;  /* 0x0000001d181d7221 */ /* 0x000fc40000010000 */
[----:B-----5:R-:W-:Y:S02]  /*05b0*/  FADD.FTZ R27, R10, R27 ;  /* 0x0000001b0a1b7221 */ /* 0x020fe40000010000 */
[----:B------:R-:W-:Y:S02]  /*05c0*/  FADD.FTZ R14, R13, R14 ;  /* 0x0000000e0d0e7221 */ /* 0x000fe40000010000 */
[----:B------:R-:W-:Y:S02]  /*05d0*/  FADD.FTZ R20, R27, R20 ;  /* 0x000000141b147221 */ /* 0x000fe40000010000 */
[----:B------:R-:W-:Y:S02]  /*05e0*/  FADD.FTZ R9, R29, R16 ;  /* 0x000000101d097221 */ /* 0x000fe40000010000 */
[----:B------:R-:W-:Y:S02]  /*05f0*/  FADD.FTZ R22, R14, R15 ;  /* 0x0000000f0e167221 */ /* 0x000fe40000010000 */
[----:B------:R-:W-:Y:S01]  /*0600*/  FADD.FTZ R25, R20, R11 ;  /* 0x0000000b14197221 */ /* 0x000fe20000010000 */
[----:B------:R-:W-:Y:S05]  /*0610*/  @!P1 BRA `(.L_x_408) ;  /* 0xfffffd1000009947 */ /* 0x000fea000383ffff */
.L_x_407:
[----:B------:R-:W-:Y:S05]  /*0620*/  BSYNC B1 ;  /* 0x0000000000017941 */ /* 0x000fea0003800000 */
.L_x_406:
        /* <DEDUP_REMOVED lines=29> */
.L_x_410:
[----:B------:R-:W-:Y:S05]  /*0800*/  BSYNC B1 ;  /* 0x0000000000017941 */ /* 0x000fea0003800000 */
.L_x_409:
[----:B------:R-:W-:-:S13]  /*0810*/  ISETP.LT.U32.OR P2, PT, R23, c[0x0][0x160], P2 ;  /* 0x0000580017007a0c */ /* 0x000fda0001741470 */
        /* <DEDUP_REMOVED lines=12> */
.L_x_405:
[----:B------:R-:W-:Y:S05]  /*08e0*/  BSYNC B0 ;  /* 0x0000000000007941 */ /* 0x000fea0003800000 */
.L_x_404:
        /* <DEDUP_REMOVED lines=12> */
.L_x_417:
        /* <DEDUP_REMOVED lines=27> */
.L_x_418:
        /* <DEDUP_REMOVED lines=9> */
.L_x_411:
[----:B0-----:R-:W-:Y:S01]  /*0bf0*/  WARPSYNC 0xffffffff ;  /* 0xffffffff00007948 */ /* 0x001fe20003800000 */
[----:B------:R-:W-:Y:S06]  /*0c00*/  BAR.SYNC.DEFER_BLOCKING 0x0 ;  /* 0x0000000000007b1d */ /* 0x000fec0000010000 */
[----:B------:R-:W-:Y:S01]  /*0c10*/  BSSY B0, `(.L_x_414) ;  /* 0x0000011000007945 */ /* 0x000fe20003800000 */
[----:B------:R-:W-:Y:S05]  /*0c20*/  @!P0 BRA `(.L_x_415) ;  /* 0x000000f000008947 */ /* 0x000fea0003800000 */
[----:B--2---:R-:W-:Y:S01]  /*0c30*/  SHF.L.U32 R8, R0, 0x3, RZ ;  /* 0x0000000300087819 */ /* 0x004fe200000006ff */
[----:B------:R-:W-:-:S03]  /*0c40*/  HFMA2.MMA R16, -RZ, RZ, 0, 2.384185791015625e-07 ;  /* 0x00000004ff107435 */ /* 0x000fc600000001ff */
        /* <DEDUP_REMOVED lines=13> */
.L_x_415:
[----:B------:R-:W-:Y:S05]  /*0d20*/  BSYNC B0 ;  /* 0x0000000000007941 */ /* 0x000fea0003800000 */
.L_x_414:
[C---:B------:R-:W-:Y:S02]  /*0d30*/  ISETP.GT.U32.AND P1, PT, R4.reuse, -0x101, PT ;  /* 0xfffffeff0400780c */ /* 0x040fe40003f24070 */
[----:B------:R-:W-:-:S02]  /*0d40*/  IADD3 R4, R4, 0x100, RZ ;  /* 0x0000010004047810 */ /* 0x000fc40007ffe0ff */
[----:B------:R-:W-:-:S09]  /*0d50*/  IADD3 R5, R5, 0x80, RZ ;  /* 0x0000008005057810 */ /* 0x000fd20007ffe0ff */
[----:B012---:R-:W-:Y:S05]  /*0d60*/  @P1 BRA `(.L_x_416) ;  /* 0xfffff3c000001947 */ /* 0x007fea000383ffff */
[----:B------:R-:W-:Y:S05]  /*0d70*/  EXIT ;  /* 0x000000000000794d */ /* 0x000fea0003800000 */
.L_x_412:
[----:B------:R-:W-:Y:S01]  /*0d80*/  HFMA2.MMA R14, -RZ, RZ, 0, 1.847743988037109375e-06 ;  /* 0x0000001fff0e7435 */ /* 0x000fe200000001ff */
[----:B---3--:R-:W-:Y:S01]  /*0d90*/  IMAD.MOV.U32 R18, RZ, RZ, R10 ;  /* 0x000000ffff127224 */ /* 0x008fe200078e000a */
[----:B------:R-:W-:Y:S01]  /*0da0*/  MOV R17, 0x1 ;  /* 0x0000000100117802 */ /* 0x000fe20000000f00 */
[----:B------:R-:W-:Y:S01]  /*0db0*/  IMAD.MOV.U32 R19, RZ, RZ, -0x1 ;  /* 0xffffffffff137424 */ /* 0x000fe200078e00ff */
[----:B------:R-:W-:Y:S02]  /*0dc0*/  MOV R8, 0xde0 ;  /* 0x00000de000087802 */ /* 0x000fe40000000f00 */
[----:B012---:R-:W-:Y:S05]  /*0dd0*/  CALL.REL.NOINC `($__internal_18_$__cuda_sm70_shflsync_bfly_p) ;  /* 0x0000059000007944 */ /* 0x007fea0003c00000 */
[----:B01----:R-:W-:Y:S05]  /*0de0*/  BRA `(.L_x_417) ;  /* 0xfffffbc000007947 */ /* 0x003fea000383ffff */
.L_x_413:
[----:B------:R-:W-:Y:S01]  /*0df0*/  HFMA2.MMA R14, -RZ, RZ, 0, 1.847743988037109375e-06 ;  /* 0x0000001fff0e7435 */ /* 0x000fe200000001ff */
[----:B------:R-:W-:Y:S01]  /*0e00*/  MOV R17, 0x2 ;  /* 0x0000000200117802 */ /* 0x000fe20000000f00 */
[----:B------:R-:W-:Y:S01]  /*0e10*/  IMAD.MOV.U32 R19, RZ, RZ, -0x1 ;  /* 0xffffffffff137424 */ /* 0x000fe200078e00ff */
[----:B------:R-:W-:-:S03]  /*0e20*/  MOV R8, 0xe40 ;  /* 0x00000e4000087802 */ /* 0x000fc60000000f00 */
[----:B0123--:R-:W-:Y:S05]  /*0e30*/  CALL.REL.NOINC `($__internal_18_$__cuda_sm70_shflsync_bfly_p) ;  /* 0x0000053000007944 */ /* 0x00ffea0003c00000 */
[----:B01----:R-:W-:Y:S01]  /*0e40*/  FADD.FTZ R18, R18, R14 ;  /* 0x0000000e12127221 */ /* 0x003fe20000010000 */
[----:B------:R-:W-:Y:S01]  /*0e50*/  HFMA2.MMA R14, -RZ, RZ, 0, 1.847743988037109375e-06 ;  /* 0x0000001fff0e7435 */ /* 0x000fe200000001ff */
[----:B------:R-:W-:Y:S01]  /*0e60*/  MOV R17, 0x4 ;  /* 0x0000000400117802 */ /* 0x000fe20000000f00 */
[----:B------:R-:W-:Y:S01]  /*0e70*/  IMAD.MOV.U32 R19, RZ, RZ, -0x1 ;  /* 0xffffffffff137424 */ /* 0x000fe200078e00ff */
[----:B------:R-:W-:-:S03]  /*0e80*/  MOV R8, 0xea0 ;  /* 0x00000ea000087802 */ /* 0x000fc60000000f00 */
[----:B------:R-:W-:Y:S05]  /*0e90*/  CALL.REL.NOINC `($__internal_18_$__cuda_sm70_shflsync_bfly_p) ;  /* 0x000004d000007944 */ /* 0x000fea0003c00000 */
[----:B01----:R-:W-:Y:S01]  /*0ea0*/  FADD.FTZ R18, R18, R14 ;  /* 0x0000000e12127221 */ /* 0x003fe20000010000 */
[----:B------:R-:W-:Y:S01]  /*0eb0*/  HFMA2.MMA R14, -RZ, RZ, 0, 1.847743988037109375e-06 ;  /* 0x0000001fff0e7435 */ /* 0x000fe200000001ff */
[----:B------:R-:W-:Y:S01]  /*0ec0*/  MOV R17, 0x8 ;  /* 0x0000000800117802 */ /* 0x000fe20000000f00 */
[----:B------:R-:W-:Y:S01]  /*0ed0*/  IMAD.MOV.U32 R19, RZ, RZ, -0x1 ;  /* 0xffffffffff137424 */ /* 0x000fe200078e00ff */
[----:B------:R-:W-:-:S03]  /*0ee0*/  MOV R8, 0xf00 ;  /* 0x00000f0000087802 */ /* 0x000fc60000000f00 */
[----:B------:R-:W-:Y:S05]  /*0ef0*/  CALL.REL.NOINC `($__internal_18_$__cuda_sm70_shflsync_bfly_p) ;  /* 0x0000047000007944 */ /* 0x000fea0003c00000 */
[----:B-1----:R-:W-:Y:S01]  /*0f00*/  FADD.FTZ R10, R18, R14 ;  /* 0x0000000e120a7221 */ /* 0x002fe20000010000 */
[----:B------:R-:W-:Y:S01]  /*0f10*/  HFMA2.MMA R14, -RZ, RZ, 0, 1.847743988037109375e-06 ;  /* 0x0000001fff0e7435 */ /* 0x000fe200000001ff */
[----:B0-----:R-:W-:Y:S01]  /*0f20*/  MOV R17, 0x10 ;  /* 0x0000001000117802 */ /* 0x001fe20000000f00 */
[----:B------:R-:W-:Y:S01]  /*0f30*/  IMAD.MOV.U32 R19, RZ, RZ, -0x1 ;  /* 0xffffffffff137424 */ /* 0x000fe200078e00ff */
[----:B------:R-:W-:-:S02]  /*0f40*/  MOV R8, 0xf70 ;  /* 0x00000f7000087802 */ /* 0x000fc40000000f00 */
[----:B------:R-:W-:Y:S02]  /*0f50*/  MOV R18, R10 ;  /* 0x0000000a00127202 */ /* 0x000fe40000000f00 */
[----:B------:R-:W-:Y:S05]  /*0f60*/  CALL.REL.NOINC `($__internal_18_$__cuda_sm70_shflsync_bfly_p) ;  /* 0x0000040000007944 */ /* 0x000fea0003c00000 */
[----:B0-----:R-:W-:Y:S01]  /*0f70*/  HFMA2.MMA R17, -RZ, RZ, 0, 5.9604644775390625e-08 ;  /* 0x00000001ff117435 */ /* 0x001fe200000001ff */
[----:B-1----:R-:W-:Y:S01]  /*0f80*/  MOV R13, R14 ;  /* 0x0000000e000d7202 */ /* 0x002fe20000000f00 */
[----:B------:R-:W-:Y:S01]  /*0f90*/  IMAD.MOV.U32 R18, RZ, RZ, R15 ;  /* 0x000000ffff127224 */ /* 0x000fe200078e000f */
[----:B------:R-:W-:Y:S01]  /*0fa0*/  MOV R14, 0x1f ;  /* 0x0000001f000e7802 */ /* 0x000fe20000000f00 */
[----:B------:R-:W-:Y:S01]  /*0fb0*/  IMAD.MOV.U32 R19, RZ, RZ, -0x1 ;  /* 0xffffffffff137424 */ /* 0x000fe200078e00ff */
[----:B------:R-:W-:Y:S02]  /*0fc0*/  MOV R8, 0xfe0 ;  /* 0x00000fe000087802 */ /* 0x000fe40000000f00 */
[----:B------:R-:W-:Y:S05]  /*0fd0*/  CALL.REL.NOINC `($__internal_18_$__cuda_sm70_shflsync_bfly_p) ;  /* 0x0000039000007944 */ /* 0x000fea0003c00000 */
[----:B0-----:R-:W-:Y:S01]  /*0fe0*/  HFMA2.MMA R17, -RZ, RZ, 0, 1.1920928955078125e-07 ;  /* 0x00000002ff117435 */ /* 0x001fe200000001ff */
[----:B-1----:R-:W-:Y:S01]  /*0ff0*/  FADD.FTZ R18, R15, R14 ;  /* 0x0000000e0f127221 */ /* 0x002fe20000010000 */
[----:B------:R-:W-:Y:S01]  /*1000*/  MOV R14, 0x1f ;  /* 0x0000001f000e7802 */ /* 0x000fe20000000f00 */
[----:B------:R-:W-:Y:S01]  /*1010*/  IMAD.MOV.U32 R19, RZ, RZ, -0x1 ;  /* 0xffffffffff137424 */ /* 0x000fe200078e00ff */
[----:B------:R-:W-:Y:S02]  /*1020*/  MOV R8, 0x1040 ;  /* 0x0000104000087802 */ /* 0x000fe40000000f00 */
[----:B------:R-:W-:Y:S05]  /*1030*/  CALL.REL.NOINC `($__internal_18_$__cuda_sm70_shflsync_bfly_p) ;  /* 0x0000033000007944 */ /* 0x000fea0003c00000 */
[----:B0-----:R-:W-:Y:S01]  /*1040*/  HFMA2.MMA R17, -RZ, RZ, 0, 2.384185791015625e-07 ;  /* 0x00000004ff117435 */ /* 0x001fe200000001ff */
[----:B-1----:R-:W-:Y:S01]  /*1050*/  FADD.FTZ R18, R18, R14 ;  /* 0x0000000e12127221 */ /* 0x002fe20000010000 */
[----:B------:R-:W-:Y:S01]  /*1060*/  MOV R14, 0x1f ;  /* 0x0000001f000e7802 */ /* 0x000fe20000000f00 */
[----:B------:R-:W-:Y:S01]  /*1070*/  IMAD.MOV.U32 R19, RZ, RZ, -0x1 ;  /* 0xffffffffff137424 */ /* 0x000fe200078e00ff */
[----:B------:R-:W-:-:S02]  /*1080*/  MOV R8, 0x10a0 ;  /* 0x000010a000087802 */ /* 0x000fc40000000f00 */
[----:B------:R-:W-:Y:S05]  /*1090*/  CALL.REL.NOINC `($__internal_18_$__cuda_sm70_shflsync_bfly_p) ;  /* 0x000002d000007944 */ /* 0x000fea0003c00000 */
[----:B0-----:R-:W-:Y:S01]  /*10a0*/  HFMA2.MMA R17, -RZ, RZ, 0, 4.76837158203125e-07 ;  /* 0x00000008ff117435 */ /* 0x001fe200000001ff */
[----:B-1----:R-:W-:Y:S01]  /*10b0*/  FADD.FTZ R18, R18, R14 ;  /* 0x0000000e12127221 */ /* 0x002fe20000010000 */
[----:B------:R-:W-:Y:S01]  /*10c0*/  MOV R14, 0x1f ;  /* 0x0000001f000e7802 */ /* 0x000fe20000000f00 */
[----:B------:R-:W-:Y:S01]  /*10d0*/  IMAD.MOV.U32 R19, RZ, RZ, -0x1 ;  /* 0xffffffffff137424 */ /* 0x000fe200078e00ff */
[----:B------:R-:W-:-:S02]  /*10e0*/  MOV R8, 0x1100 ;  /* 0x0000110000087802 */ /* 0x000fc40000000f00 */
[----:B------:R-:W-:Y:S05]  /*10f0*/  CALL.REL.NOINC `($__internal_18_$__cuda_sm70_shflsync_bfly_p) ;  /* 0x0000027000007944 */ /* 0x000fea0003c00000 */
[----:B-1----:R-:W-:Y:S01]  /*1100*/  FADD.FTZ R12, R18, R14 ;  /* 0x0000000e120c7221 */ /* 0x002fe20000010000 */
[----:B0-----:R-:W-:Y:S01]  /*1110*/  HFMA2.MMA R17, -RZ, RZ, 0, 9.5367431640625e-07 ;  /* 0x00000010ff117435 */ /* 0x001fe200000001ff */
[----:B------:R-:W-:Y:S01]  /*1120*/  MOV R14, 0x1f ;  /* 0x0000001f000e7802 */ /* 0x000fe20000000f00 */
[----:B------:R-:W-:Y:S01]  /*1130*/  IMAD.MOV.U32 R19, RZ, RZ, -0x1 ;  /* 0xffffffffff137424 */ /* 0x000fe200078e00ff */
[----:B------:R-:W-:-:S02]  /*1140*/  MOV R8, 0x1170 ;  /* 0x0000117000087802 */ /* 0x000fc40000000f00 */
[----:B------:R-:W-:Y:S02]  /*1150*/  MOV R18, R12 ;  /* 0x0000000c00127202 */ /* 0x000fe40000000f00 */
[----:B------:R-:W-:Y:S05]  /*1160*/  CALL.REL.NOINC `($__internal_18_$__cuda_sm70_shflsync_bfly_p) ;  /* 0x0000020000007944 */ /* 0x000fea0003c00000 */
[----:B-1----:R-:W-:Y:S01]  /*1170*/  MOV R15, R14 ;  /* 0x0000000e000f7202 */ /* 0x002fe20000000f00 */
[----:B------:R-:W-:Y:S01]  /*1180*/  HFMA2.MMA R14, -RZ, RZ, 0, 1.847743988037109375e-06 ;  /* 0x0000001fff0e7435 */ /* 0x000fe200000001ff */
[----:B0-----:R-:W-:Y:S01]  /*1190*/  MOV R18, R11 ;  /* 0x0000000b00127202 */ /* 0x001fe20000000f00 */
[----:B------:R-:W-:Y:S01]  /*11a0*/  IMAD.MOV.U32 R17, RZ, RZ, 0x1 ;  /* 0x00000001ff117424 */ /* 0x000fe200078e00ff */
[----:B------:R-:W-:Y:S02]  /*11b0*/  MOV R19, 0xffffffff ;  /* 0xffffffff00137802 */ /* 0x000fe40000000f00 */
[----:B------:R-:W-:Y:S02]  /*11c0*/  MOV R8, 0x11e0 ;  /* 0x000011e000087802 */ /* 0x000fe40000000f00 */
[----:B------:R-:W-:Y:S05]  /*11d0*/  CALL.REL.NOINC `($__internal_18_$__cuda_sm70_shflsync_bfly_p) ;  /* 0x0000019000007944 */ /* 0x000fea0003c00000 */
[----:B0-----:R-:W-:Y:S01]  /*11e0*/  HFMA2.MMA R17, -RZ, RZ, 0, 1.1920928955078125e-07 ;  /* 0x00000002ff117435 */ /* 0x001fe200000001ff */
[----:B-1----:R-:W-:Y:S01]  /*11f0*/  FADD.FTZ R18, R11, R14 ;  /* 0x0000000e0b127221 */ /* 0x002fe20000010000 */
[----:B------:R-:W-:Y:S01]  /*1200*/  MOV R19, 0xffffffff ;  /* 0xffffffff00137802 */ /* 0x000fe20000000f00 */
[----:B------:R-:W-:Y:S01]  /*1210*/  IMAD.MOV.U32 R14, RZ, RZ, 0x1f ;  /* 0x0000001fff0e7424 */ /* 0x000fe200078e00ff */
[----:B------:R-:W-:-:S02]  /*1220*/  MOV R8, 0x1240 ;  /* 0x0000124000087802 */ /* 0x000fc40000000f00 */
        /* <DEDUP_REMOVED lines=9> */
[----:B------:R-:W-:-:S02]  /*12c0*/  MOV R14, 0x1f ;  /* 0x0000001f000e7802 */ /* 0x000fc40000000f00 */
[----:B------:R-:W-:Y:S02]  /*12d0*/  MOV R19, 0xffffffff ;  /* 0xffffffff00137802 */ /* 0x000fe40000000f00 */
[----:B------:R-:W-:Y:S02]  /*12e0*/  MOV R8, 0x1300 ;  /* 0x0000130000087802 */ /* 0x000fe40000000f00 */
[----:B------:R-:W-:Y:S05]  /*12f0*/  CALL.REL.NOINC `($__internal_18_$__cuda_sm70_shflsync_bfly_p) ;  /* 0x0000007000007944 */ /* 0x000fea0003c00000 */
[----:B01----:R-:W-:Y:S01]  /*1300*/  FADD.FTZ R18, R18, R14 ;  /* 0x0000000e12127221 */ /* 0x003fe20000010000 */
[----:B------:R-:W-:Y:S01]  /*1310*/  HFMA2.MMA R14, -RZ, RZ, 0, 1.847743988037109375e-06 ;  /* 0x0000001fff0e7435 */ /* 0x000fe200000001ff */
[----:B------:R-:W-:Y:S01]  /*1320*/  IMAD.MOV.U32 R17, RZ, RZ, 0x10 ;  /* 0x00000010ff117424 */ /* 0x000fe200078e00ff */
[----:B------:R-:W-:Y:S02]  /*1330*/  MOV R19, 0xffffffff ;  /* 0xffffffff00137802 */ /* 0x000fe40000000f00 */
[----:B------:R-:W-:Y:S02]  /*1340*/  MOV R8, 0x1360 ;  /* 0x0000136000087802 */ /* 0x000fe40000000f00 */
[----:B------:R-:W-:Y:S05]  /*1350*/  CALL.REL.NOINC `($__internal_18_$__cuda_sm70_shflsync_bfly_p) ;  /* 0x0000001000007944 */ /* 0x000fea0003c00000 */
[----:B01----:R-:W-:Y:S05]  /*1360*/  BRA `(.L_x_418) ;  /* 0xfffff7f000007947 */ /* 0x003fea000383ffff */
        .weak           $__internal_18_$__cuda_sm70_shflsync_bfly_p
        .type           $__internal_18_$__cuda_sm70_shflsync_bfly_p,@function
        .size           $__internal_18_$__cuda_sm70_shflsync_bfly_p,(.L_x_4398 - $__internal_18_$__cuda_sm70_shflsync_bfly_p)
$__internal_18_$__cuda_sm70_shflsync_bfly_p:
[----:B------:R-:W-:Y:S01]  /*1370*/  HFMA2.MMA R9, -RZ, RZ, 0, 0 ;  /* 0x00000000ff097435 */ /* 0x000fe200000001ff */
[----:B------:R-:W-:Y:S04]  /*1380*/  WARPSYNC R19 ;  /* 0x0000001300007348 */ /* 0x000fe80003800000 */
[----:B------:R0:W1:Y:S01]  /*1390*/  SHFL.BFLY PT, R14, R18, R17, R14 ;  /* 0x0c000011120e7389 */ /* 0x00006200000e000e */
[----:B------:R-:W-:Y:S05]  /*13a0*/  RET.REL.NODEC R8 `(_ZN10layer_norm22ln_bwd_finalize_kernelINS_22Kernel_traits_finalizeILj256E13__nv_bfloat16S2_S2_S2_fjLb1ELj1024ELj4ENS_18Kernel_traits_baseILj256ES2_S2_S2_S2_fjLj1024EEEEELb1ELb1EEEvNS_9BwdParamsE) ;  /* 0xffffec5008007950 */ /* 0x000fea0003c3ffff */
.L_x_419:
        /* <DEDUP_REMOVED lines=13> */
.L_x_4398:


//--------------------- .text._ZN10layer_norm13ln_bwd_kernelINS_13Kernel_traitsI13__nv_bfloat16S2_S2_S2_fjLj256ELj1ELj4ELj1ELj16ENS_18Kernel_traits_baseILj256ES2_S2_S2_S2_fjLj128EEEEELb1ELb1ELb1ELb1EEEvNS_9BwdParamsE --------------------------
	.section	.text._ZN10layer_norm13ln_bwd_kernelINS_13Kernel_traitsI13__nv_bfloat16S2_S2_S2_fjLj256ELj1ELj4ELj1ELj16ENS_18Kernel_traits_baseILj256ES2_S2_S2_S2_fjLj128EEEEELb1ELb1ELb1ELb1EEEvNS_9BwdParamsE,"ax",@progbits
	.sectioninfo	@"SHI_REGISTERS=91"
	.align	128
        .global         _ZN10layer_norm13ln_bwd_kernelINS_13Kernel_traitsI13__nv_bfloat16S2_S2_S2_fjLj256ELj1ELj4ELj1ELj16ENS_18Kernel_traits_baseILj256ES2_S2_S2_S2_fjLj128EEEEELb1ELb1ELb1ELb1EEEvNS_9BwdParamsE
        .type           _ZN10layer_norm13ln_bwd_kernelINS_13Kernel_traitsI13__nv_bfloat16S2_S2_S2_fjLj256ELj1ELj4ELj1ELj16ENS_18Kernel_traits_baseILj256ES2_S2_S2_S2_fjLj128EEEEELb1ELb1ELb1ELb1EEEvNS_9BwdParamsE,@function
        .size           _ZN10layer_norm13ln_bwd_kernelINS_13Kernel_traitsI13__nv_bfloat16S2_S2_S2_fjLj256ELj1ELj4ELj1ELj16ENS_18Kernel_traits_baseILj256ES2_S2_S2_S2_fjLj128EEEEELb1ELb1ELb1ELb1EEEvNS_9BwdParamsE,(.L_x_4399 - _ZN10layer_norm13ln_bwd_kernelINS_13Kernel_traitsI13__nv_bfloat16S2_S2_S2_fjLj256ELj1ELj4ELj1ELj16ENS_18Kernel_traits_baseILj256ES2_S2_S2_S2_fjLj128EEEEELb1ELb1ELb1ELb1EEEvNS_9BwdParamsE)
        .other          _ZN10layer_norm13ln_bwd_kernelINS_13Kernel_traitsI13__nv_bfloat16S2_S2_S2_fjLj256ELj1ELj4ELj1ELj16ENS_18Kernel_traits_baseILj256ES2_S2_S2_S2_fjLj128EEEEELb1ELb1ELb1ELb1EEEvNS_9BwdParamsE,@"STO_CUDA_ENTRY STV_DEFAULT"
_ZN10layer_norm13ln_bwd_kernelINS_13Kernel_traitsI13__nv_bfloat16S2_S2_S2_fjLj256ELj1ELj4ELj1ELj16ENS_18Kernel_traits_baseILj256ES2_S2_S2_S2_fjLj128EEEEELb1ELb1ELb1ELb1EEEvNS_9BwdParamsE:
.text._ZN10layer_norm13ln_bwd_kernelINS_13Kernel_traitsI13__nv_bfloat16S2_S2_S2_fjLj256ELj1ELj4ELj1ELj16ENS_18Kernel_traits_baseILj256ES2_S2_S2_S2_fjLj128EEEEELb1ELb1ELb1ELb1EEEvNS_9BwdParamsE:
        /* <DEDUP_REMOVED lines=8> */
[----:B------:R-:W-:-:S03]  /*0080*/  SHF.R.U32.HI R11, RZ, 0x5, R2 ;  /* 0x00000005ff0b7819 */ /* 0x000fc60000011602 */
[----:B------:R-:W0:Y:S02]  /*0090*/  S2R R0, SR_CTAID.X ;  /* 0x0000000000007919 */ /* 0x000e240000002500 */
[----:B0-----:R-:W-:Y:S01]  /*00a0*/  IMAD R11, R0, 0x4, R11 ;  /* 0x00000004000b7824 */ /* 0x001fe200078e020b */
[----:B------:R-:W-:-:S04]  /*00b0*/  LOP3.LUT R0, R2, 0x1f, RZ, 0xc0, !PT ;  /* 0x0000001f02007812 */ /* 0x000fc800078ec0ff */
        /* <DEDUP_REMOVED lines=15> */
.L_x_420:
        /* <DEDUP_REMOVED lines=24> */
.L_x_467:
[----:B------:R-:W-:-:S04]  /*0330*/  IMAD.MOV.U32 R70, RZ, RZ, 0x4 ;  /* 0x00000004ff467424 */ /* 0x000fc800078e00ff */
[----:B------:R-:W-:-:S05]  /*0340*/  IMAD.WIDE R68, R11, R70, c[0x0][0x1d8] ;  /* 0x000076000b447625 */ /* 0x000fca00078e0246 */
[----:B------:R0:W2:Y:S01]  /*0350*/  LDG.E R84, [R68.64] ;  /* 0x0000000444547981 */ /* 0x0000a2000c1e1900 */
[----:B------:R-:W-:-:S04]  /*0360*/  IMAD.WIDE R82, R11, R70, c[0x0][0x1a8] ;  /* 0x00006a000b527625 */ /* 0x000fc800078e0246 */
[CC--:B------:R-:W-:Y:S01]  /*0370*/  IMAD.WIDE R80, R11.reuse, R70.reuse, c[0x0][0x1d0] ;  /* 0x000074000b507625 */ /* 0x0c0fe200078e0246 */
[----:B-----5:R1:W5:Y:S04]  /*0380*/  LDG.E R65, [R82.64] ;  /* 0x0000000452417981 */ /* 0x020368000c1e1900 */
[----:B------:R1:W5:Y:S01]  /*0390*/  LDG.E R66, [R80.64] ;  /* 0x0000000450427981 */ /* 0x000362000c1e1900 */
[C---:B------:R-:W-:Y:S01]  /*03a0*/  IMAD R64, R11.reuse, c[0x0][0x168], RZ ;  /* 0x00005a000b407a24 */ /* 0x040fe200078e02ff */
[----:B------:R-:W-:Y:S01]  /*03b0*/  HFMA2.MMA R79, -RZ, RZ, 0, 9.5367431640625e-07 ;  /* 0x00000010ff4f7435 */ /* 0x000fe200000001ff */
[----:B------:R-:W-:Y:S01]  /*03c0*/  BSSY B0, `(.L_x_422) ;  /* 0x0000079000007945 */ /* 0x000fe20003800000 */
[----:B0-----:R-:W-:Y:S02]  /*03d0*/  IMAD.WIDE R68, R11, R70, c[0x0][0x1a0] ;  /* 0x000068000b447625 */ /* 0x001fe400078e0246 */
[----:B------:R-:W-:-:S04]  /*03e0*/  SHF.R.S32.HI R71, RZ, 0x1f, R64 ;  /* 0x0000001fff477819 */ /* 0x000fc80000011440 */
[----:B------:R-:W-:-:S04]  /*03f0*/  LEA.HI R71, R71, R64, RZ, 0x3 ;  /* 0x0000004047477211 */ /* 0x000fc800078f18ff */
[----:B------:R-:W-:-:S05]  /*0400*/  LEA.HI.SX32 R64, R71, R0, 0x1d ;  /* 0x0000000047407211 */ /* 0x000fca00078feaff */
[----:B------:R-:W-:Y:S01]  /*0410*/  IMAD.WIDE.U32 R70, R64, R79, c[0x0][0x218] ;  /* 0x0000860040467625 */ /* 0x000fe200078e004f */
[----:B--2---:R-:W-:-:S13]  /*0420*/  ISETP.GT.AND P1, PT, R84, RZ, PT ;  /* 0x000000ff5400720c */ /* 0x004fda0003f24270 */
[----:B------:R-:W-:Y:S05]  /*0430*/  @P1 BRA `(.L_x_423) ;  /* 0x0000010000001947 */ /* 0x000fea0003800000 */
[----:B-1---5:R-:W-:Y:S02]  /*0440*/  ISETP.GE.AND P2, PT, R66, 0x1, PT ;  /* 0x000000014200780c */ /* 0x022fe40003f46270 */
[----:B------:R-:W-:Y:S02]  /*0450*/  ISETP.NE.U32.AND P0, PT, RZ, c[0x0][0x218], PT ;  /* 0x00008600ff007a0c */ /* 0x000fe40003f05070 */
[----:B------:R-:W-:Y:S02]  /*0460*/  MOV R79, 0x8 ;  /* 0x00000008004f7802 */ /* 0x000fe40000000f00 */
[----:B------:R-:W-:-:S07]  /*0470*/  ISETP.NE.AND.EX P0, PT, RZ, c[0x0][0x21c], PT, P0 ;  /* 0x00008700ff007a0c */ /* 0x000fce0003f05300 */
[----:B------:R-:W-:-:S05]  /*0480*/  @P2 IADD3 R68, R66, -0x1, RZ ;  /* 0xffffffff42442810 */ /* 0x000fca0007ffe0ff */
[----:B------:R-:W-:Y:S01]  /*0490*/  @P2 IMAD R69, R68, c[0x0][0x168], RZ ;  /* 0x00005a0044452a24 */ /* 0x000fe200078e02ff */
[----:B------:R0:W5:Y:S01]  /*04a0*/  @P0 LDG.E.128 R40, [R70.64] ;  /* 0x0000000446280981 */ /* 0x000162000c1e1d00 */
[----:B------:R-:W-:-:S03]  /*04b0*/  IMAD.MOV.U32 R68, RZ, RZ, RZ ;  /* 0x000000ffff447224 */ /* 0x000fc600078e00ff */
[----:B------:R-:W-:-:S04]  /*04c0*/  @P2 SHF.R.S32.HI R80, RZ, 0x1f, R69 ;  /* 0x0000001fff502819 */ /* 0x000fc80000011445 */
[----:B------:R-:W-:-:S04]  /*04d0*/  @P2 LEA.HI R69, R80, R69, RZ, 0x3 ;  /* 0x0000004550452211 */ /* 0x000fc800078f18ff */
[----:B------:R-:W-:-:S05]  /*04e0*/  @P2 LEA.HI.SX32 R68, R69, R0, 0x1d ;  /* 0x0000000045442211 */ /* 0x000fca00078feaff */
[----:B------:R-:W-:-:S06]  /*04f0*/  IMAD.WIDE.U32 R68, R68, R79, c[0x0][0x190] ;  /* 0x0000640044447625 */ /* 0x000fcc00078e004f */
[----:B------:R-:W5:Y:S01]  /*0500*/  LDG.E.64 R68, [R68.64] ;  /* 0x0000000444447981 */ /* 0x000f62000c1e1b00 */
[----:B------:R-:W-:Y:S01]  /*0510*/  IMAD.MOV.U32 R80, RZ, RZ, RZ ;  /* 0x000000ffff507224 */ /* 0x000fe200078e00ff */
[----:B------:R-:W-:Y:S01]  /*0520*/  MOV R79, RZ ;  /* 0x000000ff004f7202 */ /* 0x000fe20000000f00 */
[----:B------:R-:W-:Y:S05]  /*0530*/  BRA `(.L_x_424) ;  /* 0x0000061000007947 */ /* 0x000fea0003800000 */
.L_x_423:
[----:B-1----:R-:W-:Y:S01]  /*0540*/  IADD3 R56, R84, -0x1, RZ ;  /* 0xffffffff54387810 */ /* 0x002fe20007ffe0ff */
[----:B------:R0:W2:Y:S04]  /*0550*/  LDG.E R78, [R68.64] ;  /* 0x00000004444e7981 */ /* 0x0000a8000c1e1900 */
[----:B------:R-:W-:Y:S02]  /*0560*/  IMAD R60, R56, c[0x0][0x168], RZ ;  /* 0x00005a00383c7a24 */ /* 0x000fe400078e02ff */
[----:B------:R-:W-:-:S03]  /*0570*/  IMAD.WIDE.U32 R56, R64, R79, c[0x0][0x188] ;  /* 0x0000620040387625 */ /* 0x000fc600078e004f */
[----:B------:R-:W-:-:S03]  /*0580*/  SHF.R.S32.HI R61, RZ, 0x1f, R60 ;  /* 0x0000001fff3d7819 */ /* 0x000fc6000001143c */
[----:B------:R-:W3:Y:S01]  /*0590*/  LDG.E.128 R56, [R56.64] ;  /* 0x0000000438387981 */ /* 0x000ee2000c1e1d00 */
[----:B------:R-:W-:-:S04]  /*05a0*/  LEA.HI R61, R61, R60, RZ, 0x3 ;  /* 0x0000003c3d3d7211 */ /* 0x000fc800078f18ff */
[----:B------:R-:W-:-:S05]  /*05b0*/  LEA.HI.SX32 R60, R61, R0, 0x1d ;  /* 0x000000003d3c7211 */ /* 0x000fca00078feaff */
[----:B------:R-:W-:Y:S01]  /*05c0*/  IMAD.WIDE.U32 R60, R60, R79, c[0x0][0x208] ;  /* 0x000082003c3c7625 */ /* 0x000fe200078e004f */
[----:B-----5:R-:W-:-:S05]  /*05d0*/  ISETP.GE.AND P2, PT, R66, 0x1, PT ;  /* 0x000000014200780c */ /* 0x020fca0003f46270 */
[----:B------:R-:W4:Y:S08]  /*05e0*/  LDG.E.128 R60, [R60.64] ;  /* 0x000000043c3c7981 */ /* 0x000f30000c1e1d00 */
[----:B------:R-:W-:-:S05]  /*05f0*/  @P2 IADD3 R67, R66, -0x1, RZ ;  /* 0xffffffff42432810 */ /* 0x000fca0007ffe0ff */
[----:B------:R-:W-:-:S05]  /*0600*/  @P2 IMAD R67, R67, c[0x0][0x168], RZ ;  /* 0x00005a0043432a24 */ /* 0x000fca00078e02ff */
[----:B------:R-:W-:Y:S01]  /*0610*/  @P2 SHF.R.S32.HI R72, RZ, 0x1f, R67 ;  /* 0x0000001fff482819 */ /* 0x000fe20000011443 */
[----:B0-----:R-:W-:-:S03]  /*0620*/  IMAD.MOV.U32 R68, RZ, RZ, RZ ;  /* 0x000000ffff447224 */ /* 0x001fc600078e00ff */
[----:B------:R-:W-:Y:S02]  /*0630*/  @P2 LEA.HI R67, R72, R67, RZ, 0x3 ;  /* 0x0000004348432211 */ /* 0x000fe400078f18ff */
[----:B------:R-:W-:Y:S02]  /*0640*/  MOV R69, 0x8 ;  /* 0x0000000800457802 */ /* 0x000fe40000000f00 */
        /* <DEDUP_REMOVED lines=9> */
[----:B0-----:R-:W-:Y:S02]  /*06e0*/  PRMT R71, RZ, 0x7610, R56 ;  /* 0x00007610ff477816 */ /* 0x001fe40000000038 */
[--C-:B------:R-:W-:Y:S02]  /*06f0*/  PRMT R73, RZ, 0x5410, R57.reuse ;  /* 0x00005410ff497816 */ /* 0x100fe40000000039 */
[----:B------:R-:W-:Y:S01]  /*0700*/  PRMT R57, RZ, 0x7610, R57 ;  /* 0x00007610ff397816 */ /* 0x000fe20000000039 */
[----:B------:R-:W-:Y:S01]  /*0710*/  FADD.FTZ R56, -R78, R67 ;  /* 0x000000434e387221 */ /* 0x000fe20000010100 */
[----:B------:R-:W-:-:S02]  /*0720*/  PRMT R75, RZ, 0x5410, R58 ;  /* 0x00005410ff4b7816 */ /* 0x000fc4000000003a */
[----:B------:R-:W-:Y:S02]  /*0730*/  PRMT R79, RZ, 0x5410, R59 ;  /* 0x00005410ff4f7816 */ /* 0x000fe4000000003b */
[----:B------:R-:W-:Y:S01]  /*0740*/  PRMT R77, RZ, 0x7610, R58 ;  /* 0x00007610ff4d7816 */ /* 0x000fe2000000003a */
[C---:B------:R-:W-:Y:S01]  /*0750*/  FADD.FTZ R58, -R78.reuse, R71 ;  /* 0x000000474e3a7221 */ /* 0x040fe20000010100 */
[----:B------:R-:W-:Y:S02]  /*0760*/  PRMT R59, RZ, 0x7610, R59 ;  /* 0x00007610ff3b7816 */ /* 0x000fe4000000003b */
[--C-:B----4-:R-:W-:Y:S01]  /*0770*/  PRMT R67, RZ, 0x5410, R60.reuse ;  /* 0x00005410ff437816 */ /* 0x110fe2000000003c */
[C---:B------:R-:W-:Y:S01]  /*0780*/  FADD.FTZ R74, -R78.reuse, R57 ;  /* 0x000000394e4a7221 */ /* 0x040fe20000010100 */
[----:B------:R-:W-:Y:S01]  /*0790*/  PRMT R71, RZ, 0x7610, R60 ;  /* 0x00007610ff477816 */ /* 0x000fe2000000003c */
[C---:B------:R-:W-:Y:S02]  /*07a0*/  FADD.FTZ R72, -R78.reuse, R73 ;  /* 0x000000494e487221 */ /* 0x040fe40000010100 */
[C---:B------:R-:W-:Y:S01]  /*07b0*/  FADD.FTZ R80, -R78.reuse, R75 ;  /* 0x0000004b4e507221 */ /* 0x040fe20000010100 */
[--C-:B------:R-:W-:Y:S01]  /*07c0*/  PRMT R75, RZ, 0x7610, R62.reuse ;  /* 0x00007610ff4b7816 */ /* 0x100fe2000000003e */
[----:B------:R-:W-:Y:S01]  /*07d0*/  FADD.FTZ R84, -R78, R79 ;  /* 0x0000004f4e547221 */ /* 0x000fe20000010100 */
[----:B------:R-:W-:Y:S01]  /*07e0*/  PRMT R79, RZ, 0x5410, R62 ;  /* 0x00005410ff4f7816 */ /* 0x000fe2000000003e */
[----:B------:R-:W-:-:S02]  /*07f0*/  FMUL.FTZ R57, R65, R56 ;  /* 0x0000003841397220 */ /* 0x000fc40000410000 */
[----:B------:R-:W-:Y:S01]  /*0800*/  FMUL.FTZ R56, R65, R58 ;  /* 0x0000003a41387220 */ /* 0x000fe20000410000 */
[----:B------:R-:W-:Y:S01]  /*0810*/  PRMT R73, RZ, 0x5410, R61 ;  /* 0x00005410ff497816 */ /* 0x000fe2000000003d */
[C---:B------:R-:W-:Y:S02]  /*0820*/  FADD.FTZ R82, -R78.reuse, R77 ;  /* 0x0000004d4e527221 */ /* 0x040fe40000010100 */
[-C--:B------:R-:W-:Y:S01]  /*0830*/  FMUL.FTZ R62, R3, R67.reuse ;  /* 0x00000043033e7220 */ /* 0x080fe20000410000 */
[----:B------:R-:W-:Y:S01]  /*0840*/  PRMT R77, RZ, 0x7610, R61 ;  /* 0x00007610ff4d7816 */ /* 0x000fe2000000003d */
[----:B------:R-:W-:Y:S02]  /*0850*/  FADD.FTZ R78, -R78, R59 ;  /* 0x0000003b4e4e7221 */ /* 0x000fe40000010100 */
[----:B------:R-:W-:Y:S02]  /*0860*/  FMUL.FTZ R59, R65, R72 ;  /* 0x00000048413b7220 */ /* 0x000fe40000410000 */
[----:B------:R-:W-:-:S02]  /*0870*/  FFMA.FTZ R12, R57, R67, R12 ;  /* 0x00000043390c7223 */ /* 0x000fc4000001000c */
[----:B------:R-:W-:Y:S02]  /*0880*/  FADD.FTZ R20, R20, R67 ;  /* 0x0000004314147221 */ /* 0x000fe40000010000 */
[----:B------:R-:W-:Y:S02]  /*0890*/  FMUL.FTZ R58, R65, R74 ;  /* 0x0000004a413a7220 */ /* 0x000fe40000410000 */
[-C--:B------:R-:W-:Y:S02]  /*08a0*/  FFMA.FTZ R13, R56, R71.reuse, R13 ;  /* 0x00000047380d7223 */ /* 0x080fe4000001000d */
[----:B------:R-:W-:Y:S02]  /*08b0*/  FADD.FTZ R21, R21, R71 ;  /* 0x0000004715157221 */ /* 0x000fe40000010000 */
[----:B------:R-:W-:Y:S02]  /*08c0*/  FMUL.FTZ R67, R4, R71 ;  /* 0x0000004704437220 */ /* 0x000fe40000410000 */
[----:B------:R-:W-:-:S02]  /*08d0*/  FADD.FTZ R74, RZ, R62 ;  /* 0x0000003eff4a7221 */ /* 0x000fc40000010000 */
[----:B------:R-:W-:Y:S02]  /*08e0*/  FFMA.FTZ R71, R57, R62, RZ ;  /* 0x0000003e39477223 */ /* 0x000fe400000100ff */
[-C--:B------:R-:W-:Y:S02]  /*08f0*/  FFMA.FTZ R14, R59, R73.reuse, R14 ;  /* 0x000000493b0e7223 */ /* 0x080fe4000001000e */
[----:B------:R-:W-:Y:S02]  /*0900*/  FADD.FTZ R22, R22, R73 ;  /* 0x0000004916167221 */ /* 0x000fe40000010000 */
[----:B------:R-:W-:Y:S02]  /*0910*/  FMUL.FTZ R72, R5, R73 ;  /* 0x0000004905487220 */ /* 0x000fe40000410000 */
[----:B------:R-:W-:Y:S02]  /*0920*/  FFMA.FTZ R15, R58, R77, R15 ;  /* 0x0000004d3a0f7223 */ /* 0x000fe4000001000f */
[----:B------:R-:W-:-:S02]  /*0930*/  FADD.FTZ R23, R23, R77 ;  /* 0x0000004d17177221 */ /* 0x000fc40000010000 */
[----:B------:R-:W-:Y:S02]  /*0940*/  FMUL.FTZ R73, R6, R77 ;  /* 0x0000004d06497220 */ /* 0x000fe40000410000 */
[----:B------:R-:W-:Y:S02]  /*0950*/  FADD.FTZ R77, R74, R67 ;  /* 0x000000434a4d7221 */ /* 0x000fe40000010000 */
[----:B------:R-:W-:Y:S02]  /*0960*/  FFMA.FTZ R71, R56, R67, R71 ;  /* 0x0000004338477223 */ /* 0x000fe40000010047 */
[----:B------:R-:W-:Y:S02]  /*0970*/  FMUL.FTZ R61, R65, R80 ;  /* 0x00000050413d7220 */ /* 0x000fe40000410000 */
[----:B------:R-:W-:Y:S02]  /*0980*/  FADD.FTZ R80, R77, R72 ;  /* 0x000000484d507221 */ /* 0x000fe40000010000 */
[----:B------:R-:W-:-:S02]  /*0990*/  FFMA.FTZ R71, R59, R72, R71 ;  /* 0x000000483b477223 */ /* 0x000fc40000010047 */
[----:B------:R-:W-:Y:S02]  /*09a0*/  FMUL.FTZ R60, R65, R82 ;  /* 0x00000052413c7220 */ /* 0x000fe40000410000 */
[----:B------:R-:W-:Y:S02]  /*09b0*/  FMUL.FTZ R74, R7, R79 ;  /* 0x0000004f074a7220 */ /* 0x000fe40000410000 */
[----:B------:R-:W-:Y:S02]  /*09c0*/  FADD.FTZ R77, R80, R73 ;  /* 0x00000049504d7221 */ /* 0x000fe40000010000 */
[----:B------:R-:W-:Y:S01]  /*09d0*/  FFMA.FTZ R71, R58, R73, R71 ;  /* 0x000000493a477223 */ /* 0x000fe20000010047 */
[----:B------:R-:W-:Y:S01]  /*09e0*/  PRMT R76, RZ, 0x5410, R63 ;  /* 0x00005410ff4c7816 */ /* 0x000fe2000000003f */
[----:B------:R-:W-:Y:S01]  /*09f0*/  FFMA.FTZ R17, R60, R75, R17 ;  /* 0x0000004b3c117223 */ /* 0x000fe20000010011 */
[----:B------:R-:W-:Y:S01]  /*0a00*/  PRMT R70, RZ, 0x7610, R63 ;  /* 0x00007610ff467816 */ /* 0x000fe2000000003f */
[----:B------:R-:W-:-:S02]  /*0a10*/  FMUL.FTZ R63, R65, R84 ;  /* 0x00000054413f7220 */ /* 0x000fc40000410000 */
[----:B------:R-:W-:Y:S02]  /*0a20*/  FADD.FTZ R25, R25, R75 ;  /* 0x0000004b19197221 */ /* 0x000fe40000010000 */
[----:B------:R-:W-:Y:S02]  /*0a30*/  FMUL.FTZ R75, R8, R75 ;  /* 0x0000004b084b7220 */ /* 0x000fe40000410000 */
[----:B------:R-:W-:Y:S02]  /*0a40*/  FADD.FTZ R80, R77, R74 ;  /* 0x0000004a4d507221 */ /* 0x000fe40000010000 */
[C---:B------:R-:W-:Y:S02]  /*0a50*/  FFMA.FTZ R71, R61.reuse, R74, R71 ;  /* 0x0000004a3d477223 */ /* 0x040fe40000010047 */
[----:B------:R-:W-:Y:S02]  /*0a60*/  FFMA.FTZ R16, R61, R79, R16 ;  /* 0x0000004f3d107223 */ /* 0x000fe40000010010 */
[----:B------:R-:W-:-:S02]  /*0a70*/  FADD.FTZ R24, R24, R79 ;  /* 0x0000004f18187221 */ /* 0x000fc40000010000 */
[-C--:B------:R-:W-:Y:S02]  /*0a80*/  FFMA.FTZ R18, R63, R76.reuse, R18 ;  /* 0x0000004c3f127223 */ /* 0x080fe40000010012 */
[----:B------:R-:W-:Y:S02]  /*0a90*/  FADD.FTZ R26, R26, R76 ;  /* 0x0000004c1a1a7221 */ /* 0x000fe40000010000 */
[----:B------:R-:W-:Y:S02]  /*0aa0*/  FMUL.FTZ R76, R9, R76 ;  /* 0x0000004c094c7220 */ /* 0x000fe40000410000 */
[----:B------:R-:W-:Y:S02]  /*0ab0*/  FADD.FTZ R79, R80, R75 ;  /* 0x0000004b504f7221 */ /* 0x000fe40000010000 */
[----:B------:R-:W-:Y:S02]  /*0ac0*/  FFMA.FTZ R71, R60, R75, R71 ;  /* 0x0000004b3c477223 */ /* 0x000fe40000010047 */
[----:B------:R-:W-:-:S02]  /*0ad0*/  FMUL.FTZ R78, R65, R78 ;  /* 0x0000004e414e7220 */ /* 0x000fc40000410000 */
[----:B------:R-:W-:Y:S02]  /*0ae0*/  FMUL.FTZ R77, R10, R70 ;  /* 0x000000460a4d7220 */ /* 0x000fe40000410000 */
[----:B------:R-:W-:Y:S02]  /*0af0*/  FADD.FTZ R80, R79, R76 ;  /* 0x0000004c4f507221 */ /* 0x000fe40000010000 */
[----:B------:R-:W-:Y:S02]  /*0b00*/  FFMA.FTZ R71, R63, R76, R71 ;  /* 0x0000004c3f477223 */ /* 0x000fe40000010047 */
[----:B------:R-:W-:Y:S02]  /*0b10*/  FFMA.FTZ R19, R78, R70, R19 ;  /* 0x000000464e137223 */ /* 0x000fe40000010013 */
[----:B------:R-:W-:Y:S02]  /*0b20*/  FADD.FTZ R27, R27, R70 ;  /* 0x000000461b1b7221 */ /* 0x000fe40000010000 */
[----:B------:R-:W-:-:S02]  /*0b30*/  FADD.FTZ R80, R80, R77 ;  /* 0x0000004d50507221 */ /* 0x000fc40000010000 */
[----:B------:R-:W-:Y:S02]  /*0b40*/  FFMA.FTZ R79, R78, R77, R71 ;  /* 0x0000004d4e4f7223 */ /* 0x000fe40000010047 */
.L_x_424:
[----:B0-----:R-:W-:Y:S05]  /*0b50*/  BSYNC B0 ;  /* 0x0000000000007941 */ /* 0x001fea0003800000 */
.L_x_422:
[----:B-----5:R-:W-:-:S05]  /*0b60*/  IMAD.MOV.U32 R70, RZ, RZ, R68 ;  /* 0x000000ffff467224 */ /* 0x020fca00078e0044 */
[----:B------:R-:W-:Y:S01]  /*0b70*/  PRMT R84, R70, 0x7610, R84 ;  /* 0x0000761046547816 */ /* 0x000fe20000000054 */
[----:B------:R-:W-:Y:S05]  /*0b80*/  BRA.DIV ~URZ, `(.L_x_425) ;  /* 0x000017f27f007947 */ /* 0x000fea000b800000 */
[----:B------:R0:W1:Y:S02]  /*0b90*/  SHFL.BFLY PT, R81, R80, 0x1, 0x1f ;  /* 0x0c201f0050517f89 */ /* 0x00006400000e0000 */
.L_x_468:
        /* <DEDUP_REMOVED lines=18> */
.L_x_469:
[----:B------:R-:W-:-:S13]  /*0cc0*/  ISETP.GE.AND P2, PT, R66, 0x1, PT ;  /* 0x000000014200780c */ /* 0x000fda0003f46270 */
[----:B------:R-:W-:Y:S01]  /*0cd0*/  @P2 IADD3 R66, R66, -0x1, RZ ;  /* 0xffffffff42422810 */ /* 0x000fe20007ffe0ff */
[----:B------:R-:W-:-:S04]  /*0ce0*/  @P2 IMAD.MOV.U32 R83, RZ, RZ, 0x10 ;  /* 0x00000010ff532424 */ /* 0x000fc800078e00ff */
[----:B------:R-:W-:Y:S01]  /*0cf0*/  @P2 IMAD R70, R66, c[0x0][0x168], RZ ;  /* 0x00005a0042462a24 */ /* 0x000fe200078e02ff */
[----:B------:R-:W-:-:S04]  /*0d00*/  MOV R66, RZ ;  /* 0x000000ff00427202 */ /* 0x000fc80000000f00 */
[----:B------:R-:W-:-:S04]  /*0d10*/  @P2 SHF.R.S32.HI R71, RZ, 0x1f, R70 ;  /* 0x0000001fff472819 */ /* 0x000fc80000011446 */
[----:B------:R-:W-:-:S04]  /*0d20*/  @P2 LEA.HI R71, R71, R70, RZ, 0x3 ;  /* 0x0000004647472211 */ /* 0x000fc800078f18ff */
[----:B------:R-:W-:-:S05]  /*0d30*/  @P2 LEA.HI.SX32 R66, R71, R0, 0x1d ;  /* 0x0000000047422211 */ /* 0x000fca00078feaff */
[----:B------:R-:W-:-:S05]  /*0d40*/  @P2 IMAD.WIDE.U32 R70, R66, R83, c[0x0][0x170] ;  /* 0x00005c0042462625 */ /* 0x000fca00078e0053 */
[----:B------:R3:W5:Y:S01]  /*0d50*/  @P2 LDG.E.128 R44, [R70.64] ;  /* 0x00000004462c2981 */ /* 0x000762000c1e1d00 */
[----:B0-2---:R-:W-:Y:S01]  /*0d60*/  FADD.FTZ R79, R80, R79 ;  /* 0x0000004f504f7221 */ /* 0x005fe20000010000 */
[----:B------:R-:W-:Y:S01]  /*0d70*/  BSSY B0, `(.L_x_427) ;  /* 0x0000018000007945 */ /* 0x000fe20003800000 */
[----:B-1----:R-:W-:Y:S02]  /*0d80*/  FADD.FTZ R80, R82, R81 ;  /* 0x0000005152507221 */ /* 0x002fe40000010000 */
[----:B------:R-:W-:Y:S02]  /*0d90*/  FMUL.FTZ R79, R79, c[0x0][0x1e0] ;  /* 0x000078004f4f7a20 */ /* 0x000fe40000410000 */
[----:B------:R-:W-:Y:S01]  /*0da0*/  FMUL.FTZ R80, R80, c[0x0][0x1e0] ;  /* 0x0000780050507a20 */ /* 0x000fe20000410000 */
[----:B------:R-:W-:Y:S05]  /*0db0*/  @P1 BRA `(.L_x_428) ;  /* 0x0000008000001947 */ /* 0x000fea0003800000 */
[----:B------:R-:W-:Y:S01]  /*0dc0*/  ULDC.64 UR6, c[0x0][0x218] ;  /* 0x0000860000067ab9 */ /* 0x000fe20000000a00 */
[----:B---3--:R-:W-:Y:S01]  /*0dd0*/  HFMA2.MMA R70, -RZ, RZ, 0, 0 ;  /* 0x00000000ff467435 */ /* 0x008fe200000001ff */
[----:B------:R-:W-:-:S04]  /*0de0*/  UISETP.NE.U32.AND UP0, UPT, URZ, UR6, UPT ;  /* 0x000000063f00728c */ /* 0x000fc8000bf05070 */
[----:B------:R-:W-:-:S06]  /*0df0*/  UISETP.NE.AND.EX UP0, UPT, URZ, UR7, UPT, UP0 ;  /* 0x000000073f00728c */ /* 0x000fcc000bf05300 */
[----:B------:R-:W-:-:S13]  /*0e00*/  PLOP3.LUT P3, PT, PT, PT, UP0, 0x80, 0x0 ;  /* 0x000000000000781c */ /* 0x000fda0003f6f008 */
[----:B------:R-:W-:Y:S05]  /*0e10*/  @!P3 BRA `(.L_x_429) ;  /* 0x000000d00000b947 */ /* 0x000fea0003800000 */
[----:B------:R-:W-:Y:S01]  /*0e20*/  PRMT R70, RZ, 0x5410, R40 ;  /* 0x00005410ff467816 */ /* 0x000fe20000000028 */
[----:B------:R-:W-:Y:S05]  /*0e30*/  BRA `(.L_x_429) ;  /* 0x000000b000007947 */ /* 0x000fea0003800000 */
.L_x_428:
        /* <DEDUP_REMOVED lines=11> */
.L_x_429:
[----:B------:R-:W-:Y:S05]  /*0ef0*/  BSYNC B0 ;  /* 0x0000000000007941 */ /* 0x000fea0003800000 */
.L_x_427:
[----:B------:R-:W-:Y:S01]  /*0f00*/  ISETP.NE.U32.AND P0, PT, RZ, c[0x0][0x258], PT ;  /* 0x00009600ff007a0c */ /* 0x000fe20003f05070 */
[----:B------:R-:W-:Y:S03]  /*0f10*/  BSSY B0, `(.L_x_430) ;  /* 0x0000010000007945 */ /* 0x000fe60003800000 */
[----:B------:R-:W-:-:S13]  /*0f20*/  ISETP.NE.AND.EX P0, PT, RZ, c[0x0][0x25c], PT, P0 ;  /* 0x00009700ff007a0c */ /* 0x000fda0003f05300 */
[----:B------:R-:W-:Y:S01]  /*0f30*/  @P0 F2FP.BF16.PACK_AB R71, RZ, R70 ;  /* 0x00000046ff47023e */ /* 0x000fe200000010ff */
[----:B------:R-:W-:Y:S05]  /*0f40*/  @!P2 BRA `(.L_x_431) ;  /* 0x000000c00000a947 */ /* 0x000fea0003800000 */
[----:B------:R-:W-:Y:S01]  /*0f50*/  LOP3.LUT P4, RZ, R84, 0xff, RZ, 0xc0, !PT ;  /* 0x000000ff54ff7812 */ /* 0x000fe2000788c0ff */
[----:B------:R-:W-:Y:S01]  /*0f60*/  FMUL.FTZ R70, R70, c[0x0][0x1ec] ;  /* 0x00007b0046467a20 */ /* 0x000fe20000410000 */
[----:B------:R-:W-:Y:S01]  /*0f70*/  MOV R83, RZ ;  /* 0x000000ff00537202 */ /* 0x000fe20000000f00 */
[----:B------:R-:W-:Y:S02]  /*0f80*/  IMAD.MOV.U32 R81, RZ, RZ, RZ ;  /* 0x000000ffff517224 */ /* 0x000fe400078e00ff */
[----:B------:R-:W-:-:S08]  /*0f90*/  FMUL.FTZ R85, R70, c[0x0][0x1e8] ;  /* 0x00007a0046557a20 */ /* 0x000fd00000410000 */
[----:B------:R-:W-:-:S05]  /*0fa0*/  @P4 PRMT R70, RZ, 0x5410, R36 ;  /* 0x00005410ff464816 */ /* 0x000fca0000000024 */
[----:B------:R-:W-:Y:S01]  /*0fb0*/  @P4 FMUL.FTZ R81, R85, R70 ;  /* 0x0000004655514220 */ /* 0x000fe20000410000 */
[----:B-----5:R-:W-:-:S04]  /*0fc0*/  @P4 PRMT R70, RZ, 0x5410, R44 ;  /* 0x00005410ff464816 */ /* 0x020fc8000000002c */
[----:B------:R-:W-:Y:S01]  /*0fd0*/  F2FP.BF16.PACK_AB R81, RZ, R81 ;  /* 0x00000051ff51723e */ /* 0x000fe200000010ff */
[----:B------:R-:W-:-:S03]  /*0fe0*/  @P4 FMUL.FTZ R83, R85, R70 ;  /* 0x0000004655534220 */ /* 0x000fc60000410000 */
[----:B------:R-:W-:Y:S01]  /*0ff0*/  PRMT R48, R81, 0x7610, R48 ;  /* 0x0000761051307816 */ /* 0x000fe20000000030 */
[----:B------:R-:W-:Y:S02]  /*1000*/  FADD.FTZ R28, R28, R83 ;  /* 0x000000531c1c7221 */ /* 0x000fe40000010000 */
.L_x_431:
[----:B------:R-:W-:Y:S05]  /*1010*/  BSYNC B0 ;  /* 0x0000000000007941 */ /* 0x000fea0003800000 */
.L_x_430:
[----:B------:R-:W-:Y:S01]  /*1020*/  BSSY B0, `(.L_x_432) ;  /* 0x000000e000007945 */ /* 0x000fe20003800000 */
[----:B------:R-:W-:Y:S01]  /*1030*/  @P0 PRMT R52, R71, 0x7610, R52 ;  /* 0x0000761047340816 */ /* 0x000fe20000000034 */
[----:B------:R-:W-:Y:S05]  /*1040*/  @P1 BRA `(.L_x_433) ;  /* 0x0000004000001947 */ /* 0x000fea0003800000 */
[----:B------:R-:W-:Y:S01]  /*1050*/  IMAD.MOV.U32 R70, RZ, RZ, RZ ;  /* 0x000000ffff467224 */ /* 0x000fe200078e00ff */
[----:B------:R-:W-:Y:S05]  /*1060*/  @!P3 BRA `(.L_x_434) ;  /* 0x000000900000b947 */ /* 0x000fea0003800000 */
[----:B------:R-:W-:Y:S01]  /*1070*/  PRMT R70, RZ, 0x7610, R40 ;  /* 0x00007610ff467816 */ /* 0x000fe20000000028 */
[----:B------:R-:W-:Y:S05]  /*1080*/  BRA `(.L_x_434) ;  /* 0x0000007000007947 */ /* 0x000fea0003800000 */
.L_x_433:
[----:B------:R-:W-:-:S04]  /*1090*/  ISETP.NE.AND P4, PT, R2, RZ, PT ;  /* 0x000000ff0200720c */ /* 0x000fc80003f85270 */
[----:B------:R-:W-:-:S05]  /*10a0*/  FSEL R71, R79, RZ, !P4 ;  /* 0x000000ff4f477208 */ /* 0x000fca0006000000 */
[----:B------:R-:W-:Y:S01]  /*10b0*/  FFMA.FTZ R70, R56, R80, R71 ;  /* 0x0000005038467223 */ /* 0x000fe20000010047 */
[----:B------:R-:W-:-:S03]  /*10c0*/  @P3 PRMT R71, RZ, 0x7610, R40 ;  /* 0x00007610ff473816 */ /* 0x000fc60000000028 */
[----:B------:R-:W-:-:S04]  /*10d0*/  FADD.FTZ R70, R67, -R70 ;  /* 0x8000004643467221 */ /* 0x000fc80000010000 */
[----:B------:R-:W-:-:S04]  /*10e0*/  FMUL.FTZ R70, R65, R70 ;  /* 0x0000004641467220 */ /* 0x000fc80000410000 */
[----:B------:R-:W-:Y:S02]  /*10f0*/  @P3 FADD.FTZ R70, R70, R71 ;  /* 0x0000004746463221 */ /* 0x000fe40000010000 */
.L_x_434:
[----:B------:R-:W-:Y:S05]  /*1100*/  BSYNC B0 ;  /* 0x0000000000007941 */ /* 0x000fea0003800000 */
.L_x_432:
        /* <DEDUP_REMOVED lines=8> */
[----:B------:R-:W-:-:S05]  /*1190*/  @P4 PRMT R82, RZ, 0x7610, R36 ;  /* 0x00007610ff524816 */ /* 0x000fca0000000024 */
[----:B------:R-:W-:Y:S01]  /*11a0*/  @P4 FMUL.FTZ R81, R83, R82 ;  /* 0x0000005253514220 */ /* 0x000fe20000410000 */
[----:B-----5:R-:W-:-:S04]  /*11b0*/  @P4 PRMT R82, RZ, 0x7610, R44 ;  /* 0x00007610ff524816 */ /* 0x020fc8000000002c */
[----:B------:R-:W-:Y:S01]  /*11c0*/  F2FP.BF16.PACK_AB R81, RZ, R81 ;  /* 0x00000051ff51723e */ /* 0x000fe200000010ff */
[----:B------:R-:W-:-:S03]  /*11d0*/  @P4 FMUL.FTZ R70, R83, R82 ;  /* 0x0000005253464220 */ /* 0x000fc60000410000 */
[----:B------:R-:W-:Y:S01]  /*11e0*/  PRMT R48, R48, 0x5410, R81 ;  /* 0x0000541030307816 */ /* 0x000fe20000000051 */
[----:B------:R-:W-:Y:S02]  /*11f0*/  FADD.FTZ R29, R29, R70 ;  /* 0x000000461d1d7221 */ /* 0x000fe40000010000 */
.L_x_436:
[----:B------:R-:W-:Y:S05]  /*1200*/  BSYNC B0 ;  /* 0x0000000000007941 */ /* 0x000fea0003800000 */
.L_x_435:
[----:B------:R-:W-:Y:S01]  /*1210*/  BSSY B0, `(.L_x_437) ;  /* 0x000000e000007945 */ /* 0x000fe20003800000 */
[----:B------:R-:W-:Y:S01]  /*1220*/  @P0 PRMT R52, R52, 0x5410, R71 ;  /* 0x0000541034340816 */ /* 0x000fe20000000047 */
[----:B------:R-:W-:Y:S05]  /*1230*/  @P1 BRA `(.L_x_438) ;  /* 0x0000004000001947 */ /* 0x000fea0003800000 */
[----:B------:R-:W-:Y:S01]  /*1240*/  MOV R70, RZ ;  /* 0x000000ff00467202 */ /* 0x000fe20000000f00 */
[----:B------:R-:W-:Y:S05]  /*1250*/  @!P3 BRA `(.L_x_439) ;  /* 0x000000900000b947 */ /* 0x000fea0003800000 */
[----:B------:R-:W-:Y:S01]  /*1260*/  PRMT R70, RZ, 0x5410, R41 ;  /* 0x00005410ff467816 */ /* 0x000fe20000000029 */
[----:B------:R-:W-:Y:S05]  /*1270*/  BRA `(.L_x_439) ;  /* 0x0000007000007947 */ /* 0x000fea0003800000 */
.L_x_438:
[----:B------:R-:W-:-:S04]  /*1280*/  ISETP.NE.AND P4, PT, R2, RZ, PT ;  /* 0x000000ff0200720c */ /* 0x000fc80003f85270 */
[----:B------:R-:W-:-:S05]  /*1290*/  FSEL R71, R79, RZ, !P4 ;  /* 0x000000ff4f477208 */ /* 0x000fca0006000000 */
[----:B------:R-:W-:-:S04]  /*12a0*/  FFMA.FTZ R71, R59, R80, R71 ;  /* 0x000000503b477223 */ /* 0x000fc80000010047 */
[----:B------:R-:W-:Y:S01]  /*12b0*/  FADD.FTZ R70, R72, -R71 ;  /* 0x8000004748467221 */ /* 0x000fe20000010000 */
[----:B------:R-:W-:-:S03]  /*12c0*/  @P3 PRMT R71, RZ, 0x5410, R41 ;  /* 0x00005410ff473816 */ /* 0x000fc60000000029 */
[----:B------:R-:W-:-:S04]  /*12d0*/  FMUL.FTZ R70, R65, R70 ;  /* 0x0000004641467220 */ /* 0x000fc80000410000 */
[----:B------:R-:W-:Y:S02]  /*12e0*/  @P3 FADD.FTZ R70, R70, R71 ;  /* 0x0000004746463221 */ /* 0x000fe40000010000 */
.L_x_439:
[----:B------:R-:W-:Y:S05]  /*12f0*/  BSYNC B0 ;  /* 0x0000000000007941 */ /* 0x000fea0003800000 */
.L_x_437:
        /* <DEDUP_REMOVED lines=15> */
.L_x_441:
[----:B------:R-:W-:Y:S05]  /*13f0*/  BSYNC B0 ;  /* 0x0000000000007941 */ /* 0x000fea0003800000 */
.L_x_440:
[----:B------:R-:W-:Y:S01]  /*1400*/  BSSY B0, `(.L_x_442) ;  /* 0x000000e000007945 */ /* 0x000fe20003800000 */
[----:B------:R-:W-:Y:S01]  /*1410*/  @P0 PRMT R53, R71, 0x7610, R53 ;  /* 0x0000761047350816 */ /* 0x000fe20000000035 */
[----:B------:R-:W-:Y:S05]  /*1420*/  @P1 BRA `(.L_x_443) ;  /* 0x0000004000001947 */ /* 0x000fea0003800000 */
[----:B------:R-:W-:Y:S01]  /*1430*/  IMAD.MOV.U32 R70, RZ, RZ, RZ ;  /* 0x000000ffff467224 */ /* 0x000fe200078e00ff */
[----:B------:R-:W-:Y:S05]  /*1440*/  @!P3 BRA `(.L_x_444) ;  /* 0x000000900000b947 */ /* 0x000fea0003800000 */
[----:B------:R-:W-:Y:S01]  /*1450*/  PRMT R70, RZ, 0x7610, R41 ;  /* 0x00007610ff467816 */ /* 0x000fe20000000029 */
[----:B------:R-:W-:Y:S05]  /*1460*/  BRA `(.L_x_444) ;  /* 0x0000007000007947 */ /* 0x000fea0003800000 */
.L_x_443:
[----:B------:R-:W-:-:S04]  /*1470*/  ISETP.NE.AND P4, PT, R2, RZ, PT ;  /* 0x000000ff0200720c */ /* 0x000fc80003f85270 */
[----:B------:R-:W-:-:S05]  /*1480*/  FSEL R71, R79, RZ, !P4 ;  /* 0x000000ff4f477208 */ /* 0x000fca0006000000 */
[----:B------:R-:W-:Y:S01]  /*1490*/  FFMA.FTZ R70, R58, R80, R71 ;  /* 0x000000503a467223 */ /* 0x000fe20000010047 */
[----:B------:R-:W-:-:S03]  /*14a0*/  @P3 PRMT R71, RZ, 0x7610, R41 ;  /* 0x00007610ff473816 */ /* 0x000fc60000000029 */
[----:B------:R-:W-:-:S04]  /*14b0*/  FADD.FTZ R70, R73, -R70 ;  /* 0x8000004649467221 */ /* 0x000fc80000010000 */
[----:B------:R-:W-:-:S04]  /*14c0*/  FMUL.FTZ R70, R65, R70 ;  /* 0x0000004641467220 */ /* 0x000fc80000410000 */
[----:B------:R-:W-:Y:S02]  /*14d0*/  @P3 FADD.FTZ R70, R70, R71 ;  /* 0x0000004746463221 */ /* 0x000fe40000010000 */
.L_x_444:
[----:B------:R-:W-:Y:S05]  /*14e0*/  BSYNC B0 ;  /* 0x0000000000007941 */ /* 0x000fea0003800000 */
.L_x_442:
[----:B------:R-:W-:Y:S01]  /*14f0*/  BSSY B0, `(.L_x_445) ;  /* 0x000000f000007945 */ /* 0x000fe20003800000 */
[----:B------:R-:W-:Y:S01]  /*1500*/  @P0 F2FP.BF16.PACK_AB R71, RZ, R70 ;  /* 0x00000046ff47023e */ /* 0x000fe200000010ff */
[----:B------:R-:W-:Y:S05]  /*1510*/  @!P2 BRA `(.L_x_446) ;  /* 0x000000c00000a947 */ /* 0x000fea0003800000 */
[----:B------:R-:W-:Y:S01]  /*1520*/  LOP3.LUT P4, RZ, R68, 0xff000000, RZ, 0xc0, !PT ;  /* 0xff00000044ff7812 */ /* 0x000fe2000788c0ff */
[----:B------:R-:W-:Y:S01]  /*1530*/  FMUL.FTZ R70, R70, c[0x0][0x1ec] ;  /* 0x00007b0046467a20 */ /* 0x000fe20000410000 */
[----:B------:R-:W-:-:S03]  /*1540*/  MOV R81, RZ ;  /* 0x000000ff00517202 */ /* 0x000fc60000000f00 */
        /* <DEDUP_REMOVED lines=9> */
.L_x_446:
[----:B------:R-:W-:Y:S05]  /*15e0*/  BSYNC B0 ;  /* 0x0000000000007941 */ /* 0x000fea0003800000 */
.L_x_445:
[----:B------:R-:W-:Y:S01]  /*15f0*/  BSSY B0, `(.L_x_447) ;  /* 0x000000e000007945 */ /* 0x000fe20003800000 */
[----:B------:R-:W-:Y:S01]  /*1600*/  @P0 PRMT R53, R53, 0x5410, R71 ;  /* 0x0000541035350816 */ /* 0x000fe20000000047 */
[----:B------:R-:W-:Y:S05]  /*1610*/  @P1 BRA `(.L_x_448) ;  /* 0x0000004000001947 */ /* 0x000fea0003800000 */
[----:B------:R-:W-:Y:S01]  /*1620*/  HFMA2.MMA R70, -RZ, RZ, 0, 0 ;  /* 0x00000000ff467435 */ /* 0x000fe200000001ff */
[----:B------:R-:W-:Y:S05]  /*1630*/  @!P3 BRA `(.L_x_449) ;  /* 0x000000900000b947 */ /* 0x000fea0003800000 */
[----:B------:R-:W-:Y:S01]  /*1640*/  PRMT R70, RZ, 0x5410, R42 ;  /* 0x00005410ff467816 */ /* 0x000fe2000000002a */
[----:B------:R-:W-:Y:S05]  /*1650*/  BRA `(.L_x_449) ;  /* 0x0000007000007947 */ /* 0x000fea0003800000 */
.L_x_448:
[----:B------:R-:W-:-:S04]  /*1660*/  ISETP.NE.AND P4, PT, R2, RZ, PT ;  /* 0x000000ff0200720c */ /* 0x000fc80003f85270 */
[----:B------:R-:W-:-:S05]  /*1670*/  FSEL R71, R79, RZ, !P4 ;  /* 0x000000ff4f477208 */ /* 0x000fca0006000000 */
[----:B------:R-:W-:-:S04]  /*1680*/  FFMA.FTZ R71, R61, R80, R71 ;  /* 0x000000503d477223 */ /* 0x000fc80000010047 */
[----:B------:R-:W-:Y:S01]  /*1690*/  FADD.FTZ R70, R74, -R71 ;  /* 0x800000474a467221 */ /* 0x000fe20000010000 */
[----:B------:R-:W-:-:S03]  /*16a0*/  @P3 PRMT R71, RZ, 0x5410, R42 ;  /* 0x00005410ff473816 */ /* 0x000fc6000000002a */
[----:B------:R-:W-:-:S04]  /*16b0*/  FMUL.FTZ R70, R65, R70 ;  /* 0x0000004641467220 */ /* 0x000fc80000410000 */
[----:B------:R-:W-:Y:S02]  /*16c0*/  @P3 FADD.FTZ R70, R70, R71 ;  /* 0x0000004746463221 */ /* 0x000fe40000010000 */
.L_x_449:
[----:B------:R-:W-:Y:S05]  /*16d0*/  BSYNC B0 ;  /* 0x0000000000007941 */ /* 0x000fea0003800000 */
.L_x_447:
[----:B------:R-:W-:Y:S01]  /*16e0*/  BSSY B0, `(.L_x_450) ;  /* 0x000000f000007945 */ /* 0x000fe20003800000 */
        /* <DEDUP_REMOVED lines=14> */
.L_x_451:
[----:B------:R-:W-:Y:S05]  /*17d0*/  BSYNC B0 ;  /* 0x0000000000007941 */ /* 0x000fea0003800000 */
.L_x_450:
[----:B------:R-:W-:Y:S01]  /*17e0*/  BSSY B0, `(.L_x_452) ;  /* 0x000000e000007945 */ /* 0x000fe20003800000 */
[----:B------:R-:W-:Y:S01]  /*17f0*/  @P0 PRMT R54, R71, 0x7610, R54 ;  /* 0x0000761047360816 */ /* 0x000fe20000000036 */
[----:B------:R-:W-:Y:S05]  /*1800*/  @P1 BRA `(.L_x_453) ;  /* 0x0000004000001947 */ /* 0x000fea0003800000 */
[----:B------:R-:W-:Y:S01]  /*1810*/  IMAD.MOV.U32 R70, RZ, RZ, RZ ;  /* 0x000000ffff467224 */ /* 0x000fe200078e00ff */
[----:B------:R-:W-:Y:S05]  /*1820*/  @!P3 BRA `(.L_x_454) ;  /* 0x000000900000b947 */ /* 0x000fea0003800000 */
[----:B------:R-:W-:Y:S01]  /*1830*/  PRMT R70, RZ, 0x7610, R42 ;  /* 0x00007610ff467816 */ /* 0x000fe2000000002a */
[----:B------:R-:W-:Y:S05]  /*1840*/  BRA `(.L_x_454) ;  /* 0x0000007000007947 */ /* 0x000fea0003800000 */
.L_x_453:
[----:B------:R-:W-:-:S04]  /*1850*/  ISETP.NE.AND P4, PT, R2, RZ, PT ;  /* 0x000000ff0200720c */ /* 0x000fc80003f85270 */
[----:B------:R-:W-:-:S05]  /*1860*/  FSEL R71, R79, RZ, !P4 ;  /* 0x000000ff4f477208 */ /* 0x000fca0006000000 */
[----:B------:R-:W-:Y:S01]  /*1870*/  FFMA.FTZ R70, R60, R80, R71 ;  /* 0x000000503c467223 */ /* 0x000fe20000010047 */
[----:B------:R-:W-:-:S03]  /*1880*/  @P3 PRMT R71, RZ, 0x7610, R42 ;  /* 0x00007610ff473816 */ /* 0x000fc6000000002a */
[----:B------:R-:W-:-:S04]  /*1890*/  FADD.FTZ R70, R75, -R70 ;  /* 0x800000464b467221 */ /* 0x000fc80000010000 */
[----:B------:R-:W-:-:S04]  /*18a0*/  FMUL.FTZ R70, R65, R70 ;  /* 0x0000004641467220 */ /* 0x000fc80000410000 */
[----:B------:R-:W-:Y:S02]  /*18b0*/  @P3 FADD.FTZ R70, R70, R71 ;  /* 0x0000004746463221 */ /* 0x000fe40000010000 */
.L_x_454:
[----:B------:R-:W-:Y:S05]  /*18c0*/  BSYNC B0 ;  /* 0x0000000000007941 */ /* 0x000fea0003800000 */
.L_x_452:
        /* <DEDUP_REMOVED lines=15> */
.L_x_456:
[----:B------:R-:W-:Y:S05]  /*19c0*/  BSYNC B0 ;  /* 0x0000000000007941 */ /* 0x000fea0003800000 */
.L_x_455:
[----:B------:R-:W-:Y:S01]  /*19d0*/  BSSY B0, `(.L_x_457) ;  /* 0x000000e000007945 */ /* 0x000fe20003800000 */
[----:B------:R-:W-:Y:S01]  /*19e0*/  @P0 PRMT R54, R54, 0x5410, R71 ;  /* 0x0000541036360816 */ /* 0x000fe20000000047 */
[----:B------:R-:W-:Y:S05]  /*19f0*/  @P1 BRA `(.L_x_458) ;  /* 0x0000004000001947 */ /* 0x000fea0003800000 */
[----:B------:R-:W-:Y:S01]  /*1a00*/  MOV R70, RZ ;  /* 0x000000ff00467202 */ /* 0x000fe20000000f00 */
[----:B------:R-:W-:Y:S05]  /*1a10*/  @!P3 BRA `(.L_x_459) ;  /* 0x000000900000b947 */ /* 0x000fea0003800000 */
[----:B------:R-:W-:Y:S01]  /*1a20*/  PRMT R70, RZ, 0x5410, R43 ;  /* 0x00005410ff467816 */ /* 0x000fe2000000002b */
[----:B------:R-:W-:Y:S05]  /*1a30*/  BRA `(.L_x_459) ;  /* 0x0000007000007947 */ /* 0x000fea0003800000 */
.L_x_458:
[----:B------:R-:W-:-:S04]  /*1a40*/  ISETP.NE.AND P4, PT, R2, RZ, PT ;  /* 0x000000ff0200720c */ /* 0x000fc80003f85270 */
[----:B------:R-:W-:-:S05]  /*1a50*/  FSEL R71, R79, RZ, !P4 ;  /* 0x000000ff4f477208 */ /* 0x000fca0006000000 */
[----:B------:R-:W-:-:S04]  /*1a60*/  FFMA.FTZ R71, R63, R80, R71 ;  /* 0x000000503f477223 */ /* 0x000fc80000010047 */
[----:B------:R-:W-:Y:S01]  /*1a70*/  FADD.FTZ R70, R76, -R71 ;  /* 0x800000474c467221 */ /* 0x000fe20000010000 */
[----:B------:R-:W-:-:S03]  /*1a80*/  @P3 PRMT R71, RZ, 0x5410, R43 ;  /* 0x00005410ff473816 */ /* 0x000fc6000000002b */
[----:B------:R-:W-:-:S04]  /*1a90*/  FMUL.FTZ R70, R65, R70 ;  /* 0x0000004641467220 */ /* 0x000fc80000410000 */
[----:B------:R-:W-:Y:S02]  /*1aa0*/  @P3 FADD.FTZ R70, R70, R71 ;  /* 0x0000004746463221 */ /* 0x000fe40000010000 */
.L_x_459:
[----:B------:R-:W-:Y:S05]  /*1ab0*/  BSYNC B0 ;  /* 0x0000000000007941 */ /* 0x000fea0003800000 */
.L_x_457:
        /* <DEDUP_REMOVED lines=15> */
.L_x_461:
[----:B------:R-:W-:Y:S05]  /*1bb0*/  BSYNC B0 ;  /* 0x0000000000007941 */ /* 0x000fea0003800000 */
.L_x_460:
[----:B------:R-:W-:Y:S01]  /*1bc0*/  BSSY B0, `(.L_x_462) ;  /* 0x000000e000007945 */ /* 0x000fe20003800000 */
[----:B------:R-:W-:Y:S01]  /*1bd0*/  @P0 PRMT R55, R71, 0x7610, R55 ;  /* 0x0000761047370816 */ /* 0x000fe20000000037 */
[----:B------:R-:W-:Y:S05]  /*1be0*/  @P1 BRA `(.L_x_463) ;  /* 0x0000004000001947 */ /* 0x000fea0003800000 */
[----:B------:R-:W-:Y:S01]  /*1bf0*/  IMAD.MOV.U32 R65, RZ, RZ, RZ ;  /* 0x000000ffff417224 */ /* 0x000fe200078e00ff */
[----:B------:R-:W-:Y:S05]  /*1c00*/  @!P3 BRA `(.L_x_464) ;  /* 0x000000900000b947 */ /* 0x000fea0003800000 */
[----:B------:R-:W-:Y:S01]  /*1c10*/  PRMT R65, RZ, 0x7610, R43 ;  /* 0x00007610ff417816 */ /* 0x000fe2000000002b */
[----:B------:R-:W-:Y:S05]  /*1c20*/  BRA `(.L_x_464) ;  /* 0x0000007000007947 */ /* 0x000fea0003800000 */
.L_x_463:
[----:B------:R-:W-:Y:S02]  /*1c30*/  ISETP.NE.AND P1, PT, R2, RZ, PT ;  /* 0x000000ff0200720c */ /* 0x000fe40003f25270 */
[----:B------:R-:W-:Y:S02]  /*1c40*/  @P3 PRMT R70, RZ, 0x7610, R43 ;  /* 0x00007610ff463816 */ /* 0x000fe4000000002b */
[----:B------:R-:W-:-:S05]  /*1c50*/  FSEL R79, R79, RZ, !P1 ;  /* 0x000000ff4f4f7208 */ /* 0x000fca0004800000 */
[----:B------:R-:W-:-:S04]  /*1c60*/  FFMA.FTZ R80, R78, R80, R79 ;  /* 0x000000504e507223 */ /* 0x000fc8000001004f */
[----:B------:R-:W-:-:S04]  /*1c70*/  FADD.FTZ R80, R77, -R80 ;  /* 0x800000504d507221 */ /* 0x000fc80000010000 */
[----:B------:R-:W-:-:S04]  /*1c80*/  FMUL.FTZ R65, R65, R80 ;  /* 0x0000005041417220 */ /* 0x000fc80000410000 */
[----:B------:R-:W-:Y:S02]  /*1c90*/  @P3 FADD.FTZ R65, R65, R70 ;  /* 0x0000004641413221 */ /* 0x000fe40000010000 */
.L_x_464:
[----:B------:R-:W-:Y:S05]  /*1ca0*/  BSYNC B0 ;  /* 0x0000000000007941 */ /* 0x000fea0003800000 */
.L_x_462:
[----:B------:R-:W-:Y:S01]  /*1cb0*/  @P0 F2FP.BF16.PACK_AB R70, RZ, R65 ;  /* 0x00000041ff46023e */ /* 0x000fe200000010ff */
[----:B------:R-:W-:Y:S03]  /*1cc0*/  BSSY B0, `(.L_x_465) ;  /* 0x000000f000007945 */ /* 0x000fe60003800000 */
[----:B------:R-:W-:Y:S01]  /*1cd0*/  @P0 PRMT R55, R55, 0x5410, R70 ;  /* 0x0000541037370816 */ /* 0x000fe20000000046 */
        /* <DEDUP_REMOVED lines=13> */
.L_x_466:
[----:B------:R-:W-:Y:S05]  /*1db0*/  BSYNC B0 ;  /* 0x0000000000007941 */ /* 0x000fea0003800000 */
.L_x_465:
[----:B------:R-:W-:Y:S02]  /*1dc0*/  @P0 MOV R65, 0x10 ;  /* 0x0000001000410802 */ /* 0x000fe40000000f00 */
[----:B------:R-:W-:-:S03]  /*1dd0*/  @P2 MOV R69, 0x10 ;  /* 0x0000001000452802 */ /* 0x000fc60000000f00 */
[----:B------:R-:W-:-:S04]  /*1de0*/  @P0 IMAD.WIDE.U32 R64, R64, R65, c[0x0][0x258] ;  /* 0x0000960040400625 */ /* 0x000fc800078e0041 */
[----:B------:R-:W-:Y:S01]  /*1df0*/  @P2 IMAD.WIDE.U32 R68, R66, R69, c[0x0][0x248] ;  /* 0x0000920042442625 */ /* 0x000fe200078e0045 */
[----:B------:R0:W-:Y:S03]  /*1e00*/  @P0 STG.E.128 [R64.64], R52 ;  /* 0x0000003440000986 */ /* 0x0001e6000c101d04 */
[----:B------:R-:W-:Y:S01]  /*1e10*/  IMAD.MOV.U32 R66, RZ, RZ, c[0x0][0x160] ;  /* 0x00005800ff427624 */ /* 0x000fe200078e00ff */
[----:B------:R0:W-:Y:S04]  /*1e20*/  @P2 STG.E.128 [R68.64], R48 ;  /* 0x0000003044002986 */ /* 0x0001e8000c101d04 */
[----:B------:R-:W-:-:S04]  /*1e30*/  LEA R11, R66, R11, 0x2 ;  /* 0x0000000b420b7211 */ /* 0x000fc800078e10ff */
[----:B------:R-:W-:-:S13]  /*1e40*/  ISETP.GE.AND P0, PT, R11, c[0x0][0x164], PT ;  /* 0x000059000b007a0c */ /* 0x000fda0003f06270 */
[----:B0----5:R-:W-:Y:S01]  /*1e50*/  @P0 CALL.REL.NOINC `(.L_x_421) ;  /* 0x0000001000000944 */ /* 0x021fe20003c00000 */
[----:B------:R-:W-:Y:S05]  /*1e60*/  BRA `(.L_x_467) ;  /* 0xffffe4c000007947 */ /* 0x000fea000383ffff */
.L_x_421:
[----:B-----5:R-:W0:Y:S01]  /*1e70*/  S2R R36, SR_TID.X ;  /* 0x0000000000247919 */ /* 0x020e220000002100 */
        /* <DEDUP_REMOVED lines=13> */
[----:B------:R-:W-:Y:S04]  /*1f50*/  LDS R8, [R36.X4+0xe00] ;  /* 0x000e000024087984 */ /* 0x000fe80000004800 */
[----:B------:R-:W-:Y:S01]  /*1f60*/  BAR.SYNC.DEFER_BLOCKING 0x0 ;  /* 0x0000000000007b1d */ /* 0x000fe20000010000 */
[----:B-1----:R-:W-:-:S04]  /*1f70*/  FADD.FTZ R2, RZ, R2 ;  /* 0x00000002ff027221 */ /* 0x002fc80000010000 */
[----:B--2---:R-:W-:Y:S02]  /*1f80*/  FADD.FTZ R2, R2, R5 ;  /* 0x0000000502027221 */ /* 0x004fe40000010000 */
[----:B---3--:R-:W-:-:S04]  /*1f90*/  FADD.FTZ R3, RZ, R3 ;  /* 0x00000003ff037221 */ /* 0x008fc80000010000 */
[----:B----4-:R-:W-:Y:S01]  /*1fa0*/  FADD.FTZ R3, R3, R4 ;  /* 0x0000000403037221 */ /* 0x010fe20000010000 */
[----:B------:R-:W-:Y:S01]  /*1fb0*/  STS.128 [R0], R12 ;  /* 0x0000000c00007388 */ /* 0x000fe20000000c00 */
[----:B0-----:R-:W-:-:S03]  /*1fc0*/  FADD.FTZ R2, R2, R7 ;  /* 0x0000000702027221 */ /* 0x001fc60000010000 */
        /* <DEDUP_REMOVED lines=16> */
[----:B---3--:R-:W-:Y:S02]  /*20d0*/  FADD.FTZ R20, R11, R20 ;  /* 0x000000140b147221 */ /* 0x008fe40000010000 */
[----:B------:R-:W-:Y:S01]  /*20e0*/  FADD.FTZ R11, R3, R8 ;  /* 0x00000008030b7221 */ /* 0x000fe20000010000 */
[----:B------:R0:W-:Y:S01]  /*20f0*/  STS.128 [R0], R28 ;  /* 0x0000001c00007388 */ /* 0x0001e20000000c00 */
        /* <DEDUP_REMOVED lines=8> */
[----:B------:R-:W-:Y:S01]  /*2180*/  SHF.L.U32 R6, R5, 0x2, RZ ;  /* 0x0000000205067819 */ /* 0x000fe200000006ff */
[----:B-1----:R-:W-:-:S03]  /*2190*/  IMAD.X R0, RZ, RZ, RZ, P0 ;  /* 0x000000ffff007224 */ /* 0x002fc600000e06ff */
[C---:B------:R-:W-:Y:S02]  /*21a0*/  IADD3 R2, P0, R6.reuse, c[0x0][0x228], RZ ;  /* 0x00008a0006027a10 */ /* 0x040fe40007f1e0ff */
[----:B------:R-:W-:Y:S01]  /*21b0*/  SHF.L.U64.HI R0, R5, 0x2, R0 ;  /* 0x0000000205007819 */ /* 0x000fe20000010200 */
[----:B------:R-:W0:Y:S01]  /*21c0*/  LDS R12, [R36.X4] ;  /* 0x00000000240c7984 */ /* 0x000e220000004800 */
[----:B------:R-:W-:Y:S02]  /*21d0*/  IADD3 R4, P1, R6, c[0x0][0x220], RZ ;  /* 0x0000880006047a10 */ /* 0x000fe40007f3e0ff */
[----:B------:R-:W-:Y:S01]  /*21e0*/  IADD3.X R3, R0, c[0x0][0x22c], RZ, P0, !PT ;  /* 0x00008b0000037a10 */ /* 0x000fe200007fe4ff */
[----:B------:R-:W1:Y:S01]  /*21f0*/  LDS R14, [R36.X4+0x200] ;  /* 0x00020000240e7984 */ /* 0x000e620000004800 */
[----:B------:R-:W-:Y:S02]  /*2200*/  IADD3 R6, P0, R6, c[0x0][0x240], RZ ;  /* 0x0000900006067a10 */ /* 0x000fe40007f1e0ff */
[C---:B------:R-:W-:Y:S01]  /*2210*/  IADD3.X R5, R0.reuse, c[0x0][0x224], RZ, P1, !PT ;  /* 0x0000890000057a10 */ /* 0x040fe20000ffe4ff */
[----:B------:R-:W2:Y:S01]  /*2220*/  LDS R15, [R36.X4+0x400] ;  /* 0x00040000240f7984 */ /* 0x000ea20000004800 */
[----:B------:R-:W-:-:S03]  /*2230*/  IADD3.X R7, R0, c[0x0][0x244], RZ, P0, !PT ;  /* 0x0000910000077a10 */ /* 0x000fc600007fe4ff */
[----:B------:R-:W3:Y:S04]  /*2240*/  LDS R17, [R36.X4+0x600] ;  /* 0x0006000024117984 */ /* 0x000ee80000004800 */
[----:B------:R-:W4:Y:S04]  /*2250*/  LDS R19, [R36.X4+0x800] ;  /* 0x0008000024137984 */ /* 0x000f280000004800 */
[----:B------:R-:W4:Y:S04]  /*2260*/  LDS R37, [R36.X4+0xa00] ;  /* 0x000a000024257984 */ /* 0x000f280000004800 */
[----:B------:R-:W4:Y:S04]  /*2270*/  LDS R39, [R36.X4+0xc00] ;  /* 0x000c000024277984 */ /* 0x000f280000004800 */
[----:B------:R-:W4:Y:S04]  /*2280*/  LDS R29, [R36.X4+0xe00] ;  /* 0x000e0000241d7984 */ /* 0x000f280000004800 */
[----:B------:R-:W-:Y:S04]  /*2290*/  STG.E [R2.64], R27 ;  /* 0x0000001b02007986 */ /* 0x000fe8000c101904 */
[----:B------:R-:W-:Y:S01]  /*22a0*/  STG.E [R4.64], R9 ;  /* 0x0000000904007986 */ /* 0x000fe2000c101904 */
[----:B0-----:R-:W-:-:S02]  /*22b0*/  FADD.FTZ R12, RZ, R12 ;  /* 0x0000000cff0c7221 */ /* 0x001fc40000010000 */
[----:B-1----:R-:W-:Y:S02]  /*22c0*/  FADD.FTZ R14, RZ, R14 ;  /* 0x0000000eff0e7221 */ /* 0x002fe40000010000 */
[----:B--2---:R-:W-:Y:S02]  /*22d0*/  FADD.FTZ R12, R12, R15 ;  /* 0x0000000f0c0c7221 */ /* 0x004fe40000010000 */
[----:B---3--:R-:W-:Y:S02]  /*22e0*/  FADD.FTZ R14, R14, R17 ;  /* 0x000000110e0e7221 */ /* 0x008fe40000010000 */
[----:B----4-:R-:W-:Y:S02]  /*22f0*/  FADD.FTZ R12, R12, R19 ;  /* 0x000000130c0c7221 */ /* 0x010fe40000010000 */
[----:B------:R-:W-:Y:S02]  /*2300*/  FADD.FTZ R14, R14, R37 ;  /* 0x000000250e0e7221 */ /* 0x000fe40000010000 */
[----:B------:R-:W-:-:S02]  /*2310*/  FADD.FTZ R39, R12, R39 ;  /* 0x000000270c277221 */ /* 0x000fc40000010000 */
[----:B------:R-:W-:-:S03]  /*2320*/  FADD.FTZ R29, R14, R29 ;  /* 0x0000001d0e1d7221 */ /* 0x000fc60000010000 */
[----:B------:R-:W-:Y:S04]  /*2330*/  STG.E [R6.64], R39 ;  /* 0x0000002706007986 */ /* 0x000fe8000c101904 */
[----:B------:R-:W-:Y:S04]  /*2340*/  STG.E [R2.64+0x200], R13 ;  /* 0x0002000d02007986 */ /* 0x000fe8000c101904 */
[----:B------:R-:W-:Y:S04]  /*2350*/  STG.E [R4.64+0x200], R11 ;  /* 0x0002000b04007986 */ /* 0x000fe8000c101904 */
[----:B------:R-:W-:Y:S01]  /*2360*/  STG.E [R6.64+0x200], R29 ;  /* 0x0002001d06007986 */ /* 0x000fe2000c101904 */
[----:B------:R-:W-:Y:S05]  /*2370*/  EXIT ;  /* 0x000000000000794d */ /* 0x000fea0003800000 */
.L_x_425:
[----:B------:R-:W-:Y:S01]  /*2380*/  HFMA2.MMA R83, -RZ, RZ, 0, 1.847743988037109375e-06 ;  /* 0x0000001fff537435 */ /* 0x000fe200000001ff */
[----:B------:R-:W-:Y:S01]  /*2390*/  MOV R86, R80 ;  /* 0x0000005000567202 */ /* 0x000fe20000000f00 */
[----:B------:R-:W-:Y:S01]  /*23a0*/  IMAD.MOV.U32 R85, RZ, RZ, 0x1 ;  /* 0x00000001ff557424 */ /* 0x000fe200078e00ff */
[----:B------:R-:W-:-:S02]  /*23b0*/  MOV R82, 0xffffffff ;  /* 0xffffffff00527802 */ /* 0x000fc40000000f00 */
[----:B------:R-:W-:Y:S02]  /*23c0*/  MOV R70, 0x23e0 ;  /* 0x000023e000467802 */ /* 0x000fe40000000f00 */
[----:B------:R-:W-:Y:S05]  /*23d0*/  CALL.REL.NOINC `($__internal_19_$__cuda_sm70_shflsync_bfly_p) ;  /* 0x0000045000007944 */ /* 0x000fea0003c00000 */
[----:B-1----:R-:W-:Y:S01]  /*23e0*/  IMAD.MOV.U32 R81, RZ, RZ, R82 ;  /* 0x000000ffff517224 */ /* 0x002fe200078e0052 */
[----:B0-----:R-:W-:Y:S05]  /*23f0*/  BRA `(.L_x_468) ;  /* 0xffffe7a000007947 */ /* 0x001fea000383ffff */
.L_x_426:
[----:B------:R-:W-:Y:S01]  /*2400*/  HFMA2.MMA R85, -RZ, RZ, 0, 5.9604644775390625e-08 ;  /* 0x00000001ff557435 */ /* 0x000fe200000001ff */
[----:B------:R-:W-:Y:S01]  /*2410*/  MOV R86, R79 ;  /* 0x0000004f00567202 */ /* 0x000fe20000000f00 */
[----:B------:R-:W-:Y:S01]  /*2420*/  IMAD.MOV.U32 R83, RZ, RZ, 0x1f ;  /* 0x0000001fff537424 */ /* 0x000fe200078e00ff */
[----:B------:R-:W-:Y:S02]  /*2430*/  MOV R82, 0xffffffff ;  /* 0xffffffff00527802 */ /* 0x000fe40000000f00 */
[----:B------:R-:W-:Y:S02]  /*2440*/  MOV R70, 0x2460 ;  /* 0x0000246000467802 */ /* 0x000fe40000000f00 */
[----:B01----:R-:W-:Y:S05]  /*2450*/  CALL.REL.NOINC `($__internal_19_$__cuda_sm70_shflsync_bfly_p) ;  /* 0x000003d000007944 */ /* 0x003fea0003c00000 */
[----:B------:R-:W-:Y:S01]  /*2460*/  FADD.FTZ R80, R81, R80 ;  /* 0x0000005051507221 */ /* 0x000fe20000010000 */
[----:B0-----:R-:W-:Y:S01]  /*2470*/  HFMA2.MMA R85, -RZ, RZ, 0, 1.1920928955078125e-07 ;  /* 0x00000002ff557435 */ /* 0x001fe200000001ff */
[----:B-1----:R-:W-:Y:S01]  /*2480*/  FADD.FTZ R81, R79, R82 ;  /* 0x000000524f517221 */ /* 0x002fe20000010000 */
[----:B------:R-:W-:Y:S01]  /*2490*/  MOV R82, 0xffffffff ;  /* 0xffffffff00527802 */ /* 0x000fe20000000f00 */
[----:B------:R-:W-:Y:S01]  /*24a0*/  IMAD.MOV.U32 R83, RZ, RZ, 0x1f ;  /* 0x0000001fff537424 */ /* 0x000fe200078e00ff */
[----:B------:R-:W-:-:S02]  /*24b0*/  MOV R86, R80 ;  /* 0x0000005000567202 */ /* 0x000fc40000000f00 */
[----:B------:R-:W-:Y:S02]  /*24c0*/  MOV R70, 0x24e0 ;  /* 0x000024e000467802 */ /* 0x000fe40000000f00 */
[----:B------:R-:W-:Y:S05]  /*24d0*/  CALL.REL.NOINC `($__internal_19_$__cuda_sm70_shflsync_bfly_p) ;  /* 0x0000035000007944 */ /* 0x000fea0003c00000 */
[----:B0-----:R-:W-:Y:S01]  /*24e0*/  HFMA2.MMA R85, -RZ, RZ, 0, 1.1920928955078125e-07 ;  /* 0x00000002ff557435 */ /* 0x001fe200000001ff */
[----:B-1----:R-:W-:Y:S01]  /*24f0*/  IMAD.MOV.U32 R79, RZ, RZ, R82 ;  /* 0x000000ffff4f7224 */ /* 0x002fe200078e0052 */
[----:B------:R-:W-:Y:S01]  /*2500*/  MOV R86, R81 ;  /* 0x0000005100567202 */ /* 0x000fe20000000f00 */
[----:B------:R-:W-:Y:S01]  /*2510*/  IMAD.MOV.U32 R83, RZ, RZ, 0x1f ;  /* 0x0000001fff537424 */ /* 0x000fe200078e00ff */
[----:B------:R-:W-:Y:S02]  /*2520*/  MOV R82, 0xffffffff ;  /* 0xffffffff00527802 */ /* 0x000fe40000000f00 */
[----:B------:R-:W-:Y:S02]  /*2530*/  MOV R70, 0x2550 ;  /* 0x0000255000467802 */ /* 0x000fe40000000f00 */
[----:B------:R-:W-:Y:S05]  /*2540*/  CALL.REL.NOINC `($__internal_19_$__cuda_sm70_shflsync_bfly_p) ;  /* 0x000002e000007944 */ /* 0x000fea0003c00000 */
[----:B------:R-:W-:Y:S01]  /*2550*/  FADD.FTZ R80, R79, R80 ;  /* 0x000000504f507221 */ /* 0x000fe20000010000 */
[----:B0-----:R-:W-:Y:S01]  /*2560*/  HFMA2.MMA R85, -RZ, RZ, 0, 2.384185791015625e-07 ;  /* 0x00000004ff557435 */ /* 0x001fe200000001ff */
[----:B-1----:R-:W-:Y:S01]  /*2570*/  FADD.FTZ R81, R81, R82 ;  /* 0x0000005251517221 */ /* 0x002fe20000010000 */
[----:B------:R-:W-:Y:S01]  /*2580*/  MOV R82, 0xffffffff ;  /* 0xffffffff00527802 */ /* 0x000fe20000000f00 */
[----:B------:R-:W-:Y:S01]  /*2590*/  IMAD.MOV.U32 R83, RZ, RZ, 0x1f ;  /* 0x0000001fff537424 */ /* 0x000fe200078e00ff */
[----:B------:R-:W-:-:S02]  /*25a0*/  MOV R86, R80 ;  /* 0x0000005000567202 */ /* 0x000fc40000000f00 */
[----:B------:R-:W-:Y:S02]  /*25b0*/  MOV R70, 0x25d0 ;  /* 0x000025d000467802 */ /* 0x000fe40000000f00 */
[----:B------:R-:W-:Y:S05]  /*25c0*/  CALL.REL.NOINC `($__internal_19_$__cuda_sm70_shflsync_bfly_p) ;  /* 0x0000026000007944 */ /* 0x000fea0003c00000 */
[----:B0-----:R-:W-:Y:S01]  /*25d0*/  HFMA2.MMA R85, -RZ, RZ, 0, 2.384185791015625e-07 ;  /* 0x00000004ff557435 */ /* 0x001fe200000001ff */
[----:B-1----:R-:W-:Y:S01]  /*25e0*/  IMAD.MOV.U32 R79, RZ, RZ, R82 ;  /* 0x000000ffff4f7224 */ /* 0x002fe200078e0052 */
[----:B------:R-:W-:Y:S01]  /*25f0*/  MOV R86, R81 ;  /* 0x0000005100567202 */ /* 0x000fe20000000f00 */
[----:B------:R-:W-:Y:S01]  /*2600*/  IMAD.MOV.U32 R83, RZ, RZ, 0x1f ;  /* 0x0000001fff537424 */ /* 0x000fe200078e00ff */
[----:B------:R-:W-:Y:S02]  /*2610*/  MOV R82, 0xffffffff ;  /* 0xffffffff00527802 */ /* 0x000fe40000000f00 */
[----:B------:R-:W-:Y:S02]  /*2620*/  MOV R70, 0x2640 ;  /* 0x0000264000467802 */ /* 0x000fe40000000f00 */
[----:B------:R-:W-:Y:S05]  /*2630*/  CALL.REL.NOINC `($__internal_19_$__cuda_sm70_shflsync_bfly_p) ;  /* 0x000001f000007944 */ /* 0x000fea0003c00000 */
[----:B------:R-:W-:Y:S01]  /*2640*/  FADD.FTZ R80, R79, R80 ;  /* 0x000000504f507221 */ /* 0x000fe20000010000 */
[----:B0-----:R-:W-:Y:S01]  /*2650*/  HFMA2.MMA R85, -RZ, RZ, 0, 4.76837158203125e-07 ;  /* 0x00000008ff557435 */ /* 0x001fe200000001ff */
[----:B-1----:R-:W-:Y:S01]  /*2660*/  FADD.FTZ R81, R81, R82 ;  /* 0x0000005251517221 */ /* 0x002fe20000010000 */
[----:B------:R-:W-:Y:S01]  /*2670*/  MOV R82, 0xffffffff ;  /* 0xffffffff00527802 */ /* 0x000fe20000000f00 */
[----:B------:R-:W-:Y:S01]  /*2680*/  IMAD.MOV.U32 R83, RZ, RZ, 0x1f ;  /* 0x0000001fff537424 */ /* 0x000fe200078e00ff */
[----:B------:R-:W-:-:S02]  /*2690*/  MOV R86, R80 ;  /* 0x0000005000567202 */ /* 0x000fc40000000f00 */
[----:B------:R-:W-:Y:S02]  /*26a0*/  MOV R70, 0x26c0 ;  /* 0x000026c000467802 */ /* 0x000fe40000000f00 */
[----:B------:R-:W-:Y:S05]  /*26b0*/  CALL.REL.NOINC `($__internal_19_$__cuda_sm70_shflsync_bfly_p) ;  /* 0x0000017000007944 */ /* 0x000fea0003c00000 */
[----:B0-----:R-:W-:Y:S01]  /*26c0*/  HFMA2.MMA R85, -RZ, RZ, 0, 4.76837158203125e-07 ;  /* 0x00000008ff557435 */ /* 0x001fe200000001ff */
[----:B-1----:R-:W-:Y:S01]  /*26d0*/  IMAD.MOV.U32 R79, RZ, RZ, R82 ;  /* 0x000000ffff4f7224 */ /* 0x002fe200078e0052 */
[----:B------:R-:W-:Y:S01]  /*26e0*/  MOV R86, R81 ;  /* 0x0000005100567202 */ /* 0x000fe20000000f00 */
[----:B------:R-:W-:Y:S01]  /*26f0*/  IMAD.MOV.U32 R83, RZ, RZ, 0x1f ;  /* 0x0000001fff537424 */ /* 0x000fe200078e00ff */
[----:B------:R-:W-:Y:S02]  /*2700*/  MOV R82, 0xffffffff ;  /* 0xffffffff00527802 */ /* 0x000fe40000000f00 */
[----:B------:R-:W-:Y:S02]  /*2710*/  MOV R70, 0x2730 ;  /* 0x0000273000467802 */ /* 0x000fe40000000f00 */
[----:B------:R-:W-:Y:S05]  /*2720*/  CALL.REL.NOINC `($__internal_19_$__cuda_sm70_shflsync_bfly_p) ;  /* 0x0000010000007944 */ /* 0x000fea0003c00000 */
[----:B------:R-:W-:Y:S01]  /*2730*/  FADD.FTZ R79, R79, R80 ;  /* 0x000000504f4f7221 */ /* 0x000fe20000010000 */
[----:B0-----:R-:W-:Y:S01]  /*2740*/  HFMA2.MMA R85, -RZ, RZ, 0, 9.5367431640625e-07 ;  /* 0x00000010ff557435 */ /* 0x001fe200000001ff */
[----:B-1----:R-:W-:Y:S01]  /*2750*/  FADD.FTZ R81, R81, R82 ;  /* 0x0000005251517221 */ /* 0x002fe20000010000 */
[----:B------:R-:W-:Y:S01]  /*2760*/  MOV R82, 0xffffffff ;  /* 0xffffffff00527802 */ /* 0x000fe20000000f00 */
[----:B------:R-:W-:Y:S01]  /*2770*/  IMAD.MOV.U32 R83, RZ, RZ, 0x1f ;  /* 0x0000001fff537424 */ /* 0x000fe200078e00ff */
[----:B------:R-:W-:-:S02]  /*2780*/  MOV R86, R79 ;  /* 0x0000004f00567202 */ /* 0x000fc40000000f00 */
[----:B------:R-:W-:Y:S02]  /*2790*/  MOV R70, 0x27b0 ;  /* 0x000027b000467802 */ /* 0x000fe40000000f00 */
[----:B------:R-:W-:Y:S05]  /*27a0*/  CALL.REL.NOINC `($__internal_19_$__cuda_sm70_shflsync_bfly_p) ;  /* 0x0000008000007944 */ /* 0x000fea0003c00000 */
[----:B0-----:R-:W-:Y:S01]  /*27b0*/  HFMA2.MMA R85, -RZ, RZ, 0, 9.5367431640625e-07 ;  /* 0x00000010ff557435 */ /* 0x001fe200000001ff */
[----:B-1----:R-:W-:Y:S01]  /*27c0*/  IMAD.MOV.U32 R80, RZ, RZ, R82 ;  /* 0x000000ffff507224 */ /* 0x002fe200078e0052 */
[----:B------:R-:W-:Y:S01]  /*27d0*/  MOV R86, R81 ;  /* 0x0000005100567202 */ /* 0x000fe20000000f00 */
[----:B------:R-:W-:Y:S01]  /*27e0*/  IMAD.MOV.U32 R83, RZ, RZ, 0x1f ;  /* 0x0000001fff537424 */ /* 0x000fe200078e00ff */
[----:B------:R-:W-:Y:S02]  /*27f0*/  MOV R82, 0xffffffff ;  /* 0xffffffff00527802 */ /* 0x000fe40000000f00 */
[----:B------:R-:W-:Y:S02]  /*2800*/  MOV R70, 0x2820 ;  /* 0x0000282000467802 */ /* 0x000fe40000000f00 */
[----:B------:R-:W-:Y:S05]  /*2810*/  CALL.REL.NOINC `($__internal_19_$__cuda_sm70_shflsync_bfly_p) ;  /* 0x0000001000007944 */ /* 0x000fea0003c00000 */
[----:B01----:R-:W-:Y:S05]  /*2820*/  BRA `(.L_x_469) ;  /* 0xffffe49000007947 */ /* 0x003fea000383ffff */
        .weak           $__internal_19_$__cuda_sm70_shflsync_bfly_p
        .type           $__internal_19_$__cuda_sm70_shflsync_bfly_p,@function
        .size           $__internal_19_$__cuda_sm70_shflsync_bfly_p,(.L_x_4399 - $__internal_19_$__cuda_sm70_shflsync_bfly_p)
$__internal_19_$__cuda_sm70_shflsync_bfly_p:
[----:B------:R-:W-:Y:S01]  /*2830*/  HFMA2.MMA R71, -RZ, RZ, 0, 0 ;  /* 0x00000000ff477435 */ /* 0x000fe200000001ff */
[----:B------:R-:W-:Y:S04]  /*2840*/  WARPSYNC R82 ;  /* 0x0000005200007348 */ /* 0x000fe80003800000 */
[----:B------:R0:W1:Y:S01]  /*2850*/  SHFL.BFLY PT, R82, R86, R85, R83 ;  /* 0x0c00005556527389 */ /* 0x00006200000e0053 */
[----:B------:R-:W-:Y:S05]  /*2860*/  RET.REL.NODEC R70 `(_ZN10layer_norm13ln_bwd_kernelINS_13Kernel_traitsI13__nv_bfloat16S2_S2_S2_fjLj256ELj1ELj4ELj1ELj16ENS_18Kernel_traits_baseILj256ES2_S2_S2_S2_fjLj128EEEEELb1ELb1ELb1ELb1EEEvNS_9BwdParamsE) ;  /* 0xffffd79046007950 */ /* 0x000fea0003c3ffff */
.L_x_470:
        /* <DEDUP_REMOVED lines=9> */
.L_x_4399:


//--------------------- .text._ZN10layer_norm13ln_bwd_kernelINS_13Kernel_traitsI6__halfS2_S2_S2_fjLj256ELj1ELj4ELj1ELj16ENS_18Kernel_traits_baseILj256ES2_S2_S2_S2_fjLj128EEEEELb0ELb0ELb0ELb0EEEvNS_9BwdParamsE --------------------------
	.section	.text._ZN10layer_norm13ln_bwd_kernelINS_13Kernel_traitsI6__halfS2_S2_S2_fjLj256ELj1ELj4ELj1ELj16ENS_18Kernel_traits_baseILj256ES2_S2_S2_S2_fjLj128EEEEELb0ELb0ELb0ELb0EEEvNS_9BwdParamsE,"ax",@progbits
	.sectioninfo	@"SHI_REGISTERS=72"
	.align	128
        .global         _ZN10layer_norm13ln_bwd_kernelINS_13Kernel_traitsI6__halfS2_S2_S2_fjLj256ELj1ELj4ELj1ELj16ENS_18Kernel_traits_baseILj256ES2_S2_S2_S2_fjLj128EEEEELb0ELb0ELb0ELb0EEEvNS_9BwdParamsE
        .type           _ZN10layer_norm13ln_bwd_kernelINS_13Kernel_traitsI6__halfS2_S2_S2_fjLj256ELj1ELj4ELj1ELj16ENS_18Kernel_traits_baseILj256ES2_S2_S2_S2_fjLj128EEEEELb0ELb0ELb0ELb0EEEvNS_9BwdParamsE,@function
        .size           _ZN10layer_norm13ln_bwd_kernelINS_13Kernel_traitsI6__halfS2_S2_S2_fjLj256ELj1ELj4ELj1ELj16ENS_18Kernel_traits_baseILj256ES2_S2_S2_S2_fjLj128EEEEELb0ELb0ELb0ELb0EEEvNS_9BwdParamsE,(.L_x_4400 - _ZN10layer_norm13ln_bwd_kernelINS_13Kernel_traitsI6__halfS2_S2_S2_fjLj256ELj1ELj4ELj1ELj16ENS_18Kernel_traits_baseILj256ES2_S2_S2_S2_fjLj128EEEEELb0ELb0ELb0ELb0EEEvNS_9BwdParamsE)
        .other          _ZN10layer_norm13ln_bwd_kernelINS_13Kernel_traitsI6__halfS2_S2_S2_fjLj256ELj1ELj4ELj1ELj16ENS_18Kernel_traits_baseILj256ES2_S2_S2_S2_fjLj128EEEEELb0ELb0ELb0ELb0EEEvNS_9BwdParamsE,@"STO_CUDA_ENTRY STV_DEFAULT"
_ZN10layer_norm13ln_bwd_kernelINS_13Kernel_traitsI6__halfS2_S2_S2_fjLj256ELj1ELj4ELj1ELj16ENS_18Kernel_traits_baseILj256ES2_S2_S2_S2_fjLj128EEEEELb0ELb0ELb0ELb0EEEvNS_9BwdParamsE:
.text._ZN10layer_norm13ln_bwd_kernelINS_13Kernel_traitsI6__halfS2_S2_S2_fjLj256ELj1ELj4ELj1ELj16ENS_18Kernel_traits_baseILj256ES2_S2_S2_S2_fjLj128EEEEELb0ELb0ELb0ELb0EEEvNS_9BwdParamsE:
        /* <DEDUP_REMOVED lines=28> */
[--C-:B-----5:R-:W-:Y:S02]  /*01c0*/  HADD2.F32 R42, -RZ, R20.reuse.H0_H0 ;  /* 0x20000014ff2a7230 */ /* 0x120fe40000004100 */
[----:B------:R-:W-:Y:S02]  /*01d0*/  HADD2.F32 R41, -RZ, R20.H1_H1 ;  /* 0x30000014ff297230 */ /* 0x000fe40000004100 */
[--C-:B------:R-:W-:Y:S02]  /*01e0*/  HADD2.F32 R40, -RZ, R21.reuse.H0_H0 ;  /* 0x20000015ff287230 */ /* 0x100fe40000004100 */
[----:B------:R-:W-:Y:S02]  /*01f0*/  HADD2.F32 R39, -RZ, R21.H1_H1 ;  /* 0x30000015ff277230 */ /* 0x000fe40000004100 */
[----:B------:R-:W-:-:S02]  /*0200*/  HADD2.F32 R38, -RZ, R22.H0_H0 ;  /* 0x20000016ff267230 */ /* 0x000fc40000004100 */
[----:B------:R-:W-:Y:S02]  /*0210*/  HADD2.F32 R37, -RZ, R22.H1_H1 ;  /* 0x30000016ff257230 */ /* 0x000fe40000004100 */
[--C-:B------:R-:W-:Y:S02]  /*0220*/  HADD2.F32 R36, -RZ, R23.reuse.H0_H0 ;  /* 0x20000017ff247230 */ /* 0x100fe40000004100 */
[----:B------:R-:W-:Y:S02]  /*0230*/  HADD2.F32 R0, -RZ, R23.H1_H1 ;  /* 0x30000017ff007230 */ /* 0x000fe40000004100 */
.L_x_478:
[----:B------:R-:W-:Y:S02]  /*0240*/  ISETP.NE.U32.AND P0, PT, RZ, c[0x0][0x1c0], PT ;  /* 0x00007000ff007a0c */ /* 0x000fe40003f05070 */
[----:B------:R-:W-:Y:S02]  /*0250*/  SHF.R.S32.HI R28, RZ, 0x1f, R43 ;  /* 0x0000001fff1c7819 */ /* 0x000fe4000001142b */
[----:B------:R-:W-:Y:S02]  /*0260*/  ISETP.NE.AND.EX P0, PT, RZ, c[0x0][0x1c4], PT, P0 ;  /* 0x00007100ff007a0c */ /* 0x000fe40003f05300 */
[----:B------:R-:W-:-:S11]  /*0270*/  MOV R32, 0x4 ;  /* 0x0000000400207802 */ /* 0x000fd60000000f00 */
        /* <DEDUP_REMOVED lines=11> */
[----:B------:R-:W-:Y:S01]  /*0330*/  LEA.HI.SX32 R45, R45, R44, 0x1d ;  /* 0x0000002c2d2d7211 */ /* 0x000fe200078feaff */
[----:B--2---:R-:W-:Y:S01]  /*0340*/  @P0 HADD2.F32 R61, -RZ, R2.H0_H0 ;  /* 0x20000002ff3d0230 */ /* 0x004fe20000004100 */
        /* <DEDUP_REMOVED lines=15> */
[----:B--2---:R-:W-:Y:S01]  /*0440*/  FSEL R60, R2, RZ, !P0 ;  /* 0x000000ff023c7208 */ /* 0x004fe20004000000 */
[--C-:B---3--:R-:W-:Y:S02]  /*0450*/  HADD2.F32 R51, -RZ, R29.reuse.H0_H0 ;  /* 0x2000001dff337230 */ /* 0x108fe40000004100 */
[--C-:B------:R-:W-:Y:S02]  /*0460*/  HADD2.F32 R3, -RZ, R28.reuse.H0_H0 ;  /* 0x2000001cff037230 */ /* 0x100fe40000004100 */
[----:B------:R-:W-:Y:S01]  /*0470*/  HADD2.F32 R49, -RZ, R28.H1_H1 ;  /* 0x3000001cff317230 */ /* 0x000fe20000004100 */
[C---:B------:R-:W-:Y:S01]  /*0480*/  FADD.FTZ R50, -R60.reuse, R51 ;  /* 0x000000333c327221 */ /* 0x040fe20000010100 */
[----:B------:R-:W-:Y:S01]  /*0490*/  HADD2.F32 R29, -RZ, R29.H1_H1 ;  /* 0x3000001dff1d7230 */ /* 0x000fe20000004100 */
[C---:B-1----:R-:W-:Y:S01]  /*04a0*/  FADD.FTZ R46, -R60.reuse, R3 ;  /* 0x000000033c2e7221 */ /* 0x042fe20000010100 */
[--C-:B------:R-:W-:Y:S01]  /*04b0*/  HADD2.F32 R53, -RZ, R30.reuse.H0_H0 ;  /* 0x2000001eff357230 */ /* 0x100fe20000004100 */
[C---:B------:R-:W-:Y:S01]  /*04c0*/  FADD.FTZ R48, -R60.reuse, R49 ;  /* 0x000000313c307221 */ /* 0x040fe20000010100 */
[----:B------:R-:W-:Y:S01]  /*04d0*/  HADD2.F32 R55, -RZ, R30.H1_H1 ;  /* 0x3000001eff377230 */ /* 0x000fe20000004100 */
[C---:B------:R-:W-:Y:S01]  /*04e0*/  FADD.FTZ R54, -R60.reuse, R29 ;  /* 0x0000001d3c367221 */ /* 0x040fe20000010100 */
[--C-:B------:R-:W-:Y:S01]  /*04f0*/  HADD2.F32 R57, -RZ, R31.reuse.H0_H0 ;  /* 0x2000001fff397230 */ /* 0x100fe20000004100 */
[C---:B------:R-:W-:Y:S01]  /*0500*/  FADD.FTZ R30, -R60.reuse, R53 ;  /* 0x000000353c1e7221 */ /* 0x040fe20000010100 */
[----:B------:R-:W-:Y:S01]  /*0510*/  HADD2.F32 R31, -RZ, R31.H1_H1 ;  /* 0x3000001fff1f7230 */ /* 0x000fe20000004100 */
[C---:B------:R-:W-:Y:S01]  /*0520*/  FADD.FTZ R56, -R60.reuse, R55 ;  /* 0x000000373c387221 */ /* 0x040fe20000010100 */
[--C-:B----4-:R-:W-:Y:S01]  /*0530*/  HADD2.F32 R51, -RZ, R33.reuse.H0_H0 ;  /* 0x20000021ff337230 */ /* 0x110fe20000004100 */
[C---:B------:R-:W-:Y:S01]  /*0540*/  FADD.FTZ R2, -R60.reuse, R57 ;  /* 0x000000393c027221 */ /* 0x040fe20000010100 */
[----:B------:R-:W-:Y:S01]  /*0550*/  HADD2.F32 R58, -RZ, R33.H1_H1 ;  /* 0x30000021ff3a7230 */ /* 0x000fe20000004100 */
[----:B------:R-:W-:Y:S01]  /*0560*/  FADD.FTZ R60, -R60, R31 ;  /* 0x0000001f3c3c7221 */ /* 0x000fe20000010100 */
[--C-:B------:R-:W-:Y:S01]  /*0570*/  HADD2.F32 R31, -RZ, R32.reuse.H0_H0 ;  /* 0x20000020ff1f7230 */ /* 0x100fe20000004100 */
[C---:B-----5:R-:W-:Y:S01]  /*0580*/  FMUL.FTZ R47, R69.reuse, R46 ;  /* 0x0000002e452f7220 */ /* 0x060fe20000410000 */
[----:B------:R-:W-:Y:S01]  /*0590*/  HADD2.F32 R32, -RZ, R32.H1_H1 ;  /* 0x30000020ff207230 */ /* 0x000fe20000004100 */
[----:B------:R-:W-:Y:S01]  /*05a0*/  FMUL.FTZ R53, R69, R30 ;  /* 0x0000001e45357220 */ /* 0x000fe20000410000 */
[--C-:B------:R-:W-:Y:S01]  /*05b0*/  HADD2.F32 R33, -RZ, R34.reuse.H0_H0 ;  /* 0x20000022ff217230 */ /* 0x100fe20000004100 */
[-C--:B------:R-:W-:Y:S01]  /*05c0*/  FMUL.FTZ R46, R42, R31.reuse ;  /* 0x0000001f2a2e7220 */ /* 0x080fe20000410000 */
[----:B------:R-:W-:Y:S01]  /*05d0*/  HADD2.F32 R28, -RZ, R34.H1_H1 ;  /* 0x30000022ff1c7230 */ /* 0x000fe20000004100 */
[----:B------:R-:W-:Y:S01]  /*05e0*/  FADD.FTZ R16, R16, R31 ;  /* 0x0000001f10107221 */ /* 0x000fe20000010000 */
[--C-:B------:R-:W-:Y:S01]  /*05f0*/  HADD2.F32 R29, -RZ, R35.reuse.H0_H0 ;  /* 0x20000023ff1d7230 */ /* 0x100fe20000004100 */
[----:B------:R-:W-:Y:S01]  /*0600*/  FFMA.FTZ R4, R47, R31, R4 ;  /* 0x0000001f2f047223 */ /* 0x000fe20000010004 */
[----:B------:R-:W-:Y:S01]  /*0610*/  HADD2.F32 R3, -RZ, R35.H1_H1 ;  /* 0x30000023ff037230 */ /* 0x000fe20000004100 */
        /* <DEDUP_REMOVED lines=43> */
.L_x_473:
[----:B-1----:R-:W-:Y:S05]  /*08d0*/  BSYNC B0 ;  /* 0x0000000000007941 */ /* 0x002fea0003800000 */
.L_x_472:
[----:B------:R-:W-:Y:S05]  /*08e0*/  BRA.DIV ~URZ, `(.L_x_474) ;  /* 0x00000b927f007947 */ /* 0x000fea000b800000 */
[----:B------:R1:W2:Y:S02]  /*08f0*/  SHFL.BFLY PT, R63, R30, 0x1, 0x1f ;  /* 0x0c201f001e3f7f89 */ /* 0x0002a400000e0000 */
.L_x_479:
        /* <DEDUP_REMOVED lines=18> */
.L_x_480:
        /* <DEDUP_REMOVED lines=31> */
[--C-:B------:R-:W-:Y:S01]  /*0c10*/  @P2 HADD2.F32 R2, -RZ, R22.reuse.H1_H1 ;  /* 0x30000016ff022230 */ /* 0x100fe20000004100 */
[C---:B------:R-:W-:Y:S02]  /*0c20*/  FMUL.FTZ R68, R69.reuse, R32 ;  /* 0x0000002045447220 */ /* 0x040fe40000410000 */
[C---:B------:R-:W-:Y:S02]  /*0c30*/  FMUL.FTZ R30, R69.reuse, R62 ;  /* 0x0000003e451e7220 */ /* 0x040fe40000410000 */
[C---:B------:R-:W-:Y:S02]  /*0c40*/  FMUL.FTZ R67, R69.reuse, R64 ;  /* 0x0000004045437220 */ /* 0x040fe40000410000 */
[C---:B------:R-:W-:Y:S02]  /*0c50*/  FMUL.FTZ R66, R69.reuse, R66 ;  /* 0x0000004245427220 */ /* 0x040fe40000410000 */
[----:B------:R-:W-:Y:S01]  /*0c60*/  FMUL.FTZ R69, R69, R3 ;  /* 0x0000000345457220 */ /* 0x000fe20000410000 */
[----:B------:R-:W-:Y:S01]  /*0c70*/  @P2 HADD2.F32 R3, -RZ, R22.H0_H0 ;  /* 0x20000016ff032230 */ /* 0x000fe20000004100 */
[----:B------:R-:W-:Y:S01]  /*0c80*/  @P2 FADD.FTZ R67, R67, R2 ;  /* 0x0000000243432221 */ /* 0x000fe20000010000 */
[----:B------:R-:W-:-:S03]  /*0c90*/  @P2 HADD2.F32 R2, -RZ, R21.H0_H0 ;  /* 0x20000015ff022230 */ /* 0x000fc60000004100 */
[----:B------:R-:W-:Y:S01]  /*0ca0*/  @P2 FADD.FTZ R30, R30, R3 ;  /* 0x000000031e1e2221 */ /* 0x000fe20000010000 */
[----:B------:R-:W-:Y:S01]  /*0cb0*/  @P2 HADD2.F32 R3, -RZ, R21.H1_H1 ;  /* 0x30000015ff032230 */ /* 0x000fe20000004100 */
[----:B------:R-:W-:Y:S01]  /*0cc0*/  @P2 FADD.FTZ R29, R29, R2 ;  /* 0x000000021d1d2221 */ /* 0x000fe20000010000 */
[--C-:B------:R-:W-:Y:S01]  /*0cd0*/  @P2 HADD2.F32 R2, -RZ, R20.reuse.H1_H1 ;  /* 0x30000014ff022230 */ /* 0x100fe20000004100 */
[----:B------:R-:W-:Y:S01]  /*0ce0*/  @P0 F2FP.PACK_AB R33, RZ, R67 ;  /* 0x00000043ff21023e */ /* 0x000fe200000000ff */
[----:B------:R-:W-:Y:S02]  /*0cf0*/  FMUL.FTZ R67, R67, R61 ;  /* 0x0000003d43437220 */ /* 0x000fe40000410000 */
[----:B------:R-:W-:Y:S01]  /*0d00*/  @P2 FADD.FTZ R68, R68, R3 ;  /* 0x0000000344442221 */ /* 0x000fe20000010000 */
[----:B------:R-:W-:Y:S01]  /*0d10*/  @P2 HADD2.F32 R3, -RZ, R20.H0_H0 ;  /* 0x20000014ff032230 */ /* 0x000fe20000004100 */
[----:B------:R-:W-:Y:S01]  /*0d20*/  @P2 FADD.FTZ R65, R65, R2 ;  /* 0x0000000241412221 */ /* 0x000fe20000010000 */
[--C-:B------:R-:W-:Y:S01]  /*0d30*/  @P2 HADD2.F32 R2, -RZ, R23.reuse.H1_H1 ;  /* 0x30000017ff022230 */ /* 0x100fe20000004100 */
[----:B------:R-:W-:Y:S01]  /*0d40*/  @P0 F2FP.PACK_AB R64, RZ, R29 ;  /* 0x0000001dff40023e */ /* 0x000fe200000000ff */
[-C--:B------:R-:W-:Y:S01]  /*0d50*/  FMUL.FTZ R29, R29, R61.reuse ;  /* 0x0000003d1d1d7220 */ /* 0x080fe20000410000 */
[----:B------:R-:W-:Y:S01]  /*0d60*/  @P0 F2FP.PACK_AB R32, RZ, R68 ;  /* 0x00000044ff20023e */ /* 0x000fe200000000ff */
[----:B------:R-:W-:Y:S01]  /*0d70*/  @P2 FADD.FTZ R28, R28, R3 ;  /* 0x000000031c1c2221 */ /* 0x000fe20000010000 */
[----:B------:R-:W-:Y:S01]  /*0d80*/  @P2 HADD2.F32 R3, -RZ, R23.H0_H0 ;  /* 0x20000017ff032230 */ /* 0x000fe20000004100 */
[----:B------:R-:W-:Y:S01]  /*0d90*/  @P2 FADD.FTZ R69, R69, R2 ;  /* 0x0000000245452221 */ /* 0x000fe20000010000 */
[----:B------:R-:W-:Y:S01]  /*0da0*/  @P0 PRMT R25, R64, 0x7610, R25 ;  /* 0x0000761040190816 */ /* 0x000fe20000000019 */
[----:B------:R-:W-:Y:S01]  /*0db0*/  HFMA2.MMA R64, -RZ, RZ, 0, 9.5367431640625e-07 ;  /* 0x00000010ff407435 */ /* 0x000fe200000001ff */
[----:B------:R-:W-:Y:S01]  /*0dc0*/  @P0 F2FP.PACK_AB R2, RZ, R30 ;  /* 0x0000001eff02023e */ /* 0x000fe200000000ff */
[----:B------:R-:W-:Y:S01]  /*0dd0*/  @P2 FADD.FTZ R66, R66, R3 ;  /* 0x0000000342422221 */ /* 0x000fe20000010000 */
[----:B------:R-:W-:Y:S01]  /*0de0*/  ISETP.NE.U32.AND P2, PT, RZ, c[0x0][0x258], PT ;  /* 0x00009600ff007a0c */ /* 0x000fe20003f45070 */
[-C--:B------:R-:W-:Y:S01]  /*0df0*/  FMUL.FTZ R30, R30, R61.reuse ;  /* 0x0000003d1e1e7220 */ /* 0x080fe20000410000 */
[----:B------:R-:W-:Y:S01]  /*0e00*/  @P0 F2FP.PACK_AB R3, RZ, R28 ;  /* 0x0000001cff03023e */ /* 0x000fe200000000ff */
[-C--:B------:R-:W-:Y:S01]  /*0e10*/  FMUL.FTZ R31, R66, R61.reuse ;  /* 0x0000003d421f7220 */ /* 0x080fe20000410000 */
[----:B------:R-:W-:Y:S01]  /*0e20*/  ISETP.NE.AND.EX P2, PT, RZ, c[0x0][0x25c], PT, P2 ;  /* 0x00009700ff007a0c */ /* 0x000fe20003f45320 */
[-C--:B------:R-:W-:Y:S01]  /*0e30*/  FMUL.FTZ R68, R68, R61.reuse ;  /* 0x0000003d44447220 */ /* 0x080fe20000410000 */
[----:B------:R-:W-:Y:S01]  /*0e40*/  @P0 F2FP.PACK_AB R63, RZ, R66 ;  /* 0x00000042ff3f023e */ /* 0x000fe200000000ff */
[----:B------:R-:W-:Y:S01]  /*0e50*/  FMUL.FTZ R28, R28, R61 ;  /* 0x0000003d1c1c7220 */ /* 0x000fe20000410000 */
[----:B------:R-:W-:Y:S01]  /*0e60*/  @P0 F2FP.PACK_AB R62, RZ, R65 ;  /* 0x00000041ff3e023e */ /* 0x000fe200000000ff */
[-C--:B------:R-:W-:Y:S01]  /*0e70*/  FMUL.FTZ R65, R65, R61.reuse ;  /* 0x0000003d41417220 */ /* 0x080fe20000410000 */
[----:B------:R-:W-:Y:S01]  /*0e80*/  @P0 PRMT R26, R2, 0x7610, R26 ;  /* 0x00007610021a0816 */ /* 0x000fe2000000001a */
[----:B------:R-:W-:Y:S01]  /*0e90*/  FMUL.FTZ R66, R69, R61 ;  /* 0x0000003d45427220 */ /* 0x000fe20000410000 */
[----:B------:R-:W-:-:S02]  /*0ea0*/  @P0 F2FP.PACK_AB R61, RZ, R69 ;  /* 0x00000045ff3d023e */ /* 0x000fc400000000ff */
[----:B------:R-:W-:Y:S02]  /*0eb0*/  @P0 PRMT R24, R3, 0x7610, R24 ;  /* 0x0000761003180816 */ /* 0x000fe40000000018 */
[----:B------:R-:W-:Y:S01]  /*0ec0*/  @P0 PRMT R27, R63, 0x7610, R27 ;  /* 0x000076103f1b0816 */ /* 0x000fe2000000001b */
[-C--:B------:R-:W-:Y:S01]  /*0ed0*/  @P2 IMAD.WIDE.U32 R2, R45, R64.reuse, c[0x0][0x258] ;  /* 0x000096002d022625 */ /* 0x080fe200078e0040 */
[----:B------:R-:W-:Y:S02]  /*0ee0*/  @P0 PRMT R26, R26, 0x5410, R33 ;  /* 0x000054101a1a0816 */ /* 0x000fe40000000021 */
[----:B------:R-:W-:Y:S01]  /*0ef0*/  @P0 PRMT R25, R25, 0x5410, R32 ;  /* 0x0000541019190816 */ /* 0x000fe20000000020 */
[----:B------:R-:W-:Y:S01]  /*0f00*/  IMAD.WIDE.U32 R32, R45, R64, c[0x0][0x248] ;  /* 0x000092002d207625 */ /* 0x000fe200078e0040 */
[----:B------:R-:W-:Y:S02]  /*0f10*/  @P0 PRMT R24, R24, 0x5410, R62 ;  /* 0x0000541018180816 */ /* 0x000fe4000000003e */
[----:B------:R-:W-:-:S02]  /*0f20*/  @P0 PRMT R27, R27, 0x5410, R61 ;  /* 0x000054101b1b0816 */ /* 0x000fc4000000003d */
[----:B------:R-:W-:Y:S02]  /*0f30*/  F2FP.PACK_AB R30, R67, R30 ;  /* 0x0000001e431e723e */ /* 0x000fe400000000ff */
[----:B------:R-:W-:Y:S01]  /*0f40*/  F2FP.PACK_AB R29, R68, R29 ;  /* 0x0000001d441d723e */ /* 0x000fe200000000ff */
[----:B------:R0:W-:Y:S01]  /*0f50*/  @P2 STG.E.128 [R2.64], R24 ;  /* 0x0000001802002986 */ /* 0x0001e2000c101d04 */
[----:B------:R-:W-:Y:S02]  /*0f60*/  F2FP.PACK_AB R28, R65, R28 ;  /* 0x0000001c411c723e */ /* 0x000fe400000000ff */
[----:B------:R-:W-:-:S05]  /*0f70*/  F2FP.PACK_AB R31, R66, R31 ;  /* 0x0000001f421f723e */ /* 0x000fca00000000ff */
[----:B------:R0:W-:Y:S02]  /*0f80*/  STG.E.128 [R32.64], R28 ;  /* 0x0000001c20007986 */ /* 0x0001e4000c101d04 */
.L_x_477:
[----:B------:R-:W-:Y:S05]  /*0f90*/  BSYNC B0 ;  /* 0x0000000000007941 */ /* 0x000fea0003800000 */
.L_x_476:
[----:B0-----:R-:W-:-:S04]  /*0fa0*/  MOV R2, c[0x0][0x160] ;  /* 0x0000580000027a02 */ /* 0x001fc80000000f00 */
[----:B------:R-:W-:-:S04]  /*0fb0*/  LEA R43, R2, R43, 0x2 ;  /* 0x0000002b022b7211 */ /* 0x000fc800078e10ff */
[----:B------:R-:W-:-:S13]  /*0fc0*/  ISETP.GE.AND P0, PT, R43, c[0x0][0x164], PT ;  /* 0x000059002b007a0c */ /* 0x000fda0003f06270 */
[----:B-123-5:R-:W-:Y:S05]  /*0fd0*/  @!P0 BRA `(.L_x_478) ;  /* 0xfffff26000008947 */ /* 0x02efea000383ffff */
.L_x_471:
[----:B0-----:R-:W0:Y:S01]  /*0fe0*/  S2R R24, SR_TID.X ;  /* 0x0000000000187919 */ /* 0x001e220000002100 */
[----:B------:R-:W-:Y:S01]  /*0ff0*/  WARPSYNC 0xffffffff ;  /* 0xffffffff00007948 */ /* 0x000fe20003800000 */
[----:B0-----:R-:W-:-:S05]  /*1000*/  SHF.L.U32 R0, R24, 0x5, RZ ;  /* 0x0000000518007819 */ /* 0x001fca00000006ff */
        /* <DEDUP_REMOVED lines=39> */
[----:B------:R-:W-:Y:S02]  /*1280*/  IADD3.X R7, R7, c[0x0][0x224], RZ, P3, !PT ;  /* 0x0000890007077a10 */ /* 0x000fe40001ffe4ff */
[----:B------:R-:W-:Y:S01]  /*1290*/  @P1 MOV R2, R8 ;  /* 0x0000000800021202 */ /* 0x000fe20000000f00 */
[----:B------:R-:W3:Y:S01]  /*12a0*/  LDS R13, [R24.X4+0x200] ;  /* 0x00020000180d7984 */ /* 0x000ee20000004800 */
[----:B------:R-:W-:-:S02]  /*12b0*/  @P1 MOV R3, R9 ;  /* 0x0000000900031202 */ /* 0x000fc40000000f00 */
[----:B------:R-:W-:Y:S01]  /*12c0*/  @P1 MOV R4, R6 ;  /* 0x0000000600041202 */ /* 0x000fe20000000f00 */
[----:B------:R-:W4:Y:S01]  /*12d0*/  LDS R19, [R24.X4+0xc00] ;  /* 0x000c000018137984 */ /* 0x000f220000004800 */
[----:B------:R-:W-:Y:S02]  /*12e0*/  @P1 MOV R5, R7 ;  /* 0x0000000700051202 */ /* 0x000fe40000000f00 */
[----:B------:R-:W-:Y:S01]  /*12f0*/  @P1 IADD3 R8, P2, R8, 0x200, RZ ;  /* 0x0000020008081810 */ /* 0x000fe20007f5e0ff */
[----:B------:R-:W4:Y:S01]  /*1300*/  LDS R14, [R24.X4+0x600] ;  /* 0x00060000180e7984 */ /* 0x000f220000004800 */
[----:B------:R-:W-:Y:S02]  /*1310*/  @P1 IADD3 R6, P3, R6, 0x200, RZ ;  /* 0x0000020006061810 */ /* 0x000fe40007f7e0ff */
[----:B------:R-:W-:Y:S01]  /*1320*/  @P1 IADD3.X R9, RZ, R9, RZ, P2, !PT ;  /* 0x00000009ff091210 */ /* 0x000fe200017fe4ff */
[----:B------:R-:W4:Y:S01]  /*1330*/  LDS R16, [R24.X4+0xa00] ;  /* 0x000a000018107984 */ /* 0x000f220000004800 */
[----:B------:R-:W-:-:S03]  /*1340*/  @P1 IADD3.X R7, RZ, R7, RZ, P3, !PT ;  /* 0x00000007ff071210 */ /* 0x000fc60001ffe4ff */
        /* <DEDUP_REMOVED lines=11> */
[----:B0-----:R-:W-:Y:S02]  /*1400*/  MOV R2, R8 ;  /* 0x0000000800027202 */ /* 0x001fe40000000f00 */
[----:B------:R-:W-:Y:S01]  /*1410*/  MOV R3, R9 ;  /* 0x0000000900037202 */ /* 0x000fe20000000f00 */
[----:B-1----:R-:W-:Y:S01]  /*1420*/  IMAD.MOV.U32 R4, RZ, RZ, R6 ;  /* 0x000000ffff047224 */ /* 0x002fe200078e0006 */
[----:B------:R-:W-:Y:S01]  /*1430*/  MOV R5, R7 ;  /* 0x0000000700057202 */ /* 0x000fe20000000f00 */
[----:B------:R-:W-:Y:S06]  /*1440*/  @!P0 EXIT ;  /* 0x000000000000894d */ /* 0x000fec0003800000 */
[----:B------:R-:W-:Y:S04]  /*1450*/  STG.E [R2.64], R13 ;  /* 0x0000000d02007986 */ /* 0x000fe8000c101904 */
[----:B------:R-:W-:Y:S01]  /*1460*/  STG.E [R4.64], R27 ;  /* 0x0000001b04007986 */ /* 0x000fe2000c101904 */
[----:B------:R-:W-:Y:S05]  /*1470*/  EXIT ;  /* 0x000000000000794d */ /* 0x000fea0003800000 */
.L_x_474:
[----:B------:R-:W-:Y:S01]  /*1480*/  HFMA2.MMA R33, -RZ, RZ, 0, 5.9604644775390625e-08 ;  /* 0x00000001ff217435 */ /* 0x000fe200000001ff */
[----:B------:R-:W-:-:S02]  /*1490*/  MOV R62, R30 ;  /* 0x0000001e003e7202 */ /* 0x000fc40000000f00 */
[----:B------:R-:W-:Y:S02]  /*14a0*/  MOV R29, 0x1f ;  /* 0x0000001f001d7802 */ /* 0x000fe40000000f00 */
[----:B------:R-:W-:Y:S02]  /*14b0*/  MOV R32, 0xffffffff ;  /* 0xffffffff00207802 */ /* 0x000fe40000000f00 */
[----:B------:R-:W-:Y:S02]  /*14c0*/  MOV R2, 0x14e0 ;  /* 0x000014e000027802 */ /* 0x000fe40000000f00 */
[----:B0----5:R-:W-:Y:S05]  /*14d0*/  CALL.REL.NOINC `($__internal_20_$__cuda_sm70_shflsync_bfly_p) ;  /* 0x0000046000007944 */ /* 0x021fea0003c00000 */
[----:B-1----:R-:W-:Y:S01]  /*14e0*/  MOV R63, R32 ;  /* 0x00000020003f7202 */ /* 0x002fe20000000f00 */
[----:B0-----:R-:W-:Y:S05]  /*14f0*/  BRA `(.L_x_479) ;  /* 0xfffff40000007947 */ /* 0x001fea000383ffff */
.L_x_475:
[----:B------:R-:W-:Y:S01]  /*1500*/  HFMA2.MMA R33, -RZ, RZ, 0, 5.9604644775390625e-08 ;  /* 0x00000001ff217435 */ /* 0x000fe200000001ff */
[----:B------:R-:W-:Y:S02]  /*1510*/  MOV R62, R31 ;  /* 0x0000001f003e7202 */ /* 0x000fe40000000f00 */
[----:B------:R-:W-:Y:S02]  /*1520*/  MOV R29, 0x1f ;  /* 0x0000001f001d7802 */ /* 0x000fe40000000f00 */
[----:B------:R-:W-:-:S02]  /*1530*/  MOV R32, 0xffffffff ;  /* 0xffffffff00207802 */ /* 0x000fc40000000f00 */
[----:B------:R-:W-:Y:S02]  /*1540*/  MOV R2, 0x1560 ;  /* 0x0000156000027802 */ /* 0x000fe40000000f00 */
[----:B012--5:R-:W-:Y:S05]  /*1550*/  CALL.REL.NOINC `($__internal_20_$__cuda_sm70_shflsync_bfly_p) ;  /* 0x000003e000007944 */ /* 0x027fea0003c00000 */
[----:B------:R-:W-:Y:S01]  /*1560*/  FADD.FTZ R63, R63, R30 ;  /* 0x0000001e3f3f7221 */ /* 0x000fe20000010000 */
[----:B0-----:R-:W-:Y:S01]  /*1570*/  HFMA2.MMA R33, -RZ, RZ, 0, 1.1920928955078125e-07 ;  /* 0x00000002ff217435 */ /* 0x001fe200000001ff */
[----:B-1----:R-:W-:Y:S01]  /*1580*/  FADD.FTZ R31, R31, R32 ;  /* 0x000000201f1f7221 */ /* 0x002fe20000010000 */
[----:B------:R-:W-:Y:S02]  /*1590*/  MOV R29, 0x1f ;  /* 0x0000001f001d7802 */ /* 0x000fe40000000f00 */
[----:B------:R-:W-:Y:S02]  /*15a0*/  MOV R32, 0xffffffff ;  /* 0xffffffff00207802 */ /* 0x000fe40000000f00 */
[----:B------:R-:W-:Y:S02]  /*15b0*/  MOV R62, R63 ;  /* 0x0000003f003e7202 */ /* 0x000fe40000000f00 */
[----:B------:R-:W-:Y:S02]  /*15c0*/  MOV R2, 0x15e0 ;  /* 0x000015e000027802 */ /* 0x000fe40000000f00 */
[----:B------:R-:W-:Y:S05]  /*15d0*/  CALL.REL.NOINC `($__internal_20_$__cuda_sm70_shflsync_bfly_p) ;  /* 0x0000036000007944 */ /* 0x000fea0003c00000 */
[----:B0-----:R-:W-:Y:S01]  /*15e0*/  HFMA2.MMA R33, -RZ, RZ, 0, 1.1920928955078125e-07 ;  /* 0x00000002ff217435 */ /* 0x001fe200000001ff */
[----:B-1----:R-:W-:Y:S01]  /*15f0*/  MOV R28, R32 ;  /* 0x00000020001c7202 */ /* 0x002fe20000000f00 */
[----:B------:R-:W-:Y:S01]  /*1600*/  IMAD.MOV.U32 R62, RZ, RZ, R31 ;  /* 0x000000ffff3e7224 */ /* 0x000fe200078e001f */
[----:B------:R-:W-:-:S02]  /*1610*/  MOV R29, 0x1f ;  /* 0x0000001f001d7802 */ /* 0x000fc40000000f00 */
[----:B------:R-:W-:Y:S02]  /*1620*/  MOV R32, 0xffffffff ;  /* 0xffffffff00207802 */ /* 0x000fe40000000f00 */
[----:B------:R-:W-:Y:S02]  /*1630*/  MOV R2, 0x1650 ;  /* 0x0000165000027802 */ /* 0x000fe40000000f00 */
[----:B------:R-:W-:Y:S05]  /*1640*/  CALL.REL.NOINC `($__internal_20_$__cuda_sm70_shflsync_bfly_p) ;  /* 0x000002f000007944 */ /* 0x000fea0003c00000 */
[----:B------:R-:W-:Y:S01]  /*1650*/  FADD.FTZ R63, R28, R63 ;  /* 0x0000003f1c3f7221 */ /* 0x000fe20000010000 */
[----:B0-----:R-:W-:Y:S01]  /*1660*/  HFMA2.MMA R33, -RZ, RZ, 0, 2.384185791015625e-07 ;  /* 0x00000004ff217435 */ /* 0x001fe200000001ff */
[----:B-1----:R-:W-:Y:S01]  /*1670*/  FADD.FTZ R31, R31, R32 ;  /* 0x000000201f1f7221 */ /* 0x002fe20000010000 */
[----:B------:R-:W-:Y:S02]  /*1680*/  MOV R29, 0x1f ;  /* 0x0000001f001d7802 */ /* 0x000fe40000000f00 */
[----:B------:R-:W-:Y:S02]  /*1690*/  MOV R32, 0xffffffff ;  /* 0xffffffff00207802 */ /* 0x000fe40000000f00 */
[----:B------:R-:W-:Y:S02]  /*16a0*/  MOV R62, R63 ;  /* 0x0000003f003e7202 */ /* 0x000fe40000000f00 */
[----:B------:R-:W-:-:S02]  /*16b0*/  MOV R2, 0x16d0 ;  /* 0x000016d000027802 */ /* 0x000fc40000000f00 */
[----:B------:R-:W-:Y:S05]  /*16c0*/  CALL.REL.NOINC `($__internal_20_$__cuda_sm70_shflsync_bfly_p) ;  /* 0x0000027000007944 */ /* 0x000fea0003c00000 */
[----:B0-----:R-:W-:Y:S01]  /*16d0*/  HFMA2.MMA R33, -RZ, RZ, 0, 2.384185791015625e-07 ;  /* 0x00000004ff217435 */ /* 0x001fe200000001ff */
[----:B-1----:R-:W-:-:S02]  /*16e0*/  MOV R28, R32 ;  /* 0x00000020001c7202 */ /* 0x002fc40000000f00 */
[----:B------:R-:W-:Y:S02]  /*16f0*/  MOV R62, R31 ;  /* 0x0000001f003e7202 */ /* 0x000fe40000000f00 */
[----:B------:R-:W-:Y:S02]  /*1700*/  MOV R29, 0x1f ;  /* 0x0000001f001d7802 */ /* 0x000fe40000000f00 */
[----:B------:R-:W-:Y:S02]  /*1710*/  MOV R32, 0xffffffff ;  /* 0xffffffff00207802 */ /* 0x000fe40000000f00 */
[----:B------:R-:W-:Y:S02]  /*1720*/  MOV R2, 0x1740 ;  /* 0x0000174000027802 */ /* 0x000fe40000000f00 */
[----:B------:R-:W-:Y:S05]  /*1730*/  CALL.REL.NOINC `($__internal_20_$__cuda_sm70_shflsync_bfly_p) ;  /* 0x0000020000007944 */ /* 0x000fea0003c00000 */
[----:B------:R-:W-:Y:S01]  /*1740*/  FADD.FTZ R63, R28, R63 ;  /* 0x0000003f1c3f7221 */ /* 0x000fe20000010000 */
[----:B0-----:R-:W-:Y:S01]  /*1750*/  HFMA2.MMA R33, -RZ, RZ, 0, 4.76837158203125e-07 ;  /* 0x00000008ff217435 */ /* 0x001fe200000001ff */
[----:B-1----:R-:W-:Y:S01]  /*1760*/  FADD.FTZ R31, R31, R32 ;  /* 0x000000201f1f7221 */ /* 0x002fe20000010000 */
[----:B------:R-:W-:Y:S01]  /*1770*/  MOV R29, 0x1f ;  /* 0x0000001f001d7802 */ /* 0x000fe20000000f00 */
[----:B------:R-:W-:Y:S01]  /*1780*/  IMAD.MOV.U32 R62, RZ, RZ, R63 ;  /* 0x000000ffff3e7224 */ /* 0x000fe200078e003f */
[----:B------:R-:W-:-:S02]  /*1790*/  MOV R32, 0xffffffff ;  /* 0xffffffff00207802 */ /* 0x000fc40000000f00 */
[----:B------:R-:W-:Y:S02]  /*17a0*/  MOV R2, 0x17c0 ;  /* 0x000017c000027802 */ /* 0x000fe40000000f00 */
[----:B------:R-:W-:Y:S05]  /*17b0*/  CALL.REL.NOINC `($__internal_20_$__cuda_sm70_shflsync_bfly_p) ;  /* 0x0000018000007944 */ /* 0x000fea0003c00000 */
[----:B0-----:R-:W-:Y:S01]  /*17c0*/  HFMA2.MMA R33, -RZ, RZ, 0, 4.76837158203125e-07 ;  /* 0x00000008ff217435 */ /* 0x001fe200000001ff */
[----:B-1----:R-:W-:Y:S02]  /*17d0*/  MOV R28, R32 ;  /* 0x00000020001c7202 */ /* 0x002fe40000000f00 */
[----:B------:R-:W-:Y:S02]  /*17e0*/  MOV R62, R31 ;  /* 0x0000001f003e7202 */ /* 0x000fe40000000f00 */
[----:B------:R-:W-:Y:S02]  /*17f0*/  MOV R29, 0x1f ;  /* 0x0000001f001d7802 */ /* 0x000fe40000000f00 */
[----:B------:R-:W-:Y:S02]  /*1800*/  MOV R32, 0xffffffff ;  /* 0xffffffff00207802 */ /* 0x000fe40000000f00 */
[----:B------:R-:W-:Y:S02]  /*1810*/  MOV R2, 0x1830 ;  /* 0x0000183000027802 */ /* 0x000fe40000000f00 */
[----:B------:R-:W-:Y:S05]  /*1820*/  CALL.REL.NOINC `($__internal_20_$__cuda_sm70_shflsync_bfly_p) ;  /* 0x0000011000007944 */ /* 0x000fea0003c00000 */
[----:B------:R-:W-:Y:S01]  /*1830*/  FADD.FTZ R28, R28, R63 ;  /* 0x0000003f1c1c7221 */ /* 0x000fe20000010000 */
[----:B0-----:R-:W-:Y:S01]  /*1840*/  HFMA2.MMA R33, -RZ, RZ, 0, 9.5367431640625e-07 ;  /* 0x00000010ff217435 */ /* 0x001fe200000001ff */
[----:B-1----:R-:W-:Y:S01]  /*1850*/  FADD.FTZ R30, R31, R32 ;  /* 0x000000201f1e7221 */ /* 0x002fe20000010000 */
[----:B------:R-:W-:-:S02]  /*1860*/  MOV R29, 0x1f ;  /* 0x0000001f001d7802 */ /* 0x000fc40000000f00 */
[----:B------:R-:W-:Y:S02]  /*1870*/  MOV R32, 0xffffffff ;  /* 0xffffffff00207802 */ /* 0x000fe40000000f00 */
[----:B------:R-:W-:Y:S02]  /*1880*/  MOV R62, R28 ;  /* 0x0000001c003e7202 */ /* 0x000fe40000000f00 */
[----:B------:R-:W-:Y:S02]  /*1890*/  MOV R2, 0x18b0 ;  /* 0x000018b000027802 */ /* 0x000fe40000000f00 */
[----:B------:R-:W-:Y:S05]  /*18a0*/  CALL.REL.NOINC `($__internal_20_$__cuda_sm70_shflsync_bfly_p) ;  /* 0x0000009000007944 */ /* 0x000fea0003c00000 */
[----:B0-----:R-:W-:Y:S01]  /*18b0*/  HFMA2.MMA R33, -RZ, RZ, 0, 9.5367431640625e-07 ;  /* 0x00000010ff217435 */ /* 0x001fe200000001ff */
[----:B-1----:R-:W-:Y:S02]  /*18c0*/  MOV R31, R32 ;  /* 0x00000020001f7202 */ /* 0x002fe40000000f00 */
[----:B------:R-:W-:Y:S02]  /*18d0*/  MOV R62, R30 ;  /* 0x0000001e003e7202 */ /* 0x000fe40000000f00 */
[----:B------:R-:W-:Y:S02]  /*18e0*/  MOV R29, 0x1f ;  /* 0x0000001f001d7802 */ /* 0x000fe40000000f00 */
[----:B------:R-:W-:-:S02]  /*18f0*/  MOV R32, 0xffffffff ;  /* 0xffffffff00207802 */ /* 0x000fc40000000f00 */
[----:B------:R-:W-:Y:S02]  /*1900*/  MOV R2, 0x1920 ;  /* 0x0000192000027802 */ /* 0x000fe40000000f00 */
[----:B------:R-:W-:Y:S05]  /*1910*/  CALL.REL.NOINC `($__internal_20_$__cuda_sm70_shflsync_bfly_p) ;  /* 0x0000002000007944 */ /* 0x000fea0003c00000 */
[----:B-1----:R-:W-:Y:S01]  /*1920*/  MOV R63, R32 ;  /* 0x00000020003f7202 */ /* 0x002fe20000000f00 */
[----:B0-----:R-:W-:Y:S05]  /*1930*/  BRA `(.L_x_480) ;  /* 0xfffff0e000007947 */ /* 0x001fea000383ffff */
        .weak           $__internal_20_$__cuda_sm70_shflsync_bfly_p
        .type           $__internal_20_$__cuda_sm70_shflsync_bfly_p,@function
        .size           $__internal_20_$__cuda_sm70_shflsync_bfly_p,(.L_x_4400 - $__internal_20_$__cuda_sm70_shflsync_bfly_p)
$__internal_20_$__cuda_sm70_shflsync_bfly_p:
[----:B------:R-:W-:Y:S01]  /*1940*/  HFMA2.MMA R3, -RZ, RZ, 0, 0 ;  /* 0x00000000ff037435 */ /* 0x000fe200000001ff */
[----:B------:R-:W-:Y:S04]  /*1950*/  WARPSYNC R32 ;  /* 0x0000002000007348 */ /* 0x000fe80003800000 */
[----:B------:R0:W1:Y:S01]  /*1960*/  SHFL.BFLY PT, R32, R62, R33, R29 ;  /* 0x0c0000213e207389 */ /* 0x00006200000e001d */
[----:B------:R-:W-:Y:S05]  /*1970*/  RET.REL.NODEC R2 `(_ZN10layer_norm13ln_bwd_kernelINS_13Kernel_traitsI6__halfS2_S2_S2_fjLj256ELj1ELj4ELj1ELj16ENS_18Kernel_traits_baseILj256ES2_S2_S2_S2_fjLj128EEEEELb0ELb0ELb0ELb0EEEvNS_9BwdParamsE) ;  /* 0xffffe68002007950 */ /* 0x000fea0003c3ffff */
.L_x_481:
        /* <DEDUP_REMOVED lines=16> */
.L_x_4400:


//--------------------- .text._ZN10layer_norm13ln_bwd_kernelINS_13Kernel_traitsI6__halfS2_S2_S2_fjLj256ELj1ELj4ELj1ELj16ENS_18Kernel_traits_baseILj256ES2_S2_S2_S2_fjLj128EEEEELb0ELb0ELb0ELb1EEEvNS_9BwdParamsE --------------------------
	.section	.text._ZN10layer_norm13ln_bwd_kernelINS_13Kernel_traitsI6__halfS2_S2_S2_fjLj256ELj1ELj4ELj1ELj16ENS_18Kernel_traits_baseILj256ES2_S2_S2_S2_fjLj128EEEEELb0ELb0ELb0ELb1EEEvNS_9BwdParamsE,"ax",@progbits
	.sectioninfo	@"SHI_REGISTERS=64"
	.align	128
        .global         _ZN10layer_norm13ln_bwd_kernelINS_13Kernel_traitsI6__halfS2_S2_S2_fjLj256ELj1ELj4ELj1ELj16ENS_18Kernel_traits_baseILj256ES2_S2_S2_S2_fjLj128EEEEELb0ELb0ELb0ELb1EEEvNS_9BwdParamsE
        .type           _ZN10layer_norm13ln_bwd_kernelINS_13Kernel_traitsI6__halfS2_S2_S2_fjLj256ELj1ELj4ELj1ELj16ENS_18Kernel_traits_baseILj256ES2_S2_S2_S2_fjLj128EEEEELb0ELb0ELb0ELb1EEEvNS_9BwdParamsE,@function
        .size           _ZN10layer_norm13ln_bwd_kernelINS_13Kernel_traitsI6__halfS2_S2_S2_fjLj256ELj1ELj4ELj1ELj16ENS_18Kernel_traits_baseILj256ES2_S2_S2_S2_fjLj128EEEEELb0ELb0ELb0ELb1EEEvNS_9BwdParamsE,(.L_x_4401 - _ZN10layer_norm13ln_bwd_kernelINS_13Kernel_traitsI6__halfS2_S2_S2_fjLj256ELj1ELj4ELj1ELj16ENS_18Kernel_traits_baseILj256ES2_S2_S2_S2_fjLj128EEEEELb0ELb0ELb0ELb1EEEvNS_9BwdParamsE)
        .other          _ZN10layer_norm13ln_bwd_kernelINS_13Kernel_traitsI6__halfS2_S2_S2_fjLj256ELj1ELj4ELj1ELj16ENS_18Kernel_traits_baseILj256ES2_S2_S2_S2_fjLj128EEEEELb0ELb0ELb0ELb1EEEvNS_9BwdParamsE,@"STO_CUDA_ENTRY STV_DEFAULT"
_ZN10layer_norm13ln_bwd_kernelINS_13Kernel_traitsI6__halfS2_S2_S2_fjLj256ELj1ELj4ELj1ELj16ENS_18Kernel_traits_baseILj256ES2_S2_S2_S2_fjLj128EEEEELb0ELb0ELb0ELb1EEEvNS_9BwdParamsE:
.text._ZN10layer_norm13ln_bwd_kernelINS_13Kernel_traitsI6__halfS2_S2_S2_fjLj256ELj1ELj4ELj1ELj16ENS_18Kernel_traits_baseILj256ES2_S2_S2_S2_fjLj128EEEEELb0ELb0ELb0ELb1EEEvNS_9BwdParamsE:
        /* <DEDUP_REMOVED lines=17> */
.L_x_482:
[----:B------:R-:W-:-:S04]  /*0110*/  SHF.L.U32 R0, R60, 0x4, RZ ;  /* 0x000000043c007819 */ /* 0x000fc800000006ff */
[----:B------:R-:W-:-:S04]  /*0120*/  LOP3.LUT R0, R0, 0x1f0, RZ, 0xc0, !PT ;  /* 0x000001f000007812 */ /* 0x000fc800078ec0ff */
[----:B------:R-:W-:-:S04]  /*0130*/  IADD3 R2, P0, R0, c[0x0][0x1b0], RZ ;  /* 0x00006c0000027a10 */ /* 0x000fc80007f1e0ff */
[----:B------:R-:W-:-:S05]  /*0140*/  IADD3.X R3, RZ, c[0x0][0x1b4], RZ, P0, !PT ;  /* 0x00006d00ff037a10 */ /* 0x000fca00007fe4ff */
[----:B------:R0:W2:Y:S01]  /*0150*/  LDG.E.128 R4, [R2.64] ;  /* 0x0000000402047981 */ /* 0x0000a2000c1e1d00 */
[----:B------:R-:W-:Y:S01]  /*0160*/  HFMA2.MMA R0, -RZ, RZ, 0, 0 ;  /* 0x00000000ff007435 */ /* 0x000fe200000001ff */
[----:B------:R-:W-:Y:S01]  /*0170*/  CS2R R8, SRZ ;  /* 0x0000000000087805 */ /* 0x000fe2000001ff00 */
[----:B------:R-:W-:Y:S01]  /*0180*/  CS2R R10, SRZ ;  /* 0x00000000000a7805 */ /* 0x000fe2000001ff00 */
[----:B------:R-:W-:Y:S01]  /*0190*/  CS2R R30, SRZ ;  /* 0x00000000001e7805 */ /* 0x000fe2000001ff00 */
[----:B------:R-:W-:Y:S01]  /*01a0*/  CS2R R28, SRZ ;  /* 0x00000000001c7805 */ /* 0x000fe2000001ff00 */
[----:B------:R-:W-:Y:S01]  /*01b0*/  MOV R40, RZ ;  /* 0x000000ff00287202 */ /* 0x000fe20000000f00 */
[----:B0-----:R-:W-:Y:S01]  /*01c0*/  CS2R R2, SRZ ;  /* 0x0000000000027805 */ /* 0x001fe2000001ff00 */
[--C-:B--2---:R-:W-:Y:S02]  /*01d0*/  HADD2.F32 R59, -RZ, R4.reuse.H0_H0 ;  /* 0x20000004ff3b7230 */ /* 0x104fe40000004100 */
[----:B------:R-:W-:-:S02]  /*01e0*/  HADD2.F32 R58, -RZ, R4.H1_H1 ;  /* 0x30000004ff3a7230 */ /* 0x000fc40000004100 */
[--C-:B------:R-:W-:Y:S02]  /*01f0*/  HADD2.F32 R57, -RZ, R5.reuse.H0_H0 ;  /* 0x20000005ff397230 */ /* 0x100fe40000004100 */
[----:B------:R-:W-:Y:S01]  /*0200*/  HADD2.F32 R33, -RZ, R5.H1_H1 ;  /* 0x30000005ff217230 */ /* 0x000fe20000004100 */
[----:B------:R-:W-:Y:S01]  /*0210*/  CS2R R4, SRZ ;  /* 0x0000000000047805 */ /* 0x000fe2000001ff00 */
[--C-:B------:R-:W-:Y:S02]  /*0220*/  HADD2.F32 R34, -RZ, R6.reuse.H0_H0 ;  /* 0x20000006ff227230 */ /* 0x100fe40000004100 */
[----:B------:R-:W-:Y:S02]  /*0230*/  HADD2.F32 R35, -RZ, R6.H1_H1 ;  /* 0x30000006ff237230 */ /* 0x000fe40000004100 */
[--C-:B------:R-:W-:Y:S02]  /*0240*/  HADD2.F32 R36, -RZ, R7.reuse.H0_H0 ;  /* 0x20000007ff247230 */ /* 0x100fe40000004100 */
[----:B------:R-:W-:Y:S01]  /*0250*/  HADD2.F32 R37, -RZ, R7.H1_H1 ;  /* 0x30000007ff257230 */ /* 0x000fe20000004100 */
[----:B------:R-:W-:-:S02]  /*0260*/  CS2R R6, SRZ ;  /* 0x0000000000067805 */ /* 0x000fc4000001ff00 */
.L_x_486:
[----:B------:R-:W-:Y:S01]  /*0270*/  IMAD R20, R32, c[0x0][0x168], RZ ;  /* 0x00005a0020147a24 */ /* 0x000fe200078e02ff */
[----:B------:R-:W-:-:S02]  /*0280*/  ISETP.NE.U32.AND P1, PT, RZ, c[0x0][0x1c0], PT ;  /* 0x00007000ff007a0c */ /* 0x000fc40003f25070 */
[----:B------:R-:W-:Y:S02]  /*0290*/  LOP3.LUT R44, R60, 0x1f, RZ, 0xc0, !PT ;  /* 0x0000001f3c2c7812 */ /* 0x000fe400078ec0ff */
[----:B------:R-:W-:Y:S02]  /*02a0*/  SHF.R.S32.HI R21, RZ, 0x1f, R20 ;  /* 0x0000001fff157819 */ /* 0x000fe40000011414 */
[----:B------:R-:W-:Y:S02]  /*02b0*/  ISETP.NE.AND.EX P1, PT, RZ, c[0x0][0x1c4], PT, P1 ;  /* 0x00007100ff007a0c */ /* 0x000fe40003f25310 */
[----:B------:R-:W-:Y:S02]  /*02c0*/  LEA.HI R21, R21, R20, RZ, 0x3 ;  /* 0x0000001415157211 */ /* 0x000fe400078f18ff */
[----:B------:R-:W-:Y:S02]  /*02d0*/  MOV R39, 0x4 ;  /* 0x0000000400277802 */ /* 0x000fe40000000f00 */
[----:B------:R-:W-:-:S02]  /*02e0*/  LEA.HI.SX32 R44, R21, R44, 0x1d ;  /* 0x0000002c152c7211 */ /* 0x000fc400078feaff */
[----:B------:R-:W-:Y:S01]  /*02f0*/  SHF.R.S32.HI R21, RZ, 0x1f, R32 ;  /* 0x0000001fff157819 */ /* 0x000fe20000011420 */
[----:B------:R-:W-:Y:S01]  /*0300*/  IMAD.WIDE R24, R32, R39, c[0x0][0x1a0] ;  /* 0x0000680020187625 */ /* 0x000fe200078e0227 */
[----:B------:R-:W-:Y:S02]  /*0310*/  SHF.L.U32 R42, R44, 0x4, RZ ;  /* 0x000000042c2a7819 */ /* 0x000fe400000006ff */
[----:B------:R-:W-:Y:S02]  /*0320*/  SHF.R.U32.HI R41, RZ, 0x1c, R44 ;  /* 0x0000001cff297819 */ /* 0x000fe4000001162c */
[----:B------:R-:W-:Y:S01]  /*0330*/  @P1 LEA R20, P0, R32, c[0x0][0x1c0], 0x1 ;  /* 0x0000700020141a11 */ /* 0x000fe200078008ff */
[----:B------:R0:W2:Y:S01]  /*0340*/  LDG.E R52, [R24.64] ;  /* 0x0000000418347981 */ /* 0x0000a2000c1e1900 */
[----:B------:R-:W-:Y:S02]  /*0350*/  IADD3 R22, P2, R42, c[0x0][0x188], RZ ;  /* 0x000062002a167a10 */ /* 0x000fe40007f5e0ff */
[----:B------:R-:W-:-:S02]  /*0360*/  @P1 LEA.HI.X R21, R32, c[0x0][0x1c4], R21, 0x1, P0 ;  /* 0x0000710020151a11 */ /* 0x000fc400000f0c15 */
[----:B------:R-:W-:Y:S02]  /*0370*/  IADD3.X R23, R41, c[0x0][0x18c], RZ, P2, !PT ;  /* 0x0000630029177a10 */ /* 0x000fe400017fe4ff */
[----:B------:R-:W-:Y:S01]  /*0380*/  MOV R27, 0x10 ;  /* 0x00000010001b7802 */ /* 0x000fe20000000f00 */
[----:B------:R1:W3:Y:S04]  /*0390*/  @P1 LDG.E.U16 R45, [R20.64] ;  /* 0x00000004142d1981 */ /* 0x0002e8000c1e1500 */
[----:B0-----:R-:W-:Y:S01]  /*03a0*/  IMAD.WIDE.U32 R24, R44, R27, c[0x0][0x208] ;  /* 0x000082002c187625 */ /* 0x001fe200078e001b */
[----:B-1----:R-:W4:Y:S03]  /*03b0*/  LDG.E.128 R20, [R22.64] ;  /* 0x0000000416147981 */ /* 0x002f26000c1e1d00 */
[----:B------:R-:W-:-:S02]  /*03c0*/  IMAD.WIDE R38, R32, R39, c[0x0][0x1a8] ;  /* 0x00006a0020267625 */ /* 0x000fc400078e0227 */
[----:B------:R-:W4:Y:S04]  /*03d0*/  LDG.E.128 R24, [R24.64] ;  /* 0x0000000418187981 */ /* 0x000f28000c1e1d00 */
[----:B------:R0:W4:Y:S01]  /*03e0*/  LDG.E R43, [R38.64] ;  /* 0x00000004262b7981 */ /* 0x000122000c1e1900 */
[----:B------:R-:W-:Y:S01]  /*03f0*/  ISETP.NE.U32.AND P0, PT, RZ, c[0x0][0x218], PT ;  /* 0x00008600ff007a0c */ /* 0x000fe20003f05070 */
[----:B------:R-:W1:Y:S03]  /*0400*/  LDC.U8 R46, c[0x0][0x1f0] ;  /* 0x00007c00ff2e7b82 */ /* 0x000e660000000000 */
[----:B------:R-:W-:-:S13]  /*0410*/  ISETP.NE.AND.EX P0, PT, RZ, c[0x0][0x21c], PT, P0 ;  /* 0x00008700ff007a0c */ /* 0x000fda0003f05300 */
[----:B0-----:R-:W-:-:S04]  /*0420*/  @P0 LEA R38, P2, R44, c[0x0][0x218], 0x4 ;  /* 0x000086002c260a11 */ /* 0x001fc800078420ff */
[----:B------:R-:W-:Y:S02]  /*0430*/  @P0 LEA.HI.X R39, R44, c[0x0][0x21c], RZ, 0x4, P2 ;  /* 0x000087002c270a11 */ /* 0x000fe400010f24ff */
[----:B-1----:R-:W-:-:S03]  /*0440*/  ISETP.NE.AND P2, PT, R46, RZ, PT ;  /* 0x000000ff2e00720c */ /* 0x002fc60003f45270 */
[----:B------:R0:W5:Y:S02]  /*0450*/  @P0 LDG.E.128 R12, [R38.64] ;  /* 0x00000004260c0981 */ /* 0x000164000c1e1d00 */
[----:B0-----:R-:W-:Y:S02]  /*0460*/  MOV R38, 0x3f800000 ;  /* 0x3f80000000267802 */ /* 0x001fe40000000f00 */
[----:B--2---:R-:W-:Y:S01]  /*0470*/  FSEL R52, R52, RZ, !P2 ;  /* 0x000000ff34347208 */ /* 0x004fe20005000000 */
[----:B---3--:R-:W-:Y:S02]  /*0480*/  @P1 HADD2.F32 R38, -RZ, R45.H0_H0 ;  /* 0x2000002dff261230 */ /* 0x008fe40000004100 */
[--C-:B----4-:R-:W-:Y:S02]  /*0490*/  HADD2.F32 R49, -RZ, R21.reuse.H0_H0 ;  /* 0x20000015ff317230 */ /* 0x110fe40000004100 */
[----:B------:R-:W-:Y:S02]  /*04a0*/  HADD2.F32 R21, -RZ, R21.H1_H1 ;  /* 0x30000015ff157230 */ /* 0x000fe40000004100 */
[----:B------:R-:W-:-:S02]  /*04b0*/  HADD2.F32 R45, -RZ, R20.H0_H0 ;  /* 0x20000014ff2d7230 */ /* 0x000fc40000004100 */
[----:B------:R-:W-:Y:S02]  /*04c0*/  HADD2.F32 R47, -RZ, R20.H1_H1 ;  /* 0x30000014ff2f7230 */ /* 0x000fe40000004100 */
        /* <DEDUP_REMOVED lines=8> */
[----:B------:R-:W-:Y:S01]  /*0550*/  HADD2.F32 R49, -RZ, R24.H0_H0 ;  /* 0x20000018ff317230 */ /* 0x000fe20000004100 */
[----:B------:R-:W-:Y:S01]  /*0560*/  FADD.FTZ R46, -R52, R51 ;  /* 0x00000033342e7221 */ /* 0x000fe20000010100 */
[----:B------:R-:W-:-:S02]  /*0570*/  HADD2.F32 R45, -RZ, R25.H1_H1 ;  /* 0x30000019ff2d7230 */ /* 0x000fc40000004100 */
[--C-:B------:R-:W-:Y:S02]  /*0580*/  HADD2.F32 R51, -RZ, R27.reuse.H0_H0 ;  /* 0x2000001bff337230 */ /* 0x100fe40000004100 */
[----:B------:R-:W-:Y:S01]  /*0590*/  HADD2.F32 R21, -RZ, R27.H1_H1 ;  /* 0x3000001bff157230 */ /* 0x000fe20000004100 */
[C---:B------:R-:W-:Y:S01]  /*05a0*/  FMUL.FTZ R27, R43.reuse, R44 ;  /* 0x0000002c2b1b7220 */ /* 0x040fe20000410000 */
[----:B------:R-:W-:Y:S01]  /*05b0*/  HADD2.F32 R47, -RZ, R24.H1_H1 ;  /* 0x30000018ff2f7230 */ /* 0x000fe20000004100 */
[C---:B------:R-:W-:Y:S02]  /*05c0*/  FMUL.FTZ R22, R43.reuse, R22 ;  /* 0x000000162b167220 */ /* 0x040fe40000410000 */
[----:B------:R-:W-:Y:S02]  /*05d0*/  FMUL.FTZ R23, R43, R23 ;  /* 0x000000172b177220 */ /* 0x000fe40000410000 */
[----:B------:R-:W-:Y:S01]  /*05e0*/  FMUL.FTZ R24, R59, R49 ;  /* 0x000000313b187220 */ /* 0x000fe20000410000 */
[----:B------:R-:W-:Y:S01]  /*05f0*/  HADD2.F32 R56, -RZ, R25.H0_H0 ;  /* 0x20000019ff387230 */ /* 0x000fe20000004100 */
[----:B------:R-:W-:Y:S01]  /*0600*/  FADD.FTZ R7, R45, R7 ;  /* 0x000000072d077221 */ /* 0x000fe20000010000 */
[--C-:B------:R-:W-:Y:S01]  /*0610*/  HADD2.F32 R54, -RZ, R26.reuse.H0_H0 ;  /* 0x2000001aff367230 */ /* 0x100fe20000004100 */
[-C--:B------:R-:W-:Y:S01]  /*0620*/  FFMA.FTZ R10, R27, R45.reuse, R10 ;  /* 0x0000002d1b0a7223 */ /* 0x080fe2000001000a */
[----:B------:R-:W-:Y:S01]  /*0630*/  HADD2.F32 R50, -RZ, R26.H1_H1 ;  /* 0x3000001aff327230 */ /* 0x000fe20000004100 */
[----:B------:R-:W-:-:S02]  /*0640*/  FMUL.FTZ R44, R33, R45 ;  /* 0x0000002d212c7220 */ /* 0x000fc40000410000 */
[----:B------:R-:W-:Y:S02]  /*0650*/  FADD.FTZ R31, R49, R31 ;  /* 0x0000001f311f7221 */ /* 0x000fe40000010000 */
[----:B------:R-:W-:Y:S02]  /*0660*/  FFMA.FTZ R40, R22, R49, R40 ;  /* 0x0000003116287223 */ /* 0x000fe40000010028 */
[----:B------:R-:W-:Y:S02]  /*0670*/  FADD.FTZ R29, R47, R29 ;  /* 0x0000001d2f1d7221 */ /* 0x000fe40000010000 */
[----:B------:R-:W-:Y:S02]  /*0680*/  FMUL.FTZ R25, R43, R39 ;  /* 0x000000272b197220 */ /* 0x000fe40000410000 */
        /* <DEDUP_REMOVED lines=9> */
[-C--:B------:R-:W-:Y:S02]  /*0720*/  FFMA.FTZ R3, R45, R54.reuse, R3 ;  /* 0x000000362d037223 */ /* 0x080fe40000010003 */
[----:B------:R-:W-:Y:S02]  /*0730*/  FMUL.FTZ R46, R34, R54 ;  /* 0x00000036222e7220 */ /* 0x000fe40000410000 */
[----:B------:R-:W-:Y:S02]  /*0740*/  FADD.FTZ R54, R47, R26 ;  /* 0x0000001a2f367221 */ /* 0x000fe40000010000 */
[----:B------:R-:W-:Y:S02]  /*0750*/  FFMA.FTZ R56, R23, R26, R49 ;  /* 0x0000001a17387223 */ /* 0x000fe40000010031 */
[----:B------:R-:W-:-:S02]  /*0760*/  FADD.FTZ R49, R54, R39 ;  /* 0x0000002736317221 */ /* 0x000fc40000010000 */
[----:B------:R-:W-:Y:S02]  /*0770*/  FFMA.FTZ R56, R25, R39, R56 ;  /* 0x0000002719387223 */ /* 0x000fe40000010038 */
[C---:B------:R-:W-:Y:S02]  /*0780*/  FADD.FTZ R48, -R52.reuse, R53 ;  /* 0x0000003534307221 */ /* 0x040fe40000010100 */
[----:B------:R-:W-:Y:S02]  /*0790*/  FADD.FTZ R53, R49, R44 ;  /* 0x0000002c31357221 */ /* 0x000fe40000010000 */
[----:B------:R-:W-:Y:S02]  /*07a0*/  FFMA.FTZ R56, R27, R44, R56 ;  /* 0x0000002c1b387223 */ /* 0x000fe40000010038 */
[----:B------:R-:W-:Y:S02]  /*07b0*/  FADD.FTZ R20, -R52, R55 ;  /* 0x0000003734147221 */ /* 0x000fe40000010100 */
[----:B------:R-:W-:-:S02]  /*07c0*/  FMUL.FTZ R47, R43, R48 ;  /* 0x000000302b2f7220 */ /* 0x000fc40000410000 */
[----:B------:R-:W-:Y:S02]  /*07d0*/  FMUL.FTZ R48, R35, R50 ;  /* 0x0000003223307220 */ /* 0x000fe40000410000 */
[----:B------:R-:W-:Y:S02]  /*07e0*/  FADD.FTZ R53, R53, R46 ;  /* 0x0000002e35357221 */ /* 0x000fe40000010000 */
[----:B------:R-:W-:Y:S02]  /*07f0*/  FFMA.FTZ R56, R45, R46, R56 ;  /* 0x0000002e2d387223 */ /* 0x000fe40000010038 */
[----:B------:R-:W-:Y:S02]  /*0800*/  FADD.FTZ R9, R50, R9 ;  /* 0x0000000932097221 */ /* 0x000fe40000010000 */
[----:B------:R-:W-:Y:S02]  /*0810*/  FFMA.FTZ R0, R47, R50, R0 ;  /* 0x000000322f007223 */ /* 0x000fe40000010000 */
[----:B------:R-:W-:-:S02]  /*0820*/  FMUL.FTZ R49, R43, R20 ;  /* 0x000000142b317220 */ /* 0x000fc40000410000 */
[----:B------:R-:W-:Y:S02]  /*0830*/  FADD.FTZ R52, -R52, R61 ;  /* 0x0000003d34347221 */ /* 0x000fe40000010100 */
[-C--:B------:R-:W-:Y:S02]  /*0840*/  FMUL.FTZ R50, R36, R51.reuse ;  /* 0x0000003324327220 */ /* 0x080fe40000410000 */
[----:B------:R-:W-:Y:S02]  /*0850*/  FADD.FTZ R53, R53, R48 ;  /* 0x0000003035357221 */ /* 0x000fe40000010000 */
[----:B------:R-:W-:Y:S02]  /*0860*/  FFMA.FTZ R56, R47, R48, R56 ;  /* 0x000000302f387223 */ /* 0x000fe40000010038 */
[----:B------:R-:W-:Y:S02]  /*0870*/  FADD.FTZ R4, R51, R4 ;  /* 0x0000000433047221 */ /* 0x000fe40000010000 */
[----:B------:R-:W-:-:S02]  /*0880*/  FFMA.FTZ R6, R49, R51, R6 ;  /* 0x0000003331067223 */ /* 0x000fc40000010006 */
[-C--:B------:R-:W-:Y:S02]  /*0890*/  FMUL.FTZ R51, R37, R21.reuse ;  /* 0x0000001525337220 */ /* 0x080fe40000410000 */
[----:B------:R-:W-:Y:S02]  /*08a0*/  FMUL.FTZ R52, R43, R52 ;  /* 0x000000342b347220 */ /* 0x000fe40000410000 */
[----:B------:R-:W-:Y:S02]  /*08b0*/  FADD.FTZ R20, R53, R50 ;  /* 0x0000003235147221 */ /* 0x000fe40000010000 */
[----:B------:R-:W-:Y:S02]  /*08c0*/  FFMA.FTZ R54, R49, R50, R56 ;  /* 0x0000003231367223 */ /* 0x000fe40000010038 */
[----:B------:R-:W-:Y:S02]  /*08d0*/  FADD.FTZ R8, R21, R8 ;  /* 0x0000000815087221 */ /* 0x000fe40000010000 */
[----:B------:R-:W-:-:S02]  /*08e0*/  FFMA.FTZ R2, R52, R21, R2 ;  /* 0x0000001534027223 */ /* 0x000fc40000010002 */
[----:B------:R-:W-:Y:S02]  /*08f0*/  FADD.FTZ R55, R20, R51 ;  /* 0x0000003314377221 */ /* 0x000fe40000010000 */
[----:B------:R-:W-:Y:S01]  /*0900*/  FFMA.FTZ R54, R52, R51, R54 ;  /* 0x0000003334367223 */ /* 0x000fe20000010036 */
[----:B------:R-:W-:Y:S05]  /*0910*/  BRA.DIV ~URZ, `(.L_x_484) ;  /* 0x00000b027f007947 */ /* 0x000fea000b800000 */
[----:B------:R0:W1:Y:S02]  /*0920*/  SHFL.BFLY PT, R56, R55, 0x1, 0x1f ;  /* 0x0c201f0037387f89 */ /* 0x00006400000e0000 */
.L_x_487:
        /* <DEDUP_REMOVED lines=18> */
.L_x_488:
[----:B-1----:R-:W-:Y:S01]  /*0a50*/  FADD.FTZ R56, R56, R55 ;  /* 0x0000003738387221 */ /* 0x002fe20000010000 */
[----:B------:R-:W-:Y:S01]  /*0a60*/  ISETP.NE.U32.AND P1, PT, RZ, c[0x0][0x258], PT ;  /* 0x00009600ff007a0c */ /* 0x000fe20003f25070 */
[----:B--2---:R-:W-:Y:S02]  /*0a70*/  FADD.FTZ R21, R21, R54 ;  /* 0x0000003615157221 */ /* 0x004fe40000010000 */
[----:B------:R-:W-:Y:S01]  /*0a80*/  FMUL.FTZ R20, R56, c[0x0][0x1e0] ;  /* 0x0000780038147a20 */ /* 0x000fe20000410000 */
[----:B------:R-:W-:Y:S01]  /*0a90*/  ISETP.NE.AND.EX P1, PT, RZ, c[0x0][0x25c], PT, P1 ;  /* 0x00009700ff007a0c */ /* 0x000fe20003f25310 */
[----:B------:R-:W-:-:S03]  /*0aa0*/  FMUL.FTZ R21, R21, c[0x0][0x1e0] ;  /* 0x0000780015157a20 */ /* 0x000fc60000410000 */
[----:B------:R-:W-:-:S05]  /*0ab0*/  FSEL R20, R20, RZ, !P2 ;  /* 0x000000ff14147208 */ /* 0x000fca0005000000 */
[-CC-:B------:R-:W-:Y:S02]  /*0ac0*/  FFMA.FTZ R53, R22, R21.reuse, R20.reuse ;  /* 0x0000001516357223 */ /* 0x180fe40000010014 */
[-CC-:B------:R-:W-:Y:S02]  /*0ad0*/  FFMA.FTZ R23, R23, R21.reuse, R20.reuse ;  /* 0x0000001517177223 */ /* 0x180fe40000010014 */
[-CC-:B------:R-:W-:Y:S02]  /*0ae0*/  FFMA.FTZ R22, R25, R21.reuse, R20.reuse ;  /* 0x0000001519167223 */ /* 0x180fe40000010014 */
[-CC-:B------:R-:W-:Y:S02]  /*0af0*/  FFMA.FTZ R27, R27, R21.reuse, R20.reuse ;  /* 0x000000151b1b7223 */ /* 0x180fe40000010014 */
[-CC-:B------:R-:W-:Y:S02]  /*0b00*/  FFMA.FTZ R45, R45, R21.reuse, R20.reuse ;  /* 0x000000152d2d7223 */ /* 0x180fe40000010014 */
[----:B------:R-:W-:-:S02]  /*0b10*/  FFMA.FTZ R47, R47, R21, R20 ;  /* 0x000000152f2f7223 */ /* 0x000fc40000010014 */
[-CC-:B------:R-:W-:Y:S02]  /*0b20*/  FFMA.FTZ R49, R49, R21.reuse, R20.reuse ;  /* 0x0000001531317223 */ /* 0x180fe40000010014 */
[----:B------:R-:W-:Y:S02]  /*0b30*/  FFMA.FTZ R20, R52, R21, R20 ;  /* 0x0000001534147223 */ /* 0x000fe40000010014 */
[----:B------:R-:W-:Y:S02]  /*0b40*/  FADD.FTZ R24, R24, -R53 ;  /* 0x8000003518187221 */ /* 0x000fe40000010000 */
[----:B------:R-:W-:Y:S02]  /*0b50*/  FADD.FTZ R26, R26, -R23 ;  /* 0x800000171a1a7221 */ /* 0x000fe40000010000 */
[----:B------:R-:W-:Y:S02]  /*0b60*/  FADD.FTZ R22, R39, -R22 ;  /* 0x8000001627167221 */ /* 0x000fe40000010000 */
[----:B------:R-:W-:Y:S01]  /*0b70*/  FADD.FTZ R52, R44, -R27 ;  /* 0x8000001b2c347221 */ /* 0x000fe20000010000 */
[----:B-----5:R-:W-:Y:S01]  /*0b80*/  @P0 HADD2.F32 R44, -RZ, R12.H1_H1 ;  /* 0x3000000cff2c0230 */ /* 0x020fe20000004100 */
[----:B0-----:R-:W-:Y:S01]  /*0b90*/  FADD.FTZ R54, R46, -R45 ;  /* 0x8000002d2e367221 */ /* 0x001fe20000010000 */
[----:B------:R-:W-:Y:S01]  /*0ba0*/  @P0 HADD2.F32 R46, -RZ, R13.H0_H0 ;  /* 0x2000000dff2e0230 */ /* 0x000fe20000004100 */
[----:B------:R-:W-:-:S02]  /*0bb0*/  FADD.FTZ R50, R50, -R49 ;  /* 0x8000003132327221 */ /* 0x000fc40000010000 */
[----:B------:R-:W-:Y:S01]  /*0bc0*/  FADD.FTZ R56, R51, -R20 ;  /* 0x8000001433387221 */ /* 0x000fe20000010000 */
[----:B------:R-:W-:Y:S01]  /*0bd0*/  @P0 HADD2.F32 R20, -RZ, R12.H0_H0 ;  /* 0x2000000cff140230 */ /* 0x000fe20000004100 */
[C---:B------:R-:W-:Y:S01]  /*0be0*/  FMUL.FTZ R21, R43.reuse, R24 ;  /* 0x000000182b157220 */ /* 0x040fe20000410000 */
[--C-:B------:R-:W-:Y:S01]  /*0bf0*/  @P0 HADD2.F32 R24, -RZ, R14.reuse.H1_H1 ;  /* 0x3000000eff180230 */ /* 0x100fe20000004100 */
[C---:B------:R-:W-:Y:S01]  /*0c00*/  FMUL.FTZ R23, R43.reuse, R26 ;  /* 0x0000001a2b177220 */ /* 0x040fe20000410000 */
[----:B------:R-:W-:Y:S01]  /*0c10*/  @P0 HADD2.F32 R26, -RZ, R15.H0_H0 ;  /* 0x2000000fff1a0230 */ /* 0x000fe20000004100 */
[C---:B------:R-:W-:Y:S01]  /*0c20*/  FMUL.FTZ R39, R43.reuse, R22 ;  /* 0x000000162b277220 */ /* 0x040fe20000410000 */
[----:B------:R-:W-:Y:S01]  /*0c30*/  @P0 HADD2.F32 R22, -RZ, R14.H0_H0 ;  /* 0x2000000eff160230 */ /* 0x000fe20000004100 */
[----:B------:R-:W-:Y:S02]  /*0c40*/  FADD.FTZ R48, R48, -R47 ;  /* 0x8000002f30307221 */ /* 0x000fe40000010000 */
[----:B------:R-:W-:-:S02]  /*0c50*/  FMUL.FTZ R47, R43, R54 ;  /* 0x000000362b2f7220 */ /* 0x000fc40000410000 */
[----:B------:R-:W-:Y:S02]  /*0c60*/  FMUL.FTZ R51, R43, R50 ;  /* 0x000000322b337220 */ /* 0x000fe40000410000 */
[----:B------:R-:W-:Y:S01]  /*0c70*/  @P0 FADD.FTZ R21, R21, R20 ;  /* 0x0000001415150221 */ /* 0x000fe20000010000 */
[----:B------:R-:W-:Y:S01]  /*0c80*/  @P0 HADD2.F32 R20, -RZ, R13.H1_H1 ;  /* 0x3000000dff140230 */ /* 0x000fe20000004100 */
[----:B------:R-:W-:Y:S01]  /*0c90*/  @P0 FADD.FTZ R23, R23, R44 ;  /* 0x0000002c17170221 */ /* 0x000fe20000010000 */
[----:B------:R-:W-:Y:S01]  /*0ca0*/  @P0 HADD2.F32 R44, -RZ, R15.H1_H1 ;  /* 0x3000000fff2c0230 */ /* 0x000fe20000004100 */
[C---:B------:R-:W-:Y:S02]  /*0cb0*/  FMUL.FTZ R45, R43.reuse, R52 ;  /* 0x000000342b2d7220 */ /* 0x040fe40000410000 */
[C---:B------:R-:W-:Y:S01]  /*0cc0*/  FMUL.FTZ R49, R43.reuse, R48 ;  /* 0x000000302b317220 */ /* 0x040fe20000410000 */
[----:B------:R-:W-:Y:S01]  /*0cd0*/  @P1 F2FP.PACK_AB R25, RZ, R23 ;  /* 0x00000017ff19123e */ /* 0x000fe200000000ff */
[----:B------:R-:W-:-:S02]  /*0ce0*/  FMUL.FTZ R43, R43, R56 ;  /* 0x000000382b2b7220 */ /* 0x000fc40000410000 */
[----:B------:R-:W-:Y:S02]  /*0cf0*/  @P0 FADD.FTZ R39, R39, R46 ;  /* 0x0000002e27270221 */ /* 0x000fe40000010000 */
[----:B------:R-:W-:Y:S02]  /*0d00*/  @P0 FADD.FTZ R47, R47, R22 ;  /* 0x000000162f2f0221 */ /* 0x000fe40000010000 */
[----:B------:R-:W-:Y:S02]  /*0d10*/  @P0 FADD.FTZ R51, R51, R26 ;  /* 0x0000001a33330221 */ /* 0x000fe40000010000 */
[----:B------:R-:W-:Y:S01]  /*0d20*/  @P0 FADD.FTZ R49, R49, R24 ;  /* 0x0000001831310221 */ /* 0x000fe20000010000 */
[----:B------:R-:W-:Y:S01]  /*0d30*/  @P1 F2FP.PACK_AB R24, RZ, R21 ;  /* 0x00000015ff18123e */ /* 0x000fe200000000ff */
[-C--:B------:R-:W-:Y:S01]  /*0d40*/  FMUL.FTZ R53, R23, R38.reuse ;  /* 0x0000002617357220 */ /* 0x080fe20000410000 */
[----:B------:R-:W-:Y:S01]  /*0d50*/  @P1 F2FP.PACK_AB R26, RZ, R47 ;  /* 0x0000002fff1a123e */ /* 0x000fe200000000ff */
[----:B------:R-:W-:Y:S01]  /*0d60*/  @P0 FADD.FTZ R45, R45, R20 ;  /* 0x000000142d2d0221 */ /* 0x000fe20000010000 */
[----:B------:R-:W-:Y:S01]  /*0d70*/  @P1 PRMT R16, R24, 0x7610, R16 ;  /* 0x0000761018101816 */ /* 0x000fe20000000010 */
[----:B------:R-:W-:Y:S01]  /*0d80*/  @P0 FADD.FTZ R43, R43, R44 ;  /* 0x0000002c2b2b0221 */ /* 0x000fe20000010000 */
[----:B------:R-:W-:Y:S01]  /*0d90*/  @P1 F2FP.PACK_AB R44, RZ, R39 ;  /* 0x00000027ff2c123e */ /* 0x000fe200000000ff */
[-C--:B------:R-:W-:Y:S01]  /*0da0*/  FMUL.FTZ R23, R51, R38.reuse ;  /* 0x0000002633177220 */ /* 0x080fe20000410000 */
[----:B------:R-:W-:Y:S01]  /*0db0*/  @P1 F2FP.PACK_AB R51, RZ, R51 ;  /* 0x00000033ff33123e */ /* 0x000fe200000000ff */
[-C--:B------:R-:W-:Y:S01]  /*0dc0*/  FMUL.FTZ R20, R21, R38.reuse ;  /* 0x0000002615147220 */ /* 0x080fe20000410000 */
[----:B------:R-:W-:Y:S01]  /*0dd0*/  @P1 F2FP.PACK_AB R27, RZ, R45 ;  /* 0x0000002dff1b123e */ /* 0x000fe200000000ff */
[-C--:B------:R-:W-:Y:S01]  /*0de0*/  FMUL.FTZ R21, R39, R38.reuse ;  /* 0x0000002627157220 */ /* 0x080fe20000410000 */
[----:B------:R-:W-:Y:S01]  /*0df0*/  @P1 PRMT R17, R44, 0x7610, R17 ;  /* 0x000076102c111816 */ /* 0x000fe20000000011 */
[-C--:B------:R-:W-:Y:S01]  /*0e00*/  FMUL.FTZ R48, R43, R38.reuse ;  /* 0x000000262b307220 */ /* 0x080fe20000410000 */
[----:B------:R-:W-:Y:S01]  /*0e10*/  @P1 F2FP.PACK_AB R43, RZ, R43 ;  /* 0x0000002bff2b123e */ /* 0x000fe200000000ff */
[-C--:B------:R-:W-:Y:S01]  /*0e20*/  FMUL.FTZ R39, R49, R38.reuse ;  /* 0x0000002631277220 */ /* 0x080fe20000410000 */
[----:B------:R-:W-:Y:S01]  /*0e30*/  @P1 F2FP.PACK_AB R49, RZ, R49 ;  /* 0x00000031ff31123e */ /* 0x000fe200000000ff */
[-C--:B------:R-:W-:Y:S01]  /*0e40*/  FMUL.FTZ R46, R45, R38.reuse ;  /* 0x000000262d2e7220 */ /* 0x080fe20000410000 */
[----:B------:R-:W-:Y:S01]  /*0e50*/  @P1 PRMT R18, R26, 0x7610, R18 ;  /* 0x000076101a121816 */ /* 0x000fe20000000012 */
[----:B------:R-:W-:Y:S01]  /*0e60*/  FMUL.FTZ R22, R47, R38 ;  /* 0x000000262f167220 */ /* 0x000fe20000410000 */
[----:B------:R-:W-:-:S02]  /*0e70*/  @P1 IADD3 R24, P0, R42, c[0x0][0x258], RZ ;  /* 0x000096002a181a10 */ /* 0x000fc40007f1e0ff */
[----:B------:R-:W-:Y:S02]  /*0e80*/  @P1 PRMT R19, R51, 0x7610, R19 ;  /* 0x0000761033131816 */ /* 0x000fe40000000013 */
[----:B------:R-:W-:Y:S02]  /*0e90*/  IADD3 R26, P2, R42, c[0x0][0x248], RZ ;  /* 0x000092002a1a7a10 */ /* 0x000fe40007f5e0ff */
[----:B------:R-:W-:Y:S02]  /*0ea0*/  @P1 PRMT R16, R16, 0x5410, R25 ;  /* 0x0000541010101816 */ /* 0x000fe40000000019 */
[----:B------:R-:W-:Y:S02]  /*0eb0*/  @P1 IADD3.X R25, R41, c[0x0][0x25c], RZ, P0, !PT ;  /* 0x0000970029191a10 */ /* 0x000fe400007fe4ff */
[----:B------:R-:W-:Y:S02]  /*0ec0*/  @P1 PRMT R17, R17, 0x5410, R27 ;  /* 0x0000541011111816 */ /* 0x000fe4000000001b */
[----:B------:R-:W-:-:S02]  /*0ed0*/  @P1 PRMT R18, R18, 0x5410, R49 ;  /* 0x0000541012121816 */ /* 0x000fc40000000031 */
[----:B------:R-:W-:Y:S02]  /*0ee0*/  @P1 PRMT R19, R19, 0x5410, R43 ;  /* 0x0000541013131816 */ /* 0x000fe4000000002b */
[----:B------:R-:W-:Y:S02]  /*0ef0*/  F2FP.PACK_AB R23, R48, R23 ;  /* 0x000000173017723e */ /* 0x000fe400000000ff */
[----:B------:R-:W-:Y:S01]  /*0f00*/  F2FP.PACK_AB R22, R39, R22 ;  /* 0x000000162716723e */ /* 0x000fe200000000ff */
[----:B------:R0:W-:Y:S01]  /*0f10*/  @P1 STG.E.128 [R24.64], R16 ;  /* 0x0000001018001986 */ /* 0x0001e2000c101d04 */
[----:B------:R-:W-:Y:S02]  /*0f20*/  F2FP.PACK_AB R21, R46, R21 ;  /* 0x000000152e15723e */ /* 0x000fe400000000ff */
[----:B------:R-:W-:Y:S02]  /*0f30*/  F2FP.PACK_AB R20, R53, R20 ;  /* 0x000000143514723e */ /* 0x000fe400000000ff */
[----:B------:R-:W-:-:S02]  /*0f40*/  IADD3.X R27, R41, c[0x0][0x24c], RZ, P2, !PT ;  /* 0x00009300291b7a10 */ /* 0x000fc400017fe4ff */
[----:B------:R-:W-:-:S03]  /*0f50*/  MOV R39, c[0x0][0x160] ;  /* 0x0000580000277a02 */ /* 0x000fc60000000f00 */
[----:B------:R0:W-:Y:S01]  /*0f60*/  STG.E.128 [R26.64], R20 ;  /* 0x000000141a007986 */ /* 0x0001e2000c101d04 */
[----:B------:R-:W-:-:S04]  /*0f70*/  LEA R32, R39, R32, 0x2 ;  /* 0x0000002027207211 */ /* 0x000fc800078e10ff */
[----:B------:R-:W-:-:S13]  /*0f80*/  ISETP.GE.AND P0, PT, R32, c[0x0][0x164], PT ;  /* 0x0000590020007a0c */ /* 0x000fda0003f06270 */
[----:B0-----:R-:W-:Y:S05]  /*0f90*/  @!P0 BRA `(.L_x_486) ;  /* 0xfffff2d000008947 */ /* 0x001fea000383ffff */
        /* <DEDUP_REMOVED lines=16> */
.L_x_483:
        /* <DEDUP_REMOVED lines=28> */
[----:B------:R-:W-:Y:S02]  /*1260*/  IADD3.X R5, RZ, RZ, RZ, P0, !PT ;  /* 0x000000ffff057210 */ /* 0x000fe400007fe4ff */
[C---:B------:R-:W-:Y:S02]  /*1270*/  SHF.L.U32 R4, R12.reuse, 0x2, RZ ;  /* 0x000000020c047819 */ /* 0x040fe400000006ff */
[----:B--2---:R-:W-:Y:S02]  /*1280*/  SHF.L.U64.HI R0, R12, 0x2, R5 ;  /* 0x000000020c007819 */ /* 0x004fe40000010205 */
        /* <DEDUP_REMOVED lines=25> */
.L_x_484:
[----:B------:R-:W-:Y:S01]  /*1420*/  HFMA2.MMA R53, -RZ, RZ, 0, 5.9604644775390625e-08 ;  /* 0x00000001ff357435 */ /* 0x000fe200000001ff */
[----:B------:R-:W-:-:S02]  /*1430*/  MOV R21, R55 ;  /* 0x0000003700157202 */ /* 0x000fc40000000f00 */
[----:B------:R-:W-:Y:S02]  /*1440*/  MOV R61, 0xffffffff ;  /* 0xffffffff003d7802 */ /* 0x000fe40000000f00 */
[----:B------:R-:W-:Y:S02]  /*1450*/  MOV R20, 0x1470 ;  /* 0x0000147000147802 */ /* 0x000fe40000000f00 */
[----:B-----5:R-:W-:Y:S05]  /*1460*/  CALL.REL.NOINC `($__internal_21_$__cuda_sm70_shflsync_bfly_p) ;  /* 0x000003d000007944 */ /* 0x020fea0003c00000 */
[----:B-1----:R-:W-:Y:S01]  /*1470*/  MOV R56, R53 ;  /* 0x0000003500387202 */ /* 0x002fe20000000f00 */
[----:B0-----:R-:W-:Y:S05]  /*1480*/  BRA `(.L_x_487) ;  /* 0xfffff4a000007947 */ /* 0x001fea000383ffff */
.L_x_485:
[----:B------:R-:W-:Y:S01]  /*1490*/  HFMA2.MMA R53, -RZ, RZ, 0, 5.9604644775390625e-08 ;  /* 0x00000001ff357435 */ /* 0x000fe200000001ff */
[----:B------:R-:W-:Y:S02]  /*14a0*/  MOV R21, R54 ;  /* 0x0000003600157202 */ /* 0x000fe40000000f00 */
[----:B------:R-:W-:Y:S02]  /*14b0*/  MOV R61, 0xffffffff ;  /* 0xffffffff003d7802 */ /* 0x000fe40000000f00 */
[----:B------:R-:W-:Y:S02]  /*14c0*/  MOV R20, 0x14e0 ;  /* 0x000014e000147802 */ /* 0x000fe40000000f00 */
[----:B01---5:R-:W-:Y:S05]  /*14d0*/  CALL.REL.NOINC `($__internal_21_$__cuda_sm70_shflsync_bfly_p) ;  /* 0x0000036000007944 */ /* 0x023fea0003c00000 */
[----:B------:R-:W-:Y:S01]  /*14e0*/  FADD.FTZ R55, R55, R56 ;  /* 0x0000003837377221 */ /* 0x000fe20000010000 */
[----:B------:R-:W-:Y:S01]  /*14f0*/  MOV R61, 0xffffffff ;  /* 0xffffffff003d7802 */ /* 0x000fe20000000f00 */
[----:B-1----:R-:W-:Y:S01]  /*1500*/  FADD.FTZ R54, R54, R53 ;  /* 0x0000003536367221 */ /* 0x002fe20000010000 */
[----:B------:R-:W-:Y:S01]  /*1510*/  HFMA2.MMA R53, -RZ, RZ, 0, 1.1920928955078125e-07 ;  /* 0x00000002ff357435 */ /* 0x000fe200000001ff */
[----:B------:R-:W-:-:S02]  /*1520*/  MOV R20, 0x1550 ;  /* 0x0000155000147802 */ /* 0x000fc40000000f00 */
[----:B------:R-:W-:-:S03]  /*1530*/  MOV R21, R55 ;  /* 0x0000003700157202 */ /* 0x000fc60000000f00 */
[----:B0-----:R-:W-:Y:S05]  /*1540*/  CALL.REL.NOINC `($__internal_21_$__cuda_sm70_shflsync_bfly_p) ;  /* 0x000002f000007944 */ /* 0x001fea0003c00000 */
[----:B-1----:R-:W-:Y:S01]  /*1550*/  MOV R56, R53 ;  /* 0x0000003500387202 */ /* 0x002fe20000000f00 */
[----:B------:R-:W-:Y:S01]  /*1560*/  HFMA2.MMA R53, -RZ, RZ, 0, 1.1920928955078125e-07 ;  /* 0x00000002ff357435 */ /* 0x000fe200000001ff */
[----:B------:R-:W-:Y:S02]  /*1570*/  MOV R21, R54 ;  /* 0x0000003600157202 */ /* 0x000fe40000000f00 */
[----:B------:R-:W-:Y:S02]  /*1580*/  MOV R61, 0xffffffff ;  /* 0xffffffff003d7802 */ /* 0x000fe40000000f00 */
[----:B------:R-:W-:Y:S02]  /*1590*/  MOV R20, 0x15b0 ;  /* 0x000015b000147802 */ /* 0x000fe40000000f00 */
[----:B0-----:R-:W-:Y:S05]  /*15a0*/  CALL.REL.NOINC `($__internal_21_$__cuda_sm70_shflsync_bfly_p) ;  /* 0x0000029000007944 */ /* 0x001fea0003c00000 */
[----:B------:R-:W-:Y:S01]  /*15b0*/  FADD.FTZ R55, R56, R55 ;  /* 0x0000003738377221 */ /* 0x000fe20000010000 */
[----:B------:R-:W-:Y:S01]  /*15c0*/  MOV R61, 0xffffffff ;  /* 0xffffffff003d7802 */ /* 0x000fe20000000f00 */
[----:B-1----:R-:W-:Y:S01]  /*15d0*/  FADD.FTZ R54, R54, R53 ;  /* 0x0000003536367221 */ /* 0x002fe20000010000 */
[----:B------:R-:W-:Y:S01]  /*15e0*/  HFMA2.MMA R53, -RZ, RZ, 0, 2.384185791015625e-07 ;  /* 0x00000004ff357435 */ /* 0x000fe200000001ff */
[----:B------:R-:W-:-:S02]  /*15f0*/  MOV R20, 0x1620 ;  /* 0x0000162000147802 */ /* 0x000fc40000000f00 */
[----:B------:R-:W-:-:S03]  /*1600*/  MOV R21, R55 ;  /* 0x0000003700157202 */ /* 0x000fc60000000f00 */
[----:B0-----:R-:W-:Y:S05]  /*1610*/  CALL.REL.NOINC `($__internal_21_$__cuda_sm70_shflsync_bfly_p) ;  /* 0x0000022000007944 */ /* 0x001fea0003c00000 */
[----:B-1----:R-:W-:Y:S01]  /*1620*/  MOV R56, R53 ;  /* 0x0000003500387202 */ /* 0x002fe20000000f00 */
[----:B------:R-:W-:Y:S01]  /*1630*/  HFMA2.MMA R53, -RZ, RZ, 0, 2.384185791015625e-07 ;  /* 0x00000004ff357435 */ /* 0x000fe200000001ff */
[----:B------:R-:W-:Y:S02]  /*1640*/  MOV R21, R54 ;  /* 0x0000003600157202 */ /* 0x000fe40000000f00 */
[----:B------:R-:W-:Y:S02]  /*1650*/  MOV R61, 0xffffffff ;  /* 0xffffffff003d7802 */ /* 0x000fe40000000f00 */
[----:B------:R-:W-:Y:S02]  /*1660*/  MOV R20, 0x1680 ;  /* 0x0000168000147802 */ /* 0x000fe40000000f00 */
[----:B0-----:R-:W-:Y:S05]  /*1670*/  CALL.REL.NOINC `($__internal_21_$__cuda_sm70_shflsync_bfly_p) ;  /* 0x000001c000007944 */ /* 0x001fea0003c00000 */
[----:B------:R-:W-:Y:S01]  /*1680*/  FADD.FTZ R55, R56, R55 ;  /* 0x0000003738377221 */ /* 0x000fe20000010000 */
[----:B------:R-:W-:Y:S01]  /*1690*/  MOV R61, 0xffffffff ;  /* 0xffffffff003d7802 */ /* 0x000fe20000000f00 */
[----:B-1----:R-:W-:Y:S01]  /*16a0*/  FADD.FTZ R54, R54, R53 ;  /* 0x0000003536367221 */ /* 0x002fe20000010000 */
[----:B------:R-:W-:Y:S01]  /*16b0*/  HFMA2.MMA R53, -RZ, RZ, 0, 4.76837158203125e-07 ;  /* 0x00000008ff357435 */ /* 0x000fe200000001ff */
[----:B------:R-:W-:-:S02]  /*16c0*/  MOV R20, 0x16f0 ;  /* 0x000016f000147802 */ /* 0x000fc40000000f00 */
[----:B------:R-:W-:-:S03]  /*16d0*/  MOV R21, R55 ;  /* 0x0000003700157202 */ /* 0x000fc60000000f00 */
[----:B0-----:R-:W-:Y:S05]  /*16e0*/  CALL.REL.NOINC `($__internal_21_$__cuda_sm70_shflsync_bfly_p) ;  /* 0x0000015000007944 */ /* 0x001fea0003c00000 */
[----:B-1----:R-:W-:Y:S01]  /*16f0*/  MOV R56, R53 ;  /* 0x0000003500387202 */ /* 0x002fe20000000f00 */
[----:B------:R-:W-:Y:S01]  /*1700*/  HFMA2.MMA R53, -RZ, RZ, 0, 4.76837158203125e-07 ;  /* 0x00000008ff357435 */ /* 0x000fe200000001ff */
[----:B------:R-:W-:Y:S02]  /*1710*/  MOV R21, R54 ;  /* 0x0000003600157202 */ /* 0x000fe40000000f00 */
[----:B------:R-:W-:Y:S02]  /*1720*/  MOV R61, 0xffffffff ;  /* 0xffffffff003d7802 */ /* 0x000fe40000000f00 */
[----:B------:R-:W-:Y:S02]  /*1730*/  MOV R20, 0x1750 ;  /* 0x0000175000147802 */ /* 0x000fe40000000f00 */
[----:B0-----:R-:W-:Y:S05]  /*1740*/  CALL.REL.NOINC `($__internal_21_$__cuda_sm70_shflsync_bfly_p) ;  /* 0x000000f000007944 */ /* 0x001fea0003c00000 */
[----:B------:R-:W-:Y:S01]  /*1750*/  FADD.FTZ R55, R56, R55 ;  /* 0x0000003738377221 */ /* 0x000fe20000010000 */
[----:B------:R-:W-:Y:S01]  /*1760*/  MOV R61, 0xffffffff ;  /* 0xffffffff003d7802 */ /* 0x000fe20000000f00 */
[----:B-1----:R-:W-:Y:S01]  /*1770*/  FADD.FTZ R54, R54, R53 ;  /* 0x0000003536367221 */ /* 0x002fe20000010000 */
[----:B------:R-:W-:Y:S01]  /*1780*/  HFMA2.MMA R53, -RZ, RZ, 0, 9.5367431640625e-07 ;  /* 0x00000010ff357435 */ /* 0x000fe200000001ff */
[----:B------:R-:W-:-:S02]  /*1790*/  MOV R20, 0x17c0 ;  /* 0x000017c000147802 */ /* 0x000fc40000000f00 */
[----:B------:R-:W-:-:S03]  /*17a0*/  MOV R21, R55 ;  /* 0x0000003700157202 */ /* 0x000fc60000000f00 */
[----:B0-----:R-:W-:Y:S05]  /*17b0*/  CALL.REL.NOINC `($__internal_21_$__cuda_sm70_shflsync_bfly_p) ;  /* 0x0000008000007944 */ /* 0x001fea0003c00000 */
[----:B-1----:R-:W-:Y:S01]  /*17c0*/  MOV R56, R53 ;  /* 0x0000003500387202 */ /* 0x002fe20000000f00 */
[----:B------:R-:W-:Y:S01]  /*17d0*/  HFMA2.MMA R53, -RZ, RZ, 0, 9.5367431640625e-07 ;  /* 0x00000010ff357435 */ /* 0x000fe200000001ff */
[----:B------:R-:W-:Y:S02]  /*17e0*/  MOV R21, R54 ;  /* 0x0000003600157202 */ /* 0x000fe40000000f00 */
[----:B------:R-:W-:Y:S02]  /*17f0*/  MOV R61, 0xffffffff ;  /* 0xffffffff003d7802 */ /* 0x000fe40000000f00 */
[----:B------:R-:W-:Y:S02]  /*1800*/  MOV R20, 0x1820 ;  /* 0x0000182000147802 */ /* 0x000fe40000000f00 */
[----:B0-----:R-:W-:Y:S05]  /*1810*/  CALL.REL.NOINC `($__internal_21_$__cuda_sm70_shflsync_bfly_p) ;  /* 0x0000002000007944 */ /* 0x001fea0003c00000 */
[----:B-1----:R-:W-:Y:S01]  /*1820*/  MOV R21, R53 ;  /* 0x0000003500157202 */ /* 0x002fe20000000f00 */
[----:B0-----:R-:W-:Y:S05]  /*1830*/  BRA `(.L_x_488) ;  /* 0xfffff21000007947 */ /* 0x001fea000383ffff */
        .weak           $__internal_21_$__cuda_sm70_shflsync_bfly_p
        .type           $__internal_21_$__cuda_sm70_shflsync_bfly_p,@function
        .size           $__internal_21_$__cuda_sm70_shflsync_bfly_p,(.L_x_4401 - $__internal_21_$__cuda_sm70_shflsync_bfly_p)
$__internal_21_$__cuda_sm70_shflsync_bfly_p:
[----:B------:R-:W-:Y:S01]  /*1840*/  HFMA2.MMA R60, -RZ, RZ, 0, 1.847743988037109375e-06 ;  /* 0x0000001fff3c7435 */ /* 0x000fe200000001ff */
[----:B------:R-:W-:Y:S06]  /*1850*/  WARPSYNC R61 ;  /* 0x0000003d00007348 */ /* 0x000fec0003800000 */
[----:B------:R0:W1:Y:S04]  /*1860*/  SHFL.BFLY PT, R53, R21, R53, R60 ;  /* 0x0c00003515357389 */ /* 0x00006800000e003c */
[----:B0-----:R-:W0:Y:S01]  /*1870*/  S2R R60, SR_TID.X ;  /* 0x00000000003c7919 */ /* 0x001e220000002100 */
[----:B------:R-:W-:-:S04]  /*1880*/  MOV R21, 0x0 ;  /* 0x0000000000157802 */ /* 0x000fc80000000f00 */
[----:B------:R-:W-:Y:S05]  /*1890*/  RET.REL.NODEC R20 `(_ZN10layer_norm13ln_bwd_kernelINS_13Kernel_traitsI6__halfS2_S2_S2_fjLj256ELj1ELj4ELj1ELj16ENS_18Kernel_traits_baseILj256ES2_S2_S2_S2_fjLj128EEEEELb0ELb0ELb0ELb1EEEvNS_9BwdParamsE) ;  /* 0xffffe76014007950 */ /* 0x000fea0003c3ffff */
.L_x_489:
        /* <DEDUP_REMOVED lines=14> */
.L_x_4401:


//--------------------- .text._ZN10layer_norm13ln_bwd_kernelINS_13Kernel_traitsI6__halfS2_S2_S2_fjLj256ELj1ELj4ELj1ELj16ENS_18Kernel_traits_baseILj256ES2_S2_S2_S2_fjLj128EEEEELb0ELb0ELb1ELb0EEEvNS_9BwdParamsE --------------------------
	.section	.text._ZN10layer_norm13ln_bwd_kernelINS_13Kernel_traitsI6__halfS2_S2_S2_fjLj256ELj1ELj4ELj1ELj16ENS_18Kernel_traits_baseILj256ES2_S2_S2_S2_fjLj128EEEEELb0ELb0ELb1ELb0EEEvNS_9BwdParamsE,"ax",@progbits
	.sectioninfo	@"SHI_REGISTERS=72"
	.align	128
        .global         _ZN10layer_norm13ln_bwd_kernelINS_13Kernel_traitsI6__halfS2_S2_S2_fjLj256ELj1ELj4ELj1ELj16ENS_18Kernel_traits_baseILj256ES2_S2_S2_S2_fjLj128EEEEELb0ELb0ELb1ELb0EEEvNS_9BwdParamsE
        .type           _ZN10layer_norm13ln_bwd_kernelINS_13Kernel_traitsI6__halfS2_S2_S2_fjLj256ELj1ELj4ELj1ELj16ENS_18Kernel_traits_baseILj256ES2_S2_S2_S2_fjLj128EEEEELb0ELb0ELb1ELb0EEEvNS_9BwdParamsE,@function
        .size           _ZN10layer_norm13ln_bwd_kernelINS_13Kernel_traitsI6__halfS2_S2_S2_fjLj256ELj1ELj4ELj1ELj16ENS_18Kernel_traits_baseILj256ES2_S2_S2_S2_fjLj128EEEEELb0ELb0ELb1ELb0EEEvNS_9BwdParamsE,(.L_x_4402 - _ZN10layer_norm13ln_bwd_kernelINS_13Kernel_traitsI6__halfS2_S2_S2_fjLj256ELj1ELj4ELj1ELj16ENS_18Kernel_traits_baseILj256ES2_S2_S2_S2_fjLj128EEEEELb0ELb0ELb1ELb0EEEvNS_9BwdParamsE)
        .other          _ZN10layer_norm13ln_bwd_kernelINS_13Kernel_traitsI6__halfS2_S2_S2_fjLj256ELj1ELj4ELj1ELj16ENS_18Kernel_traits_baseILj256ES2_S2_S2_S2_fjLj128EEEEELb0ELb0ELb1ELb0EEEvNS_9BwdParamsE,@"STO_CUDA_ENTRY STV_DEFAULT"
_ZN10layer_norm13ln_bwd_kernelINS_13Kernel_traitsI6__halfS2_S2_S2_fjLj256ELj1ELj4ELj1ELj16ENS_18Kernel_traits_baseILj256ES2_S2_S2_S2_fjLj128EEEEELb0ELb0ELb1ELb0EEEvNS_9BwdParamsE:
.text._ZN10layer_norm13ln_bwd_kernelINS_13Kernel_traitsI6__halfS2_S2_S2_fjLj256ELj1ELj4ELj1ELj16ENS_18Kernel_traits_baseILj256ES2_S2_S2_S2_fjLj128EEEEELb0ELb0ELb1ELb0EEEvNS_9BwdParamsE:
        /* <DEDUP_REMOVED lines=36> */
.L_x_522:
        /* <DEDUP_REMOVED lines=13> */
[----:B------:R-:W-:Y:S01]  /*0310*/  IMAD.WIDE R66, R49, R66, c[0x0][0x1a0] ;  /* 0x0000680031427625 */ /* 0x000fe200078e0242 */
[----:B------:R-:W-:-:S02]  /*0320*/  MOV R62, RZ ;  /* 0x000000ff003e7202 */ /* 0x000fc40000000f00 */
[----:B------:R-:W-:Y:S01]  /*0330*/  MOV R61, RZ ;  /* 0x000000ff003d7202 */ /* 0x000fe20000000f00 */
        /* <DEDUP_REMOVED lines=8> */
.L_x_492:
        /* <DEDUP_REMOVED lines=15> */
[----:B--2---:R-:W-:Y:S01]  /*04b0*/  FSEL R51, R51, RZ, !P0 ;  /* 0x000000ff33337208 */ /* 0x004fe20004000000 */
[--C-:B---3--:R-:W-:Y:S02]  /*04c0*/  HADD2.F32 R60, -RZ, R36.reuse.H0_H0 ;  /* 0x20000024ff3c7230 */ /* 0x108fe40000004100 */
[----:B------:R-:W-:-:S03]  /*04d0*/  HADD2.F32 R52, -RZ, R36.H1_H1 ;  /* 0x30000024ff347230 */ /* 0x000fc60000004100 */
[----:B------:R-:W-:Y:S01]  /*04e0*/  FADD.FTZ R60, -R51, R60 ;  /* 0x0000003c333c7221 */ /* 0x000fe20000010100 */
[----:B------:R-:W-:Y:S02]  /*04f0*/  HADD2.F32 R58, -RZ, R37.H0_H0 ;  /* 0x20000025ff3a7230 */ /* 0x000fe40000004100 */
[--C-:B------:R-:W-:Y:S01]  /*0500*/  HADD2.F32 R54, -RZ, R38.reuse.H0_H0 ;  /* 0x20000026ff367230 */ /* 0x100fe20000004100 */
[----:B-----5:R-:W-:Y:S01]  /*0510*/  FMUL.FTZ R60, R3, R60 ;  /* 0x0000003c033c7220 */ /* 0x020fe20000410000 */
[----:B------:R-:W-:Y:S02]  /*0520*/  HADD2.F32 R62, -RZ, R38.H1_H1 ;  /* 0x30000026ff3e7230 */ /* 0x000fe40000004100 */
[----:B------:R-:W-:Y:S02]  /*0530*/  HADD2.F32 R36, -RZ, R39.H0_H0 ;  /* 0x20000027ff247230 */ /* 0x000fe40000004100 */
[----:B------:R-:W-:Y:S02]  /*0540*/  HADD2.F32 R56, -RZ, R37.H1_H1 ;  /* 0x30000025ff387230 */ /* 0x000fe40000004100 */
[----:B------:R-:W-:Y:S01]  /*0550*/  HADD2.F32 R38, -RZ, R39.H1_H1 ;  /* 0x30000027ff267230 */ /* 0x000fe20000004100 */
[C---:B------:R-:W-:Y:S01]  /*0560*/  FADD.FTZ R52, -R51.reuse, R52 ;  /* 0x0000003433347221 */ /* 0x040fe20000010100 */
[--C-:B----4-:R-:W-:Y:S01]  /*0570*/  HADD2.F32 R53, -RZ, R40.reuse.H0_H0 ;  /* 0x20000028ff357230 */ /* 0x110fe20000004100 */
[C---:B------:R-:W-:Y:S01]  /*0580*/  FADD.FTZ R58, -R51.reuse, R58 ;  /* 0x0000003a333a7221 */ /* 0x040fe20000010100 */
[----:B------:R-:W-:Y:S01]  /*0590*/  HADD2.F32 R66, -RZ, R40.H1_H1 ;  /* 0x30000028ff427230 */ /* 0x000fe20000004100 */
[----:B-1----:R-:W-:-:S02]  /*05a0*/  FADD.FTZ R64, -R51, R36 ;  /* 0x0000002433407221 */ /* 0x002fc40000010100 */
[-C--:B------:R-:W-:Y:S02]  /*05b0*/  FFMA.FTZ R8, R60, R53.reuse, R8 ;  /* 0x000000353c087223 */ /* 0x080fe40000010008 */
[----:B------:R-:W-:Y:S02]  /*05c0*/  FADD.FTZ R20, R20, R53 ;  /* 0x0000003514147221 */ /* 0x000fe40000010000 */
[----:B------:R-:W-:Y:S02]  /*05d0*/  FMUL.FTZ R53, R47, R53 ;  /* 0x000000352f357220 */ /* 0x000fe40000410000 */
[C---:B------:R-:W-:Y:S02]  /*05e0*/  FADD.FTZ R56, -R51.reuse, R56 ;  /* 0x0000003833387221 */ /* 0x040fe40000010100 */
[C---:B------:R-:W-:Y:S02]  /*05f0*/  FADD.FTZ R54, -R51.reuse, R54 ;  /* 0x0000003633367221 */ /* 0x040fe40000010100 */
[----:B------:R-:W-:-:S02]  /*0600*/  FADD.FTZ R62, -R51, R62 ;  /* 0x0000003e333e7221 */ /* 0x000fc40000010100 */
[----:B------:R-:W-:Y:S01]  /*0610*/  FADD.FTZ R36, -R51, R38 ;  /* 0x0000002633247221 */ /* 0x000fe20000010100 */
[----:B------:R-:W-:Y:S01]  /*0620*/  HADD2.F32 R51, -RZ, R41.H0_H0 ;  /* 0x20000029ff337230 */ /* 0x000fe20000004100 */
[C---:B------:R-:W-:Y:S01]  /*0630*/  FMUL.FTZ R59, R3.reuse, R52 ;  /* 0x00000034033b7220 */ /* 0x040fe20000410000 */
[--C-:B------:R-:W-:Y:S01]  /*0640*/  HADD2.F32 R40, -RZ, R42.reuse.H0_H0 ;  /* 0x2000002aff287230 */ /* 0x100fe20000004100 */
[C---:B------:R-:W-:Y:S01]  /*0650*/  FMUL.FTZ R58, R3.reuse, R58 ;  /* 0x0000003a033a7220 */ /* 0x040fe20000410000 */
[----:B------:R-:W-:Y:S01]  /*0660*/  HADD2.F32 R39, -RZ, R42.H1_H1 ;  /* 0x3000002aff277230 */ /* 0x000fe20000004100 */
[----:B------:R-:W-:Y:S01]  /*0670*/  FMUL.FTZ R52, R46, R66 ;  /* 0x000000422e347220 */ /* 0x000fe20000410000 */
[--C-:B------:R-:W-:Y:S01]  /*0680*/  HADD2.F32 R38, -RZ, R43.reuse.H0_H0 ;  /* 0x2000002bff267230 */ /* 0x100fe20000004100 */
[----:B------:R-:W-:Y:S01]  /*0690*/  FADD.FTZ R37, RZ, R53 ;  /* 0x00000035ff257221 */ /* 0x000fe20000010000 */
[----:B------:R-:W-:Y:S01]  /*06a0*/  HADD2.F32 R42, -RZ, R43.H1_H1 ;  /* 0x3000002bff2a7230 */ /* 0x000fe20000004100 */
[----:B------:R-:W-:Y:S01]  /*06b0*/  FFMA.FTZ R43, R60, R53, RZ ;  /* 0x000000353c2b7223 */ /* 0x000fe200000100ff */
[----:B------:R-:W-:Y:S01]  /*06c0*/  HADD2.F32 R41, -RZ, R41.H1_H1 ;  /* 0x30000029ff297230 */ /* 0x000fe20000004100 */
[----:B------:R-:W-:-:S02]  /*06d0*/  FMUL.FTZ R57, R3, R54 ;  /* 0x0000003603397220 */ /* 0x000fc40000410000 */
[C---:B------:R-:W-:Y:S02]  /*06e0*/  FMUL.FTZ R56, R3.reuse, R56 ;  /* 0x0000003803387220 */ /* 0x040fe40000410000 */
        /* <DEDUP_REMOVED lines=11> */
[-C--:B------:R-:W-:Y:S02]  /*07a0*/  FFMA.FTZ R12, R57, R40.reuse, R12 ;  /* 0x00000028390c7223 */ /* 0x080fe4000001000c */
[----:B------:R-:W-:Y:S02]  /*07b0*/  FADD.FTZ R16, R16, R40 ;  /* 0x0000002810107221 */ /* 0x000fe40000010000 */
[----:B------:R-:W-:Y:S02]  /*07c0*/  FMUL.FTZ R40, R7, R40 ;  /* 0x0000002807287220 */ /* 0x000fe40000410000 */
[----:B------:R-:W-:Y:S02]  /*07d0*/  FADD.FTZ R37, R62, R41 ;  /* 0x000000293e257221 */ /* 0x000fe40000010000 */
[----:B------:R-:W-:Y:S02]  /*07e0*/  FFMA.FTZ R43, R56, R41, R43 ;  /* 0x00000029382b7223 */ /* 0x000fe4000001002b */
[----:B------:R-:W-:-:S02]  /*07f0*/  FMUL.FTZ R55, R3, R64 ;  /* 0x0000004003377220 */ /* 0x000fc40000410000 */
        /* <DEDUP_REMOVED lines=11> */
[----:B------:R-:W-:-:S02]  /*08b0*/  FADD.FTZ R61, R61, R38 ;  /* 0x000000263d3d7221 */ /* 0x000fc40000010000 */
[----:B------:R-:W-:Y:S02]  /*08c0*/  FMUL.FTZ R36, R4, R42 ;  /* 0x0000002a04247220 */ /* 0x000fe40000410000 */
[----:B------:R-:W-:Y:S02]  /*08d0*/  FFMA.FTZ R43, R55, R38, R43 ;  /* 0x00000026372b7223 */ /* 0x000fe4000001002b */
[----:B------:R-:W-:Y:S02]  /*08e0*/  FADD.FTZ R62, R61, R36 ;  /* 0x000000243d3e7221 */ /* 0x000fe40000010000 */
[----:B------:R-:W-:Y:S02]  /*08f0*/  FFMA.FTZ R9, R59, R66, R9 ;  /* 0x000000423b097223 */ /* 0x000fe40000010009 */
[----:B------:R-:W-:Y:S02]  /*0900*/  FADD.FTZ R21, R21, R66 ;  /* 0x0000004215157221 */ /* 0x000fe40000010000 */
[----:B------:R-:W-:-:S02]  /*0910*/  FFMA.FTZ R15, R37, R42, R15 ;  /* 0x0000002a250f7223 */ /* 0x000fc4000001000f */
[----:B------:R-:W-:Y:S02]  /*0920*/  FADD.FTZ R19, R19, R42 ;  /* 0x0000002a13137221 */ /* 0x000fe40000010000 */
[----:B------:R-:W-:Y:S02]  /*0930*/  FFMA.FTZ R61, R37, R36, R43 ;  /* 0x00000024253d7223 */ /* 0x000fe4000001002b */
.L_x_493:
[----:B------:R-:W-:Y:S05]  /*0940*/  BSYNC B0 ;  /* 0x0000000000007941 */ /* 0x000fea0003800000 */
.L_x_491:
[----:B------:R-:W-:Y:S05]  /*0950*/  BRA.DIV ~URZ, `(.L_x_494) ;  /* 0x000010a27f007947 */ /* 0x000fea000b800000 */
[----:B------:R2:W3:Y:S02]  /*0960*/  SHFL.BFLY PT, R63, R62, 0x1, 0x1f ;  /* 0x0c201f003e3f7f89 */ /* 0x0004e400000e0000 */
.L_x_523:
[----:B------:R-:W-:Y:S05]  /*0970*/  BRA.DIV ~URZ, `(.L_x_495) ;  /* 0x000011027f007947 */ /* 0x000fea000b800000 */
[----:B------:R-:W4:Y:S01]  /*0980*/  SHFL.BFLY PT, R42, R61, 0x1, 0x1f ;  /* 0x0c201f003d2a7f89 */ /* 0x000f2200000e0000 */
[----:B---3--:R-:W-:-:S05]  /*0990*/  FADD.FTZ R68, R63, R62 ;  /* 0x0000003e3f447221 */ /* 0x008fca0000010000 */
[----:B------:R-:W3:Y:S01]  /*09a0*/  SHFL.BFLY PT, R43, R68, 0x2, 0x1f ;  /* 0x0c401f00442b7f89 */ /* 0x000ee200000e0000 */
[----:B----4-:R-:W-:-:S05]  /*09b0*/  FADD.FTZ R42, R42, R61 ;  /* 0x0000003d2a2a7221 */ /* 0x010fca0000010000 */
[----:B------:R-:W4:Y:S01]  /*09c0*/  SHFL.BFLY PT, R63, R42, 0x2, 0x1f ;  /* 0x0c401f002a3f7f89 */ /* 0x000f2200000e0000 */
[----:B---3--:R-:W-:-:S05]  /*09d0*/  FADD.FTZ R43, R43, R68 ;  /* 0x000000442b2b7221 */ /* 0x008fca0000010000 */
[----:B--2---:R-:W2:Y:S01]  /*09e0*/  SHFL.BFLY PT, R62, R43, 0x4, 0x1f ;  /* 0x0c801f002b3e7f89 */ /* 0x004ea200000e0000 */
[----:B-1--4-:R-:W-:-:S05]  /*09f0*/  FADD.FTZ R64, R42, R63 ;  /* 0x0000003f2a407221 */ /* 0x012fca0000010000 */
[----:B------:R-:W1:Y:S01]  /*0a00*/  SHFL.BFLY PT, R63, R64, 0x4, 0x1f ;  /* 0x0c801f00403f7f89 */ /* 0x000e6200000e0000 */
        /* <DEDUP_REMOVED lines=8> */
.L_x_524:
[----:B------:R-:W-:Y:S01]  /*0a90*/  BSSY B0, `(.L_x_496) ;  /* 0x00000a7000007945 */ /* 0x000fe20003800000 */
[----:B------:R-:W-:Y:S05]  /*0aa0*/  @!P1 BRA `(.L_x_497) ;  /* 0x00000a5000009947 */ /* 0x000fea0003800000 */
[----:B-----5:R-:W-:Y:S01]  /*0ab0*/  ISETP.GE.AND P3, PT, R2, 0x1, PT ;  /* 0x000000010200780c */ /* 0x020fe20003f66270 */
[----:B---3--:R-:W-:Y:S01]  /*0ac0*/  FADD.FTZ R63, R63, R62 ;  /* 0x0000003e3f3f7221 */ /* 0x008fe20000010000 */
[----:B0-----:R-:W-:Y:S01]  /*0ad0*/  ISETP.NE.AND P0, PT, R48, RZ, PT ;  /* 0x000000ff3000720c */ /* 0x001fe20003f05270 */
[----:B-1----:R-:W-:Y:S01]  /*0ae0*/  FADD.FTZ R42, R42, R61 ;  /* 0x0000003d2a2a7221 */ /* 0x002fe20000010000 */
[----:B------:R-:W-:Y:S01]  /*0af0*/  BSSY B1, `(.L_x_498) ;  /* 0x000001c000017945 */ /* 0x000fe20003800000 */
[----:B------:R-:W-:Y:S02]  /*0b00*/  FMUL.FTZ R63, R63, c[0x0][0x1e0] ;  /* 0x000078003f3f7a20 */ /* 0x000fe40000410000 */
[----:B------:R-:W-:-:S06]  /*0b10*/  FMUL.FTZ R42, R42, c[0x0][0x1e0] ;  /* 0x000078002a2a7a20 */ /* 0x000fcc0000410000 */
[----:B------:R-:W-:-:S05]  /*0b20*/  @P3 IADD3 R2, R2, -0x1, RZ ;  /* 0xffffffff02023810 */ /* 0x000fca0007ffe0ff */
[----:B------:R-:W-:-:S05]  /*0b30*/  @P3 IMAD R2, R2, c[0x0][0x168], RZ ;  /* 0x00005a0002023a24 */ /* 0x000fca00078e02ff */
[----:B------:R-:W-:-:S04]  /*0b40*/  @P3 SHF.R.S32.HI R43, RZ, 0x1f, R2 ;  /* 0x0000001fff2b3819 */ /* 0x000fc80000011402 */
[----:B------:R-:W-:Y:S02]  /*0b50*/  @P3 LEA.HI R43, R43, R2, RZ, 0x3 ;  /* 0x000000022b2b3211 */ /* 0x000fe400078f18ff */
[----:B------:R-:W-:Y:S02]  /*0b60*/  MOV R2, RZ ;  /* 0x000000ff00027202 */ /* 0x000fe40000000f00 */
[----:B------:R-:W-:Y:S02]  /*0b70*/  @P3 LEA.HI.SX32 R2, R43, R50, 0x1d ;  /* 0x000000322b023211 */ /* 0x000fe400078feaff */
[----:B------:R-:W-:Y:S01]  /*0b80*/  FSEL R43, R63, RZ, !P0 ;  /* 0x000000ff3f2b7208 */ /* 0x000fe20004000000 */
[----:B------:R-:W-:Y:S05]  /*0b90*/  @P2 BRA `(.L_x_499) ;  /* 0x0000008000002947 */ /* 0x000fea0003800000 */
[----:B------:R-:W-:Y:S01]  /*0ba0*/  ULDC.64 UR6, c[0x0][0x218] ;  /* 0x0000860000067ab9 */ /* 0x000fe20000000a00 */
[----:B--2---:R-:W-:Y:S01]  /*0bb0*/  HFMA2.MMA R62, -RZ, RZ, 0, 0 ;  /* 0x00000000ff3e7435 */ /* 0x004fe200000001ff */
[----:B------:R-:W-:-:S04]  /*0bc0*/  UISETP.NE.U32.AND UP0, UPT, URZ, UR6, UPT ;  /* 0x000000063f00728c */ /* 0x000fc8000bf05070 */
[----:B------:R-:W-:-:S06]  /*0bd0*/  UISETP.NE.AND.EX UP0, UPT, URZ, UR7, UPT, UP0 ;  /* 0x000000073f00728c */ /* 0x000fcc000bf05300 */
[----:B------:R-:W-:-:S13]  /*0be0*/  PLOP3.LUT P4, PT, PT, PT, UP0, 0x80, 0x0 ;  /* 0x000000000000781c */ /* 0x000fda0003f8f008 */
[----:B------:R-:W-:Y:S05]  /*0bf0*/  @!P4 BRA `(.L_x_500) ;  /* 0x000000b00000c947 */ /* 0x000fea0003800000 */
[----:B------:R-:W-:Y:S01]  /*0c00*/  HADD2.F32 R62, -RZ, R24.H0_H0 ;  /* 0x20000018ff3e7230 */ /* 0x000fe20000004100 */
[----:B------:R-:W-:Y:S05]  /*0c10*/  BRA `(.L_x_500) ;  /* 0x0000009000007947 */ /* 0x000fea0003800000 */
.L_x_499:
[----:B------:R-:W-:Y:S01]  /*0c20*/  ULDC.64 UR6, c[0x0][0x218] ;  /* 0x0000860000067ab9 */ /* 0x000fe20000000a00 */
[----:B--2---:R-:W-:Y:S01]  /*0c30*/  FFMA.FTZ R62, R60, R42, R43 ;  /* 0x0000002a3c3e7223 */ /* 0x004fe2000001002b */
[----:B------:R-:W-:-:S03]  /*0c40*/  UISETP.NE.U32.AND UP0, UPT, URZ, UR6, UPT ;  /* 0x000000063f00728c */ /* 0x000fc6000bf05070 */
[----:B------:R-:W-:Y:S01]  /*0c50*/  FADD.FTZ R62, R53, -R62 ;  /* 0x8000003e353e7221 */ /* 0x000fe20000010000 */
[----:B------:R-:W-:-:S03]  /*0c60*/  UISETP.NE.AND.EX UP0, UPT, URZ, UR7, UPT, UP0 ;  /* 0x000000073f00728c */ /* 0x000fc6000bf05300 */
[----:B------:R-:W-:-:S03]  /*0c70*/  FMUL.FTZ R62, R3, R62 ;  /* 0x0000003e033e7220 */ /* 0x000fc60000410000 */
[----:B------:R-:W-:-:S13]  /*0c80*/  PLOP3.LUT P4, PT, PT, PT, UP0, 0x80, 0x0 ;  /* 0x000000000000781c */ /* 0x000fda0003f8f008 */
[----:B------:R-:W-:-:S05]  /*0c90*/  @P4 HADD2.F32 R61, -RZ, R24.H0_H0 ;  /* 0x20000018ff3d4230 */ /* 0x000fca0000004100 */
[----:B------:R-:W-:Y:S02]  /*0ca0*/  @P4 FADD.FTZ R62, R62, R61 ;  /* 0x0000003d3e3e4221 */ /* 0x000fe40000010000 */
.L_x_500:
[----:B------:R-:W-:Y:S05]  /*0cb0*/  BSYNC B1 ;  /* 0x0000000000017941 */ /* 0x000fea0003800000 */
.L_x_498:
[----:B------:R-:W-:Y:S01]  /*0cc0*/  ISETP.NE.U32.AND P0, PT, RZ, c[0x0][0x258], PT ;  /* 0x00009600ff007a0c */ /* 0x000fe20003f05070 */
[----:B------:R-:W-:Y:S01]  /*0cd0*/  @P3 FMUL.FTZ R61, R62, c[0x0][0x1ec] ;  /* 0x00007b003e3d3a20 */ /* 0x000fe20000410000 */
[----:B------:R-:W-:Y:S02]  /*0ce0*/  BSSY B1, `(.L_x_501) ;  /* 0x0000010000017945 */ /* 0x000fe40003800000 */
[----:B------:R-:W-:Y:S02]  /*0cf0*/  ISETP.NE.AND.EX P0, PT, RZ, c[0x0][0x25c], PT, P0 ;  /* 0x00009700ff007a0c */ /* 0x000fe40003f05300 */
[----:B------:R-:W-:-:S04]  /*0d00*/  @P3 F2FP.PACK_AB R61, RZ, R61 ;  /* 0x0000003dff3d323e */ /* 0x000fc800000000ff */
[----:B------:R-:W-:-:S07]  /*0d10*/  @P3 PRMT R32, R61, 0x7610, R32 ;  /* 0x000076103d203816 */ /* 0x000fce0000000020 */
[----:B------:R-:W-:-:S04]  /*0d20*/  @P0 F2FP.PACK_AB R62, RZ, R62 ;  /* 0x0000003eff3e023e */ /* 0x000fc800000000ff */
[----:B------:R-:W-:Y:S01]  /*0d30*/  @P0 PRMT R28, R62, 0x7610, R28 ;  /* 0x000076103e1c0816 */ /* 0x000fe2000000001c */
[----:B------:R-:W-:Y:S05]  /*0d40*/  @P2 BRA `(.L_x_502) ;  /* 0x0000004000002947 */ /* 0x000fea0003800000 */
[----:B------:R-:W-:Y:S01]  /*0d50*/  IMAD.MOV.U32 R62, RZ, RZ, RZ ;  /* 0x000000ffff3e7224 */ /* 0x000fe200078e00ff */
[----:B------:R-:W-:Y:S05]  /*0d60*/  @!P4 BRA `(.L_x_503) ;  /* 0x000000700000c947 */ /* 0x000fea0003800000 */
[----:B------:R-:W-:Y:S01]  /*0d70*/  HADD2.F32 R62, -RZ, R24.H1_H1 ;  /* 0x30000018ff3e7230 */ /* 0x000fe20000004100 */
[----:B------:R-:W-:Y:S05]  /*0d80*/  BRA `(.L_x_503) ;  /* 0x0000005000007947 */ /* 0x000fea0003800000 */
.L_x_502:
[----:B------:R-:W-:-:S04]  /*0d90*/  FFMA.FTZ R61, R59, R42, R43 ;  /* 0x0000002a3b3d7223 */ /* 0x000fc8000001002b */
[----:B------:R-:W-:Y:S01]  /*0da0*/  FADD.FTZ R62, R52, -R61 ;  /* 0x8000003d343e7221 */ /* 0x000fe20000010000 */
[----:B------:R-:W-:-:S03]  /*0db0*/  @P4 HADD2.F32 R61, -RZ, R24.H1_H1 ;  /* 0x30000018ff3d4230 */ /* 0x000fc60000004100 */
[----:B------:R-:W-:-:S04]  /*0dc0*/  FMUL.FTZ R62, R3, R62 ;  /* 0x0000003e033e7220 */ /* 0x000fc80000410000 */
[----:B------:R-:W-:Y:S02]  /*0dd0*/  @P4 FADD.FTZ R62, R62, R61 ;  /* 0x0000003d3e3e4221 */ /* 0x000fe40000010000 */
.L_x_503:
[----:B------:R-:W-:Y:S05]  /*0de0*/  BSYNC B1 ;  /* 0x0000000000017941 */ /* 0x000fea0003800000 */
.L_x_501:
[----:B------:R-:W-:Y:S01]  /*0df0*/  @P3 FMUL.FTZ R61, R62, c[0x0][0x1ec] ;  /* 0x00007b003e3d3a20 */ /* 0x000fe20000410000 */
[----:B------:R-:W-:Y:S01]  /*0e00*/  @P0 F2FP.PACK_AB R62, RZ, R62 ;  /* 0x0000003eff3e023e */ /* 0x000fe200000000ff */
[----:B------:R-:W-:Y:S03]  /*0e10*/  BSSY B1, `(.L_x_504) ;  /* 0x000000e000017945 */ /* 0x000fe60003800000 */
[----:B------:R-:W-:Y:S02]  /*0e20*/  @P3 F2FP.PACK_AB R61, RZ, R61 ;  /* 0x0000003dff3d323e */ /* 0x000fe400000000ff */
[----:B------:R-:W-:Y:S02]  /*0e30*/  @P0 PRMT R28, R28, 0x5410, R62 ;  /* 0x000054101c1c0816 */ /* 0x000fe4000000003e */
[----:B------:R-:W-:Y:S01]  /*0e40*/  @P3 PRMT R32, R32, 0x5410, R61 ;  /* 0x0000541020203816 */ /* 0x000fe2000000003d */
[----:B------:R-:W-:Y:S05]  /*0e50*/  @P2 BRA `(.L_x_505) ;  /* 0x0000004000002947 */ /* 0x000fea0003800000 */
[----:B------:R-:W-:Y:S01]  /*0e60*/  MOV R62, RZ ;  /* 0x000000ff003e7202 */ /* 0x000fe20000000f00 */
[----:B------:R-:W-:Y:S05]  /*0e70*/  @!P4 BRA `(.L_x_506) ;  /* 0x000000700000c947 */ /* 0x000fea0003800000 */
[----:B------:R-:W-:Y:S01]  /*0e80*/  HADD2.F32 R62, -RZ, R25.H0_H0 ;  /* 0x20000019ff3e7230 */ /* 0x000fe20000004100 */
[----:B------:R-:W-:Y:S05]  /*0e90*/  BRA `(.L_x_506) ;  /* 0x0000005000007947 */ /* 0x000fea0003800000 */
.L_x_505:
[----:B------:R-:W-:Y:S01]  /*0ea0*/  FFMA.FTZ R62, R58, R42, R43 ;  /* 0x0000002a3a3e7223 */ /* 0x000fe2000001002b */
[----:B------:R-:W-:-:S03]  /*0eb0*/  @P4 HADD2.F32 R61, -RZ, R25.H0_H0 ;  /* 0x20000019ff3d4230 */ /* 0x000fc60000004100 */
[----:B------:R-:W-:-:S04]  /*0ec0*/  FADD.FTZ R62, R51, -R62 ;  /* 0x8000003e333e7221 */ /* 0x000fc80000010000 */
[----:B------:R-:W-:-:S04]  /*0ed0*/  FMUL.FTZ R62, R3, R62 ;  /* 0x0000003e033e7220 */ /* 0x000fc80000410000 */
[----:B------:R-:W-:Y:S02]  /*0ee0*/  @P4 FADD.FTZ R62, R62, R61 ;  /* 0x0000003d3e3e4221 */ /* 0x000fe40000010000 */
.L_x_506:
[----:B------:R-:W-:Y:S05]  /*0ef0*/  BSYNC B1 ;  /* 0x0000000000017941 */ /* 0x000fea0003800000 */
.L_x_504:
[----:B------:R-:W-:Y:S01]  /*0f00*/  @P3 FMUL.FTZ R61, R62, c[0x0][0x1ec] ;  /* 0x00007b003e3d3a20 */ /* 0x000fe20000410000 */
[----:B------:R-:W-:Y:S01]  /*0f10*/  @P0 F2FP.PACK_AB R62, RZ, R62 ;  /* 0x0000003eff3e023e */ /* 0x000fe200000000ff */
[----:B------:R-:W-:Y:S03]  /*0f20*/  BSSY B1, `(.L_x_507) ;  /* 0x000000e000017945 */ /* 0x000fe60003800000 */
[----:B------:R-:W-:Y:S02]  /*0f30*/  @P3 F2FP.PACK_AB R61, RZ, R61 ;  /* 0x0000003dff3d323e */ /* 0x000fe400000000ff */
[----:B------:R-:W-:Y:S02]  /*0f40*/  @P0 PRMT R29, R62, 0x7610, R29 ;  /* 0x000076103e1d0816 */ /* 0x000fe4000000001d */
[----:B------:R-:W-:Y:S01]  /*0f50*/  @P3 PRMT R33, R61, 0x7610, R33 ;  /* 0x000076103d213816 */ /* 0x000fe20000000021 */
[----:B------:R-:W-:Y:S05]  /*0f60*/  @P2 BRA `(.L_x_508) ;  /* 0x0000004000002947 */ /* 0x000fea0003800000 */
[----:B------:R-:W-:Y:S01]  /*0f70*/  HFMA2.MMA R62, -RZ, RZ, 0, 0 ;  /* 0x00000000ff3e7435 */ /* 0x000fe200000001ff */
[----:B------:R-:W-:Y:S05]  /*0f80*/  @!P4 BRA `(.L_x_509) ;  /* 0x000000700000c947 */ /* 0x000fea0003800000 */
[----:B------:R-:W-:Y:S01]  /*0f90*/  HADD2.F32 R62, -RZ, R25.H1_H1 ;  /* 0x30000019ff3e7230 */ /* 0x000fe20000004100 */
[----:B------:R-:W-:Y:S05]  /*0fa0*/  BRA `(.L_x_509) ;  /* 0x0000005000007947 */ /* 0x000fea0003800000 */
.L_x_508:
[----:B------:R-:W-:Y:S01]  /*0fb0*/  FFMA.FTZ R62, R56, R42, R43 ;  /* 0x0000002a383e7223 */ /* 0x000fe2000001002b */
[----:B------:R-:W-:-:S03]  /*0fc0*/  @P4 HADD2.F32 R61, -RZ, R25.H1_H1 ;  /* 0x30000019ff3d4230 */ /* 0x000fc60000004100 */
[----:B------:R-:W-:-:S04]  /*0fd0*/  FADD.FTZ R62, R41, -R62 ;  /* 0x8000003e293e7221 */ /* 0x000fc80000010000 */
[----:B------:R-:W-:-:S04]  /*0fe0*/  FMUL.FTZ R62, R3, R62 ;  /* 0x0000003e033e7220 */ /* 0x000fc80000410000 */
[----:B------:R-:W-:Y:S02]  /*0ff0*/  @P4 FADD.FTZ R62, R62, R61 ;  /* 0x0000003d3e3e4221 */ /* 0x000fe40000010000 */
.L_x_509:
[----:B------:R-:W-:Y:S05]  /*1000*/  BSYNC B1 ;  /* 0x0000000000017941 */ /* 0x000fea0003800000 */
.L_x_507:
        /* <DEDUP_REMOVED lines=11> */
.L_x_511:
[----:B------:R-:W-:-:S04]  /*10c0*/  FFMA.FTZ R61, R57, R42, R43 ;  /* 0x0000002a393d7223 */ /* 0x000fc8000001002b */
[----:B------:R-:W-:Y:S01]  /*10d0*/  FADD.FTZ R62, R40, -R61 ;  /* 0x8000003d283e7221 */ /* 0x000fe20000010000 */
[----:B------:R-:W-:-:S03]  /*10e0*/  @P4 HADD2.F32 R61, -RZ, R26.H0_H0 ;  /* 0x2000001aff3d4230 */ /* 0x000fc60000004100 */
[----:B------:R-:W-:-:S04]  /*10f0*/  FMUL.FTZ R62, R3, R62 ;  /* 0x0000003e033e7220 */ /* 0x000fc80000410000 */
[----:B------:R-:W-:Y:S02]  /*1100*/  @P4 FADD.FTZ R62, R62, R61 ;  /* 0x0000003d3e3e4221 */ /* 0x000fe40000010000 */
.L_x_512:
[----:B------:R-:W-:Y:S05]  /*1110*/  BSYNC B1 ;  /* 0x0000000000017941 */ /* 0x000fea0003800000 */
.L_x_510:
        /* <DEDUP_REMOVED lines=11> */
.L_x_514:
[----:B------:R-:W-:Y:S01]  /*11d0*/  FFMA.FTZ R62, R54, R42, R43 ;  /* 0x0000002a363e7223 */ /* 0x000fe2000001002b */
[----:B------:R-:W-:-:S03]  /*11e0*/  @P4 HADD2.F32 R61, -RZ, R26.H1_H1 ;  /* 0x3000001aff3d4230 */ /* 0x000fc60000004100 */
[----:B------:R-:W-:-:S04]  /*11f0*/  FADD.FTZ R62, R39, -R62 ;  /* 0x8000003e273e7221 */ /* 0x000fc80000010000 */
[----:B------:R-:W-:-:S04]  /*1200*/  FMUL.FTZ R62, R3, R62 ;  /* 0x0000003e033e7220 */ /* 0x000fc80000410000 */
[----:B------:R-:W-:Y:S02]  /*1210*/  @P4 FADD.FTZ R62, R62, R61 ;  /* 0x0000003d3e3e4221 */ /* 0x000fe40000010000 */
.L_x_515:
[----:B------:R-:W-:Y:S05]  /*1220*/  BSYNC B1 ;  /* 0x0000000000017941 */ /* 0x000fea0003800000 */
.L_x_513:
        /* <DEDUP_REMOVED lines=11> */
.L_x_517:
[----:B------:R-:W-:-:S04]  /*12e0*/  FFMA.FTZ R61, R55, R42, R43 ;  /* 0x0000002a373d7223 */ /* 0x000fc8000001002b */
[----:B------:R-:W-:Y:S01]  /*12f0*/  FADD.FTZ R62, R38, -R61 ;  /* 0x8000003d263e7221 */ /* 0x000fe20000010000 */
[----:B------:R-:W-:-:S03]  /*1300*/  @P4 HADD2.F32 R61, -RZ, R27.H0_H0 ;  /* 0x2000001bff3d4230 */ /* 0x000fc60000004100 */
[----:B------:R-:W-:-:S04]  /*1310*/  FMUL.FTZ R62, R3, R62 ;  /* 0x0000003e033e7220 */ /* 0x000fc80000410000 */
[----:B------:R-:W-:Y:S02]  /*1320*/  @P4 FADD.FTZ R62, R62, R61 ;  /* 0x0000003d3e3e4221 */ /* 0x000fe40000010000 */
.L_x_518:
[----:B------:R-:W-:Y:S05]  /*1330*/  BSYNC B1 ;  /* 0x0000000000017941 */ /* 0x000fea0003800000 */
.L_x_516:
[----:B------:R-:W-:Y:S01]  /*1340*/  @P3 FMUL.FTZ R61, R62, c[0x0][0x1ec] ;  /* 0x00007b003e3d3a20 */ /* 0x000fe20000410000 */
[----:B------:R-:W-:Y:S01]  /*1350*/  @P0 F2FP.PACK_AB R62, RZ, R62 ;  /* 0x0000003eff3e023e */ /* 0x000fe200000000ff */
[----:B------:R-:W-:Y:S03]  /*1360*/  BSSY B1, `(.L_x_519) ;  /* 0x000000e000017945 */ /* 0x000fe60003800000 */
[----:B------:R-:W-:Y:S02]  /*1370*/  @P3 F2FP.PACK_AB R61, RZ, R61 ;  /* 0x0000003dff3d323e */ /* 0x000fe400000000ff */
[----:B------:R-:W-:Y:S02]  /*1380*/  @P0 PRMT R31, R62, 0x7610, R31 ;  /* 0x000076103e1f0816 */ /* 0x000fe4000000001f */
[----:B------:R-:W-:Y:S01]  /*1390*/  @P3 PRMT R35, R61, 0x7610, R35 ;  /* 0x000076103d233816 */ /* 0x000fe20000000023 */
[----:B------:R-:W-:Y:S05]  /*13a0*/  @P2 BRA `(.L_x_520) ;  /* 0x0000004000002947 */ /* 0x000fea0003800000 */
[----:B------:R-:W-:Y:S01]  /*13b0*/  IMAD.MOV.U32 R3, RZ, RZ, RZ ;  /* 0x000000ffff037224 */ /* 0x000fe200078e00ff */
[----:B------:R-:W-:Y:S05]  /*13c0*/  @!P4 BRA `(.L_x_521) ;  /* 0x000000700000c947 */ /* 0x000fea0003800000 */
[----:B------:R-:W-:Y:S01]  /*13d0*/  HADD2.F32 R3, -RZ, R27.H1_H1 ;  /* 0x3000001bff037230 */ /* 0x000fe20000004100 */
[----:B------:R-:W-:Y:S05]  /*13e0*/  BRA `(.L_x_521) ;  /* 0x0000005000007947 */ /* 0x000fea0003800000 */
.L_x_520:
[----:B------:R-:W-:Y:S01]  /*13f0*/  FFMA.FTZ R43, R37, R42, R43 ;  /* 0x0000002a252b7223 */ /* 0x000fe2000001002b */
[----:B------:R-:W-:-:S03]  /*1400*/  @P4 HADD2.F32 R62, -RZ, R27.H1_H1 ;  /* 0x3000001bff3e4230 */ /* 0x000fc60000004100 */
[----:B------:R-:W-:-:S04]  /*1410*/  FADD.FTZ R42, R36, -R43 ;  /* 0x8000002b242a7221 */ /* 0x000fc80000010000 */
[----:B------:R-:W-:-:S04]  /*1420*/  FMUL.FTZ R3, R3, R42 ;  /* 0x0000002a03037220 */ /* 0x000fc80000410000 */
[----:B------:R-:W-:Y:S02]  /*1430*/  @P4 FADD.FTZ R3, R3, R62 ;  /* 0x0000003e03034221 */ /* 0x000fe40000010000 */
.L_x_521:
[----:B------:R-:W-:Y:S05]  /*1440*/  BSYNC B1 ;  /* 0x0000000000017941 */ /* 0x000fea0003800000 */
.L_x_519:
[----:B------:R-:W-:Y:S01]  /*1450*/  @P3 FMUL.FTZ R42, R3, c[0x0][0x1ec] ;  /* 0x00007b00032a3a20 */ /* 0x000fe20000410000 */
[----:B------:R-:W-:Y:S02]  /*1460*/  @P0 MOV R43, 0x10 ;  /* 0x00000010002b0802 */ /* 0x000fe40000000f00 */
[----:B------:R-:W-:Y:S02]  /*1470*/  @P0 F2FP.PACK_AB R61, RZ, R3 ;  /* 0x00000003ff3d023e */ /* 0x000fe400000000ff */
[----:B------:R-:W-:Y:S02]  /*1480*/  @P3 MOV R3, 0x10 ;  /* 0x0000001000033802 */ /* 0x000fe40000000f00 */
[----:B------:R-:W-:Y:S01]  /*1490*/  @P3 F2FP.PACK_AB R62, RZ, R42 ;  /* 0x0000002aff3e323e */ /* 0x000fe200000000ff */
[----:B------:R-:W-:Y:S01]  /*14a0*/  @P0 IMAD.WIDE.U32 R42, R0, R43, c[0x0][0x258] ;  /* 0x00009600002a0625 */ /* 0x000fe200078e002b */
[----:B------:R-:W-:Y:S02]  /*14b0*/  @P0 PRMT R31, R31, 0x5410, R61 ;  /* 0x000054101f1f0816 */ /* 0x000fe4000000003d */
[----:B------:R-:W-:Y:S01]  /*14c0*/  @P3 PRMT R35, R35, 0x5410, R62 ;  /* 0x0000541023233816 */ /* 0x000fe2000000003e */
[----:B------:R-:W-:-:S02]  /*14d0*/  @P3 IMAD.WIDE.U32 R2, R2, R3, c[0x0][0x248] ;  /* 0x0000920002023625 */ /* 0x000fc400078e0003 */
[----:B------:R0:W-:Y:S04]  /*14e0*/  @P0 STG.E.128 [R42.64], R28 ;  /* 0x0000001c2a000986 */ /* 0x0001e8000c101d04 */
[----:B------:R0:W-:Y:S02]  /*14f0*/  @P3 STG.E.128 [R2.64], R32 ;  /* 0x0000002002003986 */ /* 0x0001e4000c101d04 */
.L_x_497:
[----:B------:R-:W-:Y:S05]  /*1500*/  BSYNC B0 ;  /* 0x0000000000007941 */ /* 0x000fea0003800000 */
.L_x_496:
[----:B------:R-:W-:-:S04]  /*1510*/  MOV R0, c[0x0][0x160] ;  /* 0x0000580000007a02 */ /* 0x000fc80000000f00 */
[----:B------:R-:W-:-:S04]  /*1520*/  LEA R49, R0, R49, 0x2 ;  /* 0x0000003100317211 */ /* 0x000fc800078e10ff */
[----:B------:R-:W-:-:S13]  /*1530*/  ISETP.GE.AND P0, PT, R49, c[0x0][0x164], PT ;  /* 0x0000590031007a0c */ /* 0x000fda0003f06270 */
[----:B0123-5:R-:W-:Y:S01]  /*1540*/  @P0 CALL.REL.NOINC `(.L_x_490) ;  /* 0x0000001000000944 */ /* 0x02ffe20003c00000 */
[----:B------:R-:W-:Y:S05]  /*1550*/  BRA `(.L_x_522) ;  /* 0xffffece000007947 */ /* 0x000fea000383ffff */
.L_x_490:
        /* <DEDUP_REMOVED lines=42> */
[----:B------:R-:W-:Y:S02]  /*1800*/  IADD3.X R8, R8, c[0x0][0x224], RZ, P3, !PT ;  /* 0x0000890008087a10 */ /* 0x000fe40001ffe4ff */
[----:B------:R-:W-:Y:S01]  /*1810*/  @P1 MOV R2, R9 ;  /* 0x0000000900021202 */ /* 0x000fe20000000f00 */
[----:B------:R-:W3:Y:S01]  /*1820*/  LDS R17, [R24.X4+0x200] ;  /* 0x0002000018117984 */ /* 0x000ee20000004800 */
[----:B------:R-:W-:-:S02]  /*1830*/  @P1 IADD3 R9, P2, R9, 0x200, RZ ;  /* 0x0000020009091810 */ /* 0x000fc40007f5e0ff */
[----:B------:R-:W-:Y:S01]  /*1840*/  @P1 MOV R3, R10 ;  /* 0x0000000a00031202 */ /* 0x000fe20000000f00 */
[----:B------:R-:W4:Y:S01]  /*1850*/  LDS R23, [R24.X4+0xc00] ;  /* 0x000c000018177984 */ /* 0x000f220000004800 */
[----:B------:R-:W-:Y:S01]  /*1860*/  @P1 MOV R4, R7 ;  /* 0x0000000700041202 */ /* 0x000fe20000000f00 */
[----:B------:R-:W-:Y:S01]  /*1870*/  @P1 IMAD.X R10, RZ, RZ, R10, P2 ;  /* 0x000000ffff0a1224 */ /* 0x000fe200010e060a */
[----:B------:R-:W-:Y:S01]  /*1880*/  @P1 MOV R5, R8 ;  /* 0x0000000800051202 */ /* 0x000fe20000000f00 */
[----:B------:R-:W4:Y:S01]  /*1890*/  LDS R18, [R24.X4+0x600] ;  /* 0x0006000018127984 */ /* 0x000f220000004800 */
[----:B------:R-:W-:-:S03]  /*18a0*/  @P1 IADD3 R7, P3, R7, 0x200, RZ ;  /* 0x0000020007071810 */ /* 0x000fc60007f7e0ff */
[----:B------:R-:W4:Y:S01]  /*18b0*/  LDS R20, [R24.X4+0xa00] ;  /* 0x000a000018147984 */ /* 0x000f220000004800 */
[----:B------:R-:W-:-:S03]  /*18c0*/  @P1 IADD3.X R8, RZ, R8, RZ, P3, !PT ;  /* 0x00000008ff081210 */ /* 0x000fc60001ffe4ff */
        /* <DEDUP_REMOVED lines=12> */
[----:B------:R-:W-:Y:S02]  /*1990*/  MOV R3, R10 ;  /* 0x0000000a00037202 */ /* 0x000fe40000000f00 */
[----:B-1----:R-:W-:Y:S02]  /*19a0*/  MOV R4, R7 ;  /* 0x0000000700047202 */ /* 0x002fe40000000f00 */
[----:B------:R-:W-:Y:S01]  /*19b0*/  MOV R5, R8 ;  /* 0x0000000800057202 */ /* 0x000fe20000000f00 */
[----:B------:R-:W-:Y:S06]  /*19c0*/  @!P0 EXIT ;  /* 0x000000000000894d */ /* 0x000fec0003800000 */
[----:B------:R-:W-:Y:S04]  /*19d0*/  STG.E [R2.64], R17 ;  /* 0x0000001102007986 */ /* 0x000fe8000c101904 */
[----:B------:R-:W-:Y:S01]  /*19e0*/  STG.E [R4.64], R27 ;  /* 0x0000001b04007986 */ /* 0x000fe2000c101904 */
[----:B------:R-:W-:Y:S05]  /*19f0*/  EXIT ;  /* 0x000000000000794d */ /* 0x000fea0003800000 */
.L_x_494:
[----:B------:R-:W-:Y:S01]  /*1a00*/  HFMA2.MMA R66, -RZ, RZ, 0, 5.9604644775390625e-08 ;  /* 0x00000001ff427435 */ /* 0x000fe200000001ff */
[----:B------:R-:W-:Y:S01]  /*1a10*/  IMAD.MOV.U32 R67, RZ, RZ, R62 ;  /* 0x000000ffff437224 */ /* 0x000fe200078e003e */
[----:B-1----:R-:W-:-:S02]  /*1a20*/  MOV R65, 0x1f ;  /* 0x0000001f00417802 */ /* 0x002fc40000000f00 */
[----:B------:R-:W-:Y:S02]  /*1a30*/  MOV R64, 0xffffffff ;  /* 0xffffffff00407802 */ /* 0x000fe40000000f00 */
[----:B------:R-:W-:Y:S02]  /*1a40*/  MOV R42, 0x1a60 ;  /* 0x00001a60002a7802 */ /* 0x000fe40000000f00 */
[----:B0----5:R-:W-:Y:S05]  /*1a50*/  CALL.REL.NOINC `($__internal_22_$__cuda_sm70_shflsync_bfly_p) ;  /* 0x0000046000007944 */ /* 0x021fea0003c00000 */
[----:B-1----:R-:W-:Y:S01]  /*1a60*/  MOV R63, R66 ;  /* 0x00000042003f7202 */ /* 0x002fe20000000f00 */
[----:B0-----:R-:W-:Y:S05]  /*1a70*/  BRA `(.L_x_523) ;  /* 0xffffeef000007947 */ /* 0x001fea000383ffff */
.L_x_495:
[----:B-1----:R-:W-:Y:S01]  /*1a80*/  HFMA2.MMA R65, -RZ, RZ, 0, 1.847743988037109375e-06 ;  /* 0x0000001fff417435 */ /* 0x002fe200000001ff */
[----:B------:R-:W-:Y:S01]  /*1a90*/  MOV R67, R61 ;  /* 0x0000003d00437202 */ /* 0x000fe20000000f00 */
[----:B------:R-:W-:Y:S01]  /*1aa0*/  IMAD.MOV.U32 R66, RZ, RZ, 0x1 ;  /* 0x00000001ff427424 */ /* 0x000fe200078e00ff */
[----:B------:R-:W-:Y:S02]  /*1ab0*/  MOV R64, 0xffffffff ;  /* 0xffffffff00407802 */ /* 0x000fe40000000f00 */
[----:B------:R-:W-:Y:S02]  /*1ac0*/  MOV R42, 0x1ae0 ;  /* 0x00001ae0002a7802 */ /* 0x000fe40000000f00 */
[----:B0-23-5:R-:W-:Y:S05]  /*1ad0*/  CALL.REL.NOINC `($__internal_22_$__cuda_sm70_shflsync_bfly_p) ;  /* 0x000003e000007944 */ /* 0x02dfea0003c00000 */
[----:B------:R-:W-:Y:S01]  /*1ae0*/  FADD.FTZ R62, R63, R62 ;  /* 0x0000003e3f3e7221 */ /* 0x000fe20000010000 */
[----:B0-----:R-:W-:Y:S01]  /*1af0*/  MOV R65, 0x1f ;  /* 0x0000001f00417802 */ /* 0x001fe20000000f00 */
[----:B-1----:R-:W-:Y:S01]  /*1b00*/  FADD.FTZ R61, R61, R66 ;  /* 0x000000423d3d7221 */ /* 0x002fe20000010000 */
[----:B------:R-:W-:Y:S01]  /*1b10*/  HFMA2.MMA R66, -RZ, RZ, 0, 1.1920928955078125e-07 ;  /* 0x00000002ff427435 */ /* 0x000fe200000001ff */
[----:B------:R-:W-:Y:S01]  /*1b20*/  MOV R64, 0xffffffff ;  /* 0xffffffff00407802 */ /* 0x000fe20000000f00 */
[----:B------:R-:W-:Y:S01]  /*1b30*/  IMAD.MOV.U32 R67, RZ, RZ, R62 ;  /* 0x000000ffff437224 */ /* 0x000fe200078e003e */
[----:B------:R-:W-:-:S03]  /*1b40*/  MOV R42, 0x1b60 ;  /* 0x00001b60002a7802 */ /* 0x000fc60000000f00 */
[----:B------:R-:W-:Y:S05]  /*1b50*/  CALL.REL.NOINC `($__internal_22_$__cuda_sm70_shflsync_bfly_p) ;  /* 0x0000036000007944 */ /* 0x000fea0003c00000 */
[----:B-1----:R-:W-:Y:S01]  /*1b60*/  MOV R63, R66 ;  /* 0x00000042003f7202 */ /* 0x002fe20000000f00 */
[----:B------:R-:W-:Y:S01]  /*1b70*/  HFMA2.MMA R66, -RZ, RZ, 0, 1.1920928955078125e-07 ;  /* 0x00000002ff427435 */ /* 0x000fe200000001ff */
[----:B0-----:R-:W-:-:S02]  /*1b80*/  MOV R67, R61 ;  /* 0x0000003d00437202 */ /* 0x001fc40000000f00 */
[----:B------:R-:W-:Y:S02]  /*1b90*/  MOV R65, 0x1f ;  /* 0x0000001f00417802 */ /* 0x000fe40000000f00 */
[----:B------:R-:W-:Y:S02]  /*1ba0*/  MOV R64, 0xffffffff ;  /* 0xffffffff00407802 */ /* 0x000fe40000000f00 */
[----:B------:R-:W-:Y:S02]  /*1bb0*/  MOV R42, 0x1bd0 ;  /* 0x00001bd0002a7802 */ /* 0x000fe40000000f00 */
[----:B------:R-:W-:Y:S05]  /*1bc0*/  CALL.REL.NOINC `($__internal_22_$__cuda_sm70_shflsync_bfly_p) ;  /* 0x000002f000007944 */ /* 0x000fea0003c00000 */
[----:B------:R-:W-:Y:S01]  /*1bd0*/  FADD.FTZ R62, R63, R62 ;  /* 0x0000003e3f3e7221 */ /* 0x000fe20000010000 */
[----:B0-----:R-:W-:Y:S01]  /*1be0*/  MOV R64, 0xffffffff ;  /* 0xffffffff00407802 */ /* 0x001fe20000000f00 */
[----:B-1----:R-:W-:Y:S01]  /*1bf0*/  FADD.FTZ R61, R61, R66 ;  /* 0x000000423d3d7221 */ /* 0x002fe20000010000 */
[----:B------:R-:W-:Y:S01]  /*1c00*/  HFMA2.MMA R66, -RZ, RZ, 0, 2.384185791015625e-07 ;  /* 0x00000004ff427435 */ /* 0x000fe200000001ff */
[----:B------:R-:W-:Y:S01]  /*1c10*/  IMAD.MOV.U32 R65, RZ, RZ, 0x1f ;  /* 0x0000001fff417424 */ /* 0x000fe200078e00ff */
[----:B------:R-:W-:Y:S02]  /*1c20*/  MOV R67, R62 ;  /* 0x0000003e00437202 */ /* 0x000fe40000000f00 */
[----:B------:R-:W-:-:S02]  /*1c30*/  MOV R42, 0x1c50 ;  /* 0x00001c50002a7802 */ /* 0x000fc40000000f00 */
[----:B------:R-:W-:Y:S05]  /*1c40*/  CALL.REL.NOINC `($__internal_22_$__cuda_sm70_shflsync_bfly_p) ;  /* 0x0000027000007944 */ /* 0x000fea0003c00000 */
[----:B-1----:R-:W-:Y:S01]  /*1c50*/  MOV R63, R66 ;  /* 0x00000042003f7202 */ /* 0x002fe20000000f00 */
[----:B------:R-:W-:Y:S01]  /*1c60*/  HFMA2.MMA R66, -RZ, RZ, 0, 2.384185791015625e-07 ;  /* 0x00000004ff427435 */ /* 0x000fe200000001ff */
[----:B0-----:R-:W-:Y:S01]  /*1c70*/  MOV R67, R61 ;  /* 0x0000003d00437202 */ /* 0x001fe20000000f00 */
[----:B------:R-:W-:Y:S01]  /*1c80*/  IMAD.MOV.U32 R64, RZ, RZ, -0x1 ;  /* 0xffffffffff407424 */ /* 0x000fe200078e00ff */
[----:B------:R-:W-:-:S02]  /*1c90*/  MOV R65, 0x1f ;  /* 0x0000001f00417802 */ /* 0x000fc40000000f00 */
[----:B------:R-:W-:Y:S02]  /*1ca0*/  MOV R42, 0x1cc0 ;  /* 0x00001cc0002a7802 */ /* 0x000fe40000000f00 */
[----:B------:R-:W-:Y:S05]  /*1cb0*/  CALL.REL.NOINC `($__internal_22_$__cuda_sm70_shflsync_bfly_p) ;  /* 0x0000020000007944 */ /* 0x000fea0003c00000 */
[----:B------:R-:W-:Y:S01]  /*1cc0*/  FADD.FTZ R62, R63, R62 ;  /* 0x0000003e3f3e7221 */ /* 0x000fe20000010000 */
[----:B0-----:R-:W-:Y:S01]  /*1cd0*/  MOV R65, 0x1f ;  /* 0x0000001f00417802 */ /* 0x001fe20000000f00 */
[----:B-1----:R-:W-:Y:S01]  /*1ce0*/  FADD.FTZ R61, R61, R66 ;  /* 0x000000423d3d7221 */ /* 0x002fe20000010000 */
[----:B------:R-:W-:Y:S01]  /*1cf0*/  HFMA2.MMA R66, -RZ, RZ, 0, 4.76837158203125e-07 ;  /* 0x00000008ff427435 */ /* 0x000fe200000001ff */
[----:B------:R-:W-:Y:S02]  /*1d00*/  MOV R64, 0xffffffff ;  /* 0xffffffff00407802 */ /* 0x000fe40000000f00 */
[----:B------:R-:W-:Y:S02]  /*1d10*/  MOV R67, R62 ;  /* 0x0000003e00437202 */ /* 0x000fe40000000f00 */
[----:B------:R-:W-:Y:S02]  /*1d20*/  MOV R42, 0x1d40 ;  /* 0x00001d40002a7802 */ /* 0x000fe40000000f00 */
[----:B------:R-:W-:Y:S05]  /*1d30*/  CALL.REL.NOINC `($__internal_22_$__cuda_sm70_shflsync_bfly_p) ;  /* 0x0000018000007944 */ /* 0x000fea0003c00000 */
[----:B0-----:R-:W-:Y:S01]  /*1d40*/  HFMA2.MMA R65, -RZ, RZ, 0, 1.847743988037109375e-06 ;  /* 0x0000001fff417435 */ /* 0x001fe200000001ff */
[----:B-1----:R-:W-:Y:S01]  /*1d50*/  MOV R63, R66 ;  /* 0x00000042003f7202 */ /* 0x002fe20000000f00 */
[----:B------:R-:W-:Y:S01]  /*1d60*/  IMAD.MOV.U32 R66, RZ, RZ, 0x8 ;  /* 0x00000008ff427424 */ /* 0x000fe200078e00ff */
[----:B------:R-:W-:-:S02]  /*1d70*/  MOV R67, R61 ;  /* 0x0000003d00437202 */ /* 0x000fc40000000f00 */
[----:B------:R-:W-:Y:S02]  /*1d80*/  MOV R64, 0xffffffff ;  /* 0xffffffff00407802 */ /* 0x000fe40000000f00 */
[----:B------:R-:W-:Y:S02]  /*1d90*/  MOV R42, 0x1db0 ;  /* 0x00001db0002a7802 */ /* 0x000fe40000000f00 */
[----:B------:R-:W-:Y:S05]  /*1da0*/  CALL.REL.NOINC `($__internal_22_$__cuda_sm70_shflsync_bfly_p) ;  /* 0x0000011000007944 */ /* 0x000fea0003c00000 */
[----:B------:R-:W-:Y:S01]  /*1db0*/  FADD.FTZ R62, R63, R62 ;  /* 0x0000003e3f3e7221 */ /* 0x000fe20000010000 */
[----:B0-----:R-:W-:Y:S01]  /*1dc0*/  MOV R65, 0x1f ;  /* 0x0000001f00417802 */ /* 0x001fe20000000f00 */
[----:B-1----:R-:W-:Y:S01]  /*1dd0*/  FADD.FTZ R61, R61, R66 ;  /* 0x000000423d3d7221 */ /* 0x002fe20000010000 */
[----:B------:R-:W-:Y:S01]  /*1de0*/  HFMA2.MMA R66, -RZ, RZ, 0, 9.5367431640625e-07 ;  /* 0x00000010ff427435 */ /* 0x000fe200000001ff */
[----:B------:R-:W-:Y:S02]  /*1df0*/  MOV R64, 0xffffffff ;  /* 0xffffffff00407802 */ /* 0x000fe40000000f00 */
[----:B------:R-:W-:Y:S02]  /*1e00*/  MOV R67, R62 ;  /* 0x0000003e00437202 */ /* 0x000fe40000000f00 */
[----:B------:R-:W-:-:S02]  /*1e10*/  MOV R42, 0x1e30 ;  /* 0x00001e30002a7802 */ /* 0x000fc40000000f00 */
[----:B------:R-:W-:Y:S05]  /*1e20*/  CALL.REL.NOINC `($__internal_22_$__cuda_sm70_shflsync_bfly_p) ;  /* 0x0000009000007944 */ /* 0x000fea0003c00000 */
[----:B-1----:R-:W-:Y:S01]  /*1e30*/  IMAD.MOV.U32 R63, RZ, RZ, R66 ;  /* 0x000000ffff3f7224 */ /* 0x002fe200078e0042 */
[----:B------:R-:W-:Y:S01]  /*1e40*/  HFMA2.MMA R66, -RZ, RZ, 0, 9.5367431640625e-07 ;  /* 0x00000010ff427435 */ /* 0x000fe200000001ff */
[----:B0-----:R-:W-:-:S02]  /*1e50*/  MOV R67, R61 ;  /* 0x0000003d00437202 */ /* 0x001fc40000000f00 */
[----:B------:R-:W-:Y:S02]  /*1e60*/  MOV R65, 0x1f ;  /* 0x0000001f00417802 */ /* 0x000fe40000000f00 */
[----:B------:R-:W-:Y:S02]  /*1e70*/  MOV R64, 0xffffffff ;  /* 0xffffffff00407802 */ /* 0x000fe40000000f00 */
[----:B------:R-:W-:Y:S02]  /*1e80*/  MOV R42, 0x1ea0 ;  /* 0x00001ea0002a7802 */ /* 0x000fe40000000f00 */
[----:B------:R-:W-:Y:S05]  /*1e90*/  CALL.REL.NOINC `($__internal_22_$__cuda_sm70_shflsync_bfly_p) ;  /* 0x0000002000007944 */ /* 0x000fea0003c00000 */
[----:B-1----:R-:W-:Y:S01]  /*1ea0*/  MOV R42, R66 ;  /* 0x00000042002a7202 */ /* 0x002fe20000000f00 */
[----:B0-----:R-:W-:Y:S05]  /*1eb0*/  BRA `(.L_x_524) ;  /* 0xffffebd000007947 */ /* 0x001fea000383ffff */
        .weak           $__internal_22_$__cuda_sm70_shflsync_bfly_p
        .type           $__internal_22_$__cuda_sm70_shflsync_bfly_p,@function
        .size           $__internal_22_$__cuda_sm70_shflsync_bfly_p,(.L_x_4402 - $__internal_22_$__cuda_sm70_shflsync_bfly_p)
$__internal_22_$__cuda_sm70_shflsync_bfly_p:
[----:B------:R-:W-:Y:S01]  /*1ec0*/  HFMA2.MMA R43, -RZ, RZ, 0, 0 ;  /* 0x00000000ff2b7435 */ /* 0x000fe200000001ff */
[----:B------:R-:W-:Y:S04]  /*1ed0*/  WARPSYNC R64 ;  /* 0x0000004000007348 */ /* 0x000fe80003800000 */
[----:B------:R0:W1:Y:S01]  /*1ee0*/  SHFL.BFLY PT, R66, R67, R66, R65 ;  /* 0x0c00004243427389 */ /* 0x00006200000e0041 */
[----:B------:R-:W-:Y:S05]  /*1ef0*/  RET.REL.NODEC R42 `(_ZN10layer_norm13ln_bwd_kernelINS_13Kernel_traitsI6__halfS2_S2_S2_fjLj256ELj1ELj4ELj1ELj16ENS_18Kernel_traits_baseILj256ES2_S2_S2_S2_fjLj128EEEEELb0ELb0ELb1ELb0EEEvNS_9BwdParamsE) ;  /* 0xffffe1002a007950 */ /* 0x000fea0003c3ffff */
.L_x_525:
        /* <DEDUP_REMOVED lines=16> */
.L_x_4402:


//--------------------- .text._ZN10layer_norm13ln_bwd_kernelINS_13Kernel_traitsI6__halfS2_S2_S2_fjLj256ELj1ELj4ELj1ELj16ENS_18Kernel_traits_baseILj256ES2_S2_S2_S2_fjLj128EEEEELb0ELb0ELb1ELb1EEEvNS_9BwdParamsE --------------------------
	.section	.text._ZN10layer_norm13ln_bwd_kernelINS_13Kernel_traitsI6__halfS2_S2_S2_fjLj256ELj1ELj4ELj1ELj16ENS_18Kernel_traits_baseILj256ES2_S2_S2_S2_fjLj128EEEEELb0ELb0ELb1ELb1EEEvNS_9BwdParamsE,"ax",@progbits
	.sectioninfo	@"SHI_REGISTERS=72"
	.align	128
        .global         _ZN10layer_norm13ln_bwd_kernelINS_13Kernel_traitsI6__halfS2_S2_S2_fjLj256ELj1ELj4ELj1ELj16ENS_18Kernel_traits_baseILj256ES2_S2_S2_S2_fjLj128EEEEELb0ELb0ELb1ELb1EEEvNS_9BwdParamsE
        .type           _ZN10layer_norm13ln_bwd_kernelINS_13Kernel_traitsI6__halfS2_S2_S2_fjLj256ELj1ELj4ELj1ELj16ENS_18Kernel_traits_baseILj256ES2_S2_S2_S2_fjLj128EEEEELb0ELb0ELb1ELb1EEEvNS_9BwdParamsE,@function
        .size           _ZN10layer_norm13ln_bwd_kernelINS_13Kernel_traitsI6__halfS2_S2_S2_fjLj256ELj1ELj4ELj1ELj16ENS_18Kernel_traits_baseILj256ES2_S2_S2_S2_fjLj128EEEEELb0ELb0ELb1ELb1EEEvNS_9BwdParamsE,(.L_x_4403 - _ZN10layer_norm13ln_bwd_kernelINS_13Kernel_traitsI6__halfS2_S2_S2_fjLj256ELj1ELj4ELj1ELj16ENS_18Kernel_traits_baseILj256ES2_S2_S2_S2_fjLj128EEEEELb0ELb0ELb1ELb1EEEvNS_9BwdParamsE)
        .other          _ZN10layer_norm13ln_bwd_kernelINS_13Kernel_traitsI6__halfS2_S2_S2_fjLj256ELj1ELj4ELj1ELj16ENS_18Kernel_traits_baseILj256ES2_S2_S2_S2_fjLj128EEEEELb0ELb0ELb1ELb1EEEvNS_9BwdParamsE,@"STO_CUDA_ENTRY STV_DEFAULT"
_ZN10layer_norm13ln_bwd_kernelINS_13Kernel_traitsI6__halfS2_S2_S2_fjLj256ELj1ELj4ELj1ELj16ENS_18Kernel_traits_baseILj256ES2_S2_S2_S2_fjLj128EEEEELb0ELb0ELb1ELb1EEEvNS_9BwdParamsE:
.text._ZN10layer_norm13ln_bwd_kernelINS_13Kernel_traitsI6__halfS2_S2_S2_fjLj256ELj1ELj4ELj1ELj16ENS_18Kernel_traits_baseILj256ES2_S2_S2_S2_fjLj128EEEEELb0ELb0ELb1ELb1EEEvNS_9BwdParamsE:
        /* <DEDUP_REMOVED lines=17> */
.L_x_526:
[----:B------:R-:W-:-:S04]  /*0110*/  SHF.L.U32 R0, R50, 0x4, RZ ;  /* 0x0000000432007819 */ /* 0x000fc800000006ff */
        /* <DEDUP_REMOVED lines=20> */
[----:B0-----:R-:W-:-:S02]  /*0260*/  CS2R R10, SRZ ;  /* 0x00000000000a7805 */ /* 0x001fc4000001ff00 */
.L_x_557:
        /* <DEDUP_REMOVED lines=13> */
[----:B------:R-:W-:Y:S02]  /*0340*/  LEA.HI.SX32 R0, R61, R68, 0x1d ;  /* 0x000000443d007211 */ /* 0x000fe400078feaff */
[----:B------:R-:W-:-:S05]  /*0350*/  MOV R61, 0x10 ;  /* 0x00000010003d7802 */ /* 0x000fca0000000f00 */
        /* <DEDUP_REMOVED lines=10> */
.L_x_529:
        /* <DEDUP_REMOVED lines=29> */
[----:B0-----:R-:W-:-:S02]  /*05d0*/  FADD.FTZ R64, -R51, R36 ;  /* 0x0000002433407221 */ /* 0x001fc40000010100 */
        /* <DEDUP_REMOVED lines=57> */
.L_x_530:
[----:B------:R-:W-:Y:S05]  /*0970*/  BSYNC B0 ;  /* 0x0000000000007941 */ /* 0x000fea0003800000 */
.L_x_528:
[----:B------:R-:W-:Y:S05]  /*0980*/  BRA.DIV ~URZ, `(.L_x_531) ;  /* 0x00000f627f007947 */ /* 0x000fea000b800000 */
[----:B------:R1:W2:Y:S02]  /*0990*/  SHFL.BFLY PT, R63, R62, 0x1, 0x1f ;  /* 0x0c201f003e3f7f89 */ /* 0x0002a400000e0000 */
.L_x_558:
        /* <DEDUP_REMOVED lines=8> */
[----:B0--3--:R-:W-:-:S05]  /*0a20*/  FADD.FTZ R64, R42, R63 ;  /* 0x0000003f2a407221 */ /* 0x009fca0000010000 */
        /* <DEDUP_REMOVED lines=9> */
.L_x_559:
[----:B-----5:R-:W-:Y:S01]  /*0ac0*/  ISETP.GE.AND P2, PT, R2, 0x1, PT ;  /* 0x000000010200780c */ /* 0x020fe20003f46270 */
[----:B--2---:R-:W-:Y:S01]  /*0ad0*/  FADD.FTZ R63, R63, R62 ;  /* 0x0000003e3f3f7221 */ /* 0x004fe20000010000 */
[----:B------:R-:W-:Y:S01]  /*0ae0*/  ISETP.NE.AND P0, PT, R48, RZ, PT ;  /* 0x000000ff3000720c */ /* 0x000fe20003f05270 */
[----:B0-----:R-:W-:Y:S01]  /*0af0*/  FADD.FTZ R42, R42, R61 ;  /* 0x0000003d2a2a7221 */ /* 0x001fe20000010000 */
[----:B------:R-:W-:Y:S03]  /*0b00*/  BSSY B0, `(.L_x_533) ;  /* 0x000001d000007945 */ /* 0x000fe60003800000 */
[----:B------:R-:W-:-:S06]  /*0b10*/  FMUL.FTZ R42, R42, c[0x0][0x1e0] ;  /* 0x000078002a2a7a20 */ /* 0x000fcc0000410000 */
[----:B------:R-:W-:Y:S02]  /*0b20*/  @P2 IADD3 R2, R2, -0x1, RZ ;  /* 0xffffffff02022810 */ /* 0x000fe40007ffe0ff */
[----:B------:R-:W-:-:S03]  /*0b30*/  @P2 LOP3.LUT R64, R50, 0x1f, RZ, 0xc0, !PT ;  /* 0x0000001f32402812 */ /* 0x000fc600078ec0ff */
[----:B------:R-:W-:-:S05]  /*0b40*/  @P2 IMAD R2, R2, c[0x0][0x168], RZ ;  /* 0x00005a0002022a24 */ /* 0x000fca00078e02ff */
[----:B------:R-:W-:-:S04]  /*0b50*/  @P2 SHF.R.S32.HI R43, RZ, 0x1f, R2 ;  /* 0x0000001fff2b2819 */ /* 0x000fc80000011402 */
[----:B------:R-:W-:Y:S01]  /*0b60*/  @P2 LEA.HI R43, R43, R2, RZ, 0x3 ;  /* 0x000000022b2b2211 */ /* 0x000fe200078f18ff */
[----:B------:R-:W-:-:S06]  /*0b70*/  HFMA2.MMA R2, -RZ, RZ, 0, 0 ;  /* 0x00000000ff027435 */ /* 0x000fcc00000001ff */
[----:B------:R-:W-:Y:S01]  /*0b80*/  @P2 LEA.HI.SX32 R2, R43, R64, 0x1d ;  /* 0x000000402b022211 */ /* 0x000fe200078feaff */
[----:B------:R-:W-:-:S05]  /*0b90*/  FMUL.FTZ R43, R63, c[0x0][0x1e0] ;  /* 0x000078003f2b7a20 */ /* 0x000fca0000410000 */
        /* <DEDUP_REMOVED lines=8> */
[----:B------:R-:W-:Y:S01]  /*0c20*/  HADD2.F32 R62, -RZ, R24.H0_H0 ;  /* 0x20000018ff3e7230 */ /* 0x000fe20000004100 */
[----:B------:R-:W-:Y:S05]  /*0c30*/  BRA `(.L_x_535) ;  /* 0x0000009000007947 */ /* 0x000fea0003800000 */
.L_x_534:
[----:B------:R-:W-:Y:S01]  /*0c40*/  ULDC.64 UR6, c[0x0][0x218] ;  /* 0x0000860000067ab9 */ /* 0x000fe20000000a00 */
[----:B-1----:R-:W-:Y:S01]  /*0c50*/  FFMA.FTZ R62, R60, R42, R43 ;  /* 0x0000002a3c3e7223 */ /* 0x002fe2000001002b */
[----:B------:R-:W-:-:S03]  /*0c60*/  UISETP.NE.U32.AND UP0, UPT, URZ, UR6, UPT ;  /* 0x000000063f00728c */ /* 0x000fc6000bf05070 */
[----:B------:R-:W-:Y:S01]  /*0c70*/  FADD.FTZ R62, R53, -R62 ;  /* 0x8000003e353e7221 */ /* 0x000fe20000010000 */
[----:B------:R-:W-:-:S03]  /*0c80*/  UISETP.NE.AND.EX UP0, UPT, URZ, UR7, UPT, UP0 ;  /* 0x000000073f00728c */ /* 0x000fc6000bf05300 */
[----:B------:R-:W-:-:S03]  /*0c90*/  FMUL.FTZ R62, R3, R62 ;  /* 0x0000003e033e7220 */ /* 0x000fc60000410000 */
[----:B------:R-:W-:-:S13]  /*0ca0*/  PLOP3.LUT P3, PT, PT, PT, UP0, 0x80, 0x0 ;  /* 0x000000000000781c */ /* 0x000fda0003f6f008 */
[----:B------:R-:W-:-:S05]  /*0cb0*/  @P3 HADD2.F32 R61, -RZ, R24.H0_H0 ;  /* 0x20000018ff3d3230 */ /* 0x000fca0000004100 */
[----:B------:R-:W-:Y:S02]  /*0cc0*/  @P3 FADD.FTZ R62, R62, R61 ;  /* 0x0000003d3e3e3221 */ /* 0x000fe40000010000 */
.L_x_535:
[----:B------:R-:W-:Y:S05]  /*0cd0*/  BSYNC B0 ;  /* 0x0000000000007941 */ /* 0x000fea0003800000 */
.L_x_533:
        /* <DEDUP_REMOVED lines=9> */
[----:B------:R-:W-:Y:S01]  /*0d70*/  MOV R62, RZ ;  /* 0x000000ff003e7202 */ /* 0x000fe20000000f00 */
[----:B------:R-:W-:Y:S05]  /*0d80*/  @!P3 BRA `(.L_x_538) ;  /* 0x000000700000b947 */ /* 0x000fea0003800000 */
[----:B------:R-:W-:Y:S01]  /*0d90*/  HADD2.F32 R62, -RZ, R24.H1_H1 ;  /* 0x30000018ff3e7230 */ /* 0x000fe20000004100 */
[----:B------:R-:W-:Y:S05]  /*0da0*/  BRA `(.L_x_538) ;  /* 0x0000005000007947 */ /* 0x000fea0003800000 */
.L_x_537:
[----:B------:R-:W-:-:S04]  /*0db0*/  FFMA.FTZ R61, R59, R42, R43 ;  /* 0x0000002a3b3d7223 */ /* 0x000fc8000001002b */
[----:B------:R-:W-:Y:S01]  /*0dc0*/  FADD.FTZ R62, R52, -R61 ;  /* 0x8000003d343e7221 */ /* 0x000fe20000010000 */
[----:B------:R-:W-:-:S03]  /*0dd0*/  @P3 HADD2.F32 R61, -RZ, R24.H1_H1 ;  /* 0x30000018ff3d3230 */ /* 0x000fc60000004100 */
[----:B------:R-:W-:-:S04]  /*0de0*/  FMUL.FTZ R62, R3, R62 ;  /* 0x0000003e033e7220 */ /* 0x000fc80000410000 */
[----:B------:R-:W-:Y:S02]  /*0df0*/  @P3 FADD.FTZ R62, R62, R61 ;  /* 0x0000003d3e3e3221 */ /* 0x000fe40000010000 */
.L_x_538:
[----:B------:R-:W-:Y:S05]  /*0e00*/  BSYNC B0 ;  /* 0x0000000000007941 */ /* 0x000fea0003800000 */
.L_x_536:
        /* <DEDUP_REMOVED lines=9> */
[----:B------:R-:W-:Y:S01]  /*0ea0*/  HADD2.F32 R62, -RZ, R25.H0_H0 ;  /* 0x20000019ff3e7230 */ /* 0x000fe20000004100 */
[----:B------:R-:W-:Y:S05]  /*0eb0*/  BRA `(.L_x_541) ;  /* 0x0000005000007947 */ /* 0x000fea0003800000 */
.L_x_540:
[----:B------:R-:W-:Y:S01]  /*0ec0*/  FFMA.FTZ R62, R58, R42, R43 ;  /* 0x0000002a3a3e7223 */ /* 0x000fe2000001002b */
[----:B------:R-:W-:-:S03]  /*0ed0*/  @P3 HADD2.F32 R61, -RZ, R25.H0_H0 ;  /* 0x20000019ff3d3230 */ /* 0x000fc60000004100 */
[----:B------:R-:W-:-:S04]  /*0ee0*/  FADD.FTZ R62, R51, -R62 ;  /* 0x8000003e333e7221 */ /* 0x000fc80000010000 */
[----:B------:R-:W-:-:S04]  /*0ef0*/  FMUL.FTZ R62, R3, R62 ;  /* 0x0000003e033e7220 */ /* 0x000fc80000410000 */
[----:B------:R-:W-:Y:S02]  /*0f00*/  @P3 FADD.FTZ R62, R62, R61 ;  /* 0x0000003d3e3e3221 */ /* 0x000fe40000010000 */
.L_x_541:
[----:B------:R-:W-:Y:S05]  /*0f10*/  BSYNC B0 ;  /* 0x0000000000007941 */ /* 0x000fea0003800000 */
.L_x_539:
        /* <DEDUP_REMOVED lines=9> */
[----:B------:R-:W-:Y:S01]  /*0fb0*/  HADD2.F32 R62, -RZ, R25.H1_H1 ;  /* 0x30000019ff3e7230 */ /* 0x000fe20000004100 */
[----:B------:R-:W-:Y:S05]  /*0fc0*/  BRA `(.L_x_544) ;  /* 0x0000005000007947 */ /* 0x000fea0003800000 */
.L_x_543:
[----:B------:R-:W-:Y:S01]  /*0fd0*/  FFMA.FTZ R62, R56, R42, R43 ;  /* 0x0000002a383e7223 */ /* 0x000fe2000001002b */
[----:B------:R-:W-:-:S03]  /*0fe0*/  @P3 HADD2.F32 R61, -RZ, R25.H1_H1 ;  /* 0x30000019ff3d3230 */ /* 0x000fc60000004100 */
[----:B------:R-:W-:-:S04]  /*0ff0*/  FADD.FTZ R62, R41, -R62 ;  /* 0x8000003e293e7221 */ /* 0x000fc80000010000 */
[----:B------:R-:W-:-:S04]  /*1000*/  FMUL.FTZ R62, R3, R62 ;  /* 0x0000003e033e7220 */ /* 0x000fc80000410000 */
[----:B------:R-:W-:Y:S02]  /*1010*/  @P3 FADD.FTZ R62, R62, R61 ;  /* 0x0000003d3e3e3221 */ /* 0x000fe40000010000 */
.L_x_544:
[----:B------:R-:W-:Y:S05]  /*1020*/  BSYNC B0 ;  /* 0x0000000000007941 */ /* 0x000fea0003800000 */
.L_x_542:
        /* <DEDUP_REMOVED lines=11> */
.L_x_546:
[----:B------:R-:W-:-:S04]  /*10e0*/  FFMA.FTZ R61, R57, R42, R43 ;  /* 0x0000002a393d7223 */ /* 0x000fc8000001002b */
[----:B------:R-:W-:Y:S01]  /*10f0*/  FADD.FTZ R62, R40, -R61 ;  /* 0x8000003d283e7221 */ /* 0x000fe20000010000 */
[----:B------:R-:W-:-:S03]  /*1100*/  @P3 HADD2.F32 R61, -RZ, R26.H0_H0 ;  /* 0x2000001aff3d3230 */ /* 0x000fc60000004100 */
[----:B------:R-:W-:-:S04]  /*1110*/  FMUL.FTZ R62, R3, R62 ;  /* 0x0000003e033e7220 */ /* 0x000fc80000410000 */
[----:B------:R-:W-:Y:S02]  /*1120*/  @P3 FADD.FTZ R62, R62, R61 ;  /* 0x0000003d3e3e3221 */ /* 0x000fe40000010000 */
.L_x_547:
[----:B------:R-:W-:Y:S05]  /*1130*/  BSYNC B0 ;  /* 0x0000000000007941 */ /* 0x000fea0003800000 */
.L_x_545:
        /* <DEDUP_REMOVED lines=11> */
.L_x_549:
[----:B------:R-:W-:Y:S01]  /*11f0*/  FFMA.FTZ R62, R54, R42, R43 ;  /* 0x0000002a363e7223 */ /* 0x000fe2000001002b */
[----:B------:R-:W-:-:S03]  /*1200*/  @P3 HADD2.F32 R61, -RZ, R26.H1_H1 ;  /* 0x3000001aff3d3230 */ /* 0x000fc60000004100 */
[----:B------:R-:W-:-:S04]  /*1210*/  FADD.FTZ R62, R39, -R62 ;  /* 0x8000003e273e7221 */ /* 0x000fc80000010000 */
[----:B------:R-:W-:-:S04]  /*1220*/  FMUL.FTZ R62, R3, R62 ;  /* 0x0000003e033e7220 */ /* 0x000fc80000410000 */
[----:B------:R-:W-:Y:S02]  /*1230*/  @P3 FADD.FTZ R62, R62, R61 ;  /* 0x0000003d3e3e3221 */ /* 0x000fe40000010000 */
.L_x_550:
[----:B------:R-:W-:Y:S05]  /*1240*/  BSYNC B0 ;  /* 0x0000000000007941 */ /* 0x000fea0003800000 */
.L_x_548:
        /* <DEDUP_REMOVED lines=11> */
.L_x_552:
[----:B------:R-:W-:-:S04]  /*1300*/  FFMA.FTZ R61, R55, R42, R43 ;  /* 0x0000002a373d7223 */ /* 0x000fc8000001002b */
[----:B------:R-:W-:Y:S01]  /*1310*/  FADD.FTZ R62, R38, -R61 ;  /* 0x8000003d263e7221 */ /* 0x000fe20000010000 */
[----:B------:R-:W-:-:S03]  /*1320*/  @P3 HADD2.F32 R61, -RZ, R27.H0_H0 ;  /* 0x2000001bff3d3230 */ /* 0x000fc60000004100 */
[----:B------:R-:W-:-:S04]  /*1330*/  FMUL.FTZ R62, R3, R62 ;  /* 0x0000003e033e7220 */ /* 0x000fc80000410000 */
[----:B------:R-:W-:Y:S02]  /*1340*/  @P3 FADD.FTZ R62, R62, R61 ;  /* 0x0000003d3e3e3221 */ /* 0x000fe40000010000 */
.L_x_553:
[----:B------:R-:W-:Y:S05]  /*1350*/  BSYNC B0 ;  /* 0x0000000000007941 */ /* 0x000fea0003800000 */
.L_x_551:
        /* <DEDUP_REMOVED lines=11> */
.L_x_555:
[----:B------:R-:W-:Y:S01]  /*1410*/  FFMA.FTZ R43, R37, R42, R43 ;  /* 0x0000002a252b7223 */ /* 0x000fe2000001002b */
[----:B------:R-:W-:-:S03]  /*1420*/  @P3 HADD2.F32 R62, -RZ, R27.H1_H1 ;  /* 0x3000001bff3e3230 */ /* 0x000fc60000004100 */
[----:B------:R-:W-:-:S04]  /*1430*/  FADD.FTZ R42, R36, -R43 ;  /* 0x8000002b242a7221 */ /* 0x000fc80000010000 */
[----:B------:R-:W-:-:S04]  /*1440*/  FMUL.FTZ R3, R3, R42 ;  /* 0x0000002a03037220 */ /* 0x000fc80000410000 */
[----:B------:R-:W-:Y:S02]  /*1450*/  @P3 FADD.FTZ R3, R3, R62 ;  /* 0x0000003e03033221 */ /* 0x000fe40000010000 */
.L_x_556:
[----:B------:R-:W-:Y:S05]  /*1460*/  BSYNC B0 ;  /* 0x0000000000007941 */ /* 0x000fea0003800000 */
.L_x_554:
        /* <DEDUP_REMOVED lines=8> */
[----:B------:R-:W-:Y:S01]  /*14f0*/  @P2 IMAD.WIDE.U32 R2, R2, R3, c[0x0][0x248] ;  /* 0x0000920002022625 */ /* 0x000fe200078e0003 */
[----:B------:R-:W-:Y:S01]  /*1500*/  MOV R0, c[0x0][0x160] ;  /* 0x0000580000007a02 */ /* 0x000fe20000000f00 */
[----:B------:R0:W-:Y:S03]  /*1510*/  @P0 STG.E.128 [R42.64], R28 ;  /* 0x0000001c2a000986 */ /* 0x0001e6000c101d04 */
[----:B------:R-:W-:Y:S01]  /*1520*/  LEA R49, R0, R49, 0x2 ;  /* 0x0000003100317211 */ /* 0x000fe200078e10ff */
[----:B------:R0:W-:Y:S03]  /*1530*/  @P2 STG.E.128 [R2.64], R32 ;  /* 0x0000002002002986 */ /* 0x0001e6000c101d04 */
[----:B------:R-:W-:-:S13]  /*1540*/  ISETP.GE.AND P0, PT, R49, c[0x0][0x164], PT ;  /* 0x0000590031007a0c */ /* 0x000fda0003f06270 */
[----:B0-----:R-:W-:Y:S01]  /*1550*/  @P0 CALL.REL.NOINC `(.L_x_527) ;  /* 0x0000001000000944 */ /* 0x001fe20003c00000 */
[----:B------:R-:W-:Y:S05]  /*1560*/  BRA `(.L_x_557) ;  /* 0xffffed0000007947 */ /* 0x000fea000383ffff */
.L_x_527:
        /* <DEDUP_REMOVED lines=56> */
.L_x_531:
[----:B------:R-:W-:Y:S01]  /*18f0*/  HFMA2.MMA R66, -RZ, RZ, 0, 5.9604644775390625e-08 ;  /* 0x00000001ff427435 */ /* 0x000fe200000001ff */
[----:B------:R-:W-:-:S02]  /*1900*/  MOV R67, R62 ;  /* 0x0000003e00437202 */ /* 0x000fc40000000f00 */
[----:B0-----:R-:W-:Y:S02]  /*1910*/  MOV R65, 0x1f ;  /* 0x0000001f00417802 */ /* 0x001fe40000000f00 */
[----:B------:R-:W-:Y:S02]  /*1920*/  MOV R64, 0xffffffff ;  /* 0xffffffff00407802 */ /* 0x000fe40000000f00 */
[----:B------:R-:W-:Y:S02]  /*1930*/  MOV R42, 0x1950 ;  /* 0x00001950002a7802 */ /* 0x000fe40000000f00 */
[----:B-----5:R-:W-:Y:S05]  /*1940*/  CALL.REL.NOINC `($__internal_23_$__cuda_sm70_shflsync_bfly_p) ;  /* 0x0000046000007944 */ /* 0x020fea0003c00000 */
[----:B-1----:R-:W-:Y:S01]  /*1950*/  MOV R63, R66 ;  /* 0x00000042003f7202 */ /* 0x002fe20000000f00 */
[----:B0-----:R-:W-:Y:S05]  /*1960*/  BRA `(.L_x_558) ;  /* 0xfffff03000007947 */ /* 0x001fea000383ffff */
.L_x_532:
[----:B------:R-:W-:Y:S01]  /*1970*/  HFMA2.MMA R66, -RZ, RZ, 0, 5.9604644775390625e-08 ;  /* 0x00000001ff427435 */ /* 0x000fe200000001ff */
[----:B------:R-:W-:Y:S02]  /*1980*/  MOV R67, R61 ;  /* 0x0000003d00437202 */ /* 0x000fe40000000f00 */
[----:B0-----:R-:W-:Y:S02]  /*1990*/  MOV R65, 0x1f ;  /* 0x0000001f00417802 */ /* 0x001fe40000000f00 */
[----:B------:R-:W-:-:S02]  /*19a0*/  MOV R64, 0xffffffff ;  /* 0xffffffff00407802 */ /* 0x000fc40000000f00 */
[----:B------:R-:W-:Y:S02]  /*19b0*/  MOV R42, 0x19d0 ;  /* 0x000019d0002a7802 */ /* 0x000fe40000000f00 */
[----:B-12--5:R-:W-:Y:S05]  /*19c0*/  CALL.REL.NOINC `($__internal_23_$__cuda_sm70_shflsync_bfly_p) ;  /* 0x000003e000007944 */ /* 0x026fea0003c00000 */
[----:B------:R-:W-:Y:S01]  /*19d0*/  FADD.FTZ R62, R63, R62 ;  /* 0x0000003e3f3e7221 */ /* 0x000fe20000010000 */
[----:B0-----:R-:W-:Y:S01]  /*19e0*/  MOV R65, 0x1f ;  /* 0x0000001f00417802 */ /* 0x001fe20000000f00 */
[----:B-1----:R-:W-:Y:S01]  /*19f0*/  FADD.FTZ R61, R61, R66 ;  /* 0x000000423d3d7221 */ /* 0x002fe20000010000 */
[----:B------:R-:W-:Y:S01]  /*1a00*/  HFMA2.MMA R66, -RZ, RZ, 0, 1.1920928955078125e-07 ;  /* 0x00000002ff427435 */ /* 0x000fe200000001ff */
[----:B------:R-:W-:Y:S02]  /*1a10*/  MOV R64, 0xffffffff ;  /* 0xffffffff00407802 */ /* 0x000fe40000000f00 */
[----:B------:R-:W-:Y:S02]  /*1a20*/  MOV R67, R62 ;  /* 0x0000003e00437202 */ /* 0x000fe40000000f00 */
[----:B------:R-:W-:Y:S02]  /*1a30*/  MOV R42, 0x1a50 ;  /* 0x00001a50002a7802 */ /* 0x000fe40000000f00 */
[----:B------:R-:W-:Y:S05]  /*1a40*/  CALL.REL.NOINC `($__internal_23_$__cuda_sm70_shflsync_bfly_p) ;  /* 0x0000036000007944 */ /* 0x000fea0003c00000 */
[----:B-1----:R-:W-:Y:S01]  /*1a50*/  MOV R63, R66 ;  /* 0x00000042003f7202 */ /* 0x002fe20000000f00 */
[----:B------:R-:W-:Y:S01]  /*1a60*/  HFMA2.MMA R66, -RZ, RZ, 0, 1.1920928955078125e-07 ;  /* 0x00000002ff427435 */ /* 0x000fe200000001ff */
[----:B0-----:R-:W-:Y:S01]  /*1a70*/  IMAD.MOV.U32 R67, RZ, RZ, R61 ;  /* 0x000000ffff437224 */ /* 0x001fe200078e003d */
[----:B------:R-:W-:-:S02]  /*1a80*/  MOV R65, 0x1f ;  /* 0x0000001f00417802 */ /* 0x000fc40000000f00 */
[----:B------:R-:W-:Y:S02]  /*1a90*/  MOV R64, 0xffffffff ;  /* 0xffffffff00407802 */ /* 0x000fe40000000f00 */
[----:B------:R-:W-:Y:S02]  /*1aa0*/  MOV R42, 0x1ac0 ;  /* 0x00001ac0002a7802 */ /* 0x000fe40000000f00 */
[----:B------:R-:W-:Y:S05]  /*1ab0*/  CALL.REL.NOINC `($__internal_23_$__cuda_sm70_shflsync_bfly_p) ;  /* 0x000002f000007944 */ /* 0x000fea0003c00000 */
[----:B------:R-:W-:Y:S01]  /*1ac0*/  FADD.FTZ R62, R63, R62 ;  /* 0x0000003e3f3e7221 */ /* 0x000fe20000010000 */
[----:B0-----:R-:W-:Y:S01]  /*1ad0*/  MOV R65, 0x1f ;  /* 0x0000001f00417802 */ /* 0x001fe20000000f00 */
[----:B-1----:R-:W-:Y:S01]  /*1ae0*/  FADD.FTZ R61, R61, R66 ;  /* 0x000000423d3d7221 */ /* 0x002fe20000010000 */
[----:B------:R-:W-:Y:S01]  /*1af0*/  HFMA2.MMA R66, -RZ, RZ, 0, 2.384185791015625e-07 ;  /* 0x00000004ff427435 */ /* 0x000fe200000001ff */
[----:B------:R-:W-:Y:S02]  /*1b00*/  MOV R64, 0xffffffff ;  /* 0xffffffff00407802 */ /* 0x000fe40000000f00 */
[----:B------:R-:W-:Y:S02]  /*1b10*/  MOV R67, R62 ;  /* 0x0000003e00437202 */ /* 0x000fe40000000f00 */
[----:B------:R-:W-:-:S02]  /*1b20*/  MOV R42, 0x1b40 ;  /* 0x00001b40002a7802 */ /* 0x000fc40000000f00 */
[----:B------:R-:W-:Y:S05]  /*1b30*/  CALL.REL.NOINC `($__internal_23_$__cuda_sm70_shflsync_bfly_p) ;  /* 0x0000027000007944 */ /* 0x000fea0003c00000 */
[----:B-1----:R-:W-:Y:S01]  /*1b40*/  MOV R63, R66 ;  /* 0x00000042003f7202 */ /* 0x002fe20000000f00 */
[----:B------:R-:W-:Y:S01]  /*1b50*/  HFMA2.MMA R66, -RZ, RZ, 0, 2.384185791015625e-07 ;  /* 0x00000004ff427435 */ /* 0x000fe200000001ff */
[----:B0-----:R-:W-:-:S02]  /*1b60*/  MOV R67, R61 ;  /* 0x0000003d00437202 */ /* 0x001fc40000000f00 */
[----:B------:R-:W-:Y:S02]  /*1b70*/  MOV R65, 0x1f ;  /* 0x0000001f00417802 */ /* 0x000fe40000000f00 */
[----:B------:R-:W-:Y:S02]  /*1b80*/  MOV R64, 0xffffffff ;  /* 0xffffffff00407802 */ /* 0x000fe40000000f00 */
[----:B------:R-:W-:Y:S02]  /*1b90*/  MOV R42, 0x1bb0 ;  /* 0x00001bb0002a7802 */ /* 0x000fe40000000f00 */
[----:B------:R-:W-:Y:S05]  /*1ba0*/  CALL.REL.NOINC `($__internal_23_$__cuda_sm70_shflsync_bfly_p) ;  /* 0x0000020000007944 */ /* 0x000fea0003c00000 */
[----:B------:R-:W-:Y:S01]  /*1bb0*/  FADD.FTZ R62, R63, R62 ;  /* 0x0000003e3f3e7221 */ /* 0x000fe20000010000 */
[----:B0-----:R-:W-:Y:S01]  /*1bc0*/  MOV R65, 0x1f ;  /* 0x0000001f00417802 */ /* 0x001fe20000000f00 */
[----:B-1----:R-:W-:Y:S01]  /*1bd0*/  FADD.FTZ R61, R61, R66 ;  /* 0x000000423d3d7221 */ /* 0x002fe20000010000 */
[----:B------:R-:W-:Y:S01]  /*1be0*/  HFMA2.MMA R66, -RZ, RZ, 0, 4.76837158203125e-07 ;  /* 0x00000008ff427435 */ /* 0x000fe200000001ff */
[----:B------:R-:W-:Y:S01]  /*1bf0*/  MOV R64, 0xffffffff ;  /* 0xffffffff00407802 */ /* 0x000fe20000000f00 */
[----:B------:R-:W-:Y:S01]  /*1c00*/  IMAD.MOV.U32 R67, RZ, RZ, R62 ;  /* 0x000000ffff437224 */ /* 0x000fe200078e003e */
[----:B------:R-:W-:-:S03]  /*1c10*/  MOV R42, 0x1c30 ;  /* 0x00001c30002a7802 */ /* 0x000fc60000000f00 */
[----:B------:R-:W-:Y:S05]  /*1c20*/  CALL.REL.NOINC `($__internal_23_$__cuda_sm70_shflsync_bfly_p) ;  /* 0x0000018000007944 */ /* 0x000fea0003c00000 */
[----:B-1----:R-:W-:Y:S01]  /*1c30*/  MOV R63, R66 ;  /* 0x00000042003f7202 */ /* 0x002fe20000000f00 */
[----:B------:R-:W-:Y:S01]  /*1c40*/  HFMA2.MMA R66, -RZ, RZ, 0, 4.76837158203125e-07 ;  /* 0x00000008ff427435 */ /* 0x000fe200000001ff */
        /* <DEDUP_REMOVED lines=8> */
[----:B------:R-:W-:Y:S01]  /*1cd0*/  HFMA2.MMA R66, -RZ, RZ, 0, 9.5367431640625e-07 ;  /* 0x00000010ff427435 */ /* 0x000fe200000001ff */
[----:B------:R-:W-:Y:S02]  /*1ce0*/  MOV R64, 0xffffffff ;  /* 0xffffffff00407802 */ /* 0x000fe40000000f00 */
[----:B------:R-:W-:-:S02]  /*1cf0*/  MOV R67, R62 ;  /* 0x0000003e00437202 */ /* 0x000fc40000000f00 */
[----:B------:R-:W-:Y:S02]  /*1d00*/  MOV R42, 0x1d20 ;  /* 0x00001d20002a7802 */ /* 0x000fe40000000f00 */
[----:B------:R-:W-:Y:S05]  /*1d10*/  CALL.REL.NOINC `($__internal_23_$__cuda_sm70_shflsync_bfly_p) ;  /* 0x0000009000007944 */ /* 0x000fea0003c00000 */
[----:B-1----:R-:W-:Y:S01]  /*1d20*/  MOV R63, R66 ;  /* 0x00000042003f7202 */ /* 0x002fe20000000f00 */
[----:B------:R-:W-:Y:S01]  /*1d30*/  HFMA2.MMA R66, -RZ, RZ, 0, 9.5367431640625e-07 ;  /* 0x00000010ff427435 */ /* 0x000fe200000001ff */
[----:B0-----:R-:W-:Y:S02]  /*1d40*/  MOV R67, R61 ;  /* 0x0000003d00437202 */ /* 0x001fe40000000f00 */
[----:B------:R-:W-:Y:S02]  /*1d50*/  MOV R65, 0x1f ;  /* 0x0000001f00417802 */ /* 0x000fe40000000f00 */
[----:B------:R-:W-:Y:S02]  /*1d60*/  MOV R64, 0xffffffff ;  /* 0xffffffff00407802 */ /* 0x000fe40000000f00 */
[----:B------:R-:W-:Y:S02]  /*1d70*/  MOV R42, 0x1d90 ;  /* 0x00001d90002a7802 */ /* 0x000fe40000000f00 */
[----:B------:R-:W-:Y:S05]  /*1d80*/  CALL.REL.NOINC `($__internal_23_$__cuda_sm70_shflsync_bfly_p) ;  /* 0x0000002000007944 */ /* 0x000fea0003c00000 */
[----:B-1----:R-:W-:Y:S01]  /*1d90*/  MOV R42, R66 ;  /* 0x00000042002a7202 */ /* 0x002fe20000000f00 */
[----:B0-----:R-:W-:Y:S05]  /*1da0*/  BRA `(.L_x_559) ;  /* 0xffffed1000007947 */ /* 0x001fea000383ffff */
        .weak           $__internal_23_$__cuda_sm70_shflsync_bfly_p
        .type           $__internal_23_$__cuda_sm70_shflsync_bfly_p,@function
        .size           $__internal_23_$__cuda_sm70_shflsync_bfly_p,(.L_x_4403 - $__internal_23_$__cuda_sm70_shflsync_bfly_p)
$__internal_23_$__cuda_sm70_shflsync_bfly_p:
[----:B------:R-:W-:Y:S01]  /*1db0*/  HFMA2.MMA R43, -RZ, RZ, 0, 0 ;  /* 0x00000000ff2b7435 */ /* 0x000fe200000001ff */
[----:B------:R-:W-:Y:S04]  /*1dc0*/  WARPSYNC R64 ;  /* 0x0000004000007348 */ /* 0x000fe80003800000 */
[----:B------:R0:W1:Y:S01]  /*1dd0*/  SHFL.BFLY PT, R66, R67, R66, R65 ;  /* 0x0c00004243427389 */ /* 0x00006200000e0041 */
[----:B------:R-:W-:Y:S05]  /*1de0*/  RET.REL.NODEC R42 `(_ZN10layer_norm13ln_bwd_kernelINS_13Kernel_traitsI6__halfS2_S2_S2_fjLj256ELj1ELj4ELj1ELj16ENS_18Kernel_traits_baseILj256ES2_S2_S2_S2_fjLj128EEEEELb0ELb0ELb1ELb1EEEvNS_9BwdParamsE) ;  /* 0xffffe2102a007950 */ /* 0x000fea0003c3ffff */
.L_x_560:
        /* <DEDUP_REMOVED lines=9> */
.L_x_4403:


//--------------------- .text._ZN10layer_norm13ln_bwd_kernelINS_13Kernel_traitsI6__halfS2_S2_S2_fjLj256ELj1ELj4ELj1ELj16ENS_18Kernel_traits_baseILj256ES2_S2_S2_S2_fjLj128EEEEELb0ELb1ELb0ELb0EEEvNS_9BwdParamsE --------------------------
	.section	.text._ZN10layer_norm13ln_bwd_kernelINS_13Kernel_traitsI6__halfS2_S2_S2_fjLj256ELj1ELj4ELj1ELj16ENS_18Kernel_traits_baseILj256ES2_S2_S2_S2_fjLj128EEEEELb0ELb1ELb0ELb0EEEvNS_9BwdParamsE,"ax",@progbits
	.sectioninfo	@"SHI_REGISTERS=95"
	.align	128
        .global         _ZN10layer_norm13ln_bwd_kernelINS_13Kernel_traitsI6__halfS2_S2_S2_fjLj256ELj1ELj4ELj1ELj16ENS_18Kernel_traits_baseILj256ES2_S2_S2_S2_fjLj128EEEEELb0ELb1ELb0ELb0EEEvNS_9BwdParamsE
        .type           _ZN10layer_norm13ln_bwd_kernelINS_13Kernel_traitsI6__halfS2_S2_S2_fjLj256ELj1ELj4ELj1ELj16ENS_18Kernel_traits_baseILj256ES2_S2_S2_S2_fjLj128EEEEELb0ELb1ELb0ELb0EEEvNS_9BwdParamsE,@function
        .size           _ZN10layer_norm13ln_bwd_kernelINS_13Kernel_traitsI6__halfS2_S2_S2_fjLj256ELj1ELj4ELj1ELj16ENS_18Kernel_traits_baseILj256ES2_S2_S2_S2_fjLj128EEEEELb0ELb1ELb0ELb0EEEvNS_9BwdParamsE,(.L_x_4404 - _ZN10layer_norm13ln_bwd_kernelINS_13Kernel_traitsI6__halfS2_S2_S2_fjLj256ELj1ELj4ELj1ELj16ENS_18Kernel_traits_baseILj256ES2_S2_S2_S2_fjLj128EEEEELb0ELb1ELb0ELb0EEEvNS_9BwdParamsE)
        .other          _ZN10layer_norm13ln_bwd_kernelINS_13Kernel_traitsI6__halfS2_S2_S2_fjLj256ELj1ELj4ELj1ELj16ENS_18Kernel_traits_baseILj256ES2_S2_S2_S2_fjLj128EEEEELb0ELb1ELb0ELb0EEEvNS_9BwdParamsE,@"STO_CUDA_ENTRY STV_DEFAULT"
_ZN10layer_norm13ln_bwd_kernelINS_13Kernel_traitsI6__halfS2_S2_S2_fjLj256ELj1ELj4ELj1ELj16ENS_18Kernel_traits_baseILj256ES2_S2_S2_S2_fjLj128EEEEELb0ELb1ELb0ELb0EEEvNS_9BwdParamsE:
.text._ZN10layer_norm13ln_bwd_kernelINS_13Kernel_traitsI6__halfS2_S2_S2_fjLj256ELj1ELj4ELj1ELj16ENS_18Kernel_traits_baseILj256ES2_S2_S2_S2_fjLj128EEEEELb0ELb1ELb0ELb0EEEvNS_9BwdParamsE:
        /* <DEDUP_REMOVED lines=10> */
[----:B------:R-:W-:-:S05]  /*00a0*/  @P2 MOV R5, 0x10 ;  /* 0x0000001000052802 */ /* 0x000fca0000000f00 */
        /* <DEDUP_REMOVED lines=38> */
[----:B0-----:R-:W-:Y:S02]  /*0310*/  HADD2.F32 R60, -RZ, R31.H1_H1 ;  /* 0x3000001fff3c7230 */ /* 0x001fe40000004100 */
.L_x_568:
[----:B------:R-:W-:Y:S02]  /*0320*/  ISETP.NE.U32.AND P0, PT, RZ, c[0x0][0x1c0], PT ;  /* 0x00007000ff007a0c */ /* 0x000fe40003f05070 */
[----:B------:R-:W-:-:S02]  /*0330*/  MOV R41, 0x4 ;  /* 0x0000000400297802 */ /* 0x000fc40000000f00 */
[----:B------:R-:W-:Y:S02]  /*0340*/  ISETP.NE.AND.EX P0, PT, RZ, c[0x0][0x1c4], PT, P0 ;  /* 0x00007100ff007a0c */ /* 0x000fe40003f05300 */
[----:B------:R-:W-:Y:S01]  /*0350*/  SHF.R.S32.HI R3, RZ, 0x1f, R44 ;  /* 0x0000001fff037819 */ /* 0x000fe2000001142c */
[----:B------:R-:W-:-:S05]  /*0360*/  IMAD.WIDE R36, R44, R41, c[0x0][0x1a8] ;  /* 0x00006a002c247625 */ /* 0x000fca00078e0229 */
[----:B------:R0:W5:Y:S05]  /*0370*/  LDG.E R80, [R36.64] ;  /* 0x0000000424507981 */ /* 0x00016a000c1e1900 */
[----:B------:R-:W-:-:S04]  /*0380*/  @P0 LEA R2, P1, R44, c[0x0][0x1c0], 0x1 ;  /* 0x000070002c020a11 */ /* 0x000fc800078208ff */
[----:B------:R-:W-:-:S05]  /*0390*/  @P0 LEA.HI.X R3, R44, c[0x0][0x1c4], R3, 0x1, P1 ;  /* 0x000071002c030a11 */ /* 0x000fca00008f0c03 */
[----:B------:R0:W5:Y:S01]  /*03a0*/  @P0 LDG.E.U16 R2, [R2.64] ;  /* 0x0000000402020981 */ /* 0x000162000c1e1500 */
[----:B------:R-:W-:-:S05]  /*03b0*/  IMAD R38, R44, c[0x0][0x168], RZ ;  /* 0x00005a002c267a24 */ /* 0x000fca00078e02ff */
[----:B------:R-:W-:Y:S01]  /*03c0*/  SHF.R.S32.HI R39, RZ, 0x1f, R38 ;  /* 0x0000001fff277819 */ /* 0x000fe20000011426 */
[----:B------:R-:W-:Y:S03]  /*03d0*/  BSSY B0, `(.L_x_562) ;  /* 0x000005e000007945 */ /* 0x000fe60003800000 */
[----:B------:R-:W-:Y:S02]  /*03e0*/  LEA.HI R39, R39, R38, RZ, 0x3 ;  /* 0x0000002627277211 */ /* 0x000fe400078f18ff */
[----:B------:R-:W-:Y:S02]  /*03f0*/  MOV R79, 0x3f800000 ;  /* 0x3f800000004f7802 */ /* 0x000fe40000000f00 */
[----:B------:R-:W-:Y:S02]  /*0400*/  MOV R38, RZ ;  /* 0x000000ff00267202 */ /* 0x000fe40000000f00 */
[----:B------:R-:W-:-:S02]  /*0410*/  MOV R40, RZ ;  /* 0x000000ff00287202 */ /* 0x000fc40000000f00 */
        /* <DEDUP_REMOVED lines=16> */
[----:B--2---:R-:W-:Y:S01]  /*0520*/  FSEL R3, R3, RZ, !P1 ;  /* 0x000000ff03037208 */ /* 0x004fe20004800000 */
[--C-:B---3--:R-:W-:Y:S02]  /*0530*/  HADD2.F32 R62, -RZ, R36.reuse.H0_H0 ;  /* 0x20000024ff3e7230 */ /* 0x108fe40000004100 */
[----:B------:R-:W-:Y:S02]  /*0540*/  HADD2.F32 R36, -RZ, R36.H1_H1 ;  /* 0x30000024ff247230 */ /* 0x000fe40000004100 */
[--C-:B------:R-:W-:Y:S01]  /*0550*/  HADD2.F32 R66, -RZ, R37.reuse.H0_H0 ;  /* 0x20000025ff427230 */ /* 0x100fe20000004100 */
[C---:B------:R-:W-:Y:S01]  /*0560*/  FADD.FTZ R63, -R3.reuse, R62 ;  /* 0x0000003e033f7221 */ /* 0x040fe20000010100 */
[----:B------:R-:W-:Y:S01]  /*0570*/  HADD2.F32 R68, -RZ, R37.H1_H1 ;  /* 0x30000025ff447230 */ /* 0x000fe20000004100 */
[C---:B------:R-:W-:Y:S01]  /*0580*/  FADD.FTZ R37, -R3.reuse, R36 ;  /* 0x0000002403257221 */ /* 0x040fe20000010100 */
[--C-:B----4-:R-:W-:Y:S01]  /*0590*/  HADD2.F32 R64, -RZ, R40.reuse.H0_H0 ;  /* 0x20000028ff407230 */ /* 0x110fe20000004100 */
[----:B-----5:R-:W-:Y:S01]  /*05a0*/  FMUL.FTZ R63, R80, R63 ;  /* 0x0000003f503f7220 */ /* 0x020fe20000410000 */
[----:B------:R-:W-:Y:S01]  /*05b0*/  HADD2.F32 R40, -RZ, R40.H1_H1 ;  /* 0x30000028ff287230 */ /* 0x000fe20000004100 */
[----:B------:R-:W-:Y:S01]  /*05c0*/  FADD.FTZ R65, -R3, R66 ;  /* 0x0000004203417221 */ /* 0x000fe20000010100 */
[--C-:B------:R-:W-:Y:S01]  /*05d0*/  HADD2.F32 R74, -RZ, R39.reuse.H0_H0 ;  /* 0x20000027ff4a7230 */ /* 0x100fe20000004100 */
[----:B------:R-:W-:Y:S01]  /*05e0*/  FADD.FTZ R12, R12, R64 ;  /* 0x000000400c0c7221 */ /* 0x000fe20000010000 */
[----:B------:R-:W-:Y:S01]  /*05f0*/  HADD2.F32 R76, -RZ, R39.H1_H1 ;  /* 0x30000027ff4c7230 */ /* 0x000fe20000004100 */
[-C--:B------:R-:W-:Y:S01]  /*0600*/  FFMA.FTZ R4, R63, R64.reuse, R4 ;  /* 0x000000403f047223 */ /* 0x080fe20000010004 */
[--C-:B------:R-:W-:Y:S01]  /*0610*/  HADD2.F32 R72, -RZ, R38.reuse.H0_H0 ;  /* 0x20000026ff487230 */ /* 0x100fe20000004100 */
[----:B------:R-:W-:Y:S01]  /*0620*/  FMUL.FTZ R64, R45, R64 ;  /* 0x000000402d407220 */ /* 0x000fe20000410000 */
[----:B------:R-:W-:Y:S01]  /*0630*/  HADD2.F32 R38, -RZ, R38.H1_H1 ;  /* 0x30000026ff267230 */ /* 0x000fe20000004100 */
[----:B------:R-:W-:Y:S01]  /*0640*/  FADD.FTZ R39, -R3, R68 ;  /* 0x0000004403277221 */ /* 0x000fe20000010100 */
[--C-:B------:R-:W-:Y:S01]  /*0650*/  HADD2.F32 R68, -RZ, R41.reuse.H0_H0 ;  /* 0x20000029ff447230 */ /* 0x100fe20000004100 */
[C---:B------:R-:W-:Y:S01]  /*0660*/  FMUL.FTZ R62, R80.reuse, R37 ;  /* 0x00000025503e7220 */ /* 0x040fe20000410000 */
[----:B------:R-:W-:Y:S01]  /*0670*/  HADD2.F32 R41, -RZ, R41.H1_H1 ;  /* 0x30000029ff297230 */ /* 0x000fe20000004100 */
[----:B------:R-:W-:-:S02]  /*0680*/  FMUL.FTZ R65, R80, R65 ;  /* 0x0000004150417220 */ /* 0x000fc40000410000 */
[----:B------:R-:W-:Y:S02]  /*0690*/  FMUL.FTZ R67, R46, R40 ;  /* 0x000000282e437220 */ /* 0x000fe40000410000 */
[----:B------:R-:W-:Y:S02]  /*06a0*/  FADD.FTZ R36, RZ, R64 ;  /* 0x00000040ff247221 */ /* 0x000fe40000010000 */
[----:B------:R-:W-:Y:S02]  /*06b0*/  FFMA.FTZ R37, R63, R64, RZ ;  /* 0x000000403f257223 */ /* 0x000fe400000100ff */
[----:B------:R-:W-:Y:S01]  /*06c0*/  FADD.FTZ R71, -R3, R72 ;  /* 0x0000004803477221 */ /* 0x000fe20000010100 */
[--C-:B------:R-:W-:Y:S01]  /*06d0*/  HADD2.F32 R72, -RZ, R42.reuse.H0_H0 ;  /* 0x2000002aff487230 */ /* 0x100fe20000004100 */
[----:B------:R-:W-:Y:S01]  /*06e0*/  FADD.FTZ R14, R14, R68 ;  /* 0x000000440e0e7221 */ /* 0x000fe20000010000 */
[----:B------:R-:W-:Y:S01]  /*06f0*/  HADD2.F32 R42, -RZ, R42.H1_H1 ;  /* 0x3000002aff2a7230 */ /* 0x000fe20000004100 */
[----:B------:R-:W-:-:S02]  /*0700*/  FMUL.FTZ R66, R80, R39 ;  /* 0x0000002750427220 */ /* 0x000fc40000410000 */
[-C--:B------:R-:W-:Y:S02]  /*0710*/  FFMA.FTZ R6, R65, R68.reuse, R6 ;  /* 0x0000004441067223 */ /* 0x080fe40000010006 */
[----:B------:R-:W-:Y:S02]  /*0720*/  FMUL.FTZ R68, R47, R68 ;  /* 0x000000442f447220 */ /* 0x000fe40000410000 */
[----:B------:R-:W-:Y:S02]  /*0730*/  FADD.FTZ R39, R36, R67 ;  /* 0x0000004324277221 */ /* 0x000fe40000010000 */
[----:B------:R-:W-:Y:S02]  /*0740*/  FFMA.FTZ R37, R62, R67, R37 ;  /* 0x000000433e257223 */ /* 0x000fe40000010025 */
[----:B------:R-:W-:Y:S02]  /*0750*/  FMUL.FTZ R71, R80, R71 ;  /* 0x0000004750477220 */ /* 0x000fe40000410000 */
[----:B------:R-:W-:-:S02]  /*0760*/  FMUL.FTZ R69, R48, R41 ;  /* 0x0000002930457220 */ /* 0x000fc40000410000 */
[----:B------:R-:W-:Y:S02]  /*0770*/  FADD.FTZ R36, R39, R68 ;  /* 0x0000004427247221 */ /* 0x000fe40000010000 */
[----:B------:R-:W-:Y:S02]  /*0780*/  FFMA.FTZ R37, R65, R68, R37 ;  /* 0x0000004441257223 */ /* 0x000fe40000010025 */
[C---:B------:R-:W-:Y:S02]  /*0790*/  FADD.FTZ R73, -R3.reuse, R38 ;  /* 0x0000002603497221 */ /* 0x040fe40000010100 */
[----:B------:R-:W-:Y:S02]  /*07a0*/  FADD.FTZ R75, -R3, R74 ;  /* 0x0000004a034b7221 */ /* 0x000fe40000010100 */
[----:B------:R-:W-:Y:S02]  /*07b0*/  FADD.FTZ R24, R24, R72 ;  /* 0x0000004818187221 */ /* 0x000fe40000010000 */
[----:B------:R-:W-:-:S02]  /*07c0*/  FFMA.FTZ R8, R71, R72, R8 ;  /* 0x0000004847087223 */ /* 0x000fc40000010008 */
[----:B------:R-:W-:Y:S02]  /*07d0*/  FMUL.FTZ R72, R49, R72 ;  /* 0x0000004831487220 */ /* 0x000fe40000410000 */
[----:B------:R-:W-:Y:S02]  /*07e0*/  FADD.FTZ R39, R36, R69 ;  /* 0x0000004524277221 */ /* 0x000fe40000010000 */
[----:B------:R-:W-:Y:S02]  /*07f0*/  FFMA.FTZ R37, R66, R69, R37 ;  /* 0x0000004542257223 */ /* 0x000fe40000010025 */
[----:B------:R-:W-:Y:S01]  /*0800*/  FADD.FTZ R3, -R3, R76 ;  /* 0x0000004c03037221 */ /* 0x000fe20000010100 */
[--C-:B------:R-:W-:Y:S01]  /*0810*/  HADD2.F32 R76, -RZ, R43.reuse.H0_H0 ;  /* 0x2000002bff4c7230 */ /* 0x100fe20000004100 */
[C---:B------:R-:W-:Y:S01]  /*0820*/  FMUL.FTZ R74, R80.reuse, R73 ;  /* 0x00000049504a7220 */ /* 0x040fe20000410000 */
[----:B------:R-:W-:Y:S01]  /*0830*/  HADD2.F32 R43, -RZ, R43.H1_H1 ;  /* 0x3000002bff2b7230 */ /* 0x000fe20000004100 */
[----:B------:R-:W-:-:S02]  /*0840*/  FMUL.FTZ R75, R80, R75 ;  /* 0x0000004b504b7220 */ /* 0x000fc40000410000 */
[----:B------:R-:W-:Y:S02]  /*0850*/  FMUL.FTZ R73, R50, R42 ;  /* 0x0000002a32497220 */ /* 0x000fe40000410000 */
[----:B------:R-:W-:Y:S02]  /*0860*/  FADD.FTZ R36, R39, R72 ;  /* 0x0000004827247221 */ /* 0x000fe40000010000 */
[----:B------:R-:W-:Y:S02]  /*0870*/  FFMA.FTZ R37, R71, R72, R37 ;  /* 0x0000004847257223 */ /* 0x000fe40000010025 */
[----:B------:R-:W-:Y:S02]  /*0880*/  FADD.FTZ R26, R26, R76 ;  /* 0x0000004c1a1a7221 */ /* 0x000fe40000010000 */
[-C--:B------:R-:W-:Y:S02]  /*0890*/  FFMA.FTZ R10, R75, R76.reuse, R10 ;  /* 0x0000004c4b0a7223 */ /* 0x080fe4000001000a */
        /* <DEDUP_REMOVED lines=17> */
.L_x_563:
[----:B0-----:R-:W-:Y:S05]  /*09b0*/  BSYNC B0 ;  /* 0x0000000000007941 */ /* 0x001fea0003800000 */
.L_x_562:
[----:B-----5:R-:W-:Y:S01]  /*09c0*/  @P0 HADD2.F32 R79, -RZ, R2.H0_H0 ;  /* 0x20000002ff4f0230 */ /* 0x020fe20000004100 */
[----:B------:R-:W-:Y:S05]  /*09d0*/  BRA.DIV ~URZ, `(.L_x_564) ;  /* 0x00000f127f007947 */ /* 0x000fea000b800000 */
[----:B------:R0:W1:Y:S02]  /*09e0*/  SHFL.BFLY PT, R37, R38, 0x1, 0x1f ;  /* 0x0c201f0026257f89 */ /* 0x00006400000e0000 */
.L_x_571:
        /* <DEDUP_REMOVED lines=18> */
.L_x_572:
[----:B------:R-:W-:Y:S01]  /*0b10*/  BSSY B0, `(.L_x_566) ;  /* 0x0000071000007945 */ /* 0x000fe20003800000 */
[----:B------:R-:W-:Y:S05]  /*0b20*/  @!P2 BRA `(.L_x_567) ;  /* 0x000006f00000a947 */ /* 0x000fea0003800000 */
[----:B------:R-:W-:-:S10]  /*0b30*/  HFMA2.MMA R36, -RZ, RZ, 0, 9.5367431640625e-07 ;  /* 0x00000010ff247435 */ /* 0x000fd400000001ff */
[----:B------:R-:W-:-:S06]  /*0b40*/  IMAD.WIDE.U32 R36, R61, R36, c[0x0][0x170] ;  /* 0x00005c003d247625 */ /* 0x000fcc00078e0024 */
[----:B------:R-:W3:Y:S01]  /*0b50*/  LDG.E.128 R36, [R36.64] ;  /* 0x0000000424247981 */ /* 0x000ee2000c1e1d00 */
[----:B--2---:R-:W-:Y:S01]  /*0b60*/  FADD.FTZ R43, R43, R40 ;  /* 0x000000282b2b7221 */ /* 0x004fe20000010000 */
[----:B------:R-:W-:Y:S01]  /*0b70*/  ISETP.NE.AND P3, PT, R70, RZ, PT ;  /* 0x000000ff4600720c */ /* 0x000fe20003f65270 */
[----:B0-----:R-:W-:Y:S01]  /*0b80*/  FADD.FTZ R42, R42, R41 ;  /* 0x000000292a2a7221 */ /* 0x001fe20000010000 */
[----:B------:R-:W-:Y:S01]  /*0b90*/  ISETP.NE.U32.AND P0, PT, RZ, c[0x0][0x218], PT ;  /* 0x00008600ff007a0c */ /* 0x000fe20003f05070 */
[----:B------:R-:W-:Y:S02]  /*0ba0*/  FMUL.FTZ R43, R43, c[0x0][0x1e0] ;  /* 0x000078002b2b7a20 */ /* 0x000fe40000410000 */
[----:B------:R-:W-:Y:S01]  /*0bb0*/  FMUL.FTZ R84, R42, c[0x0][0x1e0] ;  /* 0x000078002a547a20 */ /* 0x000fe20000410000 */
[----:B------:R-:W-:Y:S02]  /*0bc0*/  ISETP.NE.AND.EX P1, PT, RZ, c[0x0][0x21c], PT, P0 ;  /* 0x00008700ff007a0c */ /* 0x000fe40003f25300 */
[----:B------:R-:W-:-:S02]  /*0bd0*/  FSEL R43, R43, RZ, !P3 ;  /* 0x000000ff2b2b7208 */ /* 0x000fc40005800000 */
[----:B------:R-:W-:-:S03]  /*0be0*/  ISETP.NE.U32.AND P0, PT, RZ, c[0x0][0x258], PT ;  /* 0x00009600ff007a0c */ /* 0x000fc60003f05070 */
[-CC-:B------:R-:W-:Y:S01]  /*0bf0*/  FFMA.FTZ R3, R63, R84.reuse, R43.reuse ;  /* 0x000000543f037223 */ /* 0x180fe2000001002b */
[----:B------:R-:W-:Y:S01]  /*0c00*/  ISETP.NE.AND.EX P0, PT, RZ, c[0x0][0x25c], PT, P0 ;  /* 0x00009700ff007a0c */ /* 0x000fe20003f05300 */
[-CC-:B-1----:R-:W-:Y:S02]  /*0c10*/  FFMA.FTZ R41, R65, R84.reuse, R43.reuse ;  /* 0x0000005441297223 */ /* 0x182fe4000001002b */
[-CC-:B------:R-:W-:Y:S02]  /*0c20*/  FFMA.FTZ R42, R66, R84.reuse, R43.reuse ;  /* 0x00000054422a7223 */ /* 0x180fe4000001002b */
[-CC-:B------:R-:W-:Y:S01]  /*0c30*/  FFMA.FTZ R83, R71, R84.reuse, R43.reuse ;  /* 0x0000005447537223 */ /* 0x180fe2000001002b */
[----:B------:R-:W-:Y:S01]  /*0c40*/  @P1 HADD2.F32 R40, -RZ, R28.H0_H0 ;  /* 0x2000001cff281230 */ /* 0x000fe20000004100 */
[-CC-:B------:R-:W-:Y:S02]  /*0c50*/  FFMA.FTZ R82, R74, R84.reuse, R43.reuse ;  /* 0x000000544a527223 */ /* 0x180fe4000001002b */
[----:B------:R-:W-:-:S02]  /*0c60*/  FFMA.FTZ R2, R62, R84, R43 ;  /* 0x000000543e027223 */ /* 0x000fc4000001002b */
[-C--:B------:R-:W-:Y:S02]  /*0c70*/  FFMA.FTZ R89, R75, R84.reuse, R43 ;  /* 0x000000544b597223 */ /* 0x080fe4000001002b */
[----:B------:R-:W-:Y:S02]  /*0c80*/  FADD.FTZ R3, R64, -R3 ;  /* 0x8000000340037221 */ /* 0x000fe40000010000 */
[----:B------:R-:W-:Y:S02]  /*0c90*/  FADD.FTZ R41, R68, -R41 ;  /* 0x8000002944297221 */ /* 0x000fe40000010000 */
[----:B------:R-:W-:Y:S02]  /*0ca0*/  FFMA.FTZ R84, R78, R84, R43 ;  /* 0x000000544e547223 */ /* 0x000fe4000001002b */
[----:B------:R-:W-:Y:S01]  /*0cb0*/  FADD.FTZ R43, R69, -R42 ;  /* 0x8000002a452b7221 */ /* 0x000fe20000010000 */
[----:B------:R-:W-:Y:S01]  /*0cc0*/  @P1 HADD2.F32 R42, -RZ, R28.H1_H1 ;  /* 0x3000001cff2a1230 */ /* 0x000fe20000004100 */
[----:B------:R-:W-:-:S02]  /*0cd0*/  FADD.FTZ R85, R72, -R83 ;  /* 0x8000005348557221 */ /* 0x000fc40000010000 */
[----:B------:R-:W-:Y:S02]  /*0ce0*/  FADD.FTZ R87, R73, -R82 ;  /* 0x8000005249577221 */ /* 0x000fe40000010000 */
[C---:B------:R-:W-:Y:S01]  /*0cf0*/  FMUL.FTZ R83, R80.reuse, R3 ;  /* 0x0000000350537220 */ /* 0x040fe20000410000 */
[--C-:B------:R-:W-:Y:S01]  /*0d00*/  @P1 HADD2.F32 R3, -RZ, R29.reuse.H0_H0 ;  /* 0x2000001dff031230 */ /* 0x100fe20000004100 */
[C---:B------:R-:W-:Y:S01]  /*0d10*/  FMUL.FTZ R82, R80.reuse, R41 ;  /* 0x0000002950527220 */ /* 0x040fe20000410000 */
[----:B------:R-:W-:Y:S01]  /*0d20*/  @P1 HADD2.F32 R41, -RZ, R29.H1_H1 ;  /* 0x3000001dff291230 */ /* 0x000fe20000004100 */
[----:B------:R-:W-:Y:S02]  /*0d30*/  FADD.FTZ R91, R77, -R84 ;  /* 0x800000544d5b7221 */ /* 0x000fe40000010000 */
[----:B------:R-:W-:Y:S01]  /*0d40*/  FMUL.FTZ R84, R80, R43 ;  /* 0x0000002b50547220 */ /* 0x000fe20000410000 */
[----:B------:R-:W-:Y:S01]  /*0d50*/  @P1 HADD2.F32 R43, -RZ, R30.H0_H0 ;  /* 0x2000001eff2b1230 */ /* 0x000fe20000004100 */
[----:B------:R-:W-:-:S02]  /*0d60*/  FADD.FTZ R81, R67, -R2 ;  /* 0x8000000243517221 */ /* 0x000fc40000010000 */
[----:B------:R-:W-:Y:S02]  /*0d70*/  FADD.FTZ R89, R76, -R89 ;  /* 0x800000594c597221 */ /* 0x000fe40000010000 */
[----:B------:R-:W-:Y:S02]  /*0d80*/  FMUL.FTZ R92, R80, R85 ;  /* 0x00000055505c7220 */ /* 0x000fe40000410000 */
[----:B------:R-:W-:Y:S01]  /*0d90*/  @P1 FADD.FTZ R82, R82, R3 ;  /* 0x0000000352521221 */ /* 0x000fe20000010000 */
[----:B------:R-:W-:Y:S01]  /*0da0*/  @P1 HADD2.F32 R3, -RZ, R30.H1_H1 ;  /* 0x3000001eff031230 */ /* 0x000fe20000004100 */
[----:B------:R-:W-:Y:S01]  /*0db0*/  @P1 FADD.FTZ R84, R84, R41 ;  /* 0x0000002954541221 */ /* 0x000fe20000010000 */
[----:B------:R-:W-:Y:S01]  /*0dc0*/  @P1 HADD2.F32 R41, -RZ, R31.H0_H0 ;  /* 0x2000001fff291230 */ /* 0x000fe20000004100 */
[C---:B------:R-:W-:Y:S02]  /*0dd0*/  FMUL.FTZ R81, R80.reuse, R81 ;  /* 0x0000005150517220 */ /* 0x040fe40000410000 */
[C---:B------:R-:W-:Y:S01]  /*0de0*/  FMUL.FTZ R86, R80.reuse, R87 ;  /* 0x0000005750567220 */ /* 0x040fe20000410000 */
[----:B------:R-:W-:Y:S01]  /*0df0*/  @P0 F2FP.PACK_AB R87, RZ, R82 ;  /* 0x00000052ff57023e */ /* 0x000fe200000000ff */
[----:B------:R-:W-:-:S02]  /*0e00*/  FMUL.FTZ R90, R80, R89 ;  /* 0x00000059505a7220 */ /* 0x000fc40000410000 */
[----:B------:R-:W-:Y:S01]  /*0e10*/  @P1 FADD.FTZ R92, R92, R43 ;  /* 0x0000002b5c5c1221 */ /* 0x000fe20000010000 */
[----:B------:R-:W-:Y:S01]  /*0e20*/  @P1 HADD2.F32 R43, -RZ, R31.H1_H1 ;  /* 0x3000001fff2b1230 */ /* 0x000fe20000004100 */
[----:B------:R-:W-:Y:S01]  /*0e30*/  FMUL.FTZ R2, R80, R91 ;  /* 0x0000005b50027220 */ /* 0x000fe20000410000 */
[----:B------:R-:W-:Y:S01]  /*0e40*/  @P0 PRMT R33, R87, 0x7610, R33 ;  /* 0x0000761057210816 */ /* 0x000fe20000000021 */
[----:B------:R-:W-:Y:S01]  /*0e50*/  @P1 FADD.FTZ R83, R83, R40 ;  /* 0x0000002853531221 */ /* 0x000fe20000010000 */
[----:B------:R-:W-:Y:S01]  /*0e60*/  @P0 F2FP.PACK_AB R88, RZ, R92 ;  /* 0x0000005cff58023e */ /* 0x000fe200000000ff */
[----:B------:R-:W-:Y:S01]  /*0e70*/  @P1 FADD.FTZ R81, R81, R42 ;  /* 0x0000002a51511221 */ /* 0x000fe20000010000 */
[----:B------:R-:W-:Y:S01]  /*0e80*/  @P0 F2FP.PACK_AB R40, RZ, R84 ;  /* 0x00000054ff28023e */ /* 0x000fe200000000ff */
[----:B------:R-:W-:Y:S01]  /*0e90*/  @P1 FADD.FTZ R86, R86, R3 ;  /* 0x0000000356561221 */ /* 0x000fe20000010000 */
[----:B------:R-:W-:Y:S01]  /*0ea0*/  @P0 PRMT R34, R88, 0x7610, R34 ;  /* 0x0000761058220816 */ /* 0x000fe20000000022 */
[----:B------:R-:W-:Y:S01]  /*0eb0*/  @P1 FADD.FTZ R90, R90, R41 ;  /* 0x000000295a5a1221 */ /* 0x000fe20000010000 */
[----:B------:R-:W-:Y:S01]  /*0ec0*/  @P0 F2FP.PACK_AB R3, RZ, R81 ;  /* 0x00000051ff03023e */ /* 0x000fe200000000ff */
[----:B------:R-:W-:Y:S01]  /*0ed0*/  @P1 FADD.FTZ R2, R2, R43 ;  /* 0x0000002b02021221 */ /* 0x000fe20000010000 */
[----:B------:R-:W-:Y:S01]  /*0ee0*/  @P0 F2FP.PACK_AB R43, RZ, R83 ;  /* 0x00000053ff2b023e */ /* 0x000fe200000000ff */
[-C--:B------:R-:W-:Y:S01]  /*0ef0*/  FMUL.FTZ R80, R83, R79.reuse ;  /* 0x0000004f53507220 */ /* 0x080fe20000410000 */
        /* <DEDUP_REMOVED lines=22> */
[----:B------:R-:W-:Y:S01]  /*1060*/  F2FP.PACK_AB R40, R41, R40 ;  /* 0x000000282928723e */ /* 0x000fe200000000ff */
[----:B------:R-:W-:-:S02]  /*1070*/  FMUL.FTZ R87, R58, R85 ;  /* 0x000000553a577220 */ /* 0x000fc40000410000 */
[----:B------:R0:W-:Y:S01]  /*1080*/  @P0 STG.E.128 [R2.64], R32 ;  /* 0x0000002002000986 */ /* 0x0001e2000c101d04 */
[----:B------:R-:W-:Y:S01]  /*1090*/  F2FP.PACK_AB R41, R43, R42 ;  /* 0x0000002a2b29723e */ /* 0x000fe200000000ff */
[----:B------:R-:W-:Y:S02]  /*10a0*/  FMUL.FTZ R42, R56, R83 ;  /* 0x00000053382a7220 */ /* 0x000fe40000410000 */
[----:B------:R-:W-:Y:S02]  /*10b0*/  FMUL.FTZ R43, R59, R86 ;  /* 0x000000563b2b7220 */ /* 0x000fe40000410000 */
[----:B------:R-:W-:-:S03]  /*10c0*/  FMUL.FTZ R88, R60, R79 ;  /* 0x0000004f3c587220 */ /* 0x000fc60000410000 */
[----:B------:R-:W-:Y:S02]  /*10d0*/  F2FP.PACK_AB R42, R43, R42 ;  /* 0x0000002a2b2a723e */ /* 0x000fe400000000ff */
[----:B------:R-:W-:Y:S02]  /*10e0*/  F2FP.PACK_AB R43, R88, R87 ;  /* 0x00000057582b723e */ /* 0x000fe400000000ff */
[----:B0-----:R-:W-:-:S04]  /*10f0*/  LEA R2, P0, R61, c[0x0][0x248], 0x4 ;  /* 0x000092003d027a11 */ /* 0x001fc800078020ff */
[----:B------:R-:W-:-:S05]  /*1100*/  LEA.HI.X R3, R61, c[0x0][0x24c], RZ, 0x4, P0 ;  /* 0x000093003d037a11 */ /* 0x000fca00000f24ff */
[----:B------:R0:W-:Y:S01]  /*1110*/  STG.E.128 [R2.64], R40 ;  /* 0x0000002802007986 */ /* 0x0001e2000c101d04 */
[--C-:B---3--:R-:W-:Y:S02]  /*1120*/  HADD2.F32 R61, -RZ, R36.reuse.H0_H0 ;  /* 0x20000024ff3d7230 */ /* 0x108fe40000004100 */
[----:B------:R-:W-:Y:S02]  /*1130*/  HADD2.F32 R36, -RZ, R36.H1_H1 ;  /* 0x30000024ff247230 */ /* 0x000fe40000004100 */
[----:B------:R-:W-:Y:S01]  /*1140*/  HADD2.F32 R87, -RZ, R39.H0_H0 ;  /* 0x20000027ff577230 */ /* 0x000fe20000004100 */
[----:B------:R-:W-:Y:S01]  /*1150*/  FFMA.FTZ R20, R61, R80, R20 ;  /* 0x000000503d147223 */ /* 0x000fe20000010014 */
[--C-:B------:R-:W-:Y:S01]  /*1160*/  HADD2.F32 R61, -RZ, R37.reuse.H0_H0 ;  /* 0x20000025ff3d7230 */ /* 0x100fe20000004100 */
[----:B------:R-:W-:Y:S01]  /*1170*/  FFMA.FTZ R21, R36, R81, R21 ;  /* 0x0000005124157223 */ /* 0x000fe20000010015 */
[--C-:B------:R-:W-:Y:S01]  /*1180*/  HADD2.F32 R80, -RZ, R38.reuse.H0_H0 ;  /* 0x20000026ff507230 */ /* 0x100fe20000004100 */
[----:B------:R-:W-:Y:S01]  /*1190*/  FFMA.FTZ R18, R87, R85, R18 ;  /* 0x0000005557127223 */ /* 0x000fe20000010012 */
[----:B------:R-:W-:Y:S01]  /*11a0*/  HADD2.F32 R37, -RZ, R37.H1_H1 ;  /* 0x30000025ff257230 */ /* 0x000fe20000004100 */
[----:B------:R-:W-:Y:S01]  /*11b0*/  FFMA.FTZ R22, R61, R82, R22 ;  /* 0x000000523d167223 */ /* 0x000fe20000010016 */
[----:B------:R-:W-:Y:S01]  /*11c0*/  HADD2.F32 R38, -RZ, R38.H1_H1 ;  /* 0x30000026ff267230 */ /* 0x000fe20000004100 */
[----:B------:R-:W-:Y:S01]  /*11d0*/  FFMA.FTZ R16, R80, R83, R16 ;  /* 0x0000005350107223 */ /* 0x000fe20000010010 */
[----:B------:R-:W-:Y:S01]  /*11e0*/  HADD2.F32 R88, -RZ, R39.H1_H1 ;  /* 0x30000027ff587230 */ /* 0x000fe20000004100 */
[----:B------:R-:W-:-:S02]  /*11f0*/  FFMA.FTZ R23, R37, R84, R23 ;  /* 0x0000005425177223 */ /* 0x000fc40000010017 */
[----:B------:R-:W-:Y:S02]  /*1200*/  FFMA.FTZ R17, R38, R86, R17 ;  /* 0x0000005626117223 */ /* 0x000fe40000010011 */
[----:B------:R-:W-:Y:S02]  /*1210*/  FFMA.FTZ R19, R88, R79, R19 ;  /* 0x0000004f58137223 */ /* 0x000fe40000010013 */
.L_x_567:
[----:B0-----:R-:W-:Y:S05]  /*1220*/  BSYNC B0 ;  /* 0x0000000000007941 */ /* 0x001fea0003800000 */
.L_x_566:
[----:B------:R-:W-:-:S04]  /*1230*/  MOV R3, c[0x0][0x160] ;  /* 0x0000580000037a02 */ /* 0x000fc80000000f00 */
[----:B------:R-:W-:-:S04]  /*1240*/  LEA R44, R3, R44, 0x2 ;  /* 0x0000002c032c7211 */ /* 0x000fc800078e10ff */
[----:B------:R-:W-:-:S13]  /*1250*/  ISETP.GE.AND P0, PT, R44, c[0x0][0x164], PT ;  /* 0x000059002c007a0c */ /* 0x000fda0003f06270 */
[----:B-12---:R-:W-:Y:S01]  /*1260*/  @P0 CALL.REL.NOINC `(.L_x_561) ;  /* 0x0000001000000944 */ /* 0x006fe20003c00000 */
[----:B------:R-:W-:Y:S05]  /*1270*/  BRA `(.L_x_568) ;  /* 0xfffff0a000007947 */ /* 0x000fea000383ffff */
.L_x_561:
        /* <DEDUP_REMOVED lines=54> */
[----:B------:R-:W-:Y:S01]  /*15e0*/  IADD3.X R3, RZ, RZ, RZ, P2, !PT ;  /* 0x000000ffff037210 */ /* 0x000fe200017fe4ff */
        /* <DEDUP_REMOVED lines=25> */
[----:B------:R0:W-:Y:S01]  /*1780*/  STG.E [R2.64], R13 ;  /* 0x0000000d02007986 */ /* 0x0001e2000c101904 */
[----:B------:R-:W-:-:S02]  /*1790*/  MOV R5, R15 ;  /* 0x0000000f00057202 */ /* 0x000fc40000000f00 */
[----:B------:R-:W-:Y:S02]  /*17a0*/  MOV R6, R0 ;  /* 0x0000000000067202 */ /* 0x000fe40000000f00 */
[----:B------:R-:W-:Y:S01]  /*17b0*/  MOV R7, R11 ;  /* 0x0000000b00077202 */ /* 0x000fe20000000f00 */
[----:B------:R1:W-:Y:S01]  /*17c0*/  STG.E [R4.64], R33 ;  /* 0x0000002104007986 */ /* 0x0003e2000c101904 */
[----:B------:R-:W-:Y:S02]  /*17d0*/  IADD3 R10, P2, R10, 0x200, RZ ;  /* 0x000002000a0a7810 */ /* 0x000fe40007f5e0ff */
[----:B------:R-:W-:Y:S01]  /*17e0*/  IADD3 R0, P3, R0, 0x200, RZ ;  /* 0x0000020000007810 */ /* 0x000fe20007f7e0ff */
[----:B------:R1:W-:Y:S01]  /*17f0*/  STG.E [R6.64], R35 ;  /* 0x0000002306007986 */ /* 0x0003e2000c101904 */
[----:B------:R-:W-:Y:S02]  /*1800*/  IADD3.X R15, RZ, R15, RZ, P2, !PT ;  /* 0x0000000fff0f7210 */ /* 0x000fe400017fe4ff */
[----:B0-----:R-:W-:-:S02]  /*1810*/  IADD3 R2, P1, R2, 0x200, RZ ;  /* 0x0000020002027810 */ /* 0x001fc40007f3e0ff */
[----:B------:R-:W-:Y:S02]  /*1820*/  IADD3.X R11, RZ, R11, RZ, P3, !PT ;  /* 0x0000000bff0b7210 */ /* 0x000fe40001ffe4ff */
[----:B------:R-:W-:-:S04]  /*1830*/  IADD3.X R3, RZ, R3, RZ, P1, !PT ;  /* 0x00000003ff037210 */ /* 0x000fc80000ffe4ff */
.L_x_570:
[----:B------:R-:W-:Y:S05]  /*1840*/  BSYNC B0 ;  /* 0x0000000000007941 */ /* 0x000fea0003800000 */
.L_x_569:
[----:B------:R-:W-:Y:S01]  /*1850*/  FADD.FTZ R17, R8, R17 ;  /* 0x0000001108117221 */ /* 0x000fe20000010000 */
[----:B------:R-:W-:Y:S06]  /*1860*/  @!P0 EXIT ;  /* 0x000000000000894d */ /* 0x000fec0003800000 */
[----:B------:R0:W-:Y:S01]  /*1870*/  STG.E [R2.64], R27 ;  /* 0x0000001b02007986 */ /* 0x0001e2000c101904 */
[----:B-1----:R-:W-:Y:S02]  /*1880*/  MOV R4, R0 ;  /* 0x0000000000047202 */ /* 0x002fe40000000f00 */
[----:B------:R-:W-:Y:S02]  /*1890*/  MOV R5, R11 ;  /* 0x0000000b00057202 */ /* 0x000fe40000000f00 */
[----:B0-----:R-:W-:Y:S02]  /*18a0*/  MOV R2, R10 ;  /* 0x0000000a00027202 */ /* 0x001fe40000000f00 */
[----:B------:R-:W-:-:S05]  /*18b0*/  MOV R3, R15 ;  /* 0x0000000f00037202 */ /* 0x000fca0000000f00 */
[----:B------:R-:W-:Y:S04]  /*18c0*/  STG.E [R2.64], R9 ;  /* 0x0000000902007986 */ /* 0x000fe8000c101904 */
[----:B------:R-:W-:Y:S01]  /*18d0*/  STG.E [R4.64], R17 ;  /* 0x0000001104007986 */ /* 0x000fe2000c101904 */
[----:B------:R-:W-:Y:S05]  /*18e0*/  EXIT ;  /* 0x000000000000794d */ /* 0x000fea0003800000 */
.L_x_564:
[----:B------:R-:W-:Y:S01]  /*18f0*/  HFMA2.MMA R42, -RZ, RZ, 0, 5.9604644775390625e-08 ;  /* 0x00000001ff2a7435 */ /* 0x000fe200000001ff */
[----:B------:R-:W-:Y:S02]  /*1900*/  MOV R39, R38 ;  /* 0x0000002600277202 */ /* 0x000fe40000000f00 */
[----:B------:R-:W-:Y:S02]  /*1910*/  MOV R81, 0x1f ;  /* 0x0000001f00517802 */ /* 0x000fe40000000f00 */
[----:B------:R-:W-:-:S02]  /*1920*/  MOV R82, 0xffffffff ;  /* 0xffffffff00527802 */ /* 0x000fc40000000f00 */
[----:B------:R-:W-:Y:S02]  /*1930*/  MOV R2, 0x1950 ;  /* 0x0000195000027802 */ /* 0x000fe40000000f00 */
[----:B------:R-:W-:Y:S05]  /*1940*/  CALL.REL.NOINC `($__internal_24_$__cuda_sm70_shflsync_bfly_p) ;  /* 0x0000045000007944 */ /* 0x000fea0003c00000 */
[----:B-1----:R-:W-:Y:S01]  /*1950*/  MOV R37, R42 ;  /* 0x0000002a00257202 */ /* 0x002fe20000000f00 */
[----:B0-----:R-:W-:Y:S05]  /*1960*/  BRA `(.L_x_571) ;  /* 0xfffff08000007947 */ /* 0x001fea000383ffff */
.L_x_565:
[----:B------:R-:W-:Y:S01]  /*1970*/  HFMA2.MMA R42, -RZ, RZ, 0, 5.9604644775390625e-08 ;  /* 0x00000001ff2a7435 */ /* 0x000fe200000001ff */
[----:B------:R-:W-:Y:S02]  /*1980*/  MOV R39, R40 ;  /* 0x0000002800277202 */ /* 0x000fe40000000f00 */
[----:B------:R-:W-:Y:S02]  /*1990*/  MOV R81, 0x1f ;  /* 0x0000001f00517802 */ /* 0x000fe40000000f00 */
[----:B------:R-:W-:Y:S02]  /*19a0*/  MOV R82, 0xffffffff ;  /* 0xffffffff00527802 */ /* 0x000fe40000000f00 */
[----:B------:R-:W-:Y:S02]  /*19b0*/  MOV R2, 0x19d0 ;  /* 0x000019d000027802 */ /* 0x000fe40000000f00 */
[----:B01----:R-:W-:Y:S05]  /*19c0*/  CALL.REL.NOINC `($__internal_24_$__cuda_sm70_shflsync_bfly_p) ;  /* 0x000003d000007944 */ /* 0x003fea0003c00000 */
[----:B------:R-:W-:Y:S01]  /*19d0*/  FADD.FTZ R37, R37, R38 ;  /* 0x0000002625257221 */ /* 0x000fe20000010000 */
[----:B0-----:R-:W-:Y:S01]  /*19e0*/  MOV R81, 0x1f ;  /* 0x0000001f00517802 */ /* 0x001fe20000000f00 */
[----:B-1----:R-:W-:Y:S01]  /*19f0*/  FADD.FTZ R41, R40, R42 ;  /* 0x0000002a28297221 */ /* 0x002fe20000010000 */
[----:B------:R-:W-:Y:S01]  /*1a00*/  HFMA2.MMA R42, -RZ, RZ, 0, 1.1920928955078125e-07 ;  /* 0x00000002ff2a7435 */ /* 0x000fe200000001ff */
[----:B------:R-:W-:-:S02]  /*1a10*/  MOV R82, 0xffffffff ;  /* 0xffffffff00527802 */ /* 0x000fc40000000f00 */
[----:B------:R-:W-:Y:S02]  /*1a20*/  MOV R39, R37 ;  /* 0x0000002500277202 */ /* 0x000fe40000000f00 */
[----:B------:R-:W-:Y:S02]  /*1a30*/  MOV R2, 0x1a50 ;  /* 0x00001a5000027802 */ /* 0x000fe40000000f00 */
[----:B------:R-:W-:Y:S05]  /*1a40*/  CALL.REL.NOINC `($__internal_24_$__cuda_sm70_shflsync_bfly_p) ;  /* 0x0000035000007944 */ /* 0x000fea0003c00000 */
[----:B-1----:R-:W-:Y:S01]  /*1a50*/  MOV R36, R42 ;  /* 0x0000002a00247202 */ /* 0x002fe20000000f00 */
[----:B------:R-:W-:Y:S01]  /*1a60*/  HFMA2.MMA R42, -RZ, RZ, 0, 1.1920928955078125e-07 ;  /* 0x00000002ff2a7435 */ /* 0x000fe200000001ff */
[----:B0-----:R-:W-:Y:S02]  /*1a70*/  MOV R39, R41 ;  /* 0x0000002900277202 */ /* 0x001fe40000000f00 */
[----:B------:R-:W-:Y:S02]  /*1a80*/  MOV R81, 0x1f ;  /* 0x0000001f00517802 */ /* 0x000fe40000000f00 */
[----:B------:R-:W-:Y:S02]  /*1a90*/  MOV R82, 0xffffffff ;  /* 0xffffffff00527802 */ /* 0x000fe40000000f00 */
[----:B------:R-:W-:-:S02]  /*1aa0*/  MOV R2, 0x1ac0 ;  /* 0x00001ac000027802 */ /* 0x000fc40000000f00 */
[----:B------:R-:W-:Y:S05]  /*1ab0*/  CALL.REL.NOINC `($__internal_24_$__cuda_sm70_shflsync_bfly_p) ;  /* 0x000002e000007944 */ /* 0x000fea0003c00000 */
[----:B------:R-:W-:Y:S01]  /*1ac0*/  FADD.FTZ R37, R36, R37 ;  /* 0x0000002524257221 */ /* 0x000fe20000010000 */
[----:B0-----:R-:W-:Y:S01]  /*1ad0*/  MOV R81, 0x1f ;  /* 0x0000001f00517802 */ /* 0x001fe20000000f00 */
[----:B-1----:R-:W-:Y:S01]  /*1ae0*/  FADD.FTZ R41, R41, R42 ;  /* 0x0000002a29297221 */ /* 0x002fe20000010000 */
[----:B------:R-:W-:Y:S01]  /*1af0*/  HFMA2.MMA R42, -RZ, RZ, 0, 2.384185791015625e-07 ;  /* 0x00000004ff2a7435 */ /* 0x000fe200000001ff */
[----:B------:R-:W-:-:S02]  /*1b00*/  MOV R82, 0xffffffff ;  /* 0xffffffff00527802 */ /* 0x000fc40000000f00 */
[----:B------:R-:W-:Y:S02]  /*1b10*/  MOV R39, R37 ;  /* 0x0000002500277202 */ /* 0x000fe40000000f00 */
[----:B------:R-:W-:Y:S02]  /*1b20*/  MOV R2, 0x1b40 ;  /* 0x00001b4000027802 */ /* 0x000fe40000000f00 */
[----:B------:R-:W-:Y:S05]  /*1b30*/  CALL.REL.NOINC `($__internal_24_$__cuda_sm70_shflsync_bfly_p) ;  /* 0x0000026000007944 */ /* 0x000fea0003c00000 */
[----:B-1----:R-:W-:Y:S01]  /*1b40*/  MOV R36, R42 ;  /* 0x0000002a00247202 */ /* 0x002fe20000000f00 */
[----:B------:R-:W-:Y:S01]  /*1b50*/  HFMA2.MMA R42, -RZ, RZ, 0, 2.384185791015625e-07 ;  /* 0x00000004ff2a7435 */ /* 0x000fe200000001ff */
        /* <DEDUP_REMOVED lines=8> */
[----:B------:R-:W-:Y:S01]  /*1be0*/  HFMA2.MMA R42, -RZ, RZ, 0, 4.76837158203125e-07 ;  /* 0x00000008ff2a7435 */ /* 0x000fe200000001ff */
[----:B------:R-:W-:-:S02]  /*1bf0*/  MOV R82, 0xffffffff ;  /* 0xffffffff00527802 */ /* 0x000fc40000000f00 */
[----:B------:R-:W-:Y:S02]  /*1c00*/  MOV R39, R37 ;  /* 0x0000002500277202 */ /* 0x000fe40000000f00 */
[----:B------:R-:W-:Y:S02]  /*1c10*/  MOV R2, 0x1c30 ;  /* 0x00001c3000027802 */ /* 0x000fe40000000f00 */
[----:B------:R-:W-:Y:S05]  /*1c20*/  CALL.REL.NOINC `($__internal_24_$__cuda_sm70_shflsync_bfly_p) ;  /* 0x0000017000007944 */ /* 0x000fea0003c00000 */
[----:B-1----:R-:W-:Y:S01]  /*1c30*/  MOV R36, R42 ;  /* 0x0000002a00247202 */ /* 0x002fe20000000f00 */
[----:B------:R-:W-:Y:S01]  /*1c40*/  HFMA2.MMA R42, -RZ, RZ, 0, 4.76837158203125e-07 ;  /* 0x00000008ff2a7435 */ /* 0x000fe200000001ff */
        /* <DEDUP_REMOVED lines=8> */
[----:B------:R-:W-:Y:S01]  /*1cd0*/  HFMA2.MMA R42, -RZ, RZ, 0, 9.5367431640625e-07 ;  /* 0x00000010ff2a7435 */ /* 0x000fe200000001ff */
[----:B------:R-:W-:-:S02]  /*1ce0*/  MOV R82, 0xffffffff ;  /* 0xffffffff00527802 */ /* 0x000fc40000000f00 */
[----:B------:R-:W-:Y:S02]  /*1cf0*/  MOV R39, R40 ;  /* 0x0000002800277202 */ /* 0x000fe40000000f00 */
[----:B------:R-:W-:Y:S02]  /*1d00*/  MOV R2, 0x1d20 ;  /* 0x00001d2000027802 */ /* 0x000fe40000000f00 */
[----:B------:R-:W-:Y:S05]  /*1d10*/  CALL.REL.NOINC `($__internal_24_$__cuda_sm70_shflsync_bfly_p) ;  /* 0x0000008000007944 */ /* 0x000fea0003c00000 */
[----:B-1----:R-:W-:Y:S01]  /*1d20*/  MOV R43, R42 ;  /* 0x0000002a002b7202 */ /* 0x002fe20000000f00 */
[----:B------:R-:W-:Y:S01]  /*1d30*/  HFMA2.MMA R42, -RZ, RZ, 0, 9.5367431640625e-07 ;  /* 0x00000010ff2a7435 */ /* 0x000fe200000001ff */
[----:B0-----:R-:W-:Y:S02]  /*1d40*/  MOV R39, R41 ;  /* 0x0000002900277202 */ /* 0x001fe40000000f00 */
[----:B------:R-:W-:Y:S02]  /*1d50*/  MOV R81, 0x1f ;  /* 0x0000001f00517802 */ /* 0x000fe40000000f00 */
[----:B------:R-:W-:Y:S02]  /*1d60*/  MOV R82, 0xffffffff ;  /* 0xffffffff00527802 */ /* 0x000fe40000000f00 */
[----:B------:R-:W-:-:S02]  /*1d70*/  MOV R2, 0x1d90 ;  /* 0x00001d9000027802 */ /* 0x000fc40000000f00 */
[----:B------:R-:W-:Y:S05]  /*1d80*/  CALL.REL.NOINC `($__internal_24_$__cuda_sm70_shflsync_bfly_p) ;  /* 0x0000001000007944 */ /* 0x000fea0003c00000 */
[----:B01----:R-:W-:Y:S05]  /*1d90*/  BRA `(.L_x_572) ;  /* 0xffffed7000007947 */ /* 0x003fea000383ffff */
        .weak           $__internal_24_$__cuda_sm70_shflsync_bfly_p
        .type           $__internal_24_$__cuda_sm70_shflsync_bfly_p,@function
        .size           $__internal_24_$__cuda_sm70_shflsync_bfly_p,(.L_x_4404 - $__internal_24_$__cuda_sm70_shflsync_bfly_p)
$__internal_24_$__cuda_sm70_shflsync_bfly_p:
[----:B------:R-:W-:Y:S01]  /*1da0*/  HFMA2.MMA R3, -RZ, RZ, 0, 0 ;  /* 0x00000000ff037435 */ /* 0x000fe200000001ff */
[----:B------:R-:W-:Y:S04]  /*1db0*/  WARPSYNC R82 ;  /* 0x0000005200007348 */ /* 0x000fe80003800000 */
[----:B------:R0:W1:Y:S01]  /*1dc0*/  SHFL.BFLY PT, R42, R39, R42, R81 ;  /* 0x0c00002a272a7389 */ /* 0x00006200000e0051 */
[----:B------:R-:W-:Y:S05]  /*1dd0*/  RET.REL.NODEC R2 `(_ZN10layer_norm13ln_bwd_kernelINS_13Kernel_traitsI6__halfS2_S2_S2_fjLj256ELj1ELj4ELj1ELj16ENS_18Kernel_traits_baseILj256ES2_S2_S2_S2_fjLj128EEEEELb0ELb1ELb0ELb0EEEvNS_9BwdParamsE) ;  /* 0xffffe22002007950 */ /* 0x000fea0003c3ffff */
.L_x_573:
        /* <DEDUP_REMOVED lines=10> */
.L_x_4404:


//--------------------- .text._ZN10layer_norm13ln_bwd_kernelINS_13Kernel_traitsI6__halfS2_S2_S2_fjLj256ELj1ELj4ELj1ELj16ENS_18Kernel_traits_baseILj256ES2_S2_S2_S2_fjLj128EEEEELb0ELb1ELb0ELb1EEEvNS_9BwdParamsE --------------------------
	.section	.text._ZN10layer_norm13ln_bwd_kernelINS_13Kernel_traitsI6__halfS2_S2_S2_fjLj256ELj1ELj4ELj1ELj16ENS_18Kernel_traits_baseILj256ES2_S2_S2_S2_fjLj128EEEEELb0ELb1ELb0ELb1EEEvNS_9BwdParamsE,"ax",@progbits
	.sectioninfo	@"SHI_REGISTERS=80"
	.align	128
        .global         _ZN10layer_norm13ln_bwd_kernelINS_13Kernel_traitsI6__halfS2_S2_S2_fjLj256ELj1ELj4ELj1ELj16ENS_18Kernel_traits_baseILj256ES2_S2_S2_S2_fjLj128EEEEELb0ELb1ELb0ELb1EEEvNS_9BwdParamsE
        .type           _ZN10layer_norm13ln_bwd_kernelINS_13Kernel_traitsI6__halfS2_S2_S2_fjLj256ELj1ELj4ELj1ELj16ENS_18Kernel_traits_baseILj256ES2_S2_S2_S2_fjLj128EEEEELb0ELb1ELb0ELb1EEEvNS_9BwdParamsE,@function
        .size           _ZN10layer_norm13ln_bwd_kernelINS_13Kernel_traitsI6__halfS2_S2_S2_fjLj256ELj1ELj4ELj1ELj16ENS_18Kernel_traits_baseILj256ES2_S2_S2_S2_fjLj128EEEEELb0ELb1ELb0ELb1EEEvNS_9BwdParamsE,(.L_x_4405 - _ZN10layer_norm13ln_bwd_kernelINS_13Kernel_traitsI6__halfS2_S2_S2_fjLj256ELj1ELj4ELj1ELj16ENS_18Kernel_traits_baseILj256ES2_S2_S2_S2_fjLj128EEEEELb0ELb1ELb0ELb1EEEvNS_9BwdParamsE)
        .other          _ZN10layer_norm13ln_bwd_kernelINS_13Kernel_traitsI6__halfS2_S2_S2_fjLj256ELj1ELj4ELj1ELj16ENS_18Kernel_traits_baseILj256ES2_S2_S2_S2_fjLj128EEEEELb0ELb1ELb0ELb1EEEvNS_9BwdParamsE,@"STO_CUDA_ENTRY STV_DEFAULT"
_ZN10layer_norm13ln_bwd_kernelINS_13Kernel_traitsI6__halfS2_S2_S2_fjLj256ELj1ELj4ELj1ELj16ENS_18Kernel_traits_baseILj256ES2_S2_S2_S2_fjLj128EEEEELb0ELb1ELb0ELb1EEEvNS_9BwdParamsE:
.text._ZN10layer_norm13ln_bwd_kernelINS_13Kernel_traitsI6__halfS2_S2_S2_fjLj256ELj1ELj4ELj1ELj16ENS_18Kernel_traits_baseILj256ES2_S2_S2_S2_fjLj128EEEEELb0ELb1ELb0ELb1EEEvNS_9BwdParamsE:
        /* <DEDUP_REMOVED lines=22> */
.L_x_574:
[----:B------:R-:W-:-:S04]  /*0160*/  SHF.L.U32 R0, R0, 0x4, RZ ;  /* 0x0000000400007819 */ /* 0x000fc800000006ff */
[----:B------:R-:W-:-:S04]  /*0170*/  LOP3.LUT R0, R0, 0x1f0, RZ, 0xc0, !PT ;  /* 0x000001f000007812 */ /* 0x000fc800078ec0ff */
[----:B------:R-:W-:-:S04]  /*0180*/  IADD3 R2, P0, R0, c[0x0][0x1b0], RZ ;  /* 0x00006c0000027a10 */ /* 0x000fc80007f1e0ff */
[----:B------:R-:W-:Y:S02]  /*0190*/  IADD3.X R3, RZ, c[0x0][0x1b4], RZ, P0, !PT ;  /* 0x00006d00ff037a10 */ /* 0x000fe400007fe4ff */
[----:B------:R-:W-:-:S03]  /*01a0*/  IADD3 R4, P0, R0, c[0x0][0x1c8], RZ ;  /* 0x0000720000047a10 */ /* 0x000fc60007f1e0ff */
[----:B------:R0:W2:Y:S01]  /*01b0*/  LDG.E.128 R8, [R2.64] ;  /* 0x0000000402087981 */ /* 0x0000a2000c1e1d00 */
[----:B------:R-:W-:-:S06]  /*01c0*/  IADD3.X R5, RZ, c[0x0][0x1cc], RZ, P0, !PT ;  /* 0x00007300ff057a10 */ /* 0x000fcc00007fe4ff */
[----:B------:R-:W3:Y:S01]  /*01d0*/  LDG.E.128 R4, [R4.64] ;  /* 0x0000000404047981 */ /* 0x000ee2000c1e1d00 */
[----:B------:R-:W-:Y:S01]  /*01e0*/  HFMA2.MMA R0, -RZ, RZ, 0, 0 ;  /* 0x00000000ff007435 */ /* 0x000fe200000001ff */
[----:B------:R-:W-:Y:S01]  /*01f0*/  CS2R R14, SRZ ;  /* 0x00000000000e7805 */ /* 0x000fe2000001ff00 */
[----:B0-----:R-:W-:Y:S01]  /*0200*/  CS2R R2, SRZ ;  /* 0x0000000000027805 */ /* 0x001fe2000001ff00 */
[----:B------:R-:W-:Y:S01]  /*0210*/  CS2R R12, SRZ ;  /* 0x00000000000c7805 */ /* 0x000fe2000001ff00 */
[----:B------:R-:W-:Y:S01]  /*0220*/  CS2R R32, SRZ ;  /* 0x0000000000207805 */ /* 0x000fe2000001ff00 */
[----:B------:R-:W-:Y:S01]  /*0230*/  CS2R R34, SRZ ;  /* 0x0000000000227805 */ /* 0x000fe2000001ff00 */
[----:B------:R-:W-:Y:S01]  /*0240*/  CS2R R38, SRZ ;  /* 0x0000000000267805 */ /* 0x000fe2000001ff00 */
[----:B------:R-:W-:Y:S01]  /*0250*/  CS2R R36, SRZ ;  /* 0x0000000000247805 */ /* 0x000fe2000001ff00 */
[----:B------:R-:W-:Y:S01]  /*0260*/  MOV R51, RZ ;  /* 0x000000ff00337202 */ /* 0x000fe20000000f00 */
[----:B--2---:R-:W-:-:S02]  /*0270*/  HADD2.F32 R77, -RZ, R8.H0_H0 ;  /* 0x20000008ff4d7230 */ /* 0x004fc40000004100 */
[----:B------:R-:W-:Y:S02]  /*0280*/  HADD2.F32 R76, -RZ, R8.H1_H1 ;  /* 0x30000008ff4c7230 */ /* 0x000fe40000004100 */
[--C-:B------:R-:W-:Y:S02]  /*0290*/  HADD2.F32 R74, -RZ, R9.reuse.H0_H0 ;  /* 0x20000009ff4a7230 */ /* 0x100fe40000004100 */
[----:B------:R-:W-:Y:S01]  /*02a0*/  HADD2.F32 R73, -RZ, R9.H1_H1 ;  /* 0x30000009ff497230 */ /* 0x000fe20000004100 */
[----:B------:R-:W-:Y:S01]  /*02b0*/  CS2R R8, SRZ ;  /* 0x0000000000087805 */ /* 0x000fe2000001ff00 */
[--C-:B------:R-:W-:Y:S02]  /*02c0*/  HADD2.F32 R72, -RZ, R10.reuse.H0_H0 ;  /* 0x2000000aff487230 */ /* 0x100fe40000004100 */
[----:B------:R-:W-:Y:S02]  /*02d0*/  HADD2.F32 R56, -RZ, R10.H1_H1 ;  /* 0x3000000aff387230 */ /* 0x000fe40000004100 */
[----:B------:R-:W-:-:S02]  /*02e0*/  HADD2.F32 R55, -RZ, R11.H0_H0 ;  /* 0x2000000bff377230 */ /* 0x000fc40000004100 */
[----:B------:R-:W-:Y:S01]  /*02f0*/  HADD2.F32 R54, -RZ, R11.H1_H1 ;  /* 0x3000000bff367230 */ /* 0x000fe20000004100 */
[----:B------:R-:W-:Y:S01]  /*0300*/  CS2R R10, SRZ ;  /* 0x00000000000a7805 */ /* 0x000fe2000001ff00 */
[--C-:B---3--:R-:W-:Y:S02]  /*0310*/  HADD2.F32 R53, -RZ, R4.reuse.H0_H0 ;  /* 0x20000004ff357230 */ /* 0x108fe40000004100 */
[----:B------:R-:W-:Y:S02]  /*0320*/  HADD2.F32 R52, -RZ, R4.H1_H1 ;  /* 0x30000004ff347230 */ /* 0x000fe40000004100 */
[--C-:B------:R-:W-:Y:S02]  /*0330*/  HADD2.F32 R41, -RZ, R5.reuse.H0_H0 ;  /* 0x20000005ff297230 */ /* 0x100fe40000004100 */
[----:B------:R-:W-:Y:S01]  /*0340*/  HADD2.F32 R42, -RZ, R5.H1_H1 ;  /* 0x30000005ff2a7230 */ /* 0x000fe20000004100 */
[----:B------:R-:W-:Y:S01]  /*0350*/  CS2R R4, SRZ ;  /* 0x0000000000047805 */ /* 0x000fe2000001ff00 */
[----:B------:R-:W-:-:S02]  /*0360*/  HADD2.F32 R43, -RZ, R6.H0_H0 ;  /* 0x20000006ff2b7230 */ /* 0x000fc40000004100 */
[----:B------:R-:W-:Y:S02]  /*0370*/  HADD2.F32 R44, -RZ, R6.H1_H1 ;  /* 0x30000006ff2c7230 */ /* 0x000fe40000004100 */
[--C-:B------:R-:W-:Y:S02]  /*0380*/  HADD2.F32 R45, -RZ, R7.reuse.H0_H0 ;  /* 0x20000007ff2d7230 */ /* 0x100fe40000004100 */
[----:B------:R-:W-:Y:S01]  /*0390*/  HADD2.F32 R50, -RZ, R7.H1_H1 ;  /* 0x30000007ff327230 */ /* 0x000fe20000004100 */
[----:B------:R-:W-:Y:S02]  /*03a0*/  CS2R R6, SRZ ;  /* 0x0000000000067805 */ /* 0x000fe4000001ff00 */
.L_x_578:
[----:B------:R-:W0:Y:S01]  /*03b0*/  S2R R26, SR_TID.X ;  /* 0x00000000001a7919 */ /* 0x000e220000002100 */
[----:B------:R-:W-:Y:S01]  /*03c0*/  IMAD R24, R40, c[0x0][0x168], RZ ;  /* 0x00005a0028187a24 */ /* 0x000fe200078e02ff */
[----:B------:R-:W-:Y:S02]  /*03d0*/  ISETP.NE.U32.AND P1, PT, RZ, c[0x0][0x1c0], PT ;  /* 0x00007000ff007a0c */ /* 0x000fe40003f25070 */
[----:B------:R-:W-:Y:S02]  /*03e0*/  MOV R47, 0x4 ;  /* 0x00000004002f7802 */ /* 0x000fe40000000f00 */
[----:B------:R-:W-:-:S02]  /*03f0*/  SHF.R.S32.HI R25, RZ, 0x1f, R24 ;  /* 0x0000001fff197819 */ /* 0x000fc40000011418 */
[----:B------:R-:W-:Y:S01]  /*0400*/  ISETP.NE.AND.EX P1, PT, RZ, c[0x0][0x1c4], PT, P1 ;  /* 0x00007100ff007a0c */ /* 0x000fe20003f25310 */
[C---:B------:R-:W-:Y:S01]  /*0410*/  IMAD.WIDE R28, R40.reuse, R47, c[0x0][0x1a0] ;  /* 0x00006800281c7625 */ /* 0x040fe200078e022f */
[----:B------:R-:W-:Y:S02]  /*0420*/  LEA.HI R25, R25, R24, RZ, 0x3 ;  /* 0x0000001819197211 */ /* 0x000fe400078f18ff */
[----:B------:R-:W-:Y:S02]  /*0430*/  MOV R31, 0x10 ;  /* 0x00000010001f7802 */ /* 0x000fe40000000f00 */
[----:B------:R1:W2:Y:S07]  /*0440*/  LDG.E R68, [R28.64] ;  /* 0x000000041c447981 */ /* 0x0002ae000c1e1900 */
[----:B------:R-:W-:-:S02]  /*0450*/  @P1 LEA R24, P0, R40, c[0x0][0x1c0], 0x1 ;  /* 0x0000700028181a11 */ /* 0x000fc400078008ff */
[----:B0-----:R-:W-:-:S04]  /*0460*/  LOP3.LUT R58, R26, 0x1f, RZ, 0xc0, !PT ;  /* 0x0000001f1a3a7812 */ /* 0x001fc800078ec0ff */
[----:B------:R-:W-:Y:S02]  /*0470*/  LEA.HI.SX32 R58, R25, R58, 0x1d ;  /* 0x0000003a193a7211 */ /* 0x000fe400078feaff */
[----:B------:R-:W-:Y:S02]  /*0480*/  SHF.R.S32.HI R25, RZ, 0x1f, R40 ;  /* 0x0000001fff197819 */ /* 0x000fe40000011428 */
[----:B------:R-:W-:Y:S02]  /*0490*/  SHF.L.U32 R48, R58, 0x4, RZ ;  /* 0x000000043a307819 */ /* 0x000fe400000006ff */
[----:B------:R-:W-:Y:S02]  /*04a0*/  SHF.R.U32.HI R49, RZ, 0x1c, R58 ;  /* 0x0000001cff317819 */ /* 0x000fe4000001163a */
[----:B------:R-:W-:Y:S02]  /*04b0*/  IADD3 R26, P2, R48, c[0x0][0x188], RZ ;  /* 0x00006200301a7a10 */ /* 0x000fe40007f5e0ff */
[----:B------:R-:W-:-:S02]  /*04c0*/  @P1 LEA.HI.X R25, R40, c[0x0][0x1c4], R25, 0x1, P0 ;  /* 0x0000710028191a11 */ /* 0x000fc400000f0c19 */
[----:B------:R-:W-:Y:S01]  /*04d0*/  IADD3.X R27, R49, c[0x0][0x18c], RZ, P2, !PT ;  /* 0x00006300311b7a10 */ /* 0x000fe200017fe4ff */
[----:B-1----:R-:W-:Y:S02]  /*04e0*/  IMAD.WIDE.U32 R28, R58, R31, c[0x0][0x208] ;  /* 0x000082003a1c7625 */ /* 0x002fe400078e001f */
[----:B------:R0:W3:Y:S02]  /*04f0*/  @P1 LDG.E.U16 R59, [R24.64] ;  /* 0x00000004183b1981 */ /* 0x0000e4000c1e1500 */
[----:B------:R-:W-:Y:S02]  /*0500*/  IMAD.WIDE R46, R40, R47, c[0x0][0x1a8] ;  /* 0x00006a00282e7625 */ /* 0x000fe400078e022f */
[----:B------:R-:W4:Y:S04]  /*0510*/  LDG.E.128 R28, [R28.64] ;  /* 0x000000041c1c7981 */ /* 0x000f28000c1e1d00 */
[----:B------:R1:W4:Y:S04]  /*0520*/  LDG.E R57, [R46.64] ;  /* 0x000000042e397981 */ /* 0x000328000c1e1900 */
[----:B0-----:R-:W4:Y:S01]  /*0530*/  LDG.E.128 R24, [R26.64] ;  /* 0x000000041a187981 */ /* 0x001f22000c1e1d00 */
[----:B------:R-:W-:Y:S01]  /*0540*/  ISETP.NE.U32.AND P0, PT, RZ, c[0x0][0x218], PT ;  /* 0x00008600ff007a0c */ /* 0x000fe20003f05070 */
[----:B------:R-:W0:Y:S03]  /*0550*/  LDC.U8 R60, c[0x0][0x1f0] ;  /* 0x00007c00ff3c7b82 */ /* 0x000e260000000000 */
[----:B------:R-:W-:-:S13]  /*0560*/  ISETP.NE.AND.EX P0, PT, RZ, c[0x0][0x21c], PT, P0 ;  /* 0x00008700ff007a0c */ /* 0x000fda0003f05300 */
[----:B-1----:R-:W-:-:S04]  /*0570*/  @P0 LEA R46, P2, R58, c[0x0][0x218], 0x4 ;  /* 0x000086003a2e0a11 */ /* 0x002fc800078420ff */
[----:B------:R-:W-:Y:S02]  /*0580*/  @P0 LEA.HI.X R47, R58, c[0x0][0x21c], RZ, 0x4, P2 ;  /* 0x000087003a2f0a11 */ /* 0x000fe400010f24ff */
[----:B0-----:R-:W-:-:S03]  /*0590*/  ISETP.NE.AND P2, PT, R60, RZ, PT ;  /* 0x000000ff3c00720c */ /* 0x001fc60003f45270 */
[----:B------:R0:W5:Y:S02]  /*05a0*/  @P0 LDG.E.128 R20, [R46.64] ;  /* 0x000000042e140981 */ /* 0x000164000c1e1d00 */
[----:B0-----:R-:W-:Y:S02]  /*05b0*/  MOV R46, 0x3f800000 ;  /* 0x3f800000002e7802 */ /* 0x001fe40000000f00 */
[----:B--2---:R-:W-:Y:S01]  /*05c0*/  FSEL R68, R68, RZ, !P2 ;  /* 0x000000ff44447208 */ /* 0x004fe20005000000 */
[----:B---3--:R-:W-:Y:S02]  /*05d0*/  @P1 HADD2.F32 R46, -RZ, R59.H0_H0 ;  /* 0x2000003bff2e1230 */ /* 0x008fe40000004100 */
[----:B----4-:R-:W-:Y:S02]  /*05e0*/  HADD2.F32 R63, -RZ, R25.H0_H0 ;  /* 0x20000019ff3f7230 */ /* 0x010fe40000004100 */
[--C-:B------:R-:W-:Y:S02]  /*05f0*/  HADD2.F32 R59, -RZ, R24.reuse.H0_H0 ;  /* 0x20000018ff3b7230 */ /* 0x100fe40000004100 */
[----:B------:R-:W-:-:S02]  /*0600*/  HADD2.F32 R61, -RZ, R24.H1_H1 ;  /* 0x30000018ff3d7230 */ /* 0x000fc40000004100 */
[----:B------:R-:W-:Y:S02]  /*0610*/  HADD2.F32 R65, -RZ, R25.H1_H1 ;  /* 0x30000019ff417230 */ /* 0x000fe40000004100 */
[--C-:B------:R-:W-:Y:S02]  /*0620*/  HADD2.F32 R67, -RZ, R26.reuse.H0_H0 ;  /* 0x2000001aff437230 */ /* 0x100fe40000004100 */
[----:B------:R-:W-:Y:S02]  /*0630*/  HADD2.F32 R69, -RZ, R26.H1_H1 ;  /* 0x3000001aff457230 */ /* 0x000fe40000004100 */
[--C-:B------:R-:W-:Y:S01]  /*0640*/  HADD2.F32 R47, -RZ, R27.reuse.H0_H0 ;  /* 0x2000001bff2f7230 */ /* 0x100fe20000004100 */
[C---:B------:R-:W-:Y:S01]  /*0650*/  FADD.FTZ R70, -R68.reuse, R63 ;  /* 0x0000003f44467221 */ /* 0x040fe20000010100 */
[----:B------:R-:W-:Y:S01]  /*0660*/  HADD2.F32 R27, -RZ, R27.H1_H1 ;  /* 0x3000001bff1b7230 */ /* 0x000fe20000004100 */
[C---:B------:R-:W-:Y:S01]  /*0670*/  FADD.FTZ R25, -R68.reuse, R59 ;  /* 0x0000003b44197221 */ /* 0x040fe20000010100 */
[----:B------:R-:W-:Y:S01]  /*0680*/  HADD2.F32 R63, -RZ, R28.H0_H0 ;  /* 0x2000001cff3f7230 */ /* 0x000fe20000004100 */
[C---:B------:R-:W-:Y:S01]  /*0690*/  FADD.FTZ R61, -R68.reuse, R61 ;  /* 0x0000003d443d7221 */ /* 0x040fe20000010100 */
[--C-:B------:R-:W-:Y:S01]  /*06a0*/  HADD2.F32 R59, -RZ, R29.reuse.H0_H0 ;  /* 0x2000001dff3b7230 */ /* 0x100fe20000004100 */
[C---:B------:R-:W-:Y:S01]  /*06b0*/  FADD.FTZ R58, -R68.reuse, R65 ;  /* 0x00000041443a7221 */ /* 0x040fe20000010100 */
[----:B------:R-:W-:Y:S01]  /*06c0*/  HADD2.F32 R60, -RZ, R29.H1_H1 ;  /* 0x3000001dff3c7230 */ /* 0x000fe20000004100 */
[----:B------:R-:W-:-:S02]  /*06d0*/  FADD.FTZ R62, -R68, R67 ;  /* 0x00000043443e7221 */ /* 0x000fc40000010100 */
[C---:B------:R-:W-:Y:S02]  /*06e0*/  FADD.FTZ R26, -R68.reuse, R69 ;  /* 0x00000045441a7221 */ /* 0x040fe40000010100 */
[C---:B------:R-:W-:Y:S01]  /*06f0*/  FADD.FTZ R24, -R68.reuse, R47 ;  /* 0x0000002f44187221 */ /* 0x040fe20000010100 */
[----:B------:R-:W-:Y:S01]  /*0700*/  HADD2.F32 R47, -RZ, R28.H1_H1 ;  /* 0x3000001cff2f7230 */ /* 0x000fe20000004100 */
[----:B------:R-:W-:Y:S01]  /*0710*/  FADD.FTZ R68, -R68, R27 ;  /* 0x0000001b44447221 */ /* 0x000fe20000010100 */
[--C-:B------:R-:W-:Y:S01]  /*0720*/  HADD2.F32 R27, -RZ, R30.reuse.H0_H0 ;  /* 0x2000001eff1b7230 */ /* 0x100fe20000004100 */
[C---:B------:R-:W-:Y:S01]  /*0730*/  FMUL.FTZ R28, R57.reuse, R25 ;  /* 0x00000019391c7220 */ /* 0x040fe20000410000 */
[----:B------:R-:W-:Y:S01]  /*0740*/  HADD2.F32 R64, -RZ, R30.H1_H1 ;  /* 0x3000001eff407230 */ /* 0x000fe20000004100 */
[----:B------:R-:W-:Y:S02]  /*0750*/  FMUL.FTZ R29, R57, R61 ;  /* 0x0000003d391d7220 */ /* 0x000fe40000410000 */
[-C--:B------:R-:W-:Y:S01]  /*0760*/  FMUL.FTZ R30, R77, R63.reuse ;  /* 0x0000003f4d1e7220 */ /* 0x080fe20000410000 */
[--C-:B------:R-:W-:Y:S01]  /*0770*/  HADD2.F32 R66, -RZ, R31.reuse.H0_H0 ;  /* 0x2000001fff427230 */ /* 0x100fe20000004100 */
[----:B------:R-:W-:Y:S01]  /*0780*/  FADD.FTZ R39, R63, R39 ;  /* 0x000000273f277221 */ /* 0x000fe20000010000 */
[----:B------:R-:W-:Y:S01]  /*0790*/  HADD2.F32 R25, -RZ, R31.H1_H1 ;  /* 0x3000001fff197230 */ /* 0x000fe20000004100 */
[----:B------:R-:W-:-:S02]  /*07a0*/  FFMA.FTZ R51, R28, R63, R51 ;  /* 0x0000003f1c337223 */ /* 0x000fc40000010033 */
[----:B------:R-:W-:Y:S02]  /*07b0*/  FADD.FTZ R37, R47, R37 ;  /* 0x000000252f257221 */ /* 0x000fe40000010000 */
[----:B------:R-:W-:Y:S02]  /*07c0*/  FMUL.FTZ R31, R57, R70 ;  /* 0x00000046391f7220 */ /* 0x000fe40000410000 */
[-C--:B------:R-:W-:Y:S02]  /*07d0*/  FFMA.FTZ R38, R29, R47.reuse, R38 ;  /* 0x0000002f1d267223 */ /* 0x080fe40000010026 */
[----:B------:R-:W-:Y:S02]  /*07e0*/  FMUL.FTZ R61, R57, R62 ;  /* 0x0000003e393d7220 */ /* 0x000fe40000410000 */
[----:B------:R-:W-:Y:S02]  /*07f0*/  FMUL.FTZ R47, R76, R47 ;  /* 0x0000002f4c2f7220 */ /* 0x000fe40000410000 */
[----:B------:R-:W-:-:S02]  /*0800*/  FADD.FTZ R70, RZ, R30 ;  /* 0x0000001eff467221 */ /* 0x000fc40000010000 */
[----:B------:R-:W-:Y:S02]  /*0810*/  FFMA.FTZ R63, R28, R30, RZ ;  /* 0x0000001e1c3f7223 */ /* 0x000fe400000100ff */
[----:B------:R-:W-:Y:S02]  /*0820*/  FADD.FTZ R35, R59, R35 ;  /* 0x000000233b237221 */ /* 0x000fe40000010000 */
[----:B------:R-:W-:Y:S02]  /*0830*/  FMUL.FTZ R58, R57, R58 ;  /* 0x0000003a393a7220 */ /* 0x000fe40000410000 */
[----:B------:R-:W-:Y:S02]  /*0840*/  FFMA.FTZ R36, R31, R59, R36 ;  /* 0x0000003b1f247223 */ /* 0x000fe40000010024 */
        /* <DEDUP_REMOVED lines=8> */
[----:B------:R-:W-:Y:S02]  /*08d0*/  FMUL.FTZ R60, R73, R60 ;  /* 0x0000003c493c7220 */ /* 0x000fe40000410000 */
[----:B------:R-:W-:Y:S02]  /*08e0*/  FADD.FTZ R65, R70, R59 ;  /* 0x0000003b46417221 */ /* 0x000fe40000010000 */
[----:B------:R-:W-:Y:S02]  /*08f0*/  FFMA.FTZ R27, R31, R59, R27 ;  /* 0x0000003b1f1b7223 */ /* 0x000fe4000001001b */
        /* <DEDUP_REMOVED lines=24> */
.L_x_579:
        /* <DEDUP_REMOVED lines=18> */
.L_x_580:
[----:B------:R-:W-:-:S04]  /*0ba0*/  IADD3 R24, P1, R48, c[0x0][0x170], RZ ;  /* 0x00005c0030187a10 */ /* 0x000fc80007f3e0ff */
[----:B------:R-:W-:-:S06]  /*0bb0*/  IADD3.X R25, R49, c[0x0][0x174], RZ, P1, !PT ;  /* 0x00005d0031197a10 */ /* 0x000fcc0000ffe4ff */
[----:B------:R-:W3:Y:S01]  /*0bc0*/  LDG.E.128 R24, [R24.64] ;  /* 0x0000000418187981 */ /* 0x000ee2000c1e1d00 */
[----:B-1----:R-:W-:Y:S01]  /*0bd0*/  FADD.FTZ R71, R71, R69 ;  /* 0x0000004547477221 */ /* 0x002fe20000010000 */
[----:B0-----:R-:W-:Y:S01]  /*0be0*/  MOV R69, c[0x0][0x160] ;  /* 0x0000580000457a02 */ /* 0x001fe20000000f00 */
[----:B--2---:R-:W-:Y:S01]  /*0bf0*/  FADD.FTZ R75, R75, R70 ;  /* 0x000000464b4b7221 */ /* 0x004fe20000010000 */
[----:B------:R-:W-:Y:S01]  /*0c00*/  ISETP.NE.U32.AND P1, PT, RZ, c[0x0][0x258], PT ;  /* 0x00009600ff007a0c */ /* 0x000fe20003f25070 */
[----:B------:R-:W-:Y:S01]  /*0c10*/  FMUL.FTZ R71, R71, c[0x0][0x1e0] ;  /* 0x0000780047477a20 */ /* 0x000fe20000410000 */
[----:B------:R-:W-:Y:S01]  /*0c20*/  LEA R40, R69, R40, 0x2 ;  /* 0x0000002845287211 */ /* 0x000fe200078e10ff */
[----:B------:R-:W-:Y:S01]  /*0c30*/  FMUL.FTZ R75, R75, c[0x0][0x1e0] ;  /* 0x000078004b4b7a20 */ /* 0x000fe20000410000 */
[----:B------:R-:W-:Y:S02]  /*0c40*/  ISETP.NE.AND.EX P1, PT, RZ, c[0x0][0x25c], PT, P1 ;  /* 0x00009700ff007a0c */ /* 0x000fe40003f25310 */
[----:B------:R-:W-:-:S05]  /*0c50*/  FSEL R71, R71, RZ, !P2 ;  /* 0x000000ff47477208 */ /* 0x000fca0005000000 */
[-CC-:B------:R-:W-:Y:S02]  /*0c60*/  FFMA.FTZ R69, R28, R75.reuse, R71.reuse ;  /* 0x0000004b1c457223 */ /* 0x180fe40000010047 */
[-CC-:B------:R-:W-:Y:S02]  /*0c70*/  FFMA.FTZ R70, R31, R75.reuse, R71.reuse ;  /* 0x0000004b1f467223 */ /* 0x180fe40000010047 */
[-CC-:B------:R-:W-:Y:S02]  /*0c80*/  FFMA.FTZ R28, R29, R75.reuse, R71.reuse ;  /* 0x0000004b1d1c7223 */ /* 0x180fe40000010047 */
[-CC-:B------:R-:W-:Y:S01]  /*0c90*/  FFMA.FTZ R29, R58, R75.reuse, R71.reuse ;  /* 0x0000004b3a1d7223 */ /* 0x180fe20000010047 */
[----:B-----5:R-:W-:Y:S01]  /*0ca0*/  @P0 HADD2.F32 R58, -RZ, R20.H0_H0 ;  /* 0x20000014ff3a0230 */ /* 0x020fe20000004100 */
[----:B------:R-:W-:Y:S02]  /*0cb0*/  FFMA.FTZ R61, R61, R75, R71 ;  /* 0x0000004b3d3d7223 */ /* 0x000fe40000010047 */
[----:B------:R-:W-:-:S02]  /*0cc0*/  FADD.FTZ R70, R59, -R70 ;  /* 0x800000463b467221 */ /* 0x000fc40000010000 */
[----:B------:R-:W-:Y:S02]  /*0cd0*/  FADD.FTZ R30, R30, -R69 ;  /* 0x800000451e1e7221 */ /* 0x000fe40000010000 */
[----:B------:R-:W-:Y:S01]  /*0ce0*/  FADD.FTZ R60, R60, -R29 ;  /* 0x8000001d3c3c7221 */ /* 0x000fe20000010000 */
[----:B------:R-:W-:Y:S01]  /*0cf0*/  @P0 HADD2.F32 R29, -RZ, R21.H0_H0 ;  /* 0x20000015ff1d0230 */ /* 0x000fe20000004100 */
[-CC-:B------:R-:W-:Y:S02]  /*0d00*/  FFMA.FTZ R63, R63, R75.reuse, R71.reuse ;  /* 0x0000004b3f3f7223 */ /* 0x180fe40000010047 */
[-CC-:B------:R-:W-:Y:S02]  /*0d10*/  FFMA.FTZ R65, R65, R75.reuse, R71.reuse ;  /* 0x0000004b41417223 */ /* 0x180fe40000010047 */
[----:B------:R-:W-:Y:S02]  /*0d20*/  FFMA.FTZ R68, R68, R75, R71 ;  /* 0x0000004b44447223 */ /* 0x000fe40000010047 */
[----:B------:R-:W-:-:S02]  /*0d30*/  FADD.FTZ R62, R62, -R61 ;  /* 0x8000003d3e3e7221 */ /* 0x000fc40000010000 */
[C---:B------:R-:W-:Y:S02]  /*0d40*/  FMUL.FTZ R75, R57.reuse, R70 ;  /* 0x00000046394b7220 */ /* 0x040fe40000410000 */
[----:B------:R-:W-:Y:S01]  /*0d50*/  FMUL.FTZ R61, R57, R30 ;  /* 0x0000001e393d7220 */ /* 0x000fe20000410000 */
[----:B------:R-:W-:Y:S01]  /*0d60*/  @P0 HADD2.F32 R30, -RZ, R22.H1_H1 ;  /* 0x30000016ff1e0230 */ /* 0x000fe20000004100 */
[----:B------:R-:W-:Y:S02]  /*0d70*/  FADD.FTZ R28, R47, -R28 ;  /* 0x8000001c2f1c7221 */ /* 0x000fe40000010000 */
[----:B------:R-:W-:Y:S02]  /*0d80*/  FADD.FTZ R64, R64, -R63 ;  /* 0x8000003f40407221 */ /* 0x000fe40000010000 */
[----:B------:R-:W-:Y:S02]  /*0d90*/  FADD.FTZ R66, R66, -R65 ;  /* 0x8000004142427221 */ /* 0x000fe40000010000 */
[----:B------:R-:W-:Y:S01]  /*0da0*/  @P0 FADD.FTZ R75, R75, R29 ;  /* 0x0000001d4b4b0221 */ /* 0x000fe20000010000 */
[----:B------:R-:W-:Y:S01]  /*0db0*/  @P0 HADD2.F32 R29, -RZ, R21.H1_H1 ;  /* 0x30000015ff1d0230 */ /* 0x000fe20000004100 */
[----:B------:R-:W-:Y:S01]  /*0dc0*/  FADD.FTZ R69, R67, -R68 ;  /* 0x8000004443457221 */ /* 0x000fe20000010000 */
[----:B------:R-:W-:Y:S01]  /*0dd0*/  @P0 HADD2.F32 R68, -RZ, R20.H1_H1 ;  /* 0x30000014ff440230 */ /* 0x000fe20000004100 */
[----:B------:R-:W-:Y:S01]  /*0de0*/  @P0 FADD.FTZ R61, R61, R58 ;  /* 0x0000003a3d3d0221 */ /* 0x000fe20000010000 */
[----:B------:R-:W-:Y:S01]  /*0df0*/  @P0 HADD2.F32 R58, -RZ, R23.H0_H0 ;  /* 0x20000017ff3a0230 */ /* 0x000fe20000004100 */
[C---:B------:R-:W-:Y:S01]  /*0e00*/  FMUL.FTZ R63, R57.reuse, R28 ;  /* 0x0000001c393f7220 */ /* 0x040fe20000410000 */
[----:B------:R-:W-:Y:S01]  /*0e10*/  @P0 HADD2.F32 R28, -RZ, R22.H0_H0 ;  /* 0x20000016ff1c0230 */ /* 0x000fe20000004100 */
[----:B------:R-:W-:-:S02]  /*0e20*/  FMUL.FTZ R60, R57, R60 ;  /* 0x0000003c393c7220 */ /* 0x000fc40000410000 */
[C---:B------:R-:W-:Y:S01]  /*0e30*/  FMUL.FTZ R71, R57.reuse, R62 ;  /* 0x0000003e39477220 */ /* 0x040fe20000410000 */
[----:B------:R-:W-:Y:S01]  /*0e40*/  @P0 HADD2.F32 R62, -RZ, R23.H1_H1 ;  /* 0x30000017ff3e0230 */ /* 0x000fe20000004100 */
[C---:B------:R-:W-:Y:S02]  /*0e50*/  FMUL.FTZ R59, R57.reuse, R64 ;  /* 0x00000040393b7220 */ /* 0x040fe40000410000 */
[C---:B------:R-:W-:Y:S02]  /*0e60*/  FMUL.FTZ R67, R57.reuse, R66 ;  /* 0x0000004239437220 */ /* 0x040fe40000410000 */
[----:B------:R-:W-:Y:S02]  /*0e70*/  FMUL.FTZ R69, R57, R69 ;  /* 0x0000004539457220 */ /* 0x000fe40000410000 */
[----:B------:R-:W-:Y:S01]  /*0e80*/  @P0 FADD.FTZ R60, R60, R29 ;  /* 0x0000001d3c3c0221 */ /* 0x000fe20000010000 */
[----:B------:R-:W-:Y:S01]  /*0e90*/  @P1 F2FP.PACK_AB R29, RZ, R75 ;  /* 0x0000004bff1d123e */ /* 0x000fe200000000ff */
[----:B------:R-:W-:-:S02]  /*0ea0*/  @P0 FADD.FTZ R63, R63, R68 ;  /* 0x000000443f3f0221 */ /* 0x000fc40000010000 */
[----:B------:R-:W-:Y:S01]  /*0eb0*/  @P0 FADD.FTZ R59, R59, R30 ;  /* 0x0000001e3b3b0221 */ /* 0x000fe20000010000 */
[----:B------:R-:W-:Y:S01]  /*0ec0*/  @P1 F2FP.PACK_AB R64, RZ, R60 ;  /* 0x0000003cff40123e */ /* 0x000fe200000000ff */
[----:B------:R-:W-:Y:S01]  /*0ed0*/  @P0 FADD.FTZ R67, R67, R58 ;  /* 0x0000003a43430221 */ /* 0x000fe20000010000 */
[----:B------:R-:W-:Y:S01]  /*0ee0*/  @P1 F2FP.PACK_AB R47, RZ, R63 ;  /* 0x0000003fff2f123e */ /* 0x000fe200000000ff */
[----:B------:R-:W-:Y:S01]  /*0ef0*/  @P0 FADD.FTZ R71, R71, R28 ;  /* 0x0000001c47470221 */ /* 0x000fe20000010000 */
[----:B------:R-:W-:Y:S01]  /*0f00*/  @P1 F2FP.PACK_AB R28, RZ, R61 ;  /* 0x0000003dff1c123e */ /* 0x000fe200000000ff */
[----:B------:R-:W-:Y:S01]  /*0f10*/  @P0 FADD.FTZ R69, R69, R62 ;  /* 0x0000003e45450221 */ /* 0x000fe20000010000 */
        /* <DEDUP_REMOVED lines=15> */
[----:B------:R-:W-:Y:S01]  /*1010*/  FMUL.FTZ R67, R69, R46 ;  /* 0x0000002e45437220 */ /* 0x000fe20000410000 */
        /* <DEDUP_REMOVED lines=8> */
[----:B------:R-:W-:Y:S01]  /*10a0*/  F2FP.PACK_AB R29, R46, R29 ;  /* 0x0000001d2e1d723e */ /* 0x000fe200000000ff */
[----:B------:R-:W-:Y:S01]  /*10b0*/  FMUL.FTZ R30, R43, R60 ;  /* 0x0000003c2b1e7220 */ /* 0x000fe20000410000 */
[----:B------:R-:W-:Y:S01]  /*10c0*/  @P1 IADD3 R46, P0, R48, c[0x0][0x258], RZ ;  /* 0x00009600302e1a10 */ /* 0x000fe20007f1e0ff */
[----:B------:R-:W-:Y:S01]  /*10d0*/  FMUL.FTZ R69, R44, R59 ;  /* 0x0000003b2c457220 */ /* 0x000fe20000410000 */
[----:B------:R-:W-:Y:S01]  /*10e0*/  IADD3 R48, P2, R48, c[0x0][0x248], RZ ;  /* 0x0000920030307a10 */ /* 0x000fe20007f5e0ff */
[----:B------:R-:W-:Y:S01]  /*10f0*/  FMUL.FTZ R31, R45, R57 ;  /* 0x000000392d1f7220 */ /* 0x000fe20000410000 */
[----:B------:R-:W-:Y:S01]  /*1100*/  @P1 IADD3.X R47, R49, c[0x0][0x25c], RZ, P0, !PT ;  /* 0x00009700312f1a10 */ /* 0x000fe200007fe4ff */
[----:B------:R-:W-:Y:S01]  /*1110*/  FMUL.FTZ R68, R50, R67 ;  /* 0x0000004332447220 */ /* 0x000fe20000410000 */
[----:B------:R-:W-:-:S02]  /*1120*/  F2FP.PACK_AB R28, R71, R28 ;  /* 0x0000001c471c723e */ /* 0x000fc400000000ff */
[----:B------:R-:W-:Y:S01]  /*1130*/  F2FP.PACK_AB R30, R69, R30 ;  /* 0x0000001e451e723e */ /* 0x000fe200000000ff */
[----:B------:R0:W-:Y:S01]  /*1140*/  @P1 STG.E.128 [R46.64], R16 ;  /* 0x000000102e001986 */ /* 0x0001e2000c101d04 */
[----:B------:R-:W-:Y:S02]  /*1150*/  F2FP.PACK_AB R31, R68, R31 ;  /* 0x0000001f441f723e */ /* 0x000fe400000000ff */
[----:B------:R-:W-:Y:S02]  /*1160*/  IADD3.X R49, R49, c[0x0][0x24c], RZ, P2, !PT ;  /* 0x0000930031317a10 */ /* 0x000fe400017fe4ff */
[----:B------:R-:W-:-:S03]  /*1170*/  ISETP.GE.AND P0, PT, R40, c[0x0][0x164], PT ;  /* 0x0000590028007a0c */ /* 0x000fc60003f06270 */
[----:B------:R0:W-:Y:S01]  /*1180*/  STG.E.128 [R48.64], R28 ;  /* 0x0000001c30007986 */ /* 0x0001e2000c101d04 */
[----:B---3--:R-:W-:Y:S02]  /*1190*/  HADD2.F32 R64, -RZ, R24.H0_H0 ;  /* 0x20000018ff407230 */ /* 0x008fe40000004100 */
[----:B------:R-:W-:Y:S02]  /*11a0*/  HADD2.F32 R65, -RZ, R25.H0_H0 ;  /* 0x20000019ff417230 */ /* 0x000fe40000004100 */
[----:B------:R-:W-:Y:S01]  /*11b0*/  HADD2.F32 R66, -RZ, R26.H0_H0 ;  /* 0x2000001aff427230 */ /* 0x000fe20000004100 */
[----:B------:R-:W-:Y:S01]  /*11c0*/  FFMA.FTZ R7, R64, R58, R7 ;  /* 0x0000003a40077223 */ /* 0x000fe20000010007 */
[----:B------:R-:W-:Y:S01]  /*11d0*/  HADD2.F32 R68, -RZ, R27.H0_H0 ;  /* 0x2000001bff447230 */ /* 0x000fe20000004100 */
[----:B------:R-:W-:Y:S01]  /*11e0*/  FFMA.FTZ R5, R65, R62, R5 ;  /* 0x0000003e41057223 */ /* 0x000fe20000010005 */
[----:B------:R-:W-:Y:S01]  /*11f0*/  HADD2.F32 R24, -RZ, R24.H1_H1 ;  /* 0x30000018ff187230 */ /* 0x000fe20000004100 */
        /* <DEDUP_REMOVED lines=8> */
[----:B------:R-:W-:Y:S01]  /*1280*/  FFMA.FTZ R2, R27, R67, R2 ;  /* 0x000000431b027223 */ /* 0x000fe20000010002 */
[----:B0-----:R-:W-:Y:S05]  /*1290*/  @!P0 BRA `(.L_x_578) ;  /* 0xfffff11000008947 */ /* 0x001fea000383ffff */
        /* <DEDUP_REMOVED lines=23> */
.L_x_575:
        /* <DEDUP_REMOVED lines=81> */
.L_x_576:
[----:B------:R-:W-:Y:S01]  /*1920*/  HFMA2.MMA R26, -RZ, RZ, 0, 5.9604644775390625e-08 ;  /* 0x00000001ff1a7435 */ /* 0x000fe200000001ff */
[----:B------:R-:W-:-:S02]  /*1930*/  MOV R25, R69 ;  /* 0x0000004500197202 */ /* 0x000fc40000000f00 */
[----:B------:R-:W-:Y:S02]  /*1940*/  MOV R75, 0xffffffff ;  /* 0xffffffff004b7802 */ /* 0x000fe40000000f00 */
[----:B------:R-:W-:Y:S02]  /*1950*/  MOV R24, 0x1970 ;  /* 0x0000197000187802 */ /* 0x000fe40000000f00 */
[----:B-----5:R-:W-:Y:S05]  /*1960*/  CALL.REL.NOINC `($__internal_25_$__cuda_sm70_shflsync_bfly_p) ;  /* 0x000003d000007944 */ /* 0x020fea0003c00000 */
[----:B-1----:R-:W-:Y:S01]  /*1970*/  MOV R27, R26 ;  /* 0x0000001a001b7202 */ /* 0x002fe20000000f00 */
[----:B0----5:R-:W-:Y:S05]  /*1980*/  BRA `(.L_x_579) ;  /* 0xfffff0f000007947 */ /* 0x021fea000383ffff */
.L_x_577:
[----:B------:R-:W-:Y:S01]  /*1990*/  HFMA2.MMA R26, -RZ, RZ, 0, 5.9604644775390625e-08 ;  /* 0x00000001ff1a7435 */ /* 0x000fe200000001ff */
[----:B------:R-:W-:Y:S02]  /*19a0*/  MOV R25, R70 ;  /* 0x0000004600197202 */ /* 0x000fe40000000f00 */
[----:B------:R-:W-:Y:S02]  /*19b0*/  MOV R75, 0xffffffff ;  /* 0xffffffff004b7802 */ /* 0x000fe40000000f00 */
[----:B------:R-:W-:Y:S02]  /*19c0*/  MOV R24, 0x19e0 ;  /* 0x000019e000187802 */ /* 0x000fe40000000f00 */
[----:B01---5:R-:W-:Y:S05]  /*19d0*/  CALL.REL.NOINC `($__internal_25_$__cuda_sm70_shflsync_bfly_p) ;  /* 0x0000036000007944 */ /* 0x023fea0003c00000 */
[----:B------:R-:W-:Y:S01]  /*19e0*/  FADD.FTZ R69, R69, R27 ;  /* 0x0000001b45457221 */ /* 0x000fe20000010000 */
[----:B------:R-:W-:Y:S01]  /*19f0*/  MOV R75, 0xffffffff ;  /* 0xffffffff004b7802 */ /* 0x000fe20000000f00 */
[----:B-1----:R-:W-:Y:S01]  /*1a00*/  FADD.FTZ R70, R70, R26 ;  /* 0x0000001a46467221 */ /* 0x002fe20000010000 */
[----:B------:R-:W-:Y:S01]  /*1a10*/  HFMA2.MMA R26, -RZ, RZ, 0, 1.1920928955078125e-07 ;  /* 0x00000002ff1a7435 */ /* 0x000fe200000001ff */
[----:B------:R-:W-:-:S02]  /*1a20*/  MOV R24, 0x1a50 ;  /* 0x00001a5000187802 */ /* 0x000fc40000000f00 */
[----:B------:R-:W-:-:S03]  /*1a30*/  MOV R25, R69 ;  /* 0x0000004500197202 */ /* 0x000fc60000000f00 */
[----:B0----5:R-:W-:Y:S05]  /*1a40*/  CALL.REL.NOINC `($__internal_25_$__cuda_sm70_shflsync_bfly_p) ;  /* 0x000002f000007944 */ /* 0x021fea0003c00000 */
[----:B-1----:R-:W-:Y:S01]  /*1a50*/  MOV R27, R26 ;  /* 0x0000001a001b7202 */ /* 0x002fe20000000f00 */
[----:B------:R-:W-:Y:S01]  /*1a60*/  HFMA2.MMA R26, -RZ, RZ, 0, 1.1920928955078125e-07 ;  /* 0x00000002ff1a7435 */ /* 0x000fe200000001ff */
[----:B------:R-:W-:Y:S02]  /*1a70*/  MOV R25, R70 ;  /* 0x0000004600197202 */ /* 0x000fe40000000f00 */
[----:B------:R-:W-:Y:S02]  /*1a80*/  MOV R75, 0xffffffff ;  /* 0xffffffff004b7802 */ /* 0x000fe40000000f00 */
[----:B------:R-:W-:Y:S02]  /*1a90*/  MOV R24, 0x1ab0 ;  /* 0x00001ab000187802 */ /* 0x000fe40000000f00 */
[----:B0----5:R-:W-:Y:S05]  /*1aa0*/  CALL.REL.NOINC `($__internal_25_$__cuda_sm70_shflsync_bfly_p) ;  /* 0x0000029000007944 */ /* 0x021fea0003c00000 */
[----:B------:R-:W-:Y:S01]  /*1ab0*/  FADD.FTZ R69, R27, R69 ;  /* 0x000000451b457221 */ /* 0x000fe20000010000 */
[----:B------:R-:W-:Y:S01]  /*1ac0*/  MOV R75, 0xffffffff ;  /* 0xffffffff004b7802 */ /* 0x000fe20000000f00 */
[----:B-1----:R-:W-:Y:S01]  /*1ad0*/  FADD.FTZ R70, R70, R26 ;  /* 0x0000001a46467221 */ /* 0x002fe20000010000 */
[----:B------:R-:W-:Y:S01]  /*1ae0*/  HFMA2.MMA R26, -RZ, RZ, 0, 2.384185791015625e-07 ;  /* 0x00000004ff1a7435 */ /* 0x000fe200000001ff */
[----:B------:R-:W-:-:S02]  /*1af0*/  MOV R24, 0x1b20 ;  /* 0x00001b2000187802 */ /* 0x000fc40000000f00 */
[----:B------:R-:W-:-:S03]  /*1b00*/  MOV R25, R69 ;  /* 0x0000004500197202 */ /* 0x000fc60000000f00 */
[----:B0----5:R-:W-:Y:S05]  /*1b10*/  CALL.REL.NOINC `($__internal_25_$__cuda_sm70_shflsync_bfly_p) ;  /* 0x0000022000007944 */ /* 0x021fea0003c00000 */
[----:B-1----:R-:W-:Y:S01]  /*1b20*/  MOV R27, R26 ;  /* 0x0000001a001b7202 */ /* 0x002fe20000000f00 */
[----:B------:R-:W-:Y:S01]  /*1b30*/  HFMA2.MMA R26, -RZ, RZ, 0, 2.384185791015625e-07 ;  /* 0x00000004ff1a7435 */ /* 0x000fe200000001ff */
[----:B------:R-:W-:Y:S02]  /*1b40*/  MOV R25, R70 ;  /* 0x0000004600197202 */ /* 0x000fe40000000f00 */
[----:B------:R-:W-:Y:S02]  /*1b50*/  MOV R75, 0xffffffff ;  /* 0xffffffff004b7802 */ /* 0x000fe40000000f00 */
[----:B------:R-:W-:Y:S02]  /*1b60*/  MOV R24, 0x1b80 ;  /* 0x00001b8000187802 */ /* 0x000fe40000000f00 */
[----:B0----5:R-:W-:Y:S05]  /*1b70*/  CALL.REL.NOINC `($__internal_25_$__cuda_sm70_shflsync_bfly_p) ;  /* 0x000001c000007944 */ /* 0x021fea0003c00000 */
[----:B------:R-:W-:Y:S01]  /*1b80*/  FADD.FTZ R69, R27, R69 ;  /* 0x000000451b457221 */ /* 0x000fe20000010000 */
[----:B------:R-:W-:Y:S01]  /*1b90*/  MOV R75, 0xffffffff ;  /* 0xffffffff004b7802 */ /* 0x000fe20000000f00 */
[----:B-1----:R-:W-:Y:S01]  /*1ba0*/  FADD.FTZ R70, R70, R26 ;  /* 0x0000001a46467221 */ /* 0x002fe20000010000 */
[----:B------:R-:W-:Y:S01]  /*1bb0*/  HFMA2.MMA R26, -RZ, RZ, 0, 4.76837158203125e-07 ;  /* 0x00000008ff1a7435 */ /* 0x000fe200000001ff */
[----:B------:R-:W-:-:S02]  /*1bc0*/  MOV R24, 0x1bf0 ;  /* 0x00001bf000187802 */ /* 0x000fc40000000f00 */
[----:B------:R-:W-:-:S03]  /*1bd0*/  MOV R25, R69 ;  /* 0x0000004500197202 */ /* 0x000fc60000000f00 */
[----:B0----5:R-:W-:Y:S05]  /*1be0*/  CALL.REL.NOINC `($__internal_25_$__cuda_sm70_shflsync_bfly_p) ;  /* 0x0000015000007944 */ /* 0x021fea0003c00000 */
[----:B-1----:R-:W-:Y:S01]  /*1bf0*/  MOV R27, R26 ;  /* 0x0000001a001b7202 */ /* 0x002fe20000000f00 */
[----:B------:R-:W-:Y:S01]  /*1c00*/  HFMA2.MMA R26, -RZ, RZ, 0, 4.76837158203125e-07 ;  /* 0x00000008ff1a7435 */ /* 0x000fe200000001ff */
[----:B------:R-:W-:Y:S02]  /*1c10*/  MOV R25, R70 ;  /* 0x0000004600197202 */ /* 0x000fe40000000f00 */
[----:B------:R-:W-:Y:S02]  /*1c20*/  MOV R75, 0xffffffff ;  /* 0xffffffff004b7802 */ /* 0x000fe40000000f00 */
[----:B------:R-:W-:Y:S02]  /*1c30*/  MOV R24, 0x1c50 ;  /* 0x00001c5000187802 */ /* 0x000fe40000000f00 */
[----:B0----5:R-:W-:Y:S05]  /*1c40*/  CALL.REL.NOINC `($__internal_25_$__cuda_sm70_shflsync_bfly_p) ;  /* 0x000000f000007944 */ /* 0x021fea0003c00000 */
[----:B------:R-:W-:Y:S01]  /*1c50*/  FADD.FTZ R69, R27, R69 ;  /* 0x000000451b457221 */ /* 0x000fe20000010000 */
[----:B------:R-:W-:Y:S01]  /*1c60*/  MOV R75, 0xffffffff ;  /* 0xffffffff004b7802 */ /* 0x000fe20000000f00 */
[----:B-1----:R-:W-:Y:S01]  /*1c70*/  FADD.FTZ R70, R70, R26 ;  /* 0x0000001a46467221 */ /* 0x002fe20000010000 */
[----:B------:R-:W-:Y:S01]  /*1c80*/  HFMA2.MMA R26, -RZ, RZ, 0, 9.5367431640625e-07 ;  /* 0x00000010ff1a7435 */ /* 0x000fe200000001ff */
[----:B------:R-:W-:-:S02]  /*1c90*/  MOV R24, 0x1cc0 ;  /* 0x00001cc000187802 */ /* 0x000fc40000000f00 */
[----:B------:R-:W-:-:S03]  /*1ca0*/  MOV R25, R69 ;  /* 0x0000004500197202 */ /* 0x000fc60000000f00 */
[----:B0----5:R-:W-:Y:S05]  /*1cb0*/  CALL.REL.NOINC `($__internal_25_$__cuda_sm70_shflsync_bfly_p) ;  /* 0x0000008000007944 */ /* 0x021fea0003c00000 */
[----:B-1----:R-:W-:Y:S01]  /*1cc0*/  MOV R71, R26 ;  /* 0x0000001a00477202 */ /* 0x002fe20000000f00 */
[----:B------:R-:W-:Y:S01]  /*1cd0*/  HFMA2.MMA R26, -RZ, RZ, 0, 9.5367431640625e-07 ;  /* 0x00000010ff1a7435 */ /* 0x000fe200000001ff */
[----:B------:R-:W-:Y:S02]  /*1ce0*/  MOV R25, R70 ;  /* 0x0000004600197202 */ /* 0x000fe40000000f00 */
[----:B------:R-:W-:Y:S02]  /*1cf0*/  MOV R75, 0xffffffff ;  /* 0xffffffff004b7802 */ /* 0x000fe40000000f00 */
[----:B------:R-:W-:Y:S02]  /*1d00*/  MOV R24, 0x1d20 ;  /* 0x00001d2000187802 */ /* 0x000fe40000000f00 */
[----:B0----5:R-:W-:Y:S05]  /*1d10*/  CALL.REL.NOINC `($__internal_25_$__cuda_sm70_shflsync_bfly_p) ;  /* 0x0000002000007944 */ /* 0x021fea0003c00000 */
[----:B-1----:R-:W-:Y:S01]  /*1d20*/  MOV R75, R26 ;  /* 0x0000001a004b7202 */ /* 0x002fe20000000f00 */
[----:B0----5:R-:W-:Y:S05]  /*1d30*/  BRA `(.L_x_580) ;  /* 0xffffee6000007947 */ /* 0x021fea000383ffff */
        .weak           $__internal_25_$__cuda_sm70_shflsync_bfly_p
        .type           $__internal_25_$__cuda_sm70_shflsync_bfly_p,@function
        .size           $__internal_25_$__cuda_sm70_shflsync_bfly_p,(.L_x_4405 - $__internal_25_$__cuda_sm70_shflsync_bfly_p)
$__internal_25_$__cuda_sm70_shflsync_bfly_p:
[----:B------:R0:W-:Y:S01]  /*1d40*/  STL [R1], R0 ;  /* 0x0000000001007387 */ /* 0x0001e20000100800 */
[----:B------:R-:W-:Y:S04]  /*1d50*/  WARPSYNC R75 ;  /* 0x0000004b00007348 */ /* 0x000fe80003800000 */
[----:B0-----:R-:W-:-:S07]  /*1d60*/  HFMA2.MMA R0, -RZ, RZ, 0, 1.847743988037109375e-06 ;  /* 0x0000001fff007435 */ /* 0x001fce00000001ff */
[----:B------:R0:W1:Y:S04]  /*1d70*/  SHFL.BFLY PT, R26, R25, R26, R0 ;  /* 0x0c00001a191a7389 */ /* 0x00006800000e0000 */
[----:B0-----:R0:W5:Y:S01]  /*1d80*/  LDL.LU R0, [R1] ;  /* 0x0000000001007983 */ /* 0x0011620000300800 */
[----:B------:R-:W-:-:S04]  /*1d90*/  MOV R25, 0x0 ;  /* 0x0000000000197802 */ /* 0x000fc80000000f00 */
[----:B------:R-:W-:Y:S05]  /*1da0*/  RET.REL.NODEC R24 `(_ZN10layer_norm13ln_bwd_kernelINS_13Kernel_traitsI6__halfS2_S2_S2_fjLj256ELj1ELj4ELj1ELj16ENS_18Kernel_traits_baseILj256ES2_S2_S2_S2_fjLj128EEEEELb0ELb1ELb0ELb1EEEvNS_9BwdParamsE) ;  /* 0xffffe25018007950 */ /* 0x000fea0003c3ffff */
.L_x_581:
        /* <DEDUP_REMOVED lines=13> */
.L_x_4405:


//--------------------- .text._ZN10layer_norm13ln_bwd_kernelINS_13Kernel_traitsI6__halfS2_S2_S2_fjLj256ELj1ELj4ELj1ELj16ENS_18Kernel_traits_baseILj256ES2_S2_S2_S2_fjLj128EEEEELb0ELb1ELb1ELb0EEEvNS_9BwdParamsE --------------------------
	.section	.text._ZN10layer_norm13ln_bwd_kernelINS_13Kernel_traitsI6__halfS2_S2_S2_fjLj256ELj1ELj4ELj1ELj16ENS_18Kernel_traits_baseILj256ES2_S2_S2_S2_fjLj128EEEEELb0ELb1ELb1ELb0EEEvNS_9BwdParamsE,"ax",@progbits
	.sectioninfo	@"SHI_REGISTERS=93"
	.align	128
        .global         _ZN10layer_norm13ln_bwd_kernelINS_13Kernel_traitsI6__halfS2_S2_S2_fjLj256ELj1ELj4ELj1ELj16ENS_18Kernel_traits_baseILj256ES2_S2_S2_S2_fjLj128EEEEELb0ELb1ELb1ELb0EEEvNS_9BwdParamsE
        .type           _ZN10layer_norm13ln_bwd_kernelINS_13Kernel_traitsI6__halfS2_S2_S2_fjLj256ELj1ELj4ELj1ELj16ENS_18Kernel_traits_baseILj256ES2_S2_S2_S2_fjLj128EEEEELb0ELb1ELb1ELb0EEEvNS_9BwdParamsE,@function
        .size           _ZN10layer_norm13ln_bwd_kernelINS_13Kernel_traitsI6__halfS2_S2_S2_fjLj256ELj1ELj4ELj1ELj16ENS_18Kernel_traits_baseILj256ES2_S2_S2_S2_fjLj128EEEEELb0ELb1ELb1ELb0EEEvNS_9BwdParamsE,(.L_x_4406 - _ZN10layer_norm13ln_bwd_kernelINS_13Kernel_traitsI6__halfS2_S2_S2_fjLj256ELj1ELj4ELj1ELj16ENS_18Kernel_traits_baseILj256ES2_S2_S2_S2_fjLj128EEEEELb0ELb1ELb1ELb0EEEvNS_9BwdParamsE)
        .other          _ZN10layer_norm13ln_bwd_kernelINS_13Kernel_traitsI6__halfS2_S2_S2_fjLj256ELj1ELj4ELj1ELj16ENS_18Kernel_traits_baseILj256ES2_S2_S2_S2_fjLj128EEEEELb0ELb1ELb1ELb0EEEvNS_9BwdParamsE,@"STO_CUDA_ENTRY STV_DEFAULT"
_ZN10layer_norm13ln_bwd_kernelINS_13Kernel_traitsI6__halfS2_S2_S2_fjLj256ELj1ELj4ELj1ELj16ENS_18Kernel_traits_baseILj256ES2_S2_S2_S2_fjLj128EEEEELb0ELb1ELb1ELb0EEEvNS_9BwdParamsE:
.text._ZN10layer_norm13ln_bwd_kernelINS_13Kernel_traitsI6__halfS2_S2_S2_fjLj256ELj1ELj4ELj1ELj16ENS_18Kernel_traits_baseILj256ES2_S2_S2_S2_fjLj128EEEEELb0ELb1ELb1ELb0EEEvNS_9BwdParamsE:
        /* <DEDUP_REMOVED lines=50> */
.L_x_616:
[----:B------:R-:W-:-:S05]  /*0320*/  MOV R90, 0x4 ;  /* 0x00000004005a7802 */ /* 0x000fca0000000f00 */
        /* <DEDUP_REMOVED lines=22> */
.L_x_584:
        /* <DEDUP_REMOVED lines=17> */
[--C-:B------:R-:W-:Y:S02]  /*05a0*/  HADD2.F32 R76, -RZ, R53.reuse.H0_H0 ;  /* 0x20000035ff4c7230 */ /* 0x100fe40000004100 */
[----:B------:R-:W-:Y:S02]  /*05b0*/  HADD2.F32 R52, -RZ, R52.H1_H1 ;  /* 0x30000034ff347230 */ /* 0x000fe40000004100 */
[----:B------:R-:W-:Y:S01]  /*05c0*/  HADD2.F32 R78, -RZ, R53.H1_H1 ;  /* 0x30000035ff4e7230 */ /* 0x000fe20000004100 */
[C---:B------:R-:W-:Y:S01]  /*05d0*/  FADD.FTZ R53, -R73.reuse, R74 ;  /* 0x0000004a49357221 */ /* 0x040fe20000010100 */
[--C-:B------:R-:W-:Y:S01]  /*05e0*/  HADD2.F32 R82, -RZ, R55.reuse.H0_H0 ;  /* 0x20000037ff527230 */ /* 0x100fe20000004100 */
[C---:B------:R-:W-:Y:S01]  /*05f0*/  FADD.FTZ R75, -R73.reuse, R76 ;  /* 0x0000004c494b7221 */ /* 0x040fe20000010100 */
[----:B------:R-:W-:Y:S01]  /*0600*/  HADD2.F32 R84, -RZ, R55.H1_H1 ;  /* 0x30000037ff547230 */ /* 0x000fe20000004100 */
[----:B------:R-:W-:-:S02]  /*0610*/  FADD.FTZ R55, -R73, R52 ;  /* 0x0000003449377221 */ /* 0x000fc40000010100 */
[C---:B-----5:R-:W-:Y:S01]  /*0620*/  FMUL.FTZ R53, R68.reuse, R53 ;  /* 0x0000003544357220 */ /* 0x060fe20000410000 */
[----:B------:R-:W-:Y:S01]  /*0630*/  HADD2.F32 R80, -RZ, R54.H0_H0 ;  /* 0x20000036ff507230 */ /* 0x000fe20000004100 */
[----:B------:R-:W-:Y:S01]  /*0640*/  FMUL.FTZ R52, R68, R55 ;  /* 0x0000003744347220 */ /* 0x000fe20000410000 */
[--C-:B----4-:R-:W-:Y:S02]  /*0650*/  HADD2.F32 R76, -RZ, R56.reuse.H0_H0 ;  /* 0x20000038ff4c7230 */ /* 0x110fe40000004100 */
[----:B------:R-:W-:Y:S01]  /*0660*/  HADD2.F32 R79, -RZ, R56.H1_H1 ;  /* 0x30000038ff4f7230 */ /* 0x000fe20000004100 */
[----:B------:R-:W-:Y:S02]  /*0670*/  FADD.FTZ R77, -R73, R78 ;  /* 0x0000004e494d7221 */ /* 0x000fe40000010100 */
[-C--:B------:R-:W-:Y:S02]  /*0680*/  FFMA.FTZ R32, R53, R76.reuse, R32 ;  /* 0x0000004c35207223 */ /* 0x080fe40000010020 */
[----:B------:R-:W-:Y:S01]  /*0690*/  FADD.FTZ R12, R12, R76 ;  /* 0x0000004c0c0c7221 */ /* 0x000fe20000010000 */
[----:B------:R-:W-:Y:S01]  /*06a0*/  HADD2.F32 R54, -RZ, R54.H1_H1 ;  /* 0x30000036ff367230 */ /* 0x000fe20000004100 */
[----:B------:R-:W-:Y:S01]  /*06b0*/  FMUL.FTZ R76, R9, R76 ;  /* 0x0000004c094c7220 */ /* 0x000fe20000410000 */
[--C-:B------:R-:W-:Y:S01]  /*06c0*/  HADD2.F32 R78, -RZ, R57.reuse.H0_H0 ;  /* 0x20000039ff4e7230 */ /* 0x100fe20000004100 */
[----:B------:R-:W-:Y:S01]  /*06d0*/  FMUL.FTZ R55, R68, R75 ;  /* 0x0000004b44377220 */ /* 0x000fe20000410000 */
[----:B------:R-:W-:Y:S01]  /*06e0*/  HADD2.F32 R81, -RZ, R57.H1_H1 ;  /* 0x30000039ff517230 */ /* 0x000fe20000004100 */
[----:B------:R-:W-:-:S02]  /*06f0*/  FFMA.FTZ R33, R52, R79, R33 ;  /* 0x0000004f34217223 */ /* 0x000fc40000010021 */
[----:B------:R-:W-:Y:S02]  /*0700*/  FADD.FTZ R13, R13, R79 ;  /* 0x0000004f0d0d7221 */ /* 0x000fe40000010000 */
[----:B------:R-:W-:Y:S02]  /*0710*/  FMUL.FTZ R79, R8, R79 ;  /* 0x0000004f084f7220 */ /* 0x000fe40000410000 */
[----:B0-----:R-:W-:Y:S02]  /*0720*/  FADD.FTZ R70, RZ, R76 ;  /* 0x0000004cff467221 */ /* 0x001fe40000010000 */
[----:B------:R-:W-:Y:S02]  /*0730*/  FFMA.FTZ R57, R53, R76, RZ ;  /* 0x0000004c35397223 */ /* 0x000fe400000100ff */
[C---:B------:R-:W-:Y:S02]  /*0740*/  FADD.FTZ R87, -R73.reuse, R54 ;  /* 0x0000003649577221 */ /* 0x040fe40000010100 */
[----:B------:R-:W-:-:S02]  /*0750*/  FADD.FTZ R85, -R73, R80 ;  /* 0x0000005049557221 */ /* 0x000fc40000010100 */
[C---:B------:R-:W-:Y:S02]  /*0760*/  FADD.FTZ R89, -R73.reuse, R82 ;  /* 0x0000005249597221 */ /* 0x040fe40000010100 */
[----:B------:R-:W-:Y:S02]  /*0770*/  FADD.FTZ R71, -R73, R84 ;  /* 0x0000005449477221 */ /* 0x000fe40000010100 */
[----:B------:R-:W-:Y:S02]  /*0780*/  FMUL.FTZ R54, R68, R77 ;  /* 0x0000004d44367220 */ /* 0x000fe40000410000 */
[-C--:B------:R-:W-:Y:S02]  /*0790*/  FFMA.FTZ R34, R55, R78.reuse, R34 ;  /* 0x0000004e37227223 */ /* 0x080fe40000010022 */
[----:B------:R-:W-:Y:S02]  /*07a0*/  FADD.FTZ R14, R14, R78 ;  /* 0x0000004e0e0e7221 */ /* 0x000fe40000010000 */
[----:B------:R-:W-:-:S02]  /*07b0*/  FMUL.FTZ R78, R7, R78 ;  /* 0x0000004e074e7220 */ /* 0x000fc40000410000 */
[----:B------:R-:W-:Y:S02]  /*07c0*/  FADD.FTZ R73, R70, R79 ;  /* 0x0000004f46497221 */ /* 0x000fe40000010000 */
[----:B------:R-:W-:Y:S01]  /*07d0*/  FFMA.FTZ R57, R52, R79, R57 ;  /* 0x0000004f34397223 */ /* 0x000fe20000010039 */
[----:B------:R-:W-:Y:S01]  /*07e0*/  HADD2.F32 R80, -RZ, R58.H0_H0 ;  /* 0x2000003aff507230 */ /* 0x000fe20000004100 */
[----:B------:R-:W-:Y:S01]  /*07f0*/  FFMA.FTZ R35, R54, R81, R35 ;  /* 0x0000005136237223 */ /* 0x000fe20000010023 */
[--C-:B------:R-:W-:Y:S01]  /*0800*/  HADD2.F32 R82, -RZ, R59.reuse.H0_H0 ;  /* 0x2000003bff527230 */ /* 0x100fe20000004100 */
[----:B------:R-:W-:Y:S01]  /*0810*/  FADD.FTZ R15, R15, R81 ;  /* 0x000000510f0f7221 */ /* 0x000fe20000010000 */
[----:B------:R-:W-:Y:S01]  /*0820*/  HADD2.F32 R56, -RZ, R59.H1_H1 ;  /* 0x3000003bff387230 */ /* 0x000fe20000004100 */
[----:B------:R-:W-:Y:S02]  /*0830*/  FMUL.FTZ R59, R68, R85 ;  /* 0x00000055443b7220 */ /* 0x000fe40000410000 */
[----:B------:R-:W-:-:S02]  /*0840*/  FMUL.FTZ R81, R6, R81 ;  /* 0x0000005106517220 */ /* 0x000fc40000410000 */
[----:B------:R-:W-:Y:S02]  /*0850*/  FADD.FTZ R70, R73, R78 ;  /* 0x0000004e49467221 */ /* 0x000fe40000010000 */
[----:B------:R-:W-:Y:S01]  /*0860*/  FFMA.FTZ R57, R55, R78, R57 ;  /* 0x0000004e37397223 */ /* 0x000fe20000010039 */
[----:B------:R-:W-:Y:S01]  /*0870*/  HADD2.F32 R83, -RZ, R58.H1_H1 ;  /* 0x3000003aff537230 */ /* 0x000fe20000004100 */
[----:B------:R-:W-:Y:S02]  /*0880*/  FMUL.FTZ R58, R68, R87 ;  /* 0x00000057443a7220 */ /* 0x000fe40000410000 */
[-C--:B------:R-:W-:Y:S02]  /*0890*/  FFMA.FTZ R28, R59, R80.reuse, R28 ;  /* 0x000000503b1c7223 */ /* 0x080fe4000001001c */
[----:B------:R-:W-:Y:S02]  /*08a0*/  FADD.FTZ R16, R16, R80 ;  /* 0x0000005010107221 */ /* 0x000fe40000010000 */
[----:B------:R-:W-:-:S02]  /*08b0*/  FMUL.FTZ R80, R5, R80 ;  /* 0x0000005005507220 */ /* 0x000fc40000410000 */
[----:B------:R-:W-:Y:S02]  /*08c0*/  FADD.FTZ R73, R70, R81 ;  /* 0x0000005146497221 */ /* 0x000fe40000010000 */
[----:B------:R-:W-:Y:S02]  /*08d0*/  FFMA.FTZ R57, R54, R81, R57 ;  /* 0x0000005136397223 */ /* 0x000fe40000010039 */
[----:B------:R-:W-:Y:S02]  /*08e0*/  FMUL.FTZ R77, R68, R89 ;  /* 0x00000059444d7220 */ /* 0x000fe40000410000 */
        /* <DEDUP_REMOVED lines=10> */
[----:B------:R-:W-:Y:S02]  /*0990*/  FMUL.FTZ R84, R68, R71 ;  /* 0x0000004744547220 */ /* 0x000fe40000410000 */
[----:B------:R-:W-:Y:S02]  /*09a0*/  FMUL.FTZ R85, R2, R56 ;  /* 0x0000003802557220 */ /* 0x000fe40000410000 */
[----:B------:R-:W-:Y:S02]  /*09b0*/  FADD.FTZ R70, R73, R82 ;  /* 0x0000005249467221 */ /* 0x000fe40000010000 */
[----:B------:R-:W-:Y:S02]  /*09c0*/  FFMA.FTZ R57, R77, R82, R57 ;  /* 0x000000524d397223 */ /* 0x000fe40000010039 */
[----:B------:R-:W-:-:S02]  /*09d0*/  FFMA.FTZ R31, R84, R56, R31 ;  /* 0x00000038541f7223 */ /* 0x000fc4000001001f */
[----:B------:R-:W-:Y:S02]  /*09e0*/  FADD.FTZ R19, R19, R56 ;  /* 0x0000003813137221 */ /* 0x000fe40000010000 */
[----:B------:R-:W-:Y:S02]  /*09f0*/  FADD.FTZ R87, R70, R85 ;  /* 0x0000005546577221 */ /* 0x000fe40000010000 */
[----:B------:R-:W-:Y:S02]  /*0a00*/  FFMA.FTZ R86, R84, R85, R57 ;  /* 0x0000005554567223 */ /* 0x000fe40000010039 */
.L_x_585:
[----:B------:R-:W-:Y:S05]  /*0a10*/  BSYNC B0 ;  /* 0x0000000000007941 */ /* 0x000fea0003800000 */
.L_x_583:
[----:B------:R-:W-:Y:S05]  /*0a20*/  BRA.DIV ~URZ, `(.L_x_586) ;  /* 0x000015327f007947 */ /* 0x000fea000b800000 */
[----:B0-----:R0:W1:Y:S02]  /*0a30*/  SHFL.BFLY PT, R70, R87, 0x1, 0x1f ;  /* 0x0c201f0057467f89 */ /* 0x00106400000e0000 */
.L_x_619:
        /* <DEDUP_REMOVED lines=18> */
.L_x_620:
        /* <DEDUP_REMOVED lines=9> */
[----:B0-----:R-:W-:Y:S01]  /*0bf0*/  FADD.FTZ R57, R86, R71 ;  /* 0x0000004756397221 */ /* 0x001fe20000010000 */
[----:B------:R-:W-:Y:S02]  /*0c00*/  MOV R72, RZ ;  /* 0x000000ff00487202 */ /* 0x000fe40000000f00 */
[----:B------:R-:W-:Y:S01]  /*0c10*/  @P4 LEA.HI.SX32 R72, R75, R60, 0x1d ;  /* 0x0000003c4b484211 */ /* 0x000fe200078feaff */
[----:B------:R-:W-:Y:S05]  /*0c20*/  @!P4 BRA `(.L_x_591) ;  /* 0x000000300000c947 */ /* 0x000fea0003800000 */
[----:B------:R-:W-:-:S10]  /*0c30*/  HFMA2.MMA R41, -RZ, RZ, 0, 9.5367431640625e-07 ;  /* 0x00000010ff297435 */ /* 0x000fd400000001ff */
[----:B------:R-:W-:-:S06]  /*0c40*/  IMAD.WIDE.U32 R40, R72, R41, c[0x0][0x170] ;  /* 0x00005c0048287625 */ /* 0x000fcc00078e0029 */
[----:B------:R-:W5:Y:S02]  /*0c50*/  LDG.E.128 R40, [R40.64] ;  /* 0x0000000428287981 */ /* 0x000f64000c1e1d00 */
.L_x_591:
[----:B------:R-:W-:Y:S05]  /*0c60*/  BSYNC B1 ;  /* 0x0000000000017941 */ /* 0x000fea0003800000 */
.L_x_590:
[----:B------:R-:W-:Y:S01]  /*0c70*/  BSSY B1, `(.L_x_592) ;  /* 0x0000017000017945 */ /* 0x000fe20003800000 */
[----:B------:R-:W-:Y:S02]  /*0c80*/  FMUL.FTZ R56, R56, c[0x0][0x1e0] ;  /* 0x0000780038387a20 */ /* 0x000fe40000410000 */
[----:B------:R-:W-:Y:S01]  /*0c90*/  FMUL.FTZ R57, R57, c[0x0][0x1e0] ;  /* 0x0000780039397a20 */ /* 0x000fe20000410000 */
        /* <DEDUP_REMOVED lines=9> */
.L_x_593:
        /* <DEDUP_REMOVED lines=9> */
[----:B------:R-:W-:-:S05]  /*0dc0*/  @P3 HADD2.F32 R70, -RZ, R36.H0_H0 ;  /* 0x20000024ff463230 */ /* 0x000fca0000004100 */
[----:B------:R-:W-:Y:S02]  /*0dd0*/  @P3 FADD.FTZ R71, R71, R70 ;  /* 0x0000004647473221 */ /* 0x000fe40000010000 */
.L_x_594:
[----:B------:R-:W-:Y:S05]  /*0de0*/  BSYNC B1 ;  /* 0x0000000000017941 */ /* 0x000fea0003800000 */
.L_x_592:
[----:B------:R-:W-:Y:S01]  /*0df0*/  ISETP.NE.U32.AND P0, PT, RZ, c[0x0][0x258], PT ;  /* 0x00009600ff007a0c */ /* 0x000fe20003f05070 */
[----:B------:R-:W-:Y:S01]  /*0e00*/  @P4 FMUL.FTZ R73, R71, c[0x0][0x1ec] ;  /* 0x00007b0047494a20 */ /* 0x000fe20000410000 */
[----:B-----5:R-:W-:Y:S01]  /*0e10*/  @P4 HADD2.F32 R70, -RZ, R40.H0_H0 ;  /* 0x20000028ff464230 */ /* 0x020fe20000004100 */
[----:B------:R-:W-:Y:S01]  /*0e20*/  BSSY B1, `(.L_x_595) ;  /* 0x0000014000017945 */ /* 0x000fe20003800000 */
[----:B------:R-:W-:Y:S01]  /*0e30*/  ISETP.NE.AND.EX P0, PT, RZ, c[0x0][0x25c], PT, P0 ;  /* 0x00009700ff007a0c */ /* 0x000fe20003f05300 */
[----:B------:R-:W-:Y:S02]  /*0e40*/  @P4 FMUL.FTZ R74, R0, R73 ;  /* 0x00000049004a4220 */ /* 0x000fe40000410000 */
[----:B------:R-:W-:-:S03]  /*0e50*/  @P4 FFMA.FTZ R20, R73, R70, R20 ;  /* 0x0000004649144223 */ /* 0x000fc60000010014 */
[----:B------:R-:W-:-:S04]  /*0e60*/  @P4 F2FP.PACK_AB R74, RZ, R74 ;  /* 0x0000004aff4a423e */ /* 0x000fc800000000ff */
[----:B------:R-:W-:-:S03]  /*0e70*/  @P4 PRMT R48, R74, 0x7610, R48 ;  /* 0x000076104a304816 */ /* 0x000fc60000000030 */
[----:B------:R-:W-:-:S04]  /*0e80*/  @P0 F2FP.PACK_AB R71, RZ, R71 ;  /* 0x00000047ff47023e */ /* 0x000fc800000000ff */
[----:B------:R-:W-:Y:S01]  /*0e90*/  @P0 PRMT R44, R71, 0x7610, R44 ;  /* 0x00007610472c0816 */ /* 0x000fe2000000002c */
[----:B------:R-:W-:Y:S05]  /*0ea0*/  @P2 BRA `(.L_x_596) ;  /* 0x0000004000002947 */ /* 0x000fea0003800000 */
[----:B------:R-:W-:Y:S01]  /*0eb0*/  IMAD.MOV.U32 R71, RZ, RZ, RZ ;  /* 0x000000ffff477224 */ /* 0x000fe200078e00ff */
[----:B------:R-:W-:Y:S05]  /*0ec0*/  @!P3 BRA `(.L_x_597) ;  /* 0x000000900000b947 */ /* 0x000fea0003800000 */
[----:B------:R-:W-:Y:S01]  /*0ed0*/  HADD2.F32 R71, -RZ, R36.H1_H1 ;  /* 0x30000024ff477230 */ /* 0x000fe20000004100 */
[----:B------:R-:W-:Y:S05]  /*0ee0*/  BRA `(.L_x_597) ;  /* 0x0000007000007947 */ /* 0x000fea0003800000 */
.L_x_596:
[----:B------:R-:W-:-:S04]  /*0ef0*/  ISETP.NE.AND P5, PT, R10, RZ, PT ;  /* 0x000000ff0a00720c */ /* 0x000fc80003fa5270 */
[----:B------:R-:W-:-:S05]  /*0f00*/  FSEL R70, R56, RZ, !P5 ;  /* 0x000000ff38467208 */ /* 0x000fca0006800000 */
[----:B------:R-:W-:-:S04]  /*0f10*/  FFMA.FTZ R70, R52, R57, R70 ;  /* 0x0000003934467223 */ /* 0x000fc80000010046 */
[----:B------:R-:W-:Y:S01]  /*0f20*/  FADD.FTZ R71, R79, -R70 ;  /* 0x800000464f477221 */ /* 0x000fe20000010000 */
[----:B------:R-:W-:-:S03]  /*0f30*/  @P3 HADD2.F32 R70, -RZ, R36.H1_H1 ;  /* 0x30000024ff463230 */ /* 0x000fc60000004100 */
[----:B------:R-:W-:-:S04]  /*0f40*/  FMUL.FTZ R71, R68, R71 ;  /* 0x0000004744477220 */ /* 0x000fc80000410000 */
[----:B------:R-:W-:Y:S02]  /*0f50*/  @P3 FADD.FTZ R71, R71, R70 ;  /* 0x0000004647473221 */ /* 0x000fe40000010000 */
.L_x_597:
[----:B------:R-:W-:Y:S05]  /*0f60*/  BSYNC B1 ;  /* 0x0000000000017941 */ /* 0x000fea0003800000 */
.L_x_595:
[----:B------:R-:W-:Y:S01]  /*0f70*/  @P4 FMUL.FTZ R70, R71, c[0x0][0x1ec] ;  /* 0x00007b0047464a20 */ /* 0x000fe20000410000 */
[----:B------:R-:W-:Y:S01]  /*0f80*/  @P4 HADD2.F32 R73, -RZ, R40.H1_H1 ;  /* 0x30000028ff494230 */ /* 0x000fe20000004100 */
[----:B------:R-:W-:Y:S01]  /*0f90*/  @P0 F2FP.PACK_AB R71, RZ, R71 ;  /* 0x00000047ff47023e */ /* 0x000fe200000000ff */
[----:B------:R-:W-:Y:S01]  /*0fa0*/  BSSY B1, `(.L_x_598) ;  /* 0x0000012000017945 */ /* 0x000fe20003800000 */
[----:B------:R-:W-:Y:S02]  /*0fb0*/  @P4 FMUL.FTZ R74, R62, R70 ;  /* 0x000000463e4a4220 */ /* 0x000fe40000410000 */
[----:B------:R-:W-:Y:S01]  /*0fc0*/  @P4 FFMA.FTZ R21, R70, R73, R21 ;  /* 0x0000004946154223 */ /* 0x000fe20000010015 */
[----:B------:R-:W-:Y:S02]  /*0fd0*/  @P0 PRMT R44, R44, 0x5410, R71 ;  /* 0x000054102c2c0816 */ /* 0x000fe40000000047 */
[----:B------:R-:W-:-:S04]  /*0fe0*/  @P4 F2FP.PACK_AB R74, RZ, R74 ;  /* 0x0000004aff4a423e */ /* 0x000fc800000000ff */
[----:B------:R-:W-:Y:S01]  /*0ff0*/  @P4 PRMT R48, R48, 0x5410, R74 ;  /* 0x0000541030304816 */ /* 0x000fe2000000004a */
[----:B------:R-:W-:Y:S05]  /*1000*/  @P2 BRA `(.L_x_599) ;  /* 0x0000004000002947 */ /* 0x000fea0003800000 */
[----:B------:R-:W-:Y:S01]  /*1010*/  HFMA2.MMA R71, -RZ, RZ, 0, 0 ;  /* 0x00000000ff477435 */ /* 0x000fe200000001ff */
[----:B------:R-:W-:Y:S05]  /*1020*/  @!P3 BRA `(.L_x_600) ;  /* 0x000000900000b947 */ /* 0x000fea0003800000 */
[----:B------:R-:W-:Y:S01]  /*1030*/  HADD2.F32 R71, -RZ, R37.H0_H0 ;  /* 0x20000025ff477230 */ /* 0x000fe20000004100 */
[----:B------:R-:W-:Y:S05]  /*1040*/  BRA `(.L_x_600) ;  /* 0x0000007000007947 */ /* 0x000fea0003800000 */
.L_x_599:
[----:B------:R-:W-:-:S04]  /*1050*/  ISETP.NE.AND P5, PT, R10, RZ, PT ;  /* 0x000000ff0a00720c */ /* 0x000fc80003fa5270 */
[----:B------:R-:W-:-:S05]  /*1060*/  FSEL R70, R56, RZ, !P5 ;  /* 0x000000ff38467208 */ /* 0x000fca0006800000 */
[----:B------:R-:W-:Y:S01]  /*1070*/  FFMA.FTZ R71, R55, R57, R70 ;  /* 0x0000003937477223 */ /* 0x000fe20000010046 */
[----:B------:R-:W-:-:S03]  /*1080*/  @P3 HADD2.F32 R70, -RZ, R37.H0_H0 ;  /* 0x20000025ff463230 */ /* 0x000fc60000004100 */
[----:B------:R-:W-:-:S04]  /*1090*/  FADD.FTZ R71, R78, -R71 ;  /* 0x800000474e477221 */ /* 0x000fc80000010000 */
[----:B------:R-:W-:-:S04]  /*10a0*/  FMUL.FTZ R71, R68, R71 ;  /* 0x0000004744477220 */ /* 0x000fc80000410000 */
[----:B------:R-:W-:Y:S02]  /*10b0*/  @P3 FADD.FTZ R71, R71, R70 ;  /* 0x0000004647473221 */ /* 0x000fe40000010000 */
.L_x_600:
[----:B------:R-:W-:Y:S05]  /*10c0*/  BSYNC B1 ;  /* 0x0000000000017941 */ /* 0x000fea0003800000 */
.L_x_598:
[----:B------:R-:W-:Y:S01]  /*10d0*/  @P4 FMUL.FTZ R70, R71, c[0x0][0x1ec] ;  /* 0x00007b0047464a20 */ /* 0x000fe20000410000 */
[----:B------:R-:W-:Y:S01]  /*10e0*/  @P4 HADD2.F32 R73, -RZ, R41.H0_H0 ;  /* 0x20000029ff494230 */ /* 0x000fe20000004100 */
        /* <DEDUP_REMOVED lines=8> */
[----:B------:R-:W-:Y:S01]  /*1170*/  MOV R71, RZ ;  /* 0x000000ff00477202 */ /* 0x000fe20000000f00 */
[----:B------:R-:W-:Y:S05]  /*1180*/  @!P3 BRA `(.L_x_603) ;  /* 0x000000900000b947 */ /* 0x000fea0003800000 */
[----:B------:R-:W-:Y:S01]  /*1190*/  HADD2.F32 R71, -RZ, R37.H1_H1 ;  /* 0x30000025ff477230 */ /* 0x000fe20000004100 */
[----:B------:R-:W-:Y:S05]  /*11a0*/  BRA `(.L_x_603) ;  /* 0x0000007000007947 */ /* 0x000fea0003800000 */
.L_x_602:
[----:B------:R-:W-:-:S04]  /*11b0*/  ISETP.NE.AND P5, PT, R10, RZ, PT ;  /* 0x000000ff0a00720c */ /* 0x000fc80003fa5270 */
[----:B------:R-:W-:-:S05]  /*11c0*/  FSEL R70, R56, RZ, !P5 ;  /* 0x000000ff38467208 */ /* 0x000fca0006800000 */
[----:B------:R-:W-:-:S04]  /*11d0*/  FFMA.FTZ R70, R54, R57, R70 ;  /* 0x0000003936467223 */ /* 0x000fc80000010046 */
[----:B------:R-:W-:Y:S01]  /*11e0*/  FADD.FTZ R71, R81, -R70 ;  /* 0x8000004651477221 */ /* 0x000fe20000010000 */
[----:B------:R-:W-:-:S03]  /*11f0*/  @P3 HADD2.F32 R70, -RZ, R37.H1_H1 ;  /* 0x30000025ff463230 */ /* 0x000fc60000004100 */
[----:B------:R-:W-:-:S04]  /*1200*/  FMUL.FTZ R71, R68, R71 ;  /* 0x0000004744477220 */ /* 0x000fc80000410000 */
[----:B------:R-:W-:Y:S02]  /*1210*/  @P3 FADD.FTZ R71, R71, R70 ;  /* 0x0000004647473221 */ /* 0x000fe40000010000 */
.L_x_603:
[----:B------:R-:W-:Y:S05]  /*1220*/  BSYNC B1 ;  /* 0x0000000000017941 */ /* 0x000fea0003800000 */
.L_x_601:
        /* <DEDUP_REMOVED lines=14> */
.L_x_605:
[----:B------:R-:W-:-:S04]  /*1310*/  ISETP.NE.AND P5, PT, R10, RZ, PT ;  /* 0x000000ff0a00720c */ /* 0x000fc80003fa5270 */
[----:B------:R-:W-:-:S05]  /*1320*/  FSEL R70, R56, RZ, !P5 ;  /* 0x000000ff38467208 */ /* 0x000fca0006800000 */
[----:B------:R-:W-:Y:S01]  /*1330*/  FFMA.FTZ R71, R59, R57, R70 ;  /* 0x000000393b477223 */ /* 0x000fe20000010046 */
[----:B------:R-:W-:-:S03]  /*1340*/  @P3 HADD2.F32 R70, -RZ, R38.H0_H0 ;  /* 0x20000026ff463230 */ /* 0x000fc60000004100 */
[----:B------:R-:W-:-:S04]  /*1350*/  FADD.FTZ R71, R80, -R71 ;  /* 0x8000004750477221 */ /* 0x000fc80000010000 */
[----:B------:R-:W-:-:S04]  /*1360*/  FMUL.FTZ R71, R68, R71 ;  /* 0x0000004744477220 */ /* 0x000fc80000410000 */
[----:B------:R-:W-:Y:S02]  /*1370*/  @P3 FADD.FTZ R71, R71, R70 ;  /* 0x0000004647473221 */ /* 0x000fe40000010000 */
.L_x_606:
[----:B------:R-:W-:Y:S05]  /*1380*/  BSYNC B1 ;  /* 0x0000000000017941 */ /* 0x000fea0003800000 */
.L_x_604:
        /* <DEDUP_REMOVED lines=14> */
.L_x_608:
[----:B------:R-:W-:-:S04]  /*1470*/  ISETP.NE.AND P5, PT, R10, RZ, PT ;  /* 0x000000ff0a00720c */ /* 0x000fc80003fa5270 */
[----:B------:R-:W-:-:S05]  /*1480*/  FSEL R70, R56, RZ, !P5 ;  /* 0x000000ff38467208 */ /* 0x000fca0006800000 */
[----:B------:R-:W-:-:S04]  /*1490*/  FFMA.FTZ R70, R58, R57, R70 ;  /* 0x000000393a467223 */ /* 0x000fc80000010046 */
[----:B------:R-:W-:Y:S01]  /*14a0*/  FADD.FTZ R71, R83, -R70 ;  /* 0x8000004653477221 */ /* 0x000fe20000010000 */
[----:B------:R-:W-:-:S03]  /*14b0*/  @P3 HADD2.F32 R70, -RZ, R38.H1_H1 ;  /* 0x30000026ff463230 */ /* 0x000fc60000004100 */
[----:B------:R-:W-:-:S04]  /*14c0*/  FMUL.FTZ R71, R68, R71 ;  /* 0x0000004744477220 */ /* 0x000fc80000410000 */
[----:B------:R-:W-:Y:S02]  /*14d0*/  @P3 FADD.FTZ R71, R71, R70 ;  /* 0x0000004647473221 */ /* 0x000fe40000010000 */
.L_x_609:
[----:B------:R-:W-:Y:S05]  /*14e0*/  BSYNC B1 ;  /* 0x0000000000017941 */ /* 0x000fea0003800000 */
.L_x_607:
        /* <DEDUP_REMOVED lines=14> */
.L_x_611:
[----:B------:R-:W-:-:S04]  /*15d0*/  ISETP.NE.AND P5, PT, R10, RZ, PT ;  /* 0x000000ff0a00720c */ /* 0x000fc80003fa5270 */
[----:B------:R-:W-:-:S05]  /*15e0*/  FSEL R70, R56, RZ, !P5 ;  /* 0x000000ff38467208 */ /* 0x000fca0006800000 */
[----:B------:R-:W-:Y:S01]  /*15f0*/  FFMA.FTZ R71, R77, R57, R70 ;  /* 0x000000394d477223 */ /* 0x000fe20000010046 */
[----:B------:R-:W-:-:S03]  /*1600*/  @P3 HADD2.F32 R70, -RZ, R39.H0_H0 ;  /* 0x20000027ff463230 */ /* 0x000fc60000004100 */
[----:B------:R-:W-:-:S04]  /*1610*/  FADD.FTZ R71, R82, -R71 ;  /* 0x8000004752477221 */ /* 0x000fc80000010000 */
[----:B------:R-:W-:-:S04]  /*1620*/  FMUL.FTZ R71, R68, R71 ;  /* 0x0000004744477220 */ /* 0x000fc80000410000 */
[----:B------:R-:W-:Y:S02]  /*1630*/  @P3 FADD.FTZ R71, R71, R70 ;  /* 0x0000004647473221 */ /* 0x000fe40000010000 */
.L_x_612:
[----:B------:R-:W-:Y:S05]  /*1640*/  BSYNC B1 ;  /* 0x0000000000017941 */ /* 0x000fea0003800000 */
.L_x_610:
        /* <DEDUP_REMOVED lines=14> */
.L_x_614:
[----:B------:R-:W-:-:S04]  /*1730*/  ISETP.NE.AND P2, PT, R10, RZ, PT ;  /* 0x000000ff0a00720c */ /* 0x000fc80003f45270 */
[----:B------:R-:W-:-:S05]  /*1740*/  FSEL R56, R56, RZ, !P2 ;  /* 0x000000ff38387208 */ /* 0x000fca0005000000 */
[----:B------:R-:W-:-:S04]  /*1750*/  FFMA.FTZ R56, R84, R57, R56 ;  /* 0x0000003954387223 */ /* 0x000fc80000010038 */
[----:B------:R-:W-:Y:S01]  /*1760*/  FADD.FTZ R57, R85, -R56 ;  /* 0x8000003855397221 */ /* 0x000fe20000010000 */
[----:B------:R-:W-:-:S03]  /*1770*/  @P3 HADD2.F32 R56, -RZ, R39.H1_H1 ;  /* 0x30000027ff383230 */ /* 0x000fc60000004100 */
[----:B------:R-:W-:-:S04]  /*1780*/  FMUL.FTZ R57, R68, R57 ;  /* 0x0000003944397220 */ /* 0x000fc80000410000 */
[----:B------:R-:W-:Y:S02]  /*1790*/  @P3 FADD.FTZ R57, R57, R56 ;  /* 0x0000003839393221 */ /* 0x000fe40000010000 */
.L_x_615:
[----:B------:R-:W-:Y:S05]  /*17a0*/  BSYNC B1 ;  /* 0x0000000000017941 */ /* 0x000fea0003800000 */
.L_x_613:
[----:B------:R-:W-:Y:S01]  /*17b0*/  @P4 FMUL.FTZ R74, R57, c[0x0][0x1ec] ;  /* 0x00007b00394a4a20 */ /* 0x000fe20000410000 */
[----:B------:R-:W-:Y:S02]  /*17c0*/  @P0 MOV R56, 0x10 ;  /* 0x0000001000380802 */ /* 0x000fe40000000f00 */
[----:B------:R-:W-:Y:S01]  /*17d0*/  @P4 MOV R73, 0x10 ;  /* 0x0000001000494802 */ /* 0x000fe20000000f00 */
[----:B------:R-:W-:Y:S01]  /*17e0*/  @P4 FMUL.FTZ R68, R67, R74 ;  /* 0x0000004a43444220 */ /* 0x000fe20000410000 */
[----:B------:R-:W-:Y:S01]  /*17f0*/  @P0 F2FP.PACK_AB R70, RZ, R57 ;  /* 0x00000039ff46023e */ /* 0x000fe200000000ff */
[----:B------:R-:W-:-:S03]  /*1800*/  @P0 IMAD.WIDE.U32 R56, R69, R56, c[0x0][0x258] ;  /* 0x0000960045380625 */ /* 0x000fc600078e0038 */
[----:B------:R-:W-:Y:S01]  /*1810*/  @P4 F2FP.PACK_AB R71, RZ, R68 ;  /* 0x00000044ff47423e */ /* 0x000fe200000000ff */
[----:B------:R-:W-:Y:S01]  /*1820*/  @P4 IMAD.WIDE.U32 R68, R72, R73, c[0x0][0x248] ;  /* 0x0000920048444625 */ /* 0x000fe200078e0049 */
[----:B------:R-:W-:Y:S01]  /*1830*/  @P0 PRMT R47, R47, 0x5410, R70 ;  /* 0x000054102f2f0816 */ /* 0x000fe20000000046 */
[----:B------:R-:W-:Y:S01]  /*1840*/  @P4 HADD2.F32 R70, -RZ, R43.H1_H1 ;  /* 0x3000002bff464230 */ /* 0x000fe20000004100 */
[----:B------:R-:W-:-:S03]  /*1850*/  @P4 PRMT R51, R51, 0x5410, R71 ;  /* 0x0000541033334816 */ /* 0x000fc60000000047 */
[----:B------:R0:W-:Y:S01]  /*1860*/  @P0 STG.E.128 [R56.64], R44 ;  /* 0x0000002c38000986 */ /* 0x0001e2000c101d04 */
[----:B------:R-:W-:-:S03]  /*1870*/  @P4 FFMA.FTZ R27, R74, R70, R27 ;  /* 0x000000464a1b4223 */ /* 0x000fc6000001001b */
[----:B------:R0:W-:Y:S04]  /*1880*/  @P4 STG.E.128 [R68.64], R48 ;  /* 0x0000003044004986 */ /* 0x0001e8000c101d04 */
.L_x_589:
[----:B------:R-:W-:Y:S05]  /*1890*/  BSYNC B0 ;  /* 0x0000000000007941 */ /* 0x000fea0003800000 */
.L_x_588:
[----:B0-----:R-:W-:-:S05]  /*18a0*/  MOV R56, c[0x0][0x160] ;  /* 0x0000580000387a02 */ /* 0x001fca0000000f00 */
[----:B------:R-:W-:-:S05]  /*18b0*/  IMAD R11, R56, 0x4, R11 ;  /* 0x00000004380b7824 */ /* 0x000fca00078e020b */
[----:B------:R-:W-:-:S13]  /*18c0*/  ISETP.GE.AND P0, PT, R11, c[0x0][0x164], PT ;  /* 0x000059000b007a0c */ /* 0x000fda0003f06270 */
[----:B-12--5:R-:W-:Y:S01]  /*18d0*/  @P0 CALL.REL.NOINC `(.L_x_582) ;  /* 0x0000001000000944 */ /* 0x026fe20003c00000 */
[----:B------:R-:W-:Y:S05]  /*18e0*/  BRA `(.L_x_616) ;  /* 0xffffea3000007947 */ /* 0x000fea000383ffff */
.L_x_582:
[----:B0----5:R-:W0:Y:S01]  /*18f0*/  S2R R38, SR_TID.X ;  /* 0x0000000000267919 */ /* 0x021e220000002100 */
[----:B------:R-:W-:Y:S01]  /*1900*/  WARPSYNC 0xffffffff ;  /* 0xffffffff00007948 */ /* 0x000fe20003800000 */
[----:B------:R-:W-:Y:S02]  /*1910*/  BSSY B0, `(.L_x_617) ;  /* 0x000005a000007945 */ /* 0x000fe40003800000 */
[----:B------:R-:W1:Y:S01]  /*1920*/  S2R R36, SR_CTAID.X ;  /* 0x0000000000247919 */ /* 0x000e620000002500 */
[----:B0-----:R-:W-:Y:S01]  /*1930*/  SHF.L.U32 R0, R38, 0x5, RZ ;  /* 0x0000000526007819 */ /* 0x001fe200000006ff */
[----:B-1----:R-:W-:-:S04]  /*1940*/  IMAD R41, R36, c[0x0][0x168], RZ ;  /* 0x00005a0024297a24 */ /* 0x002fc800078e02ff */
        /* <DEDUP_REMOVED lines=49> */
[C---:B------:R-:W-:Y:S02]  /*1c60*/  SHF.L.U64.HI R13, R0.reuse, 0x2, R13 ;  /* 0x00000002000d7819 */ /* 0x040fe4000001020d */
[----:B------:R-:W-:Y:S01]  /*1c70*/  SHF.L.U32 R0, R0, 0x2, RZ ;  /* 0x0000000200007819 */ /* 0x000fe200000006ff */
[----:B------:R-:W0:Y:S03]  /*1c80*/  LDS R14, [R38.X4] ;  /* 0x00000000260e7984 */ /* 0x000e260000004800 */
        /* <DEDUP_REMOVED lines=30> */
[----:B0-----:R-:W-:Y:S01]  /*1e70*/  IADD3 R2, P1, R2, 0x200, RZ ;  /* 0x0000020002027810 */ /* 0x001fe20007f3e0ff */
[----:B------:R-:W-:Y:S01]  /*1e80*/  IMAD.X R13, RZ, RZ, R13, P3 ;  /* 0x000000ffff0d7224 */ /* 0x000fe200018e060d */
[----:B------:R-:W-:-:S02]  /*1e90*/  IADD3.X R15, RZ, R15, RZ, P2, !PT ;  /* 0x0000000fff0f7210 */ /* 0x000fc400017fe4ff */
[----:B------:R-:W-:-:S04]  /*1ea0*/  IADD3.X R3, RZ, R3, RZ, P1, !PT ;  /* 0x00000003ff037210 */ /* 0x000fc80000ffe4ff */
.L_x_618:
[----:B------:R-:W-:Y:S05]  /*1eb0*/  BSYNC B0 ;  /* 0x0000000000007941 */ /* 0x000fea0003800000 */
.L_x_617:
        /* <DEDUP_REMOVED lines=10> */
.L_x_586:
[----:B------:R-:W-:Y:S01]  /*1f60*/  HFMA2.MMA R88, -RZ, RZ, 0, 5.9604644775390625e-08 ;  /* 0x00000001ff587435 */ /* 0x000fe200000001ff */
[----:B------:R-:W-:Y:S02]  /*1f70*/  MOV R89, R87 ;  /* 0x0000005700597202 */ /* 0x000fe40000000f00 */
[----:B------:R-:W-:Y:S02]  /*1f80*/  MOV R74, 0x1f ;  /* 0x0000001f004a7802 */ /* 0x000fe40000000f00 */
[----:B------:R-:W-:-:S02]  /*1f90*/  MOV R75, 0xffffffff ;  /* 0xffffffff004b7802 */ /* 0x000fc40000000f00 */
[----:B------:R-:W-:Y:S02]  /*1fa0*/  MOV R56, 0x1fc0 ;  /* 0x00001fc000387802 */ /* 0x000fe40000000f00 */
[----:B0----5:R-:W-:Y:S05]  /*1fb0*/  CALL.REL.NOINC `($__internal_26_$__cuda_sm70_shflsync_bfly_p) ;  /* 0x0000046000007944 */ /* 0x021fea0003c00000 */
[----:B-1----:R-:W-:Y:S01]  /*1fc0*/  MOV R70, R75 ;  /* 0x0000004b00467202 */ /* 0x002fe20000000f00 */
[----:B0-----:R-:W-:Y:S05]  /*1fd0*/  BRA `(.L_x_619) ;  /* 0xffffea6000007947 */ /* 0x001fea000383ffff */
.L_x_587:
[----:B------:R-:W-:Y:S01]  /*1fe0*/  HFMA2.MMA R88, -RZ, RZ, 0, 5.9604644775390625e-08 ;  /* 0x00000001ff587435 */ /* 0x000fe200000001ff */
[----:B------:R-:W-:Y:S01]  /*1ff0*/  IMAD.MOV.U32 R89, RZ, RZ, R86 ;  /* 0x000000ffff597224 */ /* 0x000fe200078e0056 */
[----:B------:R-:W-:Y:S02]  /*2000*/  MOV R74, 0x1f ;  /* 0x0000001f004a7802 */ /* 0x000fe40000000f00 */
[----:B------:R-:W-:Y:S02]  /*2010*/  MOV R75, 0xffffffff ;  /* 0xffffffff004b7802 */ /* 0x000fe40000000f00 */
[----:B------:R-:W-:Y:S02]  /*2020*/  MOV R56, 0x2040 ;  /* 0x0000204000387802 */ /* 0x000fe40000000f00 */
[----:B01---5:R-:W-:Y:S05]  /*2030*/  CALL.REL.NOINC `($__internal_26_$__cuda_sm70_shflsync_bfly_p) ;  /* 0x000003e000007944 */ /* 0x023fea0003c00000 */
[----:B------:R-:W-:Y:S01]  /*2040*/  FADD.FTZ R87, R70, R87 ;  /* 0x0000005746577221 */ /* 0x000fe20000010000 */
[----:B0-----:R-:W-:Y:S01]  /*2050*/  HFMA2.MMA R88, -RZ, RZ, 0, 1.1920928955078125e-07 ;  /* 0x00000002ff587435 */ /* 0x001fe200000001ff */
[----:B-1----:R-:W-:Y:S01]  /*2060*/  FADD.FTZ R86, R86, R75 ;  /* 0x0000004b56567221 */ /* 0x002fe20000010000 */
[----:B------:R-:W-:-:S02]  /*2070*/  MOV R74, 0x1f ;  /* 0x0000001f004a7802 */ /* 0x000fc40000000f00 */
[----:B------:R-:W-:Y:S02]  /*2080*/  MOV R75, 0xffffffff ;  /* 0xffffffff004b7802 */ /* 0x000fe40000000f00 */
[----:B------:R-:W-:Y:S02]  /*2090*/  MOV R89, R87 ;  /* 0x0000005700597202 */ /* 0x000fe40000000f00 */
[----:B------:R-:W-:Y:S02]  /*20a0*/  MOV R56, 0x20c0 ;  /* 0x000020c000387802 */ /* 0x000fe40000000f00 */
[----:B------:R-:W-:Y:S05]  /*20b0*/  CALL.REL.NOINC `($__internal_26_$__cuda_sm70_shflsync_bfly_p) ;  /* 0x0000036000007944 */ /* 0x000fea0003c00000 */
[----:B0-----:R-:W-:Y:S01]  /*20c0*/  HFMA2.MMA R74, -RZ, RZ, 0, 1.847743988037109375e-06 ;  /* 0x0000001fff4a7435 */ /* 0x001fe200000001ff */
[----:B-1----:R-:W-:Y:S01]  /*20d0*/  MOV R70, R75 ;  /* 0x0000004b00467202 */ /* 0x002fe20000000f00 */
[----:B------:R-:W-:Y:S01]  /*20e0*/  IMAD.MOV.U32 R88, RZ, RZ, 0x2 ;  /* 0x00000002ff587424 */ /* 0x000fe200078e00ff */
[----:B------:R-:W-:Y:S02]  /*20f0*/  MOV R89, R86 ;  /* 0x0000005600597202 */ /* 0x000fe40000000f00 */
[----:B------:R-:W-:Y:S02]  /*2100*/  MOV R75, 0xffffffff ;  /* 0xffffffff004b7802 */ /* 0x000fe40000000f00 */
[----:B------:R-:W-:-:S02]  /*2110*/  MOV R56, 0x2130 ;  /* 0x0000213000387802 */ /* 0x000fc40000000f00 */
[----:B------:R-:W-:Y:S05]  /*2120*/  CALL.REL.NOINC `($__internal_26_$__cuda_sm70_shflsync_bfly_p) ;  /* 0x000002f000007944 */ /* 0x000fea0003c00000 */
[----:B------:R-:W-:Y:S01]  /*2130*/  FADD.FTZ R87, R70, R87 ;  /* 0x0000005746577221 */ /* 0x000fe20000010000 */
[----:B0-----:R-:W-:Y:S01]  /*2140*/  HFMA2.MMA R88, -RZ, RZ, 0, 2.384185791015625e-07 ;  /* 0x00000004ff587435 */ /* 0x001fe200000001ff */
[----:B-1----:R-:W-:Y:S01]  /*2150*/  FADD.FTZ R86, R86, R75 ;  /* 0x0000004b56567221 */ /* 0x002fe20000010000 */
[----:B------:R-:W-:-:S02]  /*2160*/  MOV R74, 0x1f ;  /* 0x0000001f004a7802 */ /* 0x000fc40000000f00 */
[----:B------:R-:W-:Y:S02]  /*2170*/  MOV R75, 0xffffffff ;  /* 0xffffffff004b7802 */ /* 0x000fe40000000f00 */
[----:B------:R-:W-:Y:S02]  /*2180*/  MOV R89, R87 ;  /* 0x0000005700597202 */ /* 0x000fe40000000f00 */
[----:B------:R-:W-:Y:S02]  /*2190*/  MOV R56, 0x21b0 ;  /* 0x000021b000387802 */ /* 0x000fe40000000f00 */
[----:B------:R-:W-:Y:S05]  /*21a0*/  CALL.REL.NOINC `($__internal_26_$__cuda_sm70_shflsync_bfly_p) ;  /* 0x0000027000007944 */ /* 0x000fea0003c00000 */
[----:B0-----:R-:W-:Y:S01]  /*21b0*/  HFMA2.MMA R88, -RZ, RZ, 0, 2.384185791015625e-07 ;  /* 0x00000004ff587435 */ /* 0x001fe200000001ff */
[----:B-1----:R-:W-:Y:S01]  /*21c0*/  MOV R70, R75 ;  /* 0x0000004b00467202 */ /* 0x002fe20000000f00 */
[----:B------:R-:W-:Y:S01]  /*21d0*/  IMAD.MOV.U32 R74, RZ, RZ, 0x1f ;  /* 0x0000001fff4a7424 */ /* 0x000fe200078e00ff */
[----:B------:R-:W-:Y:S02]  /*21e0*/  MOV R89, R86 ;  /* 0x0000005600597202 */ /* 0x000fe40000000f00 */
[----:B------:R-:W-:Y:S02]  /*21f0*/  MOV R75, 0xffffffff ;  /* 0xffffffff004b7802 */ /* 0x000fe40000000f00 */
[----:B------:R-:W-:-:S02]  /*2200*/  MOV R56, 0x2220 ;  /* 0x0000222000387802 */ /* 0x000fc40000000f00 */
[----:B------:R-:W-:Y:S05]  /*2210*/  CALL.REL.NOINC `($__internal_26_$__cuda_sm70_shflsync_bfly_p) ;  /* 0x0000020000007944 */ /* 0x000fea0003c00000 */
[----:B------:R-:W-:Y:S01]  /*2220*/  FADD.FTZ R87, R70, R87 ;  /* 0x0000005746577221 */ /* 0x000fe20000010000 */
[----:B0-----:R-:W-:Y:S01]  /*2230*/  HFMA2.MMA R88, -RZ, RZ, 0, 4.76837158203125e-07 ;  /* 0x00000008ff587435 */ /* 0x001fe200000001ff */
[----:B-1----:R-:W-:Y:S01]  /*2240*/  FADD.FTZ R86, R86, R75 ;  /* 0x0000004b56567221 */ /* 0x002fe20000010000 */
[----:B------:R-:W-:-:S02]  /*2250*/  MOV R74, 0x1f ;  /* 0x0000001f004a7802 */ /* 0x000fc40000000f00 */
[----:B------:R-:W-:Y:S02]  /*2260*/  MOV R75, 0xffffffff ;  /* 0xffffffff004b7802 */ /* 0x000fe40000000f00 */
[----:B------:R-:W-:Y:S02]  /*2270*/  MOV R89, R87 ;  /* 0x0000005700597202 */ /* 0x000fe40000000f00 */
[----:B------:R-:W-:Y:S02]  /*2280*/  MOV R56, 0x22a0 ;  /* 0x000022a000387802 */ /* 0x000fe40000000f00 */
[----:B------:R-:W-:Y:S05]  /*2290*/  CALL.REL.NOINC `($__internal_26_$__cuda_sm70_shflsync_bfly_p) ;  /* 0x0000018000007944 */ /* 0x000fea0003c00000 */
[----:B0-----:R-:W-:Y:S01]  /*22a0*/  HFMA2.MMA R88, -RZ, RZ, 0, 4.76837158203125e-07 ;  /* 0x00000008ff587435 */ /* 0x001fe200000001ff */
[----:B-1----:R-:W-:Y:S02]  /*22b0*/  MOV R70, R75 ;  /* 0x0000004b00467202 */ /* 0x002fe40000000f00 */
[----:B------:R-:W-:Y:S02]  /*22c0*/  MOV R89, R86 ;  /* 0x0000005600597202 */ /* 0x000fe40000000f00 */
[----:B------:R-:W-:Y:S02]  /*22d0*/  MOV R74, 0x1f ;  /* 0x0000001f004a7802 */ /* 0x000fe40000000f00 */
[----:B------:R-:W-:-:S02]  /*22e0*/  MOV R75, 0xffffffff ;  /* 0xffffffff004b7802 */ /* 0x000fc40000000f00 */
[----:B------:R-:W-:Y:S02]  /*22f0*/  MOV R56, 0x2310 ;  /* 0x0000231000387802 */ /* 0x000fe40000000f00 */
[----:B------:R-:W-:Y:S05]  /*2300*/  CALL.REL.NOINC `($__internal_26_$__cuda_sm70_shflsync_bfly_p) ;  /* 0x0000011000007944 */ /* 0x000fea0003c00000 */
[----:B------:R-:W-:Y:S01]  /*2310*/  FADD.FTZ R70, R70, R87 ;  /* 0x0000005746467221 */ /* 0x000fe20000010000 */
[----:B0-----:R-:W-:Y:S01]  /*2320*/  HFMA2.MMA R74, -RZ, RZ, 0, 1.847743988037109375e-06 ;  /* 0x0000001fff4a7435 */ /* 0x001fe200000001ff */
[----:B-1----:R-:W-:Y:S01]  /*2330*/  FADD.FTZ R71, R86, R75 ;  /* 0x0000004b56477221 */ /* 0x002fe20000010000 */
[----:B------:R-:W-:Y:S01]  /*2340*/  MOV R75, 0xffffffff ;  /* 0xffffffff004b7802 */ /* 0x000fe20000000f00 */
[----:B------:R-:W-:Y:S01]  /*2350*/  IMAD.MOV.U32 R88, RZ, RZ, 0x10 ;  /* 0x00000010ff587424 */ /* 0x000fe200078e00ff */
[----:B------:R-:W-:Y:S02]  /*2360*/  MOV R89, R70 ;  /* 0x0000004600597202 */ /* 0x000fe40000000f00 */
[----:B------:R-:W-:Y:S02]  /*2370*/  MOV R56, 0x2390 ;  /* 0x0000239000387802 */ /* 0x000fe40000000f00 */
[----:B------:R-:W-:Y:S05]  /*2380*/  CALL.REL.NOINC `($__internal_26_$__cuda_sm70_shflsync_bfly_p) ;  /* 0x0000009000007944 */ /* 0x000fea0003c00000 */
[----:B0-----:R-:W-:Y:S01]  /*2390*/  HFMA2.MMA R88, -RZ, RZ, 0, 9.5367431640625e-07 ;  /* 0x00000010ff587435 */ /* 0x001fe200000001ff */
[----:B-1----:R-:W-:Y:S02]  /*23a0*/  MOV R73, R75 ;  /* 0x0000004b00497202 */ /* 0x002fe40000000f00 */
[----:B------:R-:W-:-:S02]  /*23b0*/  MOV R89, R71 ;  /* 0x0000004700597202 */ /* 0x000fc40000000f00 */
[----:B------:R-:W-:Y:S02]  /*23c0*/  MOV R74, 0x1f ;  /* 0x0000001f004a7802 */ /* 0x000fe40000000f00 */
[----:B------:R-:W-:Y:S02]  /*23d0*/  MOV R75, 0xffffffff ;  /* 0xffffffff004b7802 */ /* 0x000fe40000000f00 */
[----:B------:R-:W-:Y:S02]  /*23e0*/  MOV R56, 0x2400 ;  /* 0x0000240000387802 */ /* 0x000fe40000000f00 */
[----:B------:R-:W-:Y:S05]  /*23f0*/  CALL.REL.NOINC `($__internal_26_$__cuda_sm70_shflsync_bfly_p) ;  /* 0x0000002000007944 */ /* 0x000fea0003c00000 */
[----:B-1----:R-:W-:Y:S01]  /*2400*/  MOV R86, R75 ;  /* 0x0000004b00567202 */ /* 0x002fe20000000f00 */
[----:B0-----:R-:W-:Y:S05]  /*2410*/  BRA `(.L_x_620) ;  /* 0xffffe74000007947 */ /* 0x001fea000383ffff */
        .weak           $__internal_26_$__cuda_sm70_shflsync_bfly_p
        .type           $__internal_26_$__cuda_sm70_shflsync_bfly_p,@function
        .size           $__internal_26_$__cuda_sm70_shflsync_bfly_p,(.L_x_4406 - $__internal_26_$__cuda_sm70_shflsync_bfly_p)
$__internal_26_$__cuda_sm70_shflsync_bfly_p:
[----:B------:R-:W-:Y:S01]  /*2420*/  HFMA2.MMA R57, -RZ, RZ, 0, 0 ;  /* 0x00000000ff397435 */ /* 0x000fe200000001ff */
[----:B------:R-:W-:Y:S04]  /*2430*/  WARPSYNC R75 ;  /* 0x0000004b00007348 */ /* 0x000fe80003800000 */
[----:B------:R0:W1:Y:S01]  /*2440*/  SHFL.BFLY PT, R75, R89, R88, R74 ;  /* 0x0c000058594b7389 */ /* 0x00006200000e004a */
[----:B------:R-:W-:Y:S05]  /*2450*/  RET.REL.NODEC R56 `(_ZN10layer_norm13ln_bwd_kernelINS_13Kernel_traitsI6__halfS2_S2_S2_fjLj256ELj1ELj4ELj1ELj16ENS_18Kernel_traits_baseILj256ES2_S2_S2_S2_fjLj128EEEEELb0ELb1ELb1ELb0EEEvNS_9BwdParamsE) ;  /* 0xffffdba038007950 */ /* 0x000fea0003c3ffff */
.L_x_621:
        /* <DEDUP_REMOVED lines=10> */
.L_x_4406:


//--------------------- .text._ZN10layer_norm13ln_bwd_kernelINS_13Kernel_traitsI6__halfS2_S2_S2_fjLj256ELj1ELj4ELj1ELj16ENS_18Kernel_traits_baseILj256ES2_S2_S2_S2_fjLj128EEEEELb0ELb1ELb1ELb1EEEvNS_9BwdParamsE --------------------------
	.section	.text._ZN10layer_norm13ln_bwd_kernelINS_13Kernel_traitsI6__halfS2_S2_S2_fjLj256ELj1ELj4ELj1ELj16ENS_18Kernel_traits_baseILj256ES2_S2_S2_S2_fjLj128EEEEELb0ELb1ELb1ELb1EEEvNS_9BwdParamsE,"ax",@progbits
	.sectioninfo	@"SHI_REGISTERS=89"
	.align	128
        .global         _ZN10layer_norm13ln_bwd_kernelINS_13Kernel_traitsI6__halfS2_S2_S2_fjLj256ELj1ELj4ELj1ELj16ENS_18Kernel_traits_baseILj256ES2_S2_S2_S2_fjLj128EEEEELb0ELb1ELb1ELb1EEEvNS_9BwdParamsE
        .type           _ZN10layer_norm13ln_bwd_kernelINS_13Kernel_traitsI6__halfS2_S2_S2_fjLj256ELj1ELj4ELj1ELj16ENS_18Kernel_traits_baseILj256ES2_S2_S2_S2_fjLj128EEEEELb0ELb1ELb1ELb1EEEvNS_9BwdParamsE,@function
        .size           _ZN10layer_norm13ln_bwd_kernelINS_13Kernel_traitsI6__halfS2_S2_S2_fjLj256ELj1ELj4ELj1ELj16ENS_18Kernel_traits_baseILj256ES2_S2_S2_S2_fjLj128EEEEELb0ELb1ELb1ELb1EEEvNS_9BwdParamsE,(.L_x_4407 - _ZN10layer_norm13ln_bwd_kernelINS_13Kernel_traitsI6__halfS2_S2_S2_fjLj256ELj1ELj4ELj1ELj16ENS_18Kernel_traits_baseILj256ES2_S2_S2_S2_fjLj128EEEEELb0ELb1ELb1ELb1EEEvNS_9BwdParamsE)
        .other          _ZN10layer_norm13ln_bwd_kernelINS_13Kernel_traitsI6__halfS2_S2_S2_fjLj256ELj1ELj4ELj1ELj16ENS_18Kernel_traits_baseILj256ES2_S2_S2_S2_fjLj128EEEEELb0ELb1ELb1ELb1EEEvNS_9BwdParamsE,@"STO_CUDA_ENTRY STV_DEFAULT"
_ZN10layer_norm13ln_bwd_kernelINS_13Kernel_traitsI6__halfS2_S2_S2_fjLj256ELj1ELj4ELj1ELj16ENS_18Kernel_traits_baseILj256ES2_S2_S2_S2_fjLj128EEEEELb0ELb1ELb1ELb1EEEvNS_9BwdParamsE:
.text._ZN10layer_norm13ln_bwd_kernelINS_13Kernel_traitsI6__halfS2_S2_S2_fjLj256ELj1ELj4ELj1ELj16ENS_18Kernel_traits_baseILj256ES2_S2_S2_S2_fjLj128EEEEELb0ELb1ELb1ELb1EEEvNS_9BwdParamsE:
[----:B------:R-:W-:Y:S02]  /*0000*/  MOV R1, c[0x0][0x28] ;  /* 0x00000a0000017a02 */ /* 0x000fe40000000f00 */
[----:B------:R-:W0:Y:S01]  /*0010*/  S2R R54, SR_TID.X ;  /* 0x0000000000367919 */ /* 0x000e220000002100 */
[----:B------:R-:W-:Y:S01]  /*0020*/  ULDC.64 UR4, c[0x0][0x118] ;  /* 0x0000460000047ab9 */ /* 0x000fe20000000a00 */
[----:B0-----:R-:W-:-:S04]  /*0030*/  SHF.L.U32 R0, R54, 0x4, RZ ;  /* 0x0000000436007819 */ /* 0x001fc800000006ff */
[----:B------:R-:W-:-:S04]  /*0040*/  LOP3.LUT R0, R0, 0x1f0, RZ, 0xc0, !PT ;  /* 0x000001f000007812 */ /* 0x000fc800078ec0ff */
[----:B------:R-:W-:-:S04]  /*0050*/  IADD3 R28, P0, R0, c[0x0][0x1c8], RZ ;  /* 0x00007200001c7a10 */ /* 0x000fc80007f1e0ff */
[----:B------:R-:W-:-:S06]  /*0060*/  IADD3.X R29, RZ, c[0x0][0x1cc], RZ, P0, !PT ;  /* 0x00007300ff1d7a10 */ /* 0x000fcc00007fe4ff */
        /* <DEDUP_REMOVED lines=20> */
.L_x_622:
        /* <DEDUP_REMOVED lines=23> */
[----:B0-----:R-:W-:Y:S02]  /*0320*/  CS2R R6, SRZ ;  /* 0x0000000000067805 */ /* 0x001fe4000001ff00 */
.L_x_653:
[----:B------:R-:W-:-:S10]  /*0330*/  HFMA2.MMA R83, -RZ, RZ, 0, 2.384185791015625e-07 ;  /* 0x00000004ff537435 */ /* 0x000fd400000001ff */
[----:B------:R-:W-:-:S05]  /*0340*/  IMAD.WIDE R2, R0, R83, c[0x0][0x1d8] ;  /* 0x0000760000027625 */ /* 0x000fca00078e0253 */
[----:B------:R0:W2:Y:S01]  /*0350*/  LDG.E R85, [R2.64] ;  /* 0x0000000402557981 */ /* 0x0000a2000c1e1900 */
[----:B------:R-:W-:-:S04]  /*0360*/  IMAD.WIDE R46, R0, R83, c[0x0][0x1a8] ;  /* 0x00006a00002e7625 */ /* 0x000fc800078e0253 */
[C---:B------:R-:W-:Y:S01]  /*0370*/  IMAD.WIDE R44, R0.reuse, R83, c[0x0][0x1d0] ;  /* 0x00007400002c7625 */ /* 0x040fe200078e0253 */
[----:B-----5:R1:W5:Y:S04]  /*0380*/  LDG.E R68, [R46.64] ;  /* 0x000000042e447981 */ /* 0x020368000c1e1900 */
[----:B------:R1:W5:Y:S01]  /*0390*/  LDG.E R82, [R44.64] ;  /* 0x000000042c527981 */ /* 0x000362000c1e1900 */
[----:B------:R-:W-:Y:S01]  /*03a0*/  IMAD R52, R0, c[0x0][0x168], RZ ;  /* 0x00005a0000347a24 */ /* 0x000fe200078e02ff */
[----:B------:R-:W-:Y:S01]  /*03b0*/  MOV R84, 0x10 ;  /* 0x0000001000547802 */ /* 0x000fe20000000f00 */
        /* <DEDUP_REMOVED lines=14> */
.L_x_625:
        /* <DEDUP_REMOVED lines=15> */
[----:B---3--:R-:W-:Y:S02]  /*0590*/  HADD2.F32 R52, -RZ, R44.H0_H0 ;  /* 0x2000002cff347230 */ /* 0x008fe40000004100 */
[--C-:B------:R-:W-:Y:S02]  /*05a0*/  HADD2.F32 R72, -RZ, R45.reuse.H1_H1 ;  /* 0x3000002dff487230 */ /* 0x100fe40000004100 */
[----:B------:R-:W-:Y:S02]  /*05b0*/  HADD2.F32 R74, -RZ, R46.H0_H0 ;  /* 0x2000002eff4a7230 */ /* 0x000fe40000004100 */
[----:B------:R-:W-:Y:S02]  /*05c0*/  HADD2.F32 R44, -RZ, R44.H1_H1 ;  /* 0x3000002cff2c7230 */ /* 0x000fe40000004100 */
[----:B------:R-:W-:Y:S01]  /*05d0*/  HADD2.F32 R70, -RZ, R45.H0_H0 ;  /* 0x2000002dff467230 */ /* 0x000fe20000004100 */
[C---:B------:R-:W-:Y:S01]  /*05e0*/  FADD.FTZ R45, -R69.reuse, R52 ;  /* 0x00000034452d7221 */ /* 0x040fe20000010100 */
[--C-:B------:R-:W-:Y:S01]  /*05f0*/  HADD2.F32 R76, -RZ, R47.reuse.H0_H0 ;  /* 0x2000002fff4c7230 */ /* 0x100fe20000004100 */
[C---:B------:R-:W-:Y:S01]  /*0600*/  FADD.FTZ R71, -R69.reuse, R72 ;  /* 0x0000004845477221 */ /* 0x040fe20000010100 */
[----:B------:R-:W-:Y:S01]  /*0610*/  HADD2.F32 R78, -RZ, R47.H1_H1 ;  /* 0x3000002fff4e7230 */ /* 0x000fe20000004100 */
[----:B------:R-:W-:-:S02]  /*0620*/  FADD.FTZ R79, -R69, R74 ;  /* 0x0000004a454f7221 */ /* 0x000fc40000010100 */
[C---:B------:R-:W-:Y:S01]  /*0630*/  FADD.FTZ R47, -R69.reuse, R44 ;  /* 0x0000002c452f7221 */ /* 0x040fe20000010100 */
[--C-:B----4-:R-:W-:Y:S02]  /*0640*/  HADD2.F32 R72, -RZ, R48.reuse.H0_H0 ;  /* 0x20000030ff487230 */ /* 0x110fe40000004100 */
[--C-:B------:R-:W-:Y:S02]  /*0650*/  HADD2.F32 R74, -RZ, R49.reuse.H0_H0 ;  /* 0x20000031ff4a7230 */ /* 0x100fe40000004100 */
[----:B------:R-:W-:Y:S01]  /*0660*/  HADD2.F32 R75, -RZ, R49.H1_H1 ;  /* 0x30000031ff4b7230 */ /* 0x000fe20000004100 */
[C---:B-----5:R-:W-:Y:S01]  /*0670*/  FMUL.FTZ R49, R68.reuse, R45 ;  /* 0x0000002d44317220 */ /* 0x060fe20000410000 */
[----:B------:R-:W-:Y:S01]  /*0680*/  HADD2.F32 R73, -RZ, R48.H1_H1 ;  /* 0x30000030ff497230 */ /* 0x000fe20000004100 */
[----:B------:R-:W-:Y:S02]  /*0690*/  FADD.FTZ R53, -R69, R70 ;  /* 0x0000004645357221 */ /* 0x000fe40000010100 */
[----:B------:R-:W-:-:S02]  /*06a0*/  FMUL.FTZ R48, R68, R47 ;  /* 0x0000002f44307220 */ /* 0x000fc40000410000 */
[-C--:B------:R-:W-:Y:S02]  /*06b0*/  FFMA.FTZ R4, R49, R72.reuse, R4 ;  /* 0x0000004831047223 */ /* 0x080fe40000010004 */
[----:B------:R-:W-:Y:S02]  /*06c0*/  FADD.FTZ R12, R12, R72 ;  /* 0x000000480c0c7221 */ /* 0x000fe40000010000 */
[----:B------:R-:W-:Y:S01]  /*06d0*/  FMUL.FTZ R72, R55, R72 ;  /* 0x0000004837487220 */ /* 0x000fe20000410000 */
[--C-:B0-----:R-:W-:Y:S01]  /*06e0*/  HADD2.F32 R2, -RZ, R51.reuse.H1_H1 ;  /* 0x30000033ff027230 */ /* 0x101fe20000004100 */
[----:B------:R-:W-:Y:S01]  /*06f0*/  FADD.FTZ R3, -R69, R78 ;  /* 0x0000004e45037221 */ /* 0x000fe20000010100 */
[----:B------:R-:W-:Y:S01]  /*0700*/  HADD2.F32 R78, -RZ, R51.H0_H0 ;  /* 0x20000033ff4e7230 */ /* 0x000fe20000004100 */
[----:B------:R-:W-:Y:S02]  /*0710*/  FMUL.FTZ R51, R68, R53 ;  /* 0x0000003544337220 */ /* 0x000fe40000410000 */
[----:B------:R-:W-:-:S02]  /*0720*/  FFMA.FTZ R5, R48, R73, R5 ;  /* 0x0000004930057223 */ /* 0x000fc40000010005 */
[----:B------:R-:W-:Y:S01]  /*0730*/  FADD.FTZ R13, R13, R73 ;  /* 0x000000490d0d7221 */ /* 0x000fe20000010000 */
[----:B------:R-:W-:Y:S01]  /*0740*/  HADD2.F32 R46, -RZ, R46.H1_H1 ;  /* 0x3000002eff2e7230 */ /* 0x000fe20000004100 */
[----:B------:R-:W-:Y:S02]  /*0750*/  FMUL.FTZ R73, R56, R73 ;  /* 0x0000004938497220 */ /* 0x000fe40000410000 */
[----:B------:R-:W-:Y:S02]  /*0760*/  FADD.FTZ R44, RZ, R72 ;  /* 0x00000048ff2c7221 */ /* 0x000fe40000010000 */
[----:B------:R-:W-:Y:S01]  /*0770*/  FFMA.FTZ R45, R49, R72, RZ ;  /* 0x00000048312d7223 */ /* 0x000fe200000100ff */
[--C-:B------:R-:W-:Y:S01]  /*0780*/  HADD2.F32 R77, -RZ, R50.reuse.H1_H1 ;  /* 0x30000032ff4d7230 */ /* 0x100fe20000004100 */
[----:B------:R-:W-:Y:S01]  /*0790*/  FADD.FTZ R85, -R69, R76 ;  /* 0x0000004c45557221 */ /* 0x000fe20000010100 */
[----:B------:R-:W-:Y:S01]  /*07a0*/  HADD2.F32 R76, -RZ, R50.H0_H0 ;  /* 0x20000032ff4c7230 */ /* 0x000fe20000004100 */
[----:B------:R-:W-:-:S02]  /*07b0*/  FMUL.FTZ R50, R68, R71 ;  /* 0x0000004744327220 */ /* 0x000fc40000410000 */
[-C--:B------:R-:W-:Y:S02]  /*07c0*/  FFMA.FTZ R6, R51, R74.reuse, R6 ;  /* 0x0000004a33067223 */ /* 0x080fe40000010006 */
[----:B------:R-:W-:Y:S02]  /*07d0*/  FADD.FTZ R14, R14, R74 ;  /* 0x0000004a0e0e7221 */ /* 0x000fe40000010000 */
[----:B------:R-:W-:Y:S02]  /*07e0*/  FMUL.FTZ R74, R57, R74 ;  /* 0x0000004a394a7220 */ /* 0x000fe40000410000 */
[----:B------:R-:W-:Y:S02]  /*07f0*/  FADD.FTZ R47, R44, R73 ;  /* 0x000000492c2f7221 */ /* 0x000fe40000010000 */
[----:B------:R-:W-:Y:S02]  /*0800*/  FFMA.FTZ R45, R48, R73, R45 ;  /* 0x00000049302d7223 */ /* 0x000fe4000001002d */
[----:B------:R-:W-:-:S02]  /*0810*/  FADD.FTZ R83, -R69, R46 ;  /* 0x0000002e45537221 */ /* 0x000fc40000010100 */
[----:B------:R-:W-:Y:S02]  /*0820*/  FMUL.FTZ R69, R68, R79 ;  /* 0x0000004f44457220 */ /* 0x000fe40000410000 */
[-C--:B------:R-:W-:Y:S02]  /*0830*/  FFMA.FTZ R7, R50, R75.reuse, R7 ;  /* 0x0000004b32077223 */ /* 0x080fe40000010007 */
[----:B------:R-:W-:Y:S02]  /*0840*/  FADD.FTZ R15, R15, R75 ;  /* 0x0000004b0f0f7221 */ /* 0x000fe40000010000 */
[----:B------:R-:W-:Y:S02]  /*0850*/  FMUL.FTZ R75, R58, R75 ;  /* 0x0000004b3a4b7220 */ /* 0x000fe40000410000 */
[----:B------:R-:W-:Y:S02]  /*0860*/  FADD.FTZ R44, R47, R74 ;  /* 0x0000004a2f2c7221 */ /* 0x000fe40000010000 */
[----:B------:R-:W-:-:S02]  /*0870*/  FFMA.FTZ R45, R51, R74, R45 ;  /* 0x0000004a332d7223 */ /* 0x000fc4000001002d */
        /* <DEDUP_REMOVED lines=25> */
.L_x_626:
[----:B------:R-:W-:Y:S05]  /*0a10*/  BSYNC B0 ;  /* 0x0000000000007941 */ /* 0x000fea0003800000 */
.L_x_624:
[----:B------:R-:W-:Y:S05]  /*0a20*/  BRA.DIV ~URZ, `(.L_x_627) ;  /* 0x000013f27f007947 */ /* 0x000fea000b800000 */
[----:B------:R1:W2:Y:S02]  /*0a30*/  SHFL.BFLY PT, R47, R44, 0x1, 0x1f ;  /* 0x0c201f002c2f7f89 */ /* 0x0002a400000e0000 */
.L_x_654:
        /* <DEDUP_REMOVED lines=18> */
.L_x_655:
[----:B-----5:R-:W-:Y:S01]  /*0b60*/  ISETP.GE.AND P2, PT, R82, 0x1, PT ;  /* 0x000000015200780c */ /* 0x020fe20003f46270 */
[----:B------:R-:W-:-:S12]  /*0b70*/  HFMA2.MMA R46, -RZ, RZ, 0, 0 ;  /* 0x00000000ff2e7435 */ /* 0x000fd800000001ff */
        /* <DEDUP_REMOVED lines=15> */
[----:B---3--:R-:W-:Y:S01]  /*0c70*/  MOV R3, RZ ;  /* 0x000000ff00037202 */ /* 0x008fe20000000f00 */
[----:B------:R-:W-:-:S04]  /*0c80*/  UISETP.NE.U32.AND UP0, UPT, URZ, UR6, UPT ;  /* 0x000000063f00728c */ /* 0x000fc8000bf05070 */
[----:B------:R-:W-:-:S06]  /*0c90*/  UISETP.NE.AND.EX UP0, UPT, URZ, UR7, UPT, UP0 ;  /* 0x000000073f00728c */ /* 0x000fcc000bf05300 */
[----:B------:R-:W-:-:S13]  /*0ca0*/  PLOP3.LUT P3, PT, PT, PT, UP0, 0x80, 0x0 ;  /* 0x000000000000781c */ /* 0x000fda0003f6f008 */
[----:B------:R-:W-:Y:S05]  /*0cb0*/  @!P3 BRA `(.L_x_631) ;  /* 0x000000d00000b947 */ /* 0x000fea0003800000 */
[----:B------:R-:W-:Y:S01]  /*0cc0*/  HADD2.F32 R3, -RZ, R32.H0_H0 ;  /* 0x20000020ff037230 */ /* 0x000fe20000004100 */
[----:B------:R-:W-:Y:S05]  /*0cd0*/  BRA `(.L_x_631) ;  /* 0x000000b000007947 */ /* 0x000fea0003800000 */
.L_x_630:
        /* <DEDUP_REMOVED lines=9> */
[----:B------:R-:W-:-:S05]  /*0d70*/  @P3 HADD2.F32 R2, -RZ, R32.H0_H0 ;  /* 0x20000020ff023230 */ /* 0x000fca0000004100 */
[----:B------:R-:W-:Y:S02]  /*0d80*/  @P3 FADD.FTZ R3, R3, R2 ;  /* 0x0000000203033221 */ /* 0x000fe40000010000 */
.L_x_631:
[----:B------:R-:W-:Y:S05]  /*0d90*/  BSYNC B0 ;  /* 0x0000000000007941 */ /* 0x000fea0003800000 */
.L_x_629:
[----:B------:R-:W-:Y:S01]  /*0da0*/  ISETP.NE.U32.AND P0, PT, RZ, c[0x0][0x258], PT ;  /* 0x00009600ff007a0c */ /* 0x000fe20003f05070 */
[----:B------:R-:W-:Y:S01]  /*0db0*/  @P2 HADD2.F32 R2, -RZ, R28.H0_H0 ;  /* 0x2000001cff022230 */ /* 0x000fe20000004100 */
[----:B------:R-:W-:Y:S01]  /*0dc0*/  @P2 FMUL.FTZ R47, R3, c[0x0][0x1ec] ;  /* 0x00007b00032f2a20 */ /* 0x000fe20000410000 */
[----:B------:R-:W-:Y:S01]  /*0dd0*/  BSSY B0, `(.L_x_632) ;  /* 0x0000015000007945 */ /* 0x000fe20003800000 */
[----:B------:R-:W-:Y:S02]  /*0de0*/  ISETP.NE.AND.EX P0, PT, RZ, c[0x0][0x25c], PT, P0 ;  /* 0x00009700ff007a0c */ /* 0x000fe40003f05300 */
[----:B------:R-:W-:Y:S01]  /*0df0*/  @P2 FMUL.FTZ R52, R47, R2 ;  /* 0x000000022f342220 */ /* 0x000fe20000410000 */
[----:B-----5:R-:W-:-:S04]  /*0e00*/  @P2 HADD2.F32 R2, -RZ, R60.H0_H0 ;  /* 0x2000003cff022230 */ /* 0x020fc80000004100 */
[----:B------:R-:W-:Y:S01]  /*0e10*/  @P2 F2FP.PACK_AB R52, RZ, R52 ;  /* 0x00000034ff34223e */ /* 0x000fe200000000ff */
[----:B------:R-:W-:-:S03]  /*0e20*/  @P2 FFMA.FTZ R20, R47, R2, R20 ;  /* 0x000000022f142223 */ /* 0x000fc60000010014 */
[----:B------:R-:W-:Y:S02]  /*0e30*/  @P2 PRMT R40, R52, 0x7610, R40 ;  /* 0x0000761034282816 */ /* 0x000fe40000000028 */
[----:B------:R-:W-:-:S04]  /*0e40*/  @P0 F2FP.PACK_AB R3, RZ, R3 ;  /* 0x00000003ff03023e */ /* 0x000fc800000000ff */
[----:B------:R-:W-:Y:S01]  /*0e50*/  @P0 PRMT R36, R3, 0x7610, R36 ;  /* 0x0000761003240816 */ /* 0x000fe20000000024 */
[----:B------:R-:W-:Y:S05]  /*0e60*/  @P1 BRA `(.L_x_633) ;  /* 0x0000004000001947 */ /* 0x000fea0003800000 */
[----:B------:R-:W-:Y:S01]  /*0e70*/  HFMA2.MMA R3, -RZ, RZ, 0, 0 ;  /* 0x00000000ff037435 */ /* 0x000fe200000001ff */
[----:B------:R-:W-:Y:S05]  /*0e80*/  @!P3 BRA `(.L_x_634) ;  /* 0x000000900000b947 */ /* 0x000fea0003800000 */
[----:B------:R-:W-:Y:S01]  /*0e90*/  HADD2.F32 R3, -RZ, R32.H1_H1 ;  /* 0x30000020ff037230 */ /* 0x000fe20000004100 */
[----:B------:R-:W-:Y:S05]  /*0ea0*/  BRA `(.L_x_634) ;  /* 0x0000007000007947 */ /* 0x000fea0003800000 */
.L_x_633:
[----:B------:R-:W-:-:S04]  /*0eb0*/  ISETP.NE.AND P4, PT, R67, RZ, PT ;  /* 0x000000ff4300720c */ /* 0x000fc80003f85270 */
[----:B------:R-:W-:-:S05]  /*0ec0*/  FSEL R2, R44, RZ, !P4 ;  /* 0x000000ff2c027208 */ /* 0x000fca0006000000 */
[----:B------:R-:W-:-:S04]  /*0ed0*/  FFMA.FTZ R2, R48, R45, R2 ;  /* 0x0000002d30027223 */ /* 0x000fc80000010002 */
[----:B------:R-:W-:Y:S01]  /*0ee0*/  FADD.FTZ R3, R73, -R2 ;  /* 0x8000000249037221 */ /* 0x000fe20000010000 */
[----:B------:R-:W-:-:S03]  /*0ef0*/  @P3 HADD2.F32 R2, -RZ, R32.H1_H1 ;  /* 0x30000020ff023230 */ /* 0x000fc60000004100 */
[----:B------:R-:W-:-:S04]  /*0f00*/  FMUL.FTZ R3, R68, R3 ;  /* 0x0000000344037220 */ /* 0x000fc80000410000 */
[----:B------:R-:W-:Y:S02]  /*0f10*/  @P3 FADD.FTZ R3, R3, R2 ;  /* 0x0000000203033221 */ /* 0x000fe40000010000 */
.L_x_634:
[----:B------:R-:W-:Y:S05]  /*0f20*/  BSYNC B0 ;  /* 0x0000000000007941 */ /* 0x000fea0003800000 */
.L_x_632:
[----:B------:R-:W-:Y:S01]  /*0f30*/  @P2 HADD2.F32 R47, -RZ, R28.H1_H1 ;  /* 0x3000001cff2f2230 */ /* 0x000fe20000004100 */
[----:B------:R-:W-:Y:S01]  /*0f40*/  @P2 FMUL.FTZ R2, R3, c[0x0][0x1ec] ;  /* 0x00007b0003022a20 */ /* 0x000fe20000410000 */
[----:B------:R-:W-:Y:S01]  /*0f50*/  @P0 F2FP.PACK_AB R3, RZ, R3 ;  /* 0x00000003ff03023e */ /* 0x000fe200000000ff */
[----:B------:R-:W-:Y:S02]  /*0f60*/  BSSY B0, `(.L_x_635) ;  /* 0x0000013000007945 */ /* 0x000fe40003800000 */
[----:B------:R-:W-:Y:S01]  /*0f70*/  @P2 FMUL.FTZ R52, R2, R47 ;  /* 0x0000002f02342220 */ /* 0x000fe20000410000 */
[----:B------:R-:W-:Y:S01]  /*0f80*/  @P2 HADD2.F32 R47, -RZ, R60.H1_H1 ;  /* 0x3000003cff2f2230 */ /* 0x000fe20000004100 */
[----:B------:R-:W-:-:S03]  /*0f90*/  @P0 PRMT R36, R36, 0x5410, R3 ;  /* 0x0000541024240816 */ /* 0x000fc60000000003 */
[----:B------:R-:W-:Y:S01]  /*0fa0*/  @P2 F2FP.PACK_AB R52, RZ, R52 ;  /* 0x00000034ff34223e */ /* 0x000fe200000000ff */
[----:B------:R-:W-:-:S03]  /*0fb0*/  @P2 FFMA.FTZ R21, R2, R47, R21 ;  /* 0x0000002f02152223 */ /* 0x000fc60000010015 */
[----:B------:R-:W-:Y:S01]  /*0fc0*/  @P2 PRMT R40, R40, 0x5410, R52 ;  /* 0x0000541028282816 */ /* 0x000fe20000000034 */
[----:B------:R-:W-:Y:S05]  /*0fd0*/  @P1 BRA `(.L_x_636) ;  /* 0x0000004000001947 */ /* 0x000fea0003800000 */
[----:B------:R-:W-:Y:S01]  /*0fe0*/  MOV R3, RZ ;  /* 0x000000ff00037202 */ /* 0x000fe20000000f00 */
[----:B------:R-:W-:Y:S05]  /*0ff0*/  @!P3 BRA `(.L_x_637) ;  /* 0x000000900000b947 */ /* 0x000fea0003800000 */
[----:B------:R-:W-:Y:S01]  /*1000*/  HADD2.F32 R3, -RZ, R33.H0_H0 ;  /* 0x20000021ff037230 */ /* 0x000fe20000004100 */
[----:B------:R-:W-:Y:S05]  /*1010*/  BRA `(.L_x_637) ;  /* 0x0000007000007947 */ /* 0x000fea0003800000 */
.L_x_636:
[----:B------:R-:W-:-:S04]  /*1020*/  ISETP.NE.AND P4, PT, R67, RZ, PT ;  /* 0x000000ff4300720c */ /* 0x000fc80003f85270 */
[----:B------:R-:W-:-:S05]  /*1030*/  FSEL R2, R44, RZ, !P4 ;  /* 0x000000ff2c027208 */ /* 0x000fca0006000000 */
[----:B------:R-:W-:Y:S01]  /*1040*/  FFMA.FTZ R3, R51, R45, R2 ;  /* 0x0000002d33037223 */ /* 0x000fe20000010002 */
[----:B------:R-:W-:-:S03]  /*1050*/  @P3 HADD2.F32 R2, -RZ, R33.H0_H0 ;  /* 0x20000021ff023230 */ /* 0x000fc60000004100 */
[----:B------:R-:W-:-:S04]  /*1060*/  FADD.FTZ R3, R74, -R3 ;  /* 0x800000034a037221 */ /* 0x000fc80000010000 */
[----:B------:R-:W-:-:S04]  /*1070*/  FMUL.FTZ R3, R68, R3 ;  /* 0x0000000344037220 */ /* 0x000fc80000410000 */
[----:B------:R-:W-:Y:S02]  /*1080*/  @P3 FADD.FTZ R3, R3, R2 ;  /* 0x0000000203033221 */ /* 0x000fe40000010000 */
.L_x_637:
[----:B------:R-:W-:Y:S05]  /*1090*/  BSYNC B0 ;  /* 0x0000000000007941 */ /* 0x000fea0003800000 */
.L_x_635:
[----:B------:R-:W-:Y:S01]  /*10a0*/  @P2 HADD2.F32 R2, -RZ, R29.H0_H0 ;  /* 0x2000001dff022230 */ /* 0x000fe20000004100 */
[----:B------:R-:W-:Y:S01]  /*10b0*/  @P2 FMUL.FTZ R47, R3, c[0x0][0x1ec] ;  /* 0x00007b00032f2a20 */ /* 0x000fe20000410000 */
[----:B------:R-:W-:Y:S01]  /*10c0*/  @P0 F2FP.PACK_AB R3, RZ, R3 ;  /* 0x00000003ff03023e */ /* 0x000fe200000000ff */
[----:B------:R-:W-:Y:S02]  /*10d0*/  BSSY B0, `(.L_x_638) ;  /* 0x0000013000007945 */ /* 0x000fe40003800000 */
[----:B------:R-:W-:Y:S01]  /*10e0*/  @P2 FMUL.FTZ R52, R47, R2 ;  /* 0x000000022f342220 */ /* 0x000fe20000410000 */
[----:B------:R-:W-:Y:S01]  /*10f0*/  @P2 HADD2.F32 R2, -RZ, R61.H0_H0 ;  /* 0x2000003dff022230 */ /* 0x000fe20000004100 */
[----:B------:R-:W-:-:S03]  /*1100*/  @P0 PRMT R37, R3, 0x7610, R37 ;  /* 0x0000761003250816 */ /* 0x000fc60000000025 */
[----:B------:R-:W-:Y:S01]  /*1110*/  @P2 F2FP.PACK_AB R52, RZ, R52 ;  /* 0x00000034ff34223e */ /* 0x000fe200000000ff */
[----:B------:R-:W-:-:S03]  /*1120*/  @P2 FFMA.FTZ R22, R47, R2, R22 ;  /* 0x000000022f162223 */ /* 0x000fc60000010016 */
[----:B------:R-:W-:Y:S01]  /*1130*/  @P2 PRMT R41, R52, 0x7610, R41 ;  /* 0x0000761034292816 */ /* 0x000fe20000000029 */
[----:B------:R-:W-:Y:S05]  /*1140*/  @P1 BRA `(.L_x_639) ;  /* 0x0000004000001947 */ /* 0x000fea0003800000 */
[----:B------:R-:W-:Y:S01]  /*1150*/  HFMA2.MMA R3, -RZ, RZ, 0, 0 ;  /* 0x00000000ff037435 */ /* 0x000fe200000001ff */
[----:B------:R-:W-:Y:S05]  /*1160*/  @!P3 BRA `(.L_x_640) ;  /* 0x000000900000b947 */ /* 0x000fea0003800000 */
[----:B------:R-:W-:Y:S01]  /*1170*/  HADD2.F32 R3, -RZ, R33.H1_H1 ;  /* 0x30000021ff037230 */ /* 0x000fe20000004100 */
[----:B------:R-:W-:Y:S05]  /*1180*/  BRA `(.L_x_640) ;  /* 0x0000007000007947 */ /* 0x000fea0003800000 */
.L_x_639:
[----:B------:R-:W-:-:S04]  /*1190*/  ISETP.NE.AND P4, PT, R67, RZ, PT ;  /* 0x000000ff4300720c */ /* 0x000fc80003f85270 */
[----:B------:R-:W-:-:S05]  /*11a0*/  FSEL R2, R44, RZ, !P4 ;  /* 0x000000ff2c027208 */ /* 0x000fca0006000000 */
[----:B------:R-:W-:-:S04]  /*11b0*/  FFMA.FTZ R2, R50, R45, R2 ;  /* 0x0000002d32027223 */ /* 0x000fc80000010002 */
[----:B------:R-:W-:Y:S01]  /*11c0*/  FADD.FTZ R3, R75, -R2 ;  /* 0x800000024b037221 */ /* 0x000fe20000010000 */
[----:B------:R-:W-:-:S03]  /*11d0*/  @P3 HADD2.F32 R2, -RZ, R33.H1_H1 ;  /* 0x30000021ff023230 */ /* 0x000fc60000004100 */
[----:B------:R-:W-:-:S04]  /*11e0*/  FMUL.FTZ R3, R68, R3 ;  /* 0x0000000344037220 */ /* 0x000fc80000410000 */
[----:B------:R-:W-:Y:S02]  /*11f0*/  @P3 FADD.FTZ R3, R3, R2 ;  /* 0x0000000203033221 */ /* 0x000fe40000010000 */
.L_x_640:
[----:B------:R-:W-:Y:S05]  /*1200*/  BSYNC B0 ;  /* 0x0000000000007941 */ /* 0x000fea0003800000 */
.L_x_638:
        /* <DEDUP_REMOVED lines=15> */
.L_x_642:
[----:B------:R-:W-:-:S04]  /*1300*/  ISETP.NE.AND P4, PT, R67, RZ, PT ;  /* 0x000000ff4300720c */ /* 0x000fc80003f85270 */
[----:B------:R-:W-:-:S05]  /*1310*/  FSEL R2, R44, RZ, !P4 ;  /* 0x000000ff2c027208 */ /* 0x000fca0006000000 */
[----:B------:R-:W-:Y:S01]  /*1320*/  FFMA.FTZ R3, R69, R45, R2 ;  /* 0x0000002d45037223 */ /* 0x000fe20000010002 */
[----:B------:R-:W-:-:S03]  /*1330*/  @P3 HADD2.F32 R2, -RZ, R34.H0_H0 ;  /* 0x20000022ff023230 */ /* 0x000fc60000004100 */
[----:B------:R-:W-:-:S04]  /*1340*/  FADD.FTZ R3, R76, -R3 ;  /* 0x800000034c037221 */ /* 0x000fc80000010000 */
[----:B------:R-:W-:-:S04]  /*1350*/  FMUL.FTZ R3, R68, R3 ;  /* 0x0000000344037220 */ /* 0x000fc80000410000 */
[----:B------:R-:W-:Y:S02]  /*1360*/  @P3 FADD.FTZ R3, R3, R2 ;  /* 0x0000000203033221 */ /* 0x000fe40000010000 */
.L_x_643:
[----:B------:R-:W-:Y:S05]  /*1370*/  BSYNC B0 ;  /* 0x0000000000007941 */ /* 0x000fea0003800000 */
.L_x_641:
        /* <DEDUP_REMOVED lines=15> */
.L_x_645:
[----:B------:R-:W-:-:S04]  /*1470*/  ISETP.NE.AND P4, PT, R67, RZ, PT ;  /* 0x000000ff4300720c */ /* 0x000fc80003f85270 */
[----:B------:R-:W-:-:S05]  /*1480*/  FSEL R2, R44, RZ, !P4 ;  /* 0x000000ff2c027208 */ /* 0x000fca0006000000 */
[----:B------:R-:W-:-:S04]  /*1490*/  FFMA.FTZ R2, R70, R45, R2 ;  /* 0x0000002d46027223 */ /* 0x000fc80000010002 */
[----:B------:R-:W-:Y:S01]  /*14a0*/  FADD.FTZ R3, R77, -R2 ;  /* 0x800000024d037221 */ /* 0x000fe20000010000 */
[----:B------:R-:W-:-:S03]  /*14b0*/  @P3 HADD2.F32 R2, -RZ, R34.H1_H1 ;  /* 0x30000022ff023230 */ /* 0x000fc60000004100 */
[----:B------:R-:W-:-:S04]  /*14c0*/  FMUL.FTZ R3, R68, R3 ;  /* 0x0000000344037220 */ /* 0x000fc80000410000 */
[----:B------:R-:W-:Y:S02]  /*14d0*/  @P3 FADD.FTZ R3, R3, R2 ;  /* 0x0000000203033221 */ /* 0x000fe40000010000 */
.L_x_646:
[----:B------:R-:W-:Y:S05]  /*14e0*/  BSYNC B0 ;  /* 0x0000000000007941 */ /* 0x000fea0003800000 */
.L_x_644:
        /* <DEDUP_REMOVED lines=15> */
.L_x_648:
[----:B------:R-:W-:-:S04]  /*15e0*/  ISETP.NE.AND P4, PT, R67, RZ, PT ;  /* 0x000000ff4300720c */ /* 0x000fc80003f85270 */
[----:B------:R-:W-:-:S05]  /*15f0*/  FSEL R2, R44, RZ, !P4 ;  /* 0x000000ff2c027208 */ /* 0x000fca0006000000 */
[----:B------:R-:W-:Y:S01]  /*1600*/  FFMA.FTZ R3, R71, R45, R2 ;  /* 0x0000002d47037223 */ /* 0x000fe20000010002 */
[----:B------:R-:W-:-:S03]  /*1610*/  @P3 HADD2.F32 R2, -RZ, R35.H0_H0 ;  /* 0x20000023ff023230 */ /* 0x000fc60000004100 */
[----:B------:R-:W-:-:S04]  /*1620*/  FADD.FTZ R3, R78, -R3 ;  /* 0x800000034e037221 */ /* 0x000fc80000010000 */
[----:B------:R-:W-:-:S04]  /*1630*/  FMUL.FTZ R3, R68, R3 ;  /* 0x0000000344037220 */ /* 0x000fc80000410000 */
[----:B------:R-:W-:Y:S02]  /*1640*/  @P3 FADD.FTZ R3, R3, R2 ;  /* 0x0000000203033221 */ /* 0x000fe40000010000 */
.L_x_649:
[----:B------:R-:W-:Y:S05]  /*1650*/  BSYNC B0 ;  /* 0x0000000000007941 */ /* 0x000fea0003800000 */
.L_x_647:
        /* <DEDUP_REMOVED lines=15> */
.L_x_651:
[----:B------:R-:W-:-:S04]  /*1750*/  ISETP.NE.AND P1, PT, R67, RZ, PT ;  /* 0x000000ff4300720c */ /* 0x000fc80003f25270 */
[----:B------:R-:W-:-:S05]  /*1760*/  FSEL R2, R44, RZ, !P1 ;  /* 0x000000ff2c027208 */ /* 0x000fca0004800000 */
[----:B------:R-:W-:-:S04]  /*1770*/  FFMA.FTZ R2, R80, R45, R2 ;  /* 0x0000002d50027223 */ /* 0x000fc80000010002 */
[----:B------:R-:W-:Y:S01]  /*1780*/  FADD.FTZ R3, R79, -R2 ;  /* 0x800000024f037221 */ /* 0x000fe20000010000 */
[----:B------:R-:W-:-:S03]  /*1790*/  @P3 HADD2.F32 R2, -RZ, R35.H1_H1 ;  /* 0x30000023ff023230 */ /* 0x000fc60000004100 */
[----:B------:R-:W-:-:S04]  /*17a0*/  FMUL.FTZ R3, R68, R3 ;  /* 0x0000000344037220 */ /* 0x000fc80000410000 */
[----:B------:R-:W-:Y:S02]  /*17b0*/  @P3 FADD.FTZ R3, R3, R2 ;  /* 0x0000000203033221 */ /* 0x000fe40000010000 */
.L_x_652:
[----:B------:R-:W-:Y:S05]  /*17c0*/  BSYNC B0 ;  /* 0x0000000000007941 */ /* 0x000fea0003800000 */
.L_x_650:
[----:B------:R-:W-:Y:S01]  /*17d0*/  @P2 HADD2.F32 R45, -RZ, R31.H1_H1 ;  /* 0x3000001fff2d2230 */ /* 0x000fe20000004100 */
        /* <DEDUP_REMOVED lines=10> */
[----:B------:R-:W-:Y:S02]  /*1880*/  @P2 PRMT R43, R43, 0x5410, R53 ;  /* 0x000054102b2b2816 */ /* 0x000fe40000000035 */
[----:B------:R-:W-:Y:S01]  /*1890*/  MOV R47, c[0x0][0x160] ;  /* 0x00005800002f7a02 */ /* 0x000fe20000000f00 */
[----:B------:R0:W-:Y:S01]  /*18a0*/  @P0 STG.E.128 [R2.64], R36 ;  /* 0x0000002402000986 */ /* 0x0001e2000c101d04 */
[----:B------:R-:W-:Y:S02]  /*18b0*/  @P2 FFMA.FTZ R27, R52, R46, R27 ;  /* 0x0000002e341b2223 */ /* 0x000fe4000001001b */
[----:B------:R-:W-:Y:S01]  /*18c0*/  LEA R0, R47, R0, 0x2 ;  /* 0x000000002f007211 */ /* 0x000fe200078e10ff */
[----:B------:R0:W-:Y:S03]  /*18d0*/  @P2 STG.E.128 [R44.64], R40 ;  /* 0x000000282c002986 */ /* 0x0001e6000c101d04 */
[----:B------:R-:W-:-:S13]  /*18e0*/  ISETP.GE.AND P0, PT, R0, c[0x0][0x164], PT ;  /* 0x0000590000007a0c */ /* 0x000fda0003f06270 */
[----:B0-----:R-:W-:Y:S01]  /*18f0*/  @P0 CALL.REL.NOINC `(.L_x_623) ;  /* 0x0000001000000944 */ /* 0x001fe20003c00000 */
[----:B------:R-:W-:Y:S05]  /*1900*/  BRA `(.L_x_653) ;  /* 0xffffea2000007947 */ /* 0x000fea000383ffff */
.L_x_623:
        /* <DEDUP_REMOVED lines=51> */
[C---:B------:R-:W-:Y:S02]  /*1c40*/  SHF.L.U64.HI R14, R0.reuse, 0x2, R15 ;  /* 0x00000002000e7819 */ /* 0x040fe4000001020f */
[----:B------:R-:W-:Y:S01]  /*1c50*/  SHF.L.U32 R0, R0, 0x2, RZ ;  /* 0x0000000200007819 */ /* 0x000fe200000006ff */
[----:B------:R-:W1:Y:S03]  /*1c60*/  LDS R6, [R35.X4+0x200] ;  /* 0x0002000023067984 */ /* 0x000e660000004800 */
        /* <DEDUP_REMOVED lines=27> */
.L_x_627:
[----:B------:R-:W-:Y:S01]  /*1e20*/  HFMA2.MMA R52, -RZ, RZ, 0, 5.9604644775390625e-08 ;  /* 0x00000001ff347435 */ /* 0x000fe200000001ff */
[----:B------:R-:W-:-:S02]  /*1e30*/  MOV R83, R44 ;  /* 0x0000002c00537202 */ /* 0x000fc40000000f00 */
[----:B------:R-:W-:Y:S02]  /*1e40*/  MOV R53, 0x1f ;  /* 0x0000001f00357802 */ /* 0x000fe40000000f00 */
[----:B------:R-:W-:Y:S02]  /*1e50*/  MOV R46, 0xffffffff ;  /* 0xffffffff002e7802 */ /* 0x000fe40000000f00 */
[----:B0-----:R-:W-:Y:S02]  /*1e60*/  MOV R2, 0x1e80 ;  /* 0x00001e8000027802 */ /* 0x001fe40000000f00 */
[----:B-----5:R-:W-:Y:S05]  /*1e70*/  CALL.REL.NOINC `($__internal_27_$__cuda_sm70_shflsync_bfly_p) ;  /* 0x0000046000007944 */ /* 0x020fea0003c00000 */
[----:B-1----:R-:W-:Y:S01]  /*1e80*/  MOV R47, R46 ;  /* 0x0000002e002f7202 */ /* 0x002fe20000000f00 */
[----:B0-----:R-:W-:Y:S05]  /*1e90*/  BRA `(.L_x_654) ;  /* 0xffffeba000007947 */ /* 0x001fea000383ffff */
.L_x_628:
[----:B------:R-:W-:Y:S01]  /*1ea0*/  HFMA2.MMA R52, -RZ, RZ, 0, 5.9604644775390625e-08 ;  /* 0x00000001ff347435 */ /* 0x000fe200000001ff */
[----:B------:R-:W-:Y:S02]  /*1eb0*/  MOV R83, R45 ;  /* 0x0000002d00537202 */ /* 0x000fe40000000f00 */
[----:B------:R-:W-:Y:S02]  /*1ec0*/  MOV R53, 0x1f ;  /* 0x0000001f00357802 */ /* 0x000fe40000000f00 */
[----:B------:R-:W-:-:S02]  /*1ed0*/  MOV R46, 0xffffffff ;  /* 0xffffffff002e7802 */ /* 0x000fc40000000f00 */
[----:B0-----:R-:W-:Y:S02]  /*1ee0*/  MOV R2, 0x1f00 ;  /* 0x00001f0000027802 */ /* 0x001fe40000000f00 */
[----:B-12--5:R-:W-:Y:S05]  /*1ef0*/  CALL.REL.NOINC `($__internal_27_$__cuda_sm70_shflsync_bfly_p) ;  /* 0x000003e000007944 */ /* 0x026fea0003c00000 */
[----:B------:R-:W-:Y:S01]  /*1f00*/  FADD.FTZ R47, R47, R44 ;  /* 0x0000002c2f2f7221 */ /* 0x000fe20000010000 */
[----:B0-----:R-:W-:Y:S01]  /*1f10*/  HFMA2.MMA R52, -RZ, RZ, 0, 1.1920928955078125e-07 ;  /* 0x00000002ff347435 */ /* 0x001fe200000001ff */
[----:B-1----:R-:W-:Y:S01]  /*1f20*/  FADD.FTZ R45, R45, R46 ;  /* 0x0000002e2d2d7221 */ /* 0x002fe20000010000 */
[----:B------:R-:W-:Y:S02]  /*1f30*/  MOV R53, 0x1f ;  /* 0x0000001f00357802 */ /* 0x000fe40000000f00 */
[----:B------:R-:W-:Y:S02]  /*1f40*/  MOV R46, 0xffffffff ;  /* 0xffffffff002e7802 */ /* 0x000fe40000000f00 */
[----:B------:R-:W-:Y:S02]  /*1f50*/  MOV R83, R47 ;  /* 0x0000002f00537202 */ /* 0x000fe40000000f00 */
[----:B------:R-:W-:Y:S02]  /*1f60*/  MOV R2, 0x1f80 ;  /* 0x00001f8000027802 */ /* 0x000fe40000000f00 */
[----:B------:R-:W-:Y:S05]  /*1f70*/  CALL.REL.NOINC `($__internal_27_$__cuda_sm70_shflsync_bfly_p) ;  /* 0x0000036000007944 */ /* 0x000fea0003c00000 */
[----:B0-----:R-:W-:Y:S01]  /*1f80*/  HFMA2.MMA R52, -RZ, RZ, 0, 1.1920928955078125e-07 ;  /* 0x00000002ff347435 */ /* 0x001fe200000001ff */
[----:B-1----:R-:W-:-:S02]  /*1f90*/  MOV R44, R46 ;  /* 0x0000002e002c7202 */ /* 0x002fc40000000f00 */
[----:B------:R-:W-:Y:S02]  /*1fa0*/  MOV R83, R45 ;  /* 0x0000002d00537202 */ /* 0x000fe40000000f00 */
[----:B------:R-:W-:Y:S02]  /*1fb0*/  MOV R53, 0x1f ;  /* 0x0000001f00357802 */ /* 0x000fe40000000f00 */
[----:B------:R-:W-:Y:S02]  /*1fc0*/  MOV R46, 0xffffffff ;  /* 0xffffffff002e7802 */ /* 0x000fe40000000f00 */
[----:B------:R-:W-:Y:S02]  /*1fd0*/  MOV R2, 0x1ff0 ;  /* 0x00001ff000027802 */ /* 0x000fe40000000f00 */
[----:B------:R-:W-:Y:S05]  /*1fe0*/  CALL.REL.NOINC `($__internal_27_$__cuda_sm70_shflsync_bfly_p) ;  /* 0x000002f000007944 */ /* 0x000fea0003c00000 */
[----:B------:R-:W-:Y:S01]  /*1ff0*/  FADD.FTZ R47, R44, R47 ;  /* 0x0000002f2c2f7221 */ /* 0x000fe20000010000 */
[----:B0-----:R-:W-:Y:S01]  /*2000*/  HFMA2.MMA R52, -RZ, RZ, 0, 2.384185791015625e-07 ;  /* 0x00000004ff347435 */ /* 0x001fe200000001ff */
[----:B-1----:R-:W-:Y:S01]  /*2010*/  FADD.FTZ R45, R45, R46 ;  /* 0x0000002e2d2d7221 */ /* 0x002fe20000010000 */
[----:B------:R-:W-:Y:S02]  /*2020*/  MOV R53, 0x1f ;  /* 0x0000001f00357802 */ /* 0x000fe40000000f00 */
[----:B------:R-:W-:-:S02]  /*2030*/  MOV R46, 0xffffffff ;  /* 0xffffffff002e7802 */ /* 0x000fc40000000f00 */
[----:B------:R-:W-:Y:S02]  /*2040*/  MOV R83, R47 ;  /* 0x0000002f00537202 */ /* 0x000fe40000000f00 */
[----:B------:R-:W-:Y:S02]  /*2050*/  MOV R2, 0x2070 ;  /* 0x0000207000027802 */ /* 0x000fe40000000f00 */
[----:B------:R-:W-:Y:S05]  /*2060*/  CALL.REL.NOINC `($__internal_27_$__cuda_sm70_shflsync_bfly_p) ;  /* 0x0000027000007944 */ /* 0x000fea0003c00000 */
[----:B0-----:R-:W-:Y:S01]  /*2070*/  HFMA2.MMA R52, -RZ, RZ, 0, 2.384185791015625e-07 ;  /* 0x00000004ff347435 */ /* 0x001fe200000001ff */
[----:B-1----:R-:W-:Y:S02]  /*2080*/  MOV R44, R46 ;  /* 0x0000002e002c7202 */ /* 0x002fe40000000f00 */
[----:B------:R-:W-:Y:S02]  /*2090*/  MOV R83, R45 ;  /* 0x0000002d00537202 */ /* 0x000fe40000000f00 */
[----:B------:R-:W-:Y:S02]  /*20a0*/  MOV R53, 0x1f ;  /* 0x0000001f00357802 */ /* 0x000fe40000000f00 */
[----:B------:R-:W-:Y:S02]  /*20b0*/  MOV R46, 0xffffffff ;  /* 0xffffffff002e7802 */ /* 0x000fe40000000f00 */
[----:B------:R-:W-:-:S02]  /*20c0*/  MOV R2, 0x20e0 ;  /* 0x000020e000027802 */ /* 0x000fc40000000f00 */
[----:B------:R-:W-:Y:S05]  /*20d0*/  CALL.REL.NOINC `($__internal_27_$__cuda_sm70_shflsync_bfly_p) ;  /* 0x0000020000007944 */ /* 0x000fea0003c00000 */
[----:B------:R-:W-:Y:S01]  /*20e0*/  FADD.FTZ R47, R44, R47 ;  /* 0x0000002f2c2f7221 */ /* 0x000fe20000010000 */
[----:B0-----:R-:W-:Y:S01]  /*20f0*/  HFMA2.MMA R52, -RZ, RZ, 0, 4.76837158203125e-07 ;  /* 0x00000008ff347435 */ /* 0x001fe200000001ff */
[----:B-1----:R-:W-:Y:S01]  /*2100*/  FADD.FTZ R45, R45, R46 ;  /* 0x0000002e2d2d7221 */ /* 0x002fe20000010000 */
[----:B------:R-:W-:-:S02]  /*2110*/  MOV R53, 0x1f ;  /* 0x0000001f00357802 */ /* 0x000fc40000000f00 */
[----:B------:R-:W-:Y:S02]  /*2120*/  MOV R46, 0xffffffff ;  /* 0xffffffff002e7802 */ /* 0x000fe40000000f00 */
[----:B------:R-:W-:Y:S02]  /*2130*/  MOV R83, R47 ;  /* 0x0000002f00537202 */ /* 0x000fe40000000f00 */
[----:B------:R-:W-:Y:S02]  /*2140*/  MOV R2, 0x2160 ;  /* 0x0000216000027802 */ /* 0x000fe40000000f00 */
[----:B------:R-:W-:Y:S05]  /*2150*/  CALL.REL.NOINC `($__internal_27_$__cuda_sm70_shflsync_bfly_p) ;  /* 0x0000018000007944 */ /* 0x000fea0003c00000 */
[----:B0-----:R-:W-:Y:S01]  /*2160*/  HFMA2.MMA R52, -RZ, RZ, 0, 4.76837158203125e-07 ;  /* 0x00000008ff347435 */ /* 0x001fe200000001ff */
[----:B-1----:R-:W-:Y:S02]  /*2170*/  MOV R44, R46 ;  /* 0x0000002e002c7202 */ /* 0x002fe40000000f00 */
[----:B------:R-:W-:Y:S02]  /*2180*/  MOV R83, R45 ;  /* 0x0000002d00537202 */ /* 0x000fe40000000f00 */
[----:B------:R-:W-:Y:S02]  /*2190*/  MOV R53, 0x1f ;  /* 0x0000001f00357802 */ /* 0x000fe40000000f00 */
[----:B------:R-:W-:-:S02]  /*21a0*/  MOV R46, 0xffffffff ;  /* 0xffffffff002e7802 */ /* 0x000fc40000000f00 */
[----:B------:R-:W-:Y:S02]  /*21b0*/  MOV R2, 0x21d0 ;  /* 0x000021d000027802 */ /* 0x000fe40000000f00 */
[----:B------:R-:W-:Y:S05]  /*21c0*/  CALL.REL.NOINC `($__internal_27_$__cuda_sm70_shflsync_bfly_p) ;  /* 0x0000011000007944 */ /* 0x000fea0003c00000 */
[----:B------:R-:W-:Y:S01]  /*21d0*/  FADD.FTZ R44, R44, R47 ;  /* 0x0000002f2c2c7221 */ /* 0x000fe20000010000 */
[----:B0-----:R-:W-:Y:S01]  /*21e0*/  HFMA2.MMA R52, -RZ, RZ, 0, 9.5367431640625e-07 ;  /* 0x00000010ff347435 */ /* 0x001fe200000001ff */
[----:B-1----:R-:W-:Y:S01]  /*21f0*/  FADD.FTZ R45, R45, R46 ;  /* 0x0000002e2d2d7221 */ /* 0x002fe20000010000 */
[----:B------:R-:W-:Y:S02]  /*2200*/  MOV R53, 0x1f ;  /* 0x0000001f00357802 */ /* 0x000fe40000000f00 */
[----:B------:R-:W-:Y:S02]  /*2210*/  MOV R46, 0xffffffff ;  /* 0xffffffff002e7802 */ /* 0x000fe40000000f00 */
[----:B------:R-:W-:Y:S02]  /*2220*/  MOV R83, R44 ;  /* 0x0000002c00537202 */ /* 0x000fe40000000f00 */
[----:B------:R-:W-:Y:S02]  /*2230*/  MOV R2, 0x2250 ;  /* 0x0000225000027802 */ /* 0x000fe40000000f00 */
[----:B------:R-:W-:Y:S05]  /*2240*/  CALL.REL.NOINC `($__internal_27_$__cuda_sm70_shflsync_bfly_p) ;  /* 0x0000009000007944 */ /* 0x000fea0003c00000 */
[----:B0-----:R-:W-:Y:S01]  /*2250*/  HFMA2.MMA R52, -RZ, RZ, 0, 9.5367431640625e-07 ;  /* 0x00000010ff347435 */ /* 0x001fe200000001ff */
[----:B-1----:R-:W-:-:S02]  /*2260*/  MOV R47, R46 ;  /* 0x0000002e002f7202 */ /* 0x002fc40000000f00 */
[----:B------:R-:W-:Y:S02]  /*2270*/  MOV R83, R45 ;  /* 0x0000002d00537202 */ /* 0x000fe40000000f00 */
[----:B------:R-:W-:Y:S02]  /*2280*/  MOV R53, 0x1f ;  /* 0x0000001f00357802 */ /* 0x000fe40000000f00 */
[----:B------:R-:W-:Y:S02]  /*2290*/  MOV R46, 0xffffffff ;  /* 0xffffffff002e7802 */ /* 0x000fe40000000f00 */
[----:B------:R-:W-:Y:S02]  /*22a0*/  MOV R2, 0x22c0 ;  /* 0x000022c000027802 */ /* 0x000fe40000000f00 */
[----:B------:R-:W-:Y:S05]  /*22b0*/  CALL.REL.NOINC `($__internal_27_$__cuda_sm70_shflsync_bfly_p) ;  /* 0x0000002000007944 */ /* 0x000fea0003c00000 */
[----:B-1----:R-:W-:Y:S01]  /*22c0*/  MOV R84, R46 ;  /* 0x0000002e00547202 */ /* 0x002fe20000000f00 */
[----:B0-----:R-:W-:Y:S05]  /*22d0*/  BRA `(.L_x_655) ;  /* 0xffffe88000007947 */ /* 0x001fea000383ffff */
        .weak           $__internal_27_$__cuda_sm70_shflsync_bfly_p
        .type           $__internal_27_$__cuda_sm70_shflsync_bfly_p,@function
        .size           $__internal_27_$__cuda_sm70_shflsync_bfly_p,(.L_x_4407 - $__internal_27_$__cuda_sm70_shflsync_bfly_p)
$__internal_27_$__cuda_sm70_shflsync_bfly_p:
[----:B------:R-:W-:Y:S01]  /*22e0*/  HFMA2.MMA R3, -RZ, RZ, 0, 0 ;  /* 0x00000000ff037435 */ /* 0x000fe200000001ff */
[----:B------:R-:W-:Y:S04]  /*22f0*/  WARPSYNC R46 ;  /* 0x0000002e00007348 */ /* 0x000fe80003800000 */
[----:B------:R0:W1:Y:S01]  /*2300*/  SHFL.BFLY PT, R46, R83, R52, R53 ;  /* 0x0c000034532e7389 */ /* 0x00006200000e0035 */
[----:B------:R-:W-:Y:S05]  /*2310*/  RET.REL.NODEC R2 `(_ZN10layer_norm13ln_bwd_kernelINS_13Kernel_traitsI6__halfS2_S2_S2_fjLj256ELj1ELj4ELj1ELj16ENS_18Kernel_traits_baseILj256ES2_S2_S2_S2_fjLj128EEEEELb0ELb1ELb1ELb1EEEvNS_9BwdParamsE) ;  /* 0xffffdce002007950 */ /* 0x000fea0003c3ffff */
.L_x_656:
        /* <DEDUP_REMOVED lines=14> */
.L_x_4407:


//--------------------- .text._ZN10layer_norm13ln_bwd_kernelINS_13Kernel_traitsI6__halfS2_S2_S2_fjLj256ELj1ELj4ELj1ELj16ENS_18Kernel_traits_baseILj256ES2_S2_S2_S2_fjLj128EEEEELb1ELb0ELb0ELb0EEEvNS_9BwdParamsE --------------------------
	.section	.text._ZN10layer_norm13ln_bwd_kernelINS_13Kernel_traitsI6__halfS2_S2_S2_fjLj256ELj1ELj4ELj1ELj16ENS_18Kernel_traits_baseILj256ES2_S2_S2_S2_fjLj128EEEEELb1ELb0ELb0ELb0EEEvNS_9BwdParamsE,"ax",@progbits
	.sectioninfo	@"SHI_REGISTERS=80"
	.align	128
        .global         _ZN10layer_norm13ln_bwd_kernelINS_13Kernel_traitsI6__halfS2_S2_S2_fjLj256ELj1ELj4ELj1ELj16ENS_18Kernel_traits_baseILj256ES2_S2_S2_S2_fjLj128EEEEELb1ELb0ELb0ELb0EEEvNS_9BwdParamsE
        .type           _ZN10layer_norm13ln_bwd_kernelINS_13Kernel_traitsI6__halfS2_S2_S2_fjLj256ELj1ELj4ELj1ELj16ENS_18Kernel_traits_baseILj256ES2_S2_S2_S2_fjLj128EEEEELb1ELb0ELb0ELb0EEEvNS_9BwdParamsE,@function
        .size           _ZN10layer_norm13ln_bwd_kernelINS_13Kernel_traitsI6__halfS2_S2_S2_fjLj256ELj1ELj4ELj1ELj16ENS_18Kernel_traits_baseILj256ES2_S2_S2_S2_fjLj128EEEEELb1ELb0ELb0ELb0EEEvNS_9BwdParamsE,(.L_x_4408 - _ZN10layer_norm13ln_bwd_kernelINS_13Kernel_traitsI6__halfS2_S2_S2_fjLj256ELj1ELj4ELj1ELj16ENS_18Kernel_traits_baseILj256ES2_S2_S2_S2_fjLj128EEEEELb1ELb0ELb0ELb0EEEvNS_9BwdParamsE)
        .other          _ZN10layer_norm13ln_bwd_kernelINS_13Kernel_traitsI6__halfS2_S2_S2_fjLj256ELj1ELj4ELj1ELj16ENS_18Kernel_traits_baseILj256ES2_S2_S2_S2_fjLj128EEEEELb1ELb0ELb0ELb0EEEvNS_9BwdParamsE,@"STO_CUDA_ENTRY STV_DEFAULT"
_ZN10layer_norm13ln_bwd_kernelINS_13Kernel_traitsI6__halfS2_S2_S2_fjLj256ELj1ELj4ELj1ELj16ENS_18Kernel_traits_baseILj256ES2_S2_S2_S2_fjLj128EEEEELb1ELb0ELb0ELb0EEEvNS_9BwdParamsE:
.text._ZN10layer_norm13ln_bwd_kernelINS_13Kernel_traitsI6__halfS2_S2_S2_fjLj256ELj1ELj4ELj1ELj16ENS_18Kernel_traits_baseILj256ES2_S2_S2_S2_fjLj128EEEEELb1ELb0ELb0ELb0EEEvNS_9BwdParamsE:
        /* <DEDUP_REMOVED lines=36> */
.L_x_664:
        /* <DEDUP_REMOVED lines=19> */
[----:B------:R-:W-:Y:S01]  /*0370*/  IMAD.WIDE R46, R43, R34, c[0x0][0x1a0] ;  /* 0x000068002b2e7625 */ /* 0x000fe200078e0222 */
[----:B------:R-:W-:Y:S02]  /*0380*/  MOV R32, 0x10 ;  /* 0x0000001000207802 */ /* 0x000fe40000000f00 */
[----:B------:R-:W-:-:S03]  /*0390*/  LEA.HI.X R29, R45, c[0x0][0x18c], RZ, 0x4, P0 ;  /* 0x000063002d1d7a11 */ /* 0x000fc600000f24ff */
        /* <DEDUP_REMOVED lines=15> */
[----:B------:R-:W-:Y:S02]  /*0490*/  HADD2.F32 R29, -RZ, R29.H1_H1 ;  /* 0x3000001dff1d7230 */ /* 0x000fe40000004100 */
[--C-:B------:R-:W-:Y:S01]  /*04a0*/  HADD2.F32 R47, -RZ, R28.reuse.H0_H0 ;  /* 0x2000001cff2f7230 */ /* 0x100fe20000004100 */
[C---:B------:R-:W-:Y:S01]  /*04b0*/  FADD.FTZ R50, -R46.reuse, R53 ;  /* 0x000000352e327221 */ /* 0x040fe20000010100 */
[----:B------:R-:W-:Y:S01]  /*04c0*/  HADD2.F32 R51, -RZ, R28.H1_H1 ;  /* 0x3000001cff337230 */ /* 0x000fe20000004100 */
[C---:B------:R-:W-:Y:S01]  /*04d0*/  FADD.FTZ R52, -R46.reuse, R29 ;  /* 0x0000001d2e347221 */ /* 0x040fe20000010100 */
[--C-:B------:R-:W-:Y:S01]  /*04e0*/  HADD2.F32 R59, -RZ, R31.reuse.H0_H0 ;  /* 0x2000001fff3b7230 */ /* 0x100fe20000004100 */
[----:B------:R-:W-:Y:S01]  /*04f0*/  FADD.FTZ R28, -R46, R47 ;  /* 0x0000002f2e1c7221 */ /* 0x000fe20000010100 */
[----:B----4-:R-:W-:Y:S01]  /*0500*/  HADD2.F32 R29, -RZ, R32.H0_H0 ;  /* 0x20000020ff1d7230 */ /* 0x010fe20000004100 */
[C---:B-1---5:R-:W-:Y:S01]  /*0510*/  FMUL.FTZ R49, R77.reuse, R50 ;  /* 0x000000324d317220 */ /* 0x062fe20000410000 */
[----:B------:R-:W-:Y:S01]  /*0520*/  HADD2.F32 R31, -RZ, R31.H1_H1 ;  /* 0x3000001fff1f7230 */ /* 0x000fe20000004100 */
[----:B------:R-:W-:Y:S01]  /*0530*/  FMUL.FTZ R47, R77, R28 ;  /* 0x0000001c4d2f7220 */ /* 0x000fe20000410000 */
[--C-:B------:R-:W-:Y:S01]  /*0540*/  HADD2.F32 R55, -RZ, R30.reuse.H0_H0 ;  /* 0x2000001eff377230 */ /* 0x100fe20000004100 */
[-C--:B------:R-:W-:Y:S01]  /*0550*/  FMUL.FTZ R48, R42, R29.reuse ;  /* 0x0000001d2a307220 */ /* 0x080fe20000410000 */
[----:B------:R-:W-:Y:S01]  /*0560*/  HADD2.F32 R57, -RZ, R30.H1_H1 ;  /* 0x3000001eff397230 */ /* 0x000fe20000004100 */
[C---:B------:R-:W-:Y:S01]  /*0570*/  FADD.FTZ R30, -R46.reuse, R51 ;  /* 0x000000332e1e7221 */ /* 0x040fe20000010100 */
[----:B------:R-:W-:Y:S01]  /*0580*/  HADD2.F32 R32, -RZ, R32.H1_H1 ;  /* 0x30000020ff207230 */ /* 0x000fe20000004100 */
[C---:B------:R-:W-:Y:S01]  /*0590*/  FADD.FTZ R62, -R46.reuse, R31 ;  /* 0x0000001f2e3e7221 */ /* 0x040fe20000010100 */
[--C-:B------:R-:W-:Y:S01]  /*05a0*/  HADD2.F32 R31, -RZ, R33.reuse.H0_H0 ;  /* 0x20000021ff1f7230 */ /* 0x100fe20000004100 */
[C---:B------:R-:W-:Y:S01]  /*05b0*/  FADD.FTZ R56, -R46.reuse, R55 ;  /* 0x000000372e387221 */ /* 0x040fe20000010100 */
[----:B------:R-:W-:Y:S01]  /*05c0*/  HADD2.F32 R54, -RZ, R33.H1_H1 ;  /* 0x30000021ff367230 */ /* 0x000fe20000004100 */
[C---:B------:R-:W-:Y:S01]  /*05d0*/  FADD.FTZ R58, -R46.reuse, R57 ;  /* 0x000000392e3a7221 */ /* 0x040fe20000010100 */
[--C-:B------:R-:W-:Y:S01]  /*05e0*/  HADD2.F32 R33, -RZ, R34.reuse.H0_H0 ;  /* 0x20000022ff217230 */ /* 0x100fe20000004100 */
[----:B------:R-:W-:Y:S01]  /*05f0*/  FADD.FTZ R60, -R46, R59 ;  /* 0x0000003b2e3c7221 */ /* 0x000fe20000010100 */
[----:B------:R-:W-:Y:S01]  /*0600*/  HADD2.F32 R34, -RZ, R34.H1_H1 ;  /* 0x30000022ff227230 */ /* 0x000fe20000004100 */
[----:B------:R-:W-:Y:S01]  /*0610*/  FADD.FTZ R16, R16, R29 ;  /* 0x0000001d10107221 */ /* 0x000fe20000010000 */
[--C-:B------:R-:W-:Y:S01]  /*0620*/  HADD2.F32 R63, -RZ, R35.reuse.H0_H0 ;  /* 0x20000023ff3f7230 */ /* 0x100fe20000004100 */
[----:B------:R-:W-:Y:S01]  /*0630*/  FFMA.FTZ R4, R47, R29, R4 ;  /* 0x0000001d2f047223 */ /* 0x000fe20000010004 */
[----:B------:R-:W-:Y:S01]  /*0640*/  HADD2.F32 R35, -RZ, R35.H1_H1 ;  /* 0x30000023ff237230 */ /* 0x000fe20000004100 */
[----:B------:R-:W-:Y:S01]  /*0650*/  FMUL.FTZ R46, R77, R30 ;  /* 0x0000001e4d2e7220 */ /* 0x000fe20000410000 */
[C-C-:B------:R-:W-:Y:S01]  /*0660*/  SHF.R.U64 R64, R2.reuse, 0x10, R3.reuse ;  /* 0x0000001002407819 */ /* 0x140fe20000001203 */
[----:B------:R-:W-:Y:S01]  /*0670*/  FMUL.FTZ R51, R41, R32 ;  /* 0x0000002029337220 */ /* 0x000fe20000410000 */
[--C-:B------:R-:W-:Y:S01]  /*0680*/  SHF.R.U64 R65, R2, 0x18, R3.reuse ;  /* 0x0000001802417819 */ /* 0x100fe20000001203 */
[----:B------:R-:W-:Y:S01]  /*0690*/  FADD.FTZ R28, RZ, R48 ;  /* 0x00000030ff1c7221 */ /* 0x000fe20000010000 */
[--C-:B------:R-:W-:Y:S01]  /*06a0*/  SHF.R.U32.HI R66, RZ, 0x8, R3.reuse ;  /* 0x00000008ff427819 */ /* 0x100fe20000011603 */
[----:B------:R-:W-:Y:S01]  /*06b0*/  FFMA.FTZ R29, R47, R48, RZ ;  /* 0x000000302f1d7223 */ /* 0x000fe200000100ff */
[--C-:B------:R-:W-:Y:S01]  /*06c0*/  SHF.R.U32.HI R67, RZ, 0x10, R3.reuse ;  /* 0x00000010ff437819 */ /* 0x100fe20000011603 */
[----:B------:R-:W-:Y:S01]  /*06d0*/  FMUL.FTZ R50, R77, R52 ;  /* 0x000000344d327220 */ /* 0x000fe20000410000 */
[----:B------:R-:W-:Y:S01]  /*06e0*/  SHF.R.U32.HI R68, RZ, 0x18, R3 ;  /* 0x00000018ff447819 */ /* 0x000fe20000011603 */
        /* <DEDUP_REMOVED lines=8> */
[----:B------:R-:W-:Y:S02]  /*0770*/  FMUL.FTZ R53, R77, R56 ;  /* 0x000000384d357220 */ /* 0x000fe40000410000 */
[----:B------:R-:W-:Y:S02]  /*0780*/  FMUL.FTZ R56, R38, R33 ;  /* 0x0000002126387220 */ /* 0x000fe40000410000 */
[----:B------:R-:W-:Y:S02]  /*0790*/  FADD.FTZ R31, R28, R55 ;  /* 0x000000371c1f7221 */ /* 0x000fe40000010000 */
[----:B------:R-:W-:Y:S02]  /*07a0*/  FFMA.FTZ R29, R50, R55, R29 ;  /* 0x00000037321d7223 */ /* 0x000fe4000001001d */
[----:B------:R-:W-:-:S02]  /*07b0*/  FADD.FTZ R19, R19, R54 ;  /* 0x0000003613137221 */ /* 0x000fc40000010000 */
[----:B------:R-:W-:Y:S02]  /*07c0*/  FFMA.FTZ R7, R50, R54, R7 ;  /* 0x0000003632077223 */ /* 0x000fe40000010007 */
[----:B------:R-:W-:Y:S02]  /*07d0*/  FMUL.FTZ R54, R77, R58 ;  /* 0x0000003a4d367220 */ /* 0x000fe40000410000 */
        /* <DEDUP_REMOVED lines=11> */
[----:B------:R-:W-:Y:S01]  /*0890*/  FMUL.FTZ R60, R77, R62 ;  /* 0x0000003e4d3c7220 */ /* 0x000fe20000410000 */
[----:B------:R-:W-:Y:S01]  /*08a0*/  SHF.R.U64 R62, R2, 0x8, R3 ;  /* 0x00000008023e7819 */ /* 0x000fe20000001203 */
[----:B------:R-:W-:Y:S02]  /*08b0*/  FMUL.FTZ R63, R0, R35 ;  /* 0x00000023003f7220 */ /* 0x000fe40000410000 */
[----:B------:R-:W-:Y:S02]  /*08c0*/  FADD.FTZ R32, R31, R58 ;  /* 0x0000003a1f207221 */ /* 0x000fe40000010000 */
[----:B------:R-:W-:Y:S02]  /*08d0*/  FFMA.FTZ R29, R57, R58, R29 ;  /* 0x0000003a391d7223 */ /* 0x000fe4000001001d */
[----:B------:R-:W-:-:S02]  /*08e0*/  FADD.FTZ R12, R12, R33 ;  /* 0x000000210c0c7221 */ /* 0x000fc40000010000 */
[----:B------:R-:W-:Y:S02]  /*08f0*/  FFMA.FTZ R8, R53, R33, R8 ;  /* 0x0000002135087223 */ /* 0x000fe40000010008 */
[----:B------:R-:W-:Y:S02]  /*0900*/  FADD.FTZ R13, R13, R34 ;  /* 0x000000220d0d7221 */ /* 0x000fe40000010000 */
[----:B------:R-:W-:Y:S02]  /*0910*/  FFMA.FTZ R9, R54, R34, R9 ;  /* 0x0000002236097223 */ /* 0x000fe40000010009 */
[----:B------:R-:W-:Y:S02]  /*0920*/  FADD.FTZ R15, R15, R35 ;  /* 0x000000230f0f7221 */ /* 0x000fe40000010000 */
[----:B------:R-:W-:Y:S02]  /*0930*/  FFMA.FTZ R11, R60, R35, R11 ;  /* 0x000000233c0b7223 */ /* 0x000fe4000001000b */
[----:B------:R-:W-:-:S02]  /*0940*/  FADD.FTZ R32, R32, R63 ;  /* 0x0000003f20207221 */ /* 0x000fc40000010000 */
[----:B------:R-:W-:Y:S02]  /*0950*/  FFMA.FTZ R33, R60, R63, R29 ;  /* 0x0000003f3c217223 */ /* 0x000fe4000001001d */
.L_x_659:
[----:B-1----:R-:W-:Y:S05]  /*0960*/  BSYNC B0 ;  /* 0x0000000000007941 */ /* 0x002fea0003800000 */
.L_x_658:
[----:B------:R-:W-:Y:S05]  /*0970*/  BRA.DIV ~URZ, `(.L_x_660) ;  /* 0x00000d227f007947 */ /* 0x000fea000b800000 */
[----:B------:R1:W2:Y:S02]  /*0980*/  SHFL.BFLY PT, R71, R32, 0x1, 0x1f ;  /* 0x0c201f0020477f89 */ /* 0x0002a400000e0000 */
.L_x_665:
        /* <DEDUP_REMOVED lines=18> */
.L_x_666:
        /* <DEDUP_REMOVED lines=24> */
[--C-:B------:R-:W-:Y:S01]  /*0c30*/  @P1 HADD2.F32 R33, -RZ, R20.reuse.H0_H0 ;  /* 0x20000014ff211230 */ /* 0x100fe20000004100 */
[C---:B-----5:R-:W-:Y:S01]  /*0c40*/  FMUL.FTZ R29, R77.reuse, R30 ;  /* 0x0000001e4d1d7220 */ /* 0x060fe20000410000 */
[----:B------:R-:W-:Y:S01]  /*0c50*/  @P1 HADD2.F32 R30, -RZ, R20.H1_H1 ;  /* 0x30000014ff1e1230 */ /* 0x000fe20000004100 */
[----:B------:R-:W-:Y:S02]  /*0c60*/  FFMA.FTZ R34, R50, R71, R72 ;  /* 0x0000004732227223 */ /* 0x000fe40000010048 */
[----:B------:R-:W-:-:S02]  /*0c70*/  FMUL.FTZ R31, R77, R28 ;  /* 0x0000001c4d1f7220 */ /* 0x000fc40000410000 */
[----:B------:R-:W-:Y:S02]  /*0c80*/  FMUL.FTZ R32, R77, R32 ;  /* 0x000000204d207220 */ /* 0x000fe40000410000 */
[-C--:B------:R-:W-:Y:S02]  /*0c90*/  FFMA.FTZ R70, R54, R71.reuse, R72 ;  /* 0x0000004736467223 */ /* 0x080fe40000010048 */
[----:B------:R-:W-:Y:S02]  /*0ca0*/  FADD.FTZ R34, R55, -R34 ;  /* 0x8000002237227221 */ /* 0x000fe40000010000 */
[----:B------:R-:W-:Y:S01]  /*0cb0*/  @P1 FADD.FTZ R31, R31, R30 ;  /* 0x0000001e1f1f1221 */ /* 0x000fe20000010000 */
[--C-:B------:R-:W-:Y:S01]  /*0cc0*/  @P1 HADD2.F32 R30, -RZ, R21.reuse.H0_H0 ;  /* 0x20000015ff1e1230 */ /* 0x100fe20000004100 */
[----:B------:R-:W-:Y:S02]  /*0cd0*/  FFMA.FTZ R35, R53, R71, R72 ;  /* 0x0000004735237223 */ /* 0x000fe40000010048 */
[----:B------:R-:W-:Y:S01]  /*0ce0*/  @P1 FADD.FTZ R32, R32, R33 ;  /* 0x0000002120201221 */ /* 0x000fe20000010000 */
[----:B------:R-:W-:Y:S01]  /*0cf0*/  @P1 HADD2.F32 R33, -RZ, R21.H1_H1 ;  /* 0x30000015ff211230 */ /* 0x000fe20000004100 */
[----:B------:R-:W-:-:S02]  /*0d00*/  FADD.FTZ R70, R59, -R70 ;  /* 0x800000463b467221 */ /* 0x000fc40000010000 */
[----:B------:R-:W-:Y:S02]  /*0d10*/  FMUL.FTZ R28, R77, R34 ;  /* 0x000000224d1c7220 */ /* 0x000fe40000410000 */
[----:B------:R-:W-:Y:S02]  /*0d20*/  FFMA.FTZ R72, R60, R71, R72 ;  /* 0x000000473c487223 */ /* 0x000fe40000010048 */
[----:B------:R-:W-:Y:S02]  /*0d30*/  FADD.FTZ R74, R56, -R35 ;  /* 0x80000023384a7221 */ /* 0x000fe40000010000 */
[----:B------:R-:W-:Y:S01]  /*0d40*/  @P1 FADD.FTZ R29, R29, R30 ;  /* 0x0000001e1d1d1221 */ /* 0x000fe20000010000 */
[--C-:B------:R-:W-:Y:S01]  /*0d50*/  @P1 HADD2.F32 R30, -RZ, R22.reuse.H1_H1 ;  /* 0x30000016ff1e1230 */ /* 0x100fe20000004100 */
[----:B------:R-:W-:Y:S01]  /*0d60*/  FMUL.FTZ R75, R77, R70 ;  /* 0x000000464d4b7220 */ /* 0x000fe20000410000 */
[----:B------:R-:W-:Y:S01]  /*0d70*/  @P0 F2FP.PACK_AB R70, RZ, R31 ;  /* 0x0000001fff46023e */ /* 0x000fe200000000ff */
[----:B------:R-:W-:Y:S01]  /*0d80*/  @P1 FADD.FTZ R28, R28, R33 ;  /* 0x000000211c1c1221 */ /* 0x000fe20000010000 */
[----:B------:R-:W-:Y:S01]  /*0d90*/  @P1 HADD2.F32 R33, -RZ, R22.H0_H0 ;  /* 0x20000016ff211230 */ /* 0x000fe20000004100 */
[----:B------:R-:W-:Y:S01]  /*0da0*/  FADD.FTZ R72, R63, -R72 ;  /* 0x800000483f487221 */ /* 0x000fe20000010000 */
[----:B------:R-:W-:Y:S01]  /*0db0*/  @P0 F2FP.PACK_AB R35, RZ, R29 ;  /* 0x0000001dff23023e */ /* 0x000fe200000000ff */
[----:B------:R-:W-:Y:S01]  /*0dc0*/  FMUL.FTZ R74, R77, R74 ;  /* 0x0000004a4d4a7220 */ /* 0x000fe20000410000 */
[----:B------:R-:W-:Y:S01]  /*0dd0*/  @P0 F2FP.PACK_AB R71, RZ, R28 ;  /* 0x0000001cff47023e */ /* 0x000fe200000000ff */
[----:B------:R-:W-:Y:S01]  /*0de0*/  @P1 FADD.FTZ R75, R75, R30 ;  /* 0x0000001e4b4b1221 */ /* 0x000fe20000010000 */
[--C-:B------:R-:W-:Y:S01]  /*0df0*/  @P1 HADD2.F32 R30, -RZ, R23.reuse.H1_H1 ;  /* 0x30000017ff1e1230 */ /* 0x100fe20000004100 */
[----:B------:R-:W-:Y:S01]  /*0e00*/  FMUL.FTZ R76, R77, R76 ;  /* 0x0000004c4d4c7220 */ /* 0x000fe20000410000 */
[----:B------:R-:W-:Y:S01]  /*0e10*/  @P0 PRMT R25, R35, 0x7610, R25 ;  /* 0x0000761023190816 */ /* 0x000fe20000000019 */
[----:B------:R-:W-:Y:S01]  /*0e20*/  FMUL.FTZ R77, R77, R72 ;  /* 0x000000484d4d7220 */ /* 0x000fe20000410000 */
[----:B------:R-:W-:Y:S01]  /*0e30*/  @P0 F2FP.PACK_AB R34, RZ, R75 ;  /* 0x0000004bff22023e */ /* 0x000fe200000000ff */
[----:B------:R-:W-:Y:S01]  /*0e40*/  @P1 FADD.FTZ R74, R74, R33 ;  /* 0x000000214a4a1221 */ /* 0x000fe20000010000 */
[----:B------:R-:W-:Y:S01]  /*0e50*/  @P1 HADD2.F32 R33, -RZ, R23.H0_H0 ;  /* 0x20000017ff211230 */ /* 0x000fe20000004100 */
[----:B------:R-:W-:Y:S01]  /*0e60*/  @P1 FADD.FTZ R77, R77, R30 ;  /* 0x0000001e4d4d1221 */ /* 0x000fe20000010000 */
[----:B------:R-:W-:Y:S01]  /*0e70*/  @P0 F2FP.PACK_AB R72, RZ, R32 ;  /* 0x00000020ff48023e */ /* 0x000fe200000000ff */
[-C--:B------:R-:W-:Y:S01]  /*0e80*/  FMUL.FTZ R75, R75, R69.reuse ;  /* 0x000000454b4b7220 */ /* 0x080fe20000410000 */
[----:B------:R-:W-:Y:S01]  /*0e90*/  @P0 F2FP.PACK_AB R30, RZ, R74 ;  /* 0x0000004aff1e023e */ /* 0x000fe200000000ff */
[-C--:B------:R-:W-:Y:S01]  /*0ea0*/  FMUL.FTZ R74, R74, R69.reuse ;  /* 0x000000454a4a7220 */ /* 0x080fe20000410000 */
[----:B------:R-:W-:Y:S01]  /*0eb0*/  @P0 PRMT R24, R72, 0x7610, R24 ;  /* 0x0000761048180816 */ /* 0x000fe20000000018 */
[----:B------:R-:W-:Y:S01]  /*0ec0*/  @P1 FADD.FTZ R76, R76, R33 ;  /* 0x000000214c4c1221 */ /* 0x000fe20000010000 */
[----:B------:R-:W-:Y:S01]  /*0ed0*/  LOP3.LUT P1, RZ, R3, 0xff, RZ, 0xc0, !PT ;  /* 0x000000ff03ff7812 */ /* 0x000fe2000782c0ff */
[----:B------:R-:W-:Y:S01]  /*0ee0*/  FMUL.FTZ R74, R74, c[0x0][0x1e8] ;  /* 0x00007a004a4a7a20 */ /* 0x000fe20000410000 */
[----:B------:R-:W-:Y:S01]  /*0ef0*/  @P0 PRMT R26, R30, 0x7610, R26 ;  /* 0x000076101e1a0816 */ /* 0x000fe2000000001a */
[-C--:B------:R-:W-:Y:S01]  /*0f00*/  FMUL.FTZ R29, R29, R69.reuse ;  /* 0x000000451d1d7220 */ /* 0x080fe20000410000 */
[----:B------:R-:W-:Y:S01]  /*0f10*/  @P0 F2FP.PACK_AB R73, RZ, R76 ;  /* 0x0000004cff49023e */ /* 0x000fe200000000ff */
        /* <DEDUP_REMOVED lines=13> */
[----:B------:R-:W-:Y:S01]  /*0ff0*/  HFMA2.MMA R72, -RZ, RZ, 0, 9.5367431640625e-07 ;  /* 0x00000010ff487435 */ /* 0x000fe200000001ff */
        /* <DEDUP_REMOVED lines=13> */
[----:B------:R-:W-:Y:S02]  /*10d0*/  @P0 F2FP.PACK_AB R69, RZ, R77 ;  /* 0x0000004dff45023e */ /* 0x000fe400000000ff */
[----:B------:R-:W-:Y:S02]  /*10e0*/  @P0 PRMT R27, R73, 0x7610, R27 ;  /* 0x00007610491b0816 */ /* 0x000fe4000000001b */
[----:B------:R-:W-:-:S02]  /*10f0*/  F2FP.PACK_AB R28, R31, R28 ;  /* 0x0000001c1f1c723e */ /* 0x000fc400000000ff */
[----:B------:R-:W-:Y:S01]  /*1100*/  F2FP.PACK_AB R31, R76, R33 ;  /* 0x000000214c1f723e */ /* 0x000fe200000000ff */
[-C--:B------:R-:W-:Y:S01]  /*1110*/  @P1 IMAD.WIDE.U32 R32, R45, R72.reuse, c[0x0][0x258] ;  /* 0x000096002d201625 */ /* 0x080fe200078e0048 */
[----:B------:R-:W-:Y:S02]  /*1120*/  @P0 PRMT R25, R25, 0x5410, R71 ;  /* 0x0000541019190816 */ /* 0x000fe40000000047 */
[----:B------:R-:W-:Y:S01]  /*1130*/  F2FP.PACK_AB R29, R34, R29 ;  /* 0x0000001d221d723e */ /* 0x000fe200000000ff */
[----:B------:R-:W-:Y:S01]  /*1140*/  IMAD.WIDE.U32 R34, R45, R72, c[0x0][0x248] ;  /* 0x000092002d227625 */ /* 0x000fe200078e0048 */
[----:B------:R-:W-:Y:S02]  /*1150*/  @P0 PRMT R24, R24, 0x5410, R70 ;  /* 0x0000541018180816 */ /* 0x000fe40000000046 */
[----:B------:R-:W-:Y:S02]  /*1160*/  @P0 PRMT R27, R27, 0x5410, R69 ;  /* 0x000054101b1b0816 */ /* 0x000fe40000000045 */
[----:B------:R-:W-:-:S03]  /*1170*/  F2FP.PACK_AB R30, R75, R30 ;  /* 0x0000001e4b1e723e */ /* 0x000fc600000000ff */
[----:B------:R0:W-:Y:S04]  /*1180*/  @P1 STG.E.128 [R32.64], R24 ;  /* 0x0000001820001986 */ /* 0x0001e8000c101d04 */
[----:B------:R0:W-:Y:S02]  /*1190*/  STG.E.128 [R34.64], R28 ;  /* 0x0000001c22007986 */ /* 0x0001e4000c101d04 */
.L_x_663:
[----:B------:R-:W-:Y:S05]  /*11a0*/  BSYNC B0 ;  /* 0x0000000000007941 */ /* 0x000fea0003800000 */
.L_x_662:
[----:B0-----:R-:W-:-:S04]  /*11b0*/  MOV R28, c[0x0][0x160] ;  /* 0x00005800001c7a02 */ /* 0x001fc80000000f00 */
[----:B------:R-:W-:-:S04]  /*11c0*/  LEA R43, R28, R43, 0x2 ;  /* 0x0000002b1c2b7211 */ /* 0x000fc800078e10ff */
[----:B------:R-:W-:-:S13]  /*11d0*/  ISETP.GE.AND P0, PT, R43, c[0x0][0x164], PT ;  /* 0x000059002b007a0c */ /* 0x000fda0003f06270 */
[----:B-123-5:R-:W-:Y:S01]  /*11e0*/  @P0 CALL.REL.NOINC `(.L_x_657) ;  /* 0x0000001000000944 */ /* 0x02efe20003c00000 */
[----:B------:R-:W-:Y:S05]  /*11f0*/  BRA `(.L_x_664) ;  /* 0xfffff04000007947 */ /* 0x000fea000383ffff */
.L_x_657:
        /* <DEDUP_REMOVED lines=45> */
[----:B------:R-:W-:Y:S01]  /*14d0*/  @P0 MOV R2, R8 ;  /* 0x0000000800020202 */ /* 0x000fe20000000f00 */
[----:B------:R-:W-:Y:S01]  /*14e0*/  @P0 IMAD.MOV.U32 R5, RZ, RZ, R7 ;  /* 0x000000ffff050224 */ /* 0x000fe200078e0007 */
[----:B------:R-:W-:Y:S01]  /*14f0*/  @P0 MOV R3, R9 ;  /* 0x0000000900030202 */ /* 0x000fe20000000f00 */
[----:B------:R-:W4:Y:S01]  /*1500*/  LDS R19, [R24.X4+0xc00] ;  /* 0x000c000018137984 */ /* 0x000f220000004800 */
[----:B------:R-:W-:-:S02]  /*1510*/  @P0 IADD3 R6, P3, R6, 0x200, RZ ;  /* 0x0000020006060810 */ /* 0x000fc40007f7e0ff */
[----:B------:R-:W-:Y:S01]  /*1520*/  @P0 IADD3 R8, P2, R8, 0x200, RZ ;  /* 0x0000020008080810 */ /* 0x000fe20007f5e0ff */
[----:B------:R-:W4:Y:S01]  /*1530*/  LDS R14, [R24.X4+0x600] ;  /* 0x00060000180e7984 */ /* 0x000f220000004800 */
[----:B------:R-:W-:Y:S02]  /*1540*/  @P0 IADD3.X R7, RZ, R7, RZ, P3, !PT ;  /* 0x00000007ff070210 */ /* 0x000fe40001ffe4ff */
[----:B------:R-:W-:Y:S01]  /*1550*/  @P0 IADD3.X R9, RZ, R9, RZ, P2, !PT ;  /* 0x00000009ff090210 */ /* 0x000fe200017fe4ff */
        /* <DEDUP_REMOVED lines=14> */
[----:B-1----:R-:W-:Y:S01]  /*1640*/  MOV R4, R6 ;  /* 0x0000000600047202 */ /* 0x002fe20000000f00 */
[----:B------:R-:W-:Y:S01]  /*1650*/  IMAD.MOV.U32 R5, RZ, RZ, R7 ;  /* 0x000000ffff057224 */ /* 0x000fe200078e0007 */
[----:B------:R-:W-:Y:S06]  /*1660*/  @!P1 EXIT ;  /* 0x000000000000994d */ /* 0x000fec0003800000 */
[----:B------:R-:W-:Y:S04]  /*1670*/  STG.E [R2.64], R13 ;  /* 0x0000000d02007986 */ /* 0x000fe8000c101904 */
[----:B------:R-:W-:Y:S01]  /*1680*/  STG.E [R4.64], R27 ;  /* 0x0000001b04007986 */ /* 0x000fe2000c101904 */
[----:B------:R-:W-:Y:S05]  /*1690*/  EXIT ;  /* 0x000000000000794d */ /* 0x000fea0003800000 */
.L_x_660:
[----:B------:R-:W-:Y:S01]  /*16a0*/  HFMA2.MMA R35, -RZ, RZ, 0, 5.9604644775390625e-08 ;  /* 0x00000001ff237435 */ /* 0x000fe200000001ff */
[----:B------:R-:W-:-:S02]  /*16b0*/  MOV R70, R32 ;  /* 0x0000002000467202 */ /* 0x000fc40000000f00 */
[----:B------:R-:W-:Y:S02]  /*16c0*/  MOV R31, 0x1f ;  /* 0x0000001f001f7802 */ /* 0x000fe40000000f00 */
[----:B------:R-:W-:Y:S02]  /*16d0*/  MOV R34, 0xffffffff ;  /* 0xffffffff00227802 */ /* 0x000fe40000000f00 */
[----:B------:R-:W-:Y:S02]  /*16e0*/  MOV R28, 0x1700 ;  /* 0x00001700001c7802 */ /* 0x000fe40000000f00 */
[----:B0----5:R-:W-:Y:S05]  /*16f0*/  CALL.REL.NOINC `($__internal_28_$__cuda_sm70_shflsync_bfly_p) ;  /* 0x0000046000007944 */ /* 0x021fea0003c00000 */
[----:B-1----:R-:W-:Y:S01]  /*1700*/  MOV R71, R34 ;  /* 0x0000002200477202 */ /* 0x002fe20000000f00 */
[----:B0-----:R-:W-:Y:S05]  /*1710*/  BRA `(.L_x_665) ;  /* 0xfffff27000007947 */ /* 0x001fea000383ffff */
.L_x_661:
[----:B------:R-:W-:Y:S01]  /*1720*/  HFMA2.MMA R35, -RZ, RZ, 0, 5.9604644775390625e-08 ;  /* 0x00000001ff237435 */ /* 0x000fe200000001ff */
[----:B------:R-:W-:Y:S01]  /*1730*/  IMAD.MOV.U32 R70, RZ, RZ, R33 ;  /* 0x000000ffff467224 */ /* 0x000fe200078e0021 */
[----:B------:R-:W-:Y:S02]  /*1740*/  MOV R31, 0x1f ;  /* 0x0000001f001f7802 */ /* 0x000fe40000000f00 */
[----:B------:R-:W-:Y:S02]  /*1750*/  MOV R34, 0xffffffff ;  /* 0xffffffff00227802 */ /* 0x000fe40000000f00 */
[----:B------:R-:W-:-:S02]  /*1760*/  MOV R28, 0x1780 ;  /* 0x00001780001c7802 */ /* 0x000fc40000000f00 */
[----:B012--5:R-:W-:Y:S05]  /*1770*/  CALL.REL.NOINC `($__internal_28_$__cuda_sm70_shflsync_bfly_p) ;  /* 0x000003e000007944 */ /* 0x027fea0003c00000 */
[----:B------:R-:W-:Y:S01]  /*1780*/  FADD.FTZ R71, R71, R32 ;  /* 0x0000002047477221 */ /* 0x000fe20000010000 */
[----:B0-----:R-:W-:Y:S01]  /*1790*/  HFMA2.MMA R35, -RZ, RZ, 0, 1.1920928955078125e-07 ;  /* 0x00000002ff237435 */ /* 0x001fe200000001ff */
[----:B-1----:R-:W-:Y:S01]  /*17a0*/  FADD.FTZ R33, R33, R34 ;  /* 0x0000002221217221 */ /* 0x002fe20000010000 */
[----:B------:R-:W-:Y:S01]  /*17b0*/  MOV R31, 0x1f ;  /* 0x0000001f001f7802 */ /* 0x000fe20000000f00 */
[----:B------:R-:W-:Y:S01]  /*17c0*/  IMAD.MOV.U32 R34, RZ, RZ, -0x1 ;  /* 0xffffffffff227424 */ /* 0x000fe200078e00ff */
[----:B------:R-:W-:-:S02]  /*17d0*/  MOV R70, R71 ;  /* 0x0000004700467202 */ /* 0x000fc40000000f00 */
[----:B------:R-:W-:Y:S02]  /*17e0*/  MOV R28, 0x1800 ;  /* 0x00001800001c7802 */ /* 0x000fe40000000f00 */
[----:B------:R-:W-:Y:S05]  /*17f0*/  CALL.REL.NOINC `($__internal_28_$__cuda_sm70_shflsync_bfly_p) ;  /* 0x0000036000007944 */ /* 0x000fea0003c00000 */
[----:B0-----:R-:W-:Y:S01]  /*1800*/  HFMA2.MMA R35, -RZ, RZ, 0, 1.1920928955078125e-07 ;  /* 0x00000002ff237435 */ /* 0x001fe200000001ff */
[----:B-1----:R-:W-:Y:S01]  /*1810*/  MOV R30, R34 ;  /* 0x00000022001e7202 */ /* 0x002fe20000000f00 */
[----:B------:R-:W-:Y:S01]  /*1820*/  IMAD.MOV.U32 R34, RZ, RZ, -0x1 ;  /* 0xffffffffff227424 */ /* 0x000fe200078e00ff */
[----:B------:R-:W-:Y:S02]  /*1830*/  MOV R70, R33 ;  /* 0x0000002100467202 */ /* 0x000fe40000000f00 */
[----:B------:R-:W-:Y:S02]  /*1840*/  MOV R31, 0x1f ;  /* 0x0000001f001f7802 */ /* 0x000fe40000000f00 */
[----:B------:R-:W-:Y:S02]  /*1850*/  MOV R28, 0x1870 ;  /* 0x00001870001c7802 */ /* 0x000fe40000000f00 */
[----:B------:R-:W-:Y:S05]  /*1860*/  CALL.REL.NOINC `($__internal_28_$__cuda_sm70_shflsync_bfly_p) ;  /* 0x000002f000007944 */ /* 0x000fea0003c00000 */
[----:B------:R-:W-:Y:S01]  /*1870*/  FADD.FTZ R71, R30, R71 ;  /* 0x000000471e477221 */ /* 0x000fe20000010000 */
[----:B0-----:R-:W-:Y:S01]  /*1880*/  HFMA2.MMA R35, -RZ, RZ, 0, 2.384185791015625e-07 ;  /* 0x00000004ff237435 */ /* 0x001fe200000001ff */
[----:B-1----:R-:W-:Y:S01]  /*1890*/  FADD.FTZ R33, R33, R34 ;  /* 0x0000002221217221 */ /* 0x002fe20000010000 */
[----:B------:R-:W-:-:S02]  /*18a0*/  MOV R31, 0x1f ;  /* 0x0000001f001f7802 */ /* 0x000fc40000000f00 */
[----:B------:R-:W-:Y:S02]  /*18b0*/  MOV R34, 0xffffffff ;  /* 0xffffffff00227802 */ /* 0x000fe40000000f00 */
[----:B------:R-:W-:Y:S02]  /*18c0*/  MOV R70, R71 ;  /* 0x0000004700467202 */ /* 0x000fe40000000f00 */
[----:B------:R-:W-:Y:S02]  /*18d0*/  MOV R28, 0x18f0 ;  /* 0x000018f0001c7802 */ /* 0x000fe40000000f00 */
[----:B------:R-:W-:Y:S05]  /*18e0*/  CALL.REL.NOINC `($__internal_28_$__cuda_sm70_shflsync_bfly_p) ;  /* 0x0000027000007944 */ /* 0x000fea0003c00000 */
[----:B0-----:R-:W-:Y:S01]  /*18f0*/  HFMA2.MMA R35, -RZ, RZ, 0, 2.384185791015625e-07 ;  /* 0x00000004ff237435 */ /* 0x001fe200000001ff */
[----:B-1----:R-:W-:Y:S01]  /*1900*/  MOV R30, R34 ;  /* 0x00000022001e7202 */ /* 0x002fe20000000f00 */
[----:B------:R-:W-:Y:S01]  /*1910*/  IMAD.MOV.U32 R70, RZ, RZ, R33 ;  /* 0x000000ffff467224 */ /* 0x000fe200078e0021 */
[----:B------:R-:W-:Y:S02]  /*1920*/  MOV R31, 0x1f ;  /* 0x0000001f001f7802 */ /* 0x000fe40000000f00 */
[----:B------:R-:W-:Y:S02]  /*1930*/  MOV R34, 0xffffffff ;  /* 0xffffffff00227802 */ /* 0x000fe40000000f00 */
[----:B------:R-:W-:-:S02]  /*1940*/  MOV R28, 0x1960 ;  /* 0x00001960001c7802 */ /* 0x000fc40000000f00 */
[----:B------:R-:W-:Y:S05]  /*1950*/  CALL.REL.NOINC `($__internal_28_$__cuda_sm70_shflsync_bfly_p) ;  /* 0x0000020000007944 */ /* 0x000fea0003c00000 */
[----:B------:R-:W-:Y:S01]  /*1960*/  FADD.FTZ R71, R30, R71 ;  /* 0x000000471e477221 */ /* 0x000fe20000010000 */
[----:B0-----:R-:W-:Y:S01]  /*1970*/  HFMA2.MMA R35, -RZ, RZ, 0, 4.76837158203125e-07 ;  /* 0x00000008ff237435 */ /* 0x001fe200000001ff */
[----:B-1----:R-:W-:Y:S01]  /*1980*/  FADD.FTZ R33, R33, R34 ;  /* 0x0000002221217221 */ /* 0x002fe20000010000 */
[----:B------:R-:W-:Y:S01]  /*1990*/  MOV R31, 0x1f ;  /* 0x0000001f001f7802 */ /* 0x000fe20000000f00 */
[----:B------:R-:W-:Y:S01]  /*19a0*/  IMAD.MOV.U32 R34, RZ, RZ, -0x1 ;  /* 0xffffffffff227424 */ /* 0x000fe200078e00ff */
[----:B------:R-:W-:-:S02]  /*19b0*/  MOV R70, R71 ;  /* 0x0000004700467202 */ /* 0x000fc40000000f00 */
[----:B------:R-:W-:Y:S02]  /*19c0*/  MOV R28, 0x19e0 ;  /* 0x000019e0001c7802 */ /* 0x000fe40000000f00 */
[----:B------:R-:W-:Y:S05]  /*19d0*/  CALL.REL.NOINC `($__internal_28_$__cuda_sm70_shflsync_bfly_p) ;  /* 0x0000018000007944 */ /* 0x000fea0003c00000 */
[----:B0-----:R-:W-:Y:S01]  /*19e0*/  HFMA2.MMA R35, -RZ, RZ, 0, 4.76837158203125e-07 ;  /* 0x00000008ff237435 */ /* 0x001fe200000001ff */
[----:B-1----:R-:W-:Y:S01]  /*19f0*/  MOV R30, R34 ;  /* 0x00000022001e7202 */ /* 0x002fe20000000f00 */
[----:B------:R-:W-:Y:S01]  /*1a00*/  IMAD.MOV.U32 R34, RZ, RZ, -0x1 ;  /* 0xffffffffff227424 */ /* 0x000fe200078e00ff */
[----:B------:R-:W-:Y:S02]  /*1a10*/  MOV R70, R33 ;  /* 0x0000002100467202 */ /* 0x000fe40000000f00 */
[----:B------:R-:W-:Y:S02]  /*1a20*/  MOV R31, 0x1f ;  /* 0x0000001f001f7802 */ /* 0x000fe40000000f00 */
[----:B------:R-:W-:Y:S02]  /*1a30*/  MOV R28, 0x1a50 ;  /* 0x00001a50001c7802 */ /* 0x000fe40000000f00 */
[----:B------:R-:W-:Y:S05]  /*1a40*/  CALL.REL.NOINC `($__internal_28_$__cuda_sm70_shflsync_bfly_p) ;  /* 0x0000011000007944 */ /* 0x000fea0003c00000 */
[----:B------:R-:W-:Y:S01]  /*1a50*/  FADD.FTZ R30, R30, R71 ;  /* 0x000000471e1e7221 */ /* 0x000fe20000010000 */
[----:B0-----:R-:W-:Y:S01]  /*1a60*/  HFMA2.MMA R35, -RZ, RZ, 0, 9.5367431640625e-07 ;  /* 0x00000010ff237435 */ /* 0x001fe200000001ff */
[----:B-1----:R-:W-:Y:S01]  /*1a70*/  FADD.FTZ R32, R33, R34 ;  /* 0x0000002221207221 */ /* 0x002fe20000010000 */
[----:B------:R-:W-:-:S02]  /*1a80*/  MOV R31, 0x1f ;  /* 0x0000001f001f7802 */ /* 0x000fc40000000f00 */
[----:B------:R-:W-:Y:S02]  /*1a90*/  MOV R34, 0xffffffff ;  /* 0xffffffff00227802 */ /* 0x000fe40000000f00 */
[----:B------:R-:W-:Y:S02]  /*1aa0*/  MOV R70, R30 ;  /* 0x0000001e00467202 */ /* 0x000fe40000000f00 */
[----:B------:R-:W-:Y:S02]  /*1ab0*/  MOV R28, 0x1ad0 ;  /* 0x00001ad0001c7802 */ /* 0x000fe40000000f00 */
[----:B------:R-:W-:Y:S05]  /*1ac0*/  CALL.REL.NOINC `($__internal_28_$__cuda_sm70_shflsync_bfly_p) ;  /* 0x0000009000007944 */ /* 0x000fea0003c00000 */
[----:B0-----:R-:W-:Y:S01]  /*1ad0*/  HFMA2.MMA R35, -RZ, RZ, 0, 9.5367431640625e-07 ;  /* 0x00000010ff237435 */ /* 0x001fe200000001ff */
[----:B-1----:R-:W-:Y:S01]  /*1ae0*/  MOV R33, R34 ;  /* 0x0000002200217202 */ /* 0x002fe20000000f00 */
[----:B------:R-:W-:Y:S01]  /*1af0*/  IMAD.MOV.U32 R70, RZ, RZ, R32 ;  /* 0x000000ffff467224 */ /* 0x000fe200078e0020 */
[----:B------:R-:W-:Y:S02]  /*1b00*/  MOV R31, 0x1f ;  /* 0x0000001f001f7802 */ /* 0x000fe40000000f00 */
[----:B------:R-:W-:Y:S02]  /*1b10*/  MOV R34, 0xffffffff ;  /* 0xffffffff00227802 */ /* 0x000fe40000000f00 */
[----:B------:R-:W-:-:S02]  /*1b20*/  MOV R28, 0x1b40 ;  /* 0x00001b40001c7802 */ /* 0x000fc40000000f00 */
[----:B------:R-:W-:Y:S05]  /*1b30*/  CALL.REL.NOINC `($__internal_28_$__cuda_sm70_shflsync_bfly_p) ;  /* 0x0000002000007944 */ /* 0x000fea0003c00000 */
[----:B-1----:R-:W-:Y:S01]  /*1b40*/  MOV R71, R34 ;  /* 0x0000002200477202 */ /* 0x002fe20000000f00 */
[----:B0-----:R-:W-:Y:S05]  /*1b50*/  BRA `(.L_x_666) ;  /* 0xffffef5000007947 */ /* 0x001fea000383ffff */
        .weak           $__internal_28_$__cuda_sm70_shflsync_bfly_p
        .type           $__internal_28_$__cuda_sm70_shflsync_bfly_p,@function
        .size           $__internal_28_$__cuda_sm70_shflsync_bfly_p,(.L_x_4408 - $__internal_28_$__cuda_sm70_shflsync_bfly_p)
$__internal_28_$__cuda_sm70_shflsync_bfly_p:
[----:B------:R-:W-:Y:S01]  /*1b60*/  HFMA2.MMA R29, -RZ, RZ, 0, 0 ;  /* 0x00000000ff1d7435 */ /* 0x000fe200000001ff */
[----:B------:R-:W-:Y:S04]  /*1b70*/  WARPSYNC R34 ;  /* 0x0000002200007348 */ /* 0x000fe80003800000 */
[----:B------:R0:W1:Y:S01]  /*1b80*/  SHFL.BFLY PT, R34, R70, R35, R31 ;  /* 0x0c00002346227389 */ /* 0x00006200000e001f */
[----:B------:R-:W-:Y:S05]  /*1b90*/  RET.REL.NODEC R28 `(_ZN10layer_norm13ln_bwd_kernelINS_13Kernel_traitsI6__halfS2_S2_S2_fjLj256ELj1ELj4ELj1ELj16ENS_18Kernel_traits_baseILj256ES2_S2_S2_S2_fjLj128EEEEELb1ELb0ELb0ELb0EEEvNS_9BwdParamsE) ;  /* 0xffffe4601c007950 */ /* 0x000fea0003c3ffff */
.L_x_667:
        /* <DEDUP_REMOVED lines=14> */
.L_x_4408:


//--------------------- .text._ZN10layer_norm13ln_bwd_kernelINS_13Kernel_traitsI6__halfS2_S2_S2_fjLj256ELj1ELj4ELj1ELj16ENS_18Kernel_traits_baseILj256ES2_S2_S2_S2_fjLj128EEEEELb1ELb0ELb0ELb1EEEvNS_9BwdParamsE --------------------------
	.section	.text._ZN10layer_norm13ln_bwd_kernelINS_13Kernel_traitsI6__halfS2_S2_S2_fjLj256ELj1ELj4ELj1ELj16ENS_18Kernel_traits_baseILj256ES2_S2_S2_S2_fjLj128EEEEELb1ELb0ELb0ELb1EEEvNS_9BwdParamsE,"ax",@progbits
	.sectioninfo	@"SHI_REGISTERS=71"
	.align	128
        .global         _ZN10layer_norm13ln_bwd_kernelINS_13Kernel_traitsI6__halfS2_S2_S2_fjLj256ELj1ELj4ELj1ELj16ENS_18Kernel_traits_baseILj256ES2_S2_S2_S2_fjLj128EEEEELb1ELb0ELb0ELb1EEEvNS_9BwdParamsE
        .type           _ZN10layer_norm13ln_bwd_kernelINS_13Kernel_traitsI6__halfS2_S2_S2_fjLj256ELj1ELj4ELj1ELj16ENS_18Kernel_traits_baseILj256ES2_S2_S2_S2_fjLj128EEEEELb1ELb0ELb0ELb1EEEvNS_9BwdParamsE,@function
        .size           _ZN10layer_norm13ln_bwd_kernelINS_13Kernel_traitsI6__halfS2_S2_S2_fjLj256ELj1ELj4ELj1ELj16ENS_18Kernel_traits_baseILj256ES2_S2_S2_S2_fjLj128EEEEELb1ELb0ELb0ELb1EEEvNS_9BwdParamsE,(.L_x_4409 - _ZN10layer_norm13ln_bwd_kernelINS_13Kernel_traitsI6__halfS2_S2_S2_fjLj256ELj1ELj4ELj1ELj16ENS_18Kernel_traits_baseILj256ES2_S2_S2_S2_fjLj128EEEEELb1ELb0ELb0ELb1EEEvNS_9BwdParamsE)
        .other          _ZN10layer_norm13ln_bwd_kernelINS_13Kernel_traitsI6__halfS2_S2_S2_fjLj256ELj1ELj4ELj1ELj16ENS_18Kernel_traits_baseILj256ES2_S2_S2_S2_fjLj128EEEEELb1ELb0ELb0ELb1EEEvNS_9BwdParamsE,@"STO_CUDA_ENTRY STV_DEFAULT"
_ZN10layer_norm13ln_bwd_kernelINS_13Kernel_traitsI6__halfS2_S2_S2_fjLj256ELj1ELj4ELj1ELj16ENS_18Kernel_traits_baseILj256ES2_S2_S2_S2_fjLj128EEEEELb1ELb0ELb0ELb1EEEvNS_9BwdParamsE:
.text._ZN10layer_norm13ln_bwd_kernelINS_13Kernel_traitsI6__halfS2_S2_S2_fjLj256ELj1ELj4ELj1ELj16ENS_18Kernel_traits_baseILj256ES2_S2_S2_S2_fjLj128EEEEELb1ELb0ELb0ELb1EEEvNS_9BwdParamsE:
        /* <DEDUP_REMOVED lines=17> */
.L_x_668:
[----:B------:R-:W-:-:S04]  /*0110*/  SHF.L.U32 R0, R9, 0x4, RZ ;  /* 0x0000000409007819 */ /* 0x000fc800000006ff */
[----:B------:R-:W-:-:S04]  /*0120*/  LOP3.LUT R0, R0, 0x1f0, RZ, 0xc0, !PT ;  /* 0x000001f000007812 */ /* 0x000fc800078ec0ff */
[----:B------:R-:W-:-:S04]  /*0130*/  IADD3 R2, P0, R0, c[0x0][0x1b0], RZ ;  /* 0x00006c0000027a10 */ /* 0x000fc80007f1e0ff */
[----:B------:R-:W-:-:S05]  /*0140*/  IADD3.X R3, RZ, c[0x0][0x1b4], RZ, P0, !PT ;  /* 0x00006d00ff037a10 */ /* 0x000fca00007fe4ff */
[----:B------:R0:W2:Y:S01]  /*0150*/  LDG.E.128 R4, [R2.64] ;  /* 0x0000000402047981 */ /* 0x0000a2000c1e1d00 */
[----:B------:R-:W1:Y:S01]  /*0160*/  LDC.U8 R44, c[0x0][0x1f0] ;  /* 0x00007c00ff2c7b82 */ /* 0x000e620000000000 */
        /* <DEDUP_REMOVED lines=16> */
[----:B-1----:R-:W-:-:S02]  /*0270*/  CS2R R6, SRZ ;  /* 0x0000000000067805 */ /* 0x002fc4000001ff00 */
.L_x_672:
        /* <DEDUP_REMOVED lines=12> */
[----:B------:R-:W-:Y:S01]  /*0340*/  IADD3 R24, P2, R47, c[0x0][0x188], RZ ;  /* 0x000062002f187a10 */ /* 0x000fe20007f5e0ff */
[----:B------:R-:W-:Y:S01]  /*0350*/  IMAD.MOV.U32 R28, RZ, RZ, 0x10 ;  /* 0x00000010ff1c7424 */ /* 0x000fe200078e00ff */
[----:B------:R-:W-:Y:S01]  /*0360*/  @P0 LEA R54, P1, R45, c[0x0][0x1c0], 0x1 ;  /* 0x000070002d360a11 */ /* 0x000fe200078208ff */
[----:B------:R0:W2:Y:S01]  /*0370*/  LDG.E R56, [R42.64] ;  /* 0x000000042a387981 */ /* 0x0000a2000c1e1900 */
[----:B------:R-:W-:-:S02]  /*0380*/  IADD3.X R25, R46, c[0x0][0x18c], RZ, P2, !PT ;  /* 0x000063002e197a10 */ /* 0x000fc400017fe4ff */
[----:B------:R-:W-:Y:S01]  /*0390*/  @P0 LEA.HI.X R55, R45, c[0x0][0x1c4], R26, 0x1, P1 ;  /* 0x000071002d370a11 */ /* 0x000fe200008f0c1a */
[----:B------:R-:W-:-:S03]  /*03a0*/  IMAD.WIDE.U32 R28, R57, R28, c[0x0][0x208] ;  /* 0x00008200391c7625 */ /* 0x000fc600078e001c */
[----:B------:R-:W3:Y:S01]  /*03b0*/  LDG.E.128 R24, [R24.64] ;  /* 0x0000000418187981 */ /* 0x000ee2000c1e1d00 */
[----:B------:R-:W-:-:S03]  /*03c0*/  IMAD.WIDE R52, R45, R52, c[0x0][0x1a8] ;  /* 0x00006a002d347625 */ /* 0x000fc600078e0234 */
[----:B------:R-:W4:Y:S04]  /*03d0*/  @P0 LDG.E.U16 R54, [R54.64] ;  /* 0x0000000436360981 */ /* 0x000f28000c1e1500 */
[----:B------:R-:W4:Y:S04]  /*03e0*/  LDG.E.128 R28, [R28.64] ;  /* 0x000000041c1c7981 */ /* 0x000f28000c1e1d00 */
[----:B------:R2:W4:Y:S01]  /*03f0*/  LDG.E R49, [R52.64] ;  /* 0x0000000434317981 */ /* 0x000522000c1e1900 */
[----:B0-----:R-:W-:-:S04]  /*0400*/  LEA R42, P3, R57, c[0x0][0x190], 0x3 ;  /* 0x00006400392a7a11 */ /* 0x001fc800078618ff */
[----:B------:R-:W-:-:S06]  /*0410*/  LEA.HI.X R43, R57, c[0x0][0x194], RZ, 0x3, P3 ;  /* 0x00006500392b7a11 */ /* 0x000fcc00018f1cff */
[----:B------:R-:W5:Y:S01]  /*0420*/  LDG.E.64 R42, [R42.64] ;  /* 0x000000042a2a7981 */ /* 0x000f62000c1e1b00 */
[----:B------:R-:W-:-:S04]  /*0430*/  ISETP.NE.U32.AND P1, PT, RZ, c[0x0][0x218], PT ;  /* 0x00008600ff007a0c */ /* 0x000fc80003f25070 */
[----:B------:R-:W-:Y:S02]  /*0440*/  ISETP.NE.AND.EX P1, PT, RZ, c[0x0][0x21c], PT, P1 ;  /* 0x00008700ff007a0c */ /* 0x000fe40003f25310 */
[----:B------:R-:W-:-:S11]  /*0450*/  MOV R48, 0x3f800000 ;  /* 0x3f80000000307802 */ /* 0x000fd60000000f00 */
[----:B------:R-:W-:-:S04]  /*0460*/  @P1 LEA R50, P2, R57, c[0x0][0x218], 0x4 ;  /* 0x0000860039321a11 */ /* 0x000fc800078420ff */
[----:B------:R-:W-:Y:S02]  /*0470*/  @P1 LEA.HI.X R51, R57, c[0x0][0x21c], RZ, 0x4, P2 ;  /* 0x0000870039331a11 */ /* 0x000fe400010f24ff */
[----:B------:R-:W-:-:S03]  /*0480*/  ISETP.NE.AND P2, PT, R44, RZ, PT ;  /* 0x000000ff2c00720c */ /* 0x000fc60003f45270 */
[----:B------:R0:W5:Y:S01]  /*0490*/  @P1 LDG.E.128 R16, [R50.64] ;  /* 0x0000000432101981 */ /* 0x000162000c1e1d00 */
[----:B--2---:R-:W-:Y:S01]  /*04a0*/  FSEL R53, R56, RZ, !P2 ;  /* 0x000000ff38357208 */ /* 0x004fe20005000000 */
[--C-:B---3--:R-:W-:Y:S02]  /*04b0*/  HADD2.F32 R52, -RZ, R24.reuse.H0_H0 ;  /* 0x20000018ff347230 */ /* 0x108fe40000004100 */
[----:B------:R-:W-:Y:S02]  /*04c0*/  HADD2.F32 R24, -RZ, R24.H1_H1 ;  /* 0x30000018ff187230 */ /* 0x000fe40000004100 */
[----:B----4-:R-:W-:Y:S02]  /*04d0*/  @P0 HADD2.F32 R48, -RZ, R54.H0_H0 ;  /* 0x20000036ff300230 */ /* 0x010fe40000004100 */
[----:B------:R-:W-:Y:S02]  /*04e0*/  HADD2.F32 R54, -RZ, R25.H0_H0 ;  /* 0x20000019ff367230 */ /* 0x000fe40000004100 */
[----:B------:R-:W-:-:S02]  /*04f0*/  HADD2.F32 R60, -RZ, R26.H0_H0 ;  /* 0x2000001aff3c7230 */ /* 0x000fc40000004100 */
[----:B0-----:R-:W-:Y:S01]  /*0500*/  HADD2.F32 R50, -RZ, R26.H1_H1 ;  /* 0x3000001aff327230 */ /* 0x001fe20000004100 */
[C---:B------:R-:W-:Y:S01]  /*0510*/  FADD.FTZ R26, -R53.reuse, R52 ;  /* 0x00000034351a7221 */ /* 0x040fe20000010100 */
[--C-:B------:R-:W-:Y:S01]  /*0520*/  HADD2.F32 R59, -RZ, R28.reuse.H0_H0 ;  /* 0x2000001cff3b7230 */ /* 0x100fe20000004100 */
[C---:B------:R-:W-:Y:S02]  /*0530*/  FADD.FTZ R58, -R53.reuse, R24 ;  /* 0x00000018353a7221 */ /* 0x040fe40000010100 */
[----:B------:R-:W-:Y:S02]  /*0540*/  FADD.FTZ R54, -R53, R54 ;  /* 0x0000003635367221 */ /* 0x000fe40000010100 */
[----:B------:R-:W-:Y:S01]  /*0550*/  FMUL.FTZ R26, R49, R26 ;  /* 0x0000001a311a7220 */ /* 0x000fe20000410000 */
[----:B------:R-:W-:Y:S01]  /*0560*/  HADD2.F32 R55, -RZ, R28.H1_H1 ;  /* 0x3000001cff377230 */ /* 0x000fe20000004100 */
[----:B------:R-:W-:Y:S01]  /*0570*/  FADD.FTZ R32, R59, R32 ;  /* 0x000000203b207221 */ /* 0x000fe20000010000 */
[----:B------:R-:W-:Y:S01]  /*0580*/  HADD2.F32 R56, -RZ, R25.H1_H1 ;  /* 0x30000019ff387230 */ /* 0x000fe20000004100 */
[C---:B------:R-:W-:Y:S01]  /*0590*/  FMUL.FTZ R58, R49.reuse, R58 ;  /* 0x0000003a313a7220 */ /* 0x040fe20000410000 */
[----:B------:R-:W-:Y:S01]  /*05a0*/  HADD2.F32 R28, -RZ, R29.H0_H0 ;  /* 0x2000001dff1c7230 */ /* 0x000fe20000004100 */
[-C--:B------:R-:W-:Y:S01]  /*05b0*/  FFMA.FTZ R33, R26, R59.reuse, R33 ;  /* 0x0000003b1a217223 */ /* 0x080fe20000010021 */
[--C-:B------:R-:W-:Y:S01]  /*05c0*/  HADD2.F32 R62, -RZ, R27.reuse.H0_H0 ;  /* 0x2000001bff3e7230 */ /* 0x100fe20000004100 */
[----:B------:R-:W-:Y:S01]  /*05d0*/  FMUL.FTZ R57, R49, R54 ;  /* 0x0000003631397220 */ /* 0x000fe20000410000 */
[----:B------:R-:W-:Y:S01]  /*05e0*/  HADD2.F32 R64, -RZ, R27.H1_H1 ;  /* 0x3000001bff407230 */ /* 0x000fe20000004100 */
[----:B------:R-:W-:Y:S01]  /*05f0*/  FMUL.FTZ R59, R41, R59 ;  /* 0x0000003b293b7220 */ /* 0x000fe20000410000 */
[--C-:B------:R-:W-:Y:S01]  /*0600*/  HADD2.F32 R51, -RZ, R30.reuse.H0_H0 ;  /* 0x2000001eff337230 */ /* 0x100fe20000004100 */
[----:B------:R-:W-:Y:S01]  /*0610*/  FADD.FTZ R56, -R53, R56 ;  /* 0x0000003835387221 */ /* 0x000fe20000010100 */
[----:B------:R-:W-:Y:S01]  /*0620*/  HADD2.F32 R27, -RZ, R30.H1_H1 ;  /* 0x3000001eff1b7230 */ /* 0x000fe20000004100 */
[----:B------:R-:W-:-:S02]  /*0630*/  FADD.FTZ R14, R55, R14 ;  /* 0x0000000e370e7221 */ /* 0x000fc40000010000 */
[-C--:B------:R-:W-:Y:S02]  /*0640*/  FFMA.FTZ R15, R58, R55.reuse, R15 ;  /* 0x000000373a0f7223 */ /* 0x080fe4000001000f */
[----:B------:R-:W-:Y:S02]  /*0650*/  FADD.FTZ R12, R28, R12 ;  /* 0x0000000c1c0c7221 */ /* 0x000fe40000010000 */
[-C--:B------:R-:W-:Y:S02]  /*0660*/  FFMA.FTZ R13, R57, R28.reuse, R13 ;  /* 0x0000001c390d7223 */ /* 0x080fe4000001000d */
[----:B------:R-:W-:Y:S02]  /*0670*/  FMUL.FTZ R54, R39, R28 ;  /* 0x0000001c27367220 */ /* 0x000fe40000410000 */
[----:B------:R-:W-:Y:S02]  /*0680*/  FADD.FTZ R52, -R53, R60 ;  /* 0x0000003c35347221 */ /* 0x000fe40000010100 */
[----:B------:R-:W-:-:S02]  /*0690*/  FMUL.FTZ R55, R40, R55 ;  /* 0x0000003728377220 */ /* 0x000fc40000410000 */
[----:B------:R-:W-:Y:S02]  /*06a0*/  FADD.FTZ R28, RZ, R59 ;  /* 0x0000003bff1c7221 */ /* 0x000fe40000010000 */
[----:B------:R-:W-:Y:S02]  /*06b0*/  FFMA.FTZ R30, R26, R59, RZ ;  /* 0x0000003b1a1e7223 */ /* 0x000fe400000100ff */
[C---:B------:R-:W-:Y:S02]  /*06c0*/  FADD.FTZ R50, -R53.reuse, R50 ;  /* 0x0000003235327221 */ /* 0x040fe40000010100 */
[C---:B------:R-:W-:Y:S02]  /*06d0*/  FADD.FTZ R60, -R53.reuse, R62 ;  /* 0x0000003e353c7221 */ /* 0x040fe40000010100 */
[----:B------:R-:W-:Y:S01]  /*06e0*/  FADD.FTZ R24, -R53, R64 ;  /* 0x0000004035187221 */ /* 0x000fe20000010100 */
[----:B------:R-:W-:Y:S01]  /*06f0*/  HADD2.F32 R53, -RZ, R29.H1_H1 ;  /* 0x3000001dff357230 */ /* 0x000fe20000004100 */
[----:B------:R-:W-:Y:S01]  /*0700*/  FMUL.FTZ R56, R49, R56 ;  /* 0x0000003831387220 */ /* 0x000fe20000410000 */
[--C-:B------:R-:W-:Y:S01]  /*0710*/  HADD2.F32 R29, -RZ, R31.reuse.H0_H0 ;  /* 0x2000001fff1d7230 */ /* 0x100fe20000004100 */
[----:B------:R-:W-:Y:S01]  /*0720*/  FFMA.FTZ R30, R58, R55, R30 ;  /* 0x000000373a1e7223 */ /* 0x000fe2000001001e */
[----:B------:R-:W-:Y:S01]  /*0730*/  HADD2.F32 R25, -RZ, R31.H1_H1 ;  /* 0x3000001fff197230 */ /* 0x000fe20000004100 */
[----:B------:R-:W-:-:S02]  /*0740*/  FADD.FTZ R31, R28, R55 ;  /* 0x000000371c1f7221 */ /* 0x000fc40000010000 */
[----:B------:R-:W-:Y:S02]  /*0750*/  FADD.FTZ R10, R53, R10 ;  /* 0x0000000a350a7221 */ /* 0x000fe40000010000 */
[-C--:B------:R-:W-:Y:S02]  /*0760*/  FFMA.FTZ R11, R56, R53.reuse, R11 ;  /* 0x00000035380b7223 */ /* 0x080fe4000001000b */
[C---:B------:R-:W-:Y:S02]  /*0770*/  FMUL.FTZ R52, R49.reuse, R52 ;  /* 0x0000003431347220 */ /* 0x040fe40000410000 */
[----:B------:R-:W-:Y:S02]  /*0780*/  FMUL.FTZ R50, R49, R50 ;  /* 0x0000003231327220 */ /* 0x000fe40000410000 */
[----:B------:R-:W-:Y:S02]  /*0790*/  FMUL.FTZ R53, R38, R53 ;  /* 0x0000003526357220 */ /* 0x000fe40000410000 */
[----:B------:R-:W-:-:S02]  /*07a0*/  FADD.FTZ R28, R31, R54 ;  /* 0x000000361f1c7221 */ /* 0x000fc40000010000 */
[----:B------:R-:W-:Y:S02]  /*07b0*/  FFMA.FTZ R30, R57, R54, R30 ;  /* 0x00000036391e7223 */ /* 0x000fe4000001001e */
[----:B------:R-:W-:Y:S02]  /*07c0*/  FADD.FTZ R6, R51, R6 ;  /* 0x0000000633067221 */ /* 0x000fe40000010000 */
[----:B------:R-:W-:Y:S02]  /*07d0*/  FFMA.FTZ R2, R52, R51, R2 ;  /* 0x0000003334027223 */ /* 0x000fe40000010002 */
[----:B------:R-:W-:Y:S02]  /*07e0*/  FADD.FTZ R5, R27, R5 ;  /* 0x000000051b057221 */ /* 0x000fe40000010000 */
[-C--:B------:R-:W-:Y:S02]  /*07f0*/  FFMA.FTZ R0, R50, R27.reuse, R0 ;  /* 0x0000001b32007223 */ /* 0x080fe40000010000 */
[----:B------:R-:W-:-:S02]  /*0800*/  FMUL.FTZ R31, R36, R27 ;  /* 0x0000001b241f7220 */ /* 0x000fc40000410000 */
[----:B------:R-:W-:Y:S02]  /*0810*/  FMUL.FTZ R51, R37, R51 ;  /* 0x0000003325337220 */ /* 0x000fe40000410000 */
        /* <DEDUP_REMOVED lines=20> */
.L_x_673:
        /* <DEDUP_REMOVED lines=18> */
.L_x_674:
[----:B--2---:R-:W-:Y:S01]  /*0a80*/  FADD.FTZ R63, R63, R60 ;  /* 0x0000003c3f3f7221 */ /* 0x004fe20000010000 */
[----:B------:R-:W-:Y:S01]  /*0a90*/  ISETP.NE.U32.AND P0, PT, RZ, c[0x0][0x258], PT ;  /* 0x00009600ff007a0c */ /* 0x000fe20003f05070 */
[----:B-1----:R-:W-:Y:S01]  /*0aa0*/  FADD.FTZ R24, R24, R61 ;  /* 0x0000003d18187221 */ /* 0x002fe20000010000 */
[----:B-----5:R-:W-:Y:S01]  /*0ab0*/  LOP3.LUT P5, RZ, R43, 0xff, RZ, 0xc0, !PT ;  /* 0x000000ff2bff7812 */ /* 0x020fe200078ac0ff */
[----:B------:R-:W-:Y:S01]  /*0ac0*/  FMUL.FTZ R63, R63, c[0x0][0x1e0] ;  /* 0x000078003f3f7a20 */ /* 0x000fe20000410000 */
[----:B------:R-:W-:Y:S01]  /*0ad0*/  ISETP.NE.AND.EX P0, PT, RZ, c[0x0][0x25c], PT, P0 ;  /* 0x00009700ff007a0c */ /* 0x000fe20003f05300 */
[----:B------:R-:W-:Y:S01]  /*0ae0*/  FMUL.FTZ R25, R24, c[0x0][0x1e0] ;  /* 0x0000780018197a20 */ /* 0x000fe20000410000 */
[----:B------:R-:W-:Y:S01]  /*0af0*/  @P1 HADD2.F32 R24, -RZ, R16.H0_H0 ;  /* 0x20000010ff181230 */ /* 0x000fe20000004100 */
[----:B------:R-:W-:Y:S02]  /*0b00*/  LOP3.LUT P6, RZ, R43, 0xff0000, RZ, 0xc0, !PT ;  /* 0x00ff00002bff7812 */ /* 0x000fe400078cc0ff */
[----:B0-----:R-:W-:-:S02]  /*0b10*/  FSEL R60, R63, RZ, !P2 ;  /* 0x000000ff3f3c7208 */ /* 0x001fc40005000000 */
[----:B------:R-:W-:Y:S02]  /*0b20*/  LOP3.LUT P4, RZ, R43, 0xff00, RZ, 0xc0, !PT ;  /* 0x0000ff002bff7812 */ /* 0x000fe4000788c0ff */
[----:B------:R-:W-:Y:S01]  /*0b30*/  LOP3.LUT P2, RZ, R42, 0xff00, RZ, 0xc0, !PT ;  /* 0x0000ff002aff7812 */ /* 0x000fe2000784c0ff */
[-CC-:B------:R-:W-:Y:S01]  /*0b40*/  FFMA.FTZ R26, R26, R25.reuse, R60.reuse ;  /* 0x000000191a1a7223 */ /* 0x180fe2000001003c */
[----:B------:R-:W-:Y:S01]  /*0b50*/  LOP3.LUT P3, RZ, R42, 0xff000000, RZ, 0xc0, !PT ;  /* 0xff0000002aff7812 */ /* 0x000fe2000786c0ff */
[-CC-:B------:R-:W-:Y:S02]  /*0b60*/  FFMA.FTZ R57, R57, R25.reuse, R60.reuse ;  /* 0x0000001939397223 */ /* 0x180fe4000001003c */
[-C--:B------:R-:W-:Y:S02]  /*0b70*/  FFMA.FTZ R50, R50, R25.reuse, R60 ;  /* 0x0000001932327223 */ /* 0x080fe4000001003c */
[----:B------:R-:W-:Y:S02]  /*0b80*/  FADD.FTZ R26, R59, -R26 ;  /* 0x8000001a3b1a7221 */ /* 0x000fe40000010000 */
[----:B------:R-:W-:-:S02]  /*0b90*/  FFMA.FTZ R30, R30, R25, R60 ;  /* 0x000000191e1e7223 */ /* 0x000fc4000001003c */
[-C--:B------:R-:W-:Y:S02]  /*0ba0*/  FFMA.FTZ R56, R56, R25.reuse, R60 ;  /* 0x0000001938387223 */ /* 0x080fe4000001003c */
[----:B------:R-:W-:Y:S02]  /*0bb0*/  FADD.FTZ R54, R54, -R57 ;  /* 0x8000003936367221 */ /* 0x000fe40000010000 */
[----:B------:R-:W-:Y:S02]  /*0bc0*/  FADD.FTZ R50, R31, -R50 ;  /* 0x800000321f327221 */ /* 0x000fe40000010000 */
[-CC-:B------:R-:W-:Y:S02]  /*0bd0*/  FFMA.FTZ R58, R58, R25.reuse, R60.reuse ;  /* 0x000000193a3a7223 */ /* 0x180fe4000001003c */
[-CC-:B------:R-:W-:Y:S02]  /*0be0*/  FFMA.FTZ R52, R52, R25.reuse, R60.reuse ;  /* 0x0000001934347223 */ /* 0x180fe4000001003c */
[----:B------:R-:W-:-:S02]  /*0bf0*/  FFMA.FTZ R28, R28, R25, R60 ;  /* 0x000000191c1c7223 */ /* 0x000fc4000001003c */
[----:B------:R-:W-:Y:S01]  /*0c00*/  FMUL.FTZ R31, R49, R26 ;  /* 0x0000001a311f7220 */ /* 0x000fe20000410000 */
[----:B------:R-:W-:Y:S01]  /*0c10*/  @P1 HADD2.F32 R26, -RZ, R18.H0_H0 ;  /* 0x20000012ff1a1230 */ /* 0x000fe20000004100 */
[----:B------:R-:W-:Y:S01]  /*0c20*/  FADD.FTZ R60, R29, -R30 ;  /* 0x8000001e1d3c7221 */ /* 0x000fe20000010000 */
[--C-:B------:R-:W-:Y:S01]  /*0c30*/  @P1 HADD2.F32 R30, -RZ, R17.reuse.H0_H0 ;  /* 0x20000011ff1e1230 */ /* 0x100fe20000004100 */
[----:B------:R-:W-:Y:S02]  /*0c40*/  FADD.FTZ R56, R53, -R56 ;  /* 0x8000003835387221 */ /* 0x000fe40000010000 */
[----:B------:R-:W-:Y:S02]  /*0c50*/  FMUL.FTZ R29, R49, R54 ;  /* 0x00000036311d7220 */ /* 0x000fe40000410000 */
[----:B------:R-:W-:Y:S01]  /*0c60*/  @P1 FADD.FTZ R31, R31, R24 ;  /* 0x000000181f1f1221 */ /* 0x000fe20000010000 */
[----:B------:R-:W-:Y:S01]  /*0c70*/  @P1 HADD2.F32 R24, -RZ, R17.H1_H1 ;  /* 0x30000011ff181230 */ /* 0x000fe20000004100 */
[----:B------:R-:W-:-:S02]  /*0c80*/  FADD.FTZ R52, R51, -R52 ;  /* 0x8000003433347221 */ /* 0x000fc40000010000 */
[----:B------:R-:W-:Y:S01]  /*0c90*/  FADD.FTZ R62, R27, -R28 ;  /* 0x8000001c1b3e7221 */ /* 0x000fe20000010000 */
[----:B------:R-:W-:Y:S01]  /*0ca0*/  @P1 HADD2.F32 R28, -RZ, R16.H1_H1 ;  /* 0x30000010ff1c1230 */ /* 0x000fe20000004100 */
[----:B------:R-:W-:Y:S02]  /*0cb0*/  FADD.FTZ R58, R55, -R58 ;  /* 0x8000003a373a7221 */ /* 0x000fe40000010000 */
[----:B------:R-:W-:Y:S02]  /*0cc0*/  FMUL.FTZ R27, R49, R56 ;  /* 0x00000038311b7220 */ /* 0x000fe40000410000 */
[----:B------:R-:W-:Y:S01]  /*0cd0*/  @P1 FADD.FTZ R29, R29, R30 ;  /* 0x0000001e1d1d1221 */ /* 0x000fe20000010000 */
[----:B------:R-:W-:Y:S01]  /*0ce0*/  @P1 HADD2.F32 R30, -RZ, R19.H0_H0 ;  /* 0x20000013ff1e1230 */ /* 0x000fe20000004100 */
[C---:B------:R-:W-:Y:S02]  /*0cf0*/  FMUL.FTZ R55, R49.reuse, R52 ;  /* 0x0000003431377220 */ /* 0x040fe40000410000 */
[----:B------:R-:W-:-:S02]  /*0d00*/  FMUL.FTZ R53, R49, R60 ;  /* 0x0000003c31357220 */ /* 0x000fc40000410000 */
[----:B------:R-:W-:Y:S02]  /*0d10*/  FMUL.FTZ R25, R49, R58 ;  /* 0x0000003a31197220 */ /* 0x000fe40000410000 */
[----:B------:R-:W-:Y:S01]  /*0d20*/  @P1 FADD.FTZ R27, R27, R24 ;  /* 0x000000181b1b1221 */ /* 0x000fe20000010000 */
[----:B------:R-:W-:Y:S01]  /*0d30*/  @P1 HADD2.F32 R24, -RZ, R19.H1_H1 ;  /* 0x30000013ff181230 */ /* 0x000fe20000004100 */
[C---:B------:R-:W-:Y:S02]  /*0d40*/  FMUL.FTZ R51, R49.reuse, R50 ;  /* 0x0000003231337220 */ /* 0x040fe40000410000 */
[----:B------:R-:W-:Y:S02]  /*0d50*/  FMUL.FTZ R49, R49, R62 ;  /* 0x0000003e31317220 */ /* 0x000fe40000410000 */
[----:B------:R-:W-:Y:S02]  /*0d60*/  @P1 FADD.FTZ R55, R55, R26 ;  /* 0x0000001a37371221 */ /* 0x000fe40000010000 */
[----:B------:R-:W-:Y:S01]  /*0d70*/  @P1 FADD.FTZ R53, R53, R30 ;  /* 0x0000001e35351221 */ /* 0x000fe20000010000 */
[----:B------:R-:W-:Y:S01]  /*0d80*/  @P0 F2FP.PACK_AB R30, RZ, R29 ;  /* 0x0000001dff1e023e */ /* 0x000fe200000000ff */
[----:B------:R-:W-:Y:S01]  /*0d90*/  @P1 FADD.FTZ R25, R25, R28 ;  /* 0x0000001c19191221 */ /* 0x000fe20000010000 */
[----:B------:R-:W-:Y:S01]  /*0da0*/  @P1 HADD2.F32 R28, -RZ, R18.H1_H1 ;  /* 0x30000012ff1c1230 */ /* 0x000fe20000004100 */
[----:B------:R-:W-:Y:S01]  /*0db0*/  @P1 FADD.FTZ R49, R49, R24 ;  /* 0x0000001831311221 */ /* 0x000fe20000010000 */
[----:B------:R-:W-:Y:S01]  /*0dc0*/  @P0 PRMT R21, R30, 0x7610, R21 ;  /* 0x000076101e150816 */ /* 0x000fe20000000015 */
[-C--:B------:R-:W-:Y:S01]  /*0dd0*/  FMUL.FTZ R24, R55, R48.reuse ;  /* 0x0000003037187220 */ /* 0x080fe20000410000 */
[----:B------:R-:W-:Y:S01]  /*0de0*/  @P0 F2FP.PACK_AB R55, RZ, R55 ;  /* 0x00000037ff37023e */ /* 0x000fe200000000ff */
[-C--:B------:R-:W-:Y:S01]  /*0df0*/  FMUL.FTZ R26, R53, R48.reuse ;  /* 0x00000030351a7220 */ /* 0x080fe20000410000 */
[----:B------:R-:W-:Y:S01]  /*0e00*/  @P0 F2FP.PACK_AB R53, RZ, R53 ;  /* 0x00000035ff35023e */ /* 0x000fe200000000ff */
[----:B------:R-:W-:Y:S01]  /*0e10*/  @P1 FADD.FTZ R51, R51, R28 ;  /* 0x0000001c33331221 */ /* 0x000fe20000010000 */
[----:B------:R-:W-:Y:S01]  /*0e20*/  LOP3.LUT P1, RZ, R42, 0xff0000, RZ, 0xc0, !PT ;  /* 0x00ff00002aff7812 */ /* 0x000fe2000782c0ff */
[----:B------:R-:W-:Y:S01]  /*0e30*/  FMUL.FTZ R24, R24, c[0x0][0x1e8] ;  /* 0x00007a0018187a20 */ /* 0x000fe20000410000 */
[----:B------:R-:W-:Y:S01]  /*0e40*/  @P0 PRMT R22, R55, 0x7610, R22 ;  /* 0x0000761037160816 */ /* 0x000fe20000000016 */
[----:B------:R-:W-:Y:S01]  /*0e50*/  FMUL.FTZ R28, R26, c[0x0][0x1e8] ;  /* 0x00007a001a1c7a20 */ /* 0x000fe20000410000 */
[----:B------:R-:W-:Y:S01]  /*0e60*/  @P0 F2FP.PACK_AB R50, RZ, R51 ;  /* 0x00000033ff32023e */ /* 0x000fe200000000ff */
[-C--:B------:R-:W-:Y:S01]  /*0e70*/  FMUL.FTZ R29, R29, R48.reuse ;  /* 0x000000301d1d7220 */ /* 0x080fe20000410000 */
[----:B------:R-:W-:Y:S01]  /*0e80*/  FSEL R26, R24, RZ, P5 ;  /* 0x000000ff181a7208 */ /* 0x000fe20002800000 */
[-C--:B------:R-:W-:Y:S01]  /*0e90*/  FMUL.FTZ R51, R51, R48.reuse ;  /* 0x0000003033337220 */ /* 0x080fe20000410000 */
[----:B------:R-:W-:Y:S01]  /*0ea0*/  FSEL R52, R28, RZ, P6 ;  /* 0x000000ff1c347208 */ /* 0x000fe20003000000 */
[----:B------:R-:W-:Y:S01]  /*0eb0*/  FMUL.FTZ R29, R29, c[0x0][0x1e8] ;  /* 0x00007a001d1d7a20 */ /* 0x000fe20000410000 */
[----:B------:R-:W-:Y:S01]  /*0ec0*/  LOP3.LUT P5, RZ, R43, 0xff000000, RZ, 0xc0, !PT ;  /* 0xff0000002bff7812 */ /* 0x000fe200078ac0ff */
[-C--:B------:R-:W-:Y:S01]  /*0ed0*/  FMUL.FTZ R43, R27, R48.reuse ;  /* 0x000000301b2b7220 */ /* 0x080fe20000410000 */
[----:B------:R-:W-:Y:S01]  /*0ee0*/  @P0 F2FP.PACK_AB R24, RZ, R31 ;  /* 0x0000001fff18023e */ /* 0x000fe200000000ff */
[-C--:B------:R-:W-:Y:S01]  /*0ef0*/  FMUL.FTZ R31, R31, R48.reuse ;  /* 0x000000301f1f7220 */ /* 0x080fe20000410000 */
[----:B------:R-:W-:Y:S01]  /*0f00*/  @P0 F2FP.PACK_AB R28, RZ, R25 ;  /* 0x00000019ff1c023e */ /* 0x000fe200000000ff */
[-C--:B------:R-:W-:Y:S01]  /*0f10*/  FMUL.FTZ R25, R25, R48.reuse ;  /* 0x0000003019197220 */ /* 0x080fe20000410000 */
[----:B------:R-:W-:Y:S01]  /*0f20*/  LOP3.LUT P6, RZ, R42, 0xff, RZ, 0xc0, !PT ;  /* 0x000000ff2aff7812 */ /* 0x000fe200078cc0ff */
[----:B------:R-:W-:Y:S01]  /*0f30*/  FMUL.FTZ R48, R49, R48 ;  /* 0x0000003031307220 */ /* 0x000fe20000410000 */
[----:B------:R-:W-:Y:S01]  /*0f40*/  @P0 F2FP.PACK_AB R42, RZ, R27 ;  /* 0x0000001bff2a023e */ /* 0x000fe200000000ff */
[----:B------:R-:W-:Y:S01]  /*0f50*/  FMUL.FTZ R51, R51, c[0x0][0x1e8] ;  /* 0x00007a0033337a20 */ /* 0x000fe20000410000 */
[----:B------:R-:W-:Y:S01]  /*0f60*/  @P0 PRMT R20, R24, 0x7610, R20 ;  /* 0x0000761018140816 */ /* 0x000fe20000000014 */
[----:B------:R-:W-:Y:S01]  /*0f70*/  FMUL.FTZ R48, R48, c[0x0][0x1e8] ;  /* 0x00007a0030307a20 */ /* 0x000fe20000410000 */
[----:B------:R-:W-:Y:S01]  /*0f80*/  @P0 PRMT R21, R21, 0x5410, R42 ;  /* 0x0000541015150816 */ /* 0x000fe2000000002a */
[----:B------:R-:W-:Y:S01]  /*0f90*/  FMUL.FTZ R43, R43, c[0x0][0x1e8] ;  /* 0x00007a002b2b7a20 */ /* 0x000fe20000410000 */
[----:B------:R-:W-:Y:S01]  /*0fa0*/  FSEL R51, R51, RZ, P4 ;  /* 0x000000ff33337208 */ /* 0x000fe20002000000 */
[----:B------:R-:W-:Y:S01]  /*0fb0*/  FMUL.FTZ R31, R31, c[0x0][0x1e8] ;  /* 0x00007a001f1f7a20 */ /* 0x000fe20000410000 */
[----:B------:R-:W-:Y:S01]  /*0fc0*/  @P0 F2FP.PACK_AB R49, RZ, R49 ;  /* 0x00000031ff31023e */ /* 0x000fe200000000ff */
[----:B------:R-:W-:Y:S01]  /*0fd0*/  FMUL.FTZ R25, R25, c[0x0][0x1e8] ;  /* 0x00007a0019197a20 */ /* 0x000fe20000410000 */
[----:B------:R-:W-:-:S02]  /*0fe0*/  @P0 PRMT R23, R53, 0x7610, R23 ;  /* 0x0000761035170816 */ /* 0x000fc40000000017 */
[----:B------:R-:W-:Y:S02]  /*0ff0*/  @P0 PRMT R20, R20, 0x5410, R28 ;  /* 0x0000541014140816 */ /* 0x000fe4000000001c */
[----:B------:R-:W-:Y:S02]  /*1000*/  FSEL R27, R48, RZ, P5 ;  /* 0x000000ff301b7208 */ /* 0x000fe40002800000 */
[----:B------:R-:W-:Y:S02]  /*1010*/  @P0 IADD3 R30, P4, R47, c[0x0][0x258], RZ ;  /* 0x000096002f1e0a10 */ /* 0x000fe40007f9e0ff */
[----:B------:R-:W-:Y:S02]  /*1020*/  FSEL R29, R29, RZ, P1 ;  /* 0x000000ff1d1d7208 */ /* 0x000fe40000800000 */
[----:B------:R-:W-:Y:S02]  /*1030*/  FSEL R42, R43, RZ, P3 ;  /* 0x000000ff2b2a7208 */ /* 0x000fe40001800000 */
[----:B------:R-:W-:-:S02]  /*1040*/  IADD3 R28, P5, R47, c[0x0][0x248], RZ ;  /* 0x000092002f1c7a10 */ /* 0x000fc40007fbe0ff */
[----:B------:R-:W-:Y:S02]  /*1050*/  FSEL R24, R31, RZ, P6 ;  /* 0x000000ff1f187208 */ /* 0x000fe40003000000 */
[----:B------:R-:W-:Y:S02]  /*1060*/  FSEL R43, R25, RZ, P2 ;  /* 0x000000ff192b7208 */ /* 0x000fe40001000000 */
[----:B------:R-:W-:Y:S02]  /*1070*/  @P0 PRMT R22, R22, 0x5410, R50 ;  /* 0x0000541016160816 */ /* 0x000fe40000000032 */
[----:B------:R-:W-:Y:S02]  /*1080*/  @P0 IADD3.X R31, R46, c[0x0][0x25c], RZ, P4, !PT ;  /* 0x000097002e1f0a10 */ /* 0x000fe400027fe4ff */
[----:B------:R-:W-:Y:S02]  /*1090*/  F2FP.PACK_AB R25, R42, R29 ;  /* 0x0000001d2a19723e */ /* 0x000fe400000000ff */
[----:B------:R-:W-:-:S02]  /*10a0*/  @P0 PRMT R23, R23, 0x5410, R49 ;  /* 0x0000541017170816 */ /* 0x000fc40000000031 */
[----:B------:R-:W-:Y:S02]  /*10b0*/  F2FP.PACK_AB R27, R27, R52 ;  /* 0x000000341b1b723e */ /* 0x000fe400000000ff */
[----:B------:R-:W-:Y:S01]  /*10c0*/  F2FP.PACK_AB R26, R51, R26 ;  /* 0x0000001a331a723e */ /* 0x000fe200000000ff */
[----:B------:R0:W-:Y:S01]  /*10d0*/  @P0 STG.E.128 [R30.64], R20 ;  /* 0x000000141e000986 */ /* 0x0001e2000c101d04 */
[----:B------:R-:W-:Y:S02]  /*10e0*/  IADD3.X R29, R46, c[0x0][0x24c], RZ, P5, !PT ;  /* 0x000093002e1d7a10 */ /* 0x000fe40002ffe4ff */
[----:B------:R-:W-:Y:S02]  /*10f0*/  F2FP.PACK_AB R24, R43, R24 ;  /* 0x000000182b18723e */ /* 0x000fe400000000ff */
        /* <DEDUP_REMOVED lines=21> */
.L_x_669:
        /* <DEDUP_REMOVED lines=29> */
[C---:B------:R-:W-:Y:S01]  /*1420*/  SHF.L.U32 R4, R12.reuse, 0x2, RZ ;  /* 0x000000020c047819 */ /* 0x040fe200000006ff */
[----:B------:R-:W0:Y:S01]  /*1430*/  LDS R8, [R9.X4] ;  /* 0x0000000009087984 */ /* 0x000e220000004800 */
        /* <DEDUP_REMOVED lines=25> */
.L_x_670:
[----:B------:R-:W-:Y:S01]  /*15d0*/  HFMA2.MMA R64, -RZ, RZ, 0, 5.9604644775390625e-08 ;  /* 0x00000001ff407435 */ /* 0x000fe200000001ff */
[----:B------:R-:W-:Y:S01]  /*15e0*/  MOV R67, R60 ;  /* 0x0000003c00437202 */ /* 0x000fe20000000f00 */
[----:B------:R-:W-:Y:S01]  /*15f0*/  IMAD.MOV.U32 R65, RZ, RZ, 0x1f ;  /* 0x0000001fff417424 */ /* 0x000fe200078e00ff */
[----:B------:R-:W-:-:S02]  /*1600*/  MOV R62, 0xffffffff ;  /* 0xffffffff003e7802 */ /* 0x000fc40000000f00 */
[----:B------:R-:W-:Y:S02]  /*1610*/  MOV R24, 0x1630 ;  /* 0x0000163000187802 */ /* 0x000fe40000000f00 */
[----:B-----5:R-:W-:Y:S05]  /*1620*/  CALL.REL.NOINC `($__internal_29_$__cuda_sm70_shflsync_bfly_p) ;  /* 0x0000046000007944 */ /* 0x020fea0003c00000 */
[----:B-1----:R-:W-:Y:S01]  /*1630*/  MOV R63, R64 ;  /* 0x00000040003f7202 */ /* 0x002fe20000000f00 */
[----:B0-----:R-:W-:Y:S05]  /*1640*/  BRA `(.L_x_673) ;  /* 0xfffff31000007947 */ /* 0x001fea000383ffff */
.L_x_671:
[----:B------:R-:W-:Y:S01]  /*1650*/  HFMA2.MMA R64, -RZ, RZ, 0, 5.9604644775390625e-08 ;  /* 0x00000001ff407435 */ /* 0x000fe200000001ff */
[----:B------:R-:W-:Y:S02]  /*1660*/  MOV R67, R61 ;  /* 0x0000003d00437202 */ /* 0x000fe40000000f00 */
[----:B------:R-:W-:Y:S02]  /*1670*/  MOV R65, 0x1f ;  /* 0x0000001f00417802 */ /* 0x000fe40000000f00 */
[----:B------:R-:W-:Y:S02]  /*1680*/  MOV R62, 0xffffffff ;  /* 0xffffffff003e7802 */ /* 0x000fe40000000f00 */
[----:B------:R-:W-:Y:S02]  /*1690*/  MOV R24, 0x16b0 ;  /* 0x000016b000187802 */ /* 0x000fe40000000f00 */
[----:B01---5:R-:W-:Y:S05]  /*16a0*/  CALL.REL.NOINC `($__internal_29_$__cuda_sm70_shflsync_bfly_p) ;  /* 0x000003e000007944 */ /* 0x023fea0003c00000 */
[----:B------:R-:W-:Y:S01]  /*16b0*/  FADD.FTZ R60, R60, R63 ;  /* 0x0000003f3c3c7221 */ /* 0x000fe20000010000 */
[----:B0-----:R-:W-:Y:S01]  /*16c0*/  MOV R65, 0x1f ;  /* 0x0000001f00417802 */ /* 0x001fe20000000f00 */
[----:B-1----:R-:W-:Y:S01]  /*16d0*/  FADD.FTZ R61, R61, R64 ;  /* 0x000000403d3d7221 */ /* 0x002fe20000010000 */
[----:B------:R-:W-:Y:S01]  /*16e0*/  HFMA2.MMA R64, -RZ, RZ, 0, 1.1920928955078125e-07 ;  /* 0x00000002ff407435 */ /* 0x000fe200000001ff */
[----:B------:R-:W-:Y:S01]  /*16f0*/  IMAD.MOV.U32 R62, RZ, RZ, -0x1 ;  /* 0xffffffffff3e7424 */ /* 0x000fe200078e00ff */
[----:B------:R-:W-:-:S02]  /*1700*/  MOV R67, R60 ;  /* 0x0000003c00437202 */ /* 0x000fc40000000f00 */
[----:B------:R-:W-:Y:S02]  /*1710*/  MOV R24, 0x1730 ;  /* 0x0000173000187802 */ /* 0x000fe40000000f00 */
[----:B------:R-:W-:Y:S05]  /*1720*/  CALL.REL.NOINC `($__internal_29_$__cuda_sm70_shflsync_bfly_p) ;  /* 0x0000036000007944 */ /* 0x000fea0003c00000 */
[----:B-1----:R-:W-:Y:S01]  /*1730*/  MOV R63, R64 ;  /* 0x00000040003f7202 */ /* 0x002fe20000000f00 */
[----:B------:R-:W-:Y:S01]  /*1740*/  HFMA2.MMA R64, -RZ, RZ, 0, 1.1920928955078125e-07 ;  /* 0x00000002ff407435 */ /* 0x000fe200000001ff */
[----:B0-----:R-:W-:Y:S02]  /*1750*/  MOV R67, R61 ;  /* 0x0000003d00437202 */ /* 0x001fe40000000f00 */
[----:B------:R-:W-:Y:S02]  /*1760*/  MOV R65, 0x1f ;  /* 0x0000001f00417802 */ /* 0x000fe40000000f00 */
[----:B------:R-:W-:Y:S02]  /*1770*/  MOV R62, 0xffffffff ;  /* 0xffffffff003e7802 */ /* 0x000fe40000000f00 */
[----:B------:R-:W-:Y:S02]  /*1780*/  MOV R24, 0x17a0 ;  /* 0x000017a000187802 */ /* 0x000fe40000000f00 */
[----:B------:R-:W-:Y:S05]  /*1790*/  CALL.REL.NOINC `($__internal_29_$__cuda_sm70_shflsync_bfly_p) ;  /* 0x000002f000007944 */ /* 0x000fea0003c00000 */
[----:B------:R-:W-:Y:S01]  /*17a0*/  FADD.FTZ R60, R63, R60 ;  /* 0x0000003c3f3c7221 */ /* 0x000fe20000010000 */
[----:B0-----:R-:W-:Y:S01]  /*17b0*/  MOV R65, 0x1f ;  /* 0x0000001f00417802 */ /* 0x001fe20000000f00 */
[----:B-1----:R-:W-:Y:S01]  /*17c0*/  FADD.FTZ R61, R61, R64 ;  /* 0x000000403d3d7221 */ /* 0x002fe20000010000 */
[----:B------:R-:W-:Y:S01]  /*17d0*/  HFMA2.MMA R64, -RZ, RZ, 0, 2.384185791015625e-07 ;  /* 0x00000004ff407435 */ /* 0x000fe200000001ff */
[----:B------:R-:W-:Y:S01]  /*17e0*/  IMAD.MOV.U32 R62, RZ, RZ, -0x1 ;  /* 0xffffffffff3e7424 */ /* 0x000fe200078e00ff */
[----:B------:R-:W-:-:S02]  /*17f0*/  MOV R67, R60 ;  /* 0x0000003c00437202 */ /* 0x000fc40000000f00 */
[----:B------:R-:W-:Y:S02]  /*1800*/  MOV R24, 0x1820 ;  /* 0x0000182000187802 */ /* 0x000fe40000000f00 */
[----:B------:R-:W-:Y:S05]  /*1810*/  CALL.REL.NOINC `($__internal_29_$__cuda_sm70_shflsync_bfly_p) ;  /* 0x0000027000007944 */ /* 0x000fea0003c00000 */
[----:B-1----:R-:W-:Y:S01]  /*1820*/  MOV R63, R64 ;  /* 0x00000040003f7202 */ /* 0x002fe20000000f00 */
[----:B------:R-:W-:Y:S01]  /*1830*/  HFMA2.MMA R64, -RZ, RZ, 0, 2.384185791015625e-07 ;  /* 0x00000004ff407435 */ /* 0x000fe200000001ff */
        /* <DEDUP_REMOVED lines=8> */
[----:B------:R-:W-:Y:S01]  /*18c0*/  HFMA2.MMA R64, -RZ, RZ, 0, 4.76837158203125e-07 ;  /* 0x00000008ff407435 */ /* 0x000fe200000001ff */
[----:B------:R-:W-:Y:S01]  /*18d0*/  IMAD.MOV.U32 R62, RZ, RZ, -0x1 ;  /* 0xffffffffff3e7424 */ /* 0x000fe200078e00ff */
[----:B------:R-:W-:-:S02]  /*18e0*/  MOV R67, R60 ;  /* 0x0000003c00437202 */ /* 0x000fc40000000f00 */
[----:B------:R-:W-:Y:S02]  /*18f0*/  MOV R24, 0x1910 ;  /* 0x0000191000187802 */ /* 0x000fe40000000f00 */
[----:B------:R-:W-:Y:S05]  /*1900*/  CALL.REL.NOINC `($__internal_29_$__cuda_sm70_shflsync_bfly_p) ;  /* 0x0000018000007944 */ /* 0x000fea0003c00000 */
[----:B-1----:R-:W-:Y:S01]  /*1910*/  MOV R63, R64 ;  /* 0x00000040003f7202 */ /* 0x002fe20000000f00 */
[----:B------:R-:W-:Y:S01]  /*1920*/  HFMA2.MMA R64, -RZ, RZ, 0, 4.76837158203125e-07 ;  /* 0x00000008ff407435 */ /* 0x000fe200000001ff */
        /* <DEDUP_REMOVED lines=8> */
[----:B------:R-:W-:Y:S01]  /*19b0*/  HFMA2.MMA R64, -RZ, RZ, 0, 9.5367431640625e-07 ;  /* 0x00000010ff407435 */ /* 0x000fe200000001ff */
[----:B------:R-:W-:Y:S01]  /*19c0*/  IMAD.MOV.U32 R62, RZ, RZ, -0x1 ;  /* 0xffffffffff3e7424 */ /* 0x000fe200078e00ff */
[----:B------:R-:W-:-:S02]  /*19d0*/  MOV R67, R60 ;  /* 0x0000003c00437202 */ /* 0x000fc40000000f00 */
[----:B------:R-:W-:Y:S02]  /*19e0*/  MOV R24, 0x1a00 ;  /* 0x00001a0000187802 */ /* 0x000fe40000000f00 */
[----:B------:R-:W-:Y:S05]  /*19f0*/  CALL.REL.NOINC `($__internal_29_$__cuda_sm70_shflsync_bfly_p) ;  /* 0x0000009000007944 */ /* 0x000fea0003c00000 */
[----:B-1----:R-:W-:Y:S01]  /*1a00*/  MOV R63, R64 ;  /* 0x00000040003f7202 */ /* 0x002fe20000000f00 */
[----:B------:R-:W-:Y:S01]  /*1a10*/  HFMA2.MMA R64, -RZ, RZ, 0, 9.5367431640625e-07 ;  /* 0x00000010ff407435 */ /* 0x000fe200000001ff */
[----:B0-----:R-:W-:Y:S02]  /*1a20*/  MOV R67, R61 ;  /* 0x0000003d00437202 */ /* 0x001fe40000000f00 */
[----:B------:R-:W-:Y:S02]  /*1a30*/  MOV R65, 0x1f ;  /* 0x0000001f00417802 */ /* 0x000fe40000000f00 */
[----:B------:R-:W-:Y:S02]  /*1a40*/  MOV R62, 0xffffffff ;  /* 0xffffffff003e7802 */ /* 0x000fe40000000f00 */
[----:B------:R-:W-:Y:S02]  /*1a50*/  MOV R24, 0x1a70 ;  /* 0x00001a7000187802 */ /* 0x000fe40000000f00 */
[----:B------:R-:W-:Y:S05]  /*1a60*/  CALL.REL.NOINC `($__internal_29_$__cuda_sm70_shflsync_bfly_p) ;  /* 0x0000002000007944 */ /* 0x000fea0003c00000 */
[----:B-1----:R-:W-:Y:S01]  /*1a70*/  MOV R24, R64 ;  /* 0x0000004000187202 */ /* 0x002fe20000000f00 */
[----:B0-----:R-:W-:Y:S05]  /*1a80*/  BRA `(.L_x_674) ;  /* 0xffffeff000007947 */ /* 0x001fea000383ffff */
        .weak           $__internal_29_$__cuda_sm70_shflsync_bfly_p
        .type           $__internal_29_$__cuda_sm70_shflsync_bfly_p,@function
        .size           $__internal_29_$__cuda_sm70_shflsync_bfly_p,(.L_x_4409 - $__internal_29_$__cuda_sm70_shflsync_bfly_p)
$__internal_29_$__cuda_sm70_shflsync_bfly_p:
[----:B------:R-:W-:Y:S01]  /*1a90*/  HFMA2.MMA R25, -RZ, RZ, 0, 0 ;  /* 0x00000000ff197435 */ /* 0x000fe200000001ff */
[----:B------:R-:W-:Y:S04]  /*1aa0*/  WARPSYNC R62 ;  /* 0x0000003e00007348 */ /* 0x000fe80003800000 */
[----:B------:R0:W1:Y:S01]  /*1ab0*/  SHFL.BFLY PT, R64, R67, R64, R65 ;  /* 0x0c00004043407389 */ /* 0x00006200000e0041 */
[----:B------:R-:W-:Y:S05]  /*1ac0*/  RET.REL.NODEC R24 `(_ZN10layer_norm13ln_bwd_kernelINS_13Kernel_traitsI6__halfS2_S2_S2_fjLj256ELj1ELj4ELj1ELj16ENS_18Kernel_traits_baseILj256ES2_S2_S2_S2_fjLj128EEEEELb1ELb0ELb0ELb1EEEvNS_9BwdParamsE) ;  /* 0xffffe53018007950 */ /* 0x000fea0003c3ffff */
.L_x_675:
        /* <DEDUP_REMOVED lines=11> */
.L_x_4409:


//--------------------- .text._ZN10layer_norm22ln_bwd_finalize_kernelINS_22Kernel_traits_finalizeILj256E6__halfS2_S2_S2_fjLb0ELj1024ELj4ENS_18Kernel_traits_baseILj256ES2_S2_S2_S2_fjLj1024EEEEELb0ELb0EEEvNS_9BwdParamsE --------------------------
	.section	.text._ZN10layer_norm22ln_bwd_finalize_kernelINS_22Kernel_traits_finalizeILj256E6__halfS2_S2_S2_fjLb0ELj1024ELj4ENS_18Kernel_traits_baseILj256ES2_S2_S2_S2_fjLj1024EEEEELb0ELb0EEEvNS_9BwdParamsE,"ax",@progbits
	.sectioninfo	@"SHI_REGISTERS=30"
	.align	128
        .global         _ZN10layer_norm22ln_bwd_finalize_kernelINS_22Kernel_traits_finalizeILj256E6__halfS2_S2_S2_fjLb0ELj1024ELj4ENS_18Kernel_traits_baseILj256ES2_S2_S2_S2_fjLj1024EEEEELb0ELb0EEEvNS_9BwdParamsE
        .type           _ZN10layer_norm22ln_bwd_finalize_kernelINS_22Kernel_traits_finalizeILj256E6__halfS2_S2_S2_fjLb0ELj1024ELj4ENS_18Kernel_traits_baseILj256ES2_S2_S2_S2_fjLj1024EEEEELb0ELb0EEEvNS_9BwdParamsE,@function
        .size           _ZN10layer_norm22ln_bwd_finalize_kernelINS_22Kernel_traits_finalizeILj256E6__halfS2_S2_S2_fjLb0ELj1024ELj4ENS_18Kernel_traits_baseILj256ES2_S2_S2_S2_fjLj1024EEEEELb0ELb0EEEvNS_9BwdParamsE,(.L_x_4410 - _ZN10layer_norm22ln_bwd_finalize_kernelINS_22Kernel_traits_finalizeILj256E6__halfS2_S2_S2_fjLb0ELj1024ELj4ENS_18Kernel_traits_baseILj256ES2_S2_S2_S2_fjLj1024EEEEELb0ELb0EEEvNS_9BwdParamsE)
        .other          _ZN10layer_norm22ln_bwd_finalize_kernelINS_22Kernel_traits_finalizeILj256E6__halfS2_S2_S2_fjLb0ELj1024ELj4ENS_18Kernel_traits_baseILj256ES2_S2_S2_S2_fjLj1024EEEEELb0ELb0EEEvNS_9BwdParamsE,@"STO_CUDA_ENTRY STV_DEFAULT"
_ZN10layer_norm22ln_bwd_finalize_kernelINS_22Kernel_traits_finalizeILj256E6__halfS2_S2_S2_fjLb0ELj1024ELj4ENS_18Kernel_traits_baseILj256ES2_S2_S2_S2_fjLj1024EEEEELb0ELb0EEEvNS_9BwdParamsE:
.text._ZN10layer_norm22ln_bwd_finalize_kernelINS_22Kernel_traits_finalizeILj256E6__halfS2_S2_S2_fjLb0ELj1024ELj4ENS_18Kernel_traits_baseILj256ES2_S2_S2_S2_fjLj1024EEEEELb0ELb0EEEvNS_9BwdParamsE:
        /* <DEDUP_REMOVED lines=19> */
.L_x_689:
        /* <DEDUP_REMOVED lines=28> */
.L_x_680:
        /* <DEDUP_REMOVED lines=35> */
.L_x_679:
[----:B------:R-:W-:Y:S05]  /*0520*/  BSYNC B1 ;  /* 0x0000000000017941 */ /* 0x000fea0003800000 */
.L_x_678:
        /* <DEDUP_REMOVED lines=23> */
.L_x_682:
[----:B------:R-:W-:Y:S05]  /*06a0*/  BSYNC B1 ;  /* 0x0000000000017941 */ /* 0x000fea0003800000 */
.L_x_681:
        /* <DEDUP_REMOVED lines=11> */
.L_x_683:
[----:B------:R-:W-:Y:S05]  /*0760*/  BSYNC B1 ;  /* 0x0000000000017941 */ /* 0x000fea0003800000 */
.L_x_677:
[----:B------:R-:W-:Y:S05]  /*0770*/  BSYNC B0 ;  /* 0x0000000000007941 */ /* 0x000fea0003800000 */
.L_x_676:
        /* <DEDUP_REMOVED lines=11> */
.L_x_690:
        /* <DEDUP_REMOVED lines=18> */
.L_x_691:
[----:B---3--:R-:W-:Y:S02]  /*0950*/  FADD.FTZ R4, R4, R9 ;  /* 0x0000000904047221 */ /* 0x008fe40000010000 */
[----:B-12---:R-:W-:-:S03]  /*0960*/  FADD.FTZ R6, R5, R6 ;  /* 0x0000000605067221 */ /* 0x006fc60000010000 */
[----:B------:R1:W-:Y:S04]  /*0970*/  @!P1 STS [R17.X4+0x2000], R4 ;  /* 0x0020000411009388 */ /* 0x0003e80000004800 */
[----:B------:R1:W-:Y:S02]  /*0980*/  @!P1 STS [R17.X4+0x2080], R6 ;  /* 0x0020800611009388 */ /* 0x0003e40000004800 */
.L_x_684:
        /* <DEDUP_REMOVED lines=12> */
[----:B0-----:R-:W-:Y:S01]  /*0a50*/  F2FP.PACK_AB R7, R5, R4 ;  /* 0x000000040507723e */ /* 0x001fe200000000ff */
[----:B------:R-:W-:Y:S01]  /*0a60*/  IMAD.WIDE.U32 R4, R19, R10, c[0x0][0x260] ;  /* 0x0000980013047625 */ /* 0x000fe200078e000a */
[----:B-1----:R-:W-:-:S03]  /*0a70*/  F2FP.PACK_AB R9, R9, R8 ;  /* 0x000000080909723e */ /* 0x002fc600000000ff */
[----:B------:R0:W-:Y:S04]  /*0a80*/  STG.E [R2.64], R7 ;  /* 0x0000000702007986 */ /* 0x0001e8000c101904 */
[----:B------:R0:W-:Y:S02]  /*0a90*/  STG.E [R4.64], R9 ;  /* 0x0000000904007986 */ /* 0x0001e4000c101904 */
.L_x_688:
[----:B------:R-:W-:Y:S05]  /*0aa0*/  BSYNC B0 ;  /* 0x0000000000007941 */ /* 0x000fea0003800000 */
.L_x_687:
[C---:B------:R-:W-:Y:S02]  /*0ab0*/  ISETP.GT.U32.AND P1, PT, R18.reuse, -0x101, PT ;  /* 0xfffffeff1200780c */ /* 0x040fe40003f24070 */
[----:B------:R-:W-:Y:S02]  /*0ac0*/  IADD3 R18, R18, 0x100, RZ ;  /* 0x0000010012127810 */ /* 0x000fe40007ffe0ff */
[----:B------:R-:W-:-:S09]  /*0ad0*/  IADD3 R19, R19, 0x80, RZ ;  /* 0x0000008013137810 */ /* 0x000fd20007ffe0ff */
[----:B01----:R-:W-:Y:S05]  /*0ae0*/  @P1 BRA `(.L_x_689) ;  /* 0xfffff64000001947 */ /* 0x003fea000383ffff */
[----:B------:R-:W-:Y:S05]  /*0af0*/  EXIT ;  /* 0x000000000000794d */ /* 0x000fea0003800000 */
.L_x_685:
[----:B--2---:R-:W-:Y:S01]  /*0b00*/  IMAD.MOV.U32 R9, RZ, RZ, R5 ;  /* 0x000000ffff097224 */ /* 0x004fe200078e0005 */
[----:B------:R-:W-:Y:S01]  /*0b10*/  MOV R8, 0x1 ;  /* 0x0000000100087802 */ /* 0x000fe20000000f00 */
[----:B------:R-:W-:Y:S01]  /*0b20*/  IMAD.MOV.U32 R7, RZ, RZ, 0x1f ;  /* 0x0000001fff077424 */ /* 0x000fe200078e00ff */
[----:B------:R-:W-:Y:S02]  /*0b30*/  MOV R10, 0xffffffff ;  /* 0xffffffff000a7802 */ /* 0x000fe40000000f00 */
[----:B------:R-:W-:Y:S02]  /*0b40*/  MOV R2, 0xb60 ;  /* 0x00000b6000027802 */ /* 0x000fe40000000f00 */
[----:B01----:R-:W-:Y:S05]  /*0b50*/  CALL.REL.NOINC `($__internal_30_$__cuda_sm70_shflsync_bfly_p) ;  /* 0x000003b000007944 */ /* 0x003fea0003c00000 */
[----:B-1----:R-:W-:Y:S01]  /*0b60*/  IMAD.MOV.U32 R2, RZ, RZ, R7 ;  /* 0x000000ffff027224 */ /* 0x002fe200078e0007 */
[----:B0-----:R-:W-:Y:S05]  /*0b70*/  BRA `(.L_x_690) ;  /* 0xfffffcb000007947 */ /* 0x001fea000383ffff */
.L_x_686:
[----:B------:R-:W-:Y:S01]  /*0b80*/  HFMA2.MMA R8, -RZ, RZ, 0, 1.1920928955078125e-07 ;  /* 0x00000002ff087435 */ /* 0x000fe200000001ff */
[----:B------:R-:W-:Y:S01]  /*0b90*/  IMAD.MOV.U32 R7, RZ, RZ, 0x1f ;  /* 0x0000001fff077424 */ /* 0x000fe200078e00ff */
[----:B------:R-:W-:Y:S02]  /*0ba0*/  MOV R10, 0xffffffff ;  /* 0xffffffff000a7802 */ /* 0x000fe40000000f00 */
[----:B------:R-:W-:-:S02]  /*0bb0*/  MOV R2, 0xbd0 ;  /* 0x00000bd000027802 */ /* 0x000fc40000000f00 */
[----:B012---:R-:W-:Y:S05]  /*0bc0*/  CALL.REL.NOINC `($__internal_30_$__cuda_sm70_shflsync_bfly_p) ;  /* 0x0000034000007944 */ /* 0x007fea0003c00000 */
[----:B01----:R-:W-:Y:S01]  /*0bd0*/  FADD.FTZ R9, R9, R7 ;  /* 0x0000000709097221 */ /* 0x003fe20000010000 */
[----:B------:R-:W-:Y:S01]  /*0be0*/  HFMA2.MMA R7, -RZ, RZ, 0, 1.847743988037109375e-06 ;  /* 0x0000001fff077435 */ /* 0x000fe200000001ff */
[----:B------:R-:W-:Y:S01]  /*0bf0*/  IMAD.MOV.U32 R8, RZ, RZ, 0x4 ;  /* 0x00000004ff087424 */ /* 0x000fe200078e00ff */
[----:B------:R-:W-:Y:S01]  /*0c00*/  MOV R2, 0xc30 ;  /* 0x00000c3000027802 */ /* 0x000fe20000000f00 */
[----:B------:R-:W-:-:S03]  /*0c10*/  IMAD.MOV.U32 R10, RZ, RZ, -0x1 ;  /* 0xffffffffff0a7424 */ /* 0x000fc600078e00ff */
[----:B------:R-:W-:Y:S05]  /*0c20*/  CALL.REL.NOINC `($__internal_30_$__cuda_sm70_shflsync_bfly_p) ;  /* 0x000002e000007944 */ /* 0x000fea0003c00000 */
[----:B01----:R-:W-:Y:S01]  /*0c30*/  FADD.FTZ R9, R9, R7 ;  /* 0x0000000709097221 */ /* 0x003fe20000010000 */
[----:B------:R-:W-:Y:S01]  /*0c40*/  HFMA2.MMA R7, -RZ, RZ, 0, 1.847743988037109375e-06 ;  /* 0x0000001fff077435 */ /* 0x000fe200000001ff */
[----:B------:R-:W-:Y:S01]  /*0c50*/  MOV R8, 0x8 ;  /* 0x0000000800087802 */ /* 0x000fe20000000f00 */
[----:B------:R-:W-:Y:S01]  /*0c60*/  IMAD.MOV.U32 R10, RZ, RZ, -0x1 ;  /* 0xffffffffff0a7424 */ /* 0x000fe200078e00ff */
[----:B------:R-:W-:-:S03]  /*0c70*/  MOV R2, 0xc90 ;  /* 0x00000c9000027802 */ /* 0x000fc60000000f00 */
[----:B------:R-:W-:Y:S05]  /*0c80*/  CALL.REL.NOINC `($__internal_30_$__cuda_sm70_shflsync_bfly_p) ;  /* 0x0000028000007944 */ /* 0x000fea0003c00000 */
[----:B-1----:R-:W-:Y:S01]  /*0c90*/  FADD.FTZ R6, R9, R7 ;  /* 0x0000000709067221 */ /* 0x002fe20000010000 */
[----:B------:R-:W-:Y:S01]  /*0ca0*/  HFMA2.MMA R7, -RZ, RZ, 0, 1.847743988037109375e-06 ;  /* 0x0000001fff077435 */ /* 0x000fe200000001ff */
[----:B0-----:R-:W-:Y:S01]  /*0cb0*/  MOV R8, 0x10 ;  /* 0x0000001000087802 */ /* 0x001fe20000000f00 */
[----:B------:R-:W-:Y:S01]  /*0cc0*/  IMAD.MOV.U32 R10, RZ, RZ, -0x1 ;  /* 0xffffffffff0a7424 */ /* 0x000fe200078e00ff */
[----:B------:R-:W-:-:S02]  /*0cd0*/  MOV R2, 0xd00 ;  /* 0x00000d0000027802 */ /* 0x000fc40000000f00 */
[----:B------:R-:W-:Y:S02]  /*0ce0*/  MOV R9, R6 ;  /* 0x0000000600097202 */ /* 0x000fe40000000f00 */
[----:B------:R-:W-:Y:S05]  /*0cf0*/  CALL.REL.NOINC `($__internal_30_$__cuda_sm70_shflsync_bfly_p) ;  /* 0x0000021000007944 */ /* 0x000fea0003c00000 */
[----:B0-----:R-:W-:Y:S01]  /*0d00*/  HFMA2.MMA R8, -RZ, RZ, 0, 5.9604644775390625e-08 ;  /* 0x00000001ff087435 */ /* 0x001fe200000001ff */
[----:B-1----:R-:W-:Y:S01]  /*0d10*/  MOV R5, R7 ;  /* 0x0000000700057202 */ /* 0x002fe20000000f00 */
[----:B------:R-:W-:Y:S01]  /*0d20*/  IMAD.MOV.U32 R9, RZ, RZ, R4 ;  /* 0x000000ffff097224 */ /* 0x000fe200078e0004 */
[----:B------:R-:W-:Y:S01]  /*0d30*/  MOV R7, 0x1f ;  /* 0x0000001f00077802 */ /* 0x000fe20000000f00 */
[----:B------:R-:W-:Y:S01]  /*0d40*/  IMAD.MOV.U32 R10, RZ, RZ, -0x1 ;  /* 0xffffffffff0a7424 */ /* 0x000fe200078e00ff */
[----:B------:R-:W-:Y:S02]  /*0d50*/  MOV R2, 0xd70 ;  /* 0x00000d7000027802 */ /* 0x000fe40000000f00 */
[----:B------:R-:W-:Y:S05]  /*0d60*/  CALL.REL.NOINC `($__internal_30_$__cuda_sm70_shflsync_bfly_p) ;  /* 0x000001a000007944 */ /* 0x000fea0003c00000 */
[----:B0-----:R-:W-:Y:S01]  /*0d70*/  HFMA2.MMA R8, -RZ, RZ, 0, 1.1920928955078125e-07 ;  /* 0x00000002ff087435 */ /* 0x001fe200000001ff */
[----:B-1----:R-:W-:Y:S01]  /*0d80*/  FADD.FTZ R9, R4, R7 ;  /* 0x0000000704097221 */ /* 0x002fe20000010000 */
[----:B------:R-:W-:Y:S01]  /*0d90*/  MOV R7, 0x1f ;  /* 0x0000001f00077802 */ /* 0x000fe20000000f00 */
[----:B------:R-:W-:Y:S01]  /*0da0*/  IMAD.MOV.U32 R10, RZ, RZ, -0x1 ;  /* 0xffffffffff0a7424 */ /* 0x000fe200078e00ff */
[----:B------:R-:W-:Y:S02]  /*0db0*/  MOV R2, 0xdd0 ;  /* 0x00000dd000027802 */ /* 0x000fe40000000f00 */
[----:B------:R-:W-:Y:S05]  /*0dc0*/  CALL.REL.NOINC `($__internal_30_$__cuda_sm70_shflsync_bfly_p) ;  /* 0x0000014000007944 */ /* 0x000fea0003c00000 */
[----:B0-----:R-:W-:Y:S01]  /*0dd0*/  HFMA2.MMA R8, -RZ, RZ, 0, 2.384185791015625e-07 ;  /* 0x00000004ff087435 */ /* 0x001fe200000001ff */
[----:B-1----:R-:W-:Y:S01]  /*0de0*/  FADD.FTZ R9, R9, R7 ;  /* 0x0000000709097221 */ /* 0x002fe20000010000 */
[----:B------:R-:W-:Y:S01]  /*0df0*/  MOV R7, 0x1f ;  /* 0x0000001f00077802 */ /* 0x000fe20000000f00 */
[----:B------:R-:W-:Y:S01]  /*0e00*/  IMAD.MOV.U32 R10, RZ, RZ, -0x1 ;  /* 0xffffffffff0a7424 */ /* 0x000fe200078e00ff */
[----:B------:R-:W-:-:S02]  /*0e10*/  MOV R2, 0xe30 ;  /* 0x00000e3000027802 */ /* 0x000fc40000000f00 */
[----:B------:R-:W-:Y:S05]  /*0e20*/  CALL.REL.NOINC `($__internal_30_$__cuda_sm70_shflsync_bfly_p) ;  /* 0x000000e000007944 */ /* 0x000fea0003c00000 */
[----:B0-----:R-:W-:Y:S01]  /*0e30*/  HFMA2.MMA R8, -RZ, RZ, 0, 4.76837158203125e-07 ;  /* 0x00000008ff087435 */ /* 0x001fe200000001ff */
[----:B-1----:R-:W-:Y:S01]  /*0e40*/  FADD.FTZ R9, R9, R7 ;  /* 0x0000000709097221 */ /* 0x002fe20000010000 */
[----:B------:R-:W-:Y:S01]  /*0e50*/  MOV R7, 0x1f ;  /* 0x0000001f00077802 */ /* 0x000fe20000000f00 */
[----:B------:R-:W-:Y:S01]  /*0e60*/  IMAD.MOV.U32 R10, RZ, RZ, -0x1 ;  /* 0xffffffffff0a7424 */ /* 0x000fe200078e00ff */
[----:B------:R-:W-:-:S02]  /*0e70*/  MOV R2, 0xe90 ;  /* 0x00000e9000027802 */ /* 0x000fc40000000f00 */
[----:B------:R-:W-:Y:S05]  /*0e80*/  CALL.REL.NOINC `($__internal_30_$__cuda_sm70_shflsync_bfly_p) ;  /* 0x0000008000007944 */ /* 0x000fea0003c00000 */
[----:B0-----:R-:W-:Y:S01]  /*0e90*/  HFMA2.MMA R8, -RZ, RZ, 0, 9.5367431640625e-07 ;  /* 0x00000010ff087435 */ /* 0x001fe200000001ff */
[----:B-1----:R-:W-:Y:S01]  /*0ea0*/  FADD.FTZ R9, R9, R7 ;  /* 0x0000000709097221 */ /* 0x002fe20000010000 */
[----:B------:R-:W-:Y:S01]  /*0eb0*/  MOV R7, 0x1f ;  /* 0x0000001f00077802 */ /* 0x000fe20000000f00 */
[----:B------:R-:W-:Y:S01]  /*0ec0*/  IMAD.MOV.U32 R10, RZ, RZ, -0x1 ;  /* 0xffffffffff0a7424 */ /* 0x000fe200078e00ff */
[----:B------:R-:W-:-:S02]  /*0ed0*/  MOV R2, 0xef0 ;  /* 0x00000ef000027802 */ /* 0x000fc40000000f00 */
[----:B------:R-:W-:Y:S05]  /*0ee0*/  CALL.REL.NOINC `($__internal_30_$__cuda_sm70_shflsync_bfly_p) ;  /* 0x0000002000007944 */ /* 0x000fea0003c00000 */
[----:B-1----:R-:W-:Y:S01]  /*0ef0*/  MOV R4, R7 ;  /* 0x0000000700047202 */ /* 0x002fe20000000f00 */
[----:B0-----:R-:W-:Y:S05]  /*0f00*/  BRA `(.L_x_691) ;  /* 0xfffffa4000007947 */ /* 0x001fea000383ffff */
        .weak           $__internal_30_$__cuda_sm70_shflsync_bfly_p
        .type           $__internal_30_$__cuda_sm70_shflsync_bfly_p,@function
        .size           $__internal_30_$__cuda_sm70_shflsync_bfly_p,(.L_x_4410 - $__internal_30_$__cuda_sm70_shflsync_bfly_p)
$__internal_30_$__cuda_sm70_shflsync_bfly_p:
[----:B------:R-:W-:Y:S01]  /*0f10*/  HFMA2.MMA R3, -RZ, RZ, 0, 0 ;  /* 0x00000000ff037435 */ /* 0x000fe200000001ff */
[----:B------:R-:W-:Y:S04]  /*0f20*/  WARPSYNC R10 ;  /* 0x0000000a00007348 */ /* 0x000fe80003800000 */
[----:B------:R0:W1:Y:S01]  /*0f30*/  SHFL.BFLY PT, R7, R9, R8, R7 ;  /* 0x0c00000809077389 */ /* 0x00006200000e0007 */
[----:B------:R-:W-:Y:S05]  /*0f40*/  RET.REL.NODEC R2 `(_ZN10layer_norm22ln_bwd_finalize_kernelINS_22Kernel_traits_finalizeILj256E6__halfS2_S2_S2_fjLb0ELj1024ELj4ENS_18Kernel_traits_baseILj256ES2_S2_S2_S2_fjLj1024EEEEELb0ELb0EEEvNS_9BwdParamsE) ;  /* 0xfffff0b002007950 */ /* 0x000fea0003c3ffff */
.L_x_692:
        /* <DEDUP_REMOVED lines=11> */
.L_x_4410:


//--------------------- .text._ZN10layer_norm13ln_bwd_kernelINS_13Kernel_traitsI6__halfS2_S2_S2_fjLj256ELj1ELj4ELj1ELj16ENS_18Kernel_traits_baseILj256ES2_S2_S2_S2_fjLj128EEEEELb1ELb0ELb1ELb0EEEvNS_9BwdParamsE --------------------------
	.section	.text._ZN10layer_norm13ln_bwd_kernelINS_13Kernel_traitsI6__halfS2_S2_S2_fjLj256ELj1ELj4ELj1ELj16ENS_18Kernel_traits_baseILj256ES2_S2_S2_S2_fjLj128EEEEELb1ELb0ELb1ELb0EEEvNS_9BwdParamsE,"ax",@progbits
	.sectioninfo	@"SHI_REGISTERS=80"
	.align	128
        .global         _ZN10layer_norm13ln_bwd_kernelINS_13Kernel_traitsI6__halfS2_S2_S2_fjLj256ELj1ELj4ELj1ELj16ENS_18Kernel_traits_baseILj256ES2_S2_S2_S2_fjLj128EEEEELb1ELb0ELb1ELb0EEEvNS_9BwdParamsE
        .type           _ZN10layer_norm13ln_bwd_kernelINS_13Kernel_traitsI6__halfS2_S2_S2_fjLj256ELj1ELj4ELj1ELj16ENS_18Kernel_traits_baseILj256ES2_S2_S2_S2_fjLj128EEEEELb1ELb0ELb1ELb0EEEvNS_9BwdParamsE,@function
        .size           _ZN10layer_norm13ln_bwd_kernelINS_13Kernel_traitsI6__halfS2_S2_S2_fjLj256ELj1ELj4ELj1ELj16ENS_18Kernel_traits_baseILj256ES2_S2_S2_S2_fjLj128EEEEELb1ELb0ELb1ELb0EEEvNS_9BwdParamsE,(.L_x_4411 - _ZN10layer_norm13ln_bwd_kernelINS_13Kernel_traitsI6__halfS2_S2_S2_fjLj256ELj1ELj4ELj1ELj16ENS_18Kernel_traits_baseILj256ES2_S2_S2_S2_fjLj128EEEEELb1ELb0ELb1ELb0EEEvNS_9BwdParamsE)
        .other          _ZN10layer_norm13ln_bwd_kernelINS_13Kernel_traitsI6__halfS2_S2_S2_fjLj256ELj1ELj4ELj1ELj16ENS_18Kernel_traits_baseILj256ES2_S2_S2_S2_fjLj128EEEEELb1ELb0ELb1ELb0EEEvNS_9BwdParamsE,@"STO_CUDA_ENTRY STV_DEFAULT"
_ZN10layer_norm13ln_bwd_kernelINS_13Kernel_traitsI6__halfS2_S2_S2_fjLj256ELj1ELj4ELj1ELj16ENS_18Kernel_traits_baseILj256ES2_S2_S2_S2_fjLj128EEEEELb1ELb0ELb1ELb0EEEvNS_9BwdParamsE:
.text._ZN10layer_norm13ln_bwd_kernelINS_13Kernel_traitsI6__halfS2_S2_S2_fjLj256ELj1ELj4ELj1ELj16ENS_18Kernel_traits_baseILj256ES2_S2_S2_S2_fjLj128EEEEELb1ELb0ELb1ELb0EEEvNS_9BwdParamsE:
[----:B------:R-:W-:Y:S02]  /*0000*/  MOV R1, c[0x0][0x28] ;  /* 0x00000a0000017a02 */ /* 0x000fe40000000f00 */
        /* <DEDUP_REMOVED lines=26> */
[--C-:B-----5:R-:W-:Y:S01]  /*01b0*/  HADD2.F32 R3, -RZ, R8.reuse.H0_H0 ;  /* 0x20000008ff037230 */ /* 0x120fe20000004100 */
[----:B------:R-:W-:Y:S01]  /*01c0*/  HFMA2.MMA R25, -RZ, RZ, 0, 0 ;  /* 0x00000000ff197435 */ /* 0x000fe200000001ff */
[----:B------:R-:W-:Y:S02]  /*01d0*/  HADD2.F32 R4, -RZ, R8.H1_H1 ;  /* 0x30000008ff047230 */ /* 0x000fe40000004100 */
[--C-:B------:R-:W-:Y:S02]  /*01e0*/  HADD2.F32 R5, -RZ, R9.reuse.H0_H0 ;  /* 0x20000009ff057230 */ /* 0x100fe40000004100 */
[----:B------:R-:W-:Y:S02]  /*01f0*/  HADD2.F32 R6, -RZ, R9.H1_H1 ;  /* 0x30000009ff067230 */ /* 0x000fe40000004100 */
[--C-:B------:R-:W-:Y:S02]  /*0200*/  HADD2.F32 R7, -RZ, R10.reuse.H0_H0 ;  /* 0x2000000aff077230 */ /* 0x100fe40000004100 */
[----:B------:R-:W-:-:S02]  /*0210*/  HADD2.F32 R8, -RZ, R10.H1_H1 ;  /* 0x3000000aff087230 */ /* 0x000fc40000004100 */
[--C-:B------:R-:W-:Y:S02]  /*0220*/  HADD2.F32 R9, -RZ, R11.reuse.H0_H0 ;  /* 0x2000000bff097230 */ /* 0x100fe40000004100 */
[----:B------:R-:W-:Y:S02]  /*0230*/  HADD2.F32 R10, -RZ, R11.H1_H1 ;  /* 0x3000000bff0a7230 */ /* 0x000fe40000004100 */
.L_x_725:
[----:B------:R-:W-:-:S04]  /*0240*/  IMAD.MOV.U32 R77, RZ, RZ, 0x4 ;  /* 0x00000004ff4d7424 */ /* 0x000fc800078e00ff */
[----:B------:R-:W-:-:S06]  /*0250*/  IMAD.WIDE R70, R50, R77, c[0x0][0x1d8] ;  /* 0x0000760032467625 */ /* 0x000fcc00078e024d */
[----:B------:R-:W2:Y:S01]  /*0260*/  LDG.E R71, [R70.64] ;  /* 0x0000000446477981 */ /* 0x000ea2000c1e1900 */
[----:B------:R-:W-:-:S04]  /*0270*/  IMAD.WIDE R48, R50, R77, c[0x0][0x1a8] ;  /* 0x00006a0032307625 */ /* 0x000fc800078e024d */
[CC--:B------:R-:W-:Y:S02]  /*0280*/  IMAD.WIDE R52, R50.reuse, R77.reuse, c[0x0][0x1d0] ;  /* 0x0000740032347625 */ /* 0x0c0fe400078e024d */
[----:B------:R1:W5:Y:S04]  /*0290*/  LDG.E R49, [R48.64] ;  /* 0x0000000430317981 */ /* 0x000368000c1e1900 */
[----:B-1----:R1:W5:Y:S01]  /*02a0*/  LDG.E R48, [R52.64] ;  /* 0x0000000434307981 */ /* 0x002362000c1e1900 */
[C---:B------:R-:W-:Y:S01]  /*02b0*/  IMAD R11, R50.reuse, c[0x0][0x168], RZ ;  /* 0x00005a00320b7a24 */ /* 0x040fe200078e02ff */
[----:B------:R-:W-:Y:S01]  /*02c0*/  MOV R74, 0x10 ;  /* 0x00000010004a7802 */ /* 0x000fe20000000f00 */
[----:B------:R-:W-:Y:S01]  /*02d0*/  BSSY B0, `(.L_x_694) ;  /* 0x0000090000007945 */ /* 0x000fe20003800000 */
[----:B------:R-:W-:-:S02]  /*02e0*/  IMAD.WIDE R76, R50, R77, c[0x0][0x1a0] ;  /* 0x00006800324c7625 */ /* 0x000fc400078e024d */
        /* <DEDUP_REMOVED lines=16> */
[----:B------:R-:W-:Y:S01]  /*03f0*/  HFMA2.MMA R53, -RZ, RZ, 0, 4.76837158203125e-07 ;  /* 0x00000008ff357435 */ /* 0x000fe200000001ff */
[----:B------:R-:W-:-:S04]  /*0400*/  ISETP.NE.U32.AND P0, PT, RZ, c[0x0][0x218], PT ;  /* 0x00008600ff007a0c */ /* 0x000fc80003f05070 */
[----:B------:R-:W-:-:S05]  /*0410*/  ISETP.NE.AND.EX P0, PT, RZ, c[0x0][0x21c], PT, P0 ;  /* 0x00008700ff007a0c */ /* 0x000fca0003f05300 */
[----:B------:R-:W-:-:S06]  /*0420*/  IMAD.WIDE.U32 R52, R52, R53, c[0x0][0x190] ;  /* 0x0000640034347625 */ /* 0x000fcc00078e0035 */
[----:B------:R-:W2:Y:S04]  /*0430*/  LDG.E.64 R52, [R52.64] ;  /* 0x0000000434347981 */ /* 0x000ea8000c1e1b00 */
[----:B------:R1:W5:Y:S01]  /*0440*/  @P0 LDG.E.128 R28, [R72.64] ;  /* 0x00000004481c0981 */ /* 0x000362000c1e1d00 */
[----:B------:R-:W-:Y:S01]  /*0450*/  IMAD.MOV.U32 R70, RZ, RZ, RZ ;  /* 0x000000ffff467224 */ /* 0x000fe200078e00ff */
[C-C-:B--2---:R-:W-:Y:S02]  /*0460*/  SHF.R.U64 R68, R52.reuse, 0x8, R53.reuse ;  /* 0x0000000834447819 */ /* 0x144fe40000001235 */
[C-C-:B------:R-:W-:Y:S02]  /*0470*/  SHF.R.U64 R67, R52.reuse, 0x10, R53.reuse ;  /* 0x0000001034437819 */ /* 0x140fe40000001235 */
[----:B------:R-:W-:-:S02]  /*0480*/  SHF.R.U64 R66, R52, 0x18, R53 ;  /* 0x0000001834427819 */ /* 0x000fc40000001235 */
[----:B------:R-:W-:Y:S02]  /*0490*/  PRMT R62, R52, 0x7610, R62 ;  /* 0x00007610343e7816 */ /* 0x000fe4000000003e */
[--C-:B------:R-:W-:Y:S02]  /*04a0*/  SHF.R.U32.HI R65, RZ, 0x8, R53.reuse ;  /* 0x00000008ff417819 */ /* 0x100fe40000011635 */
[--C-:B------:R-:W-:Y:S02]  /*04b0*/  SHF.R.U32.HI R64, RZ, 0x10, R53.reuse ;  /* 0x00000010ff407819 */ /* 0x100fe40000011635 */
[----:B------:R-:W-:Y:S02]  /*04c0*/  SHF.R.U32.HI R63, RZ, 0x18, R53 ;  /* 0x00000018ff3f7819 */ /* 0x000fe40000011635 */
[----:B------:R-:W-:Y:S01]  /*04d0*/  PRMT R69, R53, 0x7610, R69 ;  /* 0x0000761035457816 */ /* 0x000fe20000000045 */
[----:B------:R-:W-:Y:S05]  /*04e0*/  BRA `(.L_x_696) ;  /* 0x000006e000007947 */ /* 0x000fea0003800000 */
.L_x_695:
[----:B-1---5:R-:W-:Y:S01]  /*04f0*/  ISETP.GE.AND P0, PT, R48, 0x1, PT ;  /* 0x000000013000780c */ /* 0x022fe20003f06270 */
[----:B------:R-:W-:Y:S01]  /*0500*/  HFMA2.MMA R61, -RZ, RZ, 0, 0 ;  /* 0x00000000ff3d7435 */ /* 0x000fe200000001ff */
[----:B------:R-:W-:-:S11]  /*0510*/  IMAD.MOV.U32 R70, RZ, RZ, RZ ;  /* 0x000000ffff467224 */ /* 0x000fd600078e00ff */
[----:B------:R-:W-:-:S05]  /*0520*/  @P0 IADD3 R52, R48, -0x1, RZ ;  /* 0xffffffff30340810 */ /* 0x000fca0007ffe0ff */
[----:B------:R-:W-:-:S05]  /*0530*/  @P0 IMAD R52, R52, c[0x0][0x168], RZ ;  /* 0x00005a0034340a24 */ /* 0x000fca00078e02ff */
[----:B------:R-:W-:-:S04]  /*0540*/  @P0 SHF.R.S32.HI R53, RZ, 0x1f, R52 ;  /* 0x0000001fff350819 */ /* 0x000fc80000011434 */
[----:B------:R-:W-:Y:S02]  /*0550*/  @P0 LEA.HI R53, R53, R52, RZ, 0x3 ;  /* 0x0000003435350211 */ /* 0x000fe400078f18ff */
[----:B------:R-:W-:Y:S02]  /*0560*/  MOV R52, RZ ;  /* 0x000000ff00347202 */ /* 0x000fe40000000f00 */
[----:B------:R-:W-:Y:S01]  /*0570*/  @P0 LEA.HI.SX32 R52, R53, R0, 0x1d ;  /* 0x0000000035340211 */ /* 0x000fe200078feaff */
[----:B------:R-:W-:Y:S05]  /*0580*/  @!P1 BRA `(.L_x_696) ;  /* 0x0000064000009947 */ /* 0x000fea0003800000 */
[----:B------:R-:W-:Y:S01]  /*0590*/  IADD3 R71, R71, -0x1, RZ ;  /* 0xffffffff47477810 */ /* 0x000fe20007ffe0ff */
[----:B------:R-:W-:Y:S01]  /*05a0*/  IMAD.WIDE.U32 R40, R11, R74, c[0x0][0x188] ;  /* 0x000062000b287625 */ /* 0x000fe200078e004a */
[----:B------:R-:W2:Y:S03]  /*05b0*/  LDG.E R76, [R76.64] ;  /* 0x000000044c4c7981 */ /* 0x000ea6000c1e1900 */
[----:B------:R-:W-:Y:S01]  /*05c0*/  IMAD R71, R71, c[0x0][0x168], RZ ;  /* 0x00005a0047477a24 */ /* 0x000fe200078e02ff */
[----:B------:R-:W-:Y:S01]  /*05d0*/  MOV R53, 0x8 ;  /* 0x0000000800357802 */ /* 0x000fe20000000f00 */
[----:B------:R-:W3:Y:S03]  /*05e0*/  LDG.E.128 R40, [R40.64] ;  /* 0x0000000428287981 */ /* 0x000ee6000c1e1d00 */
[----:B------:R-:W-:-:S04]  /*05f0*/  SHF.R.S32.HI R44, RZ, 0x1f, R71 ;  /* 0x0000001fff2c7819 */ /* 0x000fc80000011447 */
[----:B------:R-:W-:-:S04]  /*0600*/  LEA.HI R71, R44, R71, RZ, 0x3 ;  /* 0x000000472c477211 */ /* 0x000fc800078f18ff */
[----:B------:R-:W-:Y:S01]  /*0610*/  LEA.HI.SX32 R45, R71, R0, 0x1d ;  /* 0x00000000472d7211 */ /* 0x000fe200078feaff */
[----:B------:R-:W-:-:S04]  /*0620*/  IMAD.WIDE.U32 R52, R52, R53, c[0x0][0x190] ;  /* 0x0000640034347625 */ /* 0x000fc800078e0035 */
[----:B------:R-:W-:Y:S01]  /*0630*/  IMAD.WIDE.U32 R44, R45, R74, c[0x0][0x208] ;  /* 0x000082002d2c7625 */ /* 0x000fe200078e004a */
[----:B------:R1:W4:Y:S05]  /*0640*/  LDG.E.64 R62, [R52.64] ;  /* 0x00000004343e7981 */ /* 0x00032a000c1e1b00 */
[----:B------:R-:W4:Y:S01]  /*0650*/  LDG.E.128 R44, [R44.64] ;  /* 0x000000042c2c7981 */ /* 0x000f22000c1e1d00 */
[----:B------:R-:W-:-:S04]  /*0660*/  ISETP.NE.U32.AND P0, PT, RZ, c[0x0][0x218], PT ;  /* 0x00008600ff007a0c */ /* 0x000fc80003f05070 */
[----:B------:R-:W-:-:S13]  /*0670*/  ISETP.NE.AND.EX P0, PT, RZ, c[0x0][0x21c], PT, P0 ;  /* 0x00008700ff007a0c */ /* 0x000fda0003f05300 */
[----:B------:R0:W5:Y:S02]  /*0680*/  @P0 LDG.E.128 R28, [R72.64] ;  /* 0x00000004481c0981 */ /* 0x000164000c1e1d00 */
[----:B0-----:R-:W-:-:S04]  /*0690*/  ISETP.NE.AND P0, PT, R2, RZ, PT ;  /* 0x000000ff0200720c */ /* 0x001fc80003f05270 */
[----:B--2---:R-:W-:Y:S01]  /*06a0*/  FSEL R74, R76, RZ, !P0 ;  /* 0x000000ff4c4a7208 */ /* 0x004fe20004000000 */
[----:B---3--:R-:W-:Y:S02]  /*06b0*/  HADD2.F32 R61, -RZ, R43.H0_H0 ;  /* 0x2000002bff3d7230 */ /* 0x008fe40000004100 */
[--C-:B------:R-:W-:Y:S02]  /*06c0*/  HADD2.F32 R57, -RZ, R41.reuse.H0_H0 ;  /* 0x20000029ff397230 */ /* 0x100fe40000004100 */
[--C-:B------:R-:W-:Y:S02]  /*06d0*/  HADD2.F32 R51, -RZ, R40.reuse.H0_H0 ;  /* 0x20000028ff337230 */ /* 0x100fe40000004100 */
[----:B------:R-:W-:Y:S02]  /*06e0*/  HADD2.F32 R55, -RZ, R40.H1_H1 ;  /* 0x30000028ff377230 */ /* 0x000fe40000004100 */
[----:B------:R-:W-:Y:S02]  /*06f0*/  HADD2.F32 R41, -RZ, R41.H1_H1 ;  /* 0x30000029ff297230 */ /* 0x000fe40000004100 */
[----:B------:R-:W-:-:S02]  /*0700*/  HADD2.F32 R59, -RZ, R42.H0_H0 ;  /* 0x2000002aff3b7230 */ /* 0x000fc40000004100 */
[----:B-1----:R-:W-:Y:S02]  /*0710*/  HADD2.F32 R53, -RZ, R42.H1_H1 ;  /* 0x3000002aff357230 */ /* 0x002fe40000004100 */
[----:B------:R-:W-:Y:S01]  /*0720*/  HADD2.F32 R43, -RZ, R43.H1_H1 ;  /* 0x3000002bff2b7230 */ /* 0x000fe20000004100 */
[C---:B------:R-:W-:Y:S02]  /*0730*/  FADD.FTZ R72, -R74.reuse, R61 ;  /* 0x0000003d4a487221 */ /* 0x040fe40000010100 */
[C---:B------:R-:W-:Y:S02]  /*0740*/  FADD.FTZ R58, -R74.reuse, R57 ;  /* 0x000000394a3a7221 */ /* 0x040fe40000010100 */
[C---:B------:R-:W-:Y:S02]  /*0750*/  FADD.FTZ R60, -R74.reuse, R51 ;  /* 0x000000334a3c7221 */ /* 0x040fe40000010100 */
[C---:B------:R-:W-:Y:S01]  /*0760*/  FADD.FTZ R54, -R74.reuse, R55 ;  /* 0x000000374a367221 */ /* 0x040fe20000010100 */
[--C-:B----4-:R-:W-:Y:S01]  /*0770*/  HADD2.F32 R61, -RZ, R44.reuse.H0_H0 ;  /* 0x2000002cff3d7230 */ /* 0x110fe20000004100 */
[C---:B------:R-:W-:Y:S01]  /*0780*/  FADD.FTZ R56, -R74.reuse, R41 ;  /* 0x000000294a387221 */ /* 0x040fe20000010100 */
[----:B------:R-:W-:Y:S01]  /*0790*/  HADD2.F32 R70, -RZ, R44.H1_H1 ;  /* 0x3000002cff467230 */ /* 0x000fe20000004100 */
[C---:B------:R-:W-:Y:S01]  /*07a0*/  FADD.FTZ R66, -R74.reuse, R59 ;  /* 0x0000003b4a427221 */ /* 0x040fe20000010100 */
[--C-:B------:R-:W-:Y:S01]  /*07b0*/  HADD2.F32 R44, -RZ, R45.reuse.H1_H1 ;  /* 0x3000002dff2c7230 */ /* 0x100fe20000004100 */
[C---:B------:R-:W-:Y:S01]  /*07c0*/  FADD.FTZ R68, -R74.reuse, R53 ;  /* 0x000000354a447221 */ /* 0x040fe20000010100 */
[----:B------:R-:W-:Y:S01]  /*07d0*/  HADD2.F32 R53, -RZ, R45.H0_H0 ;  /* 0x2000002dff357230 */ /* 0x000fe20000004100 */
[----:B------:R-:W-:Y:S01]  /*07e0*/  FADD.FTZ R74, -R74, R43 ;  /* 0x0000002b4a4a7221 */ /* 0x000fe20000010100 */
[--C-:B------:R-:W-:Y:S01]  /*07f0*/  HADD2.F32 R43, -RZ, R46.reuse.H0_H0 ;  /* 0x2000002eff2b7230 */ /* 0x100fe20000004100 */
[C-C-:B------:R-:W-:Y:S01]  /*0800*/  SHF.R.U64 R45, R62.reuse, 0x18, R63.reuse ;  /* 0x000000183e2d7819 */ /* 0x140fe2000000123f */
[----:B------:R-:W-:Y:S01]  /*0810*/  HADD2.F32 R42, -RZ, R46.H1_H1 ;  /* 0x3000002eff2a7230 */ /* 0x000fe20000004100 */
[----:B------:R-:W-:Y:S01]  /*0820*/  SHF.R.U64 R46, R62, 0x8, R63 ;  /* 0x000000083e2e7819 */ /* 0x000fe2000000123f */
[--C-:B------:R-:W-:Y:S01]  /*0830*/  HADD2.F32 R41, -RZ, R47.reuse.H0_H0 ;  /* 0x2000002fff297230 */ /* 0x100fe20000004100 */
[C---:B------:R-:W-:Y:S01]  /*0840*/  FMUL.FTZ R58, R49.reuse, R58 ;  /* 0x0000003a313a7220 */ /* 0x040fe20000410000 */
[----:B------:R-:W-:Y:S01]  /*0850*/  HADD2.F32 R40, -RZ, R47.H1_H1 ;  /* 0x3000002fff287230 */ /* 0x000fe20000004100 */
[----:B------:R-:W-:-:S02]  /*0860*/  FMUL.FTZ R60, R49, R60 ;  /* 0x0000003c313c7220 */ /* 0x000fc40000410000 */
[----:B------:R-:W-:Y:S02]  /*0870*/  FMUL.FTZ R57, R49, R56 ;  /* 0x0000003831397220 */ /* 0x000fe40000410000 */
[----:B------:R-:W-:Y:S02]  /*0880*/  FMUL.FTZ R47, R3, R61 ;  /* 0x0000003d032f7220 */ /* 0x000fe40000410000 */
[----:B------:R-:W-:Y:S01]  /*0890*/  FMUL.FTZ R56, R49, R66 ;  /* 0x0000004231387220 */ /* 0x000fe20000410000 */
[----:B------:R-:W-:Y:S01]  /*08a0*/  PRMT R66, R45, 0x7610, R66 ;  /* 0x000076102d427816 */ /* 0x000fe20000000042 */
[C---:B------:R-:W-:Y:S01]  /*08b0*/  FMUL.FTZ R55, R49.reuse, R68 ;  /* 0x0000004431377220 */ /* 0x040fe20000410000 */
[----:B------:R-:W-:Y:S01]  /*08c0*/  PRMT R68, R46, 0x7610, R68 ;  /* 0x000076102e447816 */ /* 0x000fe20000000044 */
[----:B------:R-:W-:Y:S02]  /*08d0*/  FMUL.FTZ R59, R49, R54 ;  /* 0x00000036313b7220 */ /* 0x000fe40000410000 */
[----:B------:R-:W-:-:S02]  /*08e0*/  FFMA.FTZ R14, R58, R53, R14 ;  /* 0x000000353a0e7223 */ /* 0x000fc4000001000e */
[----:B------:R-:W-:Y:S02]  /*08f0*/  FADD.FTZ R26, R26, R53 ;  /* 0x000000351a1a7221 */ /* 0x000fe40000010000 */
[----:B------:R-:W-:Y:S02]  /*0900*/  FMUL.FTZ R45, R5, R53 ;  /* 0x00000035052d7220 */ /* 0x000fe40000410000 */
[----:B------:R-:W-:Y:S02]  /*0910*/  FFMA.FTZ R12, R60, R61, R12 ;  /* 0x0000003d3c0c7223 */ /* 0x000fe4000001000c */
[----:B------:R-:W-:Y:S02]  /*0920*/  FADD.FTZ R24, R24, R61 ;  /* 0x0000003d18187221 */ /* 0x000fe40000010000 */
[----:B------:R-:W-:Y:S02]  /*0930*/  FMUL.FTZ R46, R4, R70 ;  /* 0x00000046042e7220 */ /* 0x000fe40000410000 */
[----:B------:R-:W-:-:S02]  /*0940*/  FADD.FTZ R53, RZ, R47 ;  /* 0x0000002fff357221 */ /* 0x000fc40000010000 */
[----:B------:R-:W-:Y:S02]  /*0950*/  FFMA.FTZ R61, R60, R47, RZ ;  /* 0x0000002f3c3d7223 */ /* 0x000fe400000100ff */
[----:B------:R-:W-:Y:S02]  /*0960*/  FFMA.FTZ R13, R59, R70, R13 ;  /* 0x000000463b0d7223 */ /* 0x000fe4000001000d */
[----:B------:R-:W-:Y:S02]  /*0970*/  FADD.FTZ R25, R25, R70 ;  /* 0x0000004619197221 */ /* 0x000fe40000010000 */
[----:B------:R-:W-:Y:S02]  /*0980*/  FADD.FTZ R70, R53, R46 ;  /* 0x0000002e35467221 */ /* 0x000fe40000010000 */
[----:B------:R-:W-:Y:S02]  /*0990*/  FFMA.FTZ R61, R59, R46, R61 ;  /* 0x0000002e3b3d7223 */ /* 0x000fe4000001003d */
        /* <DEDUP_REMOVED lines=11> */
[----:B------:R-:W-:Y:S02]  /*0a50*/  FFMA.FTZ R17, R55, R42, R17 ;  /* 0x0000002a37117223 */ /* 0x000fe40000010011 */
[----:B------:R-:W-:-:S02]  /*0a60*/  FADD.FTZ R21, R21, R42 ;  /* 0x0000002a15157221 */ /* 0x000fc40000010000 */
[----:B------:R-:W-:Y:S02]  /*0a70*/  FMUL.FTZ R42, R8, R42 ;  /* 0x0000002a082a7220 */ /* 0x000fe40000410000 */
[----:B------:R-:W-:Y:S02]  /*0a80*/  FADD.FTZ R53, R70, R43 ;  /* 0x0000002b46357221 */ /* 0x000fe40000010000 */
[----:B------:R-:W-:Y:S02]  /*0a90*/  FFMA.FTZ R61, R56, R43, R61 ;  /* 0x0000002b383d7223 */ /* 0x000fe4000001003d */
[----:B------:R-:W-:Y:S02]  /*0aa0*/  FFMA.FTZ R18, R54, R41, R18 ;  /* 0x0000002936127223 */ /* 0x000fe40000010012 */
[----:B------:R-:W-:Y:S02]  /*0ab0*/  FADD.FTZ R22, R22, R41 ;  /* 0x0000002916167221 */ /* 0x000fe40000010000 */
[----:B------:R-:W-:-:S02]  /*0ac0*/  FMUL.FTZ R51, R49, R74 ;  /* 0x0000004a31337220 */ /* 0x000fc40000410000 */
[----:B------:R-:W-:Y:S02]  /*0ad0*/  FMUL.FTZ R41, R9, R41 ;  /* 0x0000002909297220 */ /* 0x000fe40000410000 */
[----:B------:R-:W-:Y:S02]  /*0ae0*/  FADD.FTZ R70, R53, R42 ;  /* 0x0000002a35467221 */ /* 0x000fe40000010000 */
[----:B------:R-:W-:Y:S01]  /*0af0*/  FFMA.FTZ R61, R55, R42, R61 ;  /* 0x0000002a373d7223 */ /* 0x000fe2000001003d */
[----:B------:R-:W-:Y:S01]  /*0b00*/  SHF.R.U32.HI R52, RZ, 0x18, R63 ;  /* 0x00000018ff347819 */ /* 0x000fe2000001163f */
[----:B------:R-:W-:Y:S02]  /*0b10*/  FFMA.FTZ R19, R51, R40, R19 ;  /* 0x0000002833137223 */ /* 0x000fe40000010013 */
[----:B------:R-:W-:Y:S02]  /*0b20*/  FADD.FTZ R23, R23, R40 ;  /* 0x0000002817177221 */ /* 0x000fe40000010000 */
[----:B------:R-:W-:-:S02]  /*0b30*/  FADD.FTZ R53, R70, R41 ;  /* 0x0000002946357221 */ /* 0x000fc40000010000 */
[----:B------:R-:W-:Y:S02]  /*0b40*/  FMUL.FTZ R40, R10, R40 ;  /* 0x000000280a287220 */ /* 0x000fe40000410000 */
[----:B------:R-:W-:Y:S01]  /*0b50*/  FFMA.FTZ R70, R54, R41, R61 ;  /* 0x0000002936467223 */ /* 0x000fe2000001003d */
[--C-:B------:R-:W-:Y:S01]  /*0b60*/  SHF.R.U64 R67, R62, 0x10, R63.reuse ;  /* 0x000000103e437819 */ /* 0x100fe2000000123f */
[----:B------:R-:W-:Y:S01]  /*0b70*/  FADD.FTZ R61, R53, R40 ;  /* 0x00000028353d7221 */ /* 0x000fe20000010000 */
[--C-:B------:R-:W-:Y:S01]  /*0b80*/  SHF.R.U32.HI R65, RZ, 0x8, R63.reuse ;  /* 0x00000008ff417819 */ /* 0x100fe2000001163f */
[----:B------:R-:W-:Y:S01]  /*0b90*/  FFMA.FTZ R70, R51, R40, R70 ;  /* 0x0000002833467223 */ /* 0x000fe20000010046 */
[----:B------:R-:W-:Y:S02]  /*0ba0*/  SHF.R.U32.HI R64, RZ, 0x10, R63 ;  /* 0x00000010ff407819 */ /* 0x000fe4000001163f */
[----:B------:R-:W-:Y:S02]  /*0bb0*/  PRMT R69, R63, 0x7610, R69 ;  /* 0x000076103f457816 */ /* 0x000fe40000000045 */
[----:B------:R-:W-:-:S02]  /*0bc0*/  PRMT R63, R52, 0x7610, R63 ;  /* 0x00007610343f7816 */ /* 0x000fc4000000003f */
.L_x_696:
[----:B-1----:R-:W-:Y:S05]  /*0bd0*/  BSYNC B0 ;  /* 0x0000000000007941 */ /* 0x002fea0003800000 */
.L_x_694:
[----:B------:R-:W-:Y:S05]  /*0be0*/  BRA.DIV ~URZ, `(.L_x_697) ;  /* 0x000012227f007947 */ /* 0x000fea000b800000 */
[----:B------:R1:W2:Y:S02]  /*0bf0*/  SHFL.BFLY PT, R72, R61, 0x1, 0x1f ;  /* 0x0c201f003d487f89 */ /* 0x0002a400000e0000 */
.L_x_726:
        /* <DEDUP_REMOVED lines=18> */
.L_x_727:
        /* <DEDUP_REMOVED lines=12> */
[----:B------:R-:W-:Y:S01]  /*0de0*/  FMUL.FTZ R53, R72, c[0x0][0x1e0] ;  /* 0x0000780048357a20 */ /* 0x000fe20000410000 */
[----:B------:R-:W-:Y:S02]  /*0df0*/  MOV R48, RZ ;  /* 0x000000ff00307202 */ /* 0x000fe40000000f00 */
[----:B------:R-:W-:Y:S02]  /*0e00*/  @P3 LEA.HI.SX32 R48, R61, R0, 0x1d ;  /* 0x000000003d303211 */ /* 0x000fe400078feaff */
[----:B------:R-:W-:Y:S01]  /*0e10*/  FSEL R53, R53, RZ, !P0 ;  /* 0x000000ff35357208 */ /* 0x000fe20004000000 */
[----:B------:R-:W-:Y:S05]  /*0e20*/  @P2 BRA `(.L_x_702) ;  /* 0x0000008000002947 */ /* 0x000fea0003800000 */
[----:B------:R-:W-:Y:S01]  /*0e30*/  ULDC.64 UR6, c[0x0][0x218] ;  /* 0x0000860000067ab9 */ /* 0x000fe20000000a00 */
[----:B------:R-:W-:Y:S01]  /*0e40*/  IMAD.MOV.U32 R70, RZ, RZ, RZ ;  /* 0x000000ffff467224 */ /* 0x000fe200078e00ff */
[----:B------:R-:W-:-:S04]  /*0e50*/  UISETP.NE.U32.AND UP0, UPT, URZ, UR6, UPT ;  /* 0x000000063f00728c */ /* 0x000fc8000bf05070 */
[----:B------:R-:W-:-:S06]  /*0e60*/  UISETP.NE.AND.EX UP0, UPT, URZ, UR7, UPT, UP0 ;  /* 0x000000073f00728c */ /* 0x000fcc000bf05300 */
[----:B------:R-:W-:-:S13]  /*0e70*/  PLOP3.LUT P4, PT, PT, PT, UP0, 0x80, 0x0 ;  /* 0x000000000000781c */ /* 0x000fda0003f8f008 */
[----:B------:R-:W-:Y:S05]  /*0e80*/  @!P4 BRA `(.L_x_703) ;  /* 0x000000b00000c947 */ /* 0x000fea0003800000 */
[----:B-----5:R-:W-:Y:S01]  /*0e90*/  HADD2.F32 R70, -RZ, R28.H0_H0 ;  /* 0x2000001cff467230 */ /* 0x020fe20000004100 */
[----:B------:R-:W-:Y:S05]  /*0ea0*/  BRA `(.L_x_703) ;  /* 0x0000009000007947 */ /* 0x000fea0003800000 */
.L_x_702:
[----:B------:R-:W-:Y:S01]  /*0eb0*/  ULDC.64 UR6, c[0x0][0x218] ;  /* 0x0000860000067ab9 */ /* 0x000fe20000000a00 */
[----:B------:R-:W-:Y:S01]  /*0ec0*/  FFMA.FTZ R70, R60, R52, R53 ;  /* 0x000000343c467223 */ /* 0x000fe20000010035 */
[----:B------:R-:W-:-:S03]  /*0ed0*/  UISETP.NE.U32.AND UP0, UPT, URZ, UR6, UPT ;  /* 0x000000063f00728c */ /* 0x000fc6000bf05070 */
[----:B------:R-:W-:Y:S01]  /*0ee0*/  FADD.FTZ R70, R47, -R70 ;  /* 0x800000462f467221 */ /* 0x000fe20000010000 */
[----:B------:R-:W-:-:S03]  /*0ef0*/  UISETP.NE.AND.EX UP0, UPT, URZ, UR7, UPT, UP0 ;  /* 0x000000073f00728c */ /* 0x000fc6000bf05300 */
[----:B------:R-:W-:-:S03]  /*0f00*/  FMUL.FTZ R70, R49, R70 ;  /* 0x0000004631467220 */ /* 0x000fc60000410000 */
[----:B------:R-:W-:-:S13]  /*0f10*/  PLOP3.LUT P4, PT, PT, PT, UP0, 0x80, 0x0 ;  /* 0x000000000000781c */ /* 0x000fda0003f8f008 */
[----:B-----5:R-:W-:-:S05]  /*0f20*/  @P4 HADD2.F32 R61, -RZ, R28.H0_H0 ;  /* 0x2000001cff3d4230 */ /* 0x020fca0000004100 */
[----:B------:R-:W-:Y:S02]  /*0f30*/  @P4 FADD.FTZ R70, R70, R61 ;  /* 0x0000003d46464221 */ /* 0x000fe40000010000 */
.L_x_703:
[----:B------:R-:W-:Y:S05]  /*0f40*/  BSYNC B1 ;  /* 0x0000000000017941 */ /* 0x000fea0003800000 */
.L_x_701:
[----:B------:R-:W-:Y:S01]  /*0f50*/  ISETP.NE.U32.AND P0, PT, RZ, c[0x0][0x258], PT ;  /* 0x00009600ff007a0c */ /* 0x000fe20003f05070 */
[----:B------:R-:W-:Y:S01]  /*0f60*/  @P3 FMUL.FTZ R61, R70, c[0x0][0x1ec] ;  /* 0x00007b00463d3a20 */ /* 0x000fe20000410000 */
[----:B------:R-:W-:Y:S01]  /*0f70*/  @P3 LOP3.LUT P5, RZ, R62, 0xff, RZ, 0xc0, !PT ;  /* 0x000000ff3eff3812 */ /* 0x000fe200078ac0ff */
[----:B------:R-:W-:Y:S01]  /*0f80*/  BSSY B1, `(.L_x_704) ;  /* 0x0000012000017945 */ /* 0x000fe20003800000 */
[----:B------:R-:W-:Y:S01]  /*0f90*/  ISETP.NE.AND.EX P0, PT, RZ, c[0x0][0x25c], PT, P0 ;  /* 0x00009700ff007a0c */ /* 0x000fe20003f05300 */
[----:B------:R-:W-:-:S05]  /*0fa0*/  @P3 FMUL.FTZ R61, R61, c[0x0][0x1e8] ;  /* 0x00007a003d3d3a20 */ /* 0x000fca0000410000 */
[----:B------:R-:W-:-:S04]  /*0fb0*/  @P3 FSEL R61, R61, RZ, P5 ;  /* 0x000000ff3d3d3208 */ /* 0x000fc80002800000 */
[----:B------:R-:W-:-:S03]  /*0fc0*/  @P3 F2FP.PACK_AB R61, RZ, R61 ;  /* 0x0000003dff3d323e */ /* 0x000fc600000000ff */
[----:B------:R-:W-:Y:S02]  /*0fd0*/  @P0 F2FP.PACK_AB R70, RZ, R70 ;  /* 0x00000046ff46023e */ /* 0x000fe400000000ff */
[----:B------:R-:W-:Y:S02]  /*0fe0*/  @P3 PRMT R36, R61, 0x7610, R36 ;  /* 0x000076103d243816 */ /* 0x000fe40000000024 */
[----:B------:R-:W-:Y:S01]  /*0ff0*/  @P0 PRMT R32, R70, 0x7610, R32 ;  /* 0x0000761046200816 */ /* 0x000fe20000000020 */
[----:B------:R-:W-:Y:S05]  /*1000*/  @P2 BRA `(.L_x_705) ;  /* 0x0000004000002947 */ /* 0x000fea0003800000 */
[----:B------:R-:W-:Y:S01]  /*1010*/  HFMA2.MMA R70, -RZ, RZ, 0, 0 ;  /* 0x00000000ff467435 */ /* 0x000fe200000001ff */
[----:B------:R-:W-:Y:S05]  /*1020*/  @!P4 BRA `(.L_x_706) ;  /* 0x000000700000c947 */ /* 0x000fea0003800000 */
[----:B-----5:R-:W-:Y:S01]  /*1030*/  HADD2.F32 R70, -RZ, R28.H1_H1 ;  /* 0x3000001cff467230 */ /* 0x020fe20000004100 */
[----:B------:R-:W-:Y:S05]  /*1040*/  BRA `(.L_x_706) ;  /* 0x0000005000007947 */ /* 0x000fea0003800000 */
.L_x_705:
[----:B------:R-:W-:-:S04]  /*1050*/  FFMA.FTZ R61, R59, R52, R53 ;  /* 0x000000343b3d7223 */ /* 0x000fc80000010035 */
[----:B------:R-:W-:Y:S01]  /*1060*/  FADD.FTZ R70, R46, -R61 ;  /* 0x8000003d2e467221 */ /* 0x000fe20000010000 */
[----:B-----5:R-:W-:-:S03]  /*1070*/  @P4 HADD2.F32 R61, -RZ, R28.H1_H1 ;  /* 0x3000001cff3d4230 */ /* 0x020fc60000004100 */
[----:B------:R-:W-:-:S04]  /*1080*/  FMUL.FTZ R70, R49, R70 ;  /* 0x0000004631467220 */ /* 0x000fc80000410000 */
[----:B------:R-:W-:Y:S02]  /*1090*/  @P4 FADD.FTZ R70, R70, R61 ;  /* 0x0000003d46464221 */ /* 0x000fe40000010000 */
.L_x_706:
[----:B------:R-:W-:Y:S05]  /*10a0*/  BSYNC B1 ;  /* 0x0000000000017941 */ /* 0x000fea0003800000 */
.L_x_704:
[----:B------:R-:W-:Y:S01]  /*10b0*/  @P3 FMUL.FTZ R61, R70, c[0x0][0x1ec] ;  /* 0x00007b00463d3a20 */ /* 0x000fe20000410000 */
[----:B------:R-:W-:Y:S01]  /*10c0*/  @P3 LOP3.LUT P5, RZ, R68, 0xff, RZ, 0xc0, !PT ;  /* 0x000000ff44ff3812 */ /* 0x000fe200078ac0ff */
[----:B------:R-:W-:Y:S01]  /*10d0*/  BSSY B1, `(.L_x_707) ;  /* 0x0000011000017945 */ /* 0x000fe20003800000 */
[----:B------:R-:W-:Y:S01]  /*10e0*/  @P0 F2FP.PACK_AB R70, RZ, R70 ;  /* 0x00000046ff46023e */ /* 0x000fe200000000ff */
[----:B------:R-:W-:-:S03]  /*10f0*/  @P3 FMUL.FTZ R61, R61, c[0x0][0x1e8] ;  /* 0x00007a003d3d3a20 */ /* 0x000fc60000410000 */
[----:B------:R-:W-:Y:S02]  /*1100*/  @P0 PRMT R32, R32, 0x5410, R70 ;  /* 0x0000541020200816 */ /* 0x000fe40000000046 */
[----:B------:R-:W-:-:S04]  /*1110*/  @P3 FSEL R61, R61, RZ, P5 ;  /* 0x000000ff3d3d3208 */ /* 0x000fc80002800000 */
[----:B------:R-:W-:-:S04]  /*1120*/  @P3 F2FP.PACK_AB R61, RZ, R61 ;  /* 0x0000003dff3d323e */ /* 0x000fc800000000ff */
[----:B------:R-:W-:Y:S01]  /*1130*/  @P3 PRMT R36, R36, 0x5410, R61 ;  /* 0x0000541024243816 */ /* 0x000fe2000000003d */
[----:B------:R-:W-:Y:S05]  /*1140*/  @P2 BRA `(.L_x_708) ;  /* 0x0000004000002947 */ /* 0x000fea0003800000 */
[----:B------:R-:W-:Y:S01]  /*1150*/  MOV R70, RZ ;  /* 0x000000ff00467202 */ /* 0x000fe20000000f00 */
[----:B------:R-:W-:Y:S05]  /*1160*/  @!P4 BRA `(.L_x_709) ;  /* 0x000000700000c947 */ /* 0x000fea0003800000 */
[----:B-----5:R-:W-:Y:S01]  /*1170*/  HADD2.F32 R70, -RZ, R29.H0_H0 ;  /* 0x2000001dff467230 */ /* 0x020fe20000004100 */
[----:B------:R-:W-:Y:S05]  /*1180*/  BRA `(.L_x_709) ;  /* 0x0000005000007947 */ /* 0x000fea0003800000 */
.L_x_708:
[----:B------:R-:W-:Y:S01]  /*1190*/  FFMA.FTZ R70, R58, R52, R53 ;  /* 0x000000343a467223 */ /* 0x000fe20000010035 */
[----:B-----5:R-:W-:-:S03]  /*11a0*/  @P4 HADD2.F32 R61, -RZ, R29.H0_H0 ;  /* 0x2000001dff3d4230 */ /* 0x020fc60000004100 */
[----:B------:R-:W-:-:S04]  /*11b0*/  FADD.FTZ R70, R45, -R70 ;  /* 0x800000462d467221 */ /* 0x000fc80000010000 */
[----:B------:R-:W-:-:S04]  /*11c0*/  FMUL.FTZ R70, R49, R70 ;  /* 0x0000004631467220 */ /* 0x000fc80000410000 */
[----:B------:R-:W-:Y:S02]  /*11d0*/  @P4 FADD.FTZ R70, R70, R61 ;  /* 0x0000003d46464221 */ /* 0x000fe40000010000 */
.L_x_709:
[----:B------:R-:W-:Y:S05]  /*11e0*/  BSYNC B1 ;  /* 0x0000000000017941 */ /* 0x000fea0003800000 */
.L_x_707:
        /* <DEDUP_REMOVED lines=10> */
[----:B------:R-:W-:Y:S01]  /*1290*/  IMAD.MOV.U32 R70, RZ, RZ, RZ ;  /* 0x000000ffff467224 */ /* 0x000fe200078e00ff */
[----:B------:R-:W-:Y:S05]  /*12a0*/  @!P4 BRA `(.L_x_712) ;  /* 0x000000700000c947 */ /* 0x000fea0003800000 */
[----:B-----5:R-:W-:Y:S01]  /*12b0*/  HADD2.F32 R70, -RZ, R29.H1_H1 ;  /* 0x3000001dff467230 */ /* 0x020fe20000004100 */
[----:B------:R-:W-:Y:S05]  /*12c0*/  BRA `(.L_x_712) ;  /* 0x0000005000007947 */ /* 0x000fea0003800000 */
.L_x_711:
[----:B------:R-:W-:-:S04]  /*12d0*/  FFMA.FTZ R61, R57, R52, R53 ;  /* 0x00000034393d7223 */ /* 0x000fc80000010035 */
[----:B------:R-:W-:Y:S01]  /*12e0*/  FADD.FTZ R70, R44, -R61 ;  /* 0x8000003d2c467221 */ /* 0x000fe20000010000 */
[----:B-----5:R-:W-:-:S03]  /*12f0*/  @P4 HADD2.F32 R61, -RZ, R29.H1_H1 ;  /* 0x3000001dff3d4230 */ /* 0x020fc60000004100 */
[----:B------:R-:W-:-:S04]  /*1300*/  FMUL.FTZ R70, R49, R70 ;  /* 0x0000004631467220 */ /* 0x000fc80000410000 */
[----:B------:R-:W-:Y:S02]  /*1310*/  @P4 FADD.FTZ R70, R70, R61 ;  /* 0x0000003d46464221 */ /* 0x000fe40000010000 */
.L_x_712:
[----:B------:R-:W-:Y:S05]  /*1320*/  BSYNC B1 ;  /* 0x0000000000017941 */ /* 0x000fea0003800000 */
.L_x_710:
        /* <DEDUP_REMOVED lines=10> */
[----:B------:R-:W-:Y:S01]  /*13d0*/  HFMA2.MMA R70, -RZ, RZ, 0, 0 ;  /* 0x00000000ff467435 */ /* 0x000fe200000001ff */
[----:B------:R-:W-:Y:S05]  /*13e0*/  @!P4 BRA `(.L_x_715) ;  /* 0x000000700000c947 */ /* 0x000fea0003800000 */
[----:B-----5:R-:W-:Y:S01]  /*13f0*/  HADD2.F32 R70, -RZ, R30.H0_H0 ;  /* 0x2000001eff467230 */ /* 0x020fe20000004100 */
[----:B------:R-:W-:Y:S05]  /*1400*/  BRA `(.L_x_715) ;  /* 0x0000005000007947 */ /* 0x000fea0003800000 */
.L_x_714:
[----:B------:R-:W-:Y:S01]  /*1410*/  FFMA.FTZ R70, R56, R52, R53 ;  /* 0x0000003438467223 */ /* 0x000fe20000010035 */
[----:B-----5:R-:W-:-:S03]  /*1420*/  @P4 HADD2.F32 R61, -RZ, R30.H0_H0 ;  /* 0x2000001eff3d4230 */ /* 0x020fc60000004100 */
[----:B------:R-:W-:-:S04]  /*1430*/  FADD.FTZ R70, R43, -R70 ;  /* 0x800000462b467221 */ /* 0x000fc80000010000 */
[----:B------:R-:W-:-:S04]  /*1440*/  FMUL.FTZ R70, R49, R70 ;  /* 0x0000004631467220 */ /* 0x000fc80000410000 */
[----:B------:R-:W-:Y:S02]  /*1450*/  @P4 FADD.FTZ R70, R70, R61 ;  /* 0x0000003d46464221 */ /* 0x000fe40000010000 */
.L_x_715:
[----:B------:R-:W-:Y:S05]  /*1460*/  BSYNC B1 ;  /* 0x0000000000017941 */ /* 0x000fea0003800000 */
.L_x_713:
        /* <DEDUP_REMOVED lines=12> */
[----:B-----5:R-:W-:Y:S01]  /*1530*/  HADD2.F32 R70, -RZ, R30.H1_H1 ;  /* 0x3000001eff467230 */ /* 0x020fe20000004100 */
[----:B------:R-:W-:Y:S05]  /*1540*/  BRA `(.L_x_718) ;  /* 0x0000005000007947 */ /* 0x000fea0003800000 */
.L_x_717:
[----:B------:R-:W-:-:S04]  /*1550*/  FFMA.FTZ R61, R55, R52, R53 ;  /* 0x00000034373d7223 */ /* 0x000fc80000010035 */
[----:B------:R-:W-:Y:S01]  /*1560*/  FADD.FTZ R70, R42, -R61 ;  /* 0x8000003d2a467221 */ /* 0x000fe20000010000 */
[----:B-----5:R-:W-:-:S03]  /*1570*/  @P4 HADD2.F32 R61, -RZ, R30.H1_H1 ;  /* 0x3000001eff3d4230 */ /* 0x020fc60000004100 */
[----:B------:R-:W-:-:S04]  /*1580*/  FMUL.FTZ R70, R49, R70 ;  /* 0x0000004631467220 */ /* 0x000fc80000410000 */
[----:B------:R-:W-:Y:S02]  /*1590*/  @P4 FADD.FTZ R70, R70, R61 ;  /* 0x0000003d46464221 */ /* 0x000fe40000010000 */
.L_x_718:
[----:B------:R-:W-:Y:S05]  /*15a0*/  BSYNC B1 ;  /* 0x0000000000017941 */ /* 0x000fea0003800000 */
.L_x_716:
        /* <DEDUP_REMOVED lines=12> */
[----:B-----5:R-:W-:Y:S01]  /*1670*/  HADD2.F32 R70, -RZ, R31.H0_H0 ;  /* 0x2000001fff467230 */ /* 0x020fe20000004100 */
[----:B------:R-:W-:Y:S05]  /*1680*/  BRA `(.L_x_721) ;  /* 0x0000005000007947 */ /* 0x000fea0003800000 */
.L_x_720:
[----:B------:R-:W-:Y:S01]  /*1690*/  FFMA.FTZ R70, R54, R52, R53 ;  /* 0x0000003436467223 */ /* 0x000fe20000010035 */
[----:B-----5:R-:W-:-:S03]  /*16a0*/  @P4 HADD2.F32 R61, -RZ, R31.H0_H0 ;  /* 0x2000001fff3d4230 */ /* 0x020fc60000004100 */
[----:B------:R-:W-:-:S04]  /*16b0*/  FADD.FTZ R70, R41, -R70 ;  /* 0x8000004629467221 */ /* 0x000fc80000010000 */
[----:B------:R-:W-:-:S04]  /*16c0*/  FMUL.FTZ R70, R49, R70 ;  /* 0x0000004631467220 */ /* 0x000fc80000410000 */
[----:B------:R-:W-:Y:S02]  /*16d0*/  @P4 FADD.FTZ R70, R70, R61 ;  /* 0x0000003d46464221 */ /* 0x000fe40000010000 */
.L_x_721:
[----:B------:R-:W-:Y:S05]  /*16e0*/  BSYNC B1 ;  /* 0x0000000000017941 */ /* 0x000fea0003800000 */
.L_x_719:
        /* <DEDUP_REMOVED lines=12> */
[----:B-----5:R-:W-:Y:S01]  /*17b0*/  HADD2.F32 R49, -RZ, R31.H1_H1 ;  /* 0x3000001fff317230 */ /* 0x020fe20000004100 */
[----:B------:R-:W-:Y:S05]  /*17c0*/  BRA `(.L_x_724) ;  /* 0x0000005000007947 */ /* 0x000fea0003800000 */
.L_x_723:
[----:B------:R-:W-:Y:S01]  /*17d0*/  FFMA.FTZ R53, R51, R52, R53 ;  /* 0x0000003433357223 */ /* 0x000fe20000010035 */
[----:B-----5:R-:W-:-:S03]  /*17e0*/  @P4 HADD2.F32 R70, -RZ, R31.H1_H1 ;  /* 0x3000001fff464230 */ /* 0x020fc60000004100 */
[----:B------:R-:W-:-:S04]  /*17f0*/  FADD.FTZ R52, R40, -R53 ;  /* 0x8000003528347221 */ /* 0x000fc80000010000 */
[----:B------:R-:W-:-:S04]  /*1800*/  FMUL.FTZ R49, R49, R52 ;  /* 0x0000003431317220 */ /* 0x000fc80000410000 */
[----:B------:R-:W-:Y:S02]  /*1810*/  @P4 FADD.FTZ R49, R49, R70 ;  /* 0x0000004631314221 */ /* 0x000fe40000010000 */
.L_x_724:
[----:B------:R-:W-:Y:S05]  /*1820*/  BSYNC B1 ;  /* 0x0000000000017941 */ /* 0x000fea0003800000 */
.L_x_722:
[----:B------:R-:W-:Y:S01]  /*1830*/  @P3 FMUL.FTZ R52, R49, c[0x0][0x1ec] ;  /* 0x00007b0031343a20 */ /* 0x000fe20000410000 */
[----:B------:R-:W-:Y:S02]  /*1840*/  @P3 LOP3.LUT P2, RZ, R63, 0xff, RZ, 0xc0, !PT ;  /* 0x000000ff3fff3812 */ /* 0x000fe4000784c0ff */
[----:B------:R-:W-:Y:S01]  /*1850*/  @P0 MOV R72, 0x10 ;  /* 0x0000001000480802 */ /* 0x000fe20000000f00 */
[----:B------:R-:W-:Y:S01]  /*1860*/  @P3 FMUL.FTZ R52, R52, c[0x0][0x1e8] ;  /* 0x00007a0034343a20 */ /* 0x000fe20000410000 */
[----:B------:R-:W-:Y:S01]  /*1870*/  @P0 F2FP.PACK_AB R61, RZ, R49 ;  /* 0x00000031ff3d023e */ /* 0x000fe200000000ff */
[----:B------:R-:W-:-:S03]  /*1880*/  @P3 IMAD.MOV.U32 R49, RZ, RZ, 0x10 ;  /* 0x00000010ff313424 */ /* 0x000fc600078e00ff */
[----:B------:R-:W-:Y:S01]  /*1890*/  @P3 FSEL R52, R52, RZ, P2 ;  /* 0x000000ff34343208 */ /* 0x000fe20001000000 */
[----:B------:R-:W-:Y:S01]  /*18a0*/  @P3 IMAD.WIDE.U32 R48, R48, R49, c[0x0][0x248] ;  /* 0x0000920030303625 */ /* 0x000fe200078e0031 */
[----:B------:R-:W-:Y:S02]  /*18b0*/  @P0 PRMT R35, R35, 0x5410, R61 ;  /* 0x0000541023230816 */ /* 0x000fe4000000003d */
[----:B------:R-:W-:Y:S01]  /*18c0*/  @P3 F2FP.PACK_AB R70, RZ, R52 ;  /* 0x00000034ff46323e */ /* 0x000fe200000000ff */
[----:B------:R-:W-:-:S03]  /*18d0*/  @P0 IMAD.WIDE.U32 R52, R11, R72, c[0x0][0x258] ;  /* 0x000096000b340625 */ /* 0x000fc600078e0048 */
[----:B------:R-:W-:Y:S02]  /*18e0*/  @P3 PRMT R39, R39, 0x5410, R70 ;  /* 0x0000541027273816 */ /* 0x000fe40000000046 */
[----:B------:R0:W-:Y:S04]  /*18f0*/  @P0 STG.E.128 [R52.64], R32 ;  /* 0x0000002034000986 */ /* 0x0001e8000c101d04 */
[----:B------:R0:W-:Y:S02]  /*1900*/  @P3 STG.E.128 [R48.64], R36 ;  /* 0x0000002430003986 */ /* 0x0001e4000c101d04 */
.L_x_700:
[----:B------:R-:W-:Y:S05]  /*1910*/  BSYNC B0 ;  /* 0x0000000000007941 */ /* 0x000fea0003800000 */
.L_x_699:
[----:B------:R-:W-:-:S04]  /*1920*/  MOV R11, c[0x0][0x160] ;  /* 0x00005800000b7a02 */ /* 0x000fc80000000f00 */
[----:B------:R-:W-:-:S04]  /*1930*/  LEA R50, R11, R50, 0x2 ;  /* 0x000000320b327211 */ /* 0x000fc800078e10ff */
[----:B------:R-:W-:-:S13]  /*1940*/  ISETP.GE.AND P0, PT, R50, c[0x0][0x164], PT ;  /* 0x0000590032007a0c */ /* 0x000fda0003f06270 */
[----:B0123-5:R-:W-:Y:S01]  /*1950*/  @P0 CALL.REL.NOINC `(.L_x_693) ;  /* 0x0000001000000944 */ /* 0x02ffe20003c00000 */
[----:B------:R-:W-:Y:S05]  /*1960*/  BRA `(.L_x_725) ;  /* 0xffffe8d000007947 */ /* 0x000fea000383ffff */
.L_x_693:
[----:B0-----:R-:W0:Y:S01]  /*1970*/  S2R R28, SR_TID.X ;  /* 0x00000000001c7919 */ /* 0x001e220000002100 */
[----:B------:R-:W-:Y:S01]  /*1980*/  WARPSYNC 0xffffffff ;  /* 0xffffffff00007948 */ /* 0x000fe20003800000 */
[----:B0-----:R-:W-:-:S05]  /*1990*/  IMAD.SHL.U32 R0, R28, 0x20, RZ ;  /* 0x000000201c007824 */ /* 0x001fca00078e00ff */
        /* <DEDUP_REMOVED lines=27> */
[----:B------:R-:W-:Y:S02]  /*1b50*/  IADD3 R12, R12, c[0x0][0x168], RZ ;  /* 0x00005a000c0c7a10 */ /* 0x000fe40007ffe0ff */
[----:B------:R-:W-:Y:S02]  /*1b60*/  IADD3.X R15, RZ, RZ, RZ, P2, !PT ;  /* 0x000000ffff0f7210 */ /* 0x000fe400017fe4ff */
[----:B------:R-:W-:Y:S02]  /*1b70*/  LOP3.LUT P1, RZ, R12, 0xffffff80, RZ, 0xc0, !PT ;  /* 0xffffff800cff7812 */ /* 0x000fe4000782c0ff */
[C---:B------:R-:W-:Y:S02]  /*1b80*/  SHF.L.U64.HI R4, R0.reuse, 0x2, R15 ;  /* 0x0000000200047819 */ /* 0x040fe4000001020f */
[----:B------:R-:W-:Y:S01]  /*1b90*/  SHF.L.U32 R0, R0, 0x2, RZ ;  /* 0x0000000200007819 */ /* 0x000fe200000006ff */
[----:B------:R-:W0:Y:S01]  /*1ba0*/  LDS R8, [R28.X4] ;  /* 0x000000001c087984 */ /* 0x000e220000004800 */
[----:B------:R-:W-:-:S02]  /*1bb0*/  ISETP.GE.U32.AND P0, PT, R12, 0x100, PT ;  /* 0x000001000c00780c */ /* 0x000fc40003f06070 */
[C---:B------:R-:W-:Y:S01]  /*1bc0*/  IADD3 R12, P2, R0.reuse, c[0x0][0x228], RZ ;  /* 0x00008a00000c7a10 */ /* 0x040fe20007f5e0ff */
[----:B------:R-:W1:Y:S01]  /*1bd0*/  LDS R21, [R28.X4+0x400] ;  /* 0x000400001c157984 */ /* 0x000e620000004800 */
        /* <DEDUP_REMOVED lines=35> */
.L_x_697:
[----:B------:R-:W-:Y:S01]  /*1e10*/  HFMA2.MMA R73, -RZ, RZ, 0, 5.9604644775390625e-08 ;  /* 0x00000001ff497435 */ /* 0x000fe200000001ff */
[----:B------:R-:W-:Y:S01]  /*1e20*/  MOV R76, R61 ;  /* 0x0000003d004c7202 */ /* 0x000fe20000000f00 */
[----:B------:R-:W-:Y:S01]  /*1e30*/  IMAD.MOV.U32 R74, RZ, RZ, 0x1f ;  /* 0x0000001fff4a7424 */ /* 0x000fe200078e00ff */
[----:B------:R-:W-:-:S02]  /*1e40*/  MOV R71, 0xffffffff ;  /* 0xffffffff00477802 */ /* 0x000fc40000000f00 */
[----:B------:R-:W-:Y:S02]  /*1e50*/  MOV R52, 0x1e70 ;  /* 0x00001e7000347802 */ /* 0x000fe40000000f00 */
[----:B0----5:R-:W-:Y:S05]  /*1e60*/  CALL.REL.NOINC `($__internal_31_$__cuda_sm70_shflsync_bfly_p) ;  /* 0x0000046000007944 */ /* 0x021fea0003c00000 */
[----:B-1----:R-:W-:Y:S01]  /*1e70*/  MOV R72, R73 ;  /* 0x0000004900487202 */ /* 0x002fe20000000f00 */
[----:B0-----:R-:W-:Y:S05]  /*1e80*/  BRA `(.L_x_726) ;  /* 0xffffed7000007947 */ /* 0x001fea000383ffff */
.L_x_698:
[----:B------:R-:W-:Y:S01]  /*1e90*/  HFMA2.MMA R73, -RZ, RZ, 0, 5.9604644775390625e-08 ;  /* 0x00000001ff497435 */ /* 0x000fe200000001ff */
[----:B------:R-:W-:Y:S01]  /*1ea0*/  IMAD.MOV.U32 R76, RZ, RZ, R70 ;  /* 0x000000ffff4c7224 */ /* 0x000fe200078e0046 */
[----:B------:R-:W-:Y:S01]  /*1eb0*/  MOV R74, 0x1f ;  /* 0x0000001f004a7802 */ /* 0x000fe20000000f00 */
[----:B------:R-:W-:Y:S01]  /*1ec0*/  IMAD.MOV.U32 R71, RZ, RZ, -0x1 ;  /* 0xffffffffff477424 */ /* 0x000fe200078e00ff */
[----:B------:R-:W-:Y:S02]  /*1ed0*/  MOV R52, 0x1ef0 ;  /* 0x00001ef000347802 */ /* 0x000fe40000000f00 */
[----:B012--5:R-:W-:Y:S05]  /*1ee0*/  CALL.REL.NOINC `($__internal_31_$__cuda_sm70_shflsync_bfly_p) ;  /* 0x000003e000007944 */ /* 0x027fea0003c00000 */
[----:B------:R-:W-:Y:S01]  /*1ef0*/  FADD.FTZ R61, R72, R61 ;  /* 0x0000003d483d7221 */ /* 0x000fe20000010000 */
[----:B0-----:R-:W-:Y:S01]  /*1f00*/  MOV R74, 0x1f ;  /* 0x0000001f004a7802 */ /* 0x001fe20000000f00 */
[----:B-1----:R-:W-:Y:S01]  /*1f10*/  FADD.FTZ R70, R70, R73 ;  /* 0x0000004946467221 */ /* 0x002fe20000010000 */
[----:B------:R-:W-:Y:S01]  /*1f20*/  HFMA2.MMA R73, -RZ, RZ, 0, 1.1920928955078125e-07 ;  /* 0x00000002ff497435 */ /* 0x000fe200000001ff */
[----:B------:R-:W-:Y:S01]  /*1f30*/  IMAD.MOV.U32 R71, RZ, RZ, -0x1 ;  /* 0xffffffffff477424 */ /* 0x000fe200078e00ff */
[----:B------:R-:W-:-:S02]  /*1f40*/  MOV R76, R61 ;  /* 0x0000003d004c7202 */ /* 0x000fc40000000f00 */
[----:B------:R-:W-:Y:S02]  /*1f50*/  MOV R52, 0x1f70 ;  /* 0x00001f7000347802 */ /* 0x000fe40000000f00 */
[----:B------:R-:W-:Y:S05]  /*1f60*/  CALL.REL.NOINC `($__internal_31_$__cuda_sm70_shflsync_bfly_p) ;  /* 0x0000036000007944 */ /* 0x000fea0003c00000 */
[----:B-1----:R-:W-:Y:S01]  /*1f70*/  MOV R72, R73 ;  /* 0x0000004900487202 */ /* 0x002fe20000000f00 */
[----:B------:R-:W-:Y:S01]  /*1f80*/  HFMA2.MMA R73, -RZ, RZ, 0, 1.1920928955078125e-07 ;  /* 0x00000002ff497435 */ /* 0x000fe200000001ff */
[----:B0-----:R-:W-:Y:S01]  /*1f90*/  IMAD.MOV.U32 R76, RZ, RZ, R70 ;  /* 0x000000ffff4c7224 */ /* 0x001fe200078e0046 */
[----:B------:R-:W-:Y:S01]  /*1fa0*/  MOV R74, 0x1f ;  /* 0x0000001f004a7802 */ /* 0x000fe20000000f00 */
[----:B------:R-:W-:Y:S01]  /*1fb0*/  IMAD.MOV.U32 R71, RZ, RZ, -0x1 ;  /* 0xffffffffff477424 */ /* 0x000fe200078e00ff */
[----:B------:R-:W-:Y:S02]  /*1fc0*/  MOV R52, 0x1fe0 ;  /* 0x00001fe000347802 */ /* 0x000fe40000000f00 */
[----:B------:R-:W-:Y:S05]  /*1fd0*/  CALL.REL.NOINC `($__internal_31_$__cuda_sm70_shflsync_bfly_p) ;  /* 0x000002f000007944 */ /* 0x000fea0003c00000 */
[----:B------:R-:W-:Y:S01]  /*1fe0*/  FADD.FTZ R61, R72, R61 ;  /* 0x0000003d483d7221 */ /* 0x000fe20000010000 */
[----:B0-----:R-:W-:Y:S01]  /*1ff0*/  MOV R74, 0x1f ;  /* 0x0000001f004a7802 */ /* 0x001fe20000000f00 */
[----:B-1----:R-:W-:Y:S01]  /*2000*/  FADD.FTZ R70, R70, R73 ;  /* 0x0000004946467221 */ /* 0x002fe20000010000 */
[----:B------:R-:W-:Y:S01]  /*2010*/  HFMA2.MMA R73, -RZ, RZ, 0, 2.384185791015625e-07 ;  /* 0x00000004ff497435 */ /* 0x000fe200000001ff */
[----:B------:R-:W-:Y:S01]  /*2020*/  IMAD.MOV.U32 R71, RZ, RZ, -0x1 ;  /* 0xffffffffff477424 */ /* 0x000fe200078e00ff */
[----:B------:R-:W-:-:S02]  /*2030*/  MOV R76, R61 ;  /* 0x0000003d004c7202 */ /* 0x000fc40000000f00 */
[----:B------:R-:W-:Y:S02]  /*2040*/  MOV R52, 0x2060 ;  /* 0x0000206000347802 */ /* 0x000fe40000000f00 */
[----:B------:R-:W-:Y:S05]  /*2050*/  CALL.REL.NOINC `($__internal_31_$__cuda_sm70_shflsync_bfly_p) ;  /* 0x0000027000007944 */ /* 0x000fea0003c00000 */
[----:B-1----:R-:W-:Y:S01]  /*2060*/  MOV R72, R73 ;  /* 0x0000004900487202 */ /* 0x002fe20000000f00 */
[----:B------:R-:W-:Y:S01]  /*2070*/  HFMA2.MMA R73, -RZ, RZ, 0, 2.384185791015625e-07 ;  /* 0x00000004ff497435 */ /* 0x000fe200000001ff */
        /* <DEDUP_REMOVED lines=8> */
[----:B------:R-:W-:Y:S01]  /*2100*/  HFMA2.MMA R73, -RZ, RZ, 0, 4.76837158203125e-07 ;  /* 0x00000008ff497435 */ /* 0x000fe200000001ff */
[----:B------:R-:W-:Y:S01]  /*2110*/  IMAD.MOV.U32 R71, RZ, RZ, -0x1 ;  /* 0xffffffffff477424 */ /* 0x000fe200078e00ff */
[----:B------:R-:W-:-:S02]  /*2120*/  MOV R76, R61 ;  /* 0x0000003d004c7202 */ /* 0x000fc40000000f00 */
[----:B------:R-:W-:Y:S02]  /*2130*/  MOV R52, 0x2150 ;  /* 0x0000215000347802 */ /* 0x000fe40000000f00 */
[----:B------:R-:W-:Y:S05]  /*2140*/  CALL.REL.NOINC `($__internal_31_$__cuda_sm70_shflsync_bfly_p) ;  /* 0x0000018000007944 */ /* 0x000fea0003c00000 */
[----:B-1----:R-:W-:Y:S01]  /*2150*/  MOV R72, R73 ;  /* 0x0000004900487202 */ /* 0x002fe20000000f00 */
[----:B------:R-:W-:Y:S01]  /*2160*/  HFMA2.MMA R73, -RZ, RZ, 0, 4.76837158203125e-07 ;  /* 0x00000008ff497435 */ /* 0x000fe200000001ff */
        /* <DEDUP_REMOVED lines=8> */
[----:B------:R-:W-:Y:S01]  /*21f0*/  HFMA2.MMA R73, -RZ, RZ, 0, 9.5367431640625e-07 ;  /* 0x00000010ff497435 */ /* 0x000fe200000001ff */
[----:B------:R-:W-:Y:S01]  /*2200*/  IMAD.MOV.U32 R71, RZ, RZ, -0x1 ;  /* 0xffffffffff477424 */ /* 0x000fe200078e00ff */
[----:B------:R-:W-:-:S02]  /*2210*/  MOV R76, R61 ;  /* 0x0000003d004c7202 */ /* 0x000fc40000000f00 */
[----:B------:R-:W-:Y:S02]  /*2220*/  MOV R52, 0x2240 ;  /* 0x0000224000347802 */ /* 0x000fe40000000f00 */
[----:B------:R-:W-:Y:S05]  /*2230*/  CALL.REL.NOINC `($__internal_31_$__cuda_sm70_shflsync_bfly_p) ;  /* 0x0000009000007944 */ /* 0x000fea0003c00000 */
[----:B-1----:R-:W-:Y:S01]  /*2240*/  MOV R72, R73 ;  /* 0x0000004900487202 */ /* 0x002fe20000000f00 */
[----:B------:R-:W-:Y:S01]  /*2250*/  HFMA2.MMA R73, -RZ, RZ, 0, 9.5367431640625e-07 ;  /* 0x00000010ff497435 */ /* 0x000fe200000001ff */
[----:B0-----:R-:W-:Y:S01]  /*2260*/  IMAD.MOV.U32 R76, RZ, RZ, R70 ;  /* 0x000000ffff4c7224 */ /* 0x001fe200078e0046 */
[----:B------:R-:W-:Y:S01]  /*2270*/  MOV R74, 0x1f ;  /* 0x0000001f004a7802 */ /* 0x000fe20000000f00 */
[----:B------:R-:W-:Y:S01]  /*2280*/  IMAD.MOV.U32 R71, RZ, RZ, -0x1 ;  /* 0xffffffffff477424 */ /* 0x000fe200078e00ff */
[----:B------:R-:W-:Y:S02]  /*2290*/  MOV R52, 0x22b0 ;  /* 0x000022b000347802 */ /* 0x000fe40000000f00 */
[----:B------:R-:W-:Y:S05]  /*22a0*/  CALL.REL.NOINC `($__internal_31_$__cuda_sm70_shflsync_bfly_p) ;  /* 0x0000002000007944 */ /* 0x000fea0003c00000 */
[----:B-1----:R-:W-:Y:S01]  /*22b0*/  MOV R53, R73 ;  /* 0x0000004900357202 */ /* 0x002fe20000000f00 */
[----:B0-----:R-:W-:Y:S05]  /*22c0*/  BRA `(.L_x_727) ;  /* 0xffffea5000007947 */ /* 0x001fea000383ffff */
        .weak           $__internal_31_$__cuda_sm70_shflsync_bfly_p
        .type           $__internal_31_$__cuda_sm70_shflsync_bfly_p,@function
        .size           $__internal_31_$__cuda_sm70_shflsync_bfly_p,(.L_x_4411 - $__internal_31_$__cuda_sm70_shflsync_bfly_p)
$__internal_31_$__cuda_sm70_shflsync_bfly_p:
[----:B------:R-:W-:Y:S01]  /*22d0*/  HFMA2.MMA R53, -RZ, RZ, 0, 0 ;  /* 0x00000000ff357435 */ /* 0x000fe200000001ff */
[----:B------:R-:W-:Y:S04]  /*22e0*/  WARPSYNC R71 ;  /* 0x0000004700007348 */ /* 0x000fe80003800000 */
[----:B------:R0:W1:Y:S01]  /*22f0*/  SHFL.BFLY PT, R73, R76, R73, R74 ;  /* 0x0c0000494c497389 */ /* 0x00006200000e004a */
[----:B------:R-:W-:Y:S05]  /*2300*/  RET.REL.NODEC R52 `(_ZN10layer_norm13ln_bwd_kernelINS_13Kernel_traitsI6__halfS2_S2_S2_fjLj256ELj1ELj4ELj1ELj16ENS_18Kernel_traits_baseILj256ES2_S2_S2_S2_fjLj128EEEEELb1ELb0ELb1ELb0EEEvNS_9BwdParamsE) ;  /* 0xffffdcf034007950 */ /* 0x000fea0003c3ffff */
.L_x_728:
        /* <DEDUP_REMOVED lines=15> */
.L_x_4411:


//--------------------- .text._ZN10layer_norm22ln_bwd_finalize_kernelINS_22Kernel_traits_finalizeILj256E6__halfS2_S2_S2_fjLb0ELj1024ELj4ENS_18Kernel_traits_baseILj256ES2_S2_S2_S2_fjLj1024EEEEELb0ELb1EEEvNS_9BwdParamsE --------------------------
	.section	.text._ZN10layer_norm22ln_bwd_finalize_kernelINS_22Kernel_traits_finalizeILj256E6__halfS2_S2_S2_fjLb0ELj1024ELj4ENS_18Kernel_traits_baseILj256ES2_S2_S2_S2_fjLj1024EEEEELb0ELb1EEEvNS_9BwdParamsE,"ax",@progbits
	.sectioninfo	@"SHI_REGISTERS=32"
	.align	128
        .global         _ZN10layer_norm22ln_bwd_finalize_kernelINS_22Kernel_traits_finalizeILj256E6__halfS2_S2_S2_fjLb0ELj1024ELj4ENS_18Kernel_traits_baseILj256ES2_S2_S2_S2_fjLj1024EEEEELb0ELb1EEEvNS_9BwdParamsE
        .type           _ZN10layer_norm22ln_bwd_finalize_kernelINS_22Kernel_traits_finalizeILj256E6__halfS2_S2_S2_fjLb0ELj1024ELj4ENS_18Kernel_traits_baseILj256ES2_S2_S2_S2_fjLj1024EEEEELb0ELb1EEEvNS_9BwdParamsE,@function
        .size           _ZN10layer_norm22ln_bwd_finalize_kernelINS_22Kernel_traits_finalizeILj256E6__halfS2_S2_S2_fjLb0ELj1024ELj4ENS_18Kernel_traits_baseILj256ES2_S2_S2_S2_fjLj1024EEEEELb0ELb1EEEvNS_9BwdParamsE,(.L_x_4412 - _ZN10layer_norm22ln_bwd_finalize_kernelINS_22Kernel_traits_finalizeILj256E6__halfS2_S2_S2_fjLb0ELj1024ELj4ENS_18Kernel_traits_baseILj256ES2_S2_S2_S2_fjLj1024EEEEELb0ELb1EEEvNS_9BwdParamsE)
        .other          _ZN10layer_norm22ln_bwd_finalize_kernelINS_22Kernel_traits_finalizeILj256E6__halfS2_S2_S2_fjLb0ELj1024ELj4ENS_18Kernel_traits_baseILj256ES2_S2_S2_S2_fjLj1024EEEEELb0ELb1EEEvNS_9BwdParamsE,@"STO_CUDA_ENTRY STV_DEFAULT"
_ZN10layer_norm22ln_bwd_finalize_kernelINS_22Kernel_traits_finalizeILj256E6__halfS2_S2_S2_fjLb0ELj1024ELj4ENS_18Kernel_traits_baseILj256ES2_S2_S2_S2_fjLj1024EEEEELb0ELb1EEEvNS_9BwdParamsE:
.text._ZN10layer_norm22ln_bwd_finalize_kernelINS_22Kernel_traits_finalizeILj256E6__halfS2_S2_S2_fjLb0ELj1024ELj4ENS_18Kernel_traits_baseILj256ES2_S2_S2_S2_fjLj1024EEEEELb0ELb1EEEvNS_9BwdParamsE:
        /* <DEDUP_REMOVED lines=19> */
.L_x_741:
        /* <DEDUP_REMOVED lines=27> */
.L_x_733:
        /* <DEDUP_REMOVED lines=35> */
.L_x_732:
[----:B------:R-:W-:Y:S05]  /*0510*/  BSYNC B1 ;  /* 0x0000000000017941 */ /* 0x000fea0003800000 */
.L_x_731:
        /* <DEDUP_REMOVED lines=23> */
.L_x_735:
[----:B------:R-:W-:Y:S05]  /*0690*/  BSYNC B1 ;  /* 0x0000000000017941 */ /* 0x000fea0003800000 */
.L_x_734:
        /* <DEDUP_REMOVED lines=10> */
.L_x_730:
[----:B------:R-:W-:Y:S05]  /*0740*/  BSYNC B0 ;  /* 0x0000000000007941 */ /* 0x000fea0003800000 */
.L_x_729:
        /* <DEDUP_REMOVED lines=11> */
.L_x_742:
        /* <DEDUP_REMOVED lines=18> */
.L_x_743:
[----:B------:R-:W-:Y:S01]  /*0920*/  @!P1 SHF.R.U32.HI R2, RZ, 0x3, R0 ;  /* 0x00000003ff029819 */ /* 0x000fe20000011600 */
[----:B---3--:R-:W-:Y:S02]  /*0930*/  FADD.FTZ R5, R5, R10 ;  /* 0x0000000a05057221 */ /* 0x008fe40000010000 */
[----:B--2---:R-:W-:Y:S01]  /*0940*/  FADD.FTZ R7, R7, R4 ;  /* 0x0000000407077221 */ /* 0x004fe20000010000 */
[----:B------:R-:W-:-:S05]  /*0950*/  @!P1 LOP3.LUT R2, R2, 0x1ffffffc, RZ, 0xc0, !PT ;  /* 0x1ffffffc02029812 */ /* 0x000fca00078ec0ff */
[----:B------:R2:W-:Y:S04]  /*0960*/  @!P1 STS [R2+0x2000], R5 ;  /* 0x0020000502009388 */ /* 0x0005e80000000800 */
[----:B------:R2:W-:Y:S02]  /*0970*/  @!P1 STS [R2+0x2080], R7 ;  /* 0x0020800702009388 */ /* 0x0005e40000000800 */
.L_x_736:
[----:B0-----:R-:W-:Y:S01]  /*0980*/  WARPSYNC 0xffffffff ;  /* 0xffffffff00007948 */ /* 0x001fe20003800000 */
[----:B------:R-:W-:Y:S06]  /*0990*/  BAR.SYNC.DEFER_BLOCKING 0x0 ;  /* 0x0000000000007b1d */ /* 0x000fec0000010000 */
[----:B------:R-:W-:Y:S01]  /*09a0*/  BSSY B0, `(.L_x_739) ;  /* 0x000000b000007945 */ /* 0x000fe20003800000 */
[----:B------:R-:W-:Y:S05]  /*09b0*/  @!P0 BRA `(.L_x_740) ;  /* 0x0000009000008947 */ /* 0x000fea0003800000 */
[----:B--2---:R-:W0:Y:S01]  /*09c0*/  LDS.64 R2, [R16.X8+0x2000] ;  /* 0x0020000010027984 */ /* 0x004e220000008a00 */
[----:B------:R-:W-:-:S03]  /*09d0*/  HFMA2.MMA R6, -RZ, RZ, 0, 2.384185791015625e-07 ;  /* 0x00000004ff067435 */ /* 0x000fc600000001ff */
[----:B-1----:R-:W1:Y:S01]  /*09e0*/  LDS.64 R4, [R16.X8+0x2080] ;  /* 0x0020800010047984 */ /* 0x002e620000008a00 */
[----:B0-----:R-:W-:-:S06]  /*09f0*/  F2FP.PACK_AB R7, R3, R2 ;  /* 0x000000020307723e */ /* 0x001fcc00000000ff */
[----:B------:R-:W-:Y:S01]  /*0a00*/  IMAD.WIDE.U32 R2, R19, R6, c[0x0][0x268] ;  /* 0x00009a0013027625 */ /* 0x000fe200078e0006 */
[----:B-1----:R-:W-:-:S03]  /*0a10*/  F2FP.PACK_AB R9, R5, R4 ;  /* 0x000000040509723e */ /* 0x002fc600000000ff */
[----:B------:R-:W-:Y:S01]  /*0a20*/  IMAD.WIDE.U32 R4, R19, R6, c[0x0][0x260] ;  /* 0x0000980013047625 */ /* 0x000fe200078e0006 */
[----:B------:R0:W-:Y:S04]  /*0a30*/  STG.E [R2.64], R7 ;  /* 0x0000000702007986 */ /* 0x0001e8000c101904 */
[----:B------:R0:W-:Y:S02]  /*0a40*/  STG.E [R4.64], R9 ;  /* 0x0000000904007986 */ /* 0x0001e4000c101904 */
.L_x_740:
[----:B------:R-:W-:Y:S05]  /*0a50*/  BSYNC B0 ;  /* 0x0000000000007941 */ /* 0x000fea0003800000 */
.L_x_739:
[C---:B------:R-:W-:Y:S02]  /*0a60*/  ISETP.GT.U32.AND P1, PT, R18.reuse, -0x101, PT ;  /* 0xfffffeff1200780c */ /* 0x040fe40003f24070 */
[----:B------:R-:W-:Y:S02]  /*0a70*/  IADD3 R18, R18, 0x100, RZ ;  /* 0x0000010012127810 */ /* 0x000fe40007ffe0ff */
[----:B------:R-:W-:-:S09]  /*0a80*/  IADD3 R19, R19, 0x80, RZ ;  /* 0x0000008013137810 */ /* 0x000fd20007ffe0ff */
[----:B012---:R-:W-:Y:S05]  /*0a90*/  @P1 BRA `(.L_x_741) ;  /* 0xfffff69000001947 */ /* 0x007fea000383ffff */
[----:B------:R-:W-:Y:S05]  /*0aa0*/  EXIT ;  /* 0x000000000000794d */ /* 0x000fea0003800000 */
.L_x_737:
[----:B--2---:R-:W-:Y:S01]  /*0ab0*/  IMAD.MOV.U32 R10, RZ, RZ, R4 ;  /* 0x000000ffff0a7224 */ /* 0x004fe200078e0004 */
[----:B------:R-:W-:Y:S01]  /*0ac0*/  MOV R9, 0x1 ;  /* 0x0000000100097802 */ /* 0x000fe20000000f00 */
[----:B------:R-:W-:Y:S01]  /*0ad0*/  IMAD.MOV.U32 R6, RZ, RZ, 0x1f ;  /* 0x0000001fff067424 */ /* 0x000fe200078e00ff */
[----:B------:R-:W-:Y:S02]  /*0ae0*/  MOV R11, 0xffffffff ;  /* 0xffffffff000b7802 */ /* 0x000fe40000000f00 */
[----:B------:R-:W-:Y:S02]  /*0af0*/  MOV R2, 0xb10 ;  /* 0x00000b1000027802 */ /* 0x000fe40000000f00 */
[----:B01----:R-:W-:Y:S05]  /*0b00*/  CALL.REL.NOINC `($__internal_32_$__cuda_sm70_shflsync_bfly_p) ;  /* 0x000003c000007944 */ /* 0x003fea0003c00000 */
[----:B-1----:R-:W-:Y:S01]  /*0b10*/  IMAD.MOV.U32 R3, RZ, RZ, R6 ;  /* 0x000000ffff037224 */ /* 0x002fe200078e0006 */
[----:B0-----:R-:W-:Y:S05]  /*0b20*/  BRA `(.L_x_742) ;  /* 0xfffffcd000007947 */ /* 0x001fea000383ffff */
.L_x_738:
[----:B------:R-:W-:Y:S01]  /*0b30*/  HFMA2.MMA R6, -RZ, RZ, 0, 1.847743988037109375e-06 ;  /* 0x0000001fff067435 */ /* 0x000fe200000001ff */
[----:B------:R-:W-:Y:S01]  /*0b40*/  MOV R10, R13 ;  /* 0x0000000d000a7202 */ /* 0x000fe20000000f00 */
[----:B------:R-:W-:Y:S01]  /*0b50*/  IMAD.MOV.U32 R9, RZ, RZ, 0x2 ;  /* 0x00000002ff097424 */ /* 0x000fe200078e00ff */
[----:B------:R-:W-:Y:S01]  /*0b60*/  MOV R2, 0xb90 ;  /* 0x00000b9000027802 */ /* 0x000fe20000000f00 */
[----:B------:R-:W-:-:S02]  /*0b70*/  IMAD.MOV.U32 R11, RZ, RZ, -0x1 ;  /* 0xffffffffff0b7424 */ /* 0x000fc400078e00ff */
[----:B012---:R-:W-:Y:S05]  /*0b80*/  CALL.REL.NOINC `($__internal_32_$__cuda_sm70_shflsync_bfly_p) ;  /* 0x0000034000007944 */ /* 0x007fea0003c00000 */
[----:B01----:R-:W-:Y:S01]  /*0b90*/  FADD.FTZ R10, R13, R6 ;  /* 0x000000060d0a7221 */ /* 0x003fe20000010000 */
[----:B------:R-:W-:Y:S01]  /*0ba0*/  HFMA2.MMA R6, -RZ, RZ, 0, 1.847743988037109375e-06 ;  /* 0x0000001fff067435 */ /* 0x000fe200000001ff */
[----:B------:R-:W-:Y:S01]  /*0bb0*/  MOV R9, 0x4 ;  /* 0x0000000400097802 */ /* 0x000fe20000000f00 */
[----:B------:R-:W-:Y:S01]  /*0bc0*/  IMAD.MOV.U32 R11, RZ, RZ, -0x1 ;  /* 0xffffffffff0b7424 */ /* 0x000fe200078e00ff */
[----:B------:R-:W-:-:S03]  /*0bd0*/  MOV R2, 0xbf0 ;  /* 0x00000bf000027802 */ /* 0x000fc60000000f00 */
[----:B------:R-:W-:Y:S05]  /*0be0*/  CALL.REL.NOINC `($__internal_32_$__cuda_sm70_shflsync_bfly_p) ;  /* 0x000002e000007944 */ /* 0x000fea0003c00000 */
[----:B01----:R-:W-:Y:S01]  /*0bf0*/  FADD.FTZ R10, R10, R6 ;  /* 0x000000060a0a7221 */ /* 0x003fe20000010000 */
[----:B------:R-:W-:Y:S01]  /*0c00*/  HFMA2.MMA R6, -RZ, RZ, 0, 1.847743988037109375e-06 ;  /* 0x0000001fff067435 */ /* 0x000fe200000001ff */
[----:B------:R-:W-:Y:S01]  /*0c10*/  MOV R9, 0x8 ;  /* 0x0000000800097802 */ /* 0x000fe20000000f00 */
[----:B------:R-:W-:Y:S01]  /*0c20*/  IMAD.MOV.U32 R11, RZ, RZ, -0x1 ;  /* 0xffffffffff0b7424 */ /* 0x000fe200078e00ff */
[----:B------:R-:W-:-:S03]  /*0c30*/  MOV R2, 0xc50 ;  /* 0x00000c5000027802 */ /* 0x000fc60000000f00 */
[----:B------:R-:W-:Y:S05]  /*0c40*/  CALL.REL.NOINC `($__internal_32_$__cuda_sm70_shflsync_bfly_p) ;  /* 0x0000028000007944 */ /* 0x000fea0003c00000 */
[----:B-1----:R-:W-:Y:S01]  /*0c50*/  FADD.FTZ R4, R10, R6 ;  /* 0x000000060a047221 */ /* 0x002fe20000010000 */
[----:B------:R-:W-:Y:S01]  /*0c60*/  HFMA2.MMA R6, -RZ, RZ, 0, 1.847743988037109375e-06 ;  /* 0x0000001fff067435 */ /* 0x000fe200000001ff */
[----:B0-----:R-:W-:Y:S01]  /*0c70*/  MOV R9, 0x10 ;  /* 0x0000001000097802 */ /* 0x001fe20000000f00 */
[----:B------:R-:W-:Y:S01]  /*0c80*/  IMAD.MOV.U32 R11, RZ, RZ, -0x1 ;  /* 0xffffffffff0b7424 */ /* 0x000fe200078e00ff */
[----:B------:R-:W-:-:S02]  /*0c90*/  MOV R2, 0xcc0 ;  /* 0x00000cc000027802 */ /* 0x000fc40000000f00 */
[----:B------:R-:W-:Y:S02]  /*0ca0*/  MOV R10, R4 ;  /* 0x00000004000a7202 */ /* 0x000fe40000000f00 */
[----:B------:R-:W-:Y:S05]  /*0cb0*/  CALL.REL.NOINC `($__internal_32_$__cuda_sm70_shflsync_bfly_p) ;  /* 0x0000021000007944 */ /* 0x000fea0003c00000 */
[----:B0-----:R-:W-:Y:S01]  /*0cc0*/  HFMA2.MMA R9, -RZ, RZ, 0, 5.9604644775390625e-08 ;  /* 0x00000001ff097435 */ /* 0x001fe200000001ff */
[----:B-1----:R-:W-:Y:S01]  /*0cd0*/  MOV R7, R6 ;  /* 0x0000000600077202 */ /* 0x002fe20000000f00 */
[----:B------:R-:W-:Y:S01]  /*0ce0*/  IMAD.MOV.U32 R10, RZ, RZ, R5 ;  /* 0x000000ffff0a7224 */ /* 0x000fe200078e0005 */
[----:B------:R-:W-:Y:S01]  /*0cf0*/  MOV R6, 0x1f ;  /* 0x0000001f00067802 */ /* 0x000fe20000000f00 */
[----:B------:R-:W-:Y:S01]  /*0d00*/  IMAD.MOV.U32 R11, RZ, RZ, -0x1 ;  /* 0xffffffffff0b7424 */ /* 0x000fe200078e00ff */
[----:B------:R-:W-:Y:S02]  /*0d10*/  MOV R2, 0xd30 ;  /* 0x00000d3000027802 */ /* 0x000fe40000000f00 */
[----:B------:R-:W-:Y:S05]  /*0d20*/  CALL.REL.NOINC `($__internal_32_$__cuda_sm70_shflsync_bfly_p) ;  /* 0x000001a000007944 */ /* 0x000fea0003c00000 */
[----:B0-----:R-:W-:Y:S01]  /*0d30*/  HFMA2.MMA R9, -RZ, RZ, 0, 1.1920928955078125e-07 ;  /* 0x00000002ff097435 */ /* 0x001fe200000001ff */
[----:B-1----:R-:W-:Y:S01]  /*0d40*/  FADD.FTZ R10, R5, R6 ;  /* 0x00000006050a7221 */ /* 0x002fe20000010000 */
[----:B------:R-:W-:Y:S01]  /*0d50*/  MOV R6, 0x1f ;  /* 0x0000001f00067802 */ /* 0x000fe20000000f00 */
[----:B------:R-:W-:Y:S01]  /*0d60*/  IMAD.MOV.U32 R11, RZ, RZ, -0x1 ;  /* 0xffffffffff0b7424 */ /* 0x000fe200078e00ff */
[----:B------:R-:W-:Y:S02]  /*0d70*/  MOV R2, 0xd90 ;  /* 0x00000d9000027802 */ /* 0x000fe40000000f00 */
[----:B------:R-:W-:Y:S05]  /*0d80*/  CALL.REL.NOINC `($__internal_32_$__cuda_sm70_shflsync_bfly_p) ;  /* 0x0000014000007944 */ /* 0x000fea0003c00000 */
[----:B0-----:R-:W-:Y:S01]  /*0d90*/  HFMA2.MMA R9, -RZ, RZ, 0, 2.384185791015625e-07 ;  /* 0x00000004ff097435 */ /* 0x001fe200000001ff */
[----:B-1----:R-:W-:Y:S01]  /*0da0*/  FADD.FTZ R10, R10, R6 ;  /* 0x000000060a0a7221 */ /* 0x002fe20000010000 */
[----:B------:R-:W-:Y:S01]  /*0db0*/  MOV R6, 0x1f ;  /* 0x0000001f00067802 */ /* 0x000fe20000000f00 */
[----:B------:R-:W-:Y:S01]  /*0dc0*/  IMAD.MOV.U32 R11, RZ, RZ, -0x1 ;  /* 0xffffffffff0b7424 */ /* 0x000fe200078e00ff */
[----:B------:R-:W-:-:S02]  /*0dd0*/  MOV R2, 0xdf0 ;  /* 0x00000df000027802 */ /* 0x000fc40000000f00 */
[----:B------:R-:W-:Y:S05]  /*0de0*/  CALL.REL.NOINC `($__internal_32_$__cuda_sm70_shflsync_bfly_p) ;  /* 0x000000e000007944 */ /* 0x000fea0003c00000 */
[----:B0-----:R-:W-:Y:S01]  /*0df0*/  HFMA2.MMA R9, -RZ, RZ, 0, 4.76837158203125e-07 ;  /* 0x00000008ff097435 */ /* 0x001fe200000001ff */
[----:B-1----:R-:W-:Y:S01]  /*0e00*/  FADD.FTZ R10, R10, R6 ;  /* 0x000000060a0a7221 */ /* 0x002fe20000010000 */
[----:B------:R-:W-:Y:S01]  /*0e10*/  MOV R6, 0x1f ;  /* 0x0000001f00067802 */ /* 0x000fe20000000f00 */
[----:B------:R-:W-:Y:S01]  /*0e20*/  IMAD.MOV.U32 R11, RZ, RZ, -0x1 ;  /* 0xffffffffff0b7424 */ /* 0x000fe200078e00ff */
[----:B------:R-:W-:-:S02]  /*0e30*/  MOV R2, 0xe50 ;  /* 0x00000e5000027802 */ /* 0x000fc40000000f00 */
[----:B------:R-:W-:Y:S05]  /*0e40*/  CALL.REL.NOINC `($__internal_32_$__cuda_sm70_shflsync_bfly_p) ;  /* 0x0000008000007944 */ /* 0x000fea0003c00000 */
[----:B0-----:R-:W-:Y:S01]  /*0e50*/  HFMA2.MMA R9, -RZ, RZ, 0, 9.5367431640625e-07 ;  /* 0x00000010ff097435 */ /* 0x001fe200000001ff */
[----:B-1----:R-:W-:Y:S01]  /*0e60*/  FADD.FTZ R10, R10, R6 ;  /* 0x000000060a0a7221 */ /* 0x002fe20000010000 */
[----:B------:R-:W-:Y:S01]  /*0e70*/  MOV R6, 0x1f ;  /* 0x0000001f00067802 */ /* 0x000fe20000000f00 */
[----:B------:R-:W-:Y:S01]  /*0e80*/  IMAD.MOV.U32 R11, RZ, RZ, -0x1 ;  /* 0xffffffffff0b7424 */ /* 0x000fe200078e00ff */
[----:B------:R-:W-:-:S02]  /*0e90*/  MOV R2, 0xeb0 ;  /* 0x00000eb000027802 */ /* 0x000fc40000000f00 */
[----:B------:R-:W-:Y:S05]  /*0ea0*/  CALL.REL.NOINC `($__internal_32_$__cuda_sm70_shflsync_bfly_p) ;  /* 0x0000002000007944 */ /* 0x000fea0003c00000 */
[----:B-1----:R-:W-:Y:S01]  /*0eb0*/  MOV R5, R6 ;  /* 0x0000000600057202 */ /* 0x002fe20000000f00 */
[----:B0-----:R-:W-:Y:S05]  /*0ec0*/  BRA `(.L_x_743) ;  /* 0xfffffa5000007947 */ /* 0x001fea000383ffff */
        .weak           $__internal_32_$__cuda_sm70_shflsync_bfly_p
        .type           $__internal_32_$__cuda_sm70_shflsync_bfly_p,@function
        .size           $__internal_32_$__cuda_sm70_shflsync_bfly_p,(.L_x_4412 - $__internal_32_$__cuda_sm70_shflsync_bfly_p)
$__internal_32_$__cuda_sm70_shflsync_bfly_p:
[----:B------:R-:W-:Y:S01]  /*0ed0*/  HFMA2.MMA R3, -RZ, RZ, 0, 0 ;  /* 0x00000000ff037435 */ /* 0x000fe200000001ff */
[----:B------:R-:W-:Y:S04]  /*0ee0*/  WARPSYNC R11 ;  /* 0x0000000b00007348 */ /* 0x000fe80003800000 */
[----:B------:R0:W1:Y:S01]  /*0ef0*/  SHFL.BFLY PT, R6, R10, R9, R6 ;  /* 0x0c0000090a067389 */ /* 0x00006200000e0006 */
[----:B------:R-:W-:Y:S05]  /*0f00*/  RET.REL.NODEC R2 `(_ZN10layer_norm22ln_bwd_finalize_kernelINS_22Kernel_traits_finalizeILj256E6__halfS2_S2_S2_fjLb0ELj1024ELj4ENS_18Kernel_traits_baseILj256ES2_S2_S2_S2_fjLj1024EEEEELb0ELb1EEEvNS_9BwdParamsE) ;  /* 0xfffff0f002007950 */ /* 0x000fea0003c3ffff */
.L_x_744:
        /* <DEDUP_REMOVED lines=15> */
.L_x_4412:


//--------------------- .text._ZN10layer_norm13ln_bwd_kernelINS_13Kernel_traitsI6__halfS2_S2_S2_fjLj256ELj1ELj4ELj1ELj16ENS_18Kernel_traits_baseILj256ES2_S2_S2_S2_fjLj128EEEEELb1ELb0ELb1ELb1EEEvNS_9BwdParamsE --------------------------
	.section	.text._ZN10layer_norm13ln_bwd_kernelINS_13Kernel_traitsI6__halfS2_S2_S2_fjLj256ELj1ELj4ELj1ELj16ENS_18Kernel_traits_baseILj256ES2_S2_S2_S2_fjLj128EEEEELb1ELb0ELb1ELb1EEEvNS_9BwdParamsE,"ax",@progbits
	.sectioninfo	@"SHI_REGISTERS=72"
	.align	128
        .global         _ZN10layer_norm13ln_bwd_kernelINS_13Kernel_traitsI6__halfS2_S2_S2_fjLj256ELj1ELj4ELj1ELj16ENS_18Kernel_traits_baseILj256ES2_S2_S2_S2_fjLj128EEEEELb1ELb0ELb1ELb1EEEvNS_9BwdParamsE
        .type           _ZN10layer_norm13ln_bwd_kernelINS_13Kernel_traitsI6__halfS2_S2_S2_fjLj256ELj1ELj4ELj1ELj16ENS_18Kernel_traits_baseILj256ES2_S2_S2_S2_fjLj128EEEEELb1ELb0ELb1ELb1EEEvNS_9BwdParamsE,@function
        .size           _ZN10layer_norm13ln_bwd_kernelINS_13Kernel_traitsI6__halfS2_S2_S2_fjLj256ELj1ELj4ELj1ELj16ENS_18Kernel_traits_baseILj256ES2_S2_S2_S2_fjLj128EEEEELb1ELb0ELb1ELb1EEEvNS_9BwdParamsE,(.L_x_4413 - _ZN10layer_norm13ln_bwd_kernelINS_13Kernel_traitsI6__halfS2_S2_S2_fjLj256ELj1ELj4ELj1ELj16ENS_18Kernel_traits_baseILj256ES2_S2_S2_S2_fjLj128EEEEELb1ELb0ELb1ELb1EEEvNS_9BwdParamsE)
        .other          _ZN10layer_norm13ln_bwd_kernelINS_13Kernel_traitsI6__halfS2_S2_S2_fjLj256ELj1ELj4ELj1ELj16ENS_18Kernel_traits_baseILj256ES2_S2_S2_S2_fjLj128EEEEELb1ELb0ELb1ELb1EEEvNS_9BwdParamsE,@"STO_CUDA_ENTRY STV_DEFAULT"
_ZN10layer_norm13ln_bwd_kernelINS_13Kernel_traitsI6__halfS2_S2_S2_fjLj256ELj1ELj4ELj1ELj16ENS_18Kernel_traits_baseILj256ES2_S2_S2_S2_fjLj128EEEEELb1ELb0ELb1ELb1EEEvNS_9BwdParamsE:
.text._ZN10layer_norm13ln_bwd_kernelINS_13Kernel_traitsI6__halfS2_S2_S2_fjLj256ELj1ELj4ELj1ELj16ENS_18Kernel_traits_baseILj256ES2_S2_S2_S2_fjLj128EEEEELb1ELb0ELb1ELb1EEEvNS_9BwdParamsE:
        /* <DEDUP_REMOVED lines=17> */
.L_x_745:
        /* <DEDUP_REMOVED lines=22> */
.L_x_776:
        /* <DEDUP_REMOVED lines=18> */
[----:B-----5:R-:W-:Y:S02]  /*0390*/  ISETP.GE.AND P0, PT, R2, 0x1, PT ;  /* 0x000000010200780c */ /* 0x020fe40003f06270 */
[----:B------:R-:W-:Y:S02]  /*03a0*/  MOV R68, RZ ;  /* 0x000000ff00447202 */ /* 0x000fe40000000f00 */
[----:B------:R-:W-:-:S09]  /*03b0*/  MOV R69, 0x8 ;  /* 0x0000000800457802 */ /* 0x000fd20000000f00 */
        /* <DEDUP_REMOVED lines=12> */
.L_x_748:
        /* <DEDUP_REMOVED lines=15> */
[----:B------:R-:W-:Y:S02]  /*0570*/  MOV R68, RZ ;  /* 0x000000ff00447202 */ /* 0x000fe40000000f00 */
[----:B------:R-:W-:Y:S02]  /*0580*/  @P2 LEA.HI.SX32 R68, R53, R66, 0x1d ;  /* 0x0000004235442211 */ /* 0x000fe400078feaff */
[----:B------:R-:W-:-:S05]  /*0590*/  MOV R69, 0x8 ;  /* 0x0000000800457802 */ /* 0x000fca0000000f00 */
[----:B------:R-:W-:-:S06]  /*05a0*/  IMAD.WIDE.U32 R68, R68, R69, c[0x0][0x190] ;  /* 0x0000640044447625 */ /* 0x000fcc00078e0045 */
[----:B------:R-:W5:Y:S01]  /*05b0*/  LDG.E.64 R68, [R68.64] ;  /* 0x0000000444447981 */ /* 0x000f62000c1e1b00 */
        /* <DEDUP_REMOVED lines=8> */
[----:B------:R-:W-:-:S03]  /*0640*/  HADD2.F32 R60, -RZ, R37.H0_H0 ;  /* 0x20000025ff3c7230 */ /* 0x000fc60000004100 */
[----:B------:R-:W-:Y:S01]  /*0650*/  FMUL.FTZ R63, R3, R54 ;  /* 0x00000036033f7220 */ /* 0x000fe20000410000 */
[--C-:B------:R-:W-:Y:S02]  /*0660*/  HADD2.F32 R66, -RZ, R38.reuse.H0_H0 ;  /* 0x20000026ff427230 */ /* 0x100fe40000004100 */
[----:B------:R-:W-:Y:S02]  /*0670*/  HADD2.F32 R58, -RZ, R38.H1_H1 ;  /* 0x30000026ff3a7230 */ /* 0x000fe40000004100 */
[--C-:B----4-:R-:W-:Y:S01]  /*0680*/  HADD2.F32 R55, -RZ, R40.reuse.H0_H0 ;  /* 0x20000028ff377230 */ /* 0x110fe20000004100 */
[C---:B------:R-:W-:Y:S01]  /*0690*/  FADD.FTZ R62, -R51.reuse, R62 ;  /* 0x0000003e333e7221 */ /* 0x040fe20000010100 */
[----:B------:R-:W-:Y:S01]  /*06a0*/  HADD2.F32 R36, -RZ, R37.H1_H1 ;  /* 0x30000025ff247230 */ /* 0x000fe20000004100 */
[----:B------:R-:W-:Y:S01]  /*06b0*/  FADD.FTZ R60, -R51, R60 ;  /* 0x0000003c333c7221 */ /* 0x000fe20000010100 */
[----:B------:R-:W-:Y:S01]  /*06c0*/  HADD2.F32 R38, -RZ, R39.H0_H0 ;  /* 0x20000027ff267230 */ /* 0x000fe20000004100 */
[----:B------:R-:W-:Y:S01]  /*06d0*/  FFMA.FTZ R8, R63, R55, R8 ;  /* 0x000000373f087223 */ /* 0x000fe20000010008 */
[----:B------:R-:W-:Y:S01]  /*06e0*/  HADD2.F32 R40, -RZ, R40.H1_H1 ;  /* 0x30000028ff287230 */ /* 0x000fe20000004100 */
[----:B------:R-:W-:-:S02]  /*06f0*/  FADD.FTZ R16, R16, R55 ;  /* 0x0000003710107221 */ /* 0x000fc40000010000 */
[----:B------:R-:W-:Y:S01]  /*0700*/  FMUL.FTZ R55, R47, R55 ;  /* 0x000000372f377220 */ /* 0x000fe20000410000 */
[----:B------:R-:W-:Y:S01]  /*0710*/  HADD2.F32 R53, -RZ, R41.H0_H0 ;  /* 0x20000029ff357230 */ /* 0x000fe20000004100 */
[C---:B0-----:R-:W-:Y:S01]  /*0720*/  FADD.FTZ R64, -R51.reuse, R36 ;  /* 0x0000002433407221 */ /* 0x041fe20000010100 */
[----:B------:R-:W-:Y:S01]  /*0730*/  HADD2.F32 R56, -RZ, R39.H1_H1 ;  /* 0x30000027ff387230 */ /* 0x000fe20000004100 */
[----:B------:R-:W-:Y:S02]  /*0740*/  FADD.FTZ R38, -R51, R38 ;  /* 0x0000002633267221 */ /* 0x000fe40000010100 */
[C---:B------:R-:W-:Y:S02]  /*0750*/  FMUL.FTZ R62, R3.reuse, R62 ;  /* 0x0000003e033e7220 */ /* 0x040fe40000410000 */
[----:B------:R-:W-:Y:S02]  /*0760*/  FMUL.FTZ R61, R3, R60 ;  /* 0x0000003c033d7220 */ /* 0x000fe40000410000 */
[----:B------:R-:W-:-:S02]  /*0770*/  FMUL.FTZ R54, R46, R40 ;  /* 0x000000282e367220 */ /* 0x000fc40000410000 */
[----:B------:R-:W-:Y:S02]  /*0780*/  FADD.FTZ R37, RZ, R55 ;  /* 0x00000037ff257221 */ /* 0x000fe40000010000 */
[----:B------:R-:W-:Y:S01]  /*0790*/  FFMA.FTZ R39, R63, R55, RZ ;  /* 0x000000373f277223 */ /* 0x000fe200000100ff */
[----:B------:R-:W-:Y:S01]  /*07a0*/  HADD2.F32 R52, -RZ, R41.H1_H1 ;  /* 0x30000029ff347230 */ /* 0x000fe20000004100 */
        /* <DEDUP_REMOVED lines=11> */
[--C-:B------:R-:W-:Y:S01]  /*0860*/  HADD2.F32 R36, -RZ, R42.reuse.H1_H1 ;  /* 0x3000002aff247230 */ /* 0x100fe20000004100 */
[----:B------:R-:W-:Y:S01]  /*0870*/  FADD.FTZ R56, -R51, R56 ;  /* 0x0000003833387221 */ /* 0x000fe20000010100 */
[----:B------:R-:W-:Y:S01]  /*0880*/  HADD2.F32 R51, -RZ, R42.H0_H0 ;  /* 0x2000002aff337230 */ /* 0x000fe20000004100 */
[C---:B------:R-:W-:Y:S02]  /*0890*/  FMUL.FTZ R59, R3.reuse, R66 ;  /* 0x00000042033b7220 */ /* 0x040fe40000410000 */
[----:B------:R-:W-:Y:S02]  /*08a0*/  FMUL.FTZ R58, R3, R58 ;  /* 0x0000003a033a7220 */ /* 0x000fe40000410000 */
[----:B------:R-:W-:Y:S02]  /*08b0*/  FFMA.FTZ R11, R60, R52, R11 ;  /* 0x000000343c0b7223 */ /* 0x000fe4000001000b */
[----:B------:R-:W-:-:S02]  /*08c0*/  FADD.FTZ R19, R19, R52 ;  /* 0x0000003413137221 */ /* 0x000fc40000010000 */
[----:B------:R-:W-:Y:S02]  /*08d0*/  FMUL.FTZ R52, R44, R52 ;  /* 0x000000342c347220 */ /* 0x000fe40000410000 */
[----:B------:R-:W-:Y:S02]  /*08e0*/  FADD.FTZ R37, R38, R53 ;  /* 0x0000003526257221 */ /* 0x000fe40000010000 */
[----:B------:R-:W-:Y:S01]  /*08f0*/  FFMA.FTZ R39, R61, R53, R40 ;  /* 0x000000353d277223 */ /* 0x000fe20000010028 */
[--C-:B------:R-:W-:Y:S01]  /*0900*/  HADD2.F32 R42, -RZ, R43.reuse.H0_H0 ;  /* 0x2000002bff2a7230 */ /* 0x100fe20000004100 */
[----:B------:R-:W-:Y:S01]  /*0910*/  FFMA.FTZ R12, R59, R51, R12 ;  /* 0x000000333b0c7223 */ /* 0x000fe2000001000c */
[----:B------:R-:W-:Y:S01]  /*0920*/  HADD2.F32 R41, -RZ, R43.H1_H1 ;  /* 0x3000002bff297230 */ /* 0x000fe20000004100 */
        /* <DEDUP_REMOVED lines=22> */
.L_x_749:
[----:B------:R-:W-:Y:S05]  /*0a90*/  BSYNC B0 ;  /* 0x0000000000007941 */ /* 0x000fea0003800000 */
.L_x_747:
[----:B-----5:R-:W-:-:S05]  /*0aa0*/  IMAD.MOV.U32 R36, RZ, RZ, R68 ;  /* 0x000000ffff247224 */ /* 0x020fca00078e0044 */
[----:B------:R-:W-:Y:S01]  /*0ab0*/  PRMT R40, R36, 0x7610, R40 ;  /* 0x0000761024287816 */ /* 0x000fe20000000028 */
[----:B------:R-:W-:Y:S05]  /*0ac0*/  BRA.DIV ~URZ, `(.L_x_750) ;  /* 0x000010e27f007947 */ /* 0x000fea000b800000 */
[----:B0-----:R0:W1:Y:S02]  /*0ad0*/  SHFL.BFLY PT, R65, R67, 0x1, 0x1f ;  /* 0x0c201f0043417f89 */ /* 0x00106400000e0000 */
.L_x_777:
        /* <DEDUP_REMOVED lines=18> */
.L_x_778:
        /* <DEDUP_REMOVED lines=9> */
[----:B------:R-:W-:Y:S02]  /*0c90*/  @P2 LEA.HI R38, R37, R2, RZ, 0x3 ;  /* 0x0000000225262211 */ /* 0x000fe400078f18ff */
[----:B------:R-:W-:Y:S02]  /*0ca0*/  @P2 LOP3.LUT R37, R50, 0x1f, RZ, 0xc0, !PT ;  /* 0x0000001f32252812 */ /* 0x000fe400078ec0ff */
[----:B------:R-:W-:Y:S02]  /*0cb0*/  MOV R2, RZ ;  /* 0x000000ff00027202 */ /* 0x000fe40000000f00 */
        /* <DEDUP_REMOVED lines=10> */
[----:B------:R-:W-:Y:S01]  /*0d60*/  HADD2.F32 R38, -RZ, R24.H0_H0 ;  /* 0x20000018ff267230 */ /* 0x000fe20000004100 */
[----:B------:R-:W-:Y:S05]  /*0d70*/  BRA `(.L_x_754) ;  /* 0x0000009000007947 */ /* 0x000fea0003800000 */
.L_x_753:
[----:B------:R-:W-:Y:S01]  /*0d80*/  ULDC.64 UR6, c[0x0][0x218] ;  /* 0x0000860000067ab9 */ /* 0x000fe20000000a00 */
[----:B------:R-:W-:Y:S01]  /*0d90*/  FFMA.FTZ R38, R63, R36, R37 ;  /* 0x000000243f267223 */ /* 0x000fe20000010025 */
[----:B------:R-:W-:-:S03]  /*0da0*/  UISETP.NE.U32.AND UP0, UPT, URZ, UR6, UPT ;  /* 0x000000063f00728c */ /* 0x000fc6000bf05070 */
[----:B------:R-:W-:Y:S01]  /*0db0*/  FADD.FTZ R38, R55, -R38 ;  /* 0x8000002637267221 */ /* 0x000fe20000010000 */
[----:B------:R-:W-:-:S03]  /*0dc0*/  UISETP.NE.AND.EX UP0, UPT, URZ, UR7, UPT, UP0 ;  /* 0x000000073f00728c */ /* 0x000fc6000bf05300 */
[----:B------:R-:W-:-:S03]  /*0dd0*/  FMUL.FTZ R38, R3, R38 ;  /* 0x0000002603267220 */ /* 0x000fc60000410000 */
[----:B------:R-:W-:-:S13]  /*0de0*/  PLOP3.LUT P3, PT, PT, PT, UP0, 0x80, 0x0 ;  /* 0x000000000000781c */ /* 0x000fda0003f6f008 */
[----:B------:R-:W-:-:S05]  /*0df0*/  @P3 HADD2.F32 R39, -RZ, R24.H0_H0 ;  /* 0x20000018ff273230 */ /* 0x000fca0000004100 */
[----:B------:R-:W-:Y:S02]  /*0e00*/  @P3 FADD.FTZ R38, R38, R39 ;  /* 0x0000002726263221 */ /* 0x000fe40000010000 */
.L_x_754:
[----:B------:R-:W-:Y:S05]  /*0e10*/  BSYNC B0 ;  /* 0x0000000000007941 */ /* 0x000fea0003800000 */
.L_x_752:
        /* <DEDUP_REMOVED lines=16> */
.L_x_756:
[----:B------:R-:W-:-:S04]  /*0f20*/  FFMA.FTZ R39, R62, R36, R37 ;  /* 0x000000243e277223 */ /* 0x000fc80000010025 */
[----:B------:R-:W-:Y:S01]  /*0f30*/  FADD.FTZ R38, R54, -R39 ;  /* 0x8000002736267221 */ /* 0x000fe20000010000 */
[----:B------:R-:W-:-:S03]  /*0f40*/  @P3 HADD2.F32 R39, -RZ, R24.H1_H1 ;  /* 0x30000018ff273230 */ /* 0x000fc60000004100 */
[----:B------:R-:W-:-:S04]  /*0f50*/  FMUL.FTZ R38, R3, R38 ;  /* 0x0000002603267220 */ /* 0x000fc80000410000 */
[----:B------:R-:W-:Y:S02]  /*0f60*/  @P3 FADD.FTZ R38, R38, R39 ;  /* 0x0000002726263221 */ /* 0x000fe40000010000 */
.L_x_757:
[----:B------:R-:W-:Y:S05]  /*0f70*/  BSYNC B0 ;  /* 0x0000000000007941 */ /* 0x000fea0003800000 */
.L_x_755:
        /* <DEDUP_REMOVED lines=12> */
[----:B------:R-:W-:Y:S01]  /*1040*/  HADD2.F32 R38, -RZ, R25.H0_H0 ;  /* 0x20000019ff267230 */ /* 0x000fe20000004100 */
[----:B------:R-:W-:Y:S05]  /*1050*/  BRA `(.L_x_760) ;  /* 0x0000005000007947 */ /* 0x000fea0003800000 */
.L_x_759:
[----:B------:R-:W-:Y:S01]  /*1060*/  FFMA.FTZ R38, R61, R36, R37 ;  /* 0x000000243d267223 */ /* 0x000fe20000010025 */
[----:B------:R-:W-:-:S03]  /*1070*/  @P3 HADD2.F32 R39, -RZ, R25.H0_H0 ;  /* 0x20000019ff273230 */ /* 0x000fc60000004100 */
[----:B------:R-:W-:-:S04]  /*1080*/  FADD.FTZ R38, R53, -R38 ;  /* 0x8000002635267221 */ /* 0x000fc80000010000 */
[----:B------:R-:W-:-:S04]  /*1090*/  FMUL.FTZ R38, R3, R38 ;  /* 0x0000002603267220 */ /* 0x000fc80000410000 */
[----:B------:R-:W-:Y:S02]  /*10a0*/  @P3 FADD.FTZ R38, R38, R39 ;  /* 0x0000002726263221 */ /* 0x000fe40000010000 */
.L_x_760:
[----:B------:R-:W-:Y:S05]  /*10b0*/  BSYNC B0 ;  /* 0x0000000000007941 */ /* 0x000fea0003800000 */
.L_x_758:
        /* <DEDUP_REMOVED lines=12> */
[----:B------:R-:W-:Y:S01]  /*1180*/  HADD2.F32 R38, -RZ, R25.H1_H1 ;  /* 0x30000019ff267230 */ /* 0x000fe20000004100 */
[----:B------:R-:W-:Y:S05]  /*1190*/  BRA `(.L_x_763) ;  /* 0x0000005000007947 */ /* 0x000fea0003800000 */
.L_x_762:
[----:B------:R-:W-:-:S04]  /*11a0*/  FFMA.FTZ R39, R60, R36, R37 ;  /* 0x000000243c277223 */ /* 0x000fc80000010025 */
[----:B------:R-:W-:Y:S01]  /*11b0*/  FADD.FTZ R38, R52, -R39 ;  /* 0x8000002734267221 */ /* 0x000fe20000010000 */
[----:B------:R-:W-:-:S03]  /*11c0*/  @P3 HADD2.F32 R39, -RZ, R25.H1_H1 ;  /* 0x30000019ff273230 */ /* 0x000fc60000004100 */
[----:B------:R-:W-:-:S04]  /*11d0*/  FMUL.FTZ R38, R3, R38 ;  /* 0x0000002603267220 */ /* 0x000fc80000410000 */
[----:B------:R-:W-:Y:S02]  /*11e0*/  @P3 FADD.FTZ R38, R38, R39 ;  /* 0x0000002726263221 */ /* 0x000fe40000010000 */
.L_x_763:
[----:B------:R-:W-:Y:S05]  /*11f0*/  BSYNC B0 ;  /* 0x0000000000007941 */ /* 0x000fea0003800000 */
.L_x_761:
        /* <DEDUP_REMOVED lines=12> */
[----:B------:R-:W-:Y:S01]  /*12c0*/  HADD2.F32 R38, -RZ, R26.H0_H0 ;  /* 0x2000001aff267230 */ /* 0x000fe20000004100 */
[----:B------:R-:W-:Y:S05]  /*12d0*/  BRA `(.L_x_766) ;  /* 0x0000005000007947 */ /* 0x000fea0003800000 */
.L_x_765:
[----:B------:R-:W-:Y:S01]  /*12e0*/  FFMA.FTZ R38, R59, R36, R37 ;  /* 0x000000243b267223 */ /* 0x000fe20000010025 */
[----:B------:R-:W-:-:S03]  /*12f0*/  @P3 HADD2.F32 R39, -RZ, R26.H0_H0 ;  /* 0x2000001aff273230 */ /* 0x000fc60000004100 */
[----:B------:R-:W-:-:S04]  /*1300*/  FADD.FTZ R38, R51, -R38 ;  /* 0x8000002633267221 */ /* 0x000fc80000010000 */
[----:B------:R-:W-:-:S04]  /*1310*/  FMUL.FTZ R38, R3, R38 ;  /* 0x0000002603267220 */ /* 0x000fc80000410000 */
[----:B------:R-:W-:Y:S02]  /*1320*/  @P3 FADD.FTZ R38, R38, R39 ;  /* 0x0000002726263221 */ /* 0x000fe40000010000 */
.L_x_766:
[----:B------:R-:W-:Y:S05]  /*1330*/  BSYNC B0 ;  /* 0x0000000000007941 */ /* 0x000fea0003800000 */
.L_x_764:
        /* <DEDUP_REMOVED lines=12> */
[----:B------:R-:W-:Y:S01]  /*1400*/  HADD2.F32 R38, -RZ, R26.H1_H1 ;  /* 0x3000001aff267230 */ /* 0x000fe20000004100 */
[----:B------:R-:W-:Y:S05]  /*1410*/  BRA `(.L_x_769) ;  /* 0x0000005000007947 */ /* 0x000fea0003800000 */
.L_x_768:
[----:B------:R-:W-:Y:S01]  /*1420*/  FFMA.FTZ R38, R58, R36, R37 ;  /* 0x000000243a267223 */ /* 0x000fe20000010025 */
[----:B------:R-:W-:-:S03]  /*1430*/  @P3 HADD2.F32 R39, -RZ, R26.H1_H1 ;  /* 0x3000001aff273230 */ /* 0x000fc60000004100 */
[----:B------:R-:W-:-:S04]  /*1440*/  FADD.FTZ R38, R43, -R38 ;  /* 0x800000262b267221 */ /* 0x000fc80000010000 */
[----:B------:R-:W-:-:S04]  /*1450*/  FMUL.FTZ R38, R3, R38 ;  /* 0x0000002603267220 */ /* 0x000fc80000410000 */
[----:B------:R-:W-:Y:S02]  /*1460*/  @P3 FADD.FTZ R38, R38, R39 ;  /* 0x0000002726263221 */ /* 0x000fe40000010000 */
.L_x_769:
[----:B------:R-:W-:Y:S05]  /*1470*/  BSYNC B0 ;  /* 0x0000000000007941 */ /* 0x000fea0003800000 */
.L_x_767:
        /* <DEDUP_REMOVED lines=14> */
.L_x_771:
[----:B------:R-:W-:-:S04]  /*1560*/  FFMA.FTZ R39, R57, R36, R37 ;  /* 0x0000002439277223 */ /* 0x000fc80000010025 */
[----:B------:R-:W-:Y:S01]  /*1570*/  FADD.FTZ R38, R42, -R39 ;  /* 0x800000272a267221 */ /* 0x000fe20000010000 */
[----:B------:R-:W-:-:S03]  /*1580*/  @P3 HADD2.F32 R39, -RZ, R27.H0_H0 ;  /* 0x2000001bff273230 */ /* 0x000fc60000004100 */
[----:B------:R-:W-:-:S04]  /*1590*/  FMUL.FTZ R38, R3, R38 ;  /* 0x0000002603267220 */ /* 0x000fc80000410000 */
[----:B------:R-:W-:Y:S02]  /*15a0*/  @P3 FADD.FTZ R38, R38, R39 ;  /* 0x0000002726263221 */ /* 0x000fe40000010000 */
.L_x_772:
[----:B------:R-:W-:Y:S05]  /*15b0*/  BSYNC B0 ;  /* 0x0000000000007941 */ /* 0x000fea0003800000 */
.L_x_770:
        /* <DEDUP_REMOVED lines=14> */
.L_x_774:
[----:B------:R-:W-:-:S04]  /*16a0*/  FFMA.FTZ R36, R56, R36, R37 ;  /* 0x0000002438247223 */ /* 0x000fc80000010025 */
[----:B------:R-:W-:-:S04]  /*16b0*/  FADD.FTZ R36, R41, -R36 ;  /* 0x8000002429247221 */ /* 0x000fc80000010000 */
[----:B------:R-:W-:Y:S01]  /*16c0*/  FMUL.FTZ R3, R3, R36 ;  /* 0x0000002403037220 */ /* 0x000fe20000410000 */
[----:B------:R-:W-:-:S05]  /*16d0*/  @P3 HADD2.F32 R36, -RZ, R27.H1_H1 ;  /* 0x3000001bff243230 */ /* 0x000fca0000004100 */
[----:B------:R-:W-:Y:S02]  /*16e0*/  @P3 FADD.FTZ R3, R3, R36 ;  /* 0x0000002403033221 */ /* 0x000fe40000010000 */
.L_x_775:
[----:B------:R-:W-:Y:S05]  /*16f0*/  BSYNC B0 ;  /* 0x0000000000007941 */ /* 0x000fea0003800000 */
.L_x_773:
[----:B------:R-:W-:Y:S01]  /*1700*/  @P2 FMUL.FTZ R36, R3, c[0x0][0x1ec] ;  /* 0x00007b0003242a20 */ /* 0x000fe20000410000 */
[----:B------:R-:W-:Y:S01]  /*1710*/  @P2 LOP3.LUT P1, RZ, R69, 0xff000000, RZ, 0xc0, !PT ;  /* 0xff00000045ff2812 */ /* 0x000fe2000782c0ff */
[----:B------:R-:W-:Y:S01]  /*1720*/  @P0 IMAD.MOV.U32 R37, RZ, RZ, 0x10 ;  /* 0x00000010ff250424 */ /* 0x000fe200078e00ff */
[----:B------:R-:W-:Y:S01]  /*1730*/  @P0 F2FP.PACK_AB R38, RZ, R3 ;  /* 0x00000003ff26023e */ /* 0x000fe200000000ff */
[----:B------:R-:W-:Y:S01]  /*1740*/  @P2 FMUL.FTZ R36, R36, c[0x0][0x1e8] ;  /* 0x00007a0024242a20 */ /* 0x000fe20000410000 */
[----:B------:R-:W-:Y:S02]  /*1750*/  @P2 MOV R3, 0x10 ;  /* 0x0000001000032802 */ /* 0x000fe40000000f00 */
[----:B------:R-:W-:Y:S02]  /*1760*/  @P0 PRMT R31, R31, 0x5410, R38 ;  /* 0x000054101f1f0816 */ /* 0x000fe40000000026 */
[----:B------:R-:W-:Y:S01]  /*1770*/  @P2 FSEL R36, R36, RZ, P1 ;  /* 0x000000ff24242208 */ /* 0x000fe20000800000 */
[----:B------:R-:W-:-:S03]  /*1780*/  @P2 IMAD.WIDE.U32 R2, R2, R3, c[0x0][0x248] ;  /* 0x0000920002022625 */ /* 0x000fc600078e0003 */
[----:B------:R-:W-:Y:S01]  /*1790*/  @P2 F2FP.PACK_AB R39, RZ, R36 ;  /* 0x00000024ff27223e */ /* 0x000fe200000000ff */
[----:B------:R-:W-:Y:S01]  /*17a0*/  @P0 IMAD.WIDE.U32 R36, R0, R37, c[0x0][0x258] ;  /* 0x0000960000240625 */ /* 0x000fe200078e0025 */
[----:B------:R-:W-:Y:S02]  /*17b0*/  MOV R0, c[0x0][0x160] ;  /* 0x0000580000007a02 */ /* 0x000fe40000000f00 */
[----:B------:R-:W-:Y:S02]  /*17c0*/  @P2 PRMT R35, R35, 0x5410, R39 ;  /* 0x0000541023232816 */ /* 0x000fe40000000027 */
[----:B------:R1:W-:Y:S01]  /*17d0*/  @P0 STG.E.128 [R36.64], R28 ;  /* 0x0000001c24000986 */ /* 0x0003e2000c101d04 */
[----:B------:R-:W-:-:S03]  /*17e0*/  LEA R49, R0, R49, 0x2 ;  /* 0x0000003100317211 */ /* 0x000fc600078e10ff */
[----:B------:R1:W-:Y:S01]  /*17f0*/  @P2 STG.E.128 [R2.64], R32 ;  /* 0x0000002002002986 */ /* 0x0003e2000c101d04 */
[----:B------:R-:W-:-:S13]  /*1800*/  ISETP.GE.AND P0, PT, R49, c[0x0][0x164], PT ;  /* 0x0000590031007a0c */ /* 0x000fda0003f06270 */
[----:B01----:R-:W-:Y:S01]  /*1810*/  @P0 CALL.REL.NOINC `(.L_x_746) ;  /* 0x0000001000000944 */ /* 0x003fe20003c00000 */
[----:B------:R-:W-:Y:S05]  /*1820*/  BRA `(.L_x_776) ;  /* 0xffffea4000007947 */ /* 0x000fea000383ffff */
.L_x_746:
        /* <DEDUP_REMOVED lines=56> */
.L_x_750:
[----:B------:R-:W-:Y:S01]  /*1bb0*/  HFMA2.MMA R38, -RZ, RZ, 0, 5.9604644775390625e-08 ;  /* 0x00000001ff267435 */ /* 0x000fe200000001ff */
[----:B------:R-:W-:-:S02]  /*1bc0*/  MOV R39, R67 ;  /* 0x0000004300277202 */ /* 0x000fc40000000f00 */
[----:B------:R-:W-:Y:S02]  /*1bd0*/  MOV R37, 0x1f ;  /* 0x0000001f00257802 */ /* 0x000fe40000000f00 */
[----:B------:R-:W-:Y:S02]  /*1be0*/  MOV R36, 0xffffffff ;  /* 0xffffffff00247802 */ /* 0x000fe40000000f00 */
[----:B0-----:R-:W-:Y:S02]  /*1bf0*/  MOV R64, 0x1c10 ;  /* 0x00001c1000407802 */ /* 0x001fe40000000f00 */
[----:B------:R-:W-:Y:S05]  /*1c00*/  CALL.REL.NOINC `($__internal_33_$__cuda_sm70_shflsync_bfly_p) ;  /* 0x0000045000007944 */ /* 0x000fea0003c00000 */
[----:B-1----:R-:W-:Y:S01]  /*1c10*/  MOV R65, R37 ;  /* 0x0000002500417202 */ /* 0x002fe20000000f00 */
[----:B------:R-:W-:Y:S05]  /*1c20*/  BRA `(.L_x_777) ;  /* 0xffffeeb000007947 */ /* 0x000fea000383ffff */
.L_x_751:
[----:B------:R-:W-:Y:S01]  /*1c30*/  HFMA2.MMA R38, -RZ, RZ, 0, 5.9604644775390625e-08 ;  /* 0x00000001ff267435 */ /* 0x000fe200000001ff */
[----:B------:R-:W-:Y:S01]  /*1c40*/  IMAD.MOV.U32 R39, RZ, RZ, R66 ;  /* 0x000000ffff277224 */ /* 0x000fe200078e0042 */
[----:B------:R-:W-:Y:S02]  /*1c50*/  MOV R37, 0x1f ;  /* 0x0000001f00257802 */ /* 0x000fe40000000f00 */
[----:B------:R-:W-:Y:S02]  /*1c60*/  MOV R36, 0xffffffff ;  /* 0xffffffff00247802 */ /* 0x000fe40000000f00 */
[----:B------:R-:W-:-:S02]  /*1c70*/  MOV R64, 0x1c90 ;  /* 0x00001c9000407802 */ /* 0x000fc40000000f00 */
[----:B01----:R-:W-:Y:S05]  /*1c80*/  CALL.REL.NOINC `($__internal_33_$__cuda_sm70_shflsync_bfly_p) ;  /* 0x000003d000007944 */ /* 0x003fea0003c00000 */
[----:B------:R-:W-:Y:S01]  /*1c90*/  FADD.FTZ R65, R65, R67 ;  /* 0x0000004341417221 */ /* 0x000fe20000010000 */
[----:B------:R-:W-:Y:S01]  /*1ca0*/  HFMA2.MMA R38, -RZ, RZ, 0, 1.1920928955078125e-07 ;  /* 0x00000002ff267435 */ /* 0x000fe200000001ff */
[----:B-1----:R-:W-:Y:S01]  /*1cb0*/  FADD.FTZ R66, R66, R37 ;  /* 0x0000002542427221 */ /* 0x002fe20000010000 */
[----:B------:R-:W-:Y:S01]  /*1cc0*/  MOV R37, 0x1f ;  /* 0x0000001f00257802 */ /* 0x000fe20000000f00 */
[----:B------:R-:W-:Y:S01]  /*1cd0*/  IMAD.MOV.U32 R36, RZ, RZ, -0x1 ;  /* 0xffffffffff247424 */ /* 0x000fe200078e00ff */
[----:B------:R-:W-:-:S02]  /*1ce0*/  MOV R39, R65 ;  /* 0x0000004100277202 */ /* 0x000fc40000000f00 */
[----:B------:R-:W-:Y:S02]  /*1cf0*/  MOV R64, 0x1d10 ;  /* 0x00001d1000407802 */ /* 0x000fe40000000f00 */
[----:B------:R-:W-:Y:S05]  /*1d00*/  CALL.REL.NOINC `($__internal_33_$__cuda_sm70_shflsync_bfly_p) ;  /* 0x0000035000007944 */ /* 0x000fea0003c00000 */
[----:B------:R-:W-:Y:S01]  /*1d10*/  HFMA2.MMA R38, -RZ, RZ, 0, 1.1920928955078125e-07 ;  /* 0x00000002ff267435 */ /* 0x000fe200000001ff */
[----:B-1----:R-:W-:Y:S01]  /*1d20*/  MOV R67, R37 ;  /* 0x0000002500437202 */ /* 0x002fe20000000f00 */
[----:B------:R-:W-:Y:S01]  /*1d30*/  IMAD.MOV.U32 R36, RZ, RZ, -0x1 ;  /* 0xffffffffff247424 */ /* 0x000fe200078e00ff */
[----:B------:R-:W-:Y:S02]  /*1d40*/  MOV R39, R66 ;  /* 0x0000004200277202 */ /* 0x000fe40000000f00 */
[----:B------:R-:W-:Y:S02]  /*1d50*/  MOV R37, 0x1f ;  /* 0x0000001f00257802 */ /* 0x000fe40000000f00 */
[----:B------:R-:W-:Y:S02]  /*1d60*/  MOV R64, 0x1d80 ;  /* 0x00001d8000407802 */ /* 0x000fe40000000f00 */
[----:B------:R-:W-:Y:S05]  /*1d70*/  CALL.REL.NOINC `($__internal_33_$__cuda_sm70_shflsync_bfly_p) ;  /* 0x000002e000007944 */ /* 0x000fea0003c00000 */
[----:B------:R-:W-:Y:S01]  /*1d80*/  FADD.FTZ R65, R67, R65 ;  /* 0x0000004143417221 */ /* 0x000fe20000010000 */
[----:B------:R-:W-:Y:S01]  /*1d90*/  HFMA2.MMA R38, -RZ, RZ, 0, 2.384185791015625e-07 ;  /* 0x00000004ff267435 */ /* 0x000fe200000001ff */
[----:B-1----:R-:W-:Y:S01]  /*1da0*/  FADD.FTZ R66, R66, R37 ;  /* 0x0000002542427221 */ /* 0x002fe20000010000 */
[----:B------:R-:W-:-:S02]  /*1db0*/  MOV R37, 0x1f ;  /* 0x0000001f00257802 */ /* 0x000fc40000000f00 */
[----:B------:R-:W-:Y:S02]  /*1dc0*/  MOV R36, 0xffffffff ;  /* 0xffffffff00247802 */ /* 0x000fe40000000f00 */
[----:B------:R-:W-:Y:S02]  /*1dd0*/  MOV R39, R65 ;  /* 0x0000004100277202 */ /* 0x000fe40000000f00 */
[----:B------:R-:W-:Y:S02]  /*1de0*/  MOV R64, 0x1e00 ;  /* 0x00001e0000407802 */ /* 0x000fe40000000f00 */
[----:B------:R-:W-:Y:S05]  /*1df0*/  CALL.REL.NOINC `($__internal_33_$__cuda_sm70_shflsync_bfly_p) ;  /* 0x0000026000007944 */ /* 0x000fea0003c00000 */
[----:B------:R-:W-:Y:S01]  /*1e00*/  HFMA2.MMA R38, -RZ, RZ, 0, 2.384185791015625e-07 ;  /* 0x00000004ff267435 */ /* 0x000fe200000001ff */
[----:B-1----:R-:W-:Y:S01]  /*1e10*/  MOV R67, R37 ;  /* 0x0000002500437202 */ /* 0x002fe20000000f00 */
[----:B------:R-:W-:Y:S01]  /*1e20*/  IMAD.MOV.U32 R39, RZ, RZ, R66 ;  /* 0x000000ffff277224 */ /* 0x000fe200078e0042 */
[----:B------:R-:W-:Y:S02]  /*1e30*/  MOV R37, 0x1f ;  /* 0x0000001f00257802 */ /* 0x000fe40000000f00 */
[----:B------:R-:W-:Y:S02]  /*1e40*/  MOV R36, 0xffffffff ;  /* 0xffffffff00247802 */ /* 0x000fe40000000f00 */
[----:B------:R-:W-:-:S02]  /*1e50*/  MOV R64, 0x1e70 ;  /* 0x00001e7000407802 */ /* 0x000fc40000000f00 */
[----:B------:R-:W-:Y:S05]  /*1e60*/  CALL.REL.NOINC `($__internal_33_$__cuda_sm70_shflsync_bfly_p) ;  /* 0x000001f000007944 */ /* 0x000fea0003c00000 */
[----:B------:R-:W-:Y:S01]  /*1e70*/  FADD.FTZ R65, R67, R65 ;  /* 0x0000004143417221 */ /* 0x000fe20000010000 */
[----:B------:R-:W-:Y:S01]  /*1e80*/  HFMA2.MMA R38, -RZ, RZ, 0, 4.76837158203125e-07 ;  /* 0x00000008ff267435 */ /* 0x000fe200000001ff */
[----:B-1----:R-:W-:Y:S01]  /*1e90*/  FADD.FTZ R66, R66, R37 ;  /* 0x0000002542427221 */ /* 0x002fe20000010000 */
[----:B------:R-:W-:Y:S01]  /*1ea0*/  MOV R37, 0x1f ;  /* 0x0000001f00257802 */ /* 0x000fe20000000f00 */
[----:B------:R-:W-:Y:S01]  /*1eb0*/  IMAD.MOV.U32 R36, RZ, RZ, -0x1 ;  /* 0xffffffffff247424 */ /* 0x000fe200078e00ff */
[----:B------:R-:W-:-:S02]  /*1ec0*/  MOV R39, R65 ;  /* 0x0000004100277202 */ /* 0x000fc40000000f00 */
[----:B------:R-:W-:Y:S02]  /*1ed0*/  MOV R64, 0x1ef0 ;  /* 0x00001ef000407802 */ /* 0x000fe40000000f00 */
[----:B------:R-:W-:Y:S05]  /*1ee0*/  CALL.REL.NOINC `($__internal_33_$__cuda_sm70_shflsync_bfly_p) ;  /* 0x0000017000007944 */ /* 0x000fea0003c00000 */
[----:B------:R-:W-:Y:S01]  /*1ef0*/  HFMA2.MMA R38, -RZ, RZ, 0, 4.76837158203125e-07 ;  /* 0x00000008ff267435 */ /* 0x000fe200000001ff */
[----:B-1----:R-:W-:Y:S01]  /*1f00*/  MOV R67, R37 ;  /* 0x0000002500437202 */ /* 0x002fe20000000f00 */
[----:B------:R-:W-:Y:S01]  /*1f10*/  IMAD.MOV.U32 R36, RZ, RZ, -0x1 ;  /* 0xffffffffff247424 */ /* 0x000fe200078e00ff */
[----:B------:R-:W-:Y:S02]  /*1f20*/  MOV R39, R66 ;  /* 0x0000004200277202 */ /* 0x000fe40000000f00 */
[----:B------:R-:W-:Y:S02]  /*1f30*/  MOV R37, 0x1f ;  /* 0x0000001f00257802 */ /* 0x000fe40000000f00 */
[----:B------:R-:W-:Y:S02]  /*1f40*/  MOV R64, 0x1f60 ;  /* 0x00001f6000407802 */ /* 0x000fe40000000f00 */
[----:B------:R-:W-:Y:S05]  /*1f50*/  CALL.REL.NOINC `($__internal_33_$__cuda_sm70_shflsync_bfly_p) ;  /* 0x0000010000007944 */ /* 0x000fea0003c00000 */
[----:B------:R-:W-:Y:S01]  /*1f60*/  FADD.FTZ R65, R67, R65 ;  /* 0x0000004143417221 */ /* 0x000fe20000010000 */
[----:B------:R-:W-:Y:S01]  /*1f70*/  HFMA2.MMA R38, -RZ, RZ, 0, 9.5367431640625e-07 ;  /* 0x00000010ff267435 */ /* 0x000fe200000001ff */
[----:B-1----:R-:W-:Y:S01]  /*1f80*/  FADD.FTZ R66, R66, R37 ;  /* 0x0000002542427221 */ /* 0x002fe20000010000 */
[----:B------:R-:W-:-:S02]  /*1f90*/  MOV R37, 0x1f ;  /* 0x0000001f00257802 */ /* 0x000fc40000000f00 */
[----:B------:R-:W-:Y:S02]  /*1fa0*/  MOV R36, 0xffffffff ;  /* 0xffffffff00247802 */ /* 0x000fe40000000f00 */
[----:B------:R-:W-:Y:S02]  /*1fb0*/  MOV R39, R65 ;  /* 0x0000004100277202 */ /* 0x000fe40000000f00 */
[----:B------:R-:W-:Y:S02]  /*1fc0*/  MOV R64, 0x1fe0 ;  /* 0x00001fe000407802 */ /* 0x000fe40000000f00 */
[----:B------:R-:W-:Y:S05]  /*1fd0*/  CALL.REL.NOINC `($__internal_33_$__cuda_sm70_shflsync_bfly_p) ;  /* 0x0000008000007944 */ /* 0x000fea0003c00000 */
[----:B------:R-:W-:Y:S01]  /*1fe0*/  HFMA2.MMA R38, -RZ, RZ, 0, 9.5367431640625e-07 ;  /* 0x00000010ff267435 */ /* 0x000fe200000001ff */
[----:B-1----:R-:W-:Y:S01]  /*1ff0*/  MOV R67, R37 ;  /* 0x0000002500437202 */ /* 0x002fe20000000f00 */
[----:B------:R-:W-:Y:S01]  /*2000*/  IMAD.MOV.U32 R39, RZ, RZ, R66 ;  /* 0x000000ffff277224 */ /* 0x000fe200078e0042 */
[----:B------:R-:W-:Y:S02]  /*2010*/  MOV R37, 0x1f ;  /* 0x0000001f00257802 */ /* 0x000fe40000000f00 */
[----:B------:R-:W-:Y:S02]  /*2020*/  MOV R36, 0xffffffff ;  /* 0xffffffff00247802 */ /* 0x000fe40000000f00 */
[----:B------:R-:W-:-:S02]  /*2030*/  MOV R64, 0x2050 ;  /* 0x0000205000407802 */ /* 0x000fc40000000f00 */
[----:B------:R-:W-:Y:S05]  /*2040*/  CALL.REL.NOINC `($__internal_33_$__cuda_sm70_shflsync_bfly_p) ;  /* 0x0000001000007944 */ /* 0x000fea0003c00000 */
[----:B-1----:R-:W-:Y:S05]  /*2050*/  BRA `(.L_x_778) ;  /* 0xffffeba000007947 */ /* 0x002fea000383ffff */
        .weak           $__internal_33_$__cuda_sm70_shflsync_bfly_p
        .type           $__internal_33_$__cuda_sm70_shflsync_bfly_p,@function
        .size           $__internal_33_$__cuda_sm70_shflsync_bfly_p,(.L_x_4413 - $__internal_33_$__cuda_sm70_shflsync_bfly_p)
$__internal_33_$__cuda_sm70_shflsync_bfly_p:
[----:B------:R-:W-:Y:S04]  /*2060*/  WARPSYNC R36 ;  /* 0x0000002400007348 */ /* 0x000fe80003800000 */
[----:B------:R0:W1:Y:S02]  /*2070*/  SHFL.BFLY PT, R37, R39, R38, R37 ;  /* 0x0c00002627257389 */ /* 0x00006400000e0025 */
[----:B0-----:R-:W-:Y:S01]  /*2080*/  HFMA2.MMA R39, -RZ, RZ, 0, 0 ;  /* 0x00000000ff277435 */ /* 0x001fe200000001ff */
[----:B------:R-:W-:-:S05]  /*2090*/  MOV R38, R64 ;  /* 0x0000004000267202 */ /* 0x000fca0000000f00 */
[----:B------:R-:W-:Y:S05]  /*20a0*/  RET.REL.NODEC R38 `(_ZN10layer_norm13ln_bwd_kernelINS_13Kernel_traitsI6__halfS2_S2_S2_fjLj256ELj1ELj4ELj1ELj16ENS_18Kernel_traits_baseILj256ES2_S2_S2_S2_fjLj128EEEEELb1ELb0ELb1ELb1EEEvNS_9BwdParamsE) ;  /* 0xffffdf5026007950 */ /* 0x000fea0003c3ffff */
.L_x_779:
        /* <DEDUP_REMOVED lines=13> */
.L_x_4413:


//--------------------- .text._ZN10layer_norm13ln_bwd_kernelINS_13Kernel_traitsI6__halfS2_S2_S2_fjLj256ELj1ELj4ELj1ELj16ENS_18Kernel_traits_baseILj256ES2_S2_S2_S2_fjLj128EEEEELb1ELb1ELb0ELb0EEEvNS_9BwdParamsE --------------------------
	.section	.text._ZN10layer_norm13ln_bwd_kernelINS_13Kernel_traitsI6__halfS2_S2_S2_fjLj256ELj1ELj4ELj1ELj16ENS_18Kernel_traits_baseILj256ES2_S2_S2_S2_fjLj128EEEEELb1ELb1ELb0ELb0EEEvNS_9BwdParamsE,"ax",@progbits
	.sectioninfo	@"SHI_REGISTERS=95"
	.align	128
        .global         _ZN10layer_norm13ln_bwd_kernelINS_13Kernel_traitsI6__halfS2_S2_S2_fjLj256ELj1ELj4ELj1ELj16ENS_18Kernel_traits_baseILj256ES2_S2_S2_S2_fjLj128EEEEELb1ELb1ELb0ELb0EEEvNS_9BwdParamsE
        .type           _ZN10layer_norm13ln_bwd_kernelINS_13Kernel_traitsI6__halfS2_S2_S2_fjLj256ELj1ELj4ELj1ELj16ENS_18Kernel_traits_baseILj256ES2_S2_S2_S2_fjLj128EEEEELb1ELb1ELb0ELb0EEEvNS_9BwdParamsE,@function
        .size           _ZN10layer_norm13ln_bwd_kernelINS_13Kernel_traitsI6__halfS2_S2_S2_fjLj256ELj1ELj4ELj1ELj16ENS_18Kernel_traits_baseILj256ES2_S2_S2_S2_fjLj128EEEEELb1ELb1ELb0ELb0EEEvNS_9BwdParamsE,(.L_x_4414 - _ZN10layer_norm13ln_bwd_kernelINS_13Kernel_traitsI6__halfS2_S2_S2_fjLj256ELj1ELj4ELj1ELj16ENS_18Kernel_traits_baseILj256ES2_S2_S2_S2_fjLj128EEEEELb1ELb1ELb0ELb0EEEvNS_9BwdParamsE)
        .other          _ZN10layer_norm13ln_bwd_kernelINS_13Kernel_traitsI6__halfS2_S2_S2_fjLj256ELj1ELj4ELj1ELj16ENS_18Kernel_traits_baseILj256ES2_S2_S2_S2_fjLj128EEEEELb1ELb1ELb0ELb0EEEvNS_9BwdParamsE,@"STO_CUDA_ENTRY STV_DEFAULT"
_ZN10layer_norm13ln_bwd_kernelINS_13Kernel_traitsI6__halfS2_S2_S2_fjLj256ELj1ELj4ELj1ELj16ENS_18Kernel_traits_baseILj256ES2_S2_S2_S2_fjLj128EEEEELb1ELb1ELb0ELb0EEEvNS_9BwdParamsE:
.text._ZN10layer_norm13ln_bwd_kernelINS_13Kernel_traitsI6__halfS2_S2_S2_fjLj256ELj1ELj4ELj1ELj16ENS_18Kernel_traits_baseILj256ES2_S2_S2_S2_fjLj128EEEEELb1ELb1ELb0ELb0EEEvNS_9BwdParamsE:
        /* <DEDUP_REMOVED lines=50> */
.L_x_787:
[----:B------:R-:W-:Y:S02]  /*0320*/  ISETP.NE.U32.AND P0, PT, RZ, c[0x0][0x1c0], PT ;  /* 0x00007000ff007a0c */ /* 0x000fe40003f05070 */
[----:B------:R-:W-:-:S02]  /*0330*/  SHF.R.S32.HI R50, RZ, 0x1f, R11 ;  /* 0x0000001fff327819 */ /* 0x000fc4000001140b */
        /* <DEDUP_REMOVED lines=36> */
[--C-:B------:R-:W-:Y:S02]  /*0580*/  HADD2.F32 R74, -RZ, R50.reuse.H0_H0 ;  /* 0x20000032ff4a7230 */ /* 0x100fe40000004100 */
[--C-:B------:R-:W-:Y:S02]  /*0590*/  HADD2.F32 R70, -RZ, R49.reuse.H0_H0 ;  /* 0x20000031ff467230 */ /* 0x100fe40000004100 */
[----:B------:R-:W-:Y:S01]  /*05a0*/  HADD2.F32 R72, -RZ, R49.H1_H1 ;  /* 0x30000031ff487230 */ /* 0x000fe20000004100 */
[C---:B------:R-:W-:Y:S01]  /*05b0*/  FADD.FTZ R49, -R65.reuse, R66 ;  /* 0x0000004241317221 */ /* 0x040fe20000010100 */
[----:B------:R-:W-:Y:S01]  /*05c0*/  HADD2.F32 R50, -RZ, R50.H1_H1 ;  /* 0x30000032ff327230 */ /* 0x000fe20000004100 */
[C---:B------:R-:W-:Y:S01]  /*05d0*/  FADD.FTZ R67, -R65.reuse, R70 ;  /* 0x0000004641437221 */ /* 0x040fe20000010100 */
[--C-:B------:R-:W-:Y:S01]  /*05e0*/  HADD2.F32 R76, -RZ, R51.reuse.H0_H0 ;  /* 0x20000033ff4c7230 */ /* 0x100fe20000004100 */
[C---:B0-----:R-:W-:Y:S01]  /*05f0*/  FADD.FTZ R69, -R65.reuse, R72 ;  /* 0x0000004841457221 */ /* 0x041fe20000010100 */
[----:B------:R-:W-:Y:S01]  /*0600*/  HADD2.F32 R78, -RZ, R51.H1_H1 ;  /* 0x30000033ff4e7230 */ /* 0x000fe20000004100 */
[C---:B------:R-:W-:Y:S01]  /*0610*/  FADD.FTZ R51, -R65.reuse, R48 ;  /* 0x0000003041337221 */ /* 0x040fe20000010100 */
[----:B----4-:R-:W-:Y:S01]  /*0620*/  HADD2.F32 R48, -RZ, R52.H0_H0 ;  /* 0x20000034ff307230 */ /* 0x010fe20000004100 */
[C---:B------:R-:W-:Y:S01]  /*0630*/  FADD.FTZ R73, -R65.reuse, R74 ;  /* 0x0000004a41497221 */ /* 0x040fe20000010100 */
[--C-:B------:R-:W-:Y:S01]  /*0640*/  HADD2.F32 R70, -RZ, R53.reuse.H0_H0 ;  /* 0x20000035ff467230 */ /* 0x100fe20000004100 */
[C---:B------:R-:W-:Y:S01]  /*0650*/  FADD.FTZ R75, -R65.reuse, R50 ;  /* 0x00000032414b7221 */ /* 0x040fe20000010100 */
[----:B------:R-:W-:Y:S01]  /*0660*/  HADD2.F32 R71, -RZ, R53.H1_H1 ;  /* 0x30000035ff477230 */ /* 0x000fe20000004100 */
[C---:B------:R-:W-:Y:S01]  /*0670*/  FADD.FTZ R77, -R65.reuse, R76 ;  /* 0x0000004c414d7221 */ /* 0x040fe20000010100 */
[----:B------:R-:W-:Y:S01]  /*0680*/  HADD2.F32 R74, -RZ, R54.H0_H0 ;  /* 0x20000036ff4a7230 */ /* 0x000fe20000004100 */
[----:B------:R-:W-:Y:S01]  /*0690*/  FADD.FTZ R79, -R65, R78 ;  /* 0x0000004e414f7221 */ /* 0x000fe20000010100 */
[----:B------:R-:W-:Y:S01]  /*06a0*/  HADD2.F32 R65, -RZ, R52.H1_H1 ;  /* 0x30000034ff417230 */ /* 0x000fe20000004100 */
[C---:B-----5:R-:W-:Y:S01]  /*06b0*/  FMUL.FTZ R53, R64.reuse, R49 ;  /* 0x0000003140357220 */ /* 0x060fe20000410000 */
[----:B------:R-:W-:Y:S01]  /*06c0*/  HADD2.F32 R50, -RZ, R54.H1_H1 ;  /* 0x30000036ff327230 */ /* 0x000fe20000004100 */
[----:B------:R-:W-:Y:S01]  /*06d0*/  FMUL.FTZ R52, R64, R51 ;  /* 0x0000003340347220 */ /* 0x000fe20000410000 */
[--C-:B------:R-:W-:Y:S01]  /*06e0*/  HADD2.F32 R76, -RZ, R55.reuse.H0_H0 ;  /* 0x20000037ff4c7230 */ /* 0x100fe20000004100 */
[-C--:B------:R-:W-:Y:S01]  /*06f0*/  FMUL.FTZ R54, R9, R48.reuse ;  /* 0x0000003009367220 */ /* 0x080fe20000410000 */
[----:B------:R-:W-:Y:S01]  /*0700*/  HADD2.F32 R68, -RZ, R55.H1_H1 ;  /* 0x30000037ff447230 */ /* 0x000fe20000004100 */
        /* <DEDUP_REMOVED lines=51> */
.L_x_782:
[----:B0-----:R-:W-:Y:S05]  /*0a40*/  BSYNC B0 ;  /* 0x0000000000007941 */ /* 0x001fea0003800000 */
.L_x_781:
[----:B------:R-:W-:Y:S05]  /*0a50*/  BRA.DIV ~URZ, `(.L_x_783) ;  /* 0x000011927f007947 */ /* 0x000fea000b800000 */
[----:B------:R0:W1:Y:S02]  /*0a60*/  SHFL.BFLY PT, R85, R68, 0x1, 0x1f ;  /* 0x0c201f0044557f89 */ /* 0x00006400000e0000 */
.L_x_790:
        /* <DEDUP_REMOVED lines=18> */
.L_x_791:
[----:B------:R-:W-:Y:S01]  /*0b90*/  BSSY B0, `(.L_x_785) ;  /* 0x0000099000007945 */ /* 0x000fe20003800000 */
[----:B------:R-:W-:Y:S05]  /*0ba0*/  @!P2 BRA `(.L_x_786) ;  /* 0x000009700000a947 */ /* 0x000fea0003800000 */
[----:B------:R-:W-:-:S10]  /*0bb0*/  HFMA2.MMA R48, -RZ, RZ, 0, 9.5367431640625e-07 ;  /* 0x00000010ff307435 */ /* 0x000fd400000001ff */
        /* <DEDUP_REMOVED lines=10> */
[----:B------:R-:W-:-:S02]  /*0c60*/  FSEL R86, R85, RZ, !P1 ;  /* 0x000000ff55567208 */ /* 0x000fc40004800000 */
[----:B------:R-:W-:Y:S02]  /*0c70*/  LOP3.LUT P1, RZ, R62, 0xff, RZ, 0xc0, !PT ;  /* 0x000000ff3eff7812 */ /* 0x000fe4000782c0ff */
[----:B------:R-:W-:Y:S01]  /*0c80*/  MOV R85, RZ ;  /* 0x000000ff00557202 */ /* 0x000fe20000000f00 */
[-CC-:B0-----:R-:W-:Y:S02]  /*0c90*/  FFMA.FTZ R69, R53, R87.reuse, R86.reuse ;  /* 0x0000005735457223 */ /* 0x181fe40000010056 */
[----:B------:R-:W-:Y:S02]  /*0ca0*/  FFMA.FTZ R90, R52, R87, R86 ;  /* 0x00000057345a7223 */ /* 0x000fe40000010056 */
[----:B------:R-:W-:-:S04]  /*0cb0*/  FADD.FTZ R69, R54, -R69 ;  /* 0x8000004536457221 */ /* 0x000fc80000010000 */
[----:B-----5:R-:W-:Y:S01]  /*0cc0*/  FMUL.FTZ R88, R64, R69 ;  /* 0x0000004540587220 */ /* 0x020fe20000410000 */
[----:B------:R-:W-:-:S05]  /*0cd0*/  @P0 HADD2.F32 R69, -RZ, R40.H0_H0 ;  /* 0x20000028ff450230 */ /* 0x000fca0000004100 */
[----:B------:R-:W-:-:S04]  /*0ce0*/  @P0 FADD.FTZ R88, R88, R69 ;  /* 0x0000004558580221 */ /* 0x000fc80000010000 */
[----:B------:R-:W-:-:S04]  /*0cf0*/  FMUL.FTZ R68, R88, R61 ;  /* 0x0000003d58447220 */ /* 0x000fc80000410000 */
[----:B------:R-:W-:Y:S01]  /*0d00*/  FMUL.FTZ R89, R68, c[0x0][0x1e8] ;  /* 0x00007a0044597a20 */ /* 0x000fe20000410000 */
[----:B------:R-:W-:-:S06]  /*0d10*/  HFMA2.MMA R68, -RZ, RZ, 0, 0 ;  /* 0x00000000ff447435 */ /* 0x000fcc00000001ff */
[----:B------:R-:W-:Y:S01]  /*0d20*/  @P1 FMUL.FTZ R68, R0, R89 ;  /* 0x0000005900441220 */ /* 0x000fe20000410000 */
[--C-:B---3--:R-:W-:Y:S02]  /*0d30*/  @P1 HADD2.F32 R69, -RZ, R48.reuse.H0_H0 ;  /* 0x20000030ff451230 */ /* 0x108fe40000004100 */
[----:B------:R-:W-:-:S03]  /*0d40*/  @P3 HADD2.F32 R48, -RZ, R48.H1_H1 ;  /* 0x30000030ff303230 */ /* 0x000fc60000004100 */
[----:B------:R-:W-:Y:S01]  /*0d50*/  @P1 FMUL.FTZ R85, R89, R69 ;  /* 0x0000004559551220 */ /* 0x000fe20000410000 */
[----:B------:R-:W-:Y:S01]  /*0d60*/  ISETP.NE.U32.AND P1, PT, RZ, c[0x0][0x258], PT ;  /* 0x00009600ff007a0c */ /* 0x000fe20003f25070 */
[----:B------:R-:W-:Y:S02]  /*0d70*/  FADD.FTZ R69, R65, -R90 ;  /* 0x8000005a41457221 */ /* 0x000fe40000010000 */
[----:B------:R-:W-:Y:S01]  /*0d80*/  FADD.FTZ R32, R32, R85 ;  /* 0x0000005520207221 */ /* 0x000fe20000010000 */
[----:B------:R-:W-:Y:S01]  /*0d90*/  ISETP.NE.AND.EX P1, PT, RZ, c[0x0][0x25c], PT, P1 ;  /* 0x00009700ff007a0c */ /* 0x000fe20003f25310 */
[----:B------:R-:W-:Y:S01]  /*0da0*/  FMUL.FTZ R90, R64, R69 ;  /* 0x00000045405a7220 */ /* 0x000fe20000410000 */
[----:B------:R-:W-:Y:S01]  /*0db0*/  @P0 HADD2.F32 R69, -RZ, R40.H1_H1 ;  /* 0x30000028ff450230 */ /* 0x000fe20000004100 */
[----:B------:R-:W-:-:S04]  /*0dc0*/  MOV R85, RZ ;  /* 0x000000ff00557202 */ /* 0x000fc80000000f00 */
[----:B------:R-:W-:Y:S01]  /*0dd0*/  @P0 FADD.FTZ R90, R90, R69 ;  /* 0x000000455a5a0221 */ /* 0x000fe20000010000 */
[----:B------:R-:W-:-:S05]  /*0de0*/  HFMA2.MMA R69, -RZ, RZ, 0, 0 ;  /* 0x00000000ff457435 */ /* 0x000fca00000001ff */
[----:B------:R-:W-:Y:S01]  /*0df0*/  @P1 F2FP.PACK_AB R89, RZ, R90 ;  /* 0x0000005aff59123e */ /* 0x000fe200000000ff */
[----:B------:R-:W-:Y:S01]  /*0e00*/  FMUL.FTZ R90, R90, R61 ;  /* 0x0000003d5a5a7220 */ /* 0x000fe20000410000 */
[----:B------:R-:W-:-:S03]  /*0e10*/  @P1 F2FP.PACK_AB R88, RZ, R88 ;  /* 0x00000058ff58123e */ /* 0x000fc600000000ff */
[----:B------:R-:W-:Y:S01]  /*0e20*/  FMUL.FTZ R91, R90, c[0x0][0x1e8] ;  /* 0x00007a005a5b7a20 */ /* 0x000fe20000410000 */
[----:B------:R-:W-:Y:S02]  /*0e30*/  MOV R90, RZ ;  /* 0x000000ff005a7202 */ /* 0x000fe40000000f00 */
[----:B------:R-:W-:Y:S01]  /*0e40*/  @P1 PRMT R44, R88, 0x7610, R44 ;  /* 0x00007610582c1816 */ /* 0x000fe2000000002c */
[----:B------:R-:W-:Y:S02]  /*0e50*/  @P3 FMUL.FTZ R90, R91, R48 ;  /* 0x000000305b5a3220 */ /* 0x000fe40000410000 */
[----:B------:R-:W-:Y:S01]  /*0e60*/  @P3 FMUL.FTZ R69, R14, R91 ;  /* 0x0000005b0e453220 */ /* 0x000fe20000410000 */
[----:B------:R-:W-:Y:S01]  /*0e70*/  @P1 PRMT R44, R44, 0x5410, R89 ;  /* 0x000054102c2c1816 */ /* 0x000fe20000000059 */
[----:B------:R-:W-:Y:S01]  /*0e80*/  FFMA.FTZ R91, R55, R87, R86 ;  /* 0x00000057375b7223 */ /* 0x000fe20000010056 */
[----:B------:R-:W-:Y:S01]  /*0e90*/  @P0 HADD2.F32 R89, -RZ, R41.H0_H0 ;  /* 0x20000029ff590230 */ /* 0x000fe20000004100 */
[----:B------:R-:W-:Y:S01]  /*0ea0*/  LOP3.LUT P3, RZ, R80, 0xff, RZ, 0xc0, !PT ;  /* 0x000000ff50ff7812 */ /* 0x000fe2000786c0ff */
[----:B------:R-:W-:-:S02]  /*0eb0*/  FADD.FTZ R33, R33, R90 ;  /* 0x0000005a21217221 */ /* 0x000fc40000010000 */
[----:B------:R-:W-:-:S04]  /*0ec0*/  FADD.FTZ R91, R70, -R91 ;  /* 0x8000005b465b7221 */ /* 0x000fc80000010000 */
[----:B------:R-:W-:-:S04]  /*0ed0*/  FMUL.FTZ R48, R64, R91 ;  /* 0x0000005b40307220 */ /* 0x000fc80000410000 */
[----:B------:R-:W-:-:S05]  /*0ee0*/  @P0 FADD.FTZ R48, R48, R89 ;  /* 0x0000005930300221 */ /* 0x000fca0000010000 */
[----:B------:R-:W-:Y:S01]  /*0ef0*/  @P1 F2FP.PACK_AB R88, RZ, R48 ;  /* 0x00000030ff58123e */ /* 0x000fe200000000ff */
[----:B------:R-:W-:-:S03]  /*0f00*/  FMUL.FTZ R48, R48, R61 ;  /* 0x0000003d30307220 */ /* 0x000fc60000410000 */
[----:B------:R-:W-:Y:S01]  /*0f10*/  @P1 PRMT R45, R88, 0x7610, R45 ;  /* 0x00007610582d1816 */ /* 0x000fe2000000002d */
[----:B------:R-:W-:Y:S01]  /*0f20*/  FMUL.FTZ R88, R48, c[0x0][0x1e8] ;  /* 0x00007a0030587a20 */ /* 0x000fe20000410000 */
[----:B------:R-:W-:-:S05]  /*0f30*/  @P3 HADD2.F32 R48, -RZ, R49.H0_H0 ;  /* 0x20000031ff303230 */ /* 0x000fca0000004100 */
[----:B------:R-:W-:Y:S01]  /*0f40*/  @P3 FMUL.FTZ R85, R88, R48 ;  /* 0x0000003058553220 */ /* 0x000fe20000410000 */
[----:B------:R-:W-:-:S03]  /*0f50*/  HFMA2.MMA R48, -RZ, RZ, 0, 0 ;  /* 0x00000000ff307435 */ /* 0x000fc600000001ff */
[----:B------:R-:W-:Y:S01]  /*0f60*/  FADD.FTZ R34, R34, R85 ;  /* 0x0000005522227221 */ /* 0x000fe20000010000 */
[----:B------:R-:W-:Y:S02]  /*0f70*/  @P0 HADD2.F32 R85, -RZ, R42.H0_H0 ;  /* 0x2000002aff550230 */ /* 0x000fe40000004100 */
[----:B------:R-:W-:Y:S01]  /*0f80*/  @P3 FMUL.FTZ R48, R13, R88 ;  /* 0x000000580d303220 */ /* 0x000fe20000410000 */
[----:B------:R-:W-:Y:S01]  /*0f90*/  LOP3.LUT P3, RZ, R81, 0xff, RZ, 0xc0, !PT ;  /* 0x000000ff51ff7812 */ /* 0x000fe2000786c0ff */
[----:B------:R-:W-:-:S04]  /*0fa0*/  FFMA.FTZ R88, R66, R87, R86 ;  /* 0x0000005742587223 */ /* 0x000fc80000010056 */
[----:B------:R-:W-:-:S04]  /*0fb0*/  FADD.FTZ R89, R71, -R88 ;  /* 0x8000005847597221 */ /* 0x000fc80000010000 */
[----:B------:R-:W-:Y:S01]  /*0fc0*/  FMUL.FTZ R88, R64, R89 ;  /* 0x0000005940587220 */ /* 0x000fe20000410000 */
[----:B------:R-:W-:-:S03]  /*0fd0*/  @P0 HADD2.F32 R89, -RZ, R41.H1_H1 ;  /* 0x30000029ff590230 */ /* 0x000fc60000004100 */
[----:B------:R-:W-:Y:S02]  /*0fe0*/  @P3 HADD2.F32 R49, -RZ, R49.H1_H1 ;  /* 0x30000031ff313230 */ /* 0x000fe40000004100 */
[----:B------:R-:W-:-:S05]  /*0ff0*/  @P0 FADD.FTZ R88, R88, R89 ;  /* 0x0000005958580221 */ /* 0x000fca0000010000 */
[----:B------:R-:W-:Y:S01]  /*1000*/  @P1 F2FP.PACK_AB R89, RZ, R88 ;  /* 0x00000058ff59123e */ /* 0x000fe200000000ff */
[----:B------:R-:W-:-:S03]  /*1010*/  FMUL.FTZ R88, R88, R61 ;  /* 0x0000003d58587220 */ /* 0x000fc60000410000 */
[----:B------:R-:W-:Y:S01]  /*1020*/  @P1 PRMT R45, R45, 0x5410, R89 ;  /* 0x000054102d2d1816 */ /* 0x000fe20000000059 */
[----:B------:R-:W-:Y:S01]  /*1030*/  FMUL.FTZ R89, R88, c[0x0][0x1e8] ;  /* 0x00007a0058597a20 */ /* 0x000fe20000410000 */
[----:B------:R-:W-:-:S03]  /*1040*/  MOV R88, RZ ;  /* 0x000000ff00587202 */ /* 0x000fc60000000f00 */
[----:B------:R-:W-:Y:S01]  /*1050*/  @P3 FMUL.FTZ R88, R89, R49 ;  /* 0x0000003159583220 */ /* 0x000fe20000410000 */
[----:B------:R-:W-:-:S03]  /*1060*/  HFMA2.MMA R49, -RZ, RZ, 0, 0 ;  /* 0x00000000ff317435 */ /* 0x000fc600000001ff */
[----:B------:R-:W-:Y:S02]  /*1070*/  FADD.FTZ R35, R35, R88 ;  /* 0x0000005823237221 */ /* 0x000fe40000010000 */
[--C-:B------:R-:W-:Y:S02]  /*1080*/  FFMA.FTZ R88, R72, R87, R86.reuse ;  /* 0x0000005748587223 */ /* 0x100fe40000010056 */
[----:B------:R-:W-:Y:S01]  /*1090*/  @P3 FMUL.FTZ R49, R56, R89 ;  /* 0x0000005938313220 */ /* 0x000fe20000410000 */
[----:B------:R-:W-:Y:S01]  /*10a0*/  LOP3.LUT P3, RZ, R63, 0xff, RZ, 0xc0, !PT ;  /* 0x000000ff3fff7812 */ /* 0x000fe2000786c0ff */
[----:B------:R-:W-:Y:S02]  /*10b0*/  FFMA.FTZ R89, R67, R87, R86 ;  /* 0x0000005743597223 */ /* 0x000fe40000010056 */
[----:B------:R-:W-:Y:S01]  /*10c0*/  FADD.FTZ R91, R75, -R88 ;  /* 0x800000584b5b7221 */ /* 0x000fe20000010000 */
[----:B------:R-:W-:Y:S01]  /*10d0*/  F2FP.PACK_AB R49, R49, R48 ;  /* 0x000000303131723e */ /* 0x000fe200000000ff */
[----:B------:R-:W-:Y:S01]  /*10e0*/  FADD.FTZ R89, R74, -R89 ;  /* 0x800000594a597221 */ /* 0x000fe20000010000 */
[----:B------:R-:W-:Y:S01]  /*10f0*/  F2FP.PACK_AB R48, R69, R68 ;  /* 0x000000444530723e */ /* 0x000fe200000000ff */
[----:B------:R-:W-:-:S02]  /*1100*/  FMUL.FTZ R88, R64, R91 ;  /* 0x0000005b40587220 */ /* 0x000fc40000410000 */
[----:B------:R-:W-:Y:S01]  /*1110*/  FMUL.FTZ R90, R64, R89 ;  /* 0x00000059405a7220 */ /* 0x000fe20000410000 */
[----:B------:R-:W-:-:S03]  /*1120*/  MOV R89, RZ ;  /* 0x000000ff00597202 */ /* 0x000fc60000000f00 */
[----:B------:R-:W-:-:S05]  /*1130*/  @P0 FADD.FTZ R90, R90, R85 ;  /* 0x000000555a5a0221 */ /* 0x000fca0000010000 */
[----:B------:R-:W-:Y:S01]  /*1140*/  @P1 F2FP.PACK_AB R85, RZ, R90 ;  /* 0x0000005aff55123e */ /* 0x000fe200000000ff */
[----:B------:R-:W-:-:S03]  /*1150*/  FMUL.FTZ R90, R90, R61 ;  /* 0x0000003d5a5a7220 */ /* 0x000fc60000410000 */
[----:B------:R-:W-:Y:S01]  /*1160*/  @P1 PRMT R46, R85, 0x7610, R46 ;  /* 0x00007610552e1816 */ /* 0x000fe2000000002e */
[----:B------:R-:W-:Y:S01]  /*1170*/  @P3 HADD2.F32 R85, -RZ, R50.H0_H0 ;  /* 0x20000032ff553230 */ /* 0x000fe20000004100 */
[----:B------:R-:W-:-:S04]  /*1180*/  FMUL.FTZ R90, R90, c[0x0][0x1e8] ;  /* 0x00007a005a5a7a20 */ /* 0x000fc80000410000 */
[----:B------:R-:W-:Y:S01]  /*1190*/  @P3 FMUL.FTZ R89, R90, R85 ;  /* 0x000000555a593220 */ /* 0x000fe20000410000 */
[----:B------:R-:W-:-:S03]  /*11a0*/  HFMA2.MMA R85, -RZ, RZ, 0, 0 ;  /* 0x00000000ff557435 */ /* 0x000fc600000001ff */
[----:B------:R-:W-:Y:S01]  /*11b0*/  FADD.FTZ R28, R28, R89 ;  /* 0x000000591c1c7221 */ /* 0x000fe20000010000 */
[----:B------:R-:W-:Y:S02]  /*11c0*/  @P0 HADD2.F32 R89, -RZ, R42.H1_H1 ;  /* 0x3000002aff590230 */ /* 0x000fe40000004100 */
[----:B------:R-:W-:Y:S01]  /*11d0*/  @P3 FMUL.FTZ R85, R15, R90 ;  /* 0x0000005a0f553220 */ /* 0x000fe20000410000 */
[----:B------:R-:W-:Y:S02]  /*11e0*/  LOP3.LUT P3, RZ, R82, 0xff, RZ, 0xc0, !PT ;  /* 0x000000ff52ff7812 */ /* 0x000fe4000786c0ff */
[----:B------:R-:W-:-:S05]  /*11f0*/  @P0 FADD.FTZ R88, R88, R89 ;  /* 0x0000005958580221 */ /* 0x000fca0000010000 */
[----:B------:R-:W-:Y:S01]  /*1200*/  @P1 F2FP.PACK_AB R89, RZ, R88 ;  /* 0x00000058ff59123e */ /* 0x000fe200000000ff */
[----:B------:R-:W-:-:S03]  /*1210*/  FMUL.FTZ R88, R88, R61 ;  /* 0x0000003d58587220 */ /* 0x000fc60000410000 */
[----:B------:R-:W-:Y:S01]  /*1220*/  @P1 PRMT R46, R46, 0x5410, R89 ;  /* 0x000054102e2e1816 */ /* 0x000fe20000000059 */
[----:B------:R-:W-:Y:S01]  /*1230*/  FMUL.FTZ R89, R88, c[0x0][0x1e8] ;  /* 0x00007a0058597a20 */ /* 0x000fe20000410000 */
[----:B------:R-:W-:Y:S01]  /*1240*/  @P3 HADD2.F32 R50, -RZ, R50.H1_H1 ;  /* 0x30000032ff323230 */ /* 0x000fe20000004100 */
[----:B------:R-:W-:-:S04]  /*1250*/  MOV R88, RZ ;  /* 0x000000ff00587202 */ /* 0x000fc80000000f00 */
[----:B------:R-:W-:Y:S01]  /*1260*/  @P3 FMUL.FTZ R88, R89, R50 ;  /* 0x0000003259583220 */ /* 0x000fe20000410000 */
[----:B------:R-:W-:-:S03]  /*1270*/  HFMA2.MMA R50, -RZ, RZ, 0, 0 ;  /* 0x00000000ff327435 */ /* 0x000fc600000001ff */
[----:B------:R-:W-:-:S03]  /*1280*/  FADD.FTZ R29, R29, R88 ;  /* 0x000000581d1d7221 */ /* 0x000fc60000010000 */
[----:B------:R-:W-:Y:S01]  /*1290*/  @P3 FMUL.FTZ R50, R58, R89 ;  /* 0x000000593a323220 */ /* 0x000fe20000410000 */
[----:B------:R-:W-:Y:S01]  /*12a0*/  LOP3.LUT P3, RZ, R83, 0xff, RZ, 0xc0, !PT ;  /* 0x000000ff53ff7812 */ /* 0x000fe2000786c0ff */
[-CC-:B------:R-:W-:Y:S02]  /*12b0*/  FFMA.FTZ R89, R73, R87.reuse, R86.reuse ;  /* 0x0000005749597223 */ /* 0x180fe40000010056 */
[----:B------:R-:W-:Y:S01]  /*12c0*/  FFMA.FTZ R86, R78, R87, R86 ;  /* 0x000000574e567223 */ /* 0x000fe20000010056 */
[----:B------:R-:W-:Y:S01]  /*12d0*/  F2FP.PACK_AB R50, R50, R85 ;  /* 0x000000553232723e */ /* 0x000fe200000000ff */
[----:B------:R-:W-:Y:S02]  /*12e0*/  FADD.FTZ R89, R76, -R89 ;  /* 0x800000594c597221 */ /* 0x000fe40000010000 */
[----:B------:R-:W-:Y:S02]  /*12f0*/  FADD.FTZ R87, R77, -R86 ;  /* 0x800000564d577221 */ /* 0x000fe40000010000 */
[----:B------:R-:W-:-:S02]  /*1300*/  FMUL.FTZ R90, R64, R89 ;  /* 0x00000059405a7220 */ /* 0x000fc40000410000 */
[----:B------:R-:W-:Y:S01]  /*1310*/  FMUL.FTZ R92, R64, R87 ;  /* 0x00000057405c7220 */ /* 0x000fe20000410000 */
[----:B------:R-:W-:Y:S02]  /*1320*/  @P0 HADD2.F32 R87, -RZ, R43.H0_H0 ;  /* 0x2000002bff570230 */ /* 0x000fe40000004100 */
[----:B------:R-:W-:-:S03]  /*1330*/  @P3 HADD2.F32 R89, -RZ, R51.H0_H0 ;  /* 0x20000033ff593230 */ /* 0x000fc60000004100 */
[----:B------:R-:W-:Y:S01]  /*1340*/  @P0 FADD.FTZ R90, R90, R87 ;  /* 0x000000575a5a0221 */ /* 0x000fe20000010000 */
[----:B------:R-:W-:-:S04]  /*1350*/  @P0 HADD2.F32 R87, -RZ, R43.H1_H1 ;  /* 0x3000002bff570230 */ /* 0x000fc80000004100 */
[----:B------:R-:W-:Y:S01]  /*1360*/  @P1 F2FP.PACK_AB R86, RZ, R90 ;  /* 0x0000005aff56123e */ /* 0x000fe200000000ff */
[-C--:B------:R-:W-:Y:S02]  /*1370*/  FMUL.FTZ R90, R90, R61.reuse ;  /* 0x0000003d5a5a7220 */ /* 0x080fe40000410000 */
[----:B------:R-:W-:Y:S01]  /*1380*/  @P0 FADD.FTZ R92, R92, R87 ;  /* 0x000000575c5c0221 */ /* 0x000fe20000010000 */
[----:B------:R-:W-:Y:S01]  /*1390*/  LOP3.LUT P0, RZ, R84, 0xff, RZ, 0xc0, !PT ;  /* 0x000000ff54ff7812 */ /* 0x000fe2000780c0ff */
[----:B------:R-:W-:Y:S01]  /*13a0*/  FMUL.FTZ R90, R90, c[0x0][0x1e8] ;  /* 0x00007a005a5a7a20 */ /* 0x000fe20000410000 */
[----:B------:R-:W-:Y:S01]  /*13b0*/  @P1 PRMT R47, R86, 0x7610, R47 ;  /* 0x00007610562f1816 */ /* 0x000fe2000000002f */
[----:B------:R-:W-:Y:S01]  /*13c0*/  FMUL.FTZ R64, R92, R61 ;  /* 0x0000003d5c407220 */ /* 0x000fe20000410000 */
[----:B------:R-:W-:Y:S01]  /*13d0*/  MOV R61, RZ ;  /* 0x000000ff003d7202 */ /* 0x000fe20000000f00 */
[----:B------:R-:W-:Y:S01]  /*13e0*/  @P3 FMUL.FTZ R61, R90, R89 ;  /* 0x000000595a3d3220 */ /* 0x000fe20000410000 */
[----:B------:R-:W-:Y:S01]  /*13f0*/  HFMA2.MMA R89, -RZ, RZ, 0, 0 ;  /* 0x00000000ff597435 */ /* 0x000fe200000001ff */
[----:B------:R-:W-:Y:S01]  /*1400*/  FMUL.FTZ R91, R64, c[0x0][0x1e8] ;  /* 0x00007a00405b7a20 */ /* 0x000fe20000410000 */
[----:B------:R-:W-:Y:S01]  /*1410*/  MOV R64, RZ ;  /* 0x000000ff00407202 */ /* 0x000fe20000000f00 */
[----:B------:R-:W-:Y:S01]  /*1420*/  FADD.FTZ R30, R30, R61 ;  /* 0x0000003d1e1e7221 */ /* 0x000fe20000010000 */
[----:B------:R-:W-:-:S02]  /*1430*/  @P1 F2FP.PACK_AB R87, RZ, R92 ;  /* 0x0000005cff57123e */ /* 0x000fc400000000ff */
[----:B------:R-:W-:Y:S01]  /*1440*/  @P3 FMUL.FTZ R89, R57, R90 ;  /* 0x0000005a39593220 */ /* 0x000fe20000410000 */
[----:B------:R-:W-:Y:S01]  /*1450*/  HFMA2.MMA R90, -RZ, RZ, 0, 0 ;  /* 0x00000000ff5a7435 */ /* 0x000fe200000001ff */
[----:B------:R-:W-:Y:S01]  /*1460*/  @P0 HADD2.F32 R51, -RZ, R51.H1_H1 ;  /* 0x30000033ff330230 */ /* 0x000fe20000004100 */
[----:B------:R-:W-:-:S04]  /*1470*/  @P1 PRMT R47, R47, 0x5410, R87 ;  /* 0x000054102f2f1816 */ /* 0x000fc80000000057 */
[----:B------:R-:W-:Y:S02]  /*1480*/  @P0 FMUL.FTZ R64, R91, R51 ;  /* 0x000000335b400220 */ /* 0x000fe40000410000 */
[----:B------:R-:W-:Y:S01]  /*1490*/  @P0 FMUL.FTZ R90, R60, R91 ;  /* 0x0000005b3c5a0220 */ /* 0x000fe20000410000 */
[----:B------:R-:W-:Y:S01]  /*14a0*/  @P1 LEA R86, P0, R59, c[0x0][0x258], 0x4 ;  /* 0x000096003b561a11 */ /* 0x000fe200078020ff */
[----:B------:R-:W-:-:S03]  /*14b0*/  FADD.FTZ R31, R31, R64 ;  /* 0x000000401f1f7221 */ /* 0x000fc60000010000 */
[C---:B------:R-:W-:Y:S02]  /*14c0*/  @P1 LEA.HI.X R87, R59.reuse, c[0x0][0x25c], RZ, 0x4, P0 ;  /* 0x000097003b571a11 */ /* 0x040fe400000f24ff */
[C---:B------:R-:W-:Y:S02]  /*14d0*/  LEA R68, P0, R59.reuse, c[0x0][0x248], 0x4 ;  /* 0x000092003b447a11 */ /* 0x040fe400078020ff */
[----:B------:R-:W-:Y:S01]  /*14e0*/  F2FP.PACK_AB R51, R90, R89 ;  /* 0x000000595a33723e */ /* 0x000fe200000000ff */
[----:B------:R0:W-:Y:S01]  /*14f0*/  @P1 STG.E.128 [R86.64], R44 ;  /* 0x0000002c56001986 */ /* 0x0001e2000c101d04 */
[----:B------:R-:W-:-:S05]  /*1500*/  LEA.HI.X R69, R59, c[0x0][0x24c], RZ, 0x4, P0 ;  /* 0x000093003b457a11 */ /* 0x000fca00000f24ff */
[----:B------:R0:W-:Y:S04]  /*1510*/  STG.E.128 [R68.64], R48 ;  /* 0x0000003044007986 */ /* 0x0001e8000c101d04 */
.L_x_786:
[----:B------:R-:W-:Y:S05]  /*1520*/  BSYNC B0 ;  /* 0x0000000000007941 */ /* 0x000fea0003800000 */
.L_x_785:
[----:B0-----:R-:W-:-:S04]  /*1530*/  MOV R48, c[0x0][0x160] ;  /* 0x0000580000307a02 */ /* 0x001fc80000000f00 */
[----:B------:R-:W-:-:S04]  /*1540*/  LEA R11, R48, R11, 0x2 ;  /* 0x0000000b300b7211 */ /* 0x000fc800078e10ff */
[----:B------:R-:W-:-:S13]  /*1550*/  ISETP.GE.AND P0, PT, R11, c[0x0][0x164], PT ;  /* 0x000059000b007a0c */ /* 0x000fda0003f06270 */
[----:B-12--5:R-:W-:Y:S01]  /*1560*/  @P0 CALL.REL.NOINC `(.L_x_780) ;  /* 0x0000001000000944 */ /* 0x026fe20003c00000 */
[----:B------:R-:W-:Y:S05]  /*1570*/  BRA `(.L_x_787) ;  /* 0xffffeda000007947 */ /* 0x000fea000383ffff */
.L_x_780:
        /* <DEDUP_REMOVED lines=92> */
.L_x_789:
[----:B------:R-:W-:Y:S05]  /*1b40*/  BSYNC B0 ;  /* 0x0000000000007941 */ /* 0x000fea0003800000 */
.L_x_788:
        /* <DEDUP_REMOVED lines=10> */
.L_x_783:
[----:B------:R-:W-:Y:S01]  /*1bf0*/  HFMA2.MMA R86, -RZ, RZ, 0, 5.9604644775390625e-08 ;  /* 0x00000001ff567435 */ /* 0x000fe200000001ff */
[----:B------:R-:W-:Y:S01]  /*1c00*/  MOV R87, R68 ;  /* 0x0000004400577202 */ /* 0x000fe20000000f00 */
[----:B------:R-:W-:Y:S01]  /*1c10*/  IMAD.MOV.U32 R51, RZ, RZ, 0x1f ;  /* 0x0000001fff337424 */ /* 0x000fe200078e00ff */
[----:B------:R-:W-:Y:S02]  /*1c20*/  MOV R50, 0xffffffff ;  /* 0xffffffff00327802 */ /* 0x000fe40000000f00 */
[----:B------:R-:W-:-:S02]  /*1c30*/  MOV R48, 0x1c50 ;  /* 0x00001c5000307802 */ /* 0x000fc40000000f00 */
[----:B-----5:R-:W-:Y:S05]  /*1c40*/  CALL.REL.NOINC `($__internal_34_$__cuda_sm70_shflsync_bfly_p) ;  /* 0x0000046000007944 */ /* 0x020fea0003c00000 */
[----:B-1----:R-:W-:Y:S01]  /*1c50*/  MOV R85, R50 ;  /* 0x0000003200557202 */ /* 0x002fe20000000f00 */
[----:B0-----:R-:W-:Y:S05]  /*1c60*/  BRA `(.L_x_790) ;  /* 0xffffee0000007947 */ /* 0x001fea000383ffff */
.L_x_784:
[----:B------:R-:W-:Y:S01]  /*1c70*/  HFMA2.MMA R86, -RZ, RZ, 0, 5.9604644775390625e-08 ;  /* 0x00000001ff567435 */ /* 0x000fe200000001ff */
[----:B------:R-:W-:-:S02]  /*1c80*/  MOV R87, R69 ;  /* 0x0000004500577202 */ /* 0x000fc40000000f00 */
[----:B------:R-:W-:Y:S02]  /*1c90*/  MOV R51, 0x1f ;  /* 0x0000001f00337802 */ /* 0x000fe40000000f00 */
[----:B------:R-:W-:Y:S02]  /*1ca0*/  MOV R50, 0xffffffff ;  /* 0xffffffff00327802 */ /* 0x000fe40000000f00 */
[----:B------:R-:W-:Y:S02]  /*1cb0*/  MOV R48, 0x1cd0 ;  /* 0x00001cd000307802 */ /* 0x000fe40000000f00 */
[----:B01---5:R-:W-:Y:S05]  /*1cc0*/  CALL.REL.NOINC `($__internal_34_$__cuda_sm70_shflsync_bfly_p) ;  /* 0x000003e000007944 */ /* 0x023fea0003c00000 */
[----:B------:R-:W-:Y:S01]  /*1cd0*/  FADD.FTZ R85, R85, R68 ;  /* 0x0000004455557221 */ /* 0x000fe20000010000 */
[----:B0-----:R-:W-:Y:S01]  /*1ce0*/  HFMA2.MMA R86, -RZ, RZ, 0, 1.1920928955078125e-07 ;  /* 0x00000002ff567435 */ /* 0x001fe200000001ff */
[----:B-1----:R-:W-:Y:S01]  /*1cf0*/  FADD.FTZ R69, R69, R50 ;  /* 0x0000003245457221 */ /* 0x002fe20000010000 */
[----:B------:R-:W-:Y:S02]  /*1d00*/  MOV R51, 0x1f ;  /* 0x0000001f00337802 */ /* 0x000fe40000000f00 */
[----:B------:R-:W-:Y:S02]  /*1d10*/  MOV R50, 0xffffffff ;  /* 0xffffffff00327802 */ /* 0x000fe40000000f00 */
[----:B------:R-:W-:-:S02]  /*1d20*/  MOV R87, R85 ;  /* 0x0000005500577202 */ /* 0x000fc40000000f00 */
[----:B------:R-:W-:Y:S02]  /*1d30*/  MOV R48, 0x1d50 ;  /* 0x00001d5000307802 */ /* 0x000fe40000000f00 */
[----:B------:R-:W-:Y:S05]  /*1d40*/  CALL.REL.NOINC `($__internal_34_$__cuda_sm70_shflsync_bfly_p) ;  /* 0x0000036000007944 */ /* 0x000fea0003c00000 */
[----:B0-----:R-:W-:Y:S01]  /*1d50*/  HFMA2.MMA R86, -RZ, RZ, 0, 1.1920928955078125e-07 ;  /* 0x00000002ff567435 */ /* 0x001fe200000001ff */
[----:B-1----:R-:W-:Y:S02]  /*1d60*/  MOV R68, R50 ;  /* 0x0000003200447202 */ /* 0x002fe40000000f00 */
[----:B------:R-:W-:Y:S02]  /*1d70*/  MOV R87, R69 ;  /* 0x0000004500577202 */ /* 0x000fe40000000f00 */
[----:B------:R-:W-:Y:S02]  /*1d80*/  MOV R51, 0x1f ;  /* 0x0000001f00337802 */ /* 0x000fe40000000f00 */
[----:B------:R-:W-:Y:S02]  /*1d90*/  MOV R50, 0xffffffff ;  /* 0xffffffff00327802 */ /* 0x000fe40000000f00 */
[----:B------:R-:W-:Y:S02]  /*1da0*/  MOV R48, 0x1dc0 ;  /* 0x00001dc000307802 */ /* 0x000fe40000000f00 */
[----:B------:R-:W-:Y:S05]  /*1db0*/  CALL.REL.NOINC `($__internal_34_$__cuda_sm70_shflsync_bfly_p) ;  /* 0x000002f000007944 */ /* 0x000fea0003c00000 */
[----:B------:R-:W-:Y:S01]  /*1dc0*/  FADD.FTZ R85, R68, R85 ;  /* 0x0000005544557221 */ /* 0x000fe20000010000 */
[----:B0-----:R-:W-:Y:S01]  /*1dd0*/  HFMA2.MMA R86, -RZ, RZ, 0, 2.384185791015625e-07 ;  /* 0x00000004ff567435 */ /* 0x001fe200000001ff */
[----:B-1----:R-:W-:Y:S01]  /*1de0*/  FADD.FTZ R69, R69, R50 ;  /* 0x0000003245457221 */ /* 0x002fe20000010000 */
[----:B------:R-:W-:-:S02]  /*1df0*/  MOV R51, 0x1f ;  /* 0x0000001f00337802 */ /* 0x000fc40000000f00 */
[----:B------:R-:W-:Y:S02]  /*1e00*/  MOV R50, 0xffffffff ;  /* 0xffffffff00327802 */ /* 0x000fe40000000f00 */
[----:B------:R-:W-:Y:S02]  /*1e10*/  MOV R87, R85 ;  /* 0x0000005500577202 */ /* 0x000fe40000000f00 */
[----:B------:R-:W-:Y:S02]  /*1e20*/  MOV R48, 0x1e40 ;  /* 0x00001e4000307802 */ /* 0x000fe40000000f00 */
[----:B------:R-:W-:Y:S05]  /*1e30*/  CALL.REL.NOINC `($__internal_34_$__cuda_sm70_shflsync_bfly_p) ;  /* 0x0000027000007944 */ /* 0x000fea0003c00000 */
[----:B0-----:R-:W-:Y:S01]  /*1e40*/  HFMA2.MMA R51, -RZ, RZ, 0, 1.847743988037109375e-06 ;  /* 0x0000001fff337435 */ /* 0x001fe200000001ff */
[----:B-1----:R-:W-:Y:S01]  /*1e50*/  MOV R68, R50 ;  /* 0x0000003200447202 */ /* 0x002fe20000000f00 */
[----:B------:R-:W-:Y:S01]  /*1e60*/  IMAD.MOV.U32 R86, RZ, RZ, 0x4 ;  /* 0x00000004ff567424 */ /* 0x000fe200078e00ff */
[----:B------:R-:W-:Y:S02]  /*1e70*/  MOV R87, R69 ;  /* 0x0000004500577202 */ /* 0x000fe40000000f00 */
[----:B------:R-:W-:Y:S02]  /*1e80*/  MOV R50, 0xffffffff ;  /* 0xffffffff00327802 */ /* 0x000fe40000000f00 */
[----:B------:R-:W-:-:S02]  /*1e90*/  MOV R48, 0x1eb0 ;  /* 0x00001eb000307802 */ /* 0x000fc40000000f00 */
[----:B------:R-:W-:Y:S05]  /*1ea0*/  CALL.REL.NOINC `($__internal_34_$__cuda_sm70_shflsync_bfly_p) ;  /* 0x0000020000007944 */ /* 0x000fea0003c00000 */
[----:B------:R-:W-:Y:S01]  /*1eb0*/  FADD.FTZ R85, R68, R85 ;  /* 0x0000005544557221 */ /* 0x000fe20000010000 */
[----:B0-----:R-:W-:Y:S01]  /*1ec0*/  HFMA2.MMA R86, -RZ, RZ, 0, 4.76837158203125e-07 ;  /* 0x00000008ff567435 */ /* 0x001fe200000001ff */
[----:B-1----:R-:W-:Y:S01]  /*1ed0*/  FADD.FTZ R69, R69, R50 ;  /* 0x0000003245457221 */ /* 0x002fe20000010000 */
[----:B------:R-:W-:-:S02]  /*1ee0*/  MOV R51, 0x1f ;  /* 0x0000001f00337802 */ /* 0x000fc40000000f00 */
[----:B------:R-:W-:Y:S02]  /*1ef0*/  MOV R50, 0xffffffff ;  /* 0xffffffff00327802 */ /* 0x000fe40000000f00 */
[----:B------:R-:W-:Y:S02]  /*1f00*/  MOV R87, R85 ;  /* 0x0000005500577202 */ /* 0x000fe40000000f00 */
[----:B------:R-:W-:Y:S02]  /*1f10*/  MOV R48, 0x1f30 ;  /* 0x00001f3000307802 */ /* 0x000fe40000000f00 */
[----:B------:R-:W-:Y:S05]  /*1f20*/  CALL.REL.NOINC `($__internal_34_$__cuda_sm70_shflsync_bfly_p) ;  /* 0x0000018000007944 */ /* 0x000fea0003c00000 */
[----:B0-----:R-:W-:Y:S01]  /*1f30*/  HFMA2.MMA R86, -RZ, RZ, 0, 4.76837158203125e-07 ;  /* 0x00000008ff567435 */ /* 0x001fe200000001ff */
[----:B-1----:R-:W-:Y:S02]  /*1f40*/  MOV R68, R50 ;  /* 0x0000003200447202 */ /* 0x002fe40000000f00 */
[----:B------:R-:W-:Y:S02]  /*1f50*/  MOV R87, R69 ;  /* 0x0000004500577202 */ /* 0x000fe40000000f00 */
[----:B------:R-:W-:Y:S02]  /*1f60*/  MOV R51, 0x1f ;  /* 0x0000001f00337802 */ /* 0x000fe40000000f00 */
[----:B------:R-:W-:-:S02]  /*1f70*/  MOV R50, 0xffffffff ;  /* 0xffffffff00327802 */ /* 0x000fc40000000f00 */
[----:B------:R-:W-:Y:S02]  /*1f80*/  MOV R48, 0x1fa0 ;  /* 0x00001fa000307802 */ /* 0x000fe40000000f00 */
[----:B------:R-:W-:Y:S05]  /*1f90*/  CALL.REL.NOINC `($__internal_34_$__cuda_sm70_shflsync_bfly_p) ;  /* 0x0000011000007944 */ /* 0x000fea0003c00000 */
[----:B------:R-:W-:Y:S01]  /*1fa0*/  FADD.FTZ R68, R68, R85 ;  /* 0x0000005544447221 */ /* 0x000fe20000010000 */
[----:B0-----:R-:W-:Y:S01]  /*1fb0*/  HFMA2.MMA R86, -RZ, RZ, 0, 9.5367431640625e-07 ;  /* 0x00000010ff567435 */ /* 0x001fe200000001ff */
[----:B-1----:R-:W-:Y:S01]  /*1fc0*/  FADD.FTZ R69, R69, R50 ;  /* 0x0000003245457221 */ /* 0x002fe20000010000 */
[----:B------:R-:W-:Y:S02]  /*1fd0*/  MOV R51, 0x1f ;  /* 0x0000001f00337802 */ /* 0x000fe40000000f00 */
[----:B------:R-:W-:Y:S02]  /*1fe0*/  MOV R50, 0xffffffff ;  /* 0xffffffff00327802 */ /* 0x000fe40000000f00 */
[----:B------:R-:W-:Y:S02]  /*1ff0*/  MOV R87, R68 ;  /* 0x0000004400577202 */ /* 0x000fe40000000f00 */
[----:B------:R-:W-:Y:S02]  /*2000*/  MOV R48, 0x2020 ;  /* 0x0000202000307802 */ /* 0x000fe40000000f00 */
[----:B------:R-:W-:Y:S05]  /*2010*/  CALL.REL.NOINC `($__internal_34_$__cuda_sm70_shflsync_bfly_p) ;  /* 0x0000009000007944 */ /* 0x000fea0003c00000 */
[----:B0-----:R-:W-:Y:S01]  /*2020*/  HFMA2.MMA R86, -RZ, RZ, 0, 9.5367431640625e-07 ;  /* 0x00000010ff567435 */ /* 0x001fe200000001ff */
[----:B-1----:R-:W-:-:S02]  /*2030*/  MOV R85, R50 ;  /* 0x0000003200557202 */ /* 0x002fc40000000f00 */
[----:B------:R-:W-:Y:S02]  /*2040*/  MOV R87, R69 ;  /* 0x0000004500577202 */ /* 0x000fe40000000f00 */
[----:B------:R-:W-:Y:S02]  /*2050*/  MOV R51, 0x1f ;  /* 0x0000001f00337802 */ /* 0x000fe40000000f00 */
[----:B------:R-:W-:Y:S02]  /*2060*/  MOV R50, 0xffffffff ;  /* 0xffffffff00327802 */ /* 0x000fe40000000f00 */
[----:B------:R-:W-:Y:S02]  /*2070*/  MOV R48, 0x2090 ;  /* 0x0000209000307802 */ /* 0x000fe40000000f00 */
[----:B------:R-:W-:Y:S05]  /*2080*/  CALL.REL.NOINC `($__internal_34_$__cuda_sm70_shflsync_bfly_p) ;  /* 0x0000002000007944 */ /* 0x000fea0003c00000 */
[----:B-1----:R-:W-:Y:S01]  /*2090*/  MOV R88, R50 ;  /* 0x0000003200587202 */ /* 0x002fe20000000f00 */
[----:B0-----:R-:W-:Y:S05]  /*20a0*/  BRA `(.L_x_791) ;  /* 0xffffeae000007947 */ /* 0x001fea000383ffff */
        .weak           $__internal_34_$__cuda_sm70_shflsync_bfly_p
        .type           $__internal_34_$__cuda_sm70_shflsync_bfly_p,@function
        .size           $__internal_34_$__cuda_sm70_shflsync_bfly_p,(.L_x_4414 - $__internal_34_$__cuda_sm70_shflsync_bfly_p)
$__internal_34_$__cuda_sm70_shflsync_bfly_p:
[----:B------:R-:W-:Y:S01]  /*20b0*/  HFMA2.MMA R49, -RZ, RZ, 0, 0 ;  /* 0x00000000ff317435 */ /* 0x000fe200000001ff */
[----:B------:R-:W-:Y:S04]  /*20c0*/  WARPSYNC R50 ;  /* 0x0000003200007348 */ /* 0x000fe80003800000 */
[----:B------:R0:W1:Y:S01]  /*20d0*/  SHFL.BFLY PT, R50, R87, R86, R51 ;  /* 0x0c00005657327389 */ /* 0x00006200000e0033 */
[----:B------:R-:W-:Y:S05]  /*20e0*/  RET.REL.NODEC R48 `(_ZN10layer_norm13ln_bwd_kernelINS_13Kernel_traitsI6__halfS2_S2_S2_fjLj256ELj1ELj4ELj1ELj16ENS_18Kernel_traits_baseILj256ES2_S2_S2_S2_fjLj128EEEEELb1ELb1ELb0ELb0EEEvNS_9BwdParamsE) ;  /* 0xffffdf1030007950 */ /* 0x000fea0003c3ffff */
.L_x_792:
        /* <DEDUP_REMOVED lines=9> */
.L_x_4414:


//--------------------- .text._ZN10layer_norm13ln_bwd_kernelINS_13Kernel_traitsI6__halfS2_S2_S2_fjLj256ELj1ELj4ELj1ELj16ENS_18Kernel_traits_baseILj256ES2_S2_S2_S2_fjLj128EEEEELb1ELb1ELb0ELb1EEEvNS_9BwdParamsE --------------------------
	.section	.text._ZN10layer_norm13ln_bwd_kernelINS_13Kernel_traitsI6__halfS2_S2_S2_fjLj256ELj1ELj4ELj1ELj16ENS_18Kernel_traits_baseILj256ES2_S2_S2_S2_fjLj128EEEEELb1ELb1ELb0ELb1EEEvNS_9BwdParamsE,"ax",@progbits
	.sectioninfo	@"SHI_REGISTERS=80"
	.align	128
        .global         _ZN10layer_norm13ln_bwd_kernelINS_13Kernel_traitsI6__halfS2_S2_S2_fjLj256ELj1ELj4ELj1ELj16ENS_18Kernel_traits_baseILj256ES2_S2_S2_S2_fjLj128EEEEELb1ELb1ELb0ELb1EEEvNS_9BwdParamsE
        .type           _ZN10layer_norm13ln_bwd_kernelINS_13Kernel_traitsI6__halfS2_S2_S2_fjLj256ELj1ELj4ELj1ELj16ENS_18Kernel_traits_baseILj256ES2_S2_S2_S2_fjLj128EEEEELb1ELb1ELb0ELb1EEEvNS_9BwdParamsE,@function
        .size           _ZN10layer_norm13ln_bwd_kernelINS_13Kernel_traitsI6__halfS2_S2_S2_fjLj256ELj1ELj4ELj1ELj16ENS_18Kernel_traits_baseILj256ES2_S2_S2_S2_fjLj128EEEEELb1ELb1ELb0ELb1EEEvNS_9BwdParamsE,(.L_x_4415 - _ZN10layer_norm13ln_bwd_kernelINS_13Kernel_traitsI6__halfS2_S2_S2_fjLj256ELj1ELj4ELj1ELj16ENS_18Kernel_traits_baseILj256ES2_S2_S2_S2_fjLj128EEEEELb1ELb1ELb0ELb1EEEvNS_9BwdParamsE)
        .other          _ZN10layer_norm13ln_bwd_kernelINS_13Kernel_traitsI6__halfS2_S2_S2_fjLj256ELj1ELj4ELj1ELj16ENS_18Kernel_traits_baseILj256ES2_S2_S2_S2_fjLj128EEEEELb1ELb1ELb0ELb1EEEvNS_9BwdParamsE,@"STO_CUDA_ENTRY STV_DEFAULT"
_ZN10layer_norm13ln_bwd_kernelINS_13Kernel_traitsI6__halfS2_S2_S2_fjLj256ELj1ELj4ELj1ELj16ENS_18Kernel_traits_baseILj256ES2_S2_S2_S2_fjLj128EEEEELb1ELb1ELb0ELb1EEEvNS_9BwdParamsE:
.text._ZN10layer_norm13ln_bwd_kernelINS_13Kernel_traitsI6__halfS2_S2_S2_fjLj256ELj1ELj4ELj1ELj16ENS_18Kernel_traits_baseILj256ES2_S2_S2_S2_fjLj128EEEEELb1ELb1ELb0ELb1EEEvNS_9BwdParamsE:
        /* <DEDUP_REMOVED lines=27> */
.L_x_793:
[----:B------:R-:W-:-:S04]  /*01b0*/  LEA R2, P0, R56, c[0x0][0x1b0], 0x4 ;  /* 0x00006c0038027a11 */ /* 0x000fc800078020ff */
        /* <DEDUP_REMOVED lines=12> */
[----:B0-----:R-:W-:Y:S01]  /*0280*/  CS2R R2, SRZ ;  /* 0x0000000000027805 */ /* 0x001fe2000001ff00 */
        /* <DEDUP_REMOVED lines=10> */
[----:B-1----:R-:W-:Y:S02]  /*0330*/  CS2R R6, SRZ ;  /* 0x0000000000067805 */ /* 0x002fe4000001ff00 */
.L_x_798:
[C---:B------:R-:W-:Y:S01]  /*0340*/  IMAD R28, R57.reuse, c[0x0][0x168], RZ ;  /* 0x00005a00391c7a24 */ /* 0x040fe200078e02ff */
[----:B------:R-:W-:Y:S02]  /*0350*/  ISETP.NE.U32.AND P1, PT, RZ, c[0x0][0x1c0], PT ;  /* 0x00007000ff007a0c */ /* 0x000fe40003f25070 */
[----:B------:R-:W-:Y:S02]  /*0360*/  MOV R64, 0x4 ;  /* 0x0000000400407802 */ /* 0x000fe40000000f00 */
[----:B------:R-:W-:Y:S02]  /*0370*/  SHF.R.S32.HI R29, RZ, 0x1f, R28 ;  /* 0x0000001fff1d7819 */ /* 0x000fe4000001141c */
[----:B------:R-:W-:Y:S01]  /*0380*/  ISETP.NE.AND.EX P1, PT, RZ, c[0x0][0x1c4], PT, P1 ;  /* 0x00007100ff007a0c */ /* 0x000fe20003f25310 */
[----:B------:R-:W-:Y:S01]  /*0390*/  IMAD.WIDE R46, R57, R64, c[0x0][0x1a0] ;  /* 0x00006800392e7625 */ /* 0x000fe200078e0240 */
[----:B------:R-:W-:-:S02]  /*03a0*/  LEA.HI R29, R29, R28, RZ, 0x3 ;  /* 0x0000001c1d1d7211 */ /* 0x000fc400078f18ff */
[----:B------:R-:W-:Y:S02]  /*03b0*/  SHF.R.S32.HI R30, RZ, 0x1f, R57 ;  /* 0x0000001fff1e7819 */ /* 0x000fe40000011439 */
[----:B------:R-:W-:Y:S01]  /*03c0*/  LEA.HI.SX32 R59, R29, R56, 0x1d ;  /* 0x000000381d3b7211 */ /* 0x000fe200078feaff */
[----:B------:R0:W2:Y:S03]  /*03d0*/  LDG.E R68, [R46.64] ;  /* 0x000000042e447981 */ /* 0x0000a6000c1e1900 */
[----:B------:R-:W-:Y:S02]  /*03e0*/  SHF.L.U32 R61, R59, 0x4, RZ ;  /* 0x000000043b3d7819 */ /* 0x000fe400000006ff */
[----:B------:R-:W-:Y:S02]  /*03f0*/  SHF.R.U32.HI R58, RZ, 0x1c, R59 ;  /* 0x0000001cff3a7819 */ /* 0x000fe4000001163b */
[----:B------:R-:W-:-:S02]  /*0400*/  IADD3 R28, P2, R61, c[0x0][0x188], RZ ;  /* 0x000062003d1c7a10 */ /* 0x000fc40007f5e0ff */
[C---:B------:R-:W-:Y:S02]  /*0410*/  @P1 LEA R66, P0, R57.reuse, c[0x0][0x1c0], 0x1 ;  /* 0x0000700039421a11 */ /* 0x040fe400078008ff */
[----:B------:R-:W-:Y:S02]  /*0420*/  IADD3.X R29, R58, c[0x0][0x18c], RZ, P2, !PT ;  /* 0x000063003a1d7a10 */ /* 0x000fe400017fe4ff */
[----:B------:R-:W-:Y:S02]  /*0430*/  MOV R32, 0x10 ;  /* 0x0000001000207802 */ /* 0x000fe40000000f00 */
[----:B------:R-:W-:Y:S02]  /*0440*/  @P1 LEA.HI.X R67, R57, c[0x0][0x1c4], R30, 0x1, P0 ;  /* 0x0000710039431a11 */ /* 0x000fe400000f0c1e */
[----:B------:R-:W3:Y:S01]  /*0450*/  LDG.E.128 R28, [R28.64] ;  /* 0x000000041c1c7981 */ /* 0x000ee2000c1e1d00 */
[----:B------:R-:W-:-:S03]  /*0460*/  IMAD.WIDE.U32 R32, R59, R32, c[0x0][0x208] ;  /* 0x000082003b207625 */ /* 0x000fc600078e0020 */
[----:B------:R-:W4:Y:S01]  /*0470*/  @P1 LDG.E.U16 R66, [R66.64] ;  /* 0x0000000442421981 */ /* 0x000f22000c1e1500 */
[----:B------:R-:W-:-:S03]  /*0480*/  IMAD.WIDE R64, R57, R64, c[0x0][0x1a8] ;  /* 0x00006a0039407625 */ /* 0x000fc600078e0240 */
[----:B------:R-:W4:Y:S04]  /*0490*/  LDG.E.128 R32, [R32.64] ;  /* 0x0000000420207981 */ /* 0x000f28000c1e1d00 */
[----:B------:R3:W4:Y:S01]  /*04a0*/  LDG.E R60, [R64.64] ;  /* 0x00000004403c7981 */ /* 0x000722000c1e1900 */
[----:B0-----:R-:W-:-:S04]  /*04b0*/  LEA R46, P3, R59, c[0x0][0x190], 0x3 ;  /* 0x000064003b2e7a11 */ /* 0x001fc800078618ff */
[----:B------:R-:W-:-:S06]  /*04c0*/  LEA.HI.X R47, R59, c[0x0][0x194], RZ, 0x3, P3 ;  /* 0x000065003b2f7a11 */ /* 0x000fcc00018f1cff */
[----:B-----5:R-:W5:Y:S01]  /*04d0*/  LDG.E.64 R46, [R46.64] ;  /* 0x000000042e2e7981 */ /* 0x020f62000c1e1b00 */
[----:B------:R-:W-:-:S04]  /*04e0*/  ISETP.NE.U32.AND P0, PT, RZ, c[0x0][0x218], PT ;  /* 0x00008600ff007a0c */ /* 0x000fc80003f05070 */
[----:B------:R-:W-:-:S13]  /*04f0*/  ISETP.NE.AND.EX P0, PT, RZ, c[0x0][0x21c], PT, P0 ;  /* 0x00008700ff007a0c */ /* 0x000fda0003f05300 */
[----:B------:R-:W-:-:S04]  /*0500*/  @P0 LEA R62, P2, R59, c[0x0][0x218], 0x4 ;  /* 0x000086003b3e0a11 */ /* 0x000fc800078420ff */
[----:B------:R-:W-:Y:S02]  /*0510*/  @P0 LEA.HI.X R63, R59, c[0x0][0x21c], RZ, 0x4, P2 ;  /* 0x000087003b3f0a11 */ /* 0x000fe400010f24ff */
[----:B------:R-:W-:Y:S02]  /*0520*/  ISETP.NE.AND P2, PT, R45, RZ, PT ;  /* 0x000000ff2d00720c */ /* 0x000fe40003f45270 */
[----:B------:R-:W-:Y:S01]  /*0530*/  MOV R59, 0x3f800000 ;  /* 0x3f800000003b7802 */ /* 0x000fe20000000f00 */
[----:B------:R0:W5:Y:S01]  /*0540*/  @P0 LDG.E.128 R24, [R62.64] ;  /* 0x000000043e180981 */ /* 0x000162000c1e1d00 */
[----:B--2---:R-:W-:Y:S01]  /*0550*/  FSEL R68, R68, RZ, !P2 ;  /* 0x000000ff44447208 */ /* 0x004fe20005000000 */
[--C-:B---3--:R-:W-:Y:S02]  /*0560*/  HADD2.F32 R65, -RZ, R28.reuse.H0_H0 ;  /* 0x2000001cff417230 */ /* 0x108fe40000004100 */
[----:B------:R-:W-:Y:S02]  /*0570*/  HADD2.F32 R73, -RZ, R28.H1_H1 ;  /* 0x3000001cff497230 */ /* 0x000fe40000004100 */
[----:B------:R-:W-:-:S02]  /*0580*/  HADD2.F32 R75, -RZ, R29.H0_H0 ;  /* 0x2000001dff4b7230 */ /* 0x000fc40000004100 */
[----:B------:R-:W-:Y:S01]  /*0590*/  HADD2.F32 R71, -RZ, R29.H1_H1 ;  /* 0x3000001dff477230 */ /* 0x000fe20000004100 */
[C---:B------:R-:W-:Y:S01]  /*05a0*/  FADD.FTZ R29, -R68.reuse, R65 ;  /* 0x00000041441d7221 */ /* 0x040fe20000010100 */
[----:B------:R-:W-:Y:S01]  /*05b0*/  HADD2.F32 R69, -RZ, R30.H1_H1 ;  /* 0x3000001eff457230 */ /* 0x000fe20000004100 */
[C---:B------:R-:W-:Y:S01]  /*05c0*/  FADD.FTZ R73, -R68.reuse, R73 ;  /* 0x0000004944497221 */ /* 0x040fe20000010100 */
[----:B----4-:R-:W-:Y:S01]  /*05d0*/  HADD2.F32 R74, -RZ, R32.H0_H0 ;  /* 0x20000020ff4a7230 */ /* 0x010fe20000004100 */
[----:B------:R-:W-:Y:S02]  /*05e0*/  FADD.FTZ R71, -R68, R71 ;  /* 0x0000004744477221 */ /* 0x000fe40000010100 */
[----:B------:R-:W-:Y:S01]  /*05f0*/  FMUL.FTZ R29, R60, R29 ;  /* 0x0000001d3c1d7220 */ /* 0x000fe20000410000 */
[----:B------:R-:W-:Y:S01]  /*0600*/  @P1 HADD2.F32 R59, -RZ, R66.H0_H0 ;  /* 0x20000042ff3b1230 */ /* 0x000fe20000004100 */
[C---:B------:R-:W-:Y:S01]  /*0610*/  FADD.FTZ R65, -R68.reuse, R69 ;  /* 0x0000004544417221 */ /* 0x040fe20000010100 */
[----:B------:R-:W-:Y:S01]  /*0620*/  HADD2.F32 R72, -RZ, R32.H1_H1 ;  /* 0x30000020ff487230 */ /* 0x000fe20000004100 */
[----:B------:R-:W-:Y:S01]  /*0630*/  FADD.FTZ R75, -R68, R75 ;  /* 0x0000004b444b7221 */ /* 0x000fe20000010100 */
[----:B------:R-:W-:Y:S01]  /*0640*/  HADD2.F32 R28, -RZ, R33.H1_H1 ;  /* 0x30000021ff1c7230 */ /* 0x000fe20000004100 */
[----:B------:R-:W-:Y:S01]  /*0650*/  FADD.FTZ R43, R74, R43 ;  /* 0x0000002b4a2b7221 */ /* 0x000fe20000010000 */
[--C-:B------:R-:W-:Y:S01]  /*0660*/  HADD2.F32 R66, -RZ, R35.reuse.H0_H0 ;  /* 0x20000023ff427230 */ /* 0x100fe20000004100 */
[----:B------:R-:W-:Y:S01]  /*0670*/  FMUL.FTZ R73, R60, R73 ;  /* 0x000000493c497220 */ /* 0x000fe20000410000 */
[----:B------:R-:W-:Y:S01]  /*0680*/  HADD2.F32 R69, -RZ, R35.H1_H1 ;  /* 0x30000023ff457230 */ /* 0x000fe20000004100 */
[----:B------:R-:W-:-:S02]  /*0690*/  FFMA.FTZ R44, R29, R74, R44 ;  /* 0x0000004a1d2c7223 */ /* 0x000fc4000001002c */
[----:B------:R-:W-:Y:S02]  /*06a0*/  FMUL.FTZ R35, R60, R71 ;  /* 0x000000473c237220 */ /* 0x000fe40000410000 */
[----:B------:R-:W-:Y:S01]  /*06b0*/  FMUL.FTZ R74, R55, R74 ;  /* 0x0000004a374a7220 */ /* 0x000fe20000410000 */
[----:B------:R-:W-:Y:S01]  /*06c0*/  HADD2.F32 R67, -RZ, R30.H0_H0 ;  /* 0x2000001eff437230 */ /* 0x000fe20000004100 */
[----:B------:R-:W-:Y:S01]  /*06d0*/  FADD.FTZ R41, R72, R41 ;  /* 0x0000002948297221 */ /* 0x000fe20000010000 */
[----:B------:R-:W-:Y:S01]  /*06e0*/  HADD2.F32 R32, -RZ, R33.H0_H0 ;  /* 0x20000021ff207230 */ /* 0x000fe20000004100 */
[----:B------:R-:W-:Y:S01]  /*06f0*/  FMUL.FTZ R33, R60, R75 ;  /* 0x0000004b3c217220 */ /* 0x000fe20000410000 */
[--C-:B0-----:R-:W-:Y:S01]  /*0700*/  HADD2.F32 R62, -RZ, R34.reuse.H0_H0 ;  /* 0x20000022ff3e7230 */ /* 0x101fe20000004100 */
[----:B------:R-:W-:Y:S01]  /*0710*/  FFMA.FTZ R42, R73, R72, R42 ;  /* 0x00000048492a7223 */ /* 0x000fe2000001002a */
[----:B------:R-:W-:Y:S01]  /*0720*/  HADD2.F32 R64, -RZ, R34.H1_H1 ;  /* 0x30000022ff407230 */ /* 0x000fe20000004100 */
[----:B------:R-:W-:-:S02]  /*0730*/  FADD.FTZ R37, R28, R37 ;  /* 0x000000251c257221 */ /* 0x000fc40000010000 */
[-C--:B------:R-:W-:Y:S02]  /*0740*/  FFMA.FTZ R38, R35, R28.reuse, R38 ;  /* 0x0000001c23267223 */ /* 0x080fe40000010026 */
[----:B------:R-:W-:Y:S02]  /*0750*/  FMUL.FTZ R34, R52, R28 ;  /* 0x0000001c34227220 */ /* 0x000fe40000410000 */
[----:B------:R-:W-:Y:S02]  /*0760*/  FMUL.FTZ R72, R54, R72 ;  /* 0x0000004836487220 */ /* 0x000fe40000410000 */
[----:B------:R-:W-:Y:S02]  /*0770*/  FADD.FTZ R71, RZ, R74 ;  /* 0x0000004aff477221 */ /* 0x000fe40000010000 */
[----:B------:R-:W-:Y:S02]  /*0780*/  FFMA.FTZ R28, R29, R74, RZ ;  /* 0x0000004a1d1c7223 */ /* 0x000fe400000100ff */
[----:B------:R-:W-:-:S02]  /*0790*/  FADD.FTZ R63, -R68, R67 ;  /* 0x00000043443f7221 */ /* 0x000fc40000010100 */
[----:B------:R-:W-:Y:S02]  /*07a0*/  FADD.FTZ R39, R32, R39 ;  /* 0x0000002720277221 */ /* 0x000fe40000010000 */
[-C--:B------:R-:W-:Y:S02]  /*07b0*/  FFMA.FTZ R40, R33, R32.reuse, R40 ;  /* 0x0000002021287223 */ /* 0x080fe40000010028 */
[----:B------:R-:W-:Y:S02]  /*07c0*/  FMUL.FTZ R32, R53, R32 ;  /* 0x0000002035207220 */ /* 0x000fe40000410000 */
[----:B------:R-:W-:Y:S02]  /*07d0*/  FADD.FTZ R71, R71, R72 ;  /* 0x0000004847477221 */ /* 0x000fe40000010000 */
[----:B------:R-:W-:Y:S01]  /*07e0*/  FFMA.FTZ R28, R73, R72, R28 ;  /* 0x00000048491c7223 */ /* 0x000fe2000001001c */
[----:B------:R-:W-:Y:S01]  /*07f0*/  HADD2.F32 R77, -RZ, R31.H0_H0 ;  /* 0x2000001fff4d7230 */ /* 0x000fe20000004100 */
[----:B------:R-:W-:-:S02]  /*0800*/  FMUL.FTZ R63, R60, R63 ;  /* 0x0000003f3c3f7220 */ /* 0x000fc40000410000 */
[----:B------:R-:W-:Y:S02]  /*0810*/  FADD.FTZ R71, R71, R32 ;  /* 0x0000002047477221 */ /* 0x000fe40000010000 */
[----:B------:R-:W-:Y:S01]  /*0820*/  FFMA.FTZ R28, R33, R32, R28 ;  /* 0x00000020211c7223 */ /* 0x000fe2000001001c */
[----:B------:R-:W-:Y:S01]  /*0830*/  HADD2.F32 R31, -RZ, R31.H1_H1 ;  /* 0x3000001fff1f7230 */ /* 0x000fe20000004100 */
[----:B------:R-:W-:Y:S02]  /*0840*/  FADD.FTZ R67, -R68, R77 ;  /* 0x0000004d44437221 */ /* 0x000fe40000010100 */
[----:B------:R-:W-:Y:S02]  /*0850*/  FADD.FTZ R6, R62, R6 ;  /* 0x000000063e067221 */ /* 0x000fe40000010000 */
[----:B------:R-:W-:Y:S02]  /*0860*/  FFMA.FTZ R2, R63, R62, R2 ;  /* 0x0000003e3f027223 */ /* 0x000fe40000010002 */
[----:B------:R-:W-:-:S02]  /*0870*/  FMUL.FTZ R65, R60, R65 ;  /* 0x000000413c417220 */ /* 0x000fc40000410000 */
[----:B------:R-:W-:Y:S02]  /*0880*/  FMUL.FTZ R62, R51, R62 ;  /* 0x0000003e333e7220 */ /* 0x000fe40000410000 */
[----:B------:R-:W-:Y:S02]  /*0890*/  FADD.FTZ R71, R71, R34 ;  /* 0x0000002247477221 */ /* 0x000fe40000010000 */
[----:B------:R-:W-:Y:S02]  /*08a0*/  FFMA.FTZ R28, R35, R34, R28 ;  /* 0x00000022231c7223 */ /* 0x000fe4000001001c */
[----:B------:R-:W-:Y:S02]  /*08b0*/  FADD.FTZ R31, -R68, R31 ;  /* 0x0000001f441f7221 */ /* 0x000fe40000010100 */
        /* <DEDUP_REMOVED lines=17> */
[----:B------:R-:W-:Y:S02]  /*09d0*/  FADD.FTZ R75, R30, R69 ;  /* 0x000000451e4b7221 */ /* 0x000fe40000010000 */
[----:B------:R-:W-:Y:S01]  /*09e0*/  FFMA.FTZ R28, R68, R69, R28 ;  /* 0x00000045441c7223 */ /* 0x000fe2000001001c */
[----:B------:R-:W-:Y:S05]  /*09f0*/  BRA.DIV ~URZ, `(.L_x_795) ;  /* 0x000011827f007947 */ /* 0x000fea000b800000 */
[----:B------:R0:W1:Y:S02]  /*0a00*/  SHFL.BFLY PT, R77, R75, 0x1, 0x1f ;  /* 0x0c201f004b4d7f89 */ /* 0x00006400000e0000 */
.L_x_799:
        /* <DEDUP_REMOVED lines=18> */
.L_x_800:
[----:B-1----:R-:W-:Y:S01]  /*0b30*/  FADD.FTZ R77, R77, R75 ;  /* 0x0000004b4d4d7221 */ /* 0x002fe20000010000 */
[----:B------:R-:W-:Y:S01]  /*0b40*/  ISETP.NE.U32.AND P1, PT, RZ, c[0x0][0x258], PT ;  /* 0x00009600ff007a0c */ /* 0x000fe20003f25070 */
[----:B--2---:R-:W-:Y:S01]  /*0b50*/  FADD.FTZ R31, R31, R28 ;  /* 0x0000001c1f1f7221 */ /* 0x004fe20000010000 */
[----:B-----5:R-:W-:Y:S01]  /*0b60*/  MOV R30, R46 ;  /* 0x0000002e001e7202 */ /* 0x020fe20000000f00 */
[----:B------:R-:W-:Y:S01]  /*0b70*/  FMUL.FTZ R70, R77, c[0x0][0x1e0] ;  /* 0x000078004d467a20 */ /* 0x000fe20000410000 */
[----:B------:R-:W-:Y:S01]  /*0b80*/  ISETP.NE.AND.EX P1, PT, RZ, c[0x0][0x25c], PT, P1 ;  /* 0x00009700ff007a0c */ /* 0x000fe20003f25310 */
[----:B------:R-:W-:-:S03]  /*0b90*/  FMUL.FTZ R71, R31, c[0x0][0x1e0] ;  /* 0x000078001f477a20 */ /* 0x000fc60000410000 */
[----:B------:R-:W-:-:S05]  /*0ba0*/  FSEL R70, R70, RZ, !P2 ;  /* 0x000000ff46467208 */ /* 0x000fca0005000000 */
[-CC-:B------:R-:W-:Y:S02]  /*0bb0*/  FFMA.FTZ R29, R29, R71.reuse, R70.reuse ;  /* 0x000000471d1d7223 */ /* 0x180fe40000010046 */
[----:B------:R-:W-:Y:S02]  /*0bc0*/  FFMA.FTZ R73, R73, R71, R70 ;  /* 0x0000004749497223 */ /* 0x000fe40000010046 */
[----:B------:R-:W-:Y:S01]  /*0bd0*/  FADD.FTZ R29, R74, -R29 ;  /* 0x8000001d4a1d7221 */ /* 0x000fe20000010000 */
[----:B0-----:R-:W-:Y:S01]  /*0be0*/  HFMA2.MMA R75, -RZ, RZ, 0, 0 ;  /* 0x00000000ff4b7435 */ /* 0x001fe200000001ff */
[----:B------:R-:W-:Y:S02]  /*0bf0*/  FADD.FTZ R73, R72, -R73 ;  /* 0x8000004948497221 */ /* 0x000fe40000010000 */
[----:B------:R-:W-:Y:S01]  /*0c00*/  FMUL.FTZ R74, R60, R29 ;  /* 0x0000001d3c4a7220 */ /* 0x000fe20000410000 */
[----:B------:R-:W-:-:S05]  /*0c10*/  @P0 HADD2.F32 R29, -RZ, R24.H0_H0 ;  /* 0x20000018ff1d0230 */ /* 0x000fca0000004100 */
[----:B------:R-:W-:-:S05]  /*0c20*/  @P0 FADD.FTZ R74, R74, R29 ;  /* 0x0000001d4a4a0221 */ /* 0x000fca0000010000 */
[----:B------:R-:W-:-:S04]  /*0c30*/  @P1 F2FP.PACK_AB R28, RZ, R74 ;  /* 0x0000004aff1c123e */ /* 0x000fc800000000ff */
[----:B------:R-:W-:Y:S02]  /*0c40*/  @P1 PRMT R16, R28, 0x7610, R16 ;  /* 0x000076101c101816 */ /* 0x000fe40000000010 */
[----:B------:R-:W-:-:S04]  /*0c50*/  IADD3 R28, P2, R61, c[0x0][0x170], RZ ;  /* 0x00005c003d1c7a10 */ /* 0x000fc80007f5e0ff */
[----:B------:R-:W-:Y:S02]  /*0c60*/  IADD3.X R29, R58, c[0x0][0x174], RZ, P2, !PT ;  /* 0x00005d003a1d7a10 */ /* 0x000fe400017fe4ff */
[----:B------:R-:W-:-:S04]  /*0c70*/  LOP3.LUT P2, RZ, R30, 0xff, RZ, 0xc0, !PT ;  /* 0x000000ff1eff7812 */ /* 0x000fc8000784c0ff */
[----:B------:R-:W2:Y:S01]  /*0c80*/  LDG.E.128 R28, [R28.64] ;  /* 0x000000041c1c7981 */ /* 0x000ea2000c1e1d00 */
[----:B------:R-:W-:Y:S01]  /*0c90*/  FMUL.FTZ R74, R74, R59 ;  /* 0x0000003b4a4a7220 */ /* 0x000fe20000410000 */
[----:B------:R-:W-:Y:S01]  /*0ca0*/  LOP3.LUT P6, RZ, R46, 0xff000000, RZ, 0xc0, !PT ;  /* 0xff0000002eff7812 */ /* 0x000fe200078cc0ff */
[-CC-:B------:R-:W-:Y:S01]  /*0cb0*/  FFMA.FTZ R33, R33, R71.reuse, R70.reuse ;  /* 0x0000004721217223 */ /* 0x180fe20000010046 */
[C---:B------:R-:W-:Y:S01]  /*0cc0*/  LOP3.LUT P5, RZ, R47.reuse, 0xff, RZ, 0xc0, !PT ;  /* 0x000000ff2fff7812 */ /* 0x040fe200078ac0ff */
[----:B------:R-:W-:Y:S01]  /*0cd0*/  FMUL.FTZ R77, R74, c[0x0][0x1e8] ;  /* 0x00007a004a4d7a20 */ /* 0x000fe20000410000 */
[C---:B------:R-:W-:Y:S01]  /*0ce0*/  LOP3.LUT P4, RZ, R47.reuse, 0xff00, RZ, 0xc0, !PT ;  /* 0x0000ff002fff7812 */ /* 0x040fe2000788c0ff */
[----:B------:R-:W-:Y:S01]  /*0cf0*/  FADD.FTZ R33, R32, -R33 ;  /* 0x8000002120217221 */ /* 0x000fe20000010000 */
[----:B------:R-:W-:Y:S01]  /*0d00*/  LOP3.LUT P3, RZ, R47, 0xff0000, RZ, 0xc0, !PT ;  /* 0x00ff00002fff7812 */ /* 0x000fe2000786c0ff */
[----:B------:R-:W-:Y:S01]  /*0d10*/  @P2 HADD2.F32 R74, -RZ, R20.H0_H0 ;  /* 0x20000014ff4a2230 */ /* 0x000fe20000004100 */
[----:B------:R-:W-:-:S02]  /*0d20*/  FFMA.FTZ R35, R35, R71, R70 ;  /* 0x0000004723237223 */ /* 0x000fc40000010046 */
[-CC-:B------:R-:W-:Y:S02]  /*0d30*/  FFMA.FTZ R63, R63, R71.reuse, R70.reuse ;  /* 0x000000473f3f7223 */ /* 0x180fe40000010046 */
[-CC-:B------:R-:W-:Y:S02]  /*0d40*/  FFMA.FTZ R65, R65, R71.reuse, R70.reuse ;  /* 0x0000004741417223 */ /* 0x180fe40000010046 */
[-CC-:B------:R-:W-:Y:S02]  /*0d50*/  FFMA.FTZ R67, R67, R71.reuse, R70.reuse ;  /* 0x0000004743437223 */ /* 0x180fe40000010046 */
[----:B------:R-:W-:Y:S02]  /*0d60*/  FFMA.FTZ R68, R68, R71, R70 ;  /* 0x0000004744447223 */ /* 0x000fe40000010046 */
[----:B------:R-:W-:Y:S02]  /*0d70*/  FADD.FTZ R35, R34, -R35 ;  /* 0x8000002322237221 */ /* 0x000fe40000010000 */
[----:B------:R-:W-:-:S02]  /*0d80*/  FADD.FTZ R67, R66, -R67 ;  /* 0x8000004342437221 */ /* 0x000fc40000010000 */
[----:B------:R-:W-:Y:S01]  /*0d90*/  FMUL.FTZ R66, R60, R35 ;  /* 0x000000233c427220 */ /* 0x000fe20000410000 */
[----:B------:R-:W-:Y:S01]  /*0da0*/  @P6 HADD2.F32 R35, -RZ, R21.H1_H1 ;  /* 0x30000015ff236230 */ /* 0x000fe20000004100 */
[----:B------:R-:W-:Y:S01]  /*0db0*/  FADD.FTZ R69, R69, -R68 ;  /* 0x8000004445457221 */ /* 0x000fe20000010000 */
[----:B------:R-:W-:Y:S02]  /*0dc0*/  @P5 HADD2.F32 R68, -RZ, R22.H0_H0 ;  /* 0x20000016ff445230 */ /* 0x000fe40000004100 */
[----:B--2---:R-:W-:-:S05]  /*0dd0*/  @P2 HADD2.F32 R72, -RZ, R28.H0_H0 ;  /* 0x2000001cff482230 */ /* 0x004fca0000004100 */
[C---:B------:R-:W-:Y:S01]  /*0de0*/  @P2 FMUL.FTZ R75, R77.reuse, R72 ;  /* 0x000000484d4b2220 */ /* 0x040fe20000410000 */
[----:B------:R-:W-:Y:S01]  /*0df0*/  MOV R72, RZ ;  /* 0x000000ff00487202 */ /* 0x000fe20000000f00 */
[----:B------:R-:W-:Y:S01]  /*0e00*/  @P2 FMUL.FTZ R72, R77, R74 ;  /* 0x0000004a4d482220 */ /* 0x000fe20000410000 */
[----:B------:R-:W-:Y:S01]  /*0e10*/  LOP3.LUT P2, RZ, R46, 0xff00, RZ, 0xc0, !PT ;  /* 0x0000ff002eff7812 */ /* 0x000fe2000784c0ff */
[----:B------:R-:W-:Y:S01]  /*0e20*/  FMUL.FTZ R74, R60, R73 ;  /* 0x000000493c4a7220 */ /* 0x000fe20000410000 */
[----:B------:R-:W-:Y:S01]  /*0e30*/  @P0 HADD2.F32 R73, -RZ, R24.H1_H1 ;  /* 0x30000018ff490230 */ /* 0x000fe20000004100 */
[----:B------:R-:W-:Y:S02]  /*0e40*/  FADD.FTZ R10, R75, R10 ;  /* 0x0000000a4b0a7221 */ /* 0x000fe40000010000 */
[----:B------:R-:W-:Y:S02]  /*0e50*/  FADD.FTZ R75, R62, -R63 ;  /* 0x8000003f3e4b7221 */ /* 0x000fe40000010000 */
[----:B------:R-:W-:-:S02]  /*0e60*/  @P0 FADD.FTZ R74, R74, R73 ;  /* 0x000000494a4a0221 */ /* 0x000fc40000010000 */
[C---:B------:R-:W-:Y:S02]  /*0e70*/  FMUL.FTZ R34, R60.reuse, R75 ;  /* 0x0000004b3c227220 */ /* 0x040fe40000410000 */
[----:B------:R-:W-:Y:S01]  /*0e80*/  FMUL.FTZ R62, R60, R67 ;  /* 0x000000433c3e7220 */ /* 0x000fe20000410000 */
[----:B------:R-:W-:Y:S01]  /*0e90*/  @P1 F2FP.PACK_AB R73, RZ, R74 ;  /* 0x0000004aff49123e */ /* 0x000fe200000000ff */
[----:B------:R-:W-:Y:S01]  /*0ea0*/  FMUL.FTZ R74, R74, R59 ;  /* 0x0000003b4a4a7220 */ /* 0x000fe20000410000 */
[----:B------:R-:W-:Y:S02]  /*0eb0*/  @P0 HADD2.F32 R67, -RZ, R27.H0_H0 ;  /* 0x2000001bff430230 */ /* 0x000fe40000004100 */
[----:B------:R-:W-:Y:S01]  /*0ec0*/  @P1 PRMT R16, R16, 0x5410, R73 ;  /* 0x0000541010101816 */ /* 0x000fe20000000049 */
[----:B------:R-:W-:Y:S01]  /*0ed0*/  @P2 HADD2.F32 R73, -RZ, R28.H1_H1 ;  /* 0x3000001cff492230 */ /* 0x000fe20000004100 */
[----:B------:R-:W-:Y:S01]  /*0ee0*/  HFMA2.MMA R28, -RZ, RZ, 0, 0 ;  /* 0x00000000ff1c7435 */ /* 0x000fe200000001ff */
[----:B------:R-:W-:-:S02]  /*0ef0*/  FMUL.FTZ R74, R74, c[0x0][0x1e8] ;  /* 0x00007a004a4a7a20 */ /* 0x000fc40000410000 */
[----:B------:R-:W-:-:S03]  /*0f00*/  @P0 FADD.FTZ R62, R62, R67 ;  /* 0x000000433e3e0221 */ /* 0x000fc60000010000 */
[----:B------:R-:W-:Y:S01]  /*0f10*/  @P2 FMUL.FTZ R28, R74, R73 ;  /* 0x000000494a1c2220 */ /* 0x000fe20000410000 */
[----:B------:R-:W-:Y:S02]  /*0f20*/  MOV R73, RZ ;  /* 0x000000ff00497202 */ /* 0x000fe40000000f00 */
[----:B------:R-:W-:Y:S01]  /*0f30*/  @P1 F2FP.PACK_AB R67, RZ, R62 ;  /* 0x0000003eff43123e */ /* 0x000fe200000000ff */
[----:B------:R-:W-:Y:S01]  /*0f40*/  FADD.FTZ R9, R28, R9 ;  /* 0x000000091c097221 */ /* 0x000fe20000010000 */
[----:B------:R-:W-:Y:S01]  /*0f50*/  @P2 HADD2.F32 R28, -RZ, R20.H1_H1 ;  /* 0x30000014ff1c2230 */ /* 0x000fe20000004100 */
[----:B------:R-:W-:Y:S01]  /*0f60*/  FMUL.FTZ R62, R62, R59 ;  /* 0x0000003b3e3e7220 */ /* 0x000fe20000410000 */
[----:B------:R-:W-:-:S03]  /*0f70*/  @P1 PRMT R19, R67, 0x7610, R19 ;  /* 0x0000761043131816 */ /* 0x000fc60000000013 */
[----:B------:R-:W-:Y:S01]  /*0f80*/  @P2 FMUL.FTZ R73, R74, R28 ;  /* 0x0000001c4a492220 */ /* 0x000fe20000410000 */
[----:B------:R-:W-:Y:S01]  /*0f90*/  LOP3.LUT P2, RZ, R46, 0xff0000, RZ, 0xc0, !PT ;  /* 0x00ff00002eff7812 */ /* 0x000fe2000784c0ff */
[C---:B------:R-:W-:Y:S01]  /*0fa0*/  FMUL.FTZ R28, R60.reuse, R33 ;  /* 0x000000213c1c7220 */ /* 0x040fe20000410000 */
[----:B------:R-:W-:Y:S01]  /*0fb0*/  @P0 HADD2.F32 R33, -RZ, R25.H0_H0 ;  /* 0x20000019ff210230 */ /* 0x000fe20000004100 */
[----:B------:R-:W-:Y:S02]  /*0fc0*/  FMUL.FTZ R46, R60, R69 ;  /* 0x000000453c2e7220 */ /* 0x000fe40000410000 */
[----:B------:R-:W-:Y:S02]  /*0fd0*/  FMUL.FTZ R62, R62, c[0x0][0x1e8] ;  /* 0x00007a003e3e7a20 */ /* 0x000fe40000410000 */
[----:B------:R-:W-:Y:S01]  /*0fe0*/  @P0 FADD.FTZ R28, R28, R33 ;  /* 0x000000211c1c0221 */ /* 0x000fe20000010000 */
[----:B------:R-:W-:-:S04]  /*0ff0*/  HFMA2.MMA R33, -RZ, RZ, 0, 0 ;  /* 0x00000000ff217435 */ /* 0x000fc800000001ff */
[----:B------:R-:W-:Y:S01]  /*1000*/  @P1 F2FP.PACK_AB R32, RZ, R28 ;  /* 0x0000001cff20123e */ /* 0x000fe200000000ff */
[----:B------:R-:W-:Y:S01]  /*1010*/  FMUL.FTZ R28, R28, R59 ;  /* 0x0000003b1c1c7220 */ /* 0x000fe20000410000 */
[----:B------:R-:W-:Y:S02]  /*1020*/  @P2 HADD2.F32 R71, -RZ, R29.H0_H0 ;  /* 0x2000001dff472230 */ /* 0x000fe40000004100 */
[----:B------:R-:W-:Y:S01]  /*1030*/  @P2 HADD2.F32 R63, -RZ, R21.H0_H0 ;  /* 0x20000015ff3f2230 */ /* 0x000fe20000004100 */
[----:B------:R-:W-:Y:S01]  /*1040*/  FMUL.FTZ R28, R28, c[0x0][0x1e8] ;  /* 0x00007a001c1c7a20 */ /* 0x000fe20000410000 */
[----:B------:R-:W-:Y:S01]  /*1050*/  @P1 PRMT R17, R32, 0x7610, R17 ;  /* 0x0000761020111816 */ /* 0x000fe20000000011 */
[----:B------:R-:W-:Y:S02]  /*1060*/  @P6 HADD2.F32 R29, -RZ, R29.H1_H1 ;  /* 0x3000001dff1d6230 */ /* 0x000fe40000004100 */
[----:B------:R-:W-:Y:S02]  /*1070*/  @P2 FMUL.FTZ R33, R28, R71 ;  /* 0x000000471c212220 */ /* 0x000fe40000410000 */
[----:B------:R-:W-:Y:S01]  /*1080*/  FADD.FTZ R71, R64, -R65 ;  /* 0x8000004140477221 */ /* 0x000fe20000010000 */
[----:B------:R-:W-:Y:S01]  /*1090*/  @P0 HADD2.F32 R65, -RZ, R25.H1_H1 ;  /* 0x30000019ff410230 */ /* 0x000fe20000004100 */
[----:B------:R-:W-:-:S02]  /*10a0*/  FADD.FTZ R12, R33, R12 ;  /* 0x0000000c210c7221 */ /* 0x000fc40000010000 */
[----:B------:R-:W-:Y:S01]  /*10b0*/  CS2R R32, SRZ ;  /* 0x0000000000207805 */ /* 0x000fe2000001ff00 */
[----:B------:R-:W-:Y:S02]  /*10c0*/  FMUL.FTZ R64, R60, R71 ;  /* 0x000000473c407220 */ /* 0x000fe40000410000 */
[----:B------:R-:W-:Y:S01]  /*10d0*/  @P0 FADD.FTZ R66, R66, R65 ;  /* 0x0000004142420221 */ /* 0x000fe20000010000 */
[--C-:B------:R-:W-:Y:S01]  /*10e0*/  @P0 HADD2.F32 R65, -RZ, R26.reuse.H1_H1 ;  /* 0x3000001aff410230 */ /* 0x100fe20000004100 */
[----:B------:R-:W-:Y:S01]  /*10f0*/  @P2 FMUL.FTZ R33, R28, R63 ;  /* 0x0000003f1c212220 */ /* 0x000fe20000410000 */
[----:B------:R-:W-:Y:S01]  /*1100*/  @P0 HADD2.F32 R63, -RZ, R26.H0_H0 ;  /* 0x2000001aff3f0230 */ /* 0x000fe20000004100 */
[----:B------:R-:W-:Y:S01]  /*1110*/  FMUL.FTZ R28, R66, R59 ;  /* 0x0000003b421c7220 */ /* 0x000fe20000410000 */
[----:B------:R-:W-:Y:S01]  /*1120*/  LOP3.LUT P2, RZ, R47, 0xff000000, RZ, 0xc0, !PT ;  /* 0xff0000002fff7812 */ /* 0x000fe2000784c0ff */
[----:B------:R-:W-:Y:S01]  /*1130*/  @P0 FADD.FTZ R64, R64, R65 ;  /* 0x0000004140400221 */ /* 0x000fe20000010000 */
[----:B------:R-:W-:Y:S01]  /*1140*/  @P4 HADD2.F32 R65, -RZ, R22.H1_H1 ;  /* 0x30000016ff414230 */ /* 0x000fe20000004100 */
[----:B------:R-:W-:Y:S01]  /*1150*/  FMUL.FTZ R28, R28, c[0x0][0x1e8] ;  /* 0x00007a001c1c7a20 */ /* 0x000fe20000410000 */
[----:B------:R-:W-:Y:S01]  /*1160*/  @P1 F2FP.PACK_AB R66, RZ, R66 ;  /* 0x00000042ff42123e */ /* 0x000fe200000000ff */
[----:B------:R-:W-:Y:S01]  /*1170*/  @P0 FADD.FTZ R34, R34, R63 ;  /* 0x0000003f22220221 */ /* 0x000fe20000010000 */
[----:B------:R-:W-:Y:S01]  /*1180*/  @P0 HADD2.F32 R63, -RZ, R27.H1_H1 ;  /* 0x3000001bff3f0230 */ /* 0x000fe20000004100 */
[----:B------:R-:W-:Y:S01]  /*1190*/  @P6 FMUL.FTZ R32, R28, R35 ;  /* 0x000000231c206220 */ /* 0x000fe20000410000 */
[----:B------:R-:W-:Y:S01]  /*11a0*/  @P1 F2FP.PACK_AB R47, RZ, R64 ;  /* 0x00000040ff2f123e */ /* 0x000fe200000000ff */
[-C--:B------:R-:W-:Y:S01]  /*11b0*/  FMUL.FTZ R35, R34, R59.reuse ;  /* 0x0000003b22237220 */ /* 0x080fe20000410000 */
[----:B------:R-:W-:Y:S01]  /*11c0*/  @P1 F2FP.PACK_AB R60, RZ, R34 ;  /* 0x00000022ff3c123e */ /* 0x000fe200000000ff */
[-C--:B------:R-:W-:Y:S01]  /*11d0*/  FMUL.FTZ R64, R64, R59.reuse ;  /* 0x0000003b40407220 */ /* 0x080fe20000410000 */
[----:B------:R-:W-:Y:S01]  /*11e0*/  MOV R34, RZ ;  /* 0x000000ff00227202 */ /* 0x000fe20000000f00 */
[----:B------:R-:W-:Y:S01]  /*11f0*/  FMUL.FTZ R35, R35, c[0x0][0x1e8] ;  /* 0x00007a0023237a20 */ /* 0x000fe20000410000 */
[----:B------:R-:W-:Y:S01]  /*1200*/  @P1 PRMT R18, R60, 0x7610, R18 ;  /* 0x000076103c121816 */ /* 0x000fe20000000012 */
[----:B------:R-:W-:Y:S01]  /*1210*/  @P0 FADD.FTZ R46, R46, R63 ;  /* 0x0000003f2e2e0221 */ /* 0x000fe20000010000 */
[----:B------:R-:W-:Y:S01]  /*1220*/  HFMA2.MMA R63, -RZ, RZ, 0, 0 ;  /* 0x00000000ff3f7435 */ /* 0x000fe200000001ff */
[----:B------:R-:W-:Y:S01]  /*1230*/  FMUL.FTZ R60, R64, c[0x0][0x1e8] ;  /* 0x00007a00403c7a20 */ /* 0x000fe20000410000 */
[----:B------:R-:W-:Y:S01]  /*1240*/  @P1 PRMT R17, R17, 0x5410, R66 ;  /* 0x0000541011111816 */ /* 0x000fe20000000042 */
[----:B------:R-:W-:Y:S01]  /*1250*/  @P5 FMUL.FTZ R34, R35, R68 ;  /* 0x0000004423225220 */ /* 0x000fe20000410000 */
[----:B------:R-:W-:Y:S01]  /*1260*/  @P1 F2FP.PACK_AB R68, RZ, R46 ;  /* 0x0000002eff44123e */ /* 0x000fe200000000ff */
[----:B------:R-:W-:Y:S01]  /*1270*/  FMUL.FTZ R66, R46, R59 ;  /* 0x0000003b2e427220 */ /* 0x000fe20000410000 */
[----:B------:R-:W-:Y:S01]  /*1280*/  @P1 PRMT R18, R18, 0x5410, R47 ;  /* 0x0000541012121816 */ /* 0x000fe2000000002f */
[----:B------:R-:W-:Y:S01]  /*1290*/  @P4 FMUL.FTZ R63, R60, R65 ;  /* 0x000000413c3f4220 */ /* 0x000fe20000410000 */
[----:B------:R-:W-:Y:S01]  /*12a0*/  @P1 PRMT R19, R19, 0x5410, R68 ;  /* 0x0000541013131816 */ /* 0x000fe20000000044 */
[----:B------:R-:W-:Y:S01]  /*12b0*/  CS2R R64, SRZ ;  /* 0x0000000000407805 */ /* 0x000fe2000001ff00 */
[--C-:B------:R-:W-:Y:S01]  /*12c0*/  @P3 HADD2.F32 R47, -RZ, R23.reuse.H0_H0 ;  /* 0x20000017ff2f3230 */ /* 0x100fe20000004100 */
[----:B------:R-:W-:Y:S01]  /*12d0*/  @P6 FMUL.FTZ R64, R28, R29 ;  /* 0x0000001d1c406220 */ /* 0x000fe20000410000 */
[----:B------:R-:W-:Y:S01]  /*12e0*/  HFMA2.MMA R68, -RZ, RZ, 0, 0 ;  /* 0x00000000ff447435 */ /* 0x000fe200000001ff */
[----:B------:R-:W-:Y:S01]  /*12f0*/  @P2 HADD2.F32 R29, -RZ, R23.H1_H1 ;  /* 0x30000017ff1d2230 */ /* 0x000fe20000004100 */
[----:B------:R-:W-:Y:S01]  /*1300*/  @P1 IADD3 R46, P0, R61, c[0x0][0x258], RZ ;  /* 0x000096003d2e1a10 */ /* 0x000fe20007f1e0ff */
[--C-:B------:R-:W-:Y:S01]  /*1310*/  @P5 HADD2.F32 R28, -RZ, R30.reuse.H0_H0 ;  /* 0x2000001eff1c5230 */ /* 0x100fe20000004100 */
[----:B------:R-:W-:Y:S01]  /*1320*/  FMUL.FTZ R66, R66, c[0x0][0x1e8] ;  /* 0x00007a0042427a20 */ /* 0x000fe20000410000 */
[----:B------:R-:W-:Y:S01]  /*1330*/  MOV R59, RZ ;  /* 0x000000ff003b7202 */ /* 0x000fe20000000f00 */
[----:B------:R-:W-:Y:S01]  /*1340*/  @P3 FMUL.FTZ R65, R62, R47 ;  /* 0x0000002f3e413220 */ /* 0x000fe20000410000 */
[----:B------:R-:W-:Y:S01]  /*1350*/  @P1 IADD3.X R47, R58, c[0x0][0x25c], RZ, P0, !PT ;  /* 0x000097003a2f1a10 */ /* 0x000fe200007fe4ff */
[----:B------:R-:W-:Y:S01]  /*1360*/  @P2 FMUL.FTZ R68, R66, R29 ;  /* 0x0000001d42442220 */ /* 0x000fe20000410000 */
[----:B------:R-:W-:Y:S01]  /*1370*/  F2FP.PACK_AB R33, R32, R33 ;  /* 0x000000212021723e */ /* 0x000fe200000000ff */
[----:B------:R-:W-:Y:S01]  /*1380*/  @P5 FMUL.FTZ R59, R35, R28 ;  /* 0x0000001c233b5220 */ /* 0x000fe20000410000 */
[----:B------:R-:W-:Y:S01]  /*1390*/  IADD3 R28, P0, R61, c[0x0][0x248], RZ ;  /* 0x000092003d1c7a10 */ /* 0x000fe20007f1e0ff */
[----:B------:R0:W-:Y:S01]  /*13a0*/  @P1 STG.E.128 [R46.64], R16 ;  /* 0x000000102e001986 */ /* 0x0001e2000c101d04 */
[----:B------:R-:W-:Y:S01]  /*13b0*/  F2FP.PACK_AB R34, R63, R34 ;  /* 0x000000223f22723e */ /* 0x000fe200000000ff */
[----:B------:R-:W-:Y:S01]  /*13c0*/  @P4 HADD2.F32 R61, -RZ, R30.H1_H1 ;  /* 0x3000001eff3d4230 */ /* 0x000fe20000004100 */
[----:B------:R-:W-:Y:S01]  /*13d0*/  F2FP.PACK_AB R32, R73, R72 ;  /* 0x000000484920723e */ /* 0x000fe200000000ff */
[----:B------:R-:W-:Y:S01]  /*13e0*/  FADD.FTZ R11, R64, R11 ;  /* 0x0000000b400b7221 */ /* 0x000fe20000010000 */
[----:B------:R-:W-:Y:S01]  /*13f0*/  IADD3.X R29, R58, c[0x0][0x24c], RZ, P0, !PT ;  /* 0x000093003a1d7a10 */ /* 0x000fe200007fe4ff */
[----:B------:R-:W-:Y:S01]  /*1400*/  FADD.FTZ R14, R59, R14 ;  /* 0x0000000e3b0e7221 */ /* 0x000fe20000010000 */
[----:B------:R-:W-:-:S02]  /*1410*/  F2FP.PACK_AB R35, R68, R65 ;  /* 0x000000414423723e */ /* 0x000fc400000000ff */
[----:B------:R-:W-:Y:S02]  /*1420*/  MOV R68, c[0x0][0x160] ;  /* 0x0000580000447a02 */ /* 0x000fe40000000f00 */
[----:B------:R-:W-:Y:S01]  /*1430*/  MOV R58, RZ ;  /* 0x000000ff003a7202 */ /* 0x000fe20000000f00 */
[----:B------:R1:W-:Y:S01]  /*1440*/  STG.E.128 [R28.64], R32 ;  /* 0x000000201c007986 */ /* 0x0003e2000c101d04 */
[----:B------:R-:W-:Y:S01]  /*1450*/  LEA R57, R68, R57, 0x2 ;  /* 0x0000003944397211 */ /* 0x000fe200078e10ff */
[----:B------:R-:W-:Y:S01]  /*1460*/  @P4 FMUL.FTZ R58, R60, R61 ;  /* 0x0000003d3c3a4220 */ /* 0x000fe20000410000 */
[--C-:B------:R-:W-:Y:S01]  /*1470*/  @P3 HADD2.F32 R61, -RZ, R31.reuse.H0_H0 ;  /* 0x2000001fff3d3230 */ /* 0x100fe20000004100 */
[----:B------:R-:W-:Y:S01]  /*1480*/  MOV R30, RZ ;  /* 0x000000ff001e7202 */ /* 0x000fe20000000f00 */
[----:B------:R-:W-:Y:S01]  /*1490*/  @P2 HADD2.F32 R31, -RZ, R31.H1_H1 ;  /* 0x3000001fff1f2230 */ /* 0x000fe20000004100 */
[----:B------:R-:W-:Y:S01]  /*14a0*/  ISETP.GE.AND P0, PT, R57, c[0x0][0x164], PT ;  /* 0x0000590039007a0c */ /* 0x000fe20003f06270 */
[----:B0-----:R-:W-:Y:S01]  /*14b0*/  HFMA2.MMA R47, -RZ, RZ, 0, 0 ;  /* 0x00000000ff2f7435 */ /* 0x001fe200000001ff */
[----:B------:R-:W-:-:S02]  /*14c0*/  FADD.FTZ R13, R58, R13 ;  /* 0x0000000d3a0d7221 */ /* 0x000fc40000010000 */
[----:B------:R-:W-:-:S03]  /*14d0*/  @P2 FMUL.FTZ R30, R66, R31 ;  /* 0x0000001f421e2220 */ /* 0x000fc60000410000 */
[----:B------:R-:W-:Y:S02]  /*14e0*/  @P3 FMUL.FTZ R47, R62, R61 ;  /* 0x0000003d3e2f3220 */ /* 0x000fe40000410000 */
[----:B------:R-:W-:Y:S02]  /*14f0*/  FADD.FTZ R15, R30, R15 ;  /* 0x0000000f1e0f7221 */ /* 0x000fe40000010000 */
[----:B------:R-:W-:Y:S02]  /*1500*/  FADD.FTZ R36, R47, R36 ;  /* 0x000000242f247221 */ /* 0x000fe40000010000 */
[----:B-1----:R-:W-:Y:S01]  /*1510*/  @P0 CALL.REL.NOINC `(.L_x_797) ;  /* 0x0000001000000944 */ /* 0x002fe20003c00000 */
[----:B------:R-:W-:Y:S05]  /*1520*/  BRA `(.L_x_798) ;  /* 0xffffee1000007947 */ /* 0x000fea000383ffff */
.L_x_797:
        /* <DEDUP_REMOVED lines=20> */
.L_x_794:
        /* <DEDUP_REMOVED lines=81> */
.L_x_795:
[----:B------:R-:W-:Y:S01]  /*1b80*/  HFMA2.MMA R70, -RZ, RZ, 0, 5.9604644775390625e-08 ;  /* 0x00000001ff467435 */ /* 0x000fe200000001ff */
[----:B------:R-:W-:-:S02]  /*1b90*/  MOV R71, R75 ;  /* 0x0000004b00477202 */ /* 0x000fc40000000f00 */
[----:B------:R-:W-:Y:S02]  /*1ba0*/  MOV R31, 0x1f ;  /* 0x0000001f001f7802 */ /* 0x000fe40000000f00 */
[----:B------:R-:W-:Y:S02]  /*1bb0*/  MOV R30, 0xffffffff ;  /* 0xffffffff001e7802 */ /* 0x000fe40000000f00 */
[----:B------:R-:W-:Y:S02]  /*1bc0*/  MOV R76, 0x1be0 ;  /* 0x00001be0004c7802 */ /* 0x000fe40000000f00 */
[----:B-----5:R-:W-:Y:S05]  /*1bd0*/  CALL.REL.NOINC `($__internal_35_$__cuda_sm70_shflsync_bfly_p) ;  /* 0x0000045000007944 */ /* 0x020fea0003c00000 */
[----:B-1----:R-:W-:Y:S01]  /*1be0*/  MOV R77, R31 ;  /* 0x0000001f004d7202 */ /* 0x002fe20000000f00 */
[----:B------:R-:W-:Y:S05]  /*1bf0*/  BRA `(.L_x_799) ;  /* 0xffffee1000007947 */ /* 0x000fea000383ffff */
.L_x_796:
[----:B------:R-:W-:Y:S01]  /*1c00*/  HFMA2.MMA R70, -RZ, RZ, 0, 5.9604644775390625e-08 ;  /* 0x00000001ff467435 */ /* 0x000fe200000001ff */
[----:B------:R-:W-:Y:S02]  /*1c10*/  MOV R71, R28 ;  /* 0x0000001c00477202 */ /* 0x000fe40000000f00 */
[----:B------:R-:W-:Y:S02]  /*1c20*/  MOV R31, 0x1f ;  /* 0x0000001f001f7802 */ /* 0x000fe40000000f00 */
[----:B------:R-:W-:-:S02]  /*1c30*/  MOV R30, 0xffffffff ;  /* 0xffffffff001e7802 */ /* 0x000fc40000000f00 */
[----:B------:R-:W-:Y:S02]  /*1c40*/  MOV R76, 0x1c60 ;  /* 0x00001c60004c7802 */ /* 0x000fe40000000f00 */
[----:B01---5:R-:W-:Y:S05]  /*1c50*/  CALL.REL.NOINC `($__internal_35_$__cuda_sm70_shflsync_bfly_p) ;  /* 0x000003d000007944 */ /* 0x023fea0003c00000 */
[----:B------:R-:W-:Y:S01]  /*1c60*/  FADD.FTZ R75, R75, R77 ;  /* 0x0000004d4b4b7221 */ /* 0x000fe20000010000 */
[----:B------:R-:W-:Y:S01]  /*1c70*/  HFMA2.MMA R70, -RZ, RZ, 0, 1.1920928955078125e-07 ;  /* 0x00000002ff467435 */ /* 0x000fe200000001ff */
[----:B-1----:R-:W-:Y:S01]  /*1c80*/  FADD.FTZ R28, R28, R31 ;  /* 0x0000001f1c1c7221 */ /* 0x002fe20000010000 */
[----:B------:R-:W-:Y:S02]  /*1c90*/  MOV R31, 0x1f ;  /* 0x0000001f001f7802 */ /* 0x000fe40000000f00 */
[----:B------:R-:W-:Y:S02]  /*1ca0*/  MOV R30, 0xffffffff ;  /* 0xffffffff001e7802 */ /* 0x000fe40000000f00 */
[----:B------:R-:W-:Y:S02]  /*1cb0*/  MOV R71, R75 ;  /* 0x0000004b00477202 */ /* 0x000fe40000000f00 */
[----:B------:R-:W-:Y:S02]  /*1cc0*/  MOV R76, 0x1ce0 ;  /* 0x00001ce0004c7802 */ /* 0x000fe40000000f00 */
[----:B------:R-:W-:Y:S05]  /*1cd0*/  CALL.REL.NOINC `($__internal_35_$__cuda_sm70_shflsync_bfly_p) ;  /* 0x0000035000007944 */ /* 0x000fea0003c00000 */
[----:B------:R-:W-:Y:S01]  /*1ce0*/  HFMA2.MMA R70, -RZ, RZ, 0, 1.1920928955078125e-07 ;  /* 0x00000002ff467435 */ /* 0x000fe200000001ff */
[----:B-1----:R-:W-:-:S02]  /*1cf0*/  MOV R77, R31 ;  /* 0x0000001f004d7202 */ /* 0x002fc40000000f00 */
[----:B------:R-:W-:Y:S02]  /*1d00*/  MOV R71, R28 ;  /* 0x0000001c00477202 */ /* 0x000fe40000000f00 */
[----:B------:R-:W-:Y:S02]  /*1d10*/  MOV R31, 0x1f ;  /* 0x0000001f001f7802 */ /* 0x000fe40000000f00 */
[----:B------:R-:W-:Y:S02]  /*1d20*/  MOV R30, 0xffffffff ;  /* 0xffffffff001e7802 */ /* 0x000fe40000000f00 */
[----:B------:R-:W-:Y:S02]  /*1d30*/  MOV R76, 0x1d50 ;  /* 0x00001d50004c7802 */ /* 0x000fe40000000f00 */
[----:B------:R-:W-:Y:S05]  /*1d40*/  CALL.REL.NOINC `($__internal_35_$__cuda_sm70_shflsync_bfly_p) ;  /* 0x000002e000007944 */ /* 0x000fea0003c00000 */
[----:B------:R-:W-:Y:S01]  /*1d50*/  FADD.FTZ R75, R77, R75 ;  /* 0x0000004b4d4b7221 */ /* 0x000fe20000010000 */
[----:B------:R-:W-:Y:S01]  /*1d60*/  HFMA2.MMA R70, -RZ, RZ, 0, 2.384185791015625e-07 ;  /* 0x00000004ff467435 */ /* 0x000fe200000001ff */
[----:B-1----:R-:W-:Y:S01]  /*1d70*/  FADD.FTZ R28, R28, R31 ;  /* 0x0000001f1c1c7221 */ /* 0x002fe20000010000 */
[----:B------:R-:W-:Y:S02]  /*1d80*/  MOV R31, 0x1f ;  /* 0x0000001f001f7802 */ /* 0x000fe40000000f00 */
[----:B------:R-:W-:-:S02]  /*1d90*/  MOV R30, 0xffffffff ;  /* 0xffffffff001e7802 */ /* 0x000fc40000000f00 */
[----:B------:R-:W-:Y:S02]  /*1da0*/  MOV R71, R75 ;  /* 0x0000004b00477202 */ /* 0x000fe40000000f00 */
[----:B------:R-:W-:Y:S02]  /*1db0*/  MOV R76, 0x1dd0 ;  /* 0x00001dd0004c7802 */ /* 0x000fe40000000f00 */
[----:B------:R-:W-:Y:S05]  /*1dc0*/  CALL.REL.NOINC `($__internal_35_$__cuda_sm70_shflsync_bfly_p) ;  /* 0x0000026000007944 */ /* 0x000fea0003c00000 */
[----:B------:R-:W-:Y:S01]  /*1dd0*/  HFMA2.MMA R70, -RZ, RZ, 0, 2.384185791015625e-07 ;  /* 0x00000004ff467435 */ /* 0x000fe200000001ff */
[----:B-1----:R-:W-:Y:S02]  /*1de0*/  MOV R77, R31 ;  /* 0x0000001f004d7202 */ /* 0x002fe40000000f00 */
[----:B------:R-:W-:Y:S02]  /*1df0*/  MOV R71, R28 ;  /* 0x0000001c00477202 */ /* 0x000fe40000000f00 */
[----:B------:R-:W-:Y:S02]  /*1e00*/  MOV R31, 0x1f ;  /* 0x0000001f001f7802 */ /* 0x000fe40000000f00 */
[----:B------:R-:W-:Y:S02]  /*1e10*/  MOV R30, 0xffffffff ;  /* 0xffffffff001e7802 */ /* 0x000fe40000000f00 */
[----:B------:R-:W-:-:S02]  /*1e20*/  MOV R76, 0x1e40 ;  /* 0x00001e40004c7802 */ /* 0x000fc40000000f00 */
[----:B------:R-:W-:Y:S05]  /*1e30*/  CALL.REL.NOINC `($__internal_35_$__cuda_sm70_shflsync_bfly_p) ;  /* 0x000001f000007944 */ /* 0x000fea0003c00000 */
[----:B------:R-:W-:Y:S01]  /*1e40*/  FADD.FTZ R75, R77, R75 ;  /* 0x0000004b4d4b7221 */ /* 0x000fe20000010000 */
[----:B------:R-:W-:Y:S01]  /*1e50*/  HFMA2.MMA R70, -RZ, RZ, 0, 4.76837158203125e-07 ;  /* 0x00000008ff467435 */ /* 0x000fe200000001ff */
[----:B-1----:R-:W-:Y:S01]  /*1e60*/  FADD.FTZ R28, R28, R31 ;  /* 0x0000001f1c1c7221 */ /* 0x002fe20000010000 */
[----:B------:R-:W-:-:S02]  /*1e70*/  MOV R31, 0x1f ;  /* 0x0000001f001f7802 */ /* 0x000fc40000000f00 */
[----:B------:R-:W-:Y:S02]  /*1e80*/  MOV R30, 0xffffffff ;  /* 0xffffffff001e7802 */ /* 0x000fe40000000f00 */
[----:B------:R-:W-:Y:S02]  /*1e90*/  MOV R71, R75 ;  /* 0x0000004b00477202 */ /* 0x000fe40000000f00 */
[----:B------:R-:W-:Y:S02]  /*1ea0*/  MOV R76, 0x1ec0 ;  /* 0x00001ec0004c7802 */ /* 0x000fe40000000f00 */
[----:B------:R-:W-:Y:S05]  /*1eb0*/  CALL.REL.NOINC `($__internal_35_$__cuda_sm70_shflsync_bfly_p) ;  /* 0x0000017000007944 */ /* 0x000fea0003c00000 */
[----:B------:R-:W-:Y:S01]  /*1ec0*/  HFMA2.MMA R70, -RZ, RZ, 0, 4.76837158203125e-07 ;  /* 0x00000008ff467435 */ /* 0x000fe200000001ff */
[----:B-1----:R-:W-:Y:S02]  /*1ed0*/  MOV R77, R31 ;  /* 0x0000001f004d7202 */ /* 0x002fe40000000f00 */
[----:B------:R-:W-:Y:S02]  /*1ee0*/  MOV R71, R28 ;  /* 0x0000001c00477202 */ /* 0x000fe40000000f00 */
[----:B------:R-:W-:Y:S02]  /*1ef0*/  MOV R31, 0x1f ;  /* 0x0000001f001f7802 */ /* 0x000fe40000000f00 */
[----:B------:R-:W-:-:S02]  /*1f00*/  MOV R30, 0xffffffff ;  /* 0xffffffff001e7802 */ /* 0x000fc40000000f00 */
[----:B------:R-:W-:Y:S02]  /*1f10*/  MOV R76, 0x1f30 ;  /* 0x00001f30004c7802 */ /* 0x000fe40000000f00 */
[----:B------:R-:W-:Y:S05]  /*1f20*/  CALL.REL.NOINC `($__internal_35_$__cuda_sm70_shflsync_bfly_p) ;  /* 0x0000010000007944 */ /* 0x000fea0003c00000 */
[----:B------:R-:W-:Y:S01]  /*1f30*/  FADD.FTZ R75, R77, R75 ;  /* 0x0000004b4d4b7221 */ /* 0x000fe20000010000 */
[----:B------:R-:W-:Y:S01]  /*1f40*/  HFMA2.MMA R70, -RZ, RZ, 0, 9.5367431640625e-07 ;  /* 0x00000010ff467435 */ /* 0x000fe200000001ff */
[----:B-1----:R-:W-:Y:S01]  /*1f50*/  FADD.FTZ R28, R28, R31 ;  /* 0x0000001f1c1c7221 */ /* 0x002fe20000010000 */
[----:B------:R-:W-:Y:S02]  /*1f60*/  MOV R31, 0x1f ;  /* 0x0000001f001f7802 */ /* 0x000fe40000000f00 */
[----:B------:R-:W-:Y:S02]  /*1f70*/  MOV R30, 0xffffffff ;  /* 0xffffffff001e7802 */ /* 0x000fe40000000f00 */
[----:B------:R-:W-:Y:S02]  /*1f80*/  MOV R71, R75 ;  /* 0x0000004b00477202 */ /* 0x000fe40000000f00 */
[----:B------:R-:W-:Y:S02]  /*1f90*/  MOV R76, 0x1fb0 ;  /* 0x00001fb0004c7802 */ /* 0x000fe40000000f00 */
[----:B------:R-:W-:Y:S05]  /*1fa0*/  CALL.REL.NOINC `($__internal_35_$__cuda_sm70_shflsync_bfly_p) ;  /* 0x0000008000007944 */ /* 0x000fea0003c00000 */
[----:B------:R-:W-:Y:S01]  /*1fb0*/  HFMA2.MMA R70, -RZ, RZ, 0, 9.5367431640625e-07 ;  /* 0x00000010ff467435 */ /* 0x000fe200000001ff */
[----:B-1----:R-:W-:-:S02]  /*1fc0*/  MOV R77, R31 ;  /* 0x0000001f004d7202 */ /* 0x002fc40000000f00 */
[----:B------:R-:W-:Y:S02]  /*1fd0*/  MOV R71, R28 ;  /* 0x0000001c00477202 */ /* 0x000fe40000000f00 */
[----:B------:R-:W-:Y:S02]  /*1fe0*/  MOV R31, 0x1f ;  /* 0x0000001f001f7802 */ /* 0x000fe40000000f00 */
[----:B------:R-:W-:Y:S02]  /*1ff0*/  MOV R30, 0xffffffff ;  /* 0xffffffff001e7802 */ /* 0x000fe40000000f00 */
[----:B------:R-:W-:Y:S02]  /*2000*/  MOV R76, 0x2020 ;  /* 0x00002020004c7802 */ /* 0x000fe40000000f00 */
[----:B------:R-:W-:Y:S05]  /*2010*/  CALL.REL.NOINC `($__internal_35_$__cuda_sm70_shflsync_bfly_p) ;  /* 0x0000001000007944 */ /* 0x000fea0003c00000 */
[----:B-1----:R-:W-:Y:S05]  /*2020*/  BRA `(.L_x_800) ;  /* 0xffffeb0000007947 */ /* 0x002fea000383ffff */
        .weak           $__internal_35_$__cuda_sm70_shflsync_bfly_p
        .type           $__internal_35_$__cuda_sm70_shflsync_bfly_p,@function
        .size           $__internal_35_$__cuda_sm70_shflsync_bfly_p,(.L_x_4415 - $__internal_35_$__cuda_sm70_shflsync_bfly_p)
$__internal_35_$__cuda_sm70_shflsync_bfly_p:
[----:B------:R-:W-:Y:S04]  /*2030*/  WARPSYNC R30 ;  /* 0x0000001e00007348 */ /* 0x000fe80003800000 */
[----:B------:R0:W1:Y:S02]  /*2040*/  SHFL.BFLY PT, R31, R71, R70, R31 ;  /* 0x0c000046471f7389 */ /* 0x00006400000e001f */
[----:B0-----:R-:W-:Y:S01]  /*2050*/  HFMA2.MMA R71, -RZ, RZ, 0, 0 ;  /* 0x00000000ff477435 */ /* 0x001fe200000001ff */
[----:B------:R-:W-:-:S05]  /*2060*/  MOV R70, R76 ;  /* 0x0000004c00467202 */ /* 0x000fca0000000f00 */
[----:B------:R-:W-:Y:S05]  /*2070*/  RET.REL.NODEC R70 `(_ZN10layer_norm13ln_bwd_kernelINS_13Kernel_traitsI6__halfS2_S2_S2_fjLj256ELj1ELj4ELj1ELj16ENS_18Kernel_traits_baseILj256ES2_S2_S2_S2_fjLj128EEEEELb1ELb1ELb0ELb1EEEvNS_9BwdParamsE) ;  /* 0xffffdf8046007950 */ /* 0x000fea0003c3ffff */
.L_x_801:
        /* <DEDUP_REMOVED lines=16> */
.L_x_4415:


//--------------------- .text._ZN10layer_norm22ln_bwd_finalize_kernelINS_22Kernel_traits_finalizeILj256E6__halfS2_S2_S2_fjLb1ELj1024ELj4ENS_18Kernel_traits_baseILj256ES2_S2_S2_S2_fjLj1024EEEEELb1ELb0EEEvNS_9BwdParamsE --------------------------
	.section	.text._ZN10layer_norm22ln_bwd_finalize_kernelINS_22Kernel_traits_finalizeILj256E6__halfS2_S2_S2_fjLb1ELj1024ELj4ENS_18Kernel_traits_baseILj256ES2_S2_S2_S2_fjLj1024EEEEELb1ELb0EEEvNS_9BwdParamsE,"ax",@progbits
	.sectioninfo	@"SHI_REGISTERS=32"
	.align	128
        .global         _ZN10layer_norm22ln_bwd_finalize_kernelINS_22Kernel_traits_finalizeILj256E6__halfS2_S2_S2_fjLb1ELj1024ELj4ENS_18Kernel_traits_baseILj256ES2_S2_S2_S2_fjLj1024EEEEELb1ELb0EEEvNS_9BwdParamsE
        .type           _ZN10layer_norm22ln_bwd_finalize_kernelINS_22Kernel_traits_finalizeILj256E6__halfS2_S2_S2_fjLb1ELj1024ELj4ENS_18Kernel_traits_baseILj256ES2_S2_S2_S2_fjLj1024EEEEELb1ELb0EEEvNS_9BwdParamsE,@function
        .size           _ZN10layer_norm22ln_bwd_finalize_kernelINS_22Kernel_traits_finalizeILj256E6__halfS2_S2_S2_fjLb1ELj1024ELj4ENS_18Kernel_traits_baseILj256ES2_S2_S2_S2_fjLj1024EEEEELb1ELb0EEEvNS_9BwdParamsE,(.L_x_4416 - _ZN10layer_norm22ln_bwd_finalize_kernelINS_22Kernel_traits_finalizeILj256E6__halfS2_S2_S2_fjLb1ELj1024ELj4ENS_18Kernel_traits_baseILj256ES2_S2_S2_S2_fjLj1024EEEEELb1ELb0EEEvNS_9BwdParamsE)
        .other          _ZN10layer_norm22ln_bwd_finalize_kernelINS_22Kernel_traits_finalizeILj256E6__halfS2_S2_S2_fjLb1ELj1024ELj4ENS_18Kernel_traits_baseILj256ES2_S2_S2_S2_fjLj1024EEEEELb1ELb0EEEvNS_9BwdParamsE,@"STO_CUDA_ENTRY STV_DEFAULT"
_ZN10layer_norm22ln_bwd_finalize_kernelINS_22Kernel_traits_finalizeILj256E6__halfS2_S2_S2_fjLb1ELj1024ELj4ENS_18Kernel_traits_baseILj256ES2_S2_S2_S2_fjLj1024EEEEELb1ELb0EEEvNS_9BwdParamsE:
.text._ZN10layer_norm22ln_bwd_finalize_kernelINS_22Kernel_traits_finalizeILj256E6__halfS2_S2_S2_fjLb1ELj1024ELj4ENS_18Kernel_traits_baseILj256ES2_S2_S2_S2_fjLj1024EEEEELb1ELb0EEEvNS_9BwdParamsE:
        /* <DEDUP_REMOVED lines=19> */
.L_x_815:
        /* <DEDUP_REMOVED lines=33> */
.L_x_806:
        /* <DEDUP_REMOVED lines=47> */
.L_x_805:
[----:B------:R-:W-:Y:S05]  /*0630*/  BSYNC B1 ;  /* 0x0000000000017941 */ /* 0x000fea0003800000 */
.L_x_804:
        /* <DEDUP_REMOVED lines=29> */
.L_x_808:
[----:B------:R-:W-:Y:S05]  /*0810*/  BSYNC B1 ;  /* 0x0000000000017941 */ /* 0x000fea0003800000 */
.L_x_807:
        /* <DEDUP_REMOVED lines=14> */
.L_x_809:
[----:B------:R-:W-:Y:S05]  /*0900*/  BSYNC B1 ;  /* 0x0000000000017941 */ /* 0x000fea0003800000 */
.L_x_803:
[----:B------:R-:W-:Y:S05]  /*0910*/  BSYNC B0 ;  /* 0x0000000000007941 */ /* 0x000fea0003800000 */
.L_x_802:
        /* <DEDUP_REMOVED lines=12> */
.L_x_816:
        /* <DEDUP_REMOVED lines=27> */
.L_x_817:
        /* <DEDUP_REMOVED lines=9> */
.L_x_810:
        /* <DEDUP_REMOVED lines=12> */
[----:B0-----:R-:W-:Y:S01]  /*0ce0*/  F2FP.PACK_AB R15, R9, R8 ;  /* 0x00000008090f723e */ /* 0x001fe200000000ff */
[----:B------:R-:W-:Y:S01]  /*0cf0*/  IMAD.WIDE.U32 R8, R5, R16, c[0x0][0x268] ;  /* 0x00009a0005087625 */ /* 0x000fe200078e0010 */
[----:B-1----:R-:W-:-:S03]  /*0d00*/  F2FP.PACK_AB R17, R11, R10 ;  /* 0x0000000a0b11723e */ /* 0x002fc600000000ff */
[----:B------:R-:W-:Y:S01]  /*0d10*/  IMAD.WIDE.U32 R10, R5, R16, c[0x0][0x260] ;  /* 0x00009800050a7625 */ /* 0x000fe200078e0010 */
[----:B------:R0:W-:Y:S01]  /*0d20*/  STG.E [R8.64], R15 ;  /* 0x0000000f08007986 */ /* 0x0001e2000c101904 */
[----:B--2---:R-:W-:Y:S02]  /*0d30*/  F2FP.PACK_AB R19, R13, R12 ;  /* 0x0000000c0d13723e */ /* 0x004fe400000000ff */
[----:B------:R-:W-:Y:S01]  /*0d40*/  IMAD.WIDE.U32 R12, R5, R16, c[0x0][0x280] ;  /* 0x0000a000050c7625 */ /* 0x000fe200078e0010 */
[----:B------:R0:W-:Y:S04]  /*0d50*/  STG.E [R10.64], R17 ;  /* 0x000000110a007986 */ /* 0x0001e8000c101904 */
[----:B------:R0:W-:Y:S02]  /*0d60*/  STG.E [R12.64], R19 ;  /* 0x000000130c007986 */ /* 0x0001e4000c101904 */
.L_x_814:
[----:B------:R-:W-:Y:S05]  /*0d70*/  BSYNC B0 ;  /* 0x0000000000007941 */ /* 0x000fea0003800000 */
.L_x_813:
[C---:B------:R-:W-:Y:S02]  /*0d80*/  ISETP.GT.U32.AND P1, PT, R4.reuse, -0x101, PT ;  /* 0xfffffeff0400780c */ /* 0x040fe40003f24070 */
[----:B------:R-:W-:-:S02]  /*0d90*/  IADD3 R4, R4, 0x100, RZ ;  /* 0x0000010004047810 */ /* 0x000fc40007ffe0ff */
[----:B------:R-:W-:-:S09]  /*0da0*/  IADD3 R5, R5, 0x80, RZ ;  /* 0x0000008005057810 */ /* 0x000fd20007ffe0ff */
[----:B01----:R-:W-:Y:S05]  /*0db0*/  @P1 BRA `(.L_x_815) ;  /* 0xfffff37000001947 */ /* 0x003fea000383ffff */
[----:B------:R-:W-:Y:S05]  /*0dc0*/  EXIT ;  /* 0x000000000000794d */ /* 0x000fea0003800000 */
.L_x_811:
[----:B------:R-:W-:Y:S01]  /*0dd0*/  HFMA2.MMA R17, -RZ, RZ, 0, 5.9604644775390625e-08 ;  /* 0x00000001ff117435 */ /* 0x000fe200000001ff */
[----:B---3--:R-:W-:Y:S01]  /*0de0*/  MOV R18, R10 ;  /* 0x0000000a00127202 */ /* 0x008fe20000000f00 */
[----:B------:R-:W-:Y:S01]  /*0df0*/  IMAD.MOV.U32 R14, RZ, RZ, 0x1f ;  /* 0x0000001fff0e7424 */ /* 0x000fe200078e00ff */
[----:B------:R-:W-:Y:S02]  /*0e00*/  MOV R19, 0xffffffff ;  /* 0xffffffff00137802 */ /* 0x000fe40000000f00 */
[----:B------:R-:W-:Y:S02]  /*0e10*/  MOV R8, 0xe30 ;  /* 0x00000e3000087802 */ /* 0x000fe40000000f00 */
[----:B012---:R-:W-:Y:S05]  /*0e20*/  CALL.REL.NOINC `($__internal_36_$__cuda_sm70_shflsync_bfly_p) ;  /* 0x0000059000007944 */ /* 0x007fea0003c00000 */
[----:B01----:R-:W-:Y:S05]  /*0e30*/  BRA `(.L_x_816) ;  /* 0xfffffba000007947 */ /* 0x003fea000383ffff */
.L_x_812:
[----:B------:R-:W-:Y:S01]  /*0e40*/  HFMA2.MMA R17, -RZ, RZ, 0, 1.1920928955078125e-07 ;  /* 0x00000002ff117435 */ /* 0x000fe200000001ff */
[----:B------:R-:W-:Y:S01]  /*0e50*/  IMAD.MOV.U32 R14, RZ, RZ, 0x1f ;  /* 0x0000001fff0e7424 */ /* 0x000fe200078e00ff */
[----:B------:R-:W-:Y:S02]  /*0e60*/  MOV R19, 0xffffffff ;  /* 0xffffffff00137802 */ /* 0x000fe40000000f00 */
[----:B------:R-:W-:Y:S02]  /*0e70*/  MOV R8, 0xe90 ;  /* 0x00000e9000087802 */ /* 0x000fe40000000f00 */
[----:B0123--:R-:W-:Y:S05]  /*0e80*/  CALL.REL.NOINC `($__internal_36_$__cuda_sm70_shflsync_bfly_p) ;  /* 0x0000053000007944 */ /* 0x00ffea0003c00000 */
[----:B0-----:R-:W-:Y:S01]  /*0e90*/  HFMA2.MMA R17, -RZ, RZ, 0, 2.384185791015625e-07 ;  /* 0x00000004ff117435 */ /* 0x001fe200000001ff */
[----:B-1----:R-:W-:Y:S01]  /*0ea0*/  FADD.FTZ R18, R18, R14 ;  /* 0x0000000e12127221 */ /* 0x002fe20000010000 */
[----:B------:R-:W-:Y:S01]  /*0eb0*/  MOV R19, 0xffffffff ;  /* 0xffffffff00137802 */ /* 0x000fe20000000f00 */
[----:B------:R-:W-:Y:S01]  /*0ec0*/  IMAD.MOV.U32 R14, RZ, RZ, 0x1f ;  /* 0x0000001fff0e7424 */ /* 0x000fe200078e00ff */
[----:B------:R-:W-:-:S02]  /*0ed0*/  MOV R8, 0xef0 ;  /* 0x00000ef000087802 */ /* 0x000fc40000000f00 */
[----:B------:R-:W-:Y:S05]  /*0ee0*/  CALL.REL.NOINC `($__internal_36_$__cuda_sm70_shflsync_bfly_p) ;  /* 0x000004d000007944 */ /* 0x000fea0003c00000 */
[----:B0-----:R-:W-:Y:S01]  /*0ef0*/  HFMA2.MMA R17, -RZ, RZ, 0, 4.76837158203125e-07 ;  /* 0x00000008ff117435 */ /* 0x001fe200000001ff */
[----:B-1----:R-:W-:Y:S01]  /*0f00*/  FADD.FTZ R18, R18, R14 ;  /* 0x0000000e12127221 */ /* 0x002fe20000010000 */
[----:B------:R-:W-:Y:S01]  /*0f10*/  MOV R19, 0xffffffff ;  /* 0xffffffff00137802 */ /* 0x000fe20000000f00 */
[----:B------:R-:W-:Y:S01]  /*0f20*/  IMAD.MOV.U32 R14, RZ, RZ, 0x1f ;  /* 0x0000001fff0e7424 */ /* 0x000fe200078e00ff */
[----:B------:R-:W-:-:S02]  /*0f30*/  MOV R8, 0xf50 ;  /* 0x00000f5000087802 */ /* 0x000fc40000000f00 */
[----:B------:R-:W-:Y:S05]  /*0f40*/  CALL.REL.NOINC `($__internal_36_$__cuda_sm70_shflsync_bfly_p) ;  /* 0x0000047000007944 */ /* 0x000fea0003c00000 */
[----:B-1----:R-:W-:Y:S01]  /*0f50*/  FADD.FTZ R10, R18, R14 ;  /* 0x0000000e120a7221 */ /* 0x002fe20000010000 */
[----:B0-----:R-:W-:Y:S01]  /*0f60*/  HFMA2.MMA R17, -RZ, RZ, 0, 9.5367431640625e-07 ;  /* 0x00000010ff117435 */ /* 0x001fe200000001ff */
[----:B------:R-:W-:Y:S01]  /*0f70*/  IMAD.MOV.U32 R14, RZ, RZ, 0x1f ;  /* 0x0000001fff0e7424 */ /* 0x000fe200078e00ff */
[----:B------:R-:W-:-:S02]  /*0f80*/  MOV R19, 0xffffffff ;  /* 0xffffffff00137802 */ /* 0x000fc40000000f00 */
[----:B------:R-:W-:Y:S02]  /*0f90*/  MOV R18, R10 ;  /* 0x0000000a00127202 */ /* 0x000fe40000000f00 */
[----:B------:R-:W-:Y:S02]  /*0fa0*/  MOV R8, 0xfc0 ;  /* 0x00000fc000087802 */ /* 0x000fe40000000f00 */
[----:B------:R-:W-:Y:S05]  /*0fb0*/  CALL.REL.NOINC `($__internal_36_$__cuda_sm70_shflsync_bfly_p) ;  /* 0x0000040000007944 */ /* 0x000fea0003c00000 */
[----:B0-----:R-:W-:Y:S01]  /*0fc0*/  HFMA2.MMA R17, -RZ, RZ, 0, 5.9604644775390625e-08 ;  /* 0x00000001ff117435 */ /* 0x001fe200000001ff */
[----:B-1----:R-:W-:Y:S01]  /*0fd0*/  IMAD.MOV.U32 R13, RZ, RZ, R14 ;  /* 0x000000ffff0d7224 */ /* 0x002fe200078e000e */
[----:B------:R-:W-:Y:S01]  /*0fe0*/  MOV R18, R15 ;  /* 0x0000000f00127202 */ /* 0x000fe20000000f00 */
[----:B------:R-:W-:Y:S01]  /*0ff0*/  IMAD.MOV.U32 R14, RZ, RZ, 0x1f ;  /* 0x0000001fff0e7424 */ /* 0x000fe200078e00ff */
[----:B------:R-:W-:Y:S02]  /*1000*/  MOV R19, 0xffffffff ;  /* 0xffffffff00137802 */ /* 0x000fe40000000f00 */
[----:B------:R-:W-:Y:S02]  /*1010*/  MOV R8, 0x1030 ;  /* 0x0000103000087802 */ /* 0x000fe40000000f00 */
[----:B------:R-:W-:Y:S05]  /*1020*/  CALL.REL.NOINC `($__internal_36_$__cuda_sm70_shflsync_bfly_p) ;  /* 0x0000039000007944 */ /* 0x000fea0003c00000 */
[----:B0-----:R-:W-:Y:S01]  /*1030*/  HFMA2.MMA R17, -RZ, RZ, 0, 1.1920928955078125e-07 ;  /* 0x00000002ff117435 */ /* 0x001fe200000001ff */
[----:B-1----:R-:W-:Y:S01]  /*1040*/  FADD.FTZ R18, R15, R14 ;  /* 0x0000000e0f127221 */ /* 0x002fe20000010000 */
[----:B------:R-:W-:Y:S01]  /*1050*/  MOV R19, 0xffffffff ;  /* 0xffffffff00137802 */ /* 0x000fe20000000f00 */
[----:B------:R-:W-:Y:S01]  /*1060*/  IMAD.MOV.U32 R14, RZ, RZ, 0x1f ;  /* 0x0000001fff0e7424 */ /* 0x000fe200078e00ff */
[----:B------:R-:W-:-:S02]  /*1070*/  MOV R8, 0x1090 ;  /* 0x0000109000087802 */ /* 0x000fc40000000f00 */
[----:B------:R-:W-:Y:S05]  /*1080*/  CALL.REL.NOINC `($__internal_36_$__cuda_sm70_shflsync_bfly_p) ;  /* 0x0000033000007944 */ /* 0x000fea0003c00000 */
        /* <DEDUP_REMOVED lines=35> */
[----:B------:R-:W-:Y:S01]  /*12c0*/  IMAD.MOV.U32 R19, RZ, RZ, -0x1 ;  /* 0xffffffffff137424 */ /* 0x000fe200078e00ff */
[----:B------:R-:W-:-:S02]  /*12d0*/  MOV R8, 0x12f0 ;  /* 0x000012f000087802 */ /* 0x000fc40000000f00 */
[----:B------:R-:W-:Y:S05]  /*12e0*/  CALL.REL.NOINC `($__internal_36_$__cuda_sm70_shflsync_bfly_p) ;  /* 0x000000d000007944 */ /* 0x000fea0003c00000 */
[----:B0-----:R-:W-:Y:S01]  /*12f0*/  HFMA2.MMA R17, -RZ, RZ, 0, 4.76837158203125e-07 ;  /* 0x00000008ff117435 */ /* 0x001fe200000001ff */
[----:B-1----:R-:W-:Y:S01]  /*1300*/  FADD.FTZ R18, R18, R14 ;  /* 0x0000000e12127221 */ /* 0x002fe20000010000 */
[----:B------:R-:W-:-:S02]  /*1310*/  MOV R14, 0x1f ;  /* 0x0000001f000e7802 */ /* 0x000fc40000000f00 */
[----:B------:R-:W-:Y:S02]  /*1320*/  MOV R19, 0xffffffff ;  /* 0xffffffff00137802 */ /* 0x000fe40000000f00 */
[----:B------:R-:W-:Y:S02]  /*1330*/  MOV R8, 0x1350 ;  /* 0x0000135000087802 */ /* 0x000fe40000000f00 */
[----:B------:R-:W-:Y:S05]  /*1340*/  CALL.REL.NOINC `($__internal_36_$__cuda_sm70_shflsync_bfly_p) ;  /* 0x0000007000007944 */ /* 0x000fea0003c00000 */
[----:B01----:R-:W-:Y:S01]  /*1350*/  FADD.FTZ R18, R18, R14 ;  /* 0x0000000e12127221 */ /* 0x003fe20000010000 */
[----:B------:R-:W-:Y:S01]  /*1360*/  HFMA2.MMA R14, -RZ, RZ, 0, 1.847743988037109375e-06 ;  /* 0x0000001fff0e7435 */ /* 0x000fe200000001ff */
[----:B------:R-:W-:Y:S01]  /*1370*/  IMAD.MOV.U32 R17, RZ, RZ, 0x10 ;  /* 0x00000010ff117424 */ /* 0x000fe200078e00ff */
[----:B------:R-:W-:Y:S02]  /*1380*/  MOV R19, 0xffffffff ;  /* 0xffffffff00137802 */ /* 0x000fe40000000f00 */
[----:B------:R-:W-:Y:S02]  /*1390*/  MOV R8, 0x13b0 ;  /* 0x000013b000087802 */ /* 0x000fe40000000f00 */
[----:B------:R-:W-:Y:S05]  /*13a0*/  CALL.REL.NOINC `($__internal_36_$__cuda_sm70_shflsync_bfly_p) ;  /* 0x0000001000007944 */ /* 0x000fea0003c00000 */
[----:B01----:R-:W-:Y:S05]  /*13b0*/  BRA `(.L_x_817) ;  /* 0xfffff7d000007947 */ /* 0x003fea000383ffff */
        .weak           $__internal_36_$__cuda_sm70_shflsync_bfly_p
        .type           $__internal_36_$__cuda_sm70_shflsync_bfly_p,@function
        .size           $__internal_36_$__cuda_sm70_shflsync_bfly_p,(.L_x_4416 - $__internal_36_$__cuda_sm70_shflsync_bfly_p)
$__internal_36_$__cuda_sm70_shflsync_bfly_p:
[----:B------:R-:W-:Y:S01]  /*13c0*/  HFMA2.MMA R9, -RZ, RZ, 0, 0 ;  /* 0x00000000ff097435 */ /* 0x000fe200000001ff */
[----:B------:R-:W-:Y:S04]  /*13d0*/  WARPSYNC R19 ;  /* 0x0000001300007348 */ /* 0x000fe80003800000 */
[----:B------:R0:W1:Y:S01]  /*13e0*/  SHFL.BFLY PT, R14, R18, R17, R14 ;  /* 0x0c000011120e7389 */ /* 0x00006200000e000e */
[----:B------:R-:W-:Y:S05]  /*13f0*/  RET.REL.NODEC R8 `(_ZN10layer_norm22ln_bwd_finalize_kernelINS_22Kernel_traits_finalizeILj256E6__halfS2_S2_S2_fjLb1ELj1024ELj4ENS_18Kernel_traits_baseILj256ES2_S2_S2_S2_fjLj1024EEEEELb1ELb0EEEvNS_9BwdParamsE) ;  /* 0xffffec0008007950 */ /* 0x000fea0003c3ffff */
.L_x_818:
        /* <DEDUP_REMOVED lines=16> */
.L_x_4416:


//--------------------- .text._ZN10layer_norm13ln_bwd_kernelINS_13Kernel_traitsI6__halfS2_S2_S2_fjLj256ELj1ELj4ELj1ELj16ENS_18Kernel_traits_baseILj256ES2_S2_S2_S2_fjLj128EEEEELb1ELb1ELb1ELb0EEEvNS_9BwdParamsE --------------------------
	.section	.text._ZN10layer_norm13ln_bwd_kernelINS_13Kernel_traitsI6__halfS2_S2_S2_fjLj256ELj1ELj4ELj1ELj16ENS_18Kernel_traits_baseILj256ES2_S2_S2_S2_fjLj128EEEEELb1ELb1ELb1ELb0EEEvNS_9BwdParamsE,"ax",@progbits
	.sectioninfo	@"SHI_REGISTERS=96"
	.align	128
        .global         _ZN10layer_norm13ln_bwd_kernelINS_13Kernel_traitsI6__halfS2_S2_S2_fjLj256ELj1ELj4ELj1ELj16ENS_18Kernel_traits_baseILj256ES2_S2_S2_S2_fjLj128EEEEELb1ELb1ELb1ELb0EEEvNS_9BwdParamsE
        .type           _ZN10layer_norm13ln_bwd_kernelINS_13Kernel_traitsI6__halfS2_S2_S2_fjLj256ELj1ELj4ELj1ELj16ENS_18Kernel_traits_baseILj256ES2_S2_S2_S2_fjLj128EEEEELb1ELb1ELb1ELb0EEEvNS_9BwdParamsE,@function
        .size           _ZN10layer_norm13ln_bwd_kernelINS_13Kernel_traitsI6__halfS2_S2_S2_fjLj256ELj1ELj4ELj1ELj16ENS_18Kernel_traits_baseILj256ES2_S2_S2_S2_fjLj128EEEEELb1ELb1ELb1ELb0EEEvNS_9BwdParamsE,(.L_x_4417 - _ZN10layer_norm13ln_bwd_kernelINS_13Kernel_traitsI6__halfS2_S2_S2_fjLj256ELj1ELj4ELj1ELj16ENS_18Kernel_traits_baseILj256ES2_S2_S2_S2_fjLj128EEEEELb1ELb1ELb1ELb0EEEvNS_9BwdParamsE)
        .other          _ZN10layer_norm13ln_bwd_kernelINS_13Kernel_traitsI6__halfS2_S2_S2_fjLj256ELj1ELj4ELj1ELj16ENS_18Kernel_traits_baseILj256ES2_S2_S2_S2_fjLj128EEEEELb1ELb1ELb1ELb0EEEvNS_9BwdParamsE,@"STO_CUDA_ENTRY STV_DEFAULT"
_ZN10layer_norm13ln_bwd_kernelINS_13Kernel_traitsI6__halfS2_S2_S2_fjLj256ELj1ELj4ELj1ELj16ENS_18Kernel_traits_baseILj256ES2_S2_S2_S2_fjLj128EEEEELb1ELb1ELb1ELb0EEEvNS_9BwdParamsE:
.text._ZN10layer_norm13ln_bwd_kernelINS_13Kernel_traitsI6__halfS2_S2_S2_fjLj256ELj1ELj4ELj1ELj16ENS_18Kernel_traits_baseILj256ES2_S2_S2_S2_fjLj128EEEEELb1ELb1ELb1ELb0EEEvNS_9BwdParamsE:
[----:B------:R-:W-:Y:S02]  /*0000*/  MOV R1, c[0x0][0x28] ;  /* 0x00000a0000017a02 */ /* 0x000fe40000000f00 */
[----:B------:R-:W0:Y:S01]  /*0010*/  S2R R6, SR_TID.X ;  /* 0x0000000000067919 */ /* 0x000e220000002100 */
[----:B------:R-:W-:Y:S01]  /*0020*/  MOV R0, c[0x0][0x168] ;  /* 0x00005a0000007a02 */ /* 0x000fe20000000f00 */
[----:B------:R-:W-:Y:S01]  /*0030*/  ULDC.64 UR4, c[0x0][0x118] ;  /* 0x0000460000047ab9 */ /* 0x000fe20000000a00 */
[----:B------:R-:W-:Y:S02]  /*0040*/  IADD3 R1, R1, -0x8, RZ ;  /* 0xfffffff801017810 */ /* 0x000fe40007ffe0ff */
        /* <DEDUP_REMOVED lines=28> */
[----:B0-----:R-:W-:Y:S01]  /*0210*/  HFMA2.MMA R41, -RZ, RZ, 0, 0 ;  /* 0x00000000ff297435 */ /* 0x001fe200000001ff */
[--C-:B-----5:R-:W-:Y:S02]  /*0220*/  HADD2.F32 R92, -RZ, R12.reuse.H0_H0 ;  /* 0x2000000cff5c7230 */ /* 0x120fe40000004100 */
[----:B------:R-:W-:Y:S02]  /*0230*/  HADD2.F32 R91, -RZ, R12.H1_H1 ;  /* 0x3000000cff5b7230 */ /* 0x000fe40000004100 */
[--C-:B------:R-:W-:Y:S02]  /*0240*/  HADD2.F32 R90, -RZ, R13.reuse.H0_H0 ;  /* 0x2000000dff5a7230 */ /* 0x100fe40000004100 */
[----:B------:R-:W-:Y:S02]  /*0250*/  HADD2.F32 R87, -RZ, R13.H1_H1 ;  /* 0x3000000dff577230 */ /* 0x000fe40000004100 */
[--C-:B------:R-:W-:Y:S02]  /*0260*/  HADD2.F32 R86, -RZ, R14.reuse.H0_H0 ;  /* 0x2000000eff567230 */ /* 0x100fe40000004100 */
[----:B------:R-:W-:-:S02]  /*0270*/  HADD2.F32 R83, -RZ, R14.H1_H1 ;  /* 0x3000000eff537230 */ /* 0x000fc40000004100 */
[--C-:B------:R-:W-:Y:S02]  /*0280*/  HADD2.F32 R82, -RZ, R15.reuse.H0_H0 ;  /* 0x2000000fff527230 */ /* 0x100fe40000004100 */
        /* <DEDUP_REMOVED lines=9> */
.L_x_869:
[----:B------:R-:W-:-:S04]  /*0320*/  IMAD.MOV.U32 R84, RZ, RZ, 0x4 ;  /* 0x00000004ff547424 */ /* 0x000fc800078e00ff */
[----:B------:R-:W-:-:S05]  /*0330*/  IMAD.WIDE R66, R6, R84, c[0x0][0x1d8] ;  /* 0x0000760006427625 */ /* 0x000fca00078e0254 */
[----:B------:R0:W2:Y:S01]  /*0340*/  LDG.E R88, [R66.64] ;  /* 0x0000000442587981 */ /* 0x0000a2000c1e1900 */
[----:B------:R-:W-:-:S03]  /*0350*/  IMAD R76, R6, c[0x0][0x168], RZ ;  /* 0x00005a00064c7a24 */ /* 0x000fc600078e02ff */
[----:B------:R-:W1:Y:S01]  /*0360*/  S2R R93, SR_TID.X ;  /* 0x00000000005d7919 */ /* 0x000e620000002100 */
[----:B------:R-:W-:Y:S01]  /*0370*/  IMAD.WIDE R68, R6, R84, c[0x0][0x1d0] ;  /* 0x0000740006447625 */ /* 0x000fe200078e0254 */
[----:B------:R-:W-:-:S04]  /*0380*/  SHF.R.S32.HI R85, RZ, 0x1f, R76 ;  /* 0x0000001fff557819 */ /* 0x000fc8000001144c */
[----:B------:R-:W-:Y:S01]  /*0390*/  LEA.HI R76, R85, R76, RZ, 0x3 ;  /* 0x0000004c554c7211 */ /* 0x000fe200078f18ff */
[----:B0-----:R-:W-:Y:S01]  /*03a0*/  IMAD.WIDE R66, R6, R84, c[0x0][0x1a8] ;  /* 0x00006a0006427625 */ /* 0x001fe200078e0254 */
[----:B------:R-:W-:Y:S01]  /*03b0*/  MOV R89, 0x10 ;  /* 0x0000001000597802 */ /* 0x000fe20000000f00 */
[----:B------:R-:W-:Y:S01]  /*03c0*/  BSSY B0, `(.L_x_820) ;  /* 0x0000098000007945 */ /* 0x000fe20003800000 */
[----:B------:R0:W5:Y:S04]  /*03d0*/  LDG.E R77, [R68.64] ;  /* 0x00000004444d7981 */ /* 0x000168000c1e1900 */
[----:B------:R3:W5:Y:S01]  /*03e0*/  LDG.E R75, [R66.64] ;  /* 0x00000004424b7981 */ /* 0x000762000c1e1900 */
[----:B-1----:R-:W-:-:S04]  /*03f0*/  LOP3.LUT R93, R93, 0x1f, RZ, 0xc0, !PT ;  /* 0x0000001f5d5d7812 */ /* 0x002fc800078ec0ff */
[----:B------:R-:W-:Y:S01]  /*0400*/  LEA.HI.SX32 R76, R76, R93, 0x1d ;  /* 0x0000005d4c4c7211 */ /* 0x000fe200078feaff */
[----:B0-----:R-:W-:-:S04]  /*0410*/  IMAD.WIDE R68, R6, R84, c[0x0][0x1a0] ;  /* 0x0000680006447625 */ /* 0x001fc800078e0254 */
[----:B---3--:R-:W-:Y:S01]  /*0420*/  IMAD.WIDE.U32 R66, R76, R89, c[0x0][0x218] ;  /* 0x000086004c427625 */ /* 0x008fe200078e0059 */
[----:B--2---:R-:W-:-:S13]  /*0430*/  ISETP.GT.AND P2, PT, R88, RZ, PT ;  /* 0x000000ff5800720c */ /* 0x004fda0003f44270 */
[----:B------:R-:W-:Y:S05]  /*0440*/  @P2 BRA `(.L_x_821) ;  /* 0x000001b000002947 */ /* 0x000fea0003800000 */
[----:B-----5:R-:W-:Y:S01]  /*0450*/  ISETP.GE.AND P0, PT, R77, 0x1, PT ;  /* 0x000000014d00780c */ /* 0x020fe20003f06270 */
[----:B------:R-:W-:-:S12]  /*0460*/  HFMA2.MMA R89, -RZ, RZ, 0, 0 ;  /* 0x00000000ff597435 */ /* 0x000fd800000001ff */
[----:B------:R-:W-:-:S05]  /*0470*/  @P0 IADD3 R68, R77, -0x1, RZ ;  /* 0xffffffff4d440810 */ /* 0x000fca0007ffe0ff */
[----:B------:R-:W-:Y:S01]  /*0480*/  @P0 IMAD R69, R68, c[0x0][0x168], RZ ;  /* 0x00005a0044450a24 */ /* 0x000fe200078e02ff */
[----:B------:R-:W-:-:S04]  /*0490*/  MOV R68, RZ ;  /* 0x000000ff00447202 */ /* 0x000fc80000000f00 */
[----:B------:R-:W-:-:S04]  /*04a0*/  @P0 SHF.R.S32.HI R84, RZ, 0x1f, R69 ;  /* 0x0000001fff540819 */ /* 0x000fc80000011445 */
[----:B------:R-:W-:Y:S01]  /*04b0*/  @P0 LEA.HI R69, R84, R69, RZ, 0x3 ;  /* 0x0000004554450211 */ /* 0x000fe200078f18ff */
[----:B------:R-:W-:-:S03]  /*04c0*/  IMAD.MOV.U32 R84, RZ, RZ, RZ ;  /* 0x000000ffff547224 */ /* 0x000fc600078e00ff */
[----:B------:R-:W-:Y:S01]  /*04d0*/  @P0 LEA.HI.SX32 R68, R69, R93, 0x1d ;  /* 0x0000005d45440211 */ /* 0x000fe200078feaff */
[----:B------:R-:W-:Y:S05]  /*04e0*/  @!P1 BRA `(.L_x_822) ;  /* 0x0000085000009947 */ /* 0x000fea0003800000 */
[----:B------:R-:W-:Y:S02]  /*04f0*/  MOV R65, 0x8 ;  /* 0x0000000800417802 */ /* 0x000fe40000000f00 */
[----:B------:R-:W-:-:S03]  /*0500*/  ISETP.NE.U32.AND P0, PT, RZ, c[0x0][0x218], PT ;  /* 0x00008600ff007a0c */ /* 0x000fc60003f05070 */
[----:B------:R-:W-:Y:S01]  /*0510*/  IMAD.WIDE.U32 R64, R68, R65, c[0x0][0x190] ;  /* 0x0000640044407625 */ /* 0x000fe200078e0041 */
[----:B------:R-:W-:-:S05]  /*0520*/  ISETP.NE.AND.EX P0, PT, RZ, c[0x0][0x21c], PT, P0 ;  /* 0x00008700ff007a0c */ /* 0x000fca0003f05300 */
[----:B------:R-:W2:Y:S08]  /*0530*/  LDG.E.64 R64, [R64.64] ;  /* 0x0000000440407981 */ /* 0x000eb0000c1e1b00 */
[----:B------:R0:W5:Y:S01]  /*0540*/  @P0 LDG.E.128 R16, [R66.64] ;  /* 0x0000000442100981 */ /* 0x000162000c1e1d00 */
[----:B------:R-:W-:Y:S01]  /*0550*/  IMAD.MOV.U32 R89, RZ, RZ, RZ ;  /* 0x000000ffff597224 */ /* 0x000fe200078e00ff */
        /* <DEDUP_REMOVED lines=10> */
.L_x_821:
[----:B-----5:R-:W-:Y:S01]  /*0600*/  ISETP.GE.AND P0, PT, R77, 0x1, PT ;  /* 0x000000014d00780c */ /* 0x020fe20003f06270 */
[----:B------:R0:W-:Y:S01]  /*0610*/  STL [R1], R0 ;  /* 0x0000000001007387 */ /* 0x0001e20000100800 */
[----:B------:R-:W-:-:S03]  /*0620*/  MOV R89, RZ ;  /* 0x000000ff00597202 */ /* 0x000fc60000000f00 */
        /* <DEDUP_REMOVED lines=12> */
[----:B------:R-:W-:Y:S02]  /*06f0*/  HFMA2.MMA R93, -RZ, RZ, 0, 9.5367431640625e-07 ;  /* 0x00000010ff5d7435 */ /* 0x000fe400000001ff */
[----:B------:R-:W2:Y:S02]  /*0700*/  LDG.E R68, [R68.64] ;  /* 0x0000000444447981 */ /* 0x000ea4000c1e1900 */
[----:B------:R-:W-:-:S05]  /*0710*/  IMAD R88, R88, c[0x0][0x168], RZ ;  /* 0x00005a0058587a24 */ /* 0x000fca00078e02ff */
[----:B------:R-:W-:Y:S01]  /*0720*/  SHF.R.S32.HI R7, RZ, 0x1f, R88 ;  /* 0x0000001fff077819 */ /* 0x000fe20000011458 */
[----:B------:R-:W-:-:S03]  /*0730*/  IMAD.WIDE.U32 R8, R76, R93, c[0x0][0x188] ;  /* 0x000062004c087625 */ /* 0x000fc600078e005d */
[----:B------:R-:W-:Y:S01]  /*0740*/  LEA.HI R7, R7, R88, RZ, 0x3 ;  /* 0x0000005807077211 */ /* 0x000fe200078f18ff */
[----:B------:R-:W-:Y:S02]  /*0750*/  IMAD.MOV.U32 R56, RZ, RZ, 0x8 ;  /* 0x00000008ff387424 */ /* 0x000fe400078e00ff */
[----:B------:R-:W3:Y:S01]  /*0760*/  LDG.E.128 R8, [R8.64] ;  /* 0x0000000408087981 */ /* 0x000ee2000c1e1d00 */
        /* <DEDUP_REMOVED lines=11> */
[----:B--2---:R-:W-:Y:S01]  /*0820*/  FSEL R68, R68, RZ, !P0 ;  /* 0x000000ff44447208 */ /* 0x004fe20004000000 */
[----:B---3--:R-:W-:Y:S02]  /*0830*/  HADD2.F32 R61, -RZ, R9.H0_H0 ;  /* 0x20000009ff3d7230 */ /* 0x008fe40000004100 */
[----:B------:R-:W-:Y:S02]  /*0840*/  HADD2.F32 R69, -RZ, R10.H1_H1 ;  /* 0x3000000aff457230 */ /* 0x000fe40000004100 */
[----:B------:R-:W-:Y:S02]  /*0850*/  HADD2.F32 R71, -RZ, R11.H0_H0 ;  /* 0x2000000bff477230 */ /* 0x000fe40000004100 */
[--C-:B------:R-:W-:Y:S02]  /*0860*/  HADD2.F32 R7, -RZ, R8.reuse.H0_H0 ;  /* 0x20000008ff077230 */ /* 0x100fe40000004100 */
[----:B------:R-:W-:Y:S01]  /*0870*/  HADD2.F32 R63, -RZ, R9.H1_H1 ;  /* 0x30000009ff3f7230 */ /* 0x000fe20000004100 */
[C---:B------:R-:W-:Y:S01]  /*0880*/  FADD.FTZ R9, -R68.reuse, R61 ;  /* 0x0000003d44097221 */ /* 0x040fe20000010100 */
[----:B------:R-:W-:Y:S01]  /*0890*/  HADD2.F32 R59, -RZ, R8.H1_H1 ;  /* 0x30000008ff3b7230 */ /* 0x000fe20000004100 */
[----:B------:R-:W-:-:S02]  /*08a0*/  FADD.FTZ R84, -R68, R69 ;  /* 0x0000004544547221 */ /* 0x000fc40000010100 */
[C---:B------:R-:W-:Y:S01]  /*08b0*/  FADD.FTZ R70, -R68.reuse, R71 ;  /* 0x0000004744467221 */ /* 0x040fe20000010100 */
[----:B------:R-:W-:Y:S01]  /*08c0*/  HADD2.F32 R65, -RZ, R10.H0_H0 ;  /* 0x2000000aff417230 */ /* 0x000fe20000004100 */
[----:B------:R-:W-:Y:S01]  /*08d0*/  FADD.FTZ R7, -R68, R7 ;  /* 0x0000000744077221 */ /* 0x000fe20000010100 */
[----:B------:R-:W-:Y:S02]  /*08e0*/  HADD2.F32 R11, -RZ, R11.H1_H1 ;  /* 0x3000000bff0b7230 */ /* 0x000fe40000004100 */
[--C-:B----4-:R-:W-:Y:S02]  /*08f0*/  HADD2.F32 R61, -RZ, R15.reuse.H0_H0 ;  /* 0x2000000fff3d7230 */ /* 0x110fe40000004100 */
[----:B------:R-:W-:Y:S01]  /*0900*/  HADD2.F32 R62, -RZ, R15.H1_H1 ;  /* 0x3000000fff3e7230 */ /* 0x000fe20000004100 */
[----:B------:R-:W-:Y:S01]  /*0910*/  SHF.R.U64 R15, R56, 0x10, R57 ;  /* 0x00000010380f7819 */ /* 0x000fe20000001239 */
[----:B------:R-:W-:Y:S02]  /*0920*/  HADD2.F32 R69, -RZ, R12.H0_H0 ;  /* 0x2000000cff457230 */ /* 0x000fe40000004100 */
[----:B0-----:R-:W-:-:S02]  /*0930*/  HADD2.F32 R67, -RZ, R13.H0_H0 ;  /* 0x2000000dff437230 */ /* 0x001fc40000004100 */
[----:B------:R-:W-:Y:S01]  /*0940*/  HADD2.F32 R58, -RZ, R13.H1_H1 ;  /* 0x3000000dff3a7230 */ /* 0x000fe20000004100 */
[----:B------:R-:W-:Y:S01]  /*0950*/  FMUL.FTZ R13, R75, R70 ;  /* 0x000000464b0d7220 */ /* 0x000fe20000410000 */
[----:B------:R-:W-:Y:S01]  /*0960*/  HADD2.F32 R66, -RZ, R12.H1_H1 ;  /* 0x3000000cff427230 */ /* 0x000fe20000004100 */
[----:B------:R-:W-:Y:S01]  /*0970*/  FADD.FTZ R8, -R68, R59 ;  /* 0x0000003b44087221 */ /* 0x000fe20000010100 */
[----:B------:R-:W-:Y:S01]  /*0980*/  PRMT R70, R15, 0x7610, R70 ;  /* 0x000076100f467816 */ /* 0x000fe20000000046 */
[C---:B------:R-:W-:Y:S02]  /*0990*/  FMUL.FTZ R7, R75.reuse, R7 ;  /* 0x000000074b077220 */ /* 0x040fe40000410000 */
[C---:B------:R-:W-:Y:S02]  /*09a0*/  FMUL.FTZ R9, R75.reuse, R9 ;  /* 0x000000094b097220 */ /* 0x040fe40000410000 */
        /* <DEDUP_REMOVED lines=20> */
[--C-:B------:R-:W-:Y:S01]  /*0af0*/  HADD2.F32 R59, -RZ, R14.reuse.H0_H0 ;  /* 0x2000000eff3b7230 */ /* 0x100fe20000004100 */
[C---:B------:R-:W-:Y:S01]  /*0b00*/  FMUL.FTZ R10, R75.reuse, R10 ;  /* 0x0000000a4b0a7220 */ /* 0x040fe20000410000 */
[----:B------:R-:W-:Y:S01]  /*0b10*/  HADD2.F32 R60, -RZ, R14.H1_H1 ;  /* 0x3000000eff3c7230 */ /* 0x000fe20000004100 */
        /* <DEDUP_REMOVED lines=34> */
.L_x_822:
[----:B0-----:R-:W-:Y:S05]  /*0d40*/  BSYNC B0 ;  /* 0x0000000000007941 */ /* 0x001fea0003800000 */
.L_x_820:
[----:B------:R-:W-:Y:S05]  /*0d50*/  BRA.DIV ~URZ, `(.L_x_823) ;  /* 0x000019d27f007947 */ /* 0x000fea000b800000 */
[----:B------:R0:W1:Y:S02]  /*0d60*/  SHFL.BFLY PT, R69, R84, 0x1, 0x1f ;  /* 0x0c201f0054457f89 */ /* 0x00006400000e0000 */
.L_x_872:
        /* <DEDUP_REMOVED lines=18> */
.L_x_873:
[----:B------:R-:W-:Y:S01]  /*0e90*/  BSSY B0, `(.L_x_825) ;  /* 0x000011d000007945 */ /* 0x000fe20003800000 */
[----:B------:R-:W-:Y:S05]  /*0ea0*/  @!P1 BRA `(.L_x_826) ;  /* 0x000011b000009947 */ /* 0x000fea0003800000 */
[----:B------:R-:W-:Y:S01]  /*0eb0*/  ISETP.GE.AND P3, PT, R77, 0x1, PT ;  /* 0x000000014d00780c */ /* 0x000fe20003f66270 */
[----:B------:R-:W3:Y:S01]  /*0ec0*/  S2R R85, SR_TID.X ;  /* 0x0000000000557919 */ /* 0x000ee20000002100 */
[----:B------:R-:W-:Y:S01]  /*0ed0*/  HFMA2.MMA R68, -RZ, RZ, 0, 0 ;  /* 0x00000000ff447435 */ /* 0x000fe200000001ff */
[----:B------:R-:W-:Y:S01]  /*0ee0*/  BSSY B1, `(.L_x_827) ;  /* 0x000000d000017945 */ /* 0x000fe20003800000 */
[----:B--2---:R-:W-:Y:S02]  /*0ef0*/  FADD.FTZ R69, R69, R84 ;  /* 0x0000005445457221 */ /* 0x004fe40000010000 */
[----:B-1----:R-:W-:-:S07]  /*0f00*/  FADD.FTZ R67, R66, R89 ;  /* 0x0000005942437221 */ /* 0x002fce0000010000 */
[----:B------:R-:W-:-:S05]  /*0f10*/  @P3 IADD3 R77, R77, -0x1, RZ ;  /* 0xffffffff4d4d3810 */ /* 0x000fca0007ffe0ff */
[----:B------:R-:W-:-:S05]  /*0f20*/  @P3 IMAD R77, R77, c[0x0][0x168], RZ ;  /* 0x00005a004d4d3a24 */ /* 0x000fca00078e02ff */
[----:B------:R-:W-:Y:S02]  /*0f30*/  @P3 SHF.R.S32.HI R88, RZ, 0x1f, R77 ;  /* 0x0000001fff583819 */ /* 0x000fe4000001144d */
[----:B---3--:R-:W-:Y:S02]  /*0f40*/  LOP3.LUT R85, R85, 0x1f, RZ, 0xc0, !PT ;  /* 0x0000001f55557812 */ /* 0x008fe400078ec0ff */
[----:B------:R-:W-:-:S04]  /*0f50*/  @P3 LEA.HI R88, R88, R77, RZ, 0x3 ;  /* 0x0000004d58583211 */ /* 0x000fc800078f18ff */
[----:B------:R-:W-:Y:S01]  /*0f60*/  @P3 LEA.HI.SX32 R68, R88, R85, 0x1d ;  /* 0x0000005558443211 */ /* 0x000fe200078feaff */
[----:B------:R-:W-:Y:S05]  /*0f70*/  @!P3 BRA `(.L_x_828) ;  /* 0x000000300000b947 */ /* 0x000fea0003800000 */
[----:B------:R-:W-:-:S05]  /*0f80*/  MOV R45, 0x10 ;  /* 0x00000010002d7802 */ /* 0x000fca0000000f00 */
[----:B------:R-:W-:-:S06]  /*0f90*/  IMAD.WIDE.U32 R44, R68, R45, c[0x0][0x170] ;  /* 0x00005c00442c7625 */ /* 0x000fcc00078e002d */
[----:B------:R-:W5:Y:S02]  /*0fa0*/  LDG.E.128 R44, [R44.64] ;  /* 0x000000042c2c7981 */ /* 0x000f64000c1e1d00 */
.L_x_828:
[----:B------:R-:W-:Y:S05]  /*0fb0*/  BSYNC B1 ;  /* 0x0000000000017941 */ /* 0x000fea0003800000 */
.L_x_827:
[----:B------:R-:W-:Y:S01]  /*0fc0*/  BSSY B1, `(.L_x_829) ;  /* 0x0000018000017945 */ /* 0x000fe20003800000 */
[----:B------:R-:W-:Y:S02]  /*0fd0*/  FMUL.FTZ R66, R69, c[0x0][0x1e0] ;  /* 0x0000780045427a20 */ /* 0x000fe40000410000 */
[----:B------:R-:W-:Y:S01]  /*0fe0*/  FMUL.FTZ R67, R67, c[0x0][0x1e0] ;  /* 0x0000780043437a20 */ /* 0x000fe20000410000 */
[----:B------:R-:W-:Y:S05]  /*0ff0*/  @P2 BRA `(.L_x_830) ;  /* 0x0000008000002947 */ /* 0x000fea0003800000 */
[----:B------:R-:W-:Y:S01]  /*1000*/  ULDC.64 UR6, c[0x0][0x218] ;  /* 0x0000860000067ab9 */ /* 0x000fe20000000a00 */
[----:B0-----:R-:W-:Y:S01]  /*1010*/  IMAD.MOV.U32 R84, RZ, RZ, RZ ;  /* 0x000000ffff547224 */ /* 0x001fe200078e00ff */
[----:B------:R-:W-:-:S04]  /*1020*/  UISETP.NE.U32.AND UP0, UPT, URZ, UR6, UPT ;  /* 0x000000063f00728c */ /* 0x000fc8000bf05070 */
[----:B------:R-:W-:-:S06]  /*1030*/  UISETP.NE.AND.EX UP0, UPT, URZ, UR7, UPT, UP0 ;  /* 0x000000073f00728c */ /* 0x000fcc000bf05300 */
[----:B------:R-:W-:-:S13]  /*1040*/  PLOP3.LUT P4, PT, PT, PT, UP0, 0x80, 0x0 ;  /* 0x000000000000781c */ /* 0x000fda0003f8f008 */
[----:B------:R-:W-:Y:S05]  /*1050*/  @!P4 BRA `(.L_x_831) ;  /* 0x000000e00000c947 */ /* 0x000fea0003800000 */
[----:B-----5:R-:W-:Y:S01]  /*1060*/  HADD2.F32 R84, -RZ, R16.H0_H0 ;  /* 0x20000010ff547230 */ /* 0x020fe20000004100 */
[----:B------:R-:W-:Y:S05]  /*1070*/  BRA `(.L_x_831) ;  /* 0x000000c000007947 */ /* 0x000fea0003800000 */
.L_x_830:
[----:B------:R-:W1:Y:S01]  /*1080*/  LDC.U8 R69, c[0x0][0x1f0] ;  /* 0x00007c00ff457b82 */ /* 0x000e620000000000 */
[----:B------:R-:W-:Y:S02]  /*1090*/  ULDC.64 UR6, c[0x0][0x218] ;  /* 0x0000860000067ab9 */ /* 0x000fe40000000a00 */
[----:B------:R-:W-:-:S04]  /*10a0*/  UISETP.NE.U32.AND UP0, UPT, URZ, UR6, UPT ;  /* 0x000000063f00728c */ /* 0x000fc8000bf05070 */
[----:B------:R-:W-:-:S06]  /*10b0*/  UISETP.NE.AND.EX UP0, UPT, URZ, UR7, UPT, UP0 ;  /* 0x000000073f00728c */ /* 0x000fcc000bf05300 */
[----:B------:R-:W-:Y:S02]  /*10c0*/  PLOP3.LUT P4, PT, PT, PT, UP0, 0x80, 0x0 ;  /* 0x000000000000781c */ /* 0x000fe40003f8f008 */
[----:B-1----:R-:W-:-:S11]  /*10d0*/  ISETP.NE.AND P0, PT, R69, RZ, PT ;  /* 0x000000ff4500720c */ /* 0x002fd60003f05270 */
[----:B-----5:R-:W-:Y:S01]  /*10e0*/  @P4 HADD2.F32 R69, -RZ, R16.H0_H0 ;  /* 0x20000010ff454230 */ /* 0x020fe20000004100 */
[----:B0-----:R-:W-:-:S05]  /*10f0*/  FSEL R84, R66, RZ, !P0 ;  /* 0x000000ff42547208 */ /* 0x001fca0004000000 */
[----:B------:R-:W-:-:S04]  /*1100*/  FFMA.FTZ R84, R7, R67, R84 ;  /* 0x0000004307547223 */ /* 0x000fc80000010054 */
[----:B------:R-:W-:-:S04]  /*1110*/  FADD.FTZ R84, R15, -R84 ;  /* 0x800000540f547221 */ /* 0x000fc80000010000 */
[----:B------:R-:W-:-:S04]  /*1120*/  FMUL.FTZ R84, R75, R84 ;  /* 0x000000544b547220 */ /* 0x000fc80000410000 */
[----:B------:R-:W-:Y:S02]  /*1130*/  @P4 FADD.FTZ R84, R84, R69 ;  /* 0x0000004554544221 */ /* 0x000fe40000010000 */
.L_x_831:
[----:B------:R-:W-:Y:S05]  /*1140*/  BSYNC B1 ;  /* 0x0000000000017941 */ /* 0x000fea0003800000 */
.L_x_829:
[----:B------:R-:W-:Y:S01]  /*1150*/  ISETP.NE.U32.AND P0, PT, RZ, c[0x0][0x258], PT ;  /* 0x00009600ff007a0c */ /* 0x000fe20003f05070 */
[----:B------:R-:W-:Y:S03]  /*1160*/  BSSY B1, `(.L_x_832) ;  /* 0x000000f000017945 */ /* 0x000fe60003800000 */
[----:B------:R-:W-:-:S13]  /*1170*/  ISETP.NE.AND.EX P0, PT, RZ, c[0x0][0x25c], PT, P0 ;  /* 0x00009700ff007a0c */ /* 0x000fda0003f05300 */
[----:B------:R-:W-:Y:S01]  /*1180*/  @P0 F2FP.PACK_AB R69, RZ, R84 ;  /* 0x00000054ff45023e */ /* 0x000fe200000000ff */
[----:B------:R-:W-:Y:S05]  /*1190*/  @!P3 BRA `(.L_x_833) ;  /* 0x000000b00000b947 */ /* 0x000fea0003800000 */
[----:B------:R-:W-:Y:S01]  /*11a0*/  LOP3.LUT P5, RZ, R63, 0xff, RZ, 0xc0, !PT ;  /* 0x000000ff3fff7812 */ /* 0x000fe200078ac0ff */
[----:B------:R-:W-:Y:S01]  /*11b0*/  FMUL.FTZ R85, R84, c[0x0][0x1ec] ;  /* 0x00007b0054557a20 */ /* 0x000fe20000410000 */
[----:B------:R-:W-:Y:S01]  /*11c0*/  HFMA2.MMA R77, -RZ, RZ, 0, 0 ;  /* 0x00000000ff4d7435 */ /* 0x000fe200000001ff */
[----:B------:R-:W-:Y:S02]  /*11d0*/  MOV R84, RZ ;  /* 0x000000ff00547202 */ /* 0x000fe40000000f00 */
[----:B------:R-:W-:-:S08]  /*11e0*/  FMUL.FTZ R88, R85, c[0x0][0x1e8] ;  /* 0x00007a0055587a20 */ /* 0x000fd00000410000 */
[----:B-----5:R-:W-:Y:S01]  /*11f0*/  @P5 HADD2.F32 R85, -RZ, R44.H0_H0 ;  /* 0x2000002cff555230 */ /* 0x020fe20000004100 */
[----:B------:R-:W-:-:S04]  /*1200*/  @P5 FMUL.FTZ R84, R80, R88 ;  /* 0x0000005850545220 */ /* 0x000fc80000410000 */
[----:B------:R-:W-:Y:S01]  /*1210*/  @P5 FMUL.FTZ R77, R88, R85 ;  /* 0x00000055584d5220 */ /* 0x000fe20000410000 */
[----:B------:R-:W-:-:S03]  /*1220*/  F2FP.PACK_AB R84, RZ, R84 ;  /* 0x00000054ff54723e */ /* 0x000fc600000000ff */
[----:B------:R-:W-:Y:S01]  /*1230*/  FADD.FTZ R32, R32, R77 ;  /* 0x0000004d20207221 */ /* 0x000fe20000010000 */
[----:B------:R-:W-:Y:S02]  /*1240*/  PRMT R48, R84, 0x7610, R48 ;  /* 0x0000761054307816 */ /* 0x000fe40000000030 */
.L_x_833:
[----:B------:R-:W-:Y:S05]  /*1250*/  BSYNC B1 ;  /* 0x0000000000017941 */ /* 0x000fea0003800000 */
.L_x_832:
[----:B------:R-:W-:Y:S01]  /*1260*/  BSSY B1, `(.L_x_834) ;  /* 0x000000f000017945 */ /* 0x000fe20003800000 */
[----:B------:R-:W-:Y:S01]  /*1270*/  @P0 PRMT R52, R69, 0x7610, R52 ;  /* 0x0000761045340816 */ /* 0x000fe20000000034 */
[----:B------:R-:W-:Y:S05]  /*1280*/  @P2 BRA `(.L_x_835) ;  /* 0x0000004000002947 */ /* 0x000fea0003800000 */
[----:B------:R-:W-:Y:S01]  /*1290*/  IMAD.MOV.U32 R84, RZ, RZ, RZ ;  /* 0x000000ffff547224 */ /* 0x000fe200078e00ff */
[----:B------:R-:W-:Y:S05]  /*12a0*/  @!P4 BRA `(.L_x_836) ;  /* 0x000000a00000c947 */ /* 0x000fea0003800000 */
[----:B-----5:R-:W-:Y:S01]  /*12b0*/  HADD2.F32 R84, -RZ, R16.H1_H1 ;  /* 0x30000010ff547230 */ /* 0x020fe20000004100 */
[----:B------:R-:W-:Y:S05]  /*12c0*/  BRA `(.L_x_836) ;  /* 0x0000008000007947 */ /* 0x000fea0003800000 */
.L_x_835:
[----:B------:R-:W0:Y:S02]  /*12d0*/  LDC.U8 R69, c[0x0][0x1f0] ;  /* 0x00007c00ff457b82 */ /* 0x000e240000000000 */
[----:B0-----:R-:W-:-:S04]  /*12e0*/  ISETP.NE.AND P5, PT, R69, RZ, PT ;  /* 0x000000ff4500720c */ /* 0x001fc80003fa5270 */
[----:B------:R-:W-:-:S05]  /*12f0*/  FSEL R69, R66, RZ, !P5 ;  /* 0x000000ff42457208 */ /* 0x000fca0006800000 */
[----:B------:R-:W-:-:S04]  /*1300*/  FFMA.FTZ R69, R8, R67, R69 ;  /* 0x0000004308457223 */ /* 0x000fc80000010045 */
[----:B------:R-:W-:Y:S01]  /*1310*/  FADD.FTZ R84, R56, -R69 ;  /* 0x8000004538547221 */ /* 0x000fe20000010000 */
[----:B-----5:R-:W-:-:S03]  /*1320*/  @P4 HADD2.F32 R69, -RZ, R16.H1_H1 ;  /* 0x30000010ff454230 */ /* 0x020fc60000004100 */
[----:B------:R-:W-:-:S04]  /*1330*/  FMUL.FTZ R84, R75, R84 ;  /* 0x000000544b547220 */ /* 0x000fc80000410000 */
[----:B------:R-:W-:Y:S02]  /*1340*/  @P4 FADD.FTZ R84, R84, R69 ;  /* 0x0000004554544221 */ /* 0x000fe40000010000 */
.L_x_836:
[----:B------:R-:W-:Y:S05]  /*1350*/  BSYNC B1 ;  /* 0x0000000000017941 */ /* 0x000fea0003800000 */
.L_x_834:
[----:B------:R-:W-:Y:S01]  /*1360*/  BSSY B1, `(.L_x_837) ;  /* 0x000000e000017945 */ /* 0x000fe20003800000 */
[----:B------:R-:W-:Y:S01]  /*1370*/  @P0 F2FP.PACK_AB R69, RZ, R84 ;  /* 0x00000054ff45023e */ /* 0x000fe200000000ff */
[----:B------:R-:W-:Y:S05]  /*1380*/  @!P3 BRA `(.L_x_838) ;  /* 0x000000b00000b947 */ /* 0x000fea0003800000 */
[----:B------:R-:W-:Y:S01]  /*1390*/  LOP3.LUT P5, RZ, R65, 0xff, RZ, 0xc0, !PT ;  /* 0x000000ff41ff7812 */ /* 0x000fe200078ac0ff */
[----:B------:R-:W-:Y:S01]  /*13a0*/  FMUL.FTZ R85, R84, c[0x0][0x1ec] ;  /* 0x00007b0054557a20 */ /* 0x000fe20000410000 */
[----:B------:R-:W-:Y:S01]  /*13b0*/  HFMA2.MMA R84, -RZ, RZ, 0, 0 ;  /* 0x00000000ff547435 */ /* 0x000fe200000001ff */
[----:B------:R-:W-:Y:S02]  /*13c0*/  MOV R77, RZ ;  /* 0x000000ff004d7202 */ /* 0x000fe40000000f00 */
[----:B------:R-:W-:-:S08]  /*13d0*/  FMUL.FTZ R88, R85, c[0x0][0x1e8] ;  /* 0x00007a0055587a20 */ /* 0x000fd00000410000 */
[----:B-----5:R-:W-:Y:S01]  /*13e0*/  @P5 HADD2.F32 R85, -RZ, R44.H1_H1 ;  /* 0x3000002cff555230 */ /* 0x020fe20000004100 */
[----:B------:R-:W-:-:S04]  /*13f0*/  @P5 FMUL.FTZ R77, R79, R88 ;  /* 0x000000584f4d5220 */ /* 0x000fc80000410000 */
[----:B------:R-:W-:Y:S01]  /*1400*/  @P5 FMUL.FTZ R84, R88, R85 ;  /* 0x0000005558545220 */ /* 0x000fe20000410000 */
[----:B------:R-:W-:-:S03]  /*1410*/  F2FP.PACK_AB R77, RZ, R77 ;  /* 0x0000004dff4d723e */ /* 0x000fc600000000ff */
[----:B------:R-:W-:Y:S01]  /*1420*/  FADD.FTZ R33, R33, R84 ;  /* 0x0000005421217221 */ /* 0x000fe20000010000 */
[----:B------:R-:W-:Y:S02]  /*1430*/  PRMT R48, R48, 0x5410, R77 ;  /* 0x0000541030307816 */ /* 0x000fe4000000004d */
.L_x_838:
[----:B------:R-:W-:Y:S05]  /*1440*/  BSYNC B1 ;  /* 0x0000000000017941 */ /* 0x000fea0003800000 */
.L_x_837:
[----:B------:R-:W-:Y:S01]  /*1450*/  BSSY B1, `(.L_x_839) ;  /* 0x000000f000017945 */ /* 0x000fe20003800000 */
[----:B------:R-:W-:Y:S01]  /*1460*/  @P0 PRMT R52, R52, 0x5410, R69 ;  /* 0x0000541034340816 */ /* 0x000fe20000000045 */
[----:B------:R-:W-:Y:S05]  /*1470*/  @P2 BRA `(.L_x_840) ;  /* 0x0000004000002947 */ /* 0x000fea0003800000 */
[----:B------:R-:W-:Y:S01]  /*1480*/  IMAD.MOV.U32 R84, RZ, RZ, RZ ;  /* 0x000000ffff547224 */ /* 0x000fe200078e00ff */
[----:B------:R-:W-:Y:S05]  /*1490*/  @!P4 BRA `(.L_x_841) ;  /* 0x000000a00000c947 */ /* 0x000fea0003800000 */
[----:B-----5:R-:W-:Y:S01]  /*14a0*/  HADD2.F32 R84, -RZ, R17.H0_H0 ;  /* 0x20000011ff547230 */ /* 0x020fe20000004100 */
[----:B------:R-:W-:Y:S05]  /*14b0*/  BRA `(.L_x_841) ;  /* 0x0000008000007947 */ /* 0x000fea0003800000 */
.L_x_840:
[----:B------:R-:W0:Y:S02]  /*14c0*/  LDC.U8 R69, c[0x0][0x1f0] ;  /* 0x00007c00ff457b82 */ /* 0x000e240000000000 */
[----:B0-----:R-:W-:Y:S01]  /*14d0*/  ISETP.NE.AND P5, PT, R69, RZ, PT ;  /* 0x000000ff4500720c */ /* 0x001fe20003fa5270 */
[----:B-----5:R-:W-:-:S03]  /*14e0*/  @P4 HADD2.F32 R69, -RZ, R17.H0_H0 ;  /* 0x20000011ff454230 */ /* 0x020fc60000004100 */
[----:B------:R-:W-:-:S05]  /*14f0*/  FSEL R84, R66, RZ, !P5 ;  /* 0x000000ff42547208 */ /* 0x000fca0006800000 */
[----:B------:R-:W-:-:S04]  /*1500*/  FFMA.FTZ R84, R9, R67, R84 ;  /* 0x0000004309547223 */ /* 0x000fc80000010054 */
[----:B------:R-:W-:-:S04]  /*1510*/  FADD.FTZ R84, R57, -R84 ;  /* 0x8000005439547221 */ /* 0x000fc80000010000 */
[----:B------:R-:W-:-:S04]  /*1520*/  FMUL.FTZ R84, R75, R84 ;  /* 0x000000544b547220 */ /* 0x000fc80000410000 */
[----:B------:R-:W-:Y:S02]  /*1530*/  @P4 FADD.FTZ R84, R84, R69 ;  /* 0x0000004554544221 */ /* 0x000fe40000010000 */
.L_x_841:
[----:B------:R-:W-:Y:S05]  /*1540*/  BSYNC B1 ;  /* 0x0000000000017941 */ /* 0x000fea0003800000 */
.L_x_839:
        /* <DEDUP_REMOVED lines=14> */
.L_x_843:
[----:B------:R-:W-:Y:S05]  /*1630*/  BSYNC B1 ;  /* 0x0000000000017941 */ /* 0x000fea0003800000 */
.L_x_842:
[----:B------:R-:W-:Y:S01]  /*1640*/  BSSY B1, `(.L_x_844) ;  /* 0x000000f000017945 */ /* 0x000fe20003800000 */
[----:B------:R-:W-:Y:S01]  /*1650*/  @P0 PRMT R53, R69, 0x7610, R53 ;  /* 0x0000761045350816 */ /* 0x000fe20000000035 */
[----:B------:R-:W-:Y:S05]  /*1660*/  @P2 BRA `(.L_x_845) ;  /* 0x0000004000002947 */ /* 0x000fea0003800000 */
[----:B------:R-:W-:Y:S01]  /*1670*/  IMAD.MOV.U32 R84, RZ, RZ, RZ ;  /* 0x000000ffff547224 */ /* 0x000fe200078e00ff */
[----:B------:R-:W-:Y:S05]  /*1680*/  @!P4 BRA `(.L_x_846) ;  /* 0x000000a00000c947 */ /* 0x000fea0003800000 */
[----:B-----5:R-:W-:Y:S01]  /*1690*/  HADD2.F32 R84, -RZ, R17.H1_H1 ;  /* 0x30000011ff547230 */ /* 0x020fe20000004100 */
[----:B------:R-:W-:Y:S05]  /*16a0*/  BRA `(.L_x_846) ;  /* 0x0000008000007947 */ /* 0x000fea0003800000 */
.L_x_845:
        /* <DEDUP_REMOVED lines=8> */
.L_x_846:
[----:B------:R-:W-:Y:S05]  /*1730*/  BSYNC B1 ;  /* 0x0000000000017941 */ /* 0x000fea0003800000 */
.L_x_844:
        /* <DEDUP_REMOVED lines=14> */
.L_x_848:
[----:B------:R-:W-:Y:S05]  /*1820*/  BSYNC B1 ;  /* 0x0000000000017941 */ /* 0x000fea0003800000 */
.L_x_847:
[----:B------:R-:W-:Y:S01]  /*1830*/  BSSY B1, `(.L_x_849) ;  /* 0x000000f000017945 */ /* 0x000fe20003800000 */
[----:B------:R-:W-:Y:S01]  /*1840*/  @P0 PRMT R53, R53, 0x5410, R69 ;  /* 0x0000541035350816 */ /* 0x000fe20000000045 */
[----:B------:R-:W-:Y:S05]  /*1850*/  @P2 BRA `(.L_x_850) ;  /* 0x0000004000002947 */ /* 0x000fea0003800000 */
[----:B------:R-:W-:Y:S01]  /*1860*/  IMAD.MOV.U32 R84, RZ, RZ, RZ ;  /* 0x000000ffff547224 */ /* 0x000fe200078e00ff */
[----:B------:R-:W-:Y:S05]  /*1870*/  @!P4 BRA `(.L_x_851) ;  /* 0x000000a00000c947 */ /* 0x000fea0003800000 */
[----:B-----5:R-:W-:Y:S01]  /*1880*/  HADD2.F32 R84, -RZ, R18.H0_H0 ;  /* 0x20000012ff547230 */ /* 0x020fe20000004100 */
[----:B------:R-:W-:Y:S05]  /*1890*/  BRA `(.L_x_851) ;  /* 0x0000008000007947 */ /* 0x000fea0003800000 */
.L_x_850:
        /* <DEDUP_REMOVED lines=8> */
.L_x_851:
[----:B------:R-:W-:Y:S05]  /*1920*/  BSYNC B1 ;  /* 0x0000000000017941 */ /* 0x000fea0003800000 */
.L_x_849:
        /* <DEDUP_REMOVED lines=14> */
.L_x_853:
[----:B------:R-:W-:Y:S05]  /*1a10*/  BSYNC B1 ;  /* 0x0000000000017941 */ /* 0x000fea0003800000 */
.L_x_852:
[----:B------:R-:W-:Y:S01]  /*1a20*/  BSSY B1, `(.L_x_854) ;  /* 0x000000f000017945 */ /* 0x000fe20003800000 */
[----:B------:R-:W-:Y:S01]  /*1a30*/  @P0 PRMT R54, R69, 0x7610, R54 ;  /* 0x0000761045360816 */ /* 0x000fe20000000036 */
[----:B------:R-:W-:Y:S05]  /*1a40*/  @P2 BRA `(.L_x_855) ;  /* 0x0000004000002947 */ /* 0x000fea0003800000 */
[----:B------:R-:W-:Y:S01]  /*1a50*/  IMAD.MOV.U32 R84, RZ, RZ, RZ ;  /* 0x000000ffff547224 */ /* 0x000fe200078e00ff */
[----:B------:R-:W-:Y:S05]  /*1a60*/  @!P4 BRA `(.L_x_856) ;  /* 0x000000a00000c947 */ /* 0x000fea0003800000 */
[----:B-----5:R-:W-:Y:S01]  /*1a70*/  HADD2.F32 R84, -RZ, R18.H1_H1 ;  /* 0x30000012ff547230 */ /* 0x020fe20000004100 */
[----:B------:R-:W-:Y:S05]  /*1a80*/  BRA `(.L_x_856) ;  /* 0x0000008000007947 */ /* 0x000fea0003800000 */
.L_x_855:
        /* <DEDUP_REMOVED lines=8> */
.L_x_856:
[----:B------:R-:W-:Y:S05]  /*1b10*/  BSYNC B1 ;  /* 0x0000000000017941 */ /* 0x000fea0003800000 */
.L_x_854:
        /* <DEDUP_REMOVED lines=14> */
.L_x_858:
[----:B------:R-:W-:Y:S05]  /*1c00*/  BSYNC B1 ;  /* 0x0000000000017941 */ /* 0x000fea0003800000 */
.L_x_857:
[----:B------:R-:W-:Y:S01]  /*1c10*/  BSSY B1, `(.L_x_859) ;  /* 0x000000f000017945 */ /* 0x000fe20003800000 */
[----:B------:R-:W-:Y:S01]  /*1c20*/  @P0 PRMT R54, R54, 0x5410, R69 ;  /* 0x0000541036360816 */ /* 0x000fe20000000045 */
[----:B------:R-:W-:Y:S05]  /*1c30*/  @P2 BRA `(.L_x_860) ;  /* 0x0000004000002947 */ /* 0x000fea0003800000 */
[----:B------:R-:W-:Y:S01]  /*1c40*/  IMAD.MOV.U32 R84, RZ, RZ, RZ ;  /* 0x000000ffff547224 */ /* 0x000fe200078e00ff */
[----:B------:R-:W-:Y:S05]  /*1c50*/  @!P4 BRA `(.L_x_861) ;  /* 0x000000a00000c947 */ /* 0x000fea0003800000 */
[----:B-----5:R-:W-:Y:S01]  /*1c60*/  HADD2.F32 R84, -RZ, R19.H0_H0 ;  /* 0x20000013ff547230 */ /* 0x020fe20000004100 */
[----:B------:R-:W-:Y:S05]  /*1c70*/  BRA `(.L_x_861) ;  /* 0x0000008000007947 */ /* 0x000fea0003800000 */
.L_x_860:
        /* <DEDUP_REMOVED lines=8> */
.L_x_861:
[----:B------:R-:W-:Y:S05]  /*1d00*/  BSYNC B1 ;  /* 0x0000000000017941 */ /* 0x000fea0003800000 */
.L_x_859:
        /* <DEDUP_REMOVED lines=14> */
.L_x_863:
[----:B------:R-:W-:Y:S05]  /*1df0*/  BSYNC B1 ;  /* 0x0000000000017941 */ /* 0x000fea0003800000 */
.L_x_862:
[----:B------:R-:W-:Y:S01]  /*1e00*/  BSSY B1, `(.L_x_864) ;  /* 0x000000f000017945 */ /* 0x000fe20003800000 */
[----:B------:R-:W-:Y:S01]  /*1e10*/  @P0 PRMT R55, R69, 0x7610, R55 ;  /* 0x0000761045370816 */ /* 0x000fe20000000037 */
[----:B------:R-:W-:Y:S05]  /*1e20*/  @P2 BRA `(.L_x_865) ;  /* 0x0000004000002947 */ /* 0x000fea0003800000 */
[----:B------:R-:W-:Y:S01]  /*1e30*/  IMAD.MOV.U32 R75, RZ, RZ, RZ ;  /* 0x000000ffff4b7224 */ /* 0x000fe200078e00ff */
[----:B------:R-:W-:Y:S05]  /*1e40*/  @!P4 BRA `(.L_x_866) ;  /* 0x000000a00000c947 */ /* 0x000fea0003800000 */
[----:B-----5:R-:W-:Y:S01]  /*1e50*/  HADD2.F32 R75, -RZ, R19.H1_H1 ;  /* 0x30000013ff4b7230 */ /* 0x020fe20000004100 */
[----:B------:R-:W-:Y:S05]  /*1e60*/  BRA `(.L_x_866) ;  /* 0x0000008000007947 */ /* 0x000fea0003800000 */
.L_x_865:
[----:B------:R-:W0:Y:S01]  /*1e70*/  LDC.U8 R69, c[0x0][0x1f0] ;  /* 0x00007c00ff457b82 */ /* 0x000e220000000000 */
[----:B-----5:R-:W-:Y:S01]  /*1e80*/  @P4 HADD2.F32 R84, -RZ, R19.H1_H1 ;  /* 0x30000013ff544230 */ /* 0x020fe20000004100 */
[----:B0-----:R-:W-:-:S04]  /*1e90*/  ISETP.NE.AND P2, PT, R69, RZ, PT ;  /* 0x000000ff4500720c */ /* 0x001fc80003f45270 */
[----:B------:R-:W-:-:S05]  /*1ea0*/  FSEL R66, R66, RZ, !P2 ;  /* 0x000000ff42427208 */ /* 0x000fca0005000000 */
[----:B------:R-:W-:-:S04]  /*1eb0*/  FFMA.FTZ R67, R14, R67, R66 ;  /* 0x000000430e437223 */ /* 0x000fc80000010042 */
[----:B------:R-:W-:-:S04]  /*1ec0*/  FADD.FTZ R66, R62, -R67 ;  /* 0x800000433e427221 */ /* 0x000fc80000010000 */
[----:B------:R-:W-:-:S04]  /*1ed0*/  FMUL.FTZ R75, R75, R66 ;  /* 0x000000424b4b7220 */ /* 0x000fc80000410000 */
[----:B------:R-:W-:Y:S02]  /*1ee0*/  @P4 FADD.FTZ R75, R75, R84 ;  /* 0x000000544b4b4221 */ /* 0x000fe40000010000 */
.L_x_866:
[----:B------:R-:W-:Y:S05]  /*1ef0*/  BSYNC B1 ;  /* 0x0000000000017941 */ /* 0x000fea0003800000 */
.L_x_864:
[----:B------:R-:W-:Y:S01]  /*1f00*/  @P0 MOV R67, 0x10 ;  /* 0x0000001000430802 */ /* 0x000fe20000000f00 */
[----:B------:R-:W-:Y:S01]  /*1f10*/  BSSY B1, `(.L_x_867) ;  /* 0x0000013000017945 */ /* 0x000fe20003800000 */
[----:B------:R-:W-:-:S03]  /*1f20*/  @P0 F2FP.PACK_AB R69, RZ, R75 ;  /* 0x0000004bff45023e */ /* 0x000fc600000000ff */
[----:B------:R-:W-:Y:S01]  /*1f30*/  @P0 IMAD.WIDE.U32 R66, R76, R67, c[0x0][0x258] ;  /* 0x000096004c420625 */ /* 0x000fe200078e0043 */
[----:B------:R-:W-:Y:S02]  /*1f40*/  @P0 PRMT R55, R55, 0x5410, R69 ;  /* 0x0000541037370816 */ /* 0x000fe40000000045 */
[----:B------:R-:W-:-:S03]  /*1f50*/  @P3 MOV R69, 0x10 ;  /* 0x0000001000453802 */ /* 0x000fc60000000f00 */
        /* <DEDUP_REMOVED lines=8> */
[----:B-----5:R-:W-:Y:S01]  /*1fe0*/  @P0 HADD2.F32 R69, -RZ, R47.H1_H1 ;  /* 0x3000002fff450230 */ /* 0x020fe20000004100 */
[----:B------:R-:W-:-:S04]  /*1ff0*/  @P0 FMUL.FTZ R68, R0, R75 ;  /* 0x0000004b00440220 */ /* 0x000fc80000410000 */
[----:B------:R-:W-:Y:S01]  /*2000*/  @P0 FMUL.FTZ R76, R75, R69 ;  /* 0x000000454b4c0220 */ /* 0x000fe20000410000 */
[----:B------:R-:W-:-:S03]  /*2010*/  F2FP.PACK_AB R68, RZ, R68 ;  /* 0x00000044ff44723e */ /* 0x000fc600000000ff */
[----:B------:R-:W-:Y:S01]  /*2020*/  FADD.FTZ R31, R31, R76 ;  /* 0x0000004c1f1f7221 */ /* 0x000fe20000010000 */
[----:B------:R-:W-:Y:S02]  /*2030*/  PRMT R51, R51, 0x5410, R68 ;  /* 0x0000541033337816 */ /* 0x000fe40000000044 */
.L_x_868:
[----:B------:R-:W-:Y:S05]  /*2040*/  BSYNC B1 ;  /* 0x0000000000017941 */ /* 0x000fea0003800000 */
.L_x_867:
[----:B------:R0:W-:Y:S02]  /*2050*/  @P3 STG.E.128 [R66.64], R48 ;  /* 0x0000003042003986 */ /* 0x0001e4000c101d04 */
.L_x_826:
[----:B------:R-:W-:Y:S05]  /*2060*/  BSYNC B0 ;  /* 0x0000000000007941 */ /* 0x000fea0003800000 */
.L_x_825:
[----:B0-----:R-:W-:-:S05]  /*2070*/  MOV R67, c[0x0][0x160] ;  /* 0x0000580000437a02 */ /* 0x001fca0000000f00 */
[----:B------:R-:W-:-:S05]  /*2080*/  IMAD R6, R67, 0x4, R6 ;  /* 0x0000000443067824 */ /* 0x000fca00078e0206 */
[----:B------:R-:W-:-:S13]  /*2090*/  ISETP.GE.AND P0, PT, R6, c[0x0][0x164], PT ;  /* 0x0000590006007a0c */ /* 0x000fda0003f06270 */
[----:B-12--5:R-:W-:Y:S01]  /*20a0*/  @P0 CALL.REL.NOINC `(.L_x_819) ;  /* 0x0000001000000944 */ /* 0x026fe20003c00000 */
[----:B------:R-:W-:Y:S05]  /*20b0*/  BRA `(.L_x_869) ;  /* 0xffffe26000007947 */ /* 0x000fea000383ffff */
.L_x_819:
        /* <DEDUP_REMOVED lines=88> */
[----:B------:R-:W-:Y:S01]  /*2640*/  IADD3.X R15, RZ, R15, RZ, P2, !PT ;  /* 0x0000000fff0f7210 */ /* 0x000fe200017fe4ff */
[----:B------:R-:W-:Y:S01]  /*2650*/  IMAD.X R13, RZ, RZ, R13, P3 ;  /* 0x000000ffff0d7224 */ /* 0x000fe200018e060d */
[----:B0-----:R-:W-:-:S04]  /*2660*/  IADD3 R2, P1, R2, 0x200, RZ ;  /* 0x0000020002027810 */ /* 0x001fc80007f3e0ff */
[----:B------:R-:W-:-:S04]  /*2670*/  IADD3.X R3, RZ, R3, RZ, P1, !PT ;  /* 0x00000003ff037210 */ /* 0x000fc80000ffe4ff */
.L_x_871:
[----:B------:R-:W-:Y:S05]  /*2680*/  BSYNC B0 ;  /* 0x0000000000007941 */ /* 0x000fea0003800000 */
.L_x_870:
[----:B------:R-:W-:Y:S01]  /*2690*/  FADD.FTZ R29, R16, R29 ;  /* 0x0000001d101d7221 */ /* 0x000fe20000010000 */
[----:B------:R-:W-:Y:S06]  /*26a0*/  @!P0 EXIT ;  /* 0x000000000000894d */ /* 0x000fec0003800000 */
[----:B------:R0:W-:Y:S01]  /*26b0*/  STG.E [R2.64], R37 ;  /* 0x0000002502007986 */ /* 0x0001e2000c101904 */
[----:B-1----:R-:W-:Y:S01]  /*26c0*/  MOV R4, R0 ;  /* 0x0000000000047202 */ /* 0x002fe20000000f00 */
[----:B------:R-:W-:Y:S01]  /*26d0*/  IMAD.MOV.U32 R5, RZ, RZ, R13 ;  /* 0x000000ffff057224 */ /* 0x000fe200078e000d */
[----:B0-----:R-:W-:Y:S02]  /*26e0*/  MOV R2, R8 ;  /* 0x0000000800027202 */ /* 0x001fe40000000f00 */
[----:B------:R-:W-:-:S05]  /*26f0*/  MOV R3, R15 ;  /* 0x0000000f00037202 */ /* 0x000fca0000000f00 */
[----:B------:R-:W-:Y:S04]  /*2700*/  STG.E [R2.64], R11 ;  /* 0x0000000b02007986 */ /* 0x000fe8000c101904 */
[----:B------:R-:W-:Y:S01]  /*2710*/  STG.E [R4.64], R29 ;  /* 0x0000001d04007986 */ /* 0x000fe2000c101904 */
[----:B------:R-:W-:Y:S05]  /*2720*/  EXIT ;  /* 0x000000000000794d */ /* 0x000fea0003800000 */
.L_x_823:
[----:B------:R-:W-:Y:S01]  /*2730*/  HFMA2.MMA R68, -RZ, RZ, 0, 5.9604644775390625e-08 ;  /* 0x00000001ff447435 */ /* 0x000fe200000001ff */
[----:B------:R-:W-:Y:S01]  /*2740*/  MOV R67, R84 ;  /* 0x0000005400437202 */ /* 0x000fe20000000f00 */
[----:B------:R-:W-:Y:S01]  /*2750*/  IMAD.MOV.U32 R85, RZ, RZ, -0x1 ;  /* 0xffffffffff557424 */ /* 0x000fe200078e00ff */
[----:B------:R-:W-:Y:S02]  /*2760*/  MOV R88, 0x1f ;  /* 0x0000001f00587802 */ /* 0x000fe40000000f00 */
[----:B------:R-:W-:-:S02]  /*2770*/  MOV R66, 0x2790 ;  /* 0x0000279000427802 */ /* 0x000fc40000000f00 */
[----:B-----5:R-:W-:Y:S05]  /*2780*/  CALL.REL.NOINC `($__internal_37_$__cuda_sm70_shflsync_bfly_p) ;  /* 0x0000046000007944 */ /* 0x020fea0003c00000 */
[----:B-1----:R-:W-:Y:S01]  /*2790*/  MOV R69, R68 ;  /* 0x0000004400457202 */ /* 0x002fe20000000f00 */
[----:B------:R-:W-:Y:S05]  /*27a0*/  BRA `(.L_x_872) ;  /* 0xffffe5c000007947 */ /* 0x000fea000383ffff */
.L_x_824:
[----:B------:R-:W-:Y:S01]  /*27b0*/  HFMA2.MMA R68, -RZ, RZ, 0, 5.9604644775390625e-08 ;  /* 0x00000001ff447435 */ /* 0x000fe200000001ff */
[----:B------:R-:W-:Y:S01]  /*27c0*/  MOV R67, R89 ;  /* 0x0000005900437202 */ /* 0x000fe20000000f00 */
[----:B------:R-:W-:Y:S01]  /*27d0*/  IMAD.MOV.U32 R88, RZ, RZ, 0x1f ;  /* 0x0000001fff587424 */ /* 0x000fe200078e00ff */
[----:B------:R-:W-:-:S02]  /*27e0*/  MOV R85, 0xffffffff ;  /* 0xffffffff00557802 */ /* 0x000fc40000000f00 */
[----:B------:R-:W-:Y:S02]  /*27f0*/  MOV R66, 0x2810 ;  /* 0x0000281000427802 */ /* 0x000fe40000000f00 */
[----:B01---5:R-:W-:Y:S05]  /*2800*/  CALL.REL.NOINC `($__internal_37_$__cuda_sm70_shflsync_bfly_p) ;  /* 0x000003e000007944 */ /* 0x023fea0003c00000 */
[----:B------:R-:W-:Y:S01]  /*2810*/  FADD.FTZ R84, R69, R84 ;  /* 0x0000005445547221 */ /* 0x000fe20000010000 */
[----:B------:R-:W-:Y:S01]  /*2820*/  MOV R88, 0x1f ;  /* 0x0000001f00587802 */ /* 0x000fe20000000f00 */
[----:B-1----:R-:W-:Y:S01]  /*2830*/  FADD.FTZ R89, R89, R68 ;  /* 0x0000004459597221 */ /* 0x002fe20000010000 */
[----:B------:R-:W-:Y:S01]  /*2840*/  HFMA2.MMA R68, -RZ, RZ, 0, 1.1920928955078125e-07 ;  /* 0x00000002ff447435 */ /* 0x000fe200000001ff */
[----:B------:R-:W-:Y:S01]  /*2850*/  IMAD.MOV.U32 R85, RZ, RZ, -0x1 ;  /* 0xffffffffff557424 */ /* 0x000fe200078e00ff */
[----:B------:R-:W-:Y:S02]  /*2860*/  MOV R67, R84 ;  /* 0x0000005400437202 */ /* 0x000fe40000000f00 */
[----:B------:R-:W-:Y:S02]  /*2870*/  MOV R66, 0x2890 ;  /* 0x0000289000427802 */ /* 0x000fe40000000f00 */
[----:B------:R-:W-:Y:S05]  /*2880*/  CALL.REL.NOINC `($__internal_37_$__cuda_sm70_shflsync_bfly_p) ;  /* 0x0000036000007944 */ /* 0x000fea0003c00000 */
[----:B------:R-:W-:Y:S01]  /*2890*/  HFMA2.MMA R88, -RZ, RZ, 0, 1.847743988037109375e-06 ;  /* 0x0000001fff587435 */ /* 0x000fe200000001ff */
[----:B-1----:R-:W-:Y:S01]  /*28a0*/  MOV R69, R68 ;  /* 0x0000004400457202 */ /* 0x002fe20000000f00 */
[----:B------:R-:W-:Y:S01]  /*28b0*/  IMAD.MOV.U32 R68, RZ, RZ, 0x2 ;  /* 0x00000002ff447424 */ /* 0x000fe200078e00ff */
[----:B------:R-:W-:-:S02]  /*28c0*/  MOV R67, R89 ;  /* 0x0000005900437202 */ /* 0x000fc40000000f00 */
[----:B------:R-:W-:Y:S02]  /*28d0*/  MOV R85, 0xffffffff ;  /* 0xffffffff00557802 */ /* 0x000fe40000000f00 */
[----:B------:R-:W-:Y:S02]  /*28e0*/  MOV R66, 0x2900 ;  /* 0x0000290000427802 */ /* 0x000fe40000000f00 */
[----:B------:R-:W-:Y:S05]  /*28f0*/  CALL.REL.NOINC `($__internal_37_$__cuda_sm70_shflsync_bfly_p) ;  /* 0x000002f000007944 */ /* 0x000fea0003c00000 */
[----:B------:R-:W-:Y:S01]  /*2900*/  FADD.FTZ R84, R69, R84 ;  /* 0x0000005445547221 */ /* 0x000fe20000010000 */
[----:B------:R-:W-:Y:S01]  /*2910*/  MOV R85, 0xffffffff ;  /* 0xffffffff00557802 */ /* 0x000fe20000000f00 */
[----:B-1----:R-:W-:Y:S01]  /*2920*/  FADD.FTZ R89, R89, R68 ;  /* 0x0000004459597221 */ /* 0x002fe20000010000 */
[----:B------:R-:W-:Y:S01]  /*2930*/  HFMA2.MMA R68, -RZ, RZ, 0, 2.384185791015625e-07 ;  /* 0x00000004ff447435 */ /* 0x000fe200000001ff */
[----:B------:R-:W-:Y:S01]  /*2940*/  IMAD.MOV.U32 R88, RZ, RZ, 0x1f ;  /* 0x0000001fff587424 */ /* 0x000fe200078e00ff */
[----:B------:R-:W-:Y:S02]  /*2950*/  MOV R67, R84 ;  /* 0x0000005400437202 */ /* 0x000fe40000000f00 */
[----:B------:R-:W-:Y:S02]  /*2960*/  MOV R66, 0x2980 ;  /* 0x0000298000427802 */ /* 0x000fe40000000f00 */
[----:B------:R-:W-:Y:S05]  /*2970*/  CALL.REL.NOINC `($__internal_37_$__cuda_sm70_shflsync_bfly_p) ;  /* 0x0000027000007944 */ /* 0x000fea0003c00000 */
[----:B-1----:R-:W-:Y:S01]  /*2980*/  MOV R69, R68 ;  /* 0x0000004400457202 */ /* 0x002fe20000000f00 */
[----:B------:R-:W-:Y:S01]  /*2990*/  HFMA2.MMA R68, -RZ, RZ, 0, 2.384185791015625e-07 ;  /* 0x00000004ff447435 */ /* 0x000fe200000001ff */
[----:B------:R-:W-:Y:S01]  /*29a0*/  IMAD.MOV.U32 R67, RZ, RZ, R89 ;  /* 0x000000ffff437224 */ /* 0x000fe200078e0059 */
[----:B------:R-:W-:-:S02]  /*29b0*/  MOV R88, 0x1f ;  /* 0x0000001f00587802 */ /* 0x000fc40000000f00 */
[----:B------:R-:W-:Y:S02]  /*29c0*/  MOV R85, 0xffffffff ;  /* 0xffffffff00557802 */ /* 0x000fe40000000f00 */
[----:B------:R-:W-:Y:S02]  /*29d0*/  MOV R66, 0x29f0 ;  /* 0x000029f000427802 */ /* 0x000fe40000000f00 */
[----:B------:R-:W-:Y:S05]  /*29e0*/  CALL.REL.NOINC `($__internal_37_$__cuda_sm70_shflsync_bfly_p) ;  /* 0x0000020000007944 */ /* 0x000fea0003c00000 */
[----:B------:R-:W-:Y:S01]  /*29f0*/  FADD.FTZ R84, R69, R84 ;  /* 0x0000005445547221 */ /* 0x000fe20000010000 */
[----:B------:R-:W-:Y:S01]  /*2a00*/  HFMA2.MMA R88, -RZ, RZ, 0, 1.847743988037109375e-06 ;  /* 0x0000001fff587435 */ /* 0x000fe200000001ff */
[----:B-1----:R-:W-:Y:S01]  /*2a10*/  FADD.FTZ R89, R89, R68 ;  /* 0x0000004459597221 */ /* 0x002fe20000010000 */
[----:B------:R-:W-:Y:S01]  /*2a20*/  MOV R85, 0xffffffff ;  /* 0xffffffff00557802 */ /* 0x000fe20000000f00 */
[----:B------:R-:W-:Y:S01]  /*2a30*/  IMAD.MOV.U32 R68, RZ, RZ, 0x8 ;  /* 0x00000008ff447424 */ /* 0x000fe200078e00ff */
[----:B------:R-:W-:Y:S02]  /*2a40*/  MOV R67, R84 ;  /* 0x0000005400437202 */ /* 0x000fe40000000f00 */
[----:B------:R-:W-:Y:S02]  /*2a50*/  MOV R66, 0x2a70 ;  /* 0x00002a7000427802 */ /* 0x000fe40000000f00 */
[----:B------:R-:W-:Y:S05]  /*2a60*/  CALL.REL.NOINC `($__internal_37_$__cuda_sm70_shflsync_bfly_p) ;  /* 0x0000018000007944 */ /* 0x000fea0003c00000 */
[----:B-1----:R-:W-:Y:S01]  /*2a70*/  IMAD.MOV.U32 R69, RZ, RZ, R68 ;  /* 0x000000ffff457224 */ /* 0x002fe200078e0044 */
[----:B------:R-:W-:Y:S01]  /*2a80*/  HFMA2.MMA R68, -RZ, RZ, 0, 4.76837158203125e-07 ;  /* 0x00000008ff447435 */ /* 0x000fe200000001ff */
[----:B------:R-:W-:Y:S01]  /*2a90*/  MOV R67, R89 ;  /* 0x0000005900437202 */ /* 0x000fe20000000f00 */
[----:B------:R-:W-:Y:S01]  /*2aa0*/  IMAD.MOV.U32 R85, RZ, RZ, -0x1 ;  /* 0xffffffffff557424 */ /* 0x000fe200078e00ff */
[----:B------:R-:W-:-:S02]  /*2ab0*/  MOV R88, 0x1f ;  /* 0x0000001f00587802 */ /* 0x000fc40000000f00 */
[----:B------:R-:W-:Y:S02]  /*2ac0*/  MOV R66, 0x2ae0 ;  /* 0x00002ae000427802 */ /* 0x000fe40000000f00 */
[----:B------:R-:W-:Y:S05]  /*2ad0*/  CALL.REL.NOINC `($__internal_37_$__cuda_sm70_shflsync_bfly_p) ;  /* 0x0000011000007944 */ /* 0x000fea0003c00000 */
[----:B------:R-:W-:Y:S01]  /*2ae0*/  FADD.FTZ R84, R69, R84 ;  /* 0x0000005445547221 */ /* 0x000fe20000010000 */
[----:B------:R-:W-:Y:S01]  /*2af0*/  MOV R88, 0x1f ;  /* 0x0000001f00587802 */ /* 0x000fe20000000f00 */
[----:B-1----:R-:W-:Y:S01]  /*2b00*/  FADD.FTZ R89, R89, R68 ;  /* 0x0000004459597221 */ /* 0x002fe20000010000 */
[----:B------:R-:W-:Y:S01]  /*2b10*/  HFMA2.MMA R68, -RZ, RZ, 0, 9.5367431640625e-07 ;  /* 0x00000010ff447435 */ /* 0x000fe200000001ff */
[----:B------:R-:W-:Y:S01]  /*2b20*/  MOV R85, 0xffffffff ;  /* 0xffffffff00557802 */ /* 0x000fe20000000f00 */
[----:B------:R-:W-:Y:S01]  /*2b30*/  IMAD.MOV.U32 R67, RZ, RZ, R84 ;  /* 0x000000ffff437224 */ /* 0x000fe200078e0054 */
[----:B------:R-:W-:-:S03]  /*2b40*/  MOV R66, 0x2b60 ;  /* 0x00002b6000427802 */ /* 0x000fc60000000f00 */
[----:B------:R-:W-:Y:S05]  /*2b50*/  CALL.REL.NOINC `($__internal_37_$__cuda_sm70_shflsync_bfly_p) ;  /* 0x0000009000007944 */ /* 0x000fea0003c00000 */
[----:B-1----:R-:W-:Y:S01]  /*2b60*/  MOV R69, R68 ;  /* 0x0000004400457202 */ /* 0x002fe20000000f00 */
[----:B------:R-:W-:Y:S01]  /*2b70*/  HFMA2.MMA R68, -RZ, RZ, 0, 9.5367431640625e-07 ;  /* 0x00000010ff447435 */ /* 0x000fe200000001ff */
[----:B------:R-:W-:Y:S01]  /*2b80*/  MOV R67, R89 ;  /* 0x0000005900437202 */ /* 0x000fe20000000f00 */
[----:B------:R-:W-:Y:S01]  /*2b90*/  IMAD.MOV.U32 R88, RZ, RZ, 0x1f ;  /* 0x0000001fff587424 */ /* 0x000fe200078e00ff */
[----:B------:R-:W-:-:S02]  /*2ba0*/  MOV R85, 0xffffffff ;  /* 0xffffffff00557802 */ /* 0x000fc40000000f00 */
[----:B------:R-:W-:Y:S02]  /*2bb0*/  MOV R66, 0x2bd0 ;  /* 0x00002bd000427802 */ /* 0x000fe40000000f00 */
[----:B------:R-:W-:Y:S05]  /*2bc0*/  CALL.REL.NOINC `($__internal_37_$__cuda_sm70_shflsync_bfly_p) ;  /* 0x0000002000007944 */ /* 0x000fea0003c00000 */
[----:B-1----:R-:W-:Y:S01]  /*2bd0*/  MOV R66, R68 ;  /* 0x0000004400427202 */ /* 0x002fe20000000f00 */
[----:B------:R-:W-:Y:S05]  /*2be0*/  BRA `(.L_x_873) ;  /* 0xffffe2a000007947 */ /* 0x000fea000383ffff */
        .weak           $__internal_37_$__cuda_sm70_shflsync_bfly_p
        .type           $__internal_37_$__cuda_sm70_shflsync_bfly_p,@function
        .size           $__internal_37_$__cuda_sm70_shflsync_bfly_p,(.L_x_4417 - $__internal_37_$__cuda_sm70_shflsync_bfly_p)
$__internal_37_$__cuda_sm70_shflsync_bfly_p:
[----:B------:R-:W-:Y:S04]  /*2bf0*/  WARPSYNC R85 ;  /* 0x0000005500007348 */ /* 0x000fe80003800000 */
[----:B------:R0:W1:Y:S02]  /*2c00*/  SHFL.BFLY PT, R68, R67, R68, R88 ;  /* 0x0c00004443447389 */ /* 0x00006400000e0058 */
[----:B0-----:R-:W-:-:S06]  /*2c10*/  HFMA2.MMA R67, -RZ, RZ, 0, 0 ;  /* 0x00000000ff437435 */ /* 0x001fcc00000001ff */
[----:B------:R-:W-:Y:S05]  /*2c20*/  RET.REL.NODEC R66 `(_ZN10layer_norm13ln_bwd_kernelINS_13Kernel_traitsI6__halfS2_S2_S2_fjLj256ELj1ELj4ELj1ELj16ENS_18Kernel_traits_baseILj256ES2_S2_S2_S2_fjLj128EEEEELb1ELb1ELb1ELb0EEEvNS_9BwdParamsE) ;  /* 0xffffd3d042007950 */ /* 0x000fea0003c3ffff */
.L_x_874:
        /* <DEDUP_REMOVED lines=13> */
.L_x_4417:


//--------------------- .text._ZN10layer_norm22ln_bwd_finalize_kernelINS_22Kernel_traits_finalizeILj256E6__halfS2_S2_S2_fjLb1ELj1024ELj4ENS_18Kernel_traits_baseILj256ES2_S2_S2_S2_fjLj1024EEEEELb1ELb1EEEvNS_9BwdParamsE --------------------------
	.section	.text._ZN10layer_norm22ln_bwd_finalize_kernelINS_22Kernel_traits_finalizeILj256E6__halfS2_S2_S2_fjLb1ELj1024ELj4ENS_18Kernel_traits_baseILj256ES2_S2_S2_S2_fjLj1024EEEEELb1ELb1EEEvNS_9BwdParamsE,"ax",@progbits
	.sectioninfo	@"SHI_REGISTERS=32"
	.align	128
        .global         _ZN10layer_norm22ln_bwd_finalize_kernelINS_22Kernel_traits_finalizeILj256E6__halfS2_S2_S2_fjLb1ELj1024ELj4ENS_18Kernel_traits_baseILj256ES2_S2_S2_S2_fjLj1024EEEEELb1ELb1EEEvNS_9BwdParamsE
        .type           _ZN10layer_norm22ln_bwd_finalize_kernelINS_22Kernel_traits_finalizeILj256E6__halfS2_S2_S2_fjLb1ELj1024ELj4ENS_18Kernel_traits_baseILj256ES2_S2_S2_S2_fjLj1024EEEEELb1ELb1EEEvNS_9BwdParamsE,@function
        .size           _ZN10layer_norm22ln_bwd_finalize_kernelINS_22Kernel_traits_finalizeILj256E6__halfS2_S2_S2_fjLb1ELj1024ELj4ENS_18Kernel_traits_baseILj256ES2_S2_S2_S2_fjLj1024EEEEELb1ELb1EEEvNS_9BwdParamsE,(.L_x_4418 - _ZN10layer_norm22ln_bwd_finalize_kernelINS_22Kernel_traits_finalizeILj256E6__halfS2_S2_S2_fjLb1ELj1024ELj4ENS_18Kernel_traits_baseILj256ES2_S2_S2_S2_fjLj1024EEEEELb1ELb1EEEvNS_9BwdParamsE)
        .other          _ZN10layer_norm22ln_bwd_finalize_kernelINS_22Kernel_traits_finalizeILj256E6__halfS2_S2_S2_fjLb1ELj1024ELj4ENS_18Kernel_traits_baseILj256ES2_S2_S2_S2_fjLj1024EEEEELb1ELb1EEEvNS_9BwdParamsE,@"STO_CUDA_ENTRY STV_DEFAULT"
_ZN10layer_norm22ln_bwd_finalize_kernelINS_22Kernel_traits_finalizeILj256E6__halfS2_S2_S2_fjLb1ELj1024ELj4ENS_18Kernel_traits_baseILj256ES2_S2_S2_S2_fjLj1024EEEEELb1ELb1EEEvNS_9BwdParamsE:
.text._ZN10layer_norm22ln_bwd_finalize_kernelINS_22Kernel_traits_finalizeILj256E6__halfS2_S2_S2_fjLb1ELj1024ELj4ENS_18Kernel_traits_baseILj256ES2_S2_S2_S2_fjLj1024EEEEELb1ELb1EEEvNS_9BwdParamsE:
        /* <DEDUP_REMOVED lines=19> */
.L_x_887:
        /* <DEDUP_REMOVED lines=32> */
.L_x_879:
        /* <DEDUP_REMOVED lines=47> */
.L_x_878:
[----:B------:R-:W-:Y:S05]  /*0620*/  BSYNC B1 ;  /* 0x0000000000017941 */ /* 0x000fea0003800000 */
.L_x_877:
        /* <DEDUP_REMOVED lines=29> */
.L_x_881:
[----:B------:R-:W-:Y:S05]  /*0800*/  BSYNC B1 ;  /* 0x0000000000017941 */ /* 0x000fea0003800000 */
.L_x_880:
        /* <DEDUP_REMOVED lines=13> */
.L_x_876:
[----:B------:R-:W-:Y:S05]  /*08e0*/  BSYNC B0 ;  /* 0x0000000000007941 */ /* 0x000fea0003800000 */
.L_x_875:
        /* <DEDUP_REMOVED lines=12> */
.L_x_888:
        /* <DEDUP_REMOVED lines=27> */
.L_x_889:
        /* <DEDUP_REMOVED lines=9> */
.L_x_882:
        /* <DEDUP_REMOVED lines=19> */
.L_x_886:
[----:B------:R-:W-:Y:S05]  /*0d20*/  BSYNC B0 ;  /* 0x0000000000007941 */ /* 0x000fea0003800000 */
.L_x_885:
[C---:B------:R-:W-:Y:S02]  /*0d30*/  ISETP.GT.U32.AND P1, PT, R4.reuse, -0x101, PT ;  /* 0xfffffeff0400780c */ /* 0x040fe40003f24070 */
[----:B------:R-:W-:-:S02]  /*0d40*/  IADD3 R4, R4, 0x100, RZ ;  /* 0x0000010004047810 */ /* 0x000fc40007ffe0ff */
[----:B------:R-:W-:-:S09]  /*0d50*/  IADD3 R5, R5, 0x80, RZ ;  /* 0x0000008005057810 */ /* 0x000fd20007ffe0ff */
[----:B012---:R-:W-:Y:S05]  /*0d60*/  @P1 BRA `(.L_x_887) ;  /* 0xfffff3c000001947 */ /* 0x007fea000383ffff */
[----:B------:R-:W-:Y:S05]  /*0d70*/  EXIT ;  /* 0x000000000000794d */ /* 0x000fea0003800000 */
.L_x_883:
[----:B------:R-:W-:Y:S01]  /*0d80*/  HFMA2.MMA R14, -RZ, RZ, 0, 1.847743988037109375e-06 ;  /* 0x0000001fff0e7435 */ /* 0x000fe200000001ff */
[----:B---3--:R-:W-:Y:S01]  /*0d90*/  IMAD.MOV.U32 R18, RZ, RZ, R10 ;  /* 0x000000ffff127224 */ /* 0x008fe200078e000a */
[----:B------:R-:W-:Y:S01]  /*0da0*/  MOV R17, 0x1 ;  /* 0x0000000100117802 */ /* 0x000fe20000000f00 */
[----:B------:R-:W-:Y:S01]  /*0db0*/  IMAD.MOV.U32 R19, RZ, RZ, -0x1 ;  /* 0xffffffffff137424 */ /* 0x000fe200078e00ff */
[----:B------:R-:W-:Y:S02]  /*0dc0*/  MOV R8, 0xde0 ;  /* 0x00000de000087802 */ /* 0x000fe40000000f00 */
[----:B012---:R-:W-:Y:S05]  /*0dd0*/  CALL.REL.NOINC `($__internal_38_$__cuda_sm70_shflsync_bfly_p) ;  /* 0x0000059000007944 */ /* 0x007fea0003c00000 */
[----:B01----:R-:W-:Y:S05]  /*0de0*/  BRA `(.L_x_888) ;  /* 0xfffffbc000007947 */ /* 0x003fea000383ffff */
.L_x_884:
[----:B------:R-:W-:Y:S01]  /*0df0*/  HFMA2.MMA R14, -RZ, RZ, 0, 1.847743988037109375e-06 ;  /* 0x0000001fff0e7435 */ /* 0x000fe200000001ff */
[----:B------:R-:W-:Y:S01]  /*0e00*/  MOV R17, 0x2 ;  /* 0x0000000200117802 */ /* 0x000fe20000000f00 */
[----:B------:R-:W-:Y:S01]  /*0e10*/  IMAD.MOV.U32 R19, RZ, RZ, -0x1 ;  /* 0xffffffffff137424 */ /* 0x000fe200078e00ff */
[----:B------:R-:W-:-:S03]  /*0e20*/  MOV R8, 0xe40 ;  /* 0x00000e4000087802 */ /* 0x000fc60000000f00 */
[----:B0123--:R-:W-:Y:S05]  /*0e30*/  CALL.REL.NOINC `($__internal_38_$__cuda_sm70_shflsync_bfly_p) ;  /* 0x0000053000007944 */ /* 0x00ffea0003c00000 */
[----:B01----:R-:W-:Y:S01]  /*0e40*/  FADD.FTZ R18, R18, R14 ;  /* 0x0000000e12127221 */ /* 0x003fe20000010000 */
[----:B------:R-:W-:Y:S01]  /*0e50*/  HFMA2.MMA R14, -RZ, RZ, 0, 1.847743988037109375e-06 ;  /* 0x0000001fff0e7435 */ /* 0x000fe200000001ff */
[----:B------:R-:W-:Y:S01]  /*0e60*/  MOV R17, 0x4 ;  /* 0x0000000400117802 */ /* 0x000fe20000000f00 */
[----:B------:R-:W-:Y:S01]  /*0e70*/  IMAD.MOV.U32 R19, RZ, RZ, -0x1 ;  /* 0xffffffffff137424 */ /* 0x000fe200078e00ff */
[----:B------:R-:W-:-:S03]  /*0e80*/  MOV R8, 0xea0 ;  /* 0x00000ea000087802 */ /* 0x000fc60000000f00 */
[----:B------:R-:W-:Y:S05]  /*0e90*/  CALL.REL.NOINC `($__internal_38_$__cuda_sm70_shflsync_bfly_p) ;  /* 0x000004d000007944 */ /* 0x000fea0003c00000 */
[----:B01----:R-:W-:Y:S01]  /*0ea0*/  FADD.FTZ R18, R18, R14 ;  /* 0x0000000e12127221 */ /* 0x003fe20000010000 */
[----:B------:R-:W-:Y:S01]  /*0eb0*/  HFMA2.MMA R14, -RZ, RZ, 0, 1.847743988037109375e-06 ;  /* 0x0000001fff0e7435 */ /* 0x000fe200000001ff */
[----:B------:R-:W-:Y:S01]  /*0ec0*/  MOV R17, 0x8 ;  /* 0x0000000800117802 */ /* 0x000fe20000000f00 */
[----:B------:R-:W-:Y:S01]  /*0ed0*/  IMAD.MOV.U32 R19, RZ, RZ, -0x1 ;  /* 0xffffffffff137424 */ /* 0x000fe200078e00ff */
[----:B------:R-:W-:-:S03]  /*0ee0*/  MOV R8, 0xf00 ;  /* 0x00000f0000087802 */ /* 0x000fc60000000f00 */
[----:B------:R-:W-:Y:S05]  /*0ef0*/  CALL.REL.NOINC `($__internal_38_$__cuda_sm70_shflsync_bfly_p) ;  /* 0x0000047000007944 */ /* 0x000fea0003c00000 */
[----:B-1----:R-:W-:Y:S01]  /*0f00*/  FADD.FTZ R10, R18, R14 ;  /* 0x0000000e120a7221 */ /* 0x002fe20000010000 */
[----:B------:R-:W-:Y:S01]  /*0f10*/  HFMA2.MMA R14, -RZ, RZ, 0, 1.847743988037109375e-06 ;  /* 0x0000001fff0e7435 */ /* 0x000fe200000001ff */
[----:B0-----:R-:W-:Y:S01]  /*0f20*/  MOV R17, 0x10 ;  /* 0x0000001000117802 */ /* 0x001fe20000000f00 */
[----:B------:R-:W-:Y:S01]  /*0f30*/  IMAD.MOV.U32 R19, RZ, RZ, -0x1 ;  /* 0xffffffffff137424 */ /* 0x000fe200078e00ff */
[----:B------:R-:W-:-:S02]  /*0f40*/  MOV R8, 0xf70 ;  /* 0x00000f7000087802 */ /* 0x000fc40000000f00 */
[----:B------:R-:W-:Y:S02]  /*0f50*/  MOV R18, R10 ;  /* 0x0000000a00127202 */ /* 0x000fe40000000f00 */
[----:B------:R-:W-:Y:S05]  /*0f60*/  CALL.REL.NOINC `($__internal_38_$__cuda_sm70_shflsync_bfly_p) ;  /* 0x0000040000007944 */ /* 0x000fea0003c00000 */
[----:B0-----:R-:W-:Y:S01]  /*0f70*/  HFMA2.MMA R17, -RZ, RZ, 0, 5.9604644775390625e-08 ;  /* 0x00000001ff117435 */ /* 0x001fe200000001ff */
[----:B-1----:R-:W-:Y:S01]  /*0f80*/  MOV R13, R14 ;  /* 0x0000000e000d7202 */ /* 0x002fe20000000f00 */
[----:B------:R-:W-:Y:S01]  /*0f90*/  IMAD.MOV.U32 R18, RZ, RZ, R15 ;  /* 0x000000ffff127224 */ /* 0x000fe200078e000f */
[----:B------:R-:W-:Y:S01]  /*0fa0*/  MOV R14, 0x1f ;  /* 0x0000001f000e7802 */ /* 0x000fe20000000f00 */
[----:B------:R-:W-:Y:S01]  /*0fb0*/  IMAD.MOV.U32 R19, RZ, RZ, -0x1 ;  /* 0xffffffffff137424 */ /* 0x000fe200078e00ff */
[----:B------:R-:W-:Y:S02]  /*0fc0*/  MOV R8, 0xfe0 ;  /* 0x00000fe000087802 */ /* 0x000fe40000000f00 */
[----:B------:R-:W-:Y:S05]  /*0fd0*/  CALL.REL.NOINC `($__internal_38_$__cuda_sm70_shflsync_bfly_p) ;  /* 0x0000039000007944 */ /* 0x000fea0003c00000 */
[----:B0-----:R-:W-:Y:S01]  /*0fe0*/  HFMA2.MMA R17, -RZ, RZ, 0, 1.1920928955078125e-07 ;  /* 0x00000002ff117435 */ /* 0x001fe200000001ff */
[----:B-1----:R-:W-:Y:S01]  /*0ff0*/  FADD.FTZ R18, R15, R14 ;  /* 0x0000000e0f127221 */ /* 0x002fe20000010000 */
[----:B------:R-:W-:Y:S01]  /*1000*/  MOV R14, 0x1f ;  /* 0x0000001f000e7802 */ /* 0x000fe20000000f00 */
[----:B------:R-:W-:Y:S01]  /*1010*/  IMAD.MOV.U32 R19, RZ, RZ, -0x1 ;  /* 0xffffffffff137424 */ /* 0x000fe200078e00ff */
[----:B------:R-:W-:Y:S02]  /*1020*/  MOV R8, 0x1040 ;  /* 0x0000104000087802 */ /* 0x000fe40000000f00 */
[----:B------:R-:W-:Y:S05]  /*1030*/  CALL.REL.NOINC `($__internal_38_$__cuda_sm70_shflsync_bfly_p) ;  /* 0x0000033000007944 */ /* 0x000fea0003c00000 */
[----:B0-----:R-:W-:Y:S01]  /*1040*/  HFMA2.MMA R17, -RZ, RZ, 0, 2.384185791015625e-07 ;  /* 0x00000004ff117435 */ /* 0x001fe200000001ff */
[----:B-1----:R-:W-:Y:S01]  /*1050*/  FADD.FTZ R18, R18, R14 ;  /* 0x0000000e12127221 */ /* 0x002fe20000010000 */
[----:B------:R-:W-:Y:S01]  /*1060*/  MOV R14, 0x1f ;  /* 0x0000001f000e7802 */ /* 0x000fe20000000f00 */
[----:B------:R-:W-:Y:S01]  /*1070*/  IMAD.MOV.U32 R19, RZ, RZ, -0x1 ;  /* 0xffffffffff137424 */ /* 0x000fe200078e00ff */
[----:B------:R-:W-:-:S02]  /*1080*/  MOV R8, 0x10a0 ;  /* 0x000010a000087802 */ /* 0x000fc40000000f00 */
[----:B------:R-:W-:Y:S05]  /*1090*/  CALL.REL.NOINC `($__internal_38_$__cuda_sm70_shflsync_bfly_p) ;  /* 0x000002d000007944 */ /* 0x000fea0003c00000 */
[----:B0-----:R-:W-:Y:S01]  /*10a0*/  HFMA2.MMA R17, -RZ, RZ, 0, 4.76837158203125e-07 ;  /* 0x00000008ff117435 */ /* 0x001fe200000001ff */
[----:B-1----:R-:W-:Y:S01]  /*10b0*/  FADD.FTZ R18, R18, R14 ;  /* 0x0000000e12127221 */ /* 0x002fe20000010000 */
[----:B------:R-:W-:Y:S01]  /*10c0*/  MOV R14, 0x1f ;  /* 0x0000001f000e7802 */ /* 0x000fe20000000f00 */
[----:B------:R-:W-:Y:S01]  /*10d0*/  IMAD.MOV.U32 R19, RZ, RZ, -0x1 ;  /* 0xffffffffff137424 */ /* 0x000fe200078e00ff */
[----:B------:R-:W-:-:S02]  /*10e0*/  MOV R8, 0x1100 ;  /* 0x0000110000087802 */ /* 0x000fc40000000f00 */
[----:B------:R-:W-:Y:S05]  /*10f0*/  CALL.REL.NOINC `($__internal_38_$__cuda_sm70_shflsync_bfly_p) ;  /* 0x0000027000007944 */ /* 0x000fea0003c00000 */
[----:B-1----:R-:W-:Y:S01]  /*1100*/  FADD.FTZ R12, R18, R14 ;  /* 0x0000000e120c7221 */ /* 0x002fe20000010000 */
[----:B0-----:R-:W-:Y:S01]  /*1110*/  HFMA2.MMA R17, -RZ, RZ, 0, 9.5367431640625e-07 ;  /* 0x00000010ff117435 */ /* 0x001fe200000001ff */
[----:B------:R-:W-:Y:S01]  /*1120*/  MOV R14, 0x1f ;  /* 0x0000001f000e7802 */ /* 0x000fe20000000f00 */
[----:B------:R-:W-:Y:S01]  /*1130*/  IMAD.MOV.U32 R19, RZ, RZ, -0x1 ;  /* 0xffffffffff137424 */ /* 0x000fe200078e00ff */
[----:B------:R-:W-:-:S02]  /*1140*/  MOV R8, 0x1170 ;  /* 0x0000117000087802 */ /* 0x000fc40000000f00 */
[----:B------:R-:W-:Y:S02]  /*1150*/  MOV R18, R12 ;  /* 0x0000000c00127202 */ /* 0x000fe40000000f00 */
[----:B------:R-:W-:Y:S05]  /*1160*/  CALL.REL.NOINC `($__internal_38_$__cuda_sm70_shflsync_bfly_p) ;  /* 0x0000020000007944 */ /* 0x000fea0003c00000 */
[----:B-1----:R-:W-:Y:S01]  /*1170*/  MOV R15, R14 ;  /* 0x0000000e000f7202 */ /* 0x002fe20000000f00 */
[----:B------:R-:W-:Y:S01]  /*1180*/  HFMA2.MMA R14, -RZ, RZ, 0, 1.847743988037109375e-06 ;  /* 0x0000001fff0e7435 */ /* 0x000fe200000001ff */
[----:B0-----:R-:W-:Y:S01]  /*1190*/  MOV R18, R11 ;  /* 0x0000000b00127202 */ /* 0x001fe20000000f00 */
[----:B------:R-:W-:Y:S01]  /*11a0*/  IMAD.MOV.U32 R17, RZ, RZ, 0x1 ;  /* 0x00000001ff117424 */ /* 0x000fe200078e00ff */
[----:B------:R-:W-:Y:S02]  /*11b0*/  MOV R19, 0xffffffff ;  /* 0xffffffff00137802 */ /* 0x000fe40000000f00 */
[----:B------:R-:W-:Y:S02]  /*11c0*/  MOV R8, 0x11e0 ;  /* 0x000011e000087802 */ /* 0x000fe40000000f00 */
[----:B------:R-:W-:Y:S05]  /*11d0*/  CALL.REL.NOINC `($__internal_38_$__cuda_sm70_shflsync_bfly_p) ;  /* 0x0000019000007944 */ /* 0x000fea0003c00000 */
[----:B0-----:R-:W-:Y:S01]  /*11e0*/  HFMA2.MMA R17, -RZ, RZ, 0, 1.1920928955078125e-07 ;  /* 0x00000002ff117435 */ /* 0x001fe200000001ff */
[----:B-1----:R-:W-:Y:S01]  /*11f0*/  FADD.FTZ R18, R11, R14 ;  /* 0x0000000e0b127221 */ /* 0x002fe20000010000 */
[----:B------:R-:W-:Y:S01]  /*1200*/  MOV R19, 0xffffffff ;  /* 0xffffffff00137802 */ /* 0x000fe20000000f00 */
[----:B------:R-:W-:Y:S01]  /*1210*/  IMAD.MOV.U32 R14, RZ, RZ, 0x1f ;  /* 0x0000001fff0e7424 */ /* 0x000fe200078e00ff */
[----:B------:R-:W-:-:S02]  /*1220*/  MOV R8, 0x1240 ;  /* 0x0000124000087802 */ /* 0x000fc40000000f00 */
        /* <DEDUP_REMOVED lines=9> */
[----:B------:R-:W-:-:S02]  /*12c0*/  MOV R14, 0x1f ;  /* 0x0000001f000e7802 */ /* 0x000fc40000000f00 */
[----:B------:R-:W-:Y:S02]  /*12d0*/  MOV R19, 0xffffffff ;  /* 0xffffffff00137802 */ /* 0x000fe40000000f00 */
[----:B------:R-:W-:Y:S02]  /*12e0*/  MOV R8, 0x1300 ;  /* 0x0000130000087802 */ /* 0x000fe40000000f00 */
[----:B------:R-:W-:Y:S05]  /*12f0*/  CALL.REL.NOINC `($__internal_38_$__cuda_sm70_shflsync_bfly_p) ;  /* 0x0000007000007944 */ /* 0x000fea0003c00000 */
[----:B01----:R-:W-:Y:S01]  /*1300*/  FADD.FTZ R18, R18, R14 ;  /* 0x0000000e12127221 */ /* 0x003fe20000010000 */
[----:B------:R-:W-:Y:S01]  /*1310*/  HFMA2.MMA R14, -RZ, RZ, 0, 1.847743988037109375e-06 ;  /* 0x0000001fff0e7435 */ /* 0x000fe200000001ff */
[----:B------:R-:W-:Y:S01]  /*1320*/  IMAD.MOV.U32 R17, RZ, RZ, 0x10 ;  /* 0x00000010ff117424 */ /* 0x000fe200078e00ff */
[----:B------:R-:W-:Y:S02]  /*1330*/  MOV R19, 0xffffffff ;  /* 0xffffffff00137802 */ /* 0x000fe40000000f00 */
[----:B------:R-:W-:Y:S02]  /*1340*/  MOV R8, 0x1360 ;  /* 0x0000136000087802 */ /* 0x000fe40000000f00 */
[----:B------:R-:W-:Y:S05]  /*1350*/  CALL.REL.NOINC `($__internal_38_$__cuda_sm70_shflsync_bfly_p) ;  /* 0x0000001000007944 */ /* 0x000fea0003c00000 */
[----:B01----:R-:W-:Y:S05]  /*1360*/  BRA `(.L_x_889) ;  /* 0xfffff7f000007947 */ /* 0x003fea000383ffff */
        .weak           $__internal_38_$__cuda_sm70_shflsync_bfly_p
        .type           $__internal_38_$__cuda_sm70_shflsync_bfly_p,@function
        .size           $__internal_38_$__cuda_sm70_shflsync_bfly_p,(.L_x_4418 - $__internal_38_$__cuda_sm70_shflsync_bfly_p)
$__internal_38_$__cuda_sm70_shflsync_bfly_p:
[----:B------:R-:W-:Y:S01]  /*1370*/  HFMA2.MMA R9, -RZ, RZ, 0, 0 ;  /* 0x00000000ff097435 */ /* 0x000fe200000001ff */
[----:B------:R-:W-:Y:S04]  /*1380*/  WARPSYNC R19 ;  /* 0x0000001300007348 */ /* 0x000fe80003800000 */
[----:B------:R0:W1:Y:S01]  /*1390*/  SHFL.BFLY PT, R14, R18, R17, R14 ;  /* 0x0c000011120e7389 */ /* 0x00006200000e000e */
[----:B------:R-:W-:Y:S05]  /*13a0*/  RET.REL.NODEC R8 `(_ZN10layer_norm22ln_bwd_finalize_kernelINS_22Kernel_traits_finalizeILj256E6__halfS2_S2_S2_fjLb1ELj1024ELj4ENS_18Kernel_traits_baseILj256ES2_S2_S2_S2_fjLj1024EEEEELb1ELb1EEEvNS_9BwdParamsE) ;  /* 0xffffec5008007950 */ /* 0x000fea0003c3ffff */
.L_x_890:
        /* <DEDUP_REMOVED lines=13> */
.L_x_4418:


//--------------------- .text._ZN10layer_norm13ln_bwd_kernelINS_13Kernel_traitsI6__halfS2_S2_S2_fjLj256ELj1ELj4ELj1ELj16ENS_18Kernel_traits_baseILj256ES2_S2_S2_S2_fjLj128EEEEELb1ELb1ELb1ELb1EEEvNS_9BwdParamsE --------------------------
	.section	.text._ZN10layer_norm13ln_bwd_kernelINS_13Kernel_traitsI6__halfS2_S2_S2_fjLj256ELj1ELj4ELj1ELj16ENS_18Kernel_traits_baseILj256ES2_S2_S2_S2_fjLj128EEEEELb1ELb1ELb1ELb1EEEvNS_9BwdParamsE,"ax",@progbits
	.sectioninfo	@"SHI_REGISTERS=91"
	.align	128
        .global         _ZN10layer_norm13ln_bwd_kernelINS_13Kernel_traitsI6__halfS2_S2_S2_fjLj256ELj1ELj4ELj1ELj16ENS_18Kernel_traits_baseILj256ES2_S2_S2_S2_fjLj128EEEEELb1ELb1ELb1ELb1EEEvNS_9BwdParamsE
        .type           _ZN10layer_norm13ln_bwd_kernelINS_13Kernel_traitsI6__halfS2_S2_S2_fjLj256ELj1ELj4ELj1ELj16ENS_18Kernel_traits_baseILj256ES2_S2_S2_S2_fjLj128EEEEELb1ELb1ELb1ELb1EEEvNS_9BwdParamsE,@function
        .size           _ZN10layer_norm13ln_bwd_kernelINS_13Kernel_traitsI6__halfS2_S2_S2_fjLj256ELj1ELj4ELj1ELj16ENS_18Kernel_traits_baseILj256ES2_S2_S2_S2_fjLj128EEEEELb1ELb1ELb1ELb1EEEvNS_9BwdParamsE,(.L_x_4419 - _ZN10layer_norm13ln_bwd_kernelINS_13Kernel_traitsI6__halfS2_S2_S2_fjLj256ELj1ELj4ELj1ELj16ENS_18Kernel_traits_baseILj256ES2_S2_S2_S2_fjLj128EEEEELb1ELb1ELb1ELb1EEEvNS_9BwdParamsE)
        .other          _ZN10layer_norm13ln_bwd_kernelINS_13Kernel_traitsI6__halfS2_S2_S2_fjLj256ELj1ELj4ELj1ELj16ENS_18Kernel_traits_baseILj256ES2_S2_S2_S2_fjLj128EEEEELb1ELb1ELb1ELb1EEEvNS_9BwdParamsE,@"STO_CUDA_ENTRY STV_DEFAULT"
_ZN10layer_norm13ln_bwd_kernelINS_13Kernel_traitsI6__halfS2_S2_S2_fjLj256ELj1ELj4ELj1ELj16ENS_18Kernel_traits_baseILj256ES2_S2_S2_S2_fjLj128EEEEELb1ELb1ELb1ELb1EEEvNS_9BwdParamsE:
.text._ZN10layer_norm13ln_bwd_kernelINS_13Kernel_traitsI6__halfS2_S2_S2_fjLj256ELj1ELj4ELj1ELj16ENS_18Kernel_traits_baseILj256ES2_S2_S2_S2_fjLj128EEEEELb1ELb1ELb1ELb1EEEvNS_9BwdParamsE:
        /* <DEDUP_REMOVED lines=8> */
[----:B------:R-:W-:-:S03]  /*0080*/  SHF.R.U32.HI R11, RZ, 0x5, R2 ;  /* 0x00000005ff0b7819 */ /* 0x000fc60000011602 */
[----:B------:R-:W0:Y:S02]  /*0090*/  S2R R0, SR_CTAID.X ;  /* 0x0000000000007919 */ /* 0x000e240000002500 */
[----:B0-----:R-:W-:Y:S02]  /*00a0*/  LEA R11, R0, R11, 0x2 ;  /* 0x0000000b000b7211 */ /* 0x001fe400078e10ff */
[----:B------:R-:W-:Y:S02]  /*00b0*/  LOP3.LUT R0, R2, 0x1f, RZ, 0xc0, !PT ;  /* 0x0000001f02007812 */ /* 0x000fe400078ec0ff */
        /* <DEDUP_REMOVED lines=15> */
.L_x_891:
[----:B------:R-:W-:-:S04]  /*01b0*/  LEA R12, P0, R0, c[0x0][0x1b0], 0x4 ;  /* 0x00006c00000c7a11 */ /* 0x000fc800078020ff */
[----:B------:R-:W-:-:S06]  /*01c0*/  IADD3.X R13, RZ, c[0x0][0x1b4], RZ, P0, !PT ;  /* 0x00006d00ff0d7a10 */ /* 0x000fcc00007fe4ff */
        /* <DEDUP_REMOVED lines=22> */
.L_x_938:
[----:B------:R-:W-:-:S10]  /*0330*/  HFMA2.MMA R70, -RZ, RZ, 0, 2.384185791015625e-07 ;  /* 0x00000004ff467435 */ /* 0x000fd400000001ff */
[----:B------:R-:W-:-:S05]  /*0340*/  IMAD.WIDE R68, R11, R70, c[0x0][0x1d8] ;  /* 0x000076000b447625 */ /* 0x000fca00078e0246 */
[----:B------:R0:W2:Y:S01]  /*0350*/  LDG.E R84, [R68.64] ;  /* 0x0000000444547981 */ /* 0x0000a2000c1e1900 */
[----:B------:R-:W-:-:S04]  /*0360*/  IMAD.WIDE R82, R11, R70, c[0x0][0x1a8] ;  /* 0x00006a000b527625 */ /* 0x000fc800078e0246 */
[CC--:B------:R-:W-:Y:S01]  /*0370*/  IMAD.WIDE R80, R11.reuse, R70.reuse, c[0x0][0x1d0] ;  /* 0x000074000b507625 */ /* 0x0c0fe200078e0246 */
[----:B-----5:R1:W5:Y:S04]  /*0380*/  LDG.E R65, [R82.64] ;  /* 0x0000000452417981 */ /* 0x020368000c1e1900 */
[----:B------:R1:W5:Y:S01]  /*0390*/  LDG.E R66, [R80.64] ;  /* 0x0000000450427981 */ /* 0x000362000c1e1900 */
[C---:B------:R-:W-:Y:S01]  /*03a0*/  IMAD R64, R11.reuse, c[0x0][0x168], RZ ;  /* 0x00005a000b407a24 */ /* 0x040fe200078e02ff */
[----:B------:R-:W-:Y:S01]  /*03b0*/  MOV R79, 0x10 ;  /* 0x00000010004f7802 */ /* 0x000fe20000000f00 */
        /* <DEDUP_REMOVED lines=14> */
[----:B------:R-:W-:Y:S01]  /*04a0*/  MOV R68, RZ ;  /* 0x000000ff00447202 */ /* 0x000fe20000000f00 */
[----:B------:R0:W5:Y:S03]  /*04b0*/  @P0 LDG.E.128 R40, [R70.64] ;  /* 0x0000000446280981 */ /* 0x000166000c1e1d00 */
        /* <DEDUP_REMOVED lines=8> */
.L_x_894:
        /* <DEDUP_REMOVED lines=15> */
[----:B0-----:R-:W-:Y:S02]  /*0630*/  MOV R68, RZ ;  /* 0x000000ff00447202 */ /* 0x001fe40000000f00 */
        /* <DEDUP_REMOVED lines=10> */
[--C-:B------:R-:W-:Y:S02]  /*06e0*/  HADD2.F32 R75, -RZ, R57.reuse.H0_H0 ;  /* 0x20000039ff4b7230 */ /* 0x100fe40000004100 */
[----:B------:R-:W-:Y:S01]  /*06f0*/  HADD2.F32 R73, -RZ, R56.H1_H1 ;  /* 0x30000038ff497230 */ /* 0x000fe20000004100 */
[----:B------:R-:W-:Y:S01]  /*0700*/  FADD.FTZ R56, -R78, R67 ;  /* 0x000000434e387221 */ /* 0x000fe20000010100 */
[----:B------:R-:W-:Y:S02]  /*0710*/  HADD2.F32 R57, -RZ, R57.H1_H1 ;  /* 0x30000039ff397230 */ /* 0x000fe40000004100 */
[--C-:B------:R-:W-:Y:S02]  /*0720*/  HADD2.F32 R79, -RZ, R58.reuse.H1_H1 ;  /* 0x3000003aff4f7230 */ /* 0x100fe40000004100 */
[----:B------:R-:W-:-:S02]  /*0730*/  HADD2.F32 R77, -RZ, R58.H0_H0 ;  /* 0x2000003aff4d7230 */ /* 0x000fc40000004100 */
[--C-:B------:R-:W-:Y:S01]  /*0740*/  HADD2.F32 R81, -RZ, R59.reuse.H0_H0 ;  /* 0x2000003bff517230 */ /* 0x100fe20000004100 */
[C---:B------:R-:W-:Y:S01]  /*0750*/  FADD.FTZ R80, -R78.reuse, R57 ;  /* 0x000000394e507221 */ /* 0x040fe20000010100 */
[----:B------:R-:W-:Y:S02]  /*0760*/  HADD2.F32 R59, -RZ, R59.H1_H1 ;  /* 0x3000003bff3b7230 */ /* 0x000fe40000004100 */
[--C-:B----4-:R-:W-:Y:S01]  /*0770*/  HADD2.F32 R67, -RZ, R60.reuse.H0_H0 ;  /* 0x2000003cff437230 */ /* 0x110fe20000004100 */
[C---:B------:R-:W-:Y:S01]  /*0780*/  FADD.FTZ R86, -R78.reuse, R79 ;  /* 0x0000004f4e567221 */ /* 0x040fe20000010100 */
[----:B------:R-:W-:Y:S01]  /*0790*/  HADD2.F32 R72, -RZ, R60.H1_H1 ;  /* 0x3000003cff487230 */ /* 0x000fe20000004100 */
[C---:B------:R-:W-:Y:S01]  /*07a0*/  FADD.FTZ R58, -R78.reuse, R73 ;  /* 0x000000494e3a7221 */ /* 0x040fe20000010100 */
[--C-:B------:R-:W-:Y:S01]  /*07b0*/  HADD2.F32 R79, -RZ, R62.reuse.H0_H0 ;  /* 0x2000003eff4f7230 */ /* 0x100fe20000004100 */
[----:B------:R-:W-:Y:S01]  /*07c0*/  FADD.FTZ R74, -R78, R75 ;  /* 0x0000004b4e4a7221 */ /* 0x000fe20000010100 */
[----:B------:R-:W-:Y:S01]  /*07d0*/  HADD2.F32 R76, -RZ, R62.H1_H1 ;  /* 0x3000003eff4c7230 */ /* 0x000fe20000004100 */
[----:B------:R-:W-:-:S02]  /*07e0*/  FMUL.FTZ R57, R65, R56 ;  /* 0x0000003841397220 */ /* 0x000fc40000410000 */
[----:B------:R-:W-:Y:S02]  /*07f0*/  FMUL.FTZ R62, R2, R67 ;  /* 0x00000043023e7220 */ /* 0x000fe40000410000 */
[C---:B------:R-:W-:Y:S02]  /*0800*/  FADD.FTZ R84, -R78.reuse, R77 ;  /* 0x0000004d4e547221 */ /* 0x040fe40000010100 */
[C---:B------:R-:W-:Y:S01]  /*0810*/  FADD.FTZ R88, -R78.reuse, R81 ;  /* 0x000000514e587221 */ /* 0x040fe20000010100 */
[----:B------:R-:W-:Y:S01]  /*0820*/  HADD2.F32 R73, -RZ, R61.H0_H0 ;  /* 0x2000003dff497230 */ /* 0x000fe20000004100 */
[----:B------:R-:W-:Y:S02]  /*0830*/  FADD.FTZ R78, -R78, R59 ;  /* 0x0000003b4e4e7221 */ /* 0x000fe40000010100 */
[C---:B------:R-:W-:Y:S02]  /*0840*/  FMUL.FTZ R56, R65.reuse, R58 ;  /* 0x0000003a41387220 */ /* 0x040fe40000410000 */
[----:B------:R-:W-:-:S02]  /*0850*/  FMUL.FTZ R59, R65, R74 ;  /* 0x0000004a413b7220 */ /* 0x000fc40000410000 */
[----:B------:R-:W-:Y:S02]  /*0860*/  FFMA.FTZ R12, R57, R67, R12 ;  /* 0x00000043390c7223 */ /* 0x000fe4000001000c */
[----:B------:R-:W-:Y:S02]  /*0870*/  FADD.FTZ R20, R20, R67 ;  /* 0x0000004314147221 */ /* 0x000fe40000010000 */
[----:B------:R-:W-:Y:S02]  /*0880*/  FMUL.FTZ R67, R3, R72 ;  /* 0x0000004803437220 */ /* 0x000fe40000410000 */
[----:B------:R-:W-:Y:S02]  /*0890*/  FADD.FTZ R74, RZ, R62 ;  /* 0x0000003eff4a7221 */ /* 0x000fe40000010000 */
[----:B------:R-:W-:Y:S01]  /*08a0*/  FFMA.FTZ R75, R57, R62, RZ ;  /* 0x0000003e394b7223 */ /* 0x000fe200000100ff */
[----:B------:R-:W-:Y:S01]  /*08b0*/  HADD2.F32 R82, -RZ, R61.H1_H1 ;  /* 0x3000003dff527230 */ /* 0x000fe20000004100 */
[----:B------:R-:W-:-:S02]  /*08c0*/  FFMA.FTZ R13, R56, R72, R13 ;  /* 0x00000048380d7223 */ /* 0x000fc4000001000d */
[----:B------:R-:W-:Y:S02]  /*08d0*/  FADD.FTZ R21, R21, R72 ;  /* 0x0000004815157221 */ /* 0x000fe40000010000 */
[----:B------:R-:W-:Y:S02]  /*08e0*/  FMUL.FTZ R72, R4, R73 ;  /* 0x0000004904487220 */ /* 0x000fe40000410000 */
[----:B------:R-:W-:Y:S02]  /*08f0*/  FADD.FTZ R77, R74, R67 ;  /* 0x000000434a4d7221 */ /* 0x000fe40000010000 */
[----:B------:R-:W-:Y:S02]  /*0900*/  FFMA.FTZ R75, R56, R67, R75 ;  /* 0x00000043384b7223 */ /* 0x000fe4000001004b */
[C---:B------:R-:W-:Y:S02]  /*0910*/  FMUL.FTZ R58, R65.reuse, R80 ;  /* 0x00000050413a7220 */ /* 0x040fe40000410000 */
[----:B------:R-:W-:-:S02]  /*0920*/  FMUL.FTZ R61, R65, R84 ;  /* 0x00000054413d7220 */ /* 0x000fc40000410000 */
[----:B------:R-:W-:Y:S02]  /*0930*/  FFMA.FTZ R14, R59, R73, R14 ;  /* 0x000000493b0e7223 */ /* 0x000fe4000001000e */
        /* <DEDUP_REMOVED lines=8> */
[----:B------:R-:W-:Y:S01]  /*09c0*/  FFMA.FTZ R79, R58, R73, R75 ;  /* 0x000000493a4f7223 */ /* 0x000fe2000001004b */
[--C-:B0-----:R-:W-:Y:S01]  /*09d0*/  HADD2.F32 R71, -RZ, R63.reuse.H0_H0 ;  /* 0x2000003fff477230 */ /* 0x101fe20000004100 */
[C---:B------:R-:W-:Y:S01]  /*09e0*/  FMUL.FTZ R60, R65.reuse, R86 ;  /* 0x00000056413c7220 */ /* 0x040fe20000410000 */
[----:B------:R-:W-:Y:S01]  /*09f0*/  HADD2.F32 R70, -RZ, R63.H1_H1 ;  /* 0x3000003fff467230 */ /* 0x000fe20000004100 */
[----:B------:R-:W-:-:S02]  /*0a00*/  FMUL.FTZ R63, R65, R88 ;  /* 0x00000058413f7220 */ /* 0x000fc40000410000 */
[----:B------:R-:W-:Y:S02]  /*0a10*/  FMUL.FTZ R75, R7, R76 ;  /* 0x0000004c074b7220 */ /* 0x000fe40000410000 */
[----:B------:R-:W-:Y:S02]  /*0a20*/  FADD.FTZ R80, R77, R74 ;  /* 0x0000004a4d507221 */ /* 0x000fe40000010000 */
[----:B------:R-:W-:Y:S02]  /*0a30*/  FFMA.FTZ R79, R61, R74, R79 ;  /* 0x0000004a3d4f7223 */ /* 0x000fe4000001004f */
[----:B------:R-:W-:Y:S02]  /*0a40*/  FFMA.FTZ R17, R60, R76, R17 ;  /* 0x0000004c3c117223 */ /* 0x000fe40000010011 */
[----:B------:R-:W-:Y:S02]  /*0a50*/  FADD.FTZ R25, R25, R76 ;  /* 0x0000004c19197221 */ /* 0x000fe40000010000 */
[----:B------:R-:W-:-:S02]  /*0a60*/  FFMA.FTZ R18, R63, R71, R18 ;  /* 0x000000473f127223 */ /* 0x000fc40000010012 */
[----:B------:R-:W-:Y:S02]  /*0a70*/  FADD.FTZ R26, R26, R71 ;  /* 0x000000471a1a7221 */ /* 0x000fe40000010000 */
[----:B------:R-:W-:Y:S02]  /*0a80*/  FMUL.FTZ R76, R8, R71 ;  /* 0x00000047084c7220 */ /* 0x000fe40000410000 */
[----:B------:R-:W-:Y:S02]  /*0a90*/  FADD.FTZ R71, R80, R75 ;  /* 0x0000004b50477221 */ /* 0x000fe40000010000 */
[----:B------:R-:W-:Y:S02]  /*0aa0*/  FFMA.FTZ R79, R60, R75, R79 ;  /* 0x0000004b3c4f7223 */ /* 0x000fe4000001004f */
[----:B------:R-:W-:Y:S02]  /*0ab0*/  FMUL.FTZ R78, R65, R78 ;  /* 0x0000004e414e7220 */ /* 0x000fe40000410000 */
[----:B------:R-:W-:-:S02]  /*0ac0*/  FMUL.FTZ R77, R9, R70 ;  /* 0x00000046094d7220 */ /* 0x000fc40000410000 */
[----:B------:R-:W-:Y:S02]  /*0ad0*/  FADD.FTZ R80, R71, R76 ;  /* 0x0000004c47507221 */ /* 0x000fe40000010000 */
[----:B------:R-:W-:Y:S02]  /*0ae0*/  FFMA.FTZ R79, R63, R76, R79 ;  /* 0x0000004c3f4f7223 */ /* 0x000fe4000001004f */
[----:B------:R-:W-:Y:S02]  /*0af0*/  FFMA.FTZ R15, R58, R82, R15 ;  /* 0x000000523a0f7223 */ /* 0x000fe4000001000f */
[----:B------:R-:W-:Y:S02]  /*0b00*/  FADD.FTZ R23, R23, R82 ;  /* 0x0000005217177221 */ /* 0x000fe40000010000 */
[----:B------:R-:W-:Y:S02]  /*0b10*/  FFMA.FTZ R19, R78, R70, R19 ;  /* 0x000000464e137223 */ /* 0x000fe40000010013 */
[----:B------:R-:W-:-:S02]  /*0b20*/  FADD.FTZ R27, R27, R70 ;  /* 0x000000461b1b7221 */ /* 0x000fc40000010000 */
[----:B------:R-:W-:Y:S02]  /*0b30*/  FADD.FTZ R80, R80, R77 ;  /* 0x0000004d50507221 */ /* 0x000fe40000010000 */
[----:B------:R-:W-:Y:S02]  /*0b40*/  FFMA.FTZ R79, R78, R77, R79 ;  /* 0x0000004d4e4f7223 */ /* 0x000fe4000001004f */
.L_x_895:
[----:B0-----:R-:W-:Y:S05]  /*0b50*/  BSYNC B0 ;  /* 0x0000000000007941 */ /* 0x001fea0003800000 */
.L_x_893:
[----:B-----5:R-:W-:-:S04]  /*0b60*/  MOV R70, R68 ;  /* 0x0000004400467202 */ /* 0x020fc80000000f00 */
[----:B------:R-:W-:Y:S01]  /*0b70*/  PRMT R84, R70, 0x7610, R84 ;  /* 0x0000761046547816 */ /* 0x000fe20000000054 */
[----:B------:R-:W-:Y:S05]  /*0b80*/  BRA.DIV ~URZ, `(.L_x_896) ;  /* 0x000017f27f007947 */ /* 0x000fea000b800000 */
[----:B------:R0:W1:Y:S02]  /*0b90*/  SHFL.BFLY PT, R81, R80, 0x1, 0x1f ;  /* 0x0c201f0050517f89 */ /* 0x00006400000e0000 */
.L_x_939:
        /* <DEDUP_REMOVED lines=18> */
.L_x_940:
[----:B------:R-:W-:-:S13]  /*0cc0*/  ISETP.GE.AND P2, PT, R66, 0x1, PT ;  /* 0x000000014200780c */ /* 0x000fda0003f46270 */
[----:B------:R-:W-:Y:S02]  /*0cd0*/  @P2 IADD3 R66, R66, -0x1, RZ ;  /* 0xffffffff42422810 */ /* 0x000fe40007ffe0ff */
[----:B------:R-:W-:-:S03]  /*0ce0*/  @P2 MOV R83, 0x10 ;  /* 0x0000001000532802 */ /* 0x000fc60000000f00 */
[----:B------:R-:W-:Y:S01]  /*0cf0*/  @P2 IMAD R70, R66, c[0x0][0x168], RZ ;  /* 0x00005a0042462a24 */ /* 0x000fe200078e02ff */
[----:B------:R-:W-:-:S04]  /*0d00*/  HFMA2.MMA R66, -RZ, RZ, 0, 0 ;  /* 0x00000000ff427435 */ /* 0x000fc800000001ff */
        /* <DEDUP_REMOVED lines=19> */
.L_x_899:
        /* <DEDUP_REMOVED lines=11> */
.L_x_900:
[----:B------:R-:W-:Y:S05]  /*0ef0*/  BSYNC B0 ;  /* 0x0000000000007941 */ /* 0x000fea0003800000 */
.L_x_898:
        /* <DEDUP_REMOVED lines=8> */
[----:B------:R-:W-:Y:S02]  /*0f80*/  IMAD.MOV.U32 R81, RZ, RZ, RZ ;  /* 0x000000ffff517224 */ /* 0x000fe400078e00ff */
[----:B------:R-:W-:-:S08]  /*0f90*/  FMUL.FTZ R85, R70, c[0x0][0x1e8] ;  /* 0x00007a0046557a20 */ /* 0x000fd00000410000 */
[----:B------:R-:W-:Y:S02]  /*0fa0*/  @P4 HADD2.F32 R82, -RZ, R36.H0_H0 ;  /* 0x20000024ff524230 */ /* 0x000fe40000004100 */
[----:B-----5:R-:W-:-:S03]  /*0fb0*/  @P4 HADD2.F32 R70, -RZ, R44.H0_H0 ;  /* 0x2000002cff464230 */ /* 0x020fc60000004100 */
[C---:B------:R-:W-:Y:S02]  /*0fc0*/  @P4 FMUL.FTZ R81, R85.reuse, R82 ;  /* 0x0000005255514220 */ /* 0x040fe40000410000 */
[----:B------:R-:W-:-:S03]  /*0fd0*/  @P4 FMUL.FTZ R83, R85, R70 ;  /* 0x0000004655534220 */ /* 0x000fc60000410000 */
[----:B------:R-:W-:Y:S01]  /*0fe0*/  F2FP.PACK_AB R81, RZ, R81 ;  /* 0x00000051ff51723e */ /* 0x000fe200000000ff */
[----:B------:R-:W-:-:S03]  /*0ff0*/  FADD.FTZ R28, R28, R83 ;  /* 0x000000531c1c7221 */ /* 0x000fc60000010000 */
[----:B------:R-:W-:Y:S02]  /*1000*/  PRMT R48, R81, 0x7610, R48 ;  /* 0x0000761051307816 */ /* 0x000fe40000000030 */
.L_x_902:
[----:B------:R-:W-:Y:S05]  /*1010*/  BSYNC B0 ;  /* 0x0000000000007941 */ /* 0x000fea0003800000 */
.L_x_901:
[----:B------:R-:W-:Y:S01]  /*1020*/  BSSY B0, `(.L_x_903) ;  /* 0x000000e000007945 */ /* 0x000fe20003800000 */
[----:B------:R-:W-:Y:S01]  /*1030*/  @P0 PRMT R52, R71, 0x7610, R52 ;  /* 0x0000761047340816 */ /* 0x000fe20000000034 */
[----:B------:R-:W-:Y:S05]  /*1040*/  @P1 BRA `(.L_x_904) ;  /* 0x0000004000001947 */ /* 0x000fea0003800000 */
[----:B------:R-:W-:Y:S01]  /*1050*/  MOV R70, RZ ;  /* 0x000000ff00467202 */ /* 0x000fe20000000f00 */
[----:B------:R-:W-:Y:S05]  /*1060*/  @!P3 BRA `(.L_x_905) ;  /* 0x000000900000b947 */ /* 0x000fea0003800000 */
[----:B------:R-:W-:Y:S01]  /*1070*/  HADD2.F32 R70, -RZ, R40.H1_H1 ;  /* 0x30000028ff467230 */ /* 0x000fe20000004100 */
[----:B------:R-:W-:Y:S05]  /*1080*/  BRA `(.L_x_905) ;  /* 0x0000007000007947 */ /* 0x000fea0003800000 */
.L_x_904:
[----:B------:R-:W-:-:S04]  /*1090*/  ISETP.NE.AND P4, PT, R10, RZ, PT ;  /* 0x000000ff0a00720c */ /* 0x000fc80003f85270 */
[----:B------:R-:W-:-:S05]  /*10a0*/  FSEL R71, R79, RZ, !P4 ;  /* 0x000000ff4f477208 */ /* 0x000fca0006000000 */
[----:B------:R-:W-:Y:S01]  /*10b0*/  FFMA.FTZ R70, R56, R80, R71 ;  /* 0x0000005038467223 */ /* 0x000fe20000010047 */
[----:B------:R-:W-:-:S03]  /*10c0*/  @P3 HADD2.F32 R71, -RZ, R40.H1_H1 ;  /* 0x30000028ff473230 */ /* 0x000fc60000004100 */
[----:B------:R-:W-:-:S04]  /*10d0*/  FADD.FTZ R70, R67, -R70 ;  /* 0x8000004643467221 */ /* 0x000fc80000010000 */
[----:B------:R-:W-:-:S04]  /*10e0*/  FMUL.FTZ R70, R65, R70 ;  /* 0x0000004641467220 */ /* 0x000fc80000410000 */
[----:B------:R-:W-:Y:S02]  /*10f0*/  @P3 FADD.FTZ R70, R70, R71 ;  /* 0x0000004746463221 */ /* 0x000fe40000010000 */
.L_x_905:
[----:B------:R-:W-:Y:S05]  /*1100*/  BSYNC B0 ;  /* 0x0000000000007941 */ /* 0x000fea0003800000 */
.L_x_903:
        /* <DEDUP_REMOVED lines=8> */
[----:B------:R-:W-:Y:S02]  /*1190*/  @P4 HADD2.F32 R83, -RZ, R36.H1_H1 ;  /* 0x30000024ff534230 */ /* 0x000fe40000004100 */
[----:B-----5:R-:W-:-:S03]  /*11a0*/  @P4 HADD2.F32 R70, -RZ, R44.H1_H1 ;  /* 0x3000002cff464230 */ /* 0x020fc60000004100 */
[C---:B------:R-:W-:Y:S02]  /*11b0*/  @P4 FMUL.FTZ R81, R84.reuse, R83 ;  /* 0x0000005354514220 */ /* 0x040fe40000410000 */
[----:B------:R-:W-:-:S03]  /*11c0*/  @P4 FMUL.FTZ R82, R84, R70 ;  /* 0x0000004654524220 */ /* 0x000fc60000410000 */
[----:B------:R-:W-:Y:S01]  /*11d0*/  F2FP.PACK_AB R81, RZ, R81 ;  /* 0x00000051ff51723e */ /* 0x000fe200000000ff */
[----:B------:R-:W-:-:S03]  /*11e0*/  FADD.FTZ R29, R29, R82 ;  /* 0x000000521d1d7221 */ /* 0x000fc60000010000 */
[----:B------:R-:W-:Y:S02]  /*11f0*/  PRMT R48, R48, 0x5410, R81 ;  /* 0x0000541030307816 */ /* 0x000fe40000000051 */
.L_x_907:
[----:B------:R-:W-:Y:S05]  /*1200*/  BSYNC B0 ;  /* 0x0000000000007941 */ /* 0x000fea0003800000 */
.L_x_906:
[----:B------:R-:W-:Y:S01]  /*1210*/  BSSY B0, `(.L_x_908) ;  /* 0x000000e000007945 */ /* 0x000fe20003800000 */
[----:B------:R-:W-:Y:S01]  /*1220*/  @P0 PRMT R52, R52, 0x5410, R71 ;  /* 0x0000541034340816 */ /* 0x000fe20000000047 */
[----:B------:R-:W-:Y:S05]  /*1230*/  @P1 BRA `(.L_x_909) ;  /* 0x0000004000001947 */ /* 0x000fea0003800000 */
[----:B------:R-:W-:Y:S01]  /*1240*/  HFMA2.MMA R70, -RZ, RZ, 0, 0 ;  /* 0x00000000ff467435 */ /* 0x000fe200000001ff */
[----:B------:R-:W-:Y:S05]  /*1250*/  @!P3 BRA `(.L_x_910) ;  /* 0x000000900000b947 */ /* 0x000fea0003800000 */
[----:B------:R-:W-:Y:S01]  /*1260*/  HADD2.F32 R70, -RZ, R41.H0_H0 ;  /* 0x20000029ff467230 */ /* 0x000fe20000004100 */
[----:B------:R-:W-:Y:S05]  /*1270*/  BRA `(.L_x_910) ;  /* 0x0000007000007947 */ /* 0x000fea0003800000 */
.L_x_909:
[----:B------:R-:W-:-:S04]  /*1280*/  ISETP.NE.AND P4, PT, R10, RZ, PT ;  /* 0x000000ff0a00720c */ /* 0x000fc80003f85270 */
[----:B------:R-:W-:-:S05]  /*1290*/  FSEL R71, R79, RZ, !P4 ;  /* 0x000000ff4f477208 */ /* 0x000fca0006000000 */
[----:B------:R-:W-:-:S04]  /*12a0*/  FFMA.FTZ R71, R59, R80, R71 ;  /* 0x000000503b477223 */ /* 0x000fc80000010047 */
[----:B------:R-:W-:Y:S01]  /*12b0*/  FADD.FTZ R70, R72, -R71 ;  /* 0x8000004748467221 */ /* 0x000fe20000010000 */
[----:B------:R-:W-:-:S03]  /*12c0*/  @P3 HADD2.F32 R71, -RZ, R41.H0_H0 ;  /* 0x20000029ff473230 */ /* 0x000fc60000004100 */
[----:B------:R-:W-:-:S04]  /*12d0*/  FMUL.FTZ R70, R65, R70 ;  /* 0x0000004641467220 */ /* 0x000fc80000410000 */
[----:B------:R-:W-:Y:S02]  /*12e0*/  @P3 FADD.FTZ R70, R70, R71 ;  /* 0x0000004746463221 */ /* 0x000fe40000010000 */
.L_x_910:
[----:B------:R-:W-:Y:S05]  /*12f0*/  BSYNC B0 ;  /* 0x0000000000007941 */ /* 0x000fea0003800000 */
.L_x_908:
        /* <DEDUP_REMOVED lines=15> */
.L_x_912:
[----:B------:R-:W-:Y:S05]  /*13f0*/  BSYNC B0 ;  /* 0x0000000000007941 */ /* 0x000fea0003800000 */
.L_x_911:
[----:B------:R-:W-:Y:S01]  /*1400*/  BSSY B0, `(.L_x_913) ;  /* 0x000000e000007945 */ /* 0x000fe20003800000 */
[----:B------:R-:W-:Y:S01]  /*1410*/  @P0 PRMT R53, R71, 0x7610, R53 ;  /* 0x0000761047350816 */ /* 0x000fe20000000035 */
[----:B------:R-:W-:Y:S05]  /*1420*/  @P1 BRA `(.L_x_914) ;  /* 0x0000004000001947 */ /* 0x000fea0003800000 */
[----:B------:R-:W-:Y:S01]  /*1430*/  MOV R70, RZ ;  /* 0x000000ff00467202 */ /* 0x000fe20000000f00 */
[----:B------:R-:W-:Y:S05]  /*1440*/  @!P3 BRA `(.L_x_915) ;  /* 0x000000900000b947 */ /* 0x000fea0003800000 */
[----:B------:R-:W-:Y:S01]  /*1450*/  HADD2.F32 R70, -RZ, R41.H1_H1 ;  /* 0x30000029ff467230 */ /* 0x000fe20000004100 */
[----:B------:R-:W-:Y:S05]  /*1460*/  BRA `(.L_x_915) ;  /* 0x0000007000007947 */ /* 0x000fea0003800000 */
.L_x_914:
[----:B------:R-:W-:-:S04]  /*1470*/  ISETP.NE.AND P4, PT, R10, RZ, PT ;  /* 0x000000ff0a00720c */ /* 0x000fc80003f85270 */
[----:B------:R-:W-:-:S05]  /*1480*/  FSEL R71, R79, RZ, !P4 ;  /* 0x000000ff4f477208 */ /* 0x000fca0006000000 */
[----:B------:R-:W-:Y:S01]  /*1490*/  FFMA.FTZ R70, R58, R80, R71 ;  /* 0x000000503a467223 */ /* 0x000fe20000010047 */
[----:B------:R-:W-:-:S03]  /*14a0*/  @P3 HADD2.F32 R71, -RZ, R41.H1_H1 ;  /* 0x30000029ff473230 */ /* 0x000fc60000004100 */
[----:B------:R-:W-:-:S04]  /*14b0*/  FADD.FTZ R70, R73, -R70 ;  /* 0x8000004649467221 */ /* 0x000fc80000010000 */
[----:B------:R-:W-:-:S04]  /*14c0*/  FMUL.FTZ R70, R65, R70 ;  /* 0x0000004641467220 */ /* 0x000fc80000410000 */
[----:B------:R-:W-:Y:S02]  /*14d0*/  @P3 FADD.FTZ R70, R70, R71 ;  /* 0x0000004746463221 */ /* 0x000fe40000010000 */
.L_x_915:
[----:B------:R-:W-:Y:S05]  /*14e0*/  BSYNC B0 ;  /* 0x0000000000007941 */ /* 0x000fea0003800000 */
.L_x_913:
[----:B------:R-:W-:Y:S01]  /*14f0*/  BSSY B0, `(.L_x_916) ;  /* 0x000000f000007945 */ /* 0x000fe20003800000 */
[----:B------:R-:W-:Y:S01]  /*1500*/  @P0 F2FP.PACK_AB R71, RZ, R70 ;  /* 0x00000046ff47023e */ /* 0x000fe200000000ff */
[----:B------:R-:W-:Y:S05]  /*1510*/  @!P2 BRA `(.L_x_917) ;  /* 0x000000c00000a947 */ /* 0x000fea0003800000 */
[----:B------:R-:W-:Y:S01]  /*1520*/  LOP3.LUT P4, RZ, R68, 0xff000000, RZ, 0xc0, !PT ;  /* 0xff00000044ff7812 */ /* 0x000fe2000788c0ff */
[----:B------:R-:W-:Y:S01]  /*1530*/  FMUL.FTZ R70, R70, c[0x0][0x1ec] ;  /* 0x00007b0046467a20 */ /* 0x000fe20000410000 */
[----:B------:R-:W-:Y:S01]  /*1540*/  HFMA2.MMA R82, -RZ, RZ, 0, 0 ;  /* 0x00000000ff527435 */ /* 0x000fe200000001ff */
[----:B------:R-:W-:Y:S02]  /*1550*/  IMAD.MOV.U32 R81, RZ, RZ, RZ ;  /* 0x000000ffff517224 */ /* 0x000fe400078e00ff */
        /* <DEDUP_REMOVED lines=8> */
.L_x_917:
[----:B------:R-:W-:Y:S05]  /*15e0*/  BSYNC B0 ;  /* 0x0000000000007941 */ /* 0x000fea0003800000 */
.L_x_916:
[----:B------:R-:W-:Y:S01]  /*15f0*/  BSSY B0, `(.L_x_918) ;  /* 0x000000e000007945 */ /* 0x000fe20003800000 */
[----:B------:R-:W-:Y:S01]  /*1600*/  @P0 PRMT R53, R53, 0x5410, R71 ;  /* 0x0000541035350816 */ /* 0x000fe20000000047 */
[----:B------:R-:W-:Y:S05]  /*1610*/  @P1 BRA `(.L_x_919) ;  /* 0x0000004000001947 */ /* 0x000fea0003800000 */
[----:B------:R-:W-:Y:S01]  /*1620*/  MOV R70, RZ ;  /* 0x000000ff00467202 */ /* 0x000fe20000000f00 */
[----:B------:R-:W-:Y:S05]  /*1630*/  @!P3 BRA `(.L_x_920) ;  /* 0x000000900000b947 */ /* 0x000fea0003800000 */
[----:B------:R-:W-:Y:S01]  /*1640*/  HADD2.F32 R70, -RZ, R42.H0_H0 ;  /* 0x2000002aff467230 */ /* 0x000fe20000004100 */
[----:B------:R-:W-:Y:S05]  /*1650*/  BRA `(.L_x_920) ;  /* 0x0000007000007947 */ /* 0x000fea0003800000 */
.L_x_919:
[----:B------:R-:W-:-:S04]  /*1660*/  ISETP.NE.AND P4, PT, R10, RZ, PT ;  /* 0x000000ff0a00720c */ /* 0x000fc80003f85270 */
[----:B------:R-:W-:-:S05]  /*1670*/  FSEL R71, R79, RZ, !P4 ;  /* 0x000000ff4f477208 */ /* 0x000fca0006000000 */
[----:B------:R-:W-:-:S04]  /*1680*/  FFMA.FTZ R71, R61, R80, R71 ;  /* 0x000000503d477223 */ /* 0x000fc80000010047 */
[----:B------:R-:W-:Y:S01]  /*1690*/  FADD.FTZ R70, R74, -R71 ;  /* 0x800000474a467221 */ /* 0x000fe20000010000 */
[----:B------:R-:W-:-:S03]  /*16a0*/  @P3 HADD2.F32 R71, -RZ, R42.H0_H0 ;  /* 0x2000002aff473230 */ /* 0x000fc60000004100 */
[----:B------:R-:W-:-:S04]  /*16b0*/  FMUL.FTZ R70, R65, R70 ;  /* 0x0000004641467220 */ /* 0x000fc80000410000 */
[----:B------:R-:W-:Y:S02]  /*16c0*/  @P3 FADD.FTZ R70, R70, R71 ;  /* 0x0000004746463221 */ /* 0x000fe40000010000 */
.L_x_920:
[----:B------:R-:W-:Y:S05]  /*16d0*/  BSYNC B0 ;  /* 0x0000000000007941 */ /* 0x000fea0003800000 */
.L_x_918:
        /* <DEDUP_REMOVED lines=15> */
.L_x_922:
[----:B------:R-:W-:Y:S05]  /*17d0*/  BSYNC B0 ;  /* 0x0000000000007941 */ /* 0x000fea0003800000 */
.L_x_921:
[----:B------:R-:W-:Y:S01]  /*17e0*/  BSSY B0, `(.L_x_923) ;  /* 0x000000e000007945 */ /* 0x000fe20003800000 */
[----:B------:R-:W-:Y:S01]  /*17f0*/  @P0 PRMT R54, R71, 0x7610, R54 ;  /* 0x0000761047360816 */ /* 0x000fe20000000036 */
[----:B------:R-:W-:Y:S05]  /*1800*/  @P1 BRA `(.L_x_924) ;  /* 0x0000004000001947 */ /* 0x000fea0003800000 */
[----:B------:R-:W-:Y:S01]  /*1810*/  HFMA2.MMA R70, -RZ, RZ, 0, 0 ;  /* 0x00000000ff467435 */ /* 0x000fe200000001ff */
[----:B------:R-:W-:Y:S05]  /*1820*/  @!P3 BRA `(.L_x_925) ;  /* 0x000000900000b947 */ /* 0x000fea0003800000 */
[----:B------:R-:W-:Y:S01]  /*1830*/  HADD2.F32 R70, -RZ, R42.H1_H1 ;  /* 0x3000002aff467230 */ /* 0x000fe20000004100 */
[----:B------:R-:W-:Y:S05]  /*1840*/  BRA `(.L_x_925) ;  /* 0x0000007000007947 */ /* 0x000fea0003800000 */
.L_x_924:
[----:B------:R-:W-:-:S04]  /*1850*/  ISETP.NE.AND P4, PT, R10, RZ, PT ;  /* 0x000000ff0a00720c */ /* 0x000fc80003f85270 */
[----:B------:R-:W-:-:S05]  /*1860*/  FSEL R71, R79, RZ, !P4 ;  /* 0x000000ff4f477208 */ /* 0x000fca0006000000 */
[----:B------:R-:W-:Y:S01]  /*1870*/  FFMA.FTZ R70, R60, R80, R71 ;  /* 0x000000503c467223 */ /* 0x000fe20000010047 */
[----:B------:R-:W-:-:S03]  /*1880*/  @P3 HADD2.F32 R71, -RZ, R42.H1_H1 ;  /* 0x3000002aff473230 */ /* 0x000fc60000004100 */
[----:B------:R-:W-:-:S04]  /*1890*/  FADD.FTZ R70, R75, -R70 ;  /* 0x800000464b467221 */ /* 0x000fc80000010000 */
[----:B------:R-:W-:-:S04]  /*18a0*/  FMUL.FTZ R70, R65, R70 ;  /* 0x0000004641467220 */ /* 0x000fc80000410000 */
[----:B------:R-:W-:Y:S02]  /*18b0*/  @P3 FADD.FTZ R70, R70, R71 ;  /* 0x0000004746463221 */ /* 0x000fe40000010000 */
.L_x_925:
[----:B------:R-:W-:Y:S05]  /*18c0*/  BSYNC B0 ;  /* 0x0000000000007941 */ /* 0x000fea0003800000 */
.L_x_923:
        /* <DEDUP_REMOVED lines=15> */
.L_x_927:
[----:B------:R-:W-:Y:S05]  /*19c0*/  BSYNC B0 ;  /* 0x0000000000007941 */ /* 0x000fea0003800000 */
.L_x_926:
[----:B------:R-:W-:Y:S01]  /*19d0*/  BSSY B0, `(.L_x_928) ;  /* 0x000000e000007945 */ /* 0x000fe20003800000 */
[----:B------:R-:W-:Y:S01]  /*19e0*/  @P0 PRMT R54, R54, 0x5410, R71 ;  /* 0x0000541036360816 */ /* 0x000fe20000000047 */
[----:B------:R-:W-:Y:S05]  /*19f0*/  @P1 BRA `(.L_x_929) ;  /* 0x0000004000001947 */ /* 0x000fea0003800000 */
[----:B------:R-:W-:Y:S01]  /*1a00*/  MOV R70, RZ ;  /* 0x000000ff00467202 */ /* 0x000fe20000000f00 */
[----:B------:R-:W-:Y:S05]  /*1a10*/  @!P3 BRA `(.L_x_930) ;  /* 0x000000900000b947 */ /* 0x000fea0003800000 */
[----:B------:R-:W-:Y:S01]  /*1a20*/  HADD2.F32 R70, -RZ, R43.H0_H0 ;  /* 0x2000002bff467230 */ /* 0x000fe20000004100 */
[----:B------:R-:W-:Y:S05]  /*1a30*/  BRA `(.L_x_930) ;  /* 0x0000007000007947 */ /* 0x000fea0003800000 */
.L_x_929:
[----:B------:R-:W-:-:S04]  /*1a40*/  ISETP.NE.AND P4, PT, R10, RZ, PT ;  /* 0x000000ff0a00720c */ /* 0x000fc80003f85270 */
[----:B------:R-:W-:-:S05]  /*1a50*/  FSEL R71, R79, RZ, !P4 ;  /* 0x000000ff4f477208 */ /* 0x000fca0006000000 */
[----:B------:R-:W-:-:S04]  /*1a60*/  FFMA.FTZ R71, R63, R80, R71 ;  /* 0x000000503f477223 */ /* 0x000fc80000010047 */
[----:B------:R-:W-:Y:S01]  /*1a70*/  FADD.FTZ R70, R76, -R71 ;  /* 0x800000474c467221 */ /* 0x000fe20000010000 */
[----:B------:R-:W-:-:S03]  /*1a80*/  @P3 HADD2.F32 R71, -RZ, R43.H0_H0 ;  /* 0x2000002bff473230 */ /* 0x000fc60000004100 */
[----:B------:R-:W-:-:S04]  /*1a90*/  FMUL.FTZ R70, R65, R70 ;  /* 0x0000004641467220 */ /* 0x000fc80000410000 */
[----:B------:R-:W-:Y:S02]  /*1aa0*/  @P3 FADD.FTZ R70, R70, R71 ;  /* 0x0000004746463221 */ /* 0x000fe40000010000 */
.L_x_930:
[----:B------:R-:W-:Y:S05]  /*1ab0*/  BSYNC B0 ;  /* 0x0000000000007941 */ /* 0x000fea0003800000 */
.L_x_928:
        /* <DEDUP_REMOVED lines=15> */
.L_x_932:
[----:B------:R-:W-:Y:S05]  /*1bb0*/  BSYNC B0 ;  /* 0x0000000000007941 */ /* 0x000fea0003800000 */
.L_x_931:
[----:B------:R-:W-:Y:S01]  /*1bc0*/  BSSY B0, `(.L_x_933) ;  /* 0x000000e000007945 */ /* 0x000fe20003800000 */
[----:B------:R-:W-:Y:S01]  /*1bd0*/  @P0 PRMT R55, R71, 0x7610, R55 ;  /* 0x0000761047370816 */ /* 0x000fe20000000037 */
[----:B------:R-:W-:Y:S05]  /*1be0*/  @P1 BRA `(.L_x_934) ;  /* 0x0000004000001947 */ /* 0x000fea0003800000 */
[----:B------:R-:W-:Y:S01]  /*1bf0*/  MOV R65, RZ ;  /* 0x000000ff00417202 */ /* 0x000fe20000000f00 */
[----:B------:R-:W-:Y:S05]  /*1c00*/  @!P3 BRA `(.L_x_935) ;  /* 0x000000900000b947 */ /* 0x000fea0003800000 */
[----:B------:R-:W-:Y:S01]  /*1c10*/  HADD2.F32 R65, -RZ, R43.H1_H1 ;  /* 0x3000002bff417230 */ /* 0x000fe20000004100 */
[----:B------:R-:W-:Y:S05]  /*1c20*/  BRA `(.L_x_935) ;  /* 0x0000007000007947 */ /* 0x000fea0003800000 */
.L_x_934:
[----:B------:R-:W-:Y:S01]  /*1c30*/  ISETP.NE.AND P1, PT, R10, RZ, PT ;  /* 0x000000ff0a00720c */ /* 0x000fe20003f25270 */
[----:B------:R-:W-:-:S03]  /*1c40*/  @P3 HADD2.F32 R70, -RZ, R43.H1_H1 ;  /* 0x3000002bff463230 */ /* 0x000fc60000004100 */
[----:B------:R-:W-:-:S05]  /*1c50*/  FSEL R79, R79, RZ, !P1 ;  /* 0x000000ff4f4f7208 */ /* 0x000fca0004800000 */
[----:B------:R-:W-:-:S04]  /*1c60*/  FFMA.FTZ R80, R78, R80, R79 ;  /* 0x000000504e507223 */ /* 0x000fc8000001004f */
[----:B------:R-:W-:-:S04]  /*1c70*/  FADD.FTZ R80, R77, -R80 ;  /* 0x800000504d507221 */ /* 0x000fc80000010000 */
[----:B------:R-:W-:-:S04]  /*1c80*/  FMUL.FTZ R65, R65, R80 ;  /* 0x0000005041417220 */ /* 0x000fc80000410000 */
[----:B------:R-:W-:Y:S02]  /*1c90*/  @P3 FADD.FTZ R65, R65, R70 ;  /* 0x0000004641413221 */ /* 0x000fe40000010000 */
.L_x_935:
[----:B------:R-:W-:Y:S05]  /*1ca0*/  BSYNC B0 ;  /* 0x0000000000007941 */ /* 0x000fea0003800000 */
.L_x_933:
[----:B------:R-:W-:Y:S01]  /*1cb0*/  @P0 F2FP.PACK_AB R70, RZ, R65 ;  /* 0x00000041ff46023e */ /* 0x000fe200000000ff */
[----:B------:R-:W-:Y:S03]  /*1cc0*/  BSSY B0, `(.L_x_936) ;  /* 0x000000f000007945 */ /* 0x000fe60003800000 */
[----:B------:R-:W-:Y:S01]  /*1cd0*/  @P0 PRMT R55, R55, 0x5410, R70 ;  /* 0x0000541037370816 */ /* 0x000fe20000000046 */
        /* <DEDUP_REMOVED lines=13> */
.L_x_937:
[----:B------:R-:W-:Y:S05]  /*1db0*/  BSYNC B0 ;  /* 0x0000000000007941 */ /* 0x000fea0003800000 */
.L_x_936:
[----:B------:R-:W-:Y:S02]  /*1dc0*/  @P0 MOV R65, 0x10 ;  /* 0x0000001000410802 */ /* 0x000fe40000000f00 */
[----:B------:R-:W-:-:S03]  /*1dd0*/  @P2 MOV R69, 0x10 ;  /* 0x0000001000452802 */ /* 0x000fc60000000f00 */
[----:B------:R-:W-:-:S04]  /*1de0*/  @P0 IMAD.WIDE.U32 R64, R64, R65, c[0x0][0x258] ;  /* 0x0000960040400625 */ /* 0x000fc800078e0041 */
[----:B------:R-:W-:Y:S01]  /*1df0*/  @P2 IMAD.WIDE.U32 R68, R66, R69, c[0x0][0x248] ;  /* 0x0000920042442625 */ /* 0x000fe200078e0045 */
[----:B------:R-:W-:Y:S01]  /*1e00*/  MOV R66, c[0x0][0x160] ;  /* 0x0000580000427a02 */ /* 0x000fe20000000f00 */
[----:B------:R0:W-:Y:S03]  /*1e10*/  @P0 STG.E.128 [R64.64], R52 ;  /* 0x0000003440000986 */ /* 0x0001e6000c101d04 */
[----:B------:R-:W-:Y:S01]  /*1e20*/  LEA R11, R66, R11, 0x2 ;  /* 0x0000000b420b7211 */ /* 0x000fe200078e10ff */
[----:B------:R0:W-:Y:S03]  /*1e30*/  @P2 STG.E.128 [R68.64], R48 ;  /* 0x0000003044002986 */ /* 0x0001e6000c101d04 */
[----:B------:R-:W-:-:S13]  /*1e40*/  ISETP.GE.AND P0, PT, R11, c[0x0][0x164], PT ;  /* 0x000059000b007a0c */ /* 0x000fda0003f06270 */
[----:B0----5:R-:W-:Y:S01]  /*1e50*/  @P0 CALL.REL.NOINC `(.L_x_892) ;  /* 0x0000001000000944 */ /* 0x021fe20003c00000 */
[----:B------:R-:W-:Y:S05]  /*1e60*/  BRA `(.L_x_938) ;  /* 0xffffe4c000007947 */ /* 0x000fea000383ffff */
.L_x_892:
        /* <DEDUP_REMOVED lines=81> */
.L_x_896:
[----:B------:R-:W-:Y:S01]  /*2380*/  HFMA2.MMA R85, -RZ, RZ, 0, 5.9604644775390625e-08 ;  /* 0x00000001ff557435 */ /* 0x000fe200000001ff */
[----:B------:R-:W-:-:S02]  /*2390*/  MOV R86, R80 ;  /* 0x0000005000567202 */ /* 0x000fc40000000f00 */
[----:B------:R-:W-:Y:S02]  /*23a0*/  MOV R83, 0x1f ;  /* 0x0000001f00537802 */ /* 0x000fe40000000f00 */
[----:B------:R-:W-:Y:S02]  /*23b0*/  MOV R82, 0xffffffff ;  /* 0xffffffff00527802 */ /* 0x000fe40000000f00 */
[----:B------:R-:W-:Y:S02]  /*23c0*/  MOV R70, 0x23e0 ;  /* 0x000023e000467802 */ /* 0x000fe40000000f00 */
[----:B------:R-:W-:Y:S05]  /*23d0*/  CALL.REL.NOINC `($__internal_39_$__cuda_sm70_shflsync_bfly_p) ;  /* 0x0000045000007944 */ /* 0x000fea0003c00000 */
[----:B-1----:R-:W-:Y:S01]  /*23e0*/  MOV R81, R82 ;  /* 0x0000005200517202 */ /* 0x002fe20000000f00 */
[----:B0-----:R-:W-:Y:S05]  /*23f0*/  BRA `(.L_x_939) ;  /* 0xffffe7a000007947 */ /* 0x001fea000383ffff */
.L_x_897:
[----:B------:R-:W-:Y:S01]  /*2400*/  HFMA2.MMA R85, -RZ, RZ, 0, 5.9604644775390625e-08 ;  /* 0x00000001ff557435 */ /* 0x000fe200000001ff */
[----:B------:R-:W-:Y:S01]  /*2410*/  MOV R86, R79 ;  /* 0x0000004f00567202 */ /* 0x000fe20000000f00 */
[----:B------:R-:W-:Y:S01]  /*2420*/  IMAD.MOV.U32 R83, RZ, RZ, 0x1f ;  /* 0x0000001fff537424 */ /* 0x000fe200078e00ff */
[----:B------:R-:W-:Y:S02]  /*2430*/  MOV R82, 0xffffffff ;  /* 0xffffffff00527802 */ /* 0x000fe40000000f00 */
[----:B------:R-:W-:-:S02]  /*2440*/  MOV R70, 0x2460 ;  /* 0x0000246000467802 */ /* 0x000fc40000000f00 */
[----:B01----:R-:W-:Y:S05]  /*2450*/  CALL.REL.NOINC `($__internal_39_$__cuda_sm70_shflsync_bfly_p) ;  /* 0x000003d000007944 */ /* 0x003fea0003c00000 */
[----:B------:R-:W-:Y:S01]  /*2460*/  FADD.FTZ R80, R81, R80 ;  /* 0x0000005051507221 */ /* 0x000fe20000010000 */
[----:B0-----:R-:W-:Y:S01]  /*2470*/  HFMA2.MMA R85, -RZ, RZ, 0, 1.1920928955078125e-07 ;  /* 0x00000002ff557435 */ /* 0x001fe200000001ff */
[----:B-1----:R-:W-:Y:S01]  /*2480*/  FADD.FTZ R81, R79, R82 ;  /* 0x000000524f517221 */ /* 0x002fe20000010000 */
[----:B------:R-:W-:-:S02]  /*2490*/  MOV R83, 0x1f ;  /* 0x0000001f00537802 */ /* 0x000fc40000000f00 */
[----:B------:R-:W-:Y:S02]  /*24a0*/  MOV R82, 0xffffffff ;  /* 0xffffffff00527802 */ /* 0x000fe40000000f00 */
[----:B------:R-:W-:Y:S02]  /*24b0*/  MOV R86, R80 ;  /* 0x0000005000567202 */ /* 0x000fe40000000f00 */
[----:B------:R-:W-:Y:S02]  /*24c0*/  MOV R70, 0x24e0 ;  /* 0x000024e000467802 */ /* 0x000fe40000000f00 */
[----:B------:R-:W-:Y:S05]  /*24d0*/  CALL.REL.NOINC `($__internal_39_$__cuda_sm70_shflsync_bfly_p) ;  /* 0x0000035000007944 */ /* 0x000fea0003c00000 */
[----:B0-----:R-:W-:Y:S01]  /*24e0*/  HFMA2.MMA R85, -RZ, RZ, 0, 1.1920928955078125e-07 ;  /* 0x00000002ff557435 */ /* 0x001fe200000001ff */
[----:B-1----:R-:W-:Y:S01]  /*24f0*/  MOV R79, R82 ;  /* 0x00000052004f7202 */ /* 0x002fe20000000f00 */
[----:B------:R-:W-:Y:S01]  /*2500*/  IMAD.MOV.U32 R83, RZ, RZ, 0x1f ;  /* 0x0000001fff537424 */ /* 0x000fe200078e00ff */
[----:B------:R-:W-:Y:S02]  /*2510*/  MOV R86, R81 ;  /* 0x0000005100567202 */ /* 0x000fe40000000f00 */
[----:B------:R-:W-:Y:S02]  /*2520*/  MOV R82, 0xffffffff ;  /* 0xffffffff00527802 */ /* 0x000fe40000000f00 */
[----:B------:R-:W-:-:S02]  /*2530*/  MOV R70, 0x2550 ;  /* 0x0000255000467802 */ /* 0x000fc40000000f00 */
[----:B------:R-:W-:Y:S05]  /*2540*/  CALL.REL.NOINC `($__internal_39_$__cuda_sm70_shflsync_bfly_p) ;  /* 0x000002e000007944 */ /* 0x000fea0003c00000 */
[----:B------:R-:W-:Y:S01]  /*2550*/  FADD.FTZ R80, R79, R80 ;  /* 0x000000504f507221 */ /* 0x000fe20000010000 */
[----:B0-----:R-:W-:Y:S01]  /*2560*/  HFMA2.MMA R85, -RZ, RZ, 0, 2.384185791015625e-07 ;  /* 0x00000004ff557435 */ /* 0x001fe200000001ff */
[----:B-1----:R-:W-:Y:S01]  /*2570*/  FADD.FTZ R81, R81, R82 ;  /* 0x0000005251517221 */ /* 0x002fe20000010000 */
[----:B------:R-:W-:-:S02]  /*2580*/  MOV R83, 0x1f ;  /* 0x0000001f00537802 */ /* 0x000fc40000000f00 */
[----:B------:R-:W-:Y:S02]  /*2590*/  MOV R82, 0xffffffff ;  /* 0xffffffff00527802 */ /* 0x000fe40000000f00 */
[----:B------:R-:W-:Y:S02]  /*25a0*/  MOV R86, R80 ;  /* 0x0000005000567202 */ /* 0x000fe40000000f00 */
[----:B------:R-:W-:Y:S02]  /*25b0*/  MOV R70, 0x25d0 ;  /* 0x000025d000467802 */ /* 0x000fe40000000f00 */
[----:B------:R-:W-:Y:S05]  /*25c0*/  CALL.REL.NOINC `($__internal_39_$__cuda_sm70_shflsync_bfly_p) ;  /* 0x0000026000007944 */ /* 0x000fea0003c00000 */
[----:B0-----:R-:W-:Y:S01]  /*25d0*/  HFMA2.MMA R85, -RZ, RZ, 0, 2.384185791015625e-07 ;  /* 0x00000004ff557435 */ /* 0x001fe200000001ff */
[----:B-1----:R-:W-:Y:S01]  /*25e0*/  MOV R79, R82 ;  /* 0x00000052004f7202 */ /* 0x002fe20000000f00 */
[----:B------:R-:W-:Y:S01]  /*25f0*/  IMAD.MOV.U32 R82, RZ, RZ, -0x1 ;  /* 0xffffffffff527424 */ /* 0x000fe200078e00ff */
[----:B------:R-:W-:Y:S02]  /*2600*/  MOV R86, R81 ;  /* 0x0000005100567202 */ /* 0x000fe40000000f00 */
[----:B------:R-:W-:Y:S02]  /*2610*/  MOV R83, 0x1f ;  /* 0x0000001f00537802 */ /* 0x000fe40000000f00 */
[----:B------:R-:W-:-:S02]  /*2620*/  MOV R70, 0x2640 ;  /* 0x0000264000467802 */ /* 0x000fc40000000f00 */
[----:B------:R-:W-:Y:S05]  /*2630*/  CALL.REL.NOINC `($__internal_39_$__cuda_sm70_shflsync_bfly_p) ;  /* 0x000001f000007944 */ /* 0x000fea0003c00000 */
[----:B------:R-:W-:Y:S01]  /*2640*/  FADD.FTZ R80, R79, R80 ;  /* 0x000000504f507221 */ /* 0x000fe20000010000 */
[----:B0-----:R-:W-:Y:S01]  /*2650*/  HFMA2.MMA R85, -RZ, RZ, 0, 4.76837158203125e-07 ;  /* 0x00000008ff557435 */ /* 0x001fe200000001ff */
[----:B-1----:R-:W-:Y:S01]  /*2660*/  FADD.FTZ R81, R81, R82 ;  /* 0x0000005251517221 */ /* 0x002fe20000010000 */
[----:B------:R-:W-:-:S02]  /*2670*/  MOV R83, 0x1f ;  /* 0x0000001f00537802 */ /* 0x000fc40000000f00 */
[----:B------:R-:W-:Y:S02]  /*2680*/  MOV R82, 0xffffffff ;  /* 0xffffffff00527802 */ /* 0x000fe40000000f00 */
[----:B------:R-:W-:Y:S02]  /*2690*/  MOV R86, R80 ;  /* 0x0000005000567202 */ /* 0x000fe40000000f00 */
[----:B------:R-:W-:Y:S02]  /*26a0*/  MOV R70, 0x26c0 ;  /* 0x000026c000467802 */ /* 0x000fe40000000f00 */
[----:B------:R-:W-:Y:S05]  /*26b0*/  CALL.REL.NOINC `($__internal_39_$__cuda_sm70_shflsync_bfly_p) ;  /* 0x0000017000007944 */ /* 0x000fea0003c00000 */
[----:B0-----:R-:W-:Y:S01]  /*26c0*/  HFMA2.MMA R85, -RZ, RZ, 0, 4.76837158203125e-07 ;  /* 0x00000008ff557435 */ /* 0x001fe200000001ff */
[----:B-1----:R-:W-:Y:S02]  /*26d0*/  MOV R79, R82 ;  /* 0x00000052004f7202 */ /* 0x002fe40000000f00 */
[----:B------:R-:W-:Y:S02]  /*26e0*/  MOV R86, R81 ;  /* 0x0000005100567202 */ /* 0x000fe40000000f00 */
[----:B------:R-:W-:Y:S02]  /*26f0*/  MOV R83, 0x1f ;  /* 0x0000001f00537802 */ /* 0x000fe40000000f00 */
[----:B------:R-:W-:-:S02]  /*2700*/  MOV R82, 0xffffffff ;  /* 0xffffffff00527802 */ /* 0x000fc40000000f00 */
[----:B------:R-:W-:Y:S02]  /*2710*/  MOV R70, 0x2730 ;  /* 0x0000273000467802 */ /* 0x000fe40000000f00 */
[----:B------:R-:W-:Y:S05]  /*2720*/  CALL.REL.NOINC `($__internal_39_$__cuda_sm70_shflsync_bfly_p) ;  /* 0x0000010000007944 */ /* 0x000fea0003c00000 */
[----:B------:R-:W-:Y:S01]  /*2730*/  FADD.FTZ R79, R79, R80 ;  /* 0x000000504f4f7221 */ /* 0x000fe20000010000 */
[----:B0-----:R-:W-:Y:S01]  /*2740*/  HFMA2.MMA R83, -RZ, RZ, 0, 1.847743988037109375e-06 ;  /* 0x0000001fff537435 */ /* 0x001fe200000001ff */
[----:B-1----:R-:W-:Y:S01]  /*2750*/  FADD.FTZ R81, R81, R82 ;  /* 0x0000005251517221 */ /* 0x002fe20000010000 */
[----:B------:R-:W-:Y:S01]  /*2760*/  MOV R82, 0xffffffff ;  /* 0xffffffff00527802 */ /* 0x000fe20000000f00 */
[----:B------:R-:W-:Y:S01]  /*2770*/  IMAD.MOV.U32 R85, RZ, RZ, 0x10 ;  /* 0x00000010ff557424 */ /* 0x000fe200078e00ff */
[----:B------:R-:W-:Y:S02]  /*2780*/  MOV R86, R79 ;  /* 0x0000004f00567202 */ /* 0x000fe40000000f00 */
[----:B------:R-:W-:Y:S02]  /*2790*/  MOV R70, 0x27b0 ;  /* 0x000027b000467802 */ /* 0x000fe40000000f00 */
[----:B------:R-:W-:Y:S05]  /*27a0*/  CALL.REL.NOINC `($__internal_39_$__cuda_sm70_shflsync_bfly_p) ;  /* 0x0000008000007944 */ /* 0x000fea0003c00000 */
[----:B0-----:R-:W-:Y:S01]  /*27b0*/  HFMA2.MMA R85, -RZ, RZ, 0, 9.5367431640625e-07 ;  /* 0x00000010ff557435 */ /* 0x001fe200000001ff */
[----:B-1----:R-:W-:Y:S02]  /*27c0*/  MOV R80, R82 ;  /* 0x0000005200507202 */ /* 0x002fe40000000f00 */
[----:B------:R-:W-:-:S02]  /*27d0*/  MOV R86, R81 ;  /* 0x0000005100567202 */ /* 0x000fc40000000f00 */
[----:B------:R-:W-:Y:S02]  /*27e0*/  MOV R83, 0x1f ;  /* 0x0000001f00537802 */ /* 0x000fe40000000f00 */
[----:B------:R-:W-:Y:S02]  /*27f0*/  MOV R82, 0xffffffff ;  /* 0xffffffff00527802 */ /* 0x000fe40000000f00 */
[----:B------:R-:W-:Y:S02]  /*2800*/  MOV R70, 0x2820 ;  /* 0x0000282000467802 */ /* 0x000fe40000000f00 */
[----:B------:R-:W-:Y:S05]  /*2810*/  CALL.REL.NOINC `($__internal_39_$__cuda_sm70_shflsync_bfly_p) ;  /* 0x0000001000007944 */ /* 0x000fea0003c00000 */
[----:B01----:R-:W-:Y:S05]  /*2820*/  BRA `(.L_x_940) ;  /* 0xffffe49000007947 */ /* 0x003fea000383ffff */
        .weak           $__internal_39_$__cuda_sm70_shflsync_bfly_p
        .type           $__internal_39_$__cuda_sm70_shflsync_bfly_p,@function
        .size           $__internal_39_$__cuda_sm70_shflsync_bfly_p,(.L_x_4419 - $__internal_39_$__cuda_sm70_shflsync_bfly_p)
$__internal_39_$__cuda_sm70_shflsync_bfly_p:
[----:B------:R-:W-:Y:S01]  /*2830*/  HFMA2.MMA R71, -RZ, RZ, 0, 0 ;  /* 0x00000000ff477435 */ /* 0x000fe200000001ff */
[----:B------:R-:W-:Y:S04]  /*2840*/  WARPSYNC R82 ;  /* 0x0000005200007348 */ /* 0x000fe80003800000 */
[----:B------:R0:W1:Y:S01]  /*2850*/  SHFL.BFLY PT, R82, R86, R85, R83 ;  /* 0x0c00005556527389 */ /* 0x00006200000e0053 */
[----:B------:R-:W-:Y:S05]  /*2860*/  RET.REL.NODEC R70 `(_ZN10layer_norm13ln_bwd_kernelINS_13Kernel_traitsI6__halfS2_S2_S2_fjLj256ELj1ELj4ELj1ELj16ENS_18Kernel_traits_baseILj256ES2_S2_S2_S2_fjLj128EEEEELb1ELb1ELb1ELb1EEEvNS_9BwdParamsE) ;  /* 0xffffd79046007950 */ /* 0x000fea0003c3ffff */
.L_x_941:
        /* <DEDUP_REMOVED lines=9> */
.L_x_4419:


//--------------------- .text._ZN10layer_norm13ln_bwd_kernelINS_13Kernel_traitsIf13__nv_bfloat16S2_S2_fjLj256ELj1ELj4ELj1ELj16ENS_18Kernel_traits_baseILj256EfS2_S2_S2_fjLj128EEEEELb0ELb0ELb0ELb0EEEvNS_9BwdParamsE --------------------------
	.section	.text._ZN10layer_norm13ln_bwd_kernelINS_13Kernel_traitsIf13__nv_bfloat16S2_S2_fjLj256ELj1ELj4ELj1ELj16ENS_18Kernel_traits_baseILj256EfS2_S2_S2_fjLj128EEEEELb0ELb0ELb0ELb0EEEvNS_9BwdParamsE,"ax",@progbits
	.sectioninfo	@"SHI_REGISTERS=72"
	.align	128
        .global         _ZN10layer_norm13ln_bwd_kernelINS_13Kernel_traitsIf13__nv_bfloat16S2_S2_fjLj256ELj1ELj4ELj1ELj16ENS_18Kernel_traits_baseILj256EfS2_S2_S2_fjLj128EEEEELb0ELb0ELb0ELb0EEEvNS_9BwdParamsE
        .type           _ZN10layer_norm13ln_bwd_kernelINS_13Kernel_traitsIf13__nv_bfloat16S2_S2_fjLj256ELj1ELj4ELj1ELj16ENS_18Kernel_traits_baseILj256EfS2_S2_S2_fjLj128EEEEELb0ELb0ELb0ELb0EEEvNS_9BwdParamsE,@function
        .size           _ZN10layer_norm13ln_bwd_kernelINS_13Kernel_traitsIf13__nv_bfloat16S2_S2_fjLj256ELj1ELj4ELj1ELj16ENS_18Kernel_traits_baseILj256EfS2_S2_S2_fjLj128EEEEELb0ELb0ELb0ELb0EEEvNS_9BwdParamsE,(.L_x_4420 - _ZN10layer_norm13ln_bwd_kernelINS_13Kernel_traitsIf13__nv_bfloat16S2_S2_fjLj256ELj1ELj4ELj1ELj16ENS_18Kernel_traits_baseILj256EfS2_S2_S2_fjLj128EEEEELb0ELb0ELb0ELb0EEEvNS_9BwdParamsE)
        .other          _ZN10layer_norm13ln_bwd_kernelINS_13Kernel_traitsIf13__nv_bfloat16S2_S2_fjLj256ELj1ELj4ELj1ELj16ENS_18Kernel_traits_baseILj256EfS2_S2_S2_fjLj128EEEEELb0ELb0ELb0ELb0EEEvNS_9BwdParamsE,@"STO_CUDA_ENTRY STV_DEFAULT"
_ZN10layer_norm13ln_bwd_kernelINS_13Kernel_traitsIf13__nv_bfloat16S2_S2_fjLj256ELj1ELj4ELj1ELj16ENS_18Kernel_traits_baseILj256EfS2_S2_S2_fjLj128EEEEELb0ELb0ELb0ELb0EEEvNS_9BwdParamsE:
.text._ZN10layer_norm13ln_bwd_kernelINS_13Kernel_traitsIf13__nv_bfloat16S2_S2_fjLj256ELj1ELj4ELj1ELj16ENS_18Kernel_traits_baseILj256EfS2_S2_S2_fjLj128EEEEELb0ELb0ELb0ELb0EEEvNS_9BwdParamsE:
        /* <DEDUP_REMOVED lines=12> */
[----:B------:R0:W5:Y:S04]  /*00c0*/  @P1 LDG.E.128 R28, [R2.64] ;  /* 0x00000004021c1981 */ /* 0x000168000c1e1d00 */
[----:B------:R0:W5:Y:S01]  /*00d0*/  @P1 LDG.E.128 R24, [R2.64+0x10] ;  /* 0x0000100402181981 */ /* 0x000162000c1e1d00 */
        /* <DEDUP_REMOVED lines=14> */
[----:B------:R-:W-:-:S07]  /*01c0*/  HFMA2.MMA R21, -RZ, RZ, 0, 0 ;  /* 0x00000000ff157435 */ /* 0x000fce00000001ff */
.L_x_949:
        /* <DEDUP_REMOVED lines=8> */
[----:B-----5:R1:W5:Y:S01]  /*0250*/  LDG.E R61, [R36.64] ;  /* 0x00000004243d7981 */ /* 0x020362000c1e1900 */
[----:B------:R-:W-:Y:S01]  /*0260*/  IMAD R39, R42, c[0x0][0x168], RZ ;  /* 0x00005a002a277a24 */ /* 0x000fe200078e02ff */
[----:B------:R-:W-:Y:S01]  /*0270*/  BSSY B0, `(.L_x_943) ;  /* 0x0000060000007945 */ /* 0x000fe20003800000 */
[----:B------:R-:W-:Y:S02]  /*0280*/  MOV R38, 0x3f800000 ;  /* 0x3f80000000267802 */ /* 0x000fe40000000f00 */
[----:B------:R-:W-:Y:S02]  /*0290*/  MOV R41, RZ ;  /* 0x000000ff00297202 */ /* 0x000fe40000000f00 */
[----:B------:R-:W-:-:S04]  /*02a0*/  SHF.R.S32.HI R40, RZ, 0x1f, R39 ;  /* 0x0000001fff287819 */ /* 0x000fc80000011427 */
[----:B------:R-:W-:Y:S01]  /*02b0*/  LEA.HI R59, R40, R39, RZ, 0x3 ;  /* 0x00000027283b7211 */ /* 0x000fe200078f18ff */
[----:B------:R-:W-:-:S03]  /*02c0*/  IMAD.MOV.U32 R39, RZ, RZ, RZ ;  /* 0x000000ffff277224 */ /* 0x000fc600078e00ff */
[----:B------:R-:W-:Y:S02]  /*02d0*/  LEA.HI.SX32 R40, R59, R0, 0x1d ;  /* 0x000000003b287211 */ /* 0x000fe400078feaff */
[----:B--2---:R-:W-:Y:S01]  /*02e0*/  @P0 PRMT R38, RZ, 0x5410, R2 ;  /* 0x00005410ff260816 */ /* 0x004fe20000000002 */
        /* <DEDUP_REMOVED lines=20> */
[----:B------:R-:W-:Y:S01]  /*0430*/  PRMT R43, RZ, 0x7610, R50 ;  /* 0x00007610ff2b7816 */ /* 0x000fe20000000032 */
[C---:B------:R-:W-:Y:S01]  /*0440*/  FADD.FTZ R36, -R58.reuse, R3 ;  /* 0x000000033a247221 */ /* 0x040fe20000010100 */
[----:B------:R-:W-:Y:S01]  /*0450*/  PRMT R39, RZ, 0x5410, R49 ;  /* 0x00005410ff277816 */ /* 0x000fe20000000031 */
[C---:B------:R-:W-:Y:S01]  /*0460*/  FADD.FTZ R52, -R58.reuse, R41 ;  /* 0x000000293a347221 */ /* 0x040fe20000010100 */
[--C-:B----4-:R-:W-:Y:S01]  /*0470*/  PRMT R37, RZ, 0x5410, R44.reuse ;  /* 0x00005410ff257816 */ /* 0x110fe2000000002c */
[C---:B------:R-:W-:Y:S01]  /*0480*/  FADD.FTZ R54, -R58.reuse, R43 ;  /* 0x0000002b3a367221 */ /* 0x040fe20000010100 */
[----:B------:R-:W-:Y:S01]  /*0490*/  PRMT R50, RZ, 0x7610, R44 ;  /* 0x00007610ff327816 */ /* 0x000fe2000000002c */
[----:B------:R-:W-:Y:S01]  /*04a0*/  FADD.FTZ R62, -R58, R39 ;  /* 0x000000273a3e7221 */ /* 0x000fe20000010100 */
[--C-:B------:R-:W-:Y:S01]  /*04b0*/  PRMT R41, RZ, 0x5410, R46.reuse ;  /* 0x00005410ff297816 */ /* 0x100fe2000000002e */
[C---:B-----5:R-:W-:Y:S01]  /*04c0*/  FMUL.FTZ R43, R61.reuse, R36 ;  /* 0x000000243d2b7220 */ /* 0x060fe20000410000 */
[----:B------:R-:W-:Y:S01]  /*04d0*/  PRMT R56, RZ, 0x7610, R46 ;  /* 0x00007610ff387816 */ /* 0x000fe2000000002e */
[-C--:B------:R-:W-:Y:S01]  /*04e0*/  FMUL.FTZ R46, R28, R37.reuse ;  /* 0x000000251c2e7220 */ /* 0x080fe20000410000 */
[--C-:B------:R-:W-:Y:S01]  /*04f0*/  PRMT R39, RZ, 0x5410, R45.reuse ;  /* 0x00005410ff277816 */ /* 0x100fe2000000002d */
[----:B------:R-:W-:Y:S01]  /*0500*/  FMUL.FTZ R44, R61, R48 ;  /* 0x000000303d2c7220 */ /* 0x000fe20000410000 */
[----:B------:R-:W-:Y:S01]  /*0510*/  PRMT R66, RZ, 0x7610, R45 ;  /* 0x00007610ff427816 */ /* 0x000fe2000000002d */
[----:B------:R-:W-:Y:S01]  /*0520*/  FADD.FTZ R20, R20, R37 ;  /* 0x0000002514147221 */ /* 0x000fe20000010000 */
[----:B------:R-:W-:Y:S01]  /*0530*/  PRMT R49, RZ, 0x7610, R49 ;  /* 0x00007610ff317816 */ /* 0x000fe20000000031 */
[----:B------:R-:W-:Y:S01]  /*0540*/  FFMA.FTZ R8, R43, R37, R8 ;  /* 0x000000252b087223 */ /* 0x000fe20000010008 */
[--C-:B------:R-:W-:Y:S01]  /*0550*/  PRMT R3, RZ, 0x5410, R47.reuse ;  /* 0x00005410ff037816 */ /* 0x100fe2000000002f */
[----:B------:R-:W-:Y:S01]  /*0560*/  FMUL.FTZ R45, R61, R62 ;  /* 0x0000003e3d2d7220 */ /* 0x000fe20000410000 */
[----:B------:R-:W-:Y:S01]  /*0570*/  PRMT R36, RZ, 0x7610, R47 ;  /* 0x00007610ff247816 */ /* 0x000fe2000000002f */
[----:B------:R-:W-:Y:S01]  /*0580*/  FMUL.FTZ R47, R29, R50 ;  /* 0x000000321d2f7220 */ /* 0x000fe20000410000 */
[--C-:B------:R-:W-:Y:S01]  /*0590*/  PRMT R53, RZ, 0x5410, R51.reuse ;  /* 0x00005410ff357816 */ /* 0x100fe20000000033 */
[----:B------:R-:W-:Y:S01]  /*05a0*/  FADD.FTZ R62, RZ, R46 ;  /* 0x0000002eff3e7221 */ /* 0x000fe20000010000 */
[----:B------:R-:W-:Y:S01]  /*05b0*/  PRMT R51, RZ, 0x7610, R51 ;  /* 0x00007610ff337816 */ /* 0x000fe20000000033 */
[----:B------:R-:W-:-:S02]  /*05c0*/  FFMA.FTZ R37, R43, R46, RZ ;  /* 0x0000002e2b257223 */ /* 0x000fc400000100ff */
[----:B------:R-:W-:Y:S02]  /*05d0*/  FADD.FTZ R21, R21, R50 ;  /* 0x0000003215157221 */ /* 0x000fe40000010000 */
[----:B------:R-:W-:Y:S02]  /*05e0*/  FFMA.FTZ R9, R44, R50, R9 ;  /* 0x000000322c097223 */ /* 0x000fe40000010009 */
[----:B------:R-:W-:Y:S02]  /*05f0*/  FADD.FTZ R22, R22, R39 ;  /* 0x0000002716167221 */ /* 0x000fe40000010000 */
[-C--:B------:R-:W-:Y:S02]  /*0600*/  FFMA.FTZ R10, R45, R39.reuse, R10 ;  /* 0x000000272d0a7223 */ /* 0x080fe4000001000a */
[----:B------:R-:W-:Y:S02]  /*0610*/  FMUL.FTZ R50, R30, R39 ;  /* 0x000000271e327220 */ /* 0x000fe40000410000 */
[----:B------:R-:W-:-:S02]  /*0620*/  FADD.FTZ R64, -R58, R49 ;  /* 0x000000313a407221 */ /* 0x000fc40000010100 */
[----:B------:R-:W-:Y:S02]  /*0630*/  FADD.FTZ R39, R62, R47 ;  /* 0x0000002f3e277221 */ /* 0x000fe40000010000 */
[----:B------:R-:W-:Y:S02]  /*0640*/  FFMA.FTZ R37, R44, R47, R37 ;  /* 0x0000002f2c257223 */ /* 0x000fe40000010025 */
[----:B------:R-:W-:Y:S02]  /*0650*/  FMUL.FTZ R48, R61, R64 ;  /* 0x000000403d307220 */ /* 0x000fe40000410000 */
[----:B------:R-:W-:Y:S02]  /*0660*/  FMUL.FTZ R49, R31, R66 ;  /* 0x000000421f317220 */ /* 0x000fe40000410000 */
[----:B------:R-:W-:Y:S02]  /*0670*/  FADD.FTZ R62, R39, R50 ;  /* 0x00000032273e7221 */ /* 0x000fe40000010000 */
[----:B------:R-:W-:-:S02]  /*0680*/  FFMA.FTZ R37, R45, R50, R37 ;  /* 0x000000322d257223 */ /* 0x000fc40000010025 */
[C---:B------:R-:W-:Y:S02]  /*0690*/  FADD.FTZ R2, -R58.reuse, R53 ;  /* 0x000000353a027221 */ /* 0x040fe40000010100 */
[----:B------:R-:W-:Y:S02]  /*06a0*/  FADD.FTZ R58, -R58, R51 ;  /* 0x000000333a3a7221 */ /* 0x000fe40000010100 */
[----:B------:R-:W-:Y:S02]  /*06b0*/  FMUL.FTZ R51, R61, R52 ;  /* 0x000000343d337220 */ /* 0x000fe40000410000 */
[----:B------:R-:W-:Y:S02]  /*06c0*/  FMUL.FTZ R52, R24, R41 ;  /* 0x0000002918347220 */ /* 0x000fe40000410000 */
        /* <DEDUP_REMOVED lines=26> */
.L_x_944:
[----:B-1----:R-:W-:Y:S05]  /*0870*/  BSYNC B0 ;  /* 0x0000000000007941 */ /* 0x002fea0003800000 */
.L_x_943:
[----:B------:R-:W-:Y:S05]  /*0880*/  BRA.DIV ~URZ, `(.L_x_945) ;  /* 0x00000b927f007947 */ /* 0x000fea000b800000 */
[----:B------:R1:W2:Y:S02]  /*0890*/  SHFL.BFLY PT, R36, R39, 0x1, 0x1f ;  /* 0x0c201f0027247f89 */ /* 0x0002a400000e0000 */
.L_x_950:
        /* <DEDUP_REMOVED lines=15> */
[----:B------:R2:W3:Y:S01]  /*0990*/  SHFL.BFLY PT, R41, R36, 0x10, 0x1f ;  /* 0x0e001f0024297f89 */ /* 0x0004e200000e0000 */
[----:B-1----:R-:W-:-:S05]  /*09a0*/  FADD.FTZ R39, R62, R39 ;  /* 0x000000273e277221 */ /* 0x002fca0000010000 */
[----:B------:R2:W1:Y:S02]  /*09b0*/  SHFL.BFLY PT, R2, R39, 0x10, 0x1f ;  /* 0x0e001f0027027f89 */ /* 0x00046400000e0000 */
.L_x_951:
[----:B------:R-:W-:Y:S01]  /*09c0*/  BSSY B0, `(.L_x_947) ;  /* 0x0000057000007945 */ /* 0x000fe20003800000 */
[----:B------:R-:W-:Y:S05]  /*09d0*/  @!P1 BRA `(.L_x_948) ;  /* 0x0000055000009947 */ /* 0x000fea0003800000 */
[----:B---3--:R-:W-:Y:S01]  /*09e0*/  FADD.FTZ R41, R41, R36 ;  /* 0x0000002429297221 */ /* 0x008fe20000010000 */
[----:B0-----:R-:W-:Y:S01]  /*09f0*/  ISETP.NE.AND P0, PT, R60, RZ, PT ;  /* 0x000000ff3c00720c */ /* 0x001fe20003f05270 */
[----:B-1----:R-:W-:Y:S02]  /*0a00*/  FADD.FTZ R2, R2, R39 ;  /* 0x0000002702027221 */ /* 0x002fe40000010000 */
[----:B------:R-:W-:Y:S02]  /*0a10*/  FMUL.FTZ R41, R41, c[0x0][0x1e0] ;  /* 0x0000780029297a20 */ /* 0x000fe40000410000 */
[----:B------:R-:W-:-:S03]  /*0a20*/  FMUL.FTZ R59, R2, c[0x0][0x1e0] ;  /* 0x00007800023b7a20 */ /* 0x000fc60000410000 */
[----:B--2---:R-:W-:Y:S02]  /*0a30*/  FSEL R36, R41, RZ, !P0 ;  /* 0x000000ff29247208 */ /* 0x004fe40004000000 */
[----:B------:R-:W-:-:S03]  /*0a40*/  ISETP.NE.U32.AND P0, PT, RZ, c[0x0][0x218], PT ;  /* 0x00008600ff007a0c */ /* 0x000fc60003f05070 */
[-CC-:B------:R-:W-:Y:S01]  /*0a50*/  FFMA.FTZ R2, R44, R59.reuse, R36.reuse ;  /* 0x0000003b2c027223 */ /* 0x180fe20000010024 */
[----:B------:R-:W-:Y:S01]  /*0a60*/  ISETP.NE.AND.EX P2, PT, RZ, c[0x0][0x21c], PT, P0 ;  /* 0x00008700ff007a0c */ /* 0x000fe20003f45300 */
[-C--:B------:R-:W-:Y:S01]  /*0a70*/  FFMA.FTZ R41, R51, R59.reuse, R36 ;  /* 0x0000003b33297223 */ /* 0x080fe20000010024 */
[----:B------:R-:W-:Y:S01]  /*0a80*/  ISETP.NE.U32.AND P0, PT, RZ, c[0x0][0x258], PT ;  /* 0x00009600ff007a0c */ /* 0x000fe20003f05070 */
[----:B------:R-:W-:Y:S02]  /*0a90*/  FADD.FTZ R2, R47, -R2 ;  /* 0x800000022f027221 */ /* 0x000fe40000010000 */
[----:B------:R-:W-:Y:S01]  /*0aa0*/  FADD.FTZ R66, R52, -R41 ;  /* 0x8000002934427221 */ /* 0x000fe20000010000 */
[----:B------:R-:W-:Y:S01]  /*0ab0*/  ISETP.NE.AND.EX P0, PT, RZ, c[0x0][0x25c], PT, P0 ;  /* 0x00009700ff007a0c */ /* 0x000fe20003f05300 */
[----:B------:R-:W-:Y:S02]  /*0ac0*/  FFMA.FTZ R68, R54, R59, R36 ;  /* 0x0000003b36447223 */ /* 0x000fe40000010024 */
[----:B-----5:R-:W-:-:S02]  /*0ad0*/  FMUL.FTZ R65, R61, R2 ;  /* 0x000000023d417220 */ /* 0x020fc40000410000 */
[----:B------:R-:W-:Y:S02]  /*0ae0*/  FMUL.FTZ R67, R61, R66 ;  /* 0x000000423d437220 */ /* 0x000fe40000410000 */
[----:B------:R-:W-:Y:S01]  /*0af0*/  @P2 PRMT R2, RZ, 0x5410, R6 ;  /* 0x00005410ff022816 */ /* 0x000fe20000000006 */
[----:B------:R-:W-:Y:S02]  /*0b00*/  FADD.FTZ R69, R53, -R68 ;  /* 0x8000004435457221 */ /* 0x000fe40000010000 */
[----:B------:R-:W-:Y:S02]  /*0b10*/  FFMA.FTZ R39, R45, R59, R36 ;  /* 0x0000003b2d277223 */ /* 0x000fe40000010024 */
[----:B------:R-:W-:Y:S01]  /*0b20*/  @P2 FADD.FTZ R67, R67, R2 ;  /* 0x0000000243432221 */ /* 0x000fe20000010000 */
[----:B------:R-:W-:Y:S01]  /*0b30*/  @P2 PRMT R2, RZ, 0x7610, R6 ;  /* 0x00007610ff022816 */ /* 0x000fe20000000006 */
[----:B------:R-:W-:Y:S02]  /*0b40*/  FMUL.FTZ R69, R61, R69 ;  /* 0x000000453d457220 */ /* 0x000fe40000410000 */
[----:B------:R-:W-:-:S02]  /*0b50*/  FFMA.FTZ R37, R43, R59, R36 ;  /* 0x0000003b2b257223 */ /* 0x000fc40000010024 */
[----:B------:R-:W-:Y:S02]  /*0b60*/  FADD.FTZ R62, R50, -R39 ;  /* 0x80000027323e7221 */ /* 0x000fe40000010000 */
[-CC-:B------:R-:W-:Y:S02]  /*0b70*/  FFMA.FTZ R64, R48, R59.reuse, R36.reuse ;  /* 0x0000003b30407223 */ /* 0x180fe40000010024 */
[-CC-:B------:R-:W-:Y:S02]  /*0b80*/  FFMA.FTZ R3, R55, R59.reuse, R36.reuse ;  /* 0x0000003b37037223 */ /* 0x180fe40000010024 */
[----:B------:R-:W-:Y:S02]  /*0b90*/  FFMA.FTZ R59, R58, R59, R36 ;  /* 0x0000003b3a3b7223 */ /* 0x000fe40000010024 */
[----:B------:R-:W-:Y:S01]  /*0ba0*/  @P2 FADD.FTZ R69, R69, R2 ;  /* 0x0000000245452221 */ /* 0x000fe20000010000 */
[----:B------:R-:W-:Y:S01]  /*0bb0*/  @P2 PRMT R2, RZ, 0x5410, R5 ;  /* 0x00005410ff022816 */ /* 0x000fe20000000005 */
[----:B------:R-:W-:-:S02]  /*0bc0*/  FADD.FTZ R36, R46, -R37 ;  /* 0x800000252e247221 */ /* 0x000fc40000010000 */
[----:B------:R-:W-:Y:S01]  /*0bd0*/  FMUL.FTZ R37, R61, R62 ;  /* 0x0000003e3d257220 */ /* 0x000fe20000410000 */
[----:B------:R-:W-:Y:S01]  /*0be0*/  @P0 F2FP.BF16.PACK_AB R62, RZ, R69 ;  /* 0x00000045ff3e023e */ /* 0x000fe200000010ff */
[----:B------:R-:W-:Y:S02]  /*0bf0*/  FADD.FTZ R3, R56, -R3 ;  /* 0x8000000338037221 */ /* 0x000fe40000010000 */
[----:B------:R-:W-:Y:S02]  /*0c00*/  FADD.FTZ R64, R49, -R64 ;  /* 0x8000004031407221 */ /* 0x000fe40000010000 */
[----:B------:R-:W-:Y:S01]  /*0c10*/  @P2 FADD.FTZ R37, R37, R2 ;  /* 0x0000000225252221 */ /* 0x000fe20000010000 */
[----:B------:R-:W-:Y:S01]  /*0c20*/  @P2 PRMT R2, RZ, 0x7610, R4 ;  /* 0x00007610ff022816 */ /* 0x000fe20000000004 */
[C---:B------:R-:W-:Y:S01]  /*0c30*/  FMUL.FTZ R39, R61.reuse, R3 ;  /* 0x000000033d277220 */ /* 0x040fe20000410000 */
[----:B------:R-:W-:Y:S01]  /*0c40*/  @P2 PRMT R3, RZ, 0x7610, R5 ;  /* 0x00007610ff032816 */ /* 0x000fe20000000005 */
[----:B------:R-:W-:Y:S01]  /*0c50*/  FMUL.FTZ R68, R61, R64 ;  /* 0x000000403d447220 */ /* 0x000fe20000410000 */
[----:B------:R-:W-:Y:S01]  /*0c60*/  @P0 F2FP.BF16.PACK_AB R64, RZ, R37 ;  /* 0x00000025ff40023e */ /* 0x000fe200000010ff */
[----:B------:R-:W-:Y:S01]  /*0c70*/  @P2 FADD.FTZ R65, R65, R2 ;  /* 0x0000000241412221 */ /* 0x000fe20000010000 */
[----:B------:R-:W-:Y:S01]  /*0c80*/  @P2 PRMT R2, RZ, 0x5410, R7 ;  /* 0x00005410ff022816 */ /* 0x000fe20000000007 */
[----:B------:R-:W-:Y:S01]  /*0c90*/  @P2 FADD.FTZ R68, R68, R3 ;  /* 0x0000000344442221 */ /* 0x000fe20000010000 */
[----:B------:R-:W-:Y:S01]  /*0ca0*/  @P2 PRMT R3, RZ, 0x5410, R4 ;  /* 0x00005410ff032816 */ /* 0x000fe20000000004 */
[----:B------:R-:W-:Y:S01]  /*0cb0*/  FADD.FTZ R59, R57, -R59 ;  /* 0x8000003b393b7221 */ /* 0x000fe20000010000 */
[----:B------:R-:W-:Y:S01]  /*0cc0*/  @P0 PRMT R33, R64, 0x7610, R33 ;  /* 0x0000761040210816 */ /* 0x000fe20000000021 */
        /* <DEDUP_REMOVED lines=9> */
[----:B------:R-:W-:Y:S01]  /*0d60*/  ISETP.NE.U32.AND P2, PT, RZ, c[0x0][0x258], PT ;  /* 0x00009600ff007a0c */ /* 0x000fe20003f45070 */
[----:B------:R-:W-:Y:S01]  /*0d70*/  FMUL.FTZ R65, R65, R38 ;  /* 0x0000002641417220 */ /* 0x000fe20000410000 */
[----:B------:R-:W-:Y:S01]  /*0d80*/  @P0 F2FP.BF16.PACK_AB R3, RZ, R36 ;  /* 0x00000024ff03023e */ /* 0x000fe200000010ff */
[-C--:B------:R-:W-:Y:S01]  /*0d90*/  FMUL.FTZ R36, R36, R38.reuse ;  /* 0x0000002624247220 */ /* 0x080fe20000410000 */
[----:B------:R-:W-:Y:S01]  /*0da0*/  ISETP.NE.AND.EX P2, PT, RZ, c[0x0][0x25c], PT, P2 ;  /* 0x00009700ff007a0c */ /* 0x000fe20003f45320 */
[-C--:B------:R-:W-:Y:S01]  /*0db0*/  FMUL.FTZ R66, R61, R38.reuse ;  /* 0x000000263d427220 */ /* 0x080fe20000410000 */
[----:B------:R-:W-:Y:S01]  /*0dc0*/  @P0 F2FP.BF16.PACK_AB R2, RZ, R67 ;  /* 0x00000043ff02023e */ /* 0x000fe200000010ff */
[----:B------:R-:W-:Y:S01]  /*0dd0*/  FMUL.FTZ R67, R67, R38 ;  /* 0x0000002643437220 */ /* 0x000fe20000410000 */
[----:B------:R-:W-:Y:S01]  /*0de0*/  F2FP.BF16.PACK_AB R36, R65, R36 ;  /* 0x000000244124723e */ /* 0x000fe200000010ff */
[----:B------:R-:W-:Y:S01]  /*0df0*/  HFMA2.MMA R65, -RZ, RZ, 0, 9.5367431640625e-07 ;  /* 0x00000010ff417435 */ /* 0x000fe200000001ff */
[-C--:B------:R-:W-:Y:S01]  /*0e00*/  FMUL.FTZ R69, R69, R38.reuse ;  /* 0x0000002645457220 */ /* 0x080fe20000410000 */
[----:B------:R-:W-:Y:S01]  /*0e10*/  @P0 F2FP.BF16.PACK_AB R61, RZ, R61 ;  /* 0x0000003dff3d023e */ /* 0x000fe200000010ff */
[-C--:B------:R-:W-:Y:S01]  /*0e20*/  FMUL.FTZ R37, R37, R38.reuse ;  /* 0x0000002625257220 */ /* 0x080fe20000410000 */
[----:B------:R-:W-:Y:S01]  /*0e30*/  @P0 PRMT R34, R2, 0x7610, R34 ;  /* 0x0000761002220816 */ /* 0x000fe20000000022 */
[-C--:B------:R-:W-:Y:S01]  /*0e40*/  FMUL.FTZ R68, R68, R38.reuse ;  /* 0x0000002644447220 */ /* 0x080fe20000410000 */
[----:B------:R-:W-:Y:S01]  /*0e50*/  @P0 PRMT R32, R3, 0x7610, R32 ;  /* 0x0000761003200816 */ /* 0x000fe20000000020 */
[----:B------:R-:W-:Y:S01]  /*0e60*/  FMUL.FTZ R39, R39, R38 ;  /* 0x0000002627277220 */ /* 0x000fe20000410000 */
[----:B------:R-:W-:-:S02]  /*0e70*/  @P0 PRMT R35, R63, 0x7610, R35 ;  /* 0x000076103f230816 */ /* 0x000fc40000000023 */
[----:B------:R-:W-:Y:S01]  /*0e80*/  @P0 PRMT R34, R34, 0x5410, R62 ;  /* 0x0000541022220816 */ /* 0x000fe2000000003e */
[-C--:B------:R-:W-:Y:S01]  /*0e90*/  @P2 IMAD.WIDE.U32 R2, R40, R65.reuse, c[0x0][0x258] ;  /* 0x0000960028022625 */ /* 0x080fe200078e0041 */
[----:B------:R-:W-:Y:S02]  /*0ea0*/  @P0 PRMT R33, R33, 0x5410, R41 ;  /* 0x0000541021210816 */ /* 0x000fe40000000029 */
[----:B------:R-:W-:Y:S01]  /*0eb0*/  @P0 PRMT R32, R32, 0x5410, R59 ;  /* 0x0000541020200816 */ /* 0x000fe2000000003b */
[----:B------:R-:W-:Y:S01]  /*0ec0*/  IMAD.WIDE.U32 R40, R40, R65, c[0x0][0x248] ;  /* 0x0000920028287625 */ /* 0x000fe200078e0041 */
[----:B------:R-:W-:Y:S02]  /*0ed0*/  @P0 PRMT R35, R35, 0x5410, R61 ;  /* 0x0000541023230816 */ /* 0x000fe4000000003d */
[----:B------:R-:W-:Y:S02]  /*0ee0*/  F2FP.BF16.PACK_AB R38, R69, R67 ;  /* 0x000000434526723e */ /* 0x000fe400000010ff */
[----:B------:R-:W-:Y:S01]  /*0ef0*/  F2FP.BF16.PACK_AB R37, R68, R37 ;  /* 0x000000254425723e */ /* 0x000fe200000010ff */
[----:B------:R0:W-:Y:S01]  /*0f00*/  @P2 STG.E.128 [R2.64], R32 ;  /* 0x0000002002002986 */ /* 0x0001e2000c101d04 */
[----:B------:R-:W-:-:S05]  /*0f10*/  F2FP.BF16.PACK_AB R39, R66, R39 ;  /* 0x000000274227723e */ /* 0x000fca00000010ff */
[----:B------:R0:W-:Y:S02]  /*0f20*/  STG.E.128 [R40.64], R36 ;  /* 0x0000002428007986 */ /* 0x0001e4000c101d04 */
.L_x_948:
[----:B------:R-:W-:Y:S05]  /*0f30*/  BSYNC B0 ;  /* 0x0000000000007941 */ /* 0x000fea0003800000 */
.L_x_947:
[----:B0-----:R-:W-:-:S05]  /*0f40*/  IMAD.MOV.U32 R3, RZ, RZ, c[0x0][0x160] ;  /* 0x00005800ff037624 */ /* 0x001fca00078e00ff */
[----:B------:R-:W-:-:S04]  /*0f50*/  LEA R42, R3, R42, 0x2 ;  /* 0x0000002a032a7211 */ /* 0x000fc800078e10ff */
[----:B------:R-:W-:-:S13]  /*0f60*/  ISETP.GE.AND P0, PT, R42, c[0x0][0x164], PT ;  /* 0x000059002a007a0c */ /* 0x000fda0003f06270 */
[----:B-123-5:R-:W-:Y:S05]  /*0f70*/  @!P0 BRA `(.L_x_949) ;  /* 0xfffff25000008947 */ /* 0x02efea000383ffff */
.L_x_942:
        /* <DEDUP_REMOVED lines=33> */
[C---:B------:R-:W-:Y:S01]  /*1190*/  IMAD.SHL.U32 R4, R9.reuse, 0x4, RZ ;  /* 0x0000000409047824 */ /* 0x040fe200078e00ff */
[----:B------:R-:W-:Y:S01]  /*11a0*/  IADD3.X R8, RZ, RZ, RZ, P2, !PT ;  /* 0x000000ffff087210 */ /* 0x000fe200017fe4ff */
        /* <DEDUP_REMOVED lines=33> */
[----:B-1----:R-:W-:Y:S02]  /*13c0*/  MOV R4, R7 ;  /* 0x0000000700047202 */ /* 0x002fe40000000f00 */
[----:B------:R-:W-:Y:S01]  /*13d0*/  MOV R5, R8 ;  /* 0x0000000800057202 */ /* 0x000fe20000000f00 */
[----:B------:R-:W-:Y:S06]  /*13e0*/  @!P0 EXIT ;  /* 0x000000000000894d */ /* 0x000fec0003800000 */
[----:B------:R-:W-:Y:S04]  /*13f0*/  STG.E [R2.64], R17 ;  /* 0x0000001102007986 */ /* 0x000fe8000c101904 */
[----:B------:R-:W-:Y:S01]  /*1400*/  STG.E [R4.64], R27 ;  /* 0x0000001b04007986 */ /* 0x000fe2000c101904 */
[----:B------:R-:W-:Y:S05]  /*1410*/  EXIT ;  /* 0x000000000000794d */ /* 0x000fea0003800000 */
.L_x_945:
[----:B------:R-:W-:Y:S01]  /*1420*/  HFMA2.MMA R37, -RZ, RZ, 0, 1.847743988037109375e-06 ;  /* 0x0000001fff257435 */ /* 0x000fe200000001ff */
[----:B------:R-:W-:Y:S01]  /*1430*/  MOV R64, R39 ;  /* 0x0000002700407202 */ /* 0x000fe20000000f00 */
[----:B------:R-:W-:Y:S01]  /*1440*/  IMAD.MOV.U32 R59, RZ, RZ, 0x1 ;  /* 0x00000001ff3b7424 */ /* 0x000fe200078e00ff */
[----:B------:R-:W-:-:S02]  /*1450*/  MOV R62, 0xffffffff ;  /* 0xffffffff003e7802 */ /* 0x000fc40000000f00 */
[----:B------:R-:W-:Y:S02]  /*1460*/  MOV R2, 0x1480 ;  /* 0x0000148000027802 */ /* 0x000fe40000000f00 */
[----:B0----5:R-:W-:Y:S05]  /*1470*/  CALL.REL.NOINC `($__internal_40_$__cuda_sm70_shflsync_bfly_p) ;  /* 0x0000046000007944 */ /* 0x021fea0003c00000 */
[----:B-1----:R-:W-:Y:S01]  /*1480*/  MOV R36, R62 ;  /* 0x0000003e00247202 */ /* 0x002fe20000000f00 */
[----:B0-----:R-:W-:Y:S05]  /*1490*/  BRA `(.L_x_950) ;  /* 0xfffff40000007947 */ /* 0x001fea000383ffff */
.L_x_946:
[----:B------:R-:W-:Y:S01]  /*14a0*/  HFMA2.MMA R59, -RZ, RZ, 0, 5.9604644775390625e-08 ;  /* 0x00000001ff3b7435 */ /* 0x000fe200000001ff */
[----:B------:R-:W-:Y:S01]  /*14b0*/  IMAD.MOV.U32 R64, RZ, RZ, R41 ;  /* 0x000000ffff407224 */ /* 0x000fe200078e0029 */
[----:B------:R-:W-:Y:S02]  /*14c0*/  MOV R37, 0x1f ;  /* 0x0000001f00257802 */ /* 0x000fe40000000f00 */
[----:B------:R-:W-:Y:S02]  /*14d0*/  MOV R62, 0xffffffff ;  /* 0xffffffff003e7802 */ /* 0x000fe40000000f00 */
[----:B------:R-:W-:Y:S02]  /*14e0*/  MOV R2, 0x1500 ;  /* 0x0000150000027802 */ /* 0x000fe40000000f00 */
[----:B012--5:R-:W-:Y:S05]  /*14f0*/  CALL.REL.NOINC `($__internal_40_$__cuda_sm70_shflsync_bfly_p) ;  /* 0x000003e000007944 */ /* 0x027fea0003c00000 */
[----:B------:R-:W-:Y:S01]  /*1500*/  FADD.FTZ R39, R36, R39 ;  /* 0x0000002724277221 */ /* 0x000fe20000010000 */
[----:B0-----:R-:W-:Y:S01]  /*1510*/  HFMA2.MMA R37, -RZ, RZ, 0, 1.847743988037109375e-06 ;  /* 0x0000001fff257435 */ /* 0x001fe200000001ff */
[----:B-1----:R-:W-:Y:S01]  /*1520*/  FADD.FTZ R41, R41, R62 ;  /* 0x0000003e29297221 */ /* 0x002fe20000010000 */
[----:B------:R-:W-:Y:S01]  /*1530*/  MOV R62, 0xffffffff ;  /* 0xffffffff003e7802 */ /* 0x000fe20000000f00 */
[----:B------:R-:W-:Y:S01]  /*1540*/  IMAD.MOV.U32 R59, RZ, RZ, 0x2 ;  /* 0x00000002ff3b7424 */ /* 0x000fe200078e00ff */
[----:B------:R-:W-:-:S02]  /*1550*/  MOV R64, R39 ;  /* 0x0000002700407202 */ /* 0x000fc40000000f00 */
[----:B------:R-:W-:Y:S02]  /*1560*/  MOV R2, 0x1580 ;  /* 0x0000158000027802 */ /* 0x000fe40000000f00 */
[----:B------:R-:W-:Y:S05]  /*1570*/  CALL.REL.NOINC `($__internal_40_$__cuda_sm70_shflsync_bfly_p) ;  /* 0x0000036000007944 */ /* 0x000fea0003c00000 */
[----:B0-----:R-:W-:Y:S01]  /*1580*/  HFMA2.MMA R59, -RZ, RZ, 0, 1.1920928955078125e-07 ;  /* 0x00000002ff3b7435 */ /* 0x001fe200000001ff */
[----:B-1----:R-:W-:Y:S01]  /*1590*/  IMAD.MOV.U32 R36, RZ, RZ, R62 ;  /* 0x000000ffff247224 */ /* 0x002fe200078e003e */
[----:B------:R-:W-:Y:S01]  /*15a0*/  MOV R64, R41 ;  /* 0x0000002900407202 */ /* 0x000fe20000000f00 */
[----:B------:R-:W-:Y:S01]  /*15b0*/  IMAD.MOV.U32 R62, RZ, RZ, -0x1 ;  /* 0xffffffffff3e7424 */ /* 0x000fe200078e00ff */
[----:B------:R-:W-:Y:S02]  /*15c0*/  MOV R37, 0x1f ;  /* 0x0000001f00257802 */ /* 0x000fe40000000f00 */
[----:B------:R-:W-:Y:S02]  /*15d0*/  MOV R2, 0x15f0 ;  /* 0x000015f000027802 */ /* 0x000fe40000000f00 */
[----:B------:R-:W-:Y:S05]  /*15e0*/  CALL.REL.NOINC `($__internal_40_$__cuda_sm70_shflsync_bfly_p) ;  /* 0x000002f000007944 */ /* 0x000fea0003c00000 */
[----:B------:R-:W-:Y:S01]  /*15f0*/  FADD.FTZ R39, R36, R39 ;  /* 0x0000002724277221 */ /* 0x000fe20000010000 */
[----:B0-----:R-:W-:Y:S01]  /*1600*/  HFMA2.MMA R59, -RZ, RZ, 0, 2.384185791015625e-07 ;  /* 0x00000004ff3b7435 */ /* 0x001fe200000001ff */
[----:B-1----:R-:W-:Y:S01]  /*1610*/  FADD.FTZ R41, R41, R62 ;  /* 0x0000003e29297221 */ /* 0x002fe20000010000 */
[----:B------:R-:W-:Y:S02]  /*1620*/  MOV R37, 0x1f ;  /* 0x0000001f00257802 */ /* 0x000fe40000000f00 */
[----:B------:R-:W-:-:S02]  /*1630*/  MOV R62, 0xffffffff ;  /* 0xffffffff003e7802 */ /* 0x000fc40000000f00 */
[----:B------:R-:W-:Y:S02]  /*1640*/  MOV R64, R39 ;  /* 0x0000002700407202 */ /* 0x000fe40000000f00 */
[----:B------:R-:W-:Y:S02]  /*1650*/  MOV R2, 0x1670 ;  /* 0x0000167000027802 */ /* 0x000fe40000000f00 */
[----:B------:R-:W-:Y:S05]  /*1660*/  CALL.REL.NOINC `($__internal_40_$__cuda_sm70_shflsync_bfly_p) ;  /* 0x0000027000007944 */ /* 0x000fea0003c00000 */
[----:B0-----:R-:W-:Y:S01]  /*1670*/  HFMA2.MMA R59, -RZ, RZ, 0, 2.384185791015625e-07 ;  /* 0x00000004ff3b7435 */ /* 0x001fe200000001ff */
[----:B-1----:R-:W-:Y:S01]  /*1680*/  IMAD.MOV.U32 R36, RZ, RZ, R62 ;  /* 0x000000ffff247224 */ /* 0x002fe200078e003e */
[----:B------:R-:W-:Y:S02]  /*1690*/  MOV R64, R41 ;  /* 0x0000002900407202 */ /* 0x000fe40000000f00 */
[----:B------:R-:W-:Y:S02]  /*16a0*/  MOV R37, 0x1f ;  /* 0x0000001f00257802 */ /* 0x000fe40000000f00 */
[----:B------:R-:W-:Y:S02]  /*16b0*/  MOV R62, 0xffffffff ;  /* 0xffffffff003e7802 */ /* 0x000fe40000000f00 */
[----:B------:R-:W-:-:S02]  /*16c0*/  MOV R2, 0x16e0 ;  /* 0x000016e000027802 */ /* 0x000fc40000000f00 */
[----:B------:R-:W-:Y:S05]  /*16d0*/  CALL.REL.NOINC `($__internal_40_$__cuda_sm70_shflsync_bfly_p) ;  /* 0x0000020000007944 */ /* 0x000fea0003c00000 */
        /* <DEDUP_REMOVED lines=8> */
[----:B0-----:R-:W-:Y:S01]  /*1760*/  HFMA2.MMA R59, -RZ, RZ, 0, 4.76837158203125e-07 ;  /* 0x00000008ff3b7435 */ /* 0x001fe200000001ff */
[----:B-1----:R-:W-:Y:S01]  /*1770*/  MOV R36, R62 ;  /* 0x0000003e00247202 */ /* 0x002fe20000000f00 */
[----:B------:R-:W-:Y:S01]  /*1780*/  IMAD.MOV.U32 R64, RZ, RZ, R41 ;  /* 0x000000ffff407224 */ /* 0x000fe200078e0029 */
[----:B------:R-:W-:Y:S02]  /*1790*/  MOV R37, 0x1f ;  /* 0x0000001f00257802 */ /* 0x000fe40000000f00 */
[----:B------:R-:W-:Y:S02]  /*17a0*/  MOV R62, 0xffffffff ;  /* 0xffffffff003e7802 */ /* 0x000fe40000000f00 */
[----:B------:R-:W-:Y:S02]  /*17b0*/  MOV R2, 0x17d0 ;  /* 0x000017d000027802 */ /* 0x000fe40000000f00 */
[----:B------:R-:W-:Y:S05]  /*17c0*/  CALL.REL.NOINC `($__internal_40_$__cuda_sm70_shflsync_bfly_p) ;  /* 0x0000011000007944 */ /* 0x000fea0003c00000 */
[----:B------:R-:W-:Y:S01]  /*17d0*/  FADD.FTZ R36, R36, R39 ;  /* 0x0000002724247221 */ /* 0x000fe20000010000 */
[----:B0-----:R-:W-:Y:S01]  /*17e0*/  HFMA2.MMA R59, -RZ, RZ, 0, 9.5367431640625e-07 ;  /* 0x00000010ff3b7435 */ /* 0x001fe200000001ff */
[----:B-1----:R-:W-:Y:S01]  /*17f0*/  FADD.FTZ R39, R41, R62 ;  /* 0x0000003e29277221 */ /* 0x002fe20000010000 */
[----:B------:R-:W-:Y:S01]  /*1800*/  MOV R62, 0xffffffff ;  /* 0xffffffff003e7802 */ /* 0x000fe20000000f00 */
[----:B------:R-:W-:Y:S01]  /*1810*/  IMAD.MOV.U32 R37, RZ, RZ, 0x1f ;  /* 0x0000001fff257424 */ /* 0x000fe200078e00ff */
[----:B------:R-:W-:-:S02]  /*1820*/  MOV R64, R36 ;  /* 0x0000002400407202 */ /* 0x000fc40000000f00 */
[----:B------:R-:W-:Y:S02]  /*1830*/  MOV R2, 0x1850 ;  /* 0x0000185000027802 */ /* 0x000fe40000000f00 */
[----:B------:R-:W-:Y:S05]  /*1840*/  CALL.REL.NOINC `($__internal_40_$__cuda_sm70_shflsync_bfly_p) ;  /* 0x0000009000007944 */ /* 0x000fea0003c00000 */
[----:B0-----:R-:W-:Y:S01]  /*1850*/  HFMA2.MMA R37, -RZ, RZ, 0, 1.847743988037109375e-06 ;  /* 0x0000001fff257435 */ /* 0x001fe200000001ff */
[----:B-1----:R-:W-:Y:S01]  /*1860*/  MOV R41, R62 ;  /* 0x0000003e00297202 */ /* 0x002fe20000000f00 */
[----:B------:R-:W-:Y:S01]  /*1870*/  IMAD.MOV.U32 R59, RZ, RZ, 0x10 ;  /* 0x00000010ff3b7424 */ /* 0x000fe200078e00ff */
[----:B------:R-:W-:Y:S02]  /*1880*/  MOV R64, R39 ;  /* 0x0000002700407202 */ /* 0x000fe40000000f00 */
[----:B------:R-:W-:Y:S02]  /*1890*/  MOV R62, 0xffffffff ;  /* 0xffffffff003e7802 */ /* 0x000fe40000000f00 */
[----:B------:R-:W-:Y:S02]  /*18a0*/  MOV R2, 0x18c0 ;  /* 0x000018c000027802 */ /* 0x000fe40000000f00 */
[----:B------:R-:W-:Y:S05]  /*18b0*/  CALL.REL.NOINC `($__internal_40_$__cuda_sm70_shflsync_bfly_p) ;  /* 0x0000002000007944 */ /* 0x000fea0003c00000 */
[----:B-1----:R-:W-:Y:S01]  /*18c0*/  MOV R2, R62 ;  /* 0x0000003e00027202 */ /* 0x002fe20000000f00 */
[----:B0-----:R-:W-:Y:S05]  /*18d0*/  BRA `(.L_x_951) ;  /* 0xfffff0e000007947 */ /* 0x001fea000383ffff */
        .weak           $__internal_40_$__cuda_sm70_shflsync_bfly_p
        .type           $__internal_40_$__cuda_sm70_shflsync_bfly_p,@function
        .size           $__internal_40_$__cuda_sm70_shflsync_bfly_p,(.L_x_4420 - $__internal_40_$__cuda_sm70_shflsync_bfly_p)
$__internal_40_$__cuda_sm70_shflsync_bfly_p:
[----:B------:R-:W-:Y:S01]  /*18e0*/  HFMA2.MMA R3, -RZ, RZ, 0, 0 ;  /* 0x00000000ff037435 */ /* 0x000fe200000001ff */
[----:B------:R-:W-:Y:S04]  /*18f0*/  WARPSYNC R62 ;  /* 0x0000003e00007348 */ /* 0x000fe80003800000 */
[----:B------:R0:W1:Y:S01]  /*1900*/  SHFL.BFLY PT, R62, R64, R59, R37 ;  /* 0x0c00003b403e7389 */ /* 0x00006200000e0025 */
[----:B------:R-:W-:Y:S05]  /*1910*/  RET.REL.NODEC R2 `(_ZN10layer_norm13ln_bwd_kernelINS_13Kernel_traitsIf13__nv_bfloat16S2_S2_fjLj256ELj1ELj4ELj1ELj16ENS_18Kernel_traits_baseILj256EfS2_S2_S2_fjLj128EEEEELb0ELb0ELb0ELb0EEEvNS_9BwdParamsE) ;  /* 0xffffe6e002007950 */ /* 0x000fea0003c3ffff */
.L_x_952:
        /* <DEDUP_REMOVED lines=14> */
.L_x_4420:


//--------------------- .text._ZN10layer_norm13ln_bwd_kernelINS_13Kernel_traitsIf13__nv_bfloat16S2_S2_fjLj256ELj1ELj4ELj1ELj16ENS_18Kernel_traits_baseILj256EfS2_S2_S2_fjLj128EEEEELb0ELb0ELb0ELb1EEEvNS_9BwdParamsE --------------------------
	.section	.text._ZN10layer_norm13ln_bwd_kernelINS_13Kernel_traitsIf13__nv_bfloat16S2_S2_fjLj256ELj1ELj4ELj1ELj16ENS_18Kernel_traits_baseILj256EfS2_S2_S2_fjLj128EEEEELb0ELb0ELb0ELb1EEEvNS_9BwdParamsE,"ax",@progbits
	.sectioninfo	@"SHI_REGISTERS=68"
	.align	128
        .global         _ZN10layer_norm13ln_bwd_kernelINS_13Kernel_traitsIf13__nv_bfloat16S2_S2_fjLj256ELj1ELj4ELj1ELj16ENS_18Kernel_traits_baseILj256EfS2_S2_S2_fjLj128EEEEELb0ELb0ELb0ELb1EEEvNS_9BwdParamsE
        .type           _ZN10layer_norm13ln_bwd_kernelINS_13Kernel_traitsIf13__nv_bfloat16S2_S2_fjLj256ELj1ELj4ELj1ELj16ENS_18Kernel_traits_baseILj256EfS2_S2_S2_fjLj128EEEEELb0ELb0ELb0ELb1EEEvNS_9BwdParamsE,@function
        .size           _ZN10layer_norm13ln_bwd_kernelINS_13Kernel_traitsIf13__nv_bfloat16S2_S2_fjLj256ELj1ELj4ELj1ELj16ENS_18Kernel_traits_baseILj256EfS2_S2_S2_fjLj128EEEEELb0ELb0ELb0ELb1EEEvNS_9BwdParamsE,(.L_x_4421 - _ZN10layer_norm13ln_bwd_kernelINS_13Kernel_traitsIf13__nv_bfloat16S2_S2_fjLj256ELj1ELj4ELj1ELj16ENS_18Kernel_traits_baseILj256EfS2_S2_S2_fjLj128EEEEELb0ELb0ELb0ELb1EEEvNS_9BwdParamsE)
        .other          _ZN10layer_norm13ln_bwd_kernelINS_13Kernel_traitsIf13__nv_bfloat16S2_S2_fjLj256ELj1ELj4ELj1ELj16ENS_18Kernel_traits_baseILj256EfS2_S2_S2_fjLj128EEEEELb0ELb0ELb0ELb1EEEvNS_9BwdParamsE,@"STO_CUDA_ENTRY STV_DEFAULT"
_ZN10layer_norm13ln_bwd_kernelINS_13Kernel_traitsIf13__nv_bfloat16S2_S2_fjLj256ELj1ELj4ELj1ELj16ENS_18Kernel_traits_baseILj256EfS2_S2_S2_fjLj128EEEEELb0ELb0ELb0ELb1EEEvNS_9BwdParamsE:
.text._ZN10layer_norm13ln_bwd_kernelINS_13Kernel_traitsIf13__nv_bfloat16S2_S2_fjLj256ELj1ELj4ELj1ELj16ENS_18Kernel_traits_baseILj256EfS2_S2_S2_fjLj128EEEEELb0ELb0ELb0ELb1EEEvNS_9BwdParamsE:
[----:B------:R-:W-:Y:S02]  /*0000*/  MOV R1, c[0x0][0x28] ;  /* 0x00000a0000017a02 */ /* 0x000fe40000000f00 */
[----:B------:R-:W0:Y:S01]  /*0010*/  S2R R37, SR_TID.X ;  /* 0x0000000000257919 */ /* 0x000e220000002100 */
[----:B------:R-:W-:-:S03]  /*0020*/  ULDC.64 UR4, c[0x0][0x118] ;  /* 0x0000460000047ab9 */ /* 0x000fc60000000a00 */
[----:B------:R-:W1:Y:S01]  /*0030*/  S2R R0, SR_CTAID.X ;  /* 0x0000000000007919 */ /* 0x000e620000002500 */
[----:B0-----:R-:W-:Y:S02]  /*0040*/  SHF.R.U32.HI R51, RZ, 0x5, R37 ;  /* 0x00000005ff337819 */ /* 0x001fe40000011625 */
[----:B------:R-:W-:Y:S02]  /*0050*/  LOP3.LUT R50, R37, 0x1f, RZ, 0xc0, !PT ;  /* 0x0000001f25327812 */ /* 0x000fe400078ec0ff */
        /* <DEDUP_REMOVED lines=12> */
.L_x_953:
[----:B------:R-:W-:-:S10]  /*0120*/  HFMA2.MMA R3, -RZ, RZ, 0, 1.9073486328125e-06 ;  /* 0x00000020ff037435 */ /* 0x000fd400000001ff */
[----:B------:R-:W-:-:S05]  /*0130*/  IMAD.WIDE.U32 R2, R50, R3, c[0x0][0x1b0] ;  /* 0x00006c0032027625 */ /* 0x000fca00078e0003 */
[----:B------:R0:W5:Y:S04]  /*0140*/  LDG.E.128 R8, [R2.64] ;  /* 0x0000000402087981 */ /* 0x000168000c1e1d00 */
[----:B------:R0:W5:Y:S01]  /*0150*/  LDG.E.128 R4, [R2.64+0x10] ;  /* 0x0000100402047981 */ /* 0x000162000c1e1d00 */
[----:B------:R-:W1:Y:S01]  /*0160*/  LDC.U8 R49, c[0x0][0x1f0] ;  /* 0x00007c00ff317b82 */ /* 0x000e620000000000 */
        /* <DEDUP_REMOVED lines=9> */
[----:B0-----:R-:W-:-:S02]  /*0200*/  MOV R0, RZ ;  /* 0x000000ff00007202 */ /* 0x001fc40000000f00 */
.L_x_957:
[----:B------:R-:W-:Y:S02]  /*0210*/  IMAD R2, R51, c[0x0][0x168], RZ ;  /* 0x00005a0033027a24 */ /* 0x000fe400078e02ff */
[----:B------:R-:W-:-:S03]  /*0220*/  IMAD.MOV.U32 R46, RZ, RZ, 0x4 ;  /* 0x00000004ff2e7424 */ /* 0x000fc600078e00ff */
[----:B------:R-:W-:-:S04]  /*0230*/  SHF.R.S32.HI R3, RZ, 0x1f, R2 ;  /* 0x0000001fff037819 */ /* 0x000fc80000011402 */
[----:B------:R-:W-:-:S04]  /*0240*/  LEA.HI R3, R3, R2, RZ, 0x3 ;  /* 0x0000000203037211 */ /* 0x000fc800078f18ff */
[----:B------:R-:W-:Y:S01]  /*0250*/  LEA.HI.SX32 R29, R3, R50, 0x1d ;  /* 0x00000032031d7211 */ /* 0x000fe200078feaff */
[----:B------:R-:W-:-:S03]  /*0260*/  IMAD.WIDE R2, R51, R46, c[0x0][0x1a0] ;  /* 0x0000680033027625 */ /* 0x000fc600078e022e */
[----:B------:R-:W-:Y:S02]  /*0270*/  SHF.L.U32 R45, R29, 0x4, RZ ;  /* 0x000000041d2d7819 */ /* 0x000fe400000006ff */
[----:B------:R-:W-:Y:S01]  /*0280*/  SHF.R.U32.HI R52, RZ, 0x1c, R29 ;  /* 0x0000001cff347819 */ /* 0x000fe2000001161d */
[----:B------:R0:W2:Y:S01]  /*0290*/  LDG.E R53, [R2.64] ;  /* 0x0000000402357981 */ /* 0x0000a2000c1e1900 */
        /* <DEDUP_REMOVED lines=10> */
[----:B------:R-:W-:-:S11]  /*0340*/  SHF.R.S32.HI R28, RZ, 0x1f, R51 ;  /* 0x0000001fff1c7819 */ /* 0x000fd60000011433 */
[----:B0-----:R-:W-:-:S04]  /*0350*/  @P1 LEA R2, P2, R51, c[0x0][0x1c0], 0x1 ;  /* 0x0000700033021a11 */ /* 0x001fc800078408ff */
[----:B------:R-:W-:-:S05]  /*0360*/  @P1 LEA.HI.X R3, R51, c[0x0][0x1c4], R28, 0x1, P2 ;  /* 0x0000710033031a11 */ /* 0x000fca00010f0c1c */
[----:B------:R0:W4:Y:S01]  /*0370*/  @P1 LDG.E.U16 R2, [R2.64] ;  /* 0x0000000402021981 */ /* 0x000122000c1e1500 */
[----:B------:R-:W-:-:S04]  /*0380*/  ISETP.NE.U32.AND P0, PT, RZ, c[0x0][0x218], PT ;  /* 0x00008600ff007a0c */ /* 0x000fc80003f05070 */
[----:B------:R-:W-:-:S13]  /*0390*/  ISETP.NE.AND.EX P0, PT, RZ, c[0x0][0x21c], PT, P0 ;  /* 0x00008700ff007a0c */ /* 0x000fda0003f05300 */
[----:B------:R-:W-:-:S04]  /*03a0*/  @P0 LEA R28, P2, R29, c[0x0][0x218], 0x4 ;  /* 0x000086001d1c0a11 */ /* 0x000fc800078420ff */
[----:B------:R-:W-:Y:S02]  /*03b0*/  @P0 LEA.HI.X R29, R29, c[0x0][0x21c], RZ, 0x4, P2 ;  /* 0x000087001d1d0a11 */ /* 0x000fe400010f24ff */
[----:B-1----:R-:W-:-:S03]  /*03c0*/  ISETP.NE.AND P2, PT, R49, RZ, PT ;  /* 0x000000ff3100720c */ /* 0x002fc60003f45270 */
[----:B-----5:R3:W5:Y:S01]  /*03d0*/  @P0 LDG.E.128 R12, [R28.64] ;  /* 0x000000041c0c0981 */ /* 0x020762000c1e1d00 */
[----:B------:R-:W-:Y:S02]  /*03e0*/  MOV R55, 0x3f800000 ;  /* 0x3f80000000377802 */ /* 0x000fe40000000f00 */
[----:B--2---:R-:W-:Y:S02]  /*03f0*/  FSEL R53, R53, RZ, !P2 ;  /* 0x000000ff35357208 */ /* 0x004fe40005000000 */
[----:B---3--:R-:W-:Y:S02]  /*0400*/  PRMT R28, RZ, 0x5410, R20 ;  /* 0x00005410ff1c7816 */ /* 0x008fe40000000014 */
[----:B------:R-:W-:Y:S02]  /*0410*/  PRMT R58, RZ, 0x5410, R22 ;  /* 0x00005410ff3a7816 */ /* 0x000fe40000000016 */
[----:B------:R-:W-:Y:S02]  /*0420*/  PRMT R20, RZ, 0x7610, R20 ;  /* 0x00007610ff147816 */ /* 0x000fe40000000014 */
[----:B------:R-:W-:-:S02]  /*0430*/  PRMT R54, RZ, 0x5410, R21 ;  /* 0x00005410ff367816 */ /* 0x000fc40000000015 */
[----:B------:R-:W-:Y:S02]  /*0440*/  PRMT R56, RZ, 0x7610, R21 ;  /* 0x00007610ff387816 */ /* 0x000fe40000000015 */
[----:B------:R-:W-:Y:S02]  /*0450*/  PRMT R22, RZ, 0x7610, R22 ;  /* 0x00007610ff167816 */ /* 0x000fe40000000016 */
[--C-:B------:R-:W-:Y:S02]  /*0460*/  PRMT R60, RZ, 0x5410, R23.reuse ;  /* 0x00005410ff3c7816 */ /* 0x100fe40000000017 */
[----:B------:R-:W-:Y:S01]  /*0470*/  PRMT R62, RZ, 0x7610, R23 ;  /* 0x00007610ff3e7816 */ /* 0x000fe20000000017 */
[C---:B------:R-:W-:Y:S02]  /*0480*/  FADD.FTZ R57, -R53.reuse, R28 ;  /* 0x0000001c35397221 */ /* 0x040fe40000010100 */
[C---:B------:R-:W-:Y:S02]  /*0490*/  FADD.FTZ R29, -R53.reuse, R20 ;  /* 0x00000014351d7221 */ /* 0x040fe40000010100 */
[----:B----4-:R-:W-:-:S02]  /*04a0*/  FADD.FTZ R47, -R53, R54 ;  /* 0x00000036352f7221 */ /* 0x010fc40000010100 */
[C---:B------:R-:W-:Y:S02]  /*04b0*/  FADD.FTZ R63, -R53.reuse, R56 ;  /* 0x00000038353f7221 */ /* 0x040fe40000010100 */
[C---:B------:R-:W-:Y:S02]  /*04c0*/  FADD.FTZ R61, -R53.reuse, R58 ;  /* 0x0000003a353d7221 */ /* 0x040fe40000010100 */
[C---:B------:R-:W-:Y:S02]  /*04d0*/  FADD.FTZ R23, -R53.reuse, R22 ;  /* 0x0000001635177221 */ /* 0x040fe40000010100 */
[C---:B------:R-:W-:Y:S02]  /*04e0*/  FADD.FTZ R21, -R53.reuse, R60 ;  /* 0x0000003c35157221 */ /* 0x040fe40000010100 */
[----:B0-----:R-:W-:Y:S01]  /*04f0*/  FADD.FTZ R3, -R53, R62 ;  /* 0x0000003e35037221 */ /* 0x001fe20000010100 */
[--C-:B------:R-:W-:Y:S01]  /*0500*/  PRMT R53, RZ, 0x5410, R24.reuse ;  /* 0x00005410ff357816 */ /* 0x100fe20000000018 */
[C---:B------:R-:W-:Y:S01]  /*0510*/  FMUL.FTZ R57, R46.reuse, R57 ;  /* 0x000000392e397220 */ /* 0x040fe20000410000 */
[----:B------:R-:W-:Y:S01]  /*0520*/  PRMT R22, RZ, 0x7610, R25 ;  /* 0x00007610ff167816 */ /* 0x000fe20000000019 */
[----:B------:R-:W-:Y:S01]  /*0530*/  FMUL.FTZ R54, R46, R63 ;  /* 0x0000003f2e367220 */ /* 0x000fe20000410000 */
[----:B------:R-:W-:Y:S01]  /*0540*/  PRMT R24, RZ, 0x7610, R24 ;  /* 0x00007610ff187816 */ /* 0x000fe20000000018 */
[----:B------:R-:W-:-:S02]  /*0550*/  FADD.FTZ R44, R53, R44 ;  /* 0x0000002c352c7221 */ /* 0x000fc40000010000 */
[----:B------:R-:W-:Y:S02]  /*0560*/  FFMA.FTZ R48, R57, R53, R48 ;  /* 0x0000003539307223 */ /* 0x000fe40000010030 */
[----:B------:R-:W-:Y:S02]  /*0570*/  FMUL.FTZ R56, R46, R29 ;  /* 0x0000001d2e387220 */ /* 0x000fe40000410000 */
[----:B------:R-:W-:Y:S01]  /*0580*/  FMUL.FTZ R53, R8, R53 ;  /* 0x0000003508357220 */ /* 0x000fe20000410000 */
[--C-:B------:R-:W-:Y:S01]  /*0590*/  PRMT R59, RZ, 0x5410, R27.reuse ;  /* 0x00005410ff3b7816 */ /* 0x100fe2000000001b */
[----:B------:R-:W-:Y:S01]  /*05a0*/  FADD.FTZ R38, R22, R38 ;  /* 0x0000002616267221 */ /* 0x000fe20000010000 */
[----:B------:R-:W-:Y:S01]  /*05b0*/  PRMT R60, RZ, 0x7610, R27 ;  /* 0x00007610ff3c7816 */ /* 0x000fe2000000001b */
[-C--:B------:R-:W-:Y:S01]  /*05c0*/  FFMA.FTZ R39, R54, R22.reuse, R39 ;  /* 0x0000001636277223 */ /* 0x080fe20000010027 */
[----:B------:R-:W-:Y:S01]  /*05d0*/  PRMT R28, RZ, 0x5410, R25 ;  /* 0x00005410ff1c7816 */ /* 0x000fe20000000019 */
[----:B------:R-:W-:-:S02]  /*05e0*/  FMUL.FTZ R27, R11, R22 ;  /* 0x000000160b1b7220 */ /* 0x000fc40000410000 */
[----:B------:R-:W-:Y:S02]  /*05f0*/  FADD.FTZ R42, R24, R42 ;  /* 0x0000002a182a7221 */ /* 0x000fe40000010000 */
[----:B------:R-:W-:Y:S02]  /*0600*/  FMUL.FTZ R47, R46, R47 ;  /* 0x0000002f2e2f7220 */ /* 0x000fe40000410000 */
[-C--:B------:R-:W-:Y:S02]  /*0610*/  FFMA.FTZ R43, R56, R24.reuse, R43 ;  /* 0x00000018382b7223 */ /* 0x080fe4000001002b */
[----:B------:R-:W-:Y:S02]  /*0620*/  FMUL.FTZ R29, R9, R24 ;  /* 0x00000018091d7220 */ /* 0x000fe40000410000 */
[----:B------:R-:W-:Y:S01]  /*0630*/  FADD.FTZ R22, RZ, R53 ;  /* 0x00000035ff167221 */ /* 0x000fe20000010000 */
[--C-:B------:R-:W-:Y:S01]  /*0640*/  PRMT R25, RZ, 0x5410, R26.reuse ;  /* 0x00005410ff197816 */ /* 0x100fe2000000001a */
[----:B------:R-:W-:Y:S01]  /*0650*/  FFMA.FTZ R24, R57, R53, RZ ;  /* 0x0000003539187223 */ /* 0x000fe200000100ff */
[----:B------:R-:W-:Y:S01]  /*0660*/  PRMT R20, RZ, 0x7610, R26 ;  /* 0x00007610ff147816 */ /* 0x000fe2000000001a */
[----:B------:R-:W-:-:S02]  /*0670*/  FMUL.FTZ R26, R46, R61 ;  /* 0x0000003d2e1a7220 */ /* 0x000fc40000410000 */
[----:B------:R-:W-:Y:S02]  /*0680*/  FADD.FTZ R40, R28, R40 ;  /* 0x000000281c287221 */ /* 0x000fe40000010000 */
[-C--:B------:R-:W-:Y:S02]  /*0690*/  FFMA.FTZ R41, R47, R28.reuse, R41 ;  /* 0x0000001c2f297223 */ /* 0x080fe40000010029 */
[----:B------:R-:W-:Y:S02]  /*06a0*/  FADD.FTZ R61, R22, R29 ;  /* 0x0000001d163d7221 */ /* 0x000fe40000010000 */
[----:B------:R-:W-:Y:S02]  /*06b0*/  FMUL.FTZ R28, R10, R28 ;  /* 0x0000001c0a1c7220 */ /* 0x000fe40000410000 */
[----:B------:R-:W-:Y:S02]  /*06c0*/  FFMA.FTZ R22, R56, R29, R24 ;  /* 0x0000001d38167223 */ /* 0x000fe40000010018 */
[----:B------:R-:W-:-:S02]  /*06d0*/  FMUL.FTZ R24, R46, R23 ;  /* 0x000000172e187220 */ /* 0x000fc40000410000 */
[----:B------:R-:W-:Y:S02]  /*06e0*/  FADD.FTZ R58, R61, R28 ;  /* 0x0000001c3d3a7221 */ /* 0x000fe40000010000 */
[----:B------:R-:W-:Y:S02]  /*06f0*/  FFMA.FTZ R22, R47, R28, R22 ;  /* 0x0000001c2f167223 */ /* 0x000fe40000010016 */
        /* <DEDUP_REMOVED lines=17> */
[-C--:B------:R-:W-:Y:S02]  /*0810*/  FMUL.FTZ R20, R7, R60.reuse ;  /* 0x0000003c07147220 */ /* 0x080fe40000410000 */
[----:B------:R-:W-:Y:S02]  /*0820*/  FADD.FTZ R3, R62, R21 ;  /* 0x000000153e037221 */ /* 0x000fe40000010000 */
[----:B------:R-:W-:Y:S01]  /*0830*/  FFMA.FTZ R59, R22, R21, R59 ;  /* 0x00000015163b7223 */ /* 0x000fe2000001003b */
[----:B------:R-:W-:Y:S01]  /*0840*/  @P1 PRMT R55, RZ, 0x5410, R2 ;  /* 0x00005410ff371816 */ /* 0x000fe20000000002 */
[----:B------:R-:W-:Y:S02]  /*0850*/  FADD.FTZ R35, R60, R35 ;  /* 0x000000233c237221 */ /* 0x000fe40000010000 */
[----:B------:R-:W-:-:S02]  /*0860*/  FFMA.FTZ R31, R58, R60, R31 ;  /* 0x0000003c3a1f7223 */ /* 0x000fc4000001001f */
[----:B------:R-:W-:Y:S02]  /*0870*/  FADD.FTZ R60, R3, R20 ;  /* 0x00000014033c7221 */ /* 0x000fe40000010000 */
[----:B------:R-:W-:Y:S01]  /*0880*/  FFMA.FTZ R59, R58, R20, R59 ;  /* 0x000000143a3b7223 */ /* 0x000fe2000001003b */
[----:B------:R-:W-:Y:S05]  /*0890*/  BRA.DIV ~URZ, `(.L_x_955) ;  /* 0x00000b227f007947 */ /* 0x000fea000b800000 */
[----:B------:R0:W1:Y:S02]  /*08a0*/  SHFL.BFLY PT, R65, R60, 0x1, 0x1f ;  /* 0x0c201f003c417f89 */ /* 0x00006400000e0000 */
.L_x_958:
        /* <DEDUP_REMOVED lines=18> */
.L_x_959:
        /* <DEDUP_REMOVED lines=18> */
[----:B------:R-:W-:-:S02]  /*0af0*/  FADD.FTZ R27, R27, -R54 ;  /* 0x800000361b1b7221 */ /* 0x000fc40000010000 */
[----:B------:R-:W-:Y:S02]  /*0b00*/  FADD.FTZ R25, R25, -R26 ;  /* 0x8000001a19197221 */ /* 0x000fe40000010000 */
[----:B------:R-:W-:Y:S02]  /*0b10*/  FADD.FTZ R23, R23, -R24 ;  /* 0x8000001817177221 */ /* 0x000fe40000010000 */
[----:B------:R-:W-:Y:S02]  /*0b20*/  FADD.FTZ R21, R21, -R22 ;  /* 0x8000001615157221 */ /* 0x000fe40000010000 */
[----:B------:R-:W-:Y:S02]  /*0b30*/  FADD.FTZ R3, R20, -R3 ;  /* 0x8000000314037221 */ /* 0x000fe40000010000 */
[C---:B------:R-:W-:Y:S02]  /*0b40*/  FMUL.FTZ R22, R46.reuse, R53 ;  /* 0x000000352e167220 */ /* 0x040fe40000410000 */
[----:B------:R-:W-:-:S02]  /*0b50*/  FMUL.FTZ R26, R46, R29 ;  /* 0x0000001d2e1a7220 */ /* 0x000fc40000410000 */
[C---:B------:R-:W-:Y:S02]  /*0b60*/  FMUL.FTZ R28, R46.reuse, R47 ;  /* 0x0000002f2e1c7220 */ /* 0x040fe40000410000 */
[C---:B------:R-:W-:Y:S02]  /*0b70*/  FMUL.FTZ R54, R46.reuse, R27 ;  /* 0x0000001b2e367220 */ /* 0x040fe40000410000 */
[C---:B------:R-:W-:Y:S02]  /*0b80*/  FMUL.FTZ R56, R46.reuse, R25 ;  /* 0x000000192e387220 */ /* 0x040fe40000410000 */
[C---:B------:R-:W-:Y:S02]  /*0b90*/  FMUL.FTZ R2, R46.reuse, R23 ;  /* 0x000000172e027220 */ /* 0x040fe40000410000 */
[C---:B------:R-:W-:Y:S02]  /*0ba0*/  FMUL.FTZ R20, R46.reuse, R21 ;  /* 0x000000152e147220 */ /* 0x040fe40000410000 */
[----:B------:R-:W-:Y:S01]  /*0bb0*/  FMUL.FTZ R46, R46, R3 ;  /* 0x000000032e2e7220 */ /* 0x000fe20000410000 */
[----:B-----5:R-:W-:-:S05]  /*0bc0*/  @P0 PRMT R3, RZ, 0x5410, R12 ;  /* 0x00005410ff030816 */ /* 0x020fca000000000c */
[----:B------:R-:W-:Y:S01]  /*0bd0*/  @P0 FADD.FTZ R22, R22, R3 ;  /* 0x0000000316160221 */ /* 0x000fe20000010000 */
[----:B------:R-:W-:-:S03]  /*0be0*/  @P0 PRMT R3, RZ, 0x7610, R12 ;  /* 0x00007610ff030816 */ /* 0x000fc6000000000c */
[-C--:B------:R-:W-:Y:S01]  /*0bf0*/  FMUL.FTZ R47, R22, R55.reuse ;  /* 0x00000037162f7220 */ /* 0x080fe20000410000 */
[----:B------:R-:W-:Y:S01]  /*0c00*/  @P1 F2FP.BF16.PACK_AB R24, RZ, R22 ;  /* 0x00000016ff18123e */ /* 0x000fe200000010ff */
[----:B------:R-:W-:Y:S01]  /*0c10*/  @P0 FADD.FTZ R26, R26, R3 ;  /* 0x000000031a1a0221 */ /* 0x000fe20000010000 */
[----:B------:R-:W-:Y:S02]  /*0c20*/  @P0 PRMT R3, RZ, 0x5410, R13 ;  /* 0x00005410ff030816 */ /* 0x000fe4000000000d */
[----:B------:R-:W-:Y:S01]  /*0c30*/  @P1 PRMT R16, R24, 0x7610, R16 ;  /* 0x0000761018101816 */ /* 0x000fe20000000010 */
[----:B------:R-:W-:Y:S01]  /*0c40*/  FMUL.FTZ R58, R26, R55 ;  /* 0x000000371a3a7220 */ /* 0x000fe20000410000 */
[----:B------:R-:W-:Y:S01]  /*0c50*/  IADD3 R24, P2, R45, c[0x0][0x248], RZ ;  /* 0x000092002d187a10 */ /* 0x000fe20007f5e0ff */
[----:B------:R-:W-:Y:S01]  /*0c60*/  @P0 FADD.FTZ R28, R28, R3 ;  /* 0x000000031c1c0221 */ /* 0x000fe20000010000 */
[----:B------:R-:W-:-:S03]  /*0c70*/  @P0 PRMT R3, RZ, 0x7610, R13 ;  /* 0x00007610ff030816 */ /* 0x000fc6000000000d */
[-C--:B------:R-:W-:Y:S01]  /*0c80*/  FMUL.FTZ R21, R28, R55.reuse ;  /* 0x000000371c157220 */ /* 0x080fe20000410000 */
[----:B------:R-:W-:Y:S01]  /*0c90*/  @P1 F2FP.BF16.PACK_AB R27, RZ, R28 ;  /* 0x0000001cff1b123e */ /* 0x000fe200000010ff */
[----:B------:R-:W-:Y:S01]  /*0ca0*/  @P0 FADD.FTZ R54, R54, R3 ;  /* 0x0000000336360221 */ /* 0x000fe20000010000 */
[--C-:B------:R-:W-:Y:S02]  /*0cb0*/  @P0 PRMT R3, RZ, 0x5410, R14.reuse ;  /* 0x00005410ff030816 */ /* 0x100fe4000000000e */
[----:B------:R-:W-:Y:S02]  /*0cc0*/  @P1 PRMT R17, R27, 0x7610, R17 ;  /* 0x000076101b111816 */ /* 0x000fe40000000011 */
[----:B------:R-:W-:Y:S01]  /*0cd0*/  @P1 F2FP.BF16.PACK_AB R25, RZ, R54 ;  /* 0x00000036ff19123e */ /* 0x000fe200000010ff */
[----:B------:R-:W-:Y:S01]  /*0ce0*/  @P0 FADD.FTZ R56, R56, R3 ;  /* 0x0000000338380221 */ /* 0x000fe20000010000 */
[----:B------:R-:W-:Y:S01]  /*0cf0*/  @P0 PRMT R3, RZ, 0x7610, R14 ;  /* 0x00007610ff030816 */ /* 0x000fe2000000000e */
[-C--:B------:R-:W-:Y:S01]  /*0d00*/  FMUL.FTZ R54, R54, R55.reuse ;  /* 0x0000003736367220 */ /* 0x080fe20000410000 */
[----:B------:R-:W-:Y:S01]  /*0d10*/  @P1 PRMT R17, R17, 0x5410, R25 ;  /* 0x0000541011111816 */ /* 0x000fe20000000019 */
[----:B------:R-:W-:Y:S01]  /*0d20*/  FMUL.FTZ R22, R56, R55 ;  /* 0x0000003738167220 */ /* 0x000fe20000410000 */
[----:B------:R-:W-:Y:S01]  /*0d30*/  @P1 F2FP.BF16.PACK_AB R29, RZ, R56 ;  /* 0x00000038ff1d123e */ /* 0x000fe200000010ff */
[----:B------:R-:W-:Y:S01]  /*0d40*/  @P0 FADD.FTZ R2, R2, R3 ;  /* 0x0000000302020221 */ /* 0x000fe20000010000 */
[----:B------:R-:W-:-:S02]  /*0d50*/  @P0 PRMT R3, RZ, 0x5410, R15 ;  /* 0x00005410ff030816 */ /* 0x000fc4000000000f */
[----:B------:R-:W-:Y:S02]  /*0d60*/  @P1 PRMT R18, R29, 0x7610, R18 ;  /* 0x000076101d121816 */ /* 0x000fe40000000012 */
[----:B------:R-:W-:Y:S01]  /*0d70*/  F2FP.BF16.PACK_AB R21, R54, R21 ;  /* 0x000000153615723e */ /* 0x000fe200000010ff */
[----:B------:R-:W-:Y:S01]  /*0d80*/  @P0 FADD.FTZ R20, R20, R3 ;  /* 0x0000000314140221 */ /* 0x000fe20000010000 */
[----:B------:R-:W-:Y:S02]  /*0d90*/  @P0 PRMT R3, RZ, 0x7610, R15 ;  /* 0x00007610ff030816 */ /* 0x000fe4000000000f */
[----:B------:R-:W-:Y:S01]  /*0da0*/  IADD3.X R25, R52, c[0x0][0x24c], RZ, P2, !PT ;  /* 0x0000930034197a10 */ /* 0x000fe200017fe4ff */
[----:B------:R-:W-:Y:S01]  /*0db0*/  FMUL.FTZ R23, R20, R55 ;  /* 0x0000003714177220 */ /* 0x000fe20000410000 */
[----:B------:R-:W-:Y:S01]  /*0dc0*/  @P1 F2FP.BF16.PACK_AB R28, RZ, R20 ;  /* 0x00000014ff1c123e */ /* 0x000fe200000010ff */
[----:B------:R-:W-:Y:S01]  /*0dd0*/  @P0 FADD.FTZ R46, R46, R3 ;  /* 0x000000032e2e0221 */ /* 0x000fe20000010000 */
[----:B------:R-:W-:-:S02]  /*0de0*/  @P1 F2FP.BF16.PACK_AB R3, RZ, R26 ;  /* 0x0000001aff03123e */ /* 0x000fc400000010ff */
[----:B------:R-:W-:Y:S01]  /*0df0*/  @P1 F2FP.BF16.PACK_AB R26, RZ, R2 ;  /* 0x00000002ff1a123e */ /* 0x000fe200000010ff */
[-C--:B------:R-:W-:Y:S01]  /*0e00*/  FMUL.FTZ R56, R46, R55.reuse ;  /* 0x000000372e387220 */ /* 0x080fe20000410000 */
[----:B------:R-:W-:Y:S01]  /*0e10*/  @P1 F2FP.BF16.PACK_AB R46, RZ, R46 ;  /* 0x0000002eff2e123e */ /* 0x000fe200000010ff */
[----:B------:R-:W-:Y:S01]  /*0e20*/  FMUL.FTZ R55, R2, R55 ;  /* 0x0000003702377220 */ /* 0x000fe20000410000 */
[----:B------:R-:W-:Y:S02]  /*0e30*/  @P1 IADD3 R2, P0, R45, c[0x0][0x258], RZ ;  /* 0x000096002d021a10 */ /* 0x000fe40007f1e0ff */
[----:B------:R-:W-:Y:S02]  /*0e40*/  @P1 PRMT R19, R28, 0x7610, R19 ;  /* 0x000076101c131816 */ /* 0x000fe40000000013 */
[----:B------:R-:W-:Y:S02]  /*0e50*/  @P1 PRMT R16, R16, 0x5410, R3 ;  /* 0x0000541010101816 */ /* 0x000fe40000000003 */
[----:B------:R-:W-:-:S02]  /*0e60*/  @P1 IADD3.X R3, R52, c[0x0][0x25c], RZ, P0, !PT ;  /* 0x0000970034031a10 */ /* 0x000fc400007fe4ff */
[----:B------:R-:W-:Y:S02]  /*0e70*/  @P1 PRMT R18, R18, 0x5410, R26 ;  /* 0x0000541012121816 */ /* 0x000fe4000000001a */
[----:B------:R-:W-:Y:S02]  /*0e80*/  @P1 PRMT R19, R19, 0x5410, R46 ;  /* 0x0000541013131816 */ /* 0x000fe4000000002e */
[----:B------:R-:W-:Y:S02]  /*0e90*/  F2FP.BF16.PACK_AB R23, R56, R23 ;  /* 0x000000173817723e */ /* 0x000fe400000010ff */
[----:B------:R-:W-:Y:S01]  /*0ea0*/  F2FP.BF16.PACK_AB R22, R55, R22 ;  /* 0x000000163716723e */ /* 0x000fe200000010ff */
[----:B------:R1:W-:Y:S01]  /*0eb0*/  @P1 STG.E.128 [R2.64], R16 ;  /* 0x0000001002001986 */ /* 0x0003e2000c101d04 */
[----:B------:R-:W-:Y:S02]  /*0ec0*/  F2FP.BF16.PACK_AB R20, R58, R47 ;  /* 0x0000002f3a14723e */ /* 0x000fe400000010ff */
[----:B------:R-:W-:-:S03]  /*0ed0*/  MOV R26, c[0x0][0x160] ;  /* 0x00005800001a7a02 */ /* 0x000fc60000000f00 */
[----:B------:R1:W-:Y:S01]  /*0ee0*/  STG.E.128 [R24.64], R20 ;  /* 0x0000001418007986 */ /* 0x0003e2000c101d04 */
[----:B------:R-:W-:-:S04]  /*0ef0*/  LEA R51, R26, R51, 0x2 ;  /* 0x000000331a337211 */ /* 0x000fc800078e10ff */
[----:B------:R-:W-:-:S13]  /*0f00*/  ISETP.GE.AND P0, PT, R51, c[0x0][0x164], PT ;  /* 0x0000590033007a0c */ /* 0x000fda0003f06270 */
[----:B01----:R-:W-:Y:S05]  /*0f10*/  @!P0 BRA `(.L_x_957) ;  /* 0xfffff2f000008947 */ /* 0x003fea000383ffff */
[----:B------:R-:W-:Y:S01]  /*0f20*/  MOV R28, R30 ;  /* 0x0000001e001c7202 */ /* 0x000fe20000000f00 */
[----:B------:R-:W-:Y:S01]  /*0f30*/  IMAD.MOV.U32 R4, RZ, RZ, R48 ;  /* 0x000000ffff047224 */ /* 0x000fe200078e0030 */
[----:B------:R-:W-:Y:S01]  /*0f40*/  MOV R8, R44 ;  /* 0x0000002c00087202 */ /* 0x000fe20000000f00 */
[----:B------:R-:W-:Y:S01]  /*0f50*/  IMAD.MOV.U32 R10, RZ, RZ, R40 ;  /* 0x000000ffff0a7224 */ /* 0x000fe200078e0028 */
[----:B------:R-:W-:Y:S01]  /*0f60*/  MOV R5, R43 ;  /* 0x0000002b00057202 */ /* 0x000fe20000000f00 */
[----:B------:R-:W-:Y:S01]  /*0f70*/  IMAD.MOV.U32 R29, RZ, RZ, R0 ;  /* 0x000000ffff1d7224 */ /* 0x000fe200078e0000 */
        /* <DEDUP_REMOVED lines=9> */
.L_x_954:
[----:B------:R-:W0:Y:S01]  /*1010*/  S2R R20, SR_TID.X ;  /* 0x0000000000147919 */ /* 0x000e220000002100 */
[----:B------:R-:W-:Y:S01]  /*1020*/  WARPSYNC 0xffffffff ;  /* 0xffffffff00007948 */ /* 0x000fe20003800000 */
[----:B0-----:R-:W-:-:S04]  /*1030*/  LOP3.LUT R0, R20, 0x7ffffe0, RZ, 0xc0, !PT ;  /* 0x07ffffe014007812 */ /* 0x001fc800078ec0ff */
[----:B------:R-:W-:-:S05]  /*1040*/  LOP3.LUT R0, R0, 0x1f, R37, 0xf8, !PT ;  /* 0x0000001f00007812 */ /* 0x000fca00078ef825 */
[----:B------:R-:W-:-:S05]  /*1050*/  IMAD.SHL.U32 R0, R0, 0x20, RZ ;  /* 0x0000002000007824 */ /* 0x000fca00078e00ff */
        /* <DEDUP_REMOVED lines=26> */
[----:B------:R-:W-:-:S04]  /*1200*/  IADD3.X R5, RZ, RZ, RZ, P0, !PT ;  /* 0x000000ffff057210 */ /* 0x000fc800007fe4ff */
[C---:B--2---:R-:W-:Y:S02]  /*1210*/  SHF.L.U64.HI R0, R4.reuse, 0x2, R5 ;  /* 0x0000000204007819 */ /* 0x044fe40000010205 */
[----:B------:R-:W-:Y:S01]  /*1220*/  SHF.L.U32 R4, R4, 0x2, RZ ;  /* 0x0000000204047819 */ /* 0x000fe200000006ff */
[----:B------:R-:W0:Y:S03]  /*1230*/  LDS R8, [R20.X4] ;  /* 0x0000000014087984 */ /* 0x000e260000004800 */
        /* <DEDUP_REMOVED lines=24> */
.L_x_955:
[----:B------:R-:W-:Y:S01]  /*13c0*/  HFMA2.MMA R63, -RZ, RZ, 0, 5.9604644775390625e-08 ;  /* 0x00000001ff3f7435 */ /* 0x000fe200000001ff */
[----:B------:R-:W-:Y:S01]  /*13d0*/  MOV R64, R60 ;  /* 0x0000003c00407202 */ /* 0x000fe20000000f00 */
[----:B------:R-:W-:Y:S01]  /*13e0*/  IMAD.MOV.U32 R61, RZ, RZ, 0x1f ;  /* 0x0000001fff3d7424 */ /* 0x000fe200078e00ff */
[----:B------:R-:W-:-:S02]  /*13f0*/  MOV R62, 0xffffffff ;  /* 0xffffffff003e7802 */ /* 0x000fc40000000f00 */
[----:B------:R-:W-:Y:S02]  /*1400*/  MOV R2, 0x1420 ;  /* 0x0000142000027802 */ /* 0x000fe40000000f00 */
[----:B-----5:R-:W-:Y:S05]  /*1410*/  CALL.REL.NOINC `($__internal_41_$__cuda_sm70_shflsync_bfly_p) ;  /* 0x0000046000007944 */ /* 0x020fea0003c00000 */
[----:B-1----:R-:W-:Y:S01]  /*1420*/  MOV R65, R62 ;  /* 0x0000003e00417202 */ /* 0x002fe20000000f00 */
[----:B0-----:R-:W-:Y:S05]  /*1430*/  BRA `(.L_x_958) ;  /* 0xfffff47000007947 */ /* 0x001fea000383ffff */
.L_x_956:
[----:B------:R-:W-:Y:S01]  /*1440*/  HFMA2.MMA R63, -RZ, RZ, 0, 5.9604644775390625e-08 ;  /* 0x00000001ff3f7435 */ /* 0x000fe200000001ff */
[----:B------:R-:W-:Y:S01]  /*1450*/  MOV R64, R59 ;  /* 0x0000003b00407202 */ /* 0x000fe20000000f00 */
[----:B------:R-:W-:Y:S01]  /*1460*/  IMAD.MOV.U32 R61, RZ, RZ, 0x1f ;  /* 0x0000001fff3d7424 */ /* 0x000fe200078e00ff */
[----:B------:R-:W-:Y:S02]  /*1470*/  MOV R62, 0xffffffff ;  /* 0xffffffff003e7802 */ /* 0x000fe40000000f00 */
[----:B------:R-:W-:Y:S02]  /*1480*/  MOV R2, 0x14a0 ;  /* 0x000014a000027802 */ /* 0x000fe40000000f00 */
[----:B01---5:R-:W-:Y:S05]  /*1490*/  CALL.REL.NOINC `($__internal_41_$__cuda_sm70_shflsync_bfly_p) ;  /* 0x000003e000007944 */ /* 0x023fea0003c00000 */
[----:B------:R-:W-:Y:S01]  /*14a0*/  FADD.FTZ R60, R60, R65 ;  /* 0x000000413c3c7221 */ /* 0x000fe20000010000 */
[----:B0-----:R-:W-:Y:S01]  /*14b0*/  HFMA2.MMA R63, -RZ, RZ, 0, 1.1920928955078125e-07 ;  /* 0x00000002ff3f7435 */ /* 0x001fe200000001ff */
[----:B-1----:R-:W-:Y:S01]  /*14c0*/  FADD.FTZ R59, R59, R62 ;  /* 0x0000003e3b3b7221 */ /* 0x002fe20000010000 */
[----:B------:R-:W-:Y:S01]  /*14d0*/  MOV R61, 0x1f ;  /* 0x0000001f003d7802 */ /* 0x000fe20000000f00 */
[----:B------:R-:W-:Y:S01]  /*14e0*/  IMAD.MOV.U32 R64, RZ, RZ, R60 ;  /* 0x000000ffff407224 */ /* 0x000fe200078e003c */
[----:B------:R-:W-:-:S02]  /*14f0*/  MOV R62, 0xffffffff ;  /* 0xffffffff003e7802 */ /* 0x000fc40000000f00 */
[----:B------:R-:W-:Y:S02]  /*1500*/  MOV R2, 0x1520 ;  /* 0x0000152000027802 */ /* 0x000fe40000000f00 */
[----:B------:R-:W-:Y:S05]  /*1510*/  CALL.REL.NOINC `($__internal_41_$__cuda_sm70_shflsync_bfly_p) ;  /* 0x0000036000007944 */ /* 0x000fea0003c00000 */
[----:B0-----:R-:W-:Y:S01]  /*1520*/  HFMA2.MMA R63, -RZ, RZ, 0, 1.1920928955078125e-07 ;  /* 0x00000002ff3f7435 */ /* 0x001fe200000001ff */
[----:B-1----:R-:W-:Y:S01]  /*1530*/  MOV R65, R62 ;  /* 0x0000003e00417202 */ /* 0x002fe20000000f00 */
[----:B------:R-:W-:Y:S01]  /*1540*/  IMAD.MOV.U32 R62, RZ, RZ, -0x1 ;  /* 0xffffffffff3e7424 */ /* 0x000fe200078e00ff */
[----:B------:R-:W-:Y:S02]  /*1550*/  MOV R64, R59 ;  /* 0x0000003b00407202 */ /* 0x000fe40000000f00 */
[----:B------:R-:W-:Y:S02]  /*1560*/  MOV R61, 0x1f ;  /* 0x0000001f003d7802 */ /* 0x000fe40000000f00 */
[----:B------:R-:W-:Y:S02]  /*1570*/  MOV R2, 0x1590 ;  /* 0x0000159000027802 */ /* 0x000fe40000000f00 */
[----:B------:R-:W-:Y:S05]  /*1580*/  CALL.REL.NOINC `($__internal_41_$__cuda_sm70_shflsync_bfly_p) ;  /* 0x000002f000007944 */ /* 0x000fea0003c00000 */
[----:B------:R-:W-:Y:S01]  /*1590*/  FADD.FTZ R60, R65, R60 ;  /* 0x0000003c413c7221 */ /* 0x000fe20000010000 */
[----:B0-----:R-:W-:Y:S01]  /*15a0*/  HFMA2.MMA R63, -RZ, RZ, 0, 2.384185791015625e-07 ;  /* 0x00000004ff3f7435 */ /* 0x001fe200000001ff */
[----:B-1----:R-:W-:Y:S01]  /*15b0*/  FADD.FTZ R59, R59, R62 ;  /* 0x0000003e3b3b7221 */ /* 0x002fe20000010000 */
[----:B------:R-:W-:-:S02]  /*15c0*/  MOV R61, 0x1f ;  /* 0x0000001f003d7802 */ /* 0x000fc40000000f00 */
[----:B------:R-:W-:Y:S02]  /*15d0*/  MOV R62, 0xffffffff ;  /* 0xffffffff003e7802 */ /* 0x000fe40000000f00 */
[----:B------:R-:W-:Y:S02]  /*15e0*/  MOV R64, R60 ;  /* 0x0000003c00407202 */ /* 0x000fe40000000f00 */
[----:B------:R-:W-:Y:S02]  /*15f0*/  MOV R2, 0x1610 ;  /* 0x0000161000027802 */ /* 0x000fe40000000f00 */
[----:B------:R-:W-:Y:S05]  /*1600*/  CALL.REL.NOINC `($__internal_41_$__cuda_sm70_shflsync_bfly_p) ;  /* 0x0000027000007944 */ /* 0x000fea0003c00000 */
[----:B0-----:R-:W-:Y:S01]  /*1610*/  HFMA2.MMA R63, -RZ, RZ, 0, 2.384185791015625e-07 ;  /* 0x00000004ff3f7435 */ /* 0x001fe200000001ff */
[----:B-1----:R-:W-:Y:S01]  /*1620*/  IMAD.MOV.U32 R65, RZ, RZ, R62 ;  /* 0x000000ffff417224 */ /* 0x002fe200078e003e */
[----:B------:R-:W-:Y:S02]  /*1630*/  MOV R64, R59 ;  /* 0x0000003b00407202 */ /* 0x000fe40000000f00 */
[----:B------:R-:W-:Y:S02]  /*1640*/  MOV R61, 0x1f ;  /* 0x0000001f003d7802 */ /* 0x000fe40000000f00 */
[----:B------:R-:W-:-:S02]  /*1650*/  MOV R62, 0xffffffff ;  /* 0xffffffff003e7802 */ /* 0x000fc40000000f00 */
[----:B------:R-:W-:Y:S02]  /*1660*/  MOV R2, 0x1680 ;  /* 0x0000168000027802 */ /* 0x000fe40000000f00 */
[----:B------:R-:W-:Y:S05]  /*1670*/  CALL.REL.NOINC `($__internal_41_$__cuda_sm70_shflsync_bfly_p) ;  /* 0x0000020000007944 */ /* 0x000fea0003c00000 */
[----:B------:R-:W-:Y:S01]  /*1680*/  FADD.FTZ R60, R65, R60 ;  /* 0x0000003c413c7221 */ /* 0x000fe20000010000 */
[----:B0-----:R-:W-:Y:S01]  /*1690*/  HFMA2.MMA R61, -RZ, RZ, 0, 1.847743988037109375e-06 ;  /* 0x0000001fff3d7435 */ /* 0x001fe200000001ff */
[----:B-1----:R-:W-:Y:S01]  /*16a0*/  FADD.FTZ R65, R59, R62 ;  /* 0x0000003e3b417221 */ /* 0x002fe20000010000 */
[----:B------:R-:W-:Y:S01]  /*16b0*/  MOV R62, 0xffffffff ;  /* 0xffffffff003e7802 */ /* 0x000fe20000000f00 */
[----:B------:R-:W-:Y:S01]  /*16c0*/  IMAD.MOV.U32 R63, RZ, RZ, 0x8 ;  /* 0x00000008ff3f7424 */ /* 0x000fe200078e00ff */
[----:B------:R-:W-:Y:S02]  /*16d0*/  MOV R64, R60 ;  /* 0x0000003c00407202 */ /* 0x000fe40000000f00 */
[----:B------:R-:W-:Y:S02]  /*16e0*/  MOV R2, 0x1700 ;  /* 0x0000170000027802 */ /* 0x000fe40000000f00 */
[----:B------:R-:W-:Y:S05]  /*16f0*/  CALL.REL.NOINC `($__internal_41_$__cuda_sm70_shflsync_bfly_p) ;  /* 0x0000018000007944 */ /* 0x000fea0003c00000 */
[----:B0-----:R-:W-:Y:S01]  /*1700*/  HFMA2.MMA R63, -RZ, RZ, 0, 4.76837158203125e-07 ;  /* 0x00000008ff3f7435 */ /* 0x001fe200000001ff */
[----:B-1----:R-:W-:Y:S01]  /*1710*/  MOV R59, R62 ;  /* 0x0000003e003b7202 */ /* 0x002fe20000000f00 */
[----:B------:R-:W-:Y:S01]  /*1720*/  IMAD.MOV.U32 R64, RZ, RZ, R65 ;  /* 0x000000ffff407224 */ /* 0x000fe200078e0041 */
[----:B------:R-:W-:-:S02]  /*1730*/  MOV R61, 0x1f ;  /* 0x0000001f003d7802 */ /* 0x000fc40000000f00 */
[----:B------:R-:W-:Y:S02]  /*1740*/  MOV R62, 0xffffffff ;  /* 0xffffffff003e7802 */ /* 0x000fe40000000f00 */
[----:B------:R-:W-:Y:S02]  /*1750*/  MOV R2, 0x1770 ;  /* 0x0000177000027802 */ /* 0x000fe40000000f00 */
[----:B------:R-:W-:Y:S05]  /*1760*/  CALL.REL.NOINC `($__internal_41_$__cuda_sm70_shflsync_bfly_p) ;  /* 0x0000011000007944 */ /* 0x000fea0003c00000 */
[----:B------:R-:W-:Y:S01]  /*1770*/  FADD.FTZ R59, R59, R60 ;  /* 0x0000003c3b3b7221 */ /* 0x000fe20000010000 */
[----:B0-----:R-:W-:Y:S01]  /*1780*/  HFMA2.MMA R63, -RZ, RZ, 0, 9.5367431640625e-07 ;  /* 0x00000010ff3f7435 */ /* 0x001fe200000001ff */
[----:B-1----:R-:W-:Y:S01]  /*1790*/  FADD.FTZ R65, R65, R62 ;  /* 0x0000003e41417221 */ /* 0x002fe20000010000 */
[----:B------:R-:W-:Y:S01]  /*17a0*/  MOV R62, 0xffffffff ;  /* 0xffffffff003e7802 */ /* 0x000fe20000000f00 */
[----:B------:R-:W-:Y:S01]  /*17b0*/  IMAD.MOV.U32 R61, RZ, RZ, 0x1f ;  /* 0x0000001fff3d7424 */ /* 0x000fe200078e00ff */
[----:B------:R-:W-:Y:S02]  /*17c0*/  MOV R64, R59 ;  /* 0x0000003b00407202 */ /* 0x000fe40000000f00 */
[----:B------:R-:W-:Y:S02]  /*17d0*/  MOV R2, 0x17f0 ;  /* 0x000017f000027802 */ /* 0x000fe40000000f00 */
[----:B------:R-:W-:Y:S05]  /*17e0*/  CALL.REL.NOINC `($__internal_41_$__cuda_sm70_shflsync_bfly_p) ;  /* 0x0000009000007944 */ /* 0x000fea0003c00000 */
[----:B0-----:R-:W-:Y:S01]  /*17f0*/  HFMA2.MMA R61, -RZ, RZ, 0, 1.847743988037109375e-06 ;  /* 0x0000001fff3d7435 */ /* 0x001fe200000001ff */
[----:B-1----:R-:W-:Y:S01]  /*1800*/  MOV R60, R62 ;  /* 0x0000003e003c7202 */ /* 0x002fe20000000f00 */
[----:B------:R-:W-:Y:S01]  /*1810*/  IMAD.MOV.U32 R63, RZ, RZ, 0x10 ;  /* 0x00000010ff3f7424 */ /* 0x000fe200078e00ff */
[----:B------:R-:W-:-:S02]  /*1820*/  MOV R64, R65 ;  /* 0x0000004100407202 */ /* 0x000fc40000000f00 */
[----:B------:R-:W-:Y:S02]  /*1830*/  MOV R62, 0xffffffff ;  /* 0xffffffff003e7802 */ /* 0x000fe40000000f00 */
[----:B------:R-:W-:Y:S02]  /*1840*/  MOV R2, 0x1860 ;  /* 0x0000186000027802 */ /* 0x000fe40000000f00 */
[----:B------:R-:W-:Y:S05]  /*1850*/  CALL.REL.NOINC `($__internal_41_$__cuda_sm70_shflsync_bfly_p) ;  /* 0x0000002000007944 */ /* 0x000fea0003c00000 */
[----:B-1----:R-:W-:Y:S01]  /*1860*/  MOV R2, R62 ;  /* 0x0000003e00027202 */ /* 0x002fe20000000f00 */
[----:B0-----:R-:W-:Y:S05]  /*1870*/  BRA `(.L_x_959) ;  /* 0xfffff15000007947 */ /* 0x001fea000383ffff */
        .weak           $__internal_41_$__cuda_sm70_shflsync_bfly_p
        .type           $__internal_41_$__cuda_sm70_shflsync_bfly_p,@function
        .size           $__internal_41_$__cuda_sm70_shflsync_bfly_p,(.L_x_4421 - $__internal_41_$__cuda_sm70_shflsync_bfly_p)
$__internal_41_$__cuda_sm70_shflsync_bfly_p:
[----:B------:R-:W-:Y:S01]  /*1880*/  HFMA2.MMA R3, -RZ, RZ, 0, 0 ;  /* 0x00000000ff037435 */ /* 0x000fe200000001ff */
[----:B------:R-:W-:Y:S04]  /*1890*/  WARPSYNC R62 ;  /* 0x0000003e00007348 */ /* 0x000fe80003800000 */
[----:B------:R0:W1:Y:S01]  /*18a0*/  SHFL.BFLY PT, R62, R64, R63, R61 ;  /* 0x0c00003f403e7389 */ /* 0x00006200000e003d */
[----:B------:R-:W-:Y:S05]  /*18b0*/  RET.REL.NODEC R2 `(_ZN10layer_norm13ln_bwd_kernelINS_13Kernel_traitsIf13__nv_bfloat16S2_S2_fjLj256ELj1ELj4ELj1ELj16ENS_18Kernel_traits_baseILj256EfS2_S2_S2_fjLj128EEEEELb0ELb0ELb0ELb1EEEvNS_9BwdParamsE) ;  /* 0xffffe74002007950 */ /* 0x000fea0003c3ffff */
.L_x_960:
        /* <DEDUP_REMOVED lines=12> */
.L_x_4421:


//--------------------- .text._ZN10layer_norm13ln_bwd_kernelINS_13Kernel_traitsIf13__nv_bfloat16S2_S2_fjLj256ELj1ELj4ELj1ELj16ENS_18Kernel_traits_baseILj256EfS2_S2_S2_fjLj128EEEEELb0ELb0ELb1ELb0EEEvNS_9BwdParamsE --------------------------
	.section	.text._ZN10layer_norm13ln_bwd_kernelINS_13Kernel_traitsIf13__nv_bfloat16S2_S2_fjLj256ELj1ELj4ELj1ELj16ENS_18Kernel_traits_baseILj256EfS2_S2_S2_fjLj128EEEEELb0ELb0ELb1ELb0EEEvNS_9BwdParamsE,"ax",@progbits
	.sectioninfo	@"SHI_REGISTERS=72"
	.align	128
        .global         _ZN10layer_norm13ln_bwd_kernelINS_13Kernel_traitsIf13__nv_bfloat16S2_S2_fjLj256ELj1ELj4ELj1ELj16ENS_18Kernel_traits_baseILj256EfS2_S2_S2_fjLj128EEEEELb0ELb0ELb1ELb0EEEvNS_9BwdParamsE
        .type           _ZN10layer_norm13ln_bwd_kernelINS_13Kernel_traitsIf13__nv_bfloat16S2_S2_fjLj256ELj1ELj4ELj1ELj16ENS_18Kernel_traits_baseILj256EfS2_S2_S2_fjLj128EEEEELb0ELb0ELb1ELb0EEEvNS_9BwdParamsE,@function
        .size           _ZN10layer_norm13ln_bwd_kernelINS_13Kernel_traitsIf13__nv_bfloat16S2_S2_fjLj256ELj1ELj4ELj1ELj16ENS_18Kernel_traits_baseILj256EfS2_S2_S2_fjLj128EEEEELb0ELb0ELb1ELb0EEEvNS_9BwdParamsE,(.L_x_4422 - _ZN10layer_norm13ln_bwd_kernelINS_13Kernel_traitsIf13__nv_bfloat16S2_S2_fjLj256ELj1ELj4ELj1ELj16ENS_18Kernel_traits_baseILj256EfS2_S2_S2_fjLj128EEEEELb0ELb0ELb1ELb0EEEvNS_9BwdParamsE)
        .other          _ZN10layer_norm13ln_bwd_kernelINS_13Kernel_traitsIf13__nv_bfloat16S2_S2_fjLj256ELj1ELj4ELj1ELj16ENS_18Kernel_traits_baseILj256EfS2_S2_S2_fjLj128EEEEELb0ELb0ELb1ELb0EEEvNS_9BwdParamsE,@"STO_CUDA_ENTRY STV_DEFAULT"
_ZN10layer_norm13ln_bwd_kernelINS_13Kernel_traitsIf13__nv_bfloat16S2_S2_fjLj256ELj1ELj4ELj1ELj16ENS_18Kernel_traits_baseILj256EfS2_S2_S2_fjLj128EEEEELb0ELb0ELb1ELb0EEEvNS_9BwdParamsE:
.text._ZN10layer_norm13ln_bwd_kernelINS_13Kernel_traitsIf13__nv_bfloat16S2_S2_fjLj256ELj1ELj4ELj1ELj16ENS_18Kernel_traits_baseILj256EfS2_S2_S2_fjLj128EEEEELb0ELb0ELb1ELb0EEEvNS_9BwdParamsE:
        /* <DEDUP_REMOVED lines=29> */
.L_x_993:
[----:B------:R-:W-:-:S04]  /*01d0*/  IMAD.MOV.U32 R66, RZ, RZ, 0x4 ;  /* 0x00000004ff427424 */ /* 0x000fc800078e00ff */
[----:B------:R-:W-:-:S06]  /*01e0*/  IMAD.WIDE R68, R5, R66, c[0x0][0x1d8] ;  /* 0x0000760005447625 */ /* 0x000fcc00078e0242 */
[----:B------:R-:W2:Y:S01]  /*01f0*/  LDG.E R68, [R68.64] ;  /* 0x0000000444447981 */ /* 0x000ea2000c1e1900 */
[----:B------:R-:W-:-:S04]  /*0200*/  IMAD.WIDE R50, R5, R66, c[0x0][0x1d0] ;  /* 0x0000740005327625 */ /* 0x000fc800078e0242 */
[C---:B------:R-:W-:Y:S01]  /*0210*/  IMAD R0, R5.reuse, c[0x0][0x168], RZ ;  /* 0x00005a0005007a24 */ /* 0x040fe200078e02ff */
[----:B-----5:R1:W5:Y:S01]  /*0220*/  LDG.E R2, [R50.64] ;  /* 0x0000000432027981 */ /* 0x020362000c1e1900 */
        /* <DEDUP_REMOVED lines=18> */
.L_x_963:
        /* <DEDUP_REMOVED lines=16> */
[--C-:B---3--:R-:W-:Y:S02]  /*0450*/  PRMT R7, RZ, 0x5410, R44.reuse ;  /* 0x00005410ff077816 */ /* 0x108fe4000000002c */
[----:B------:R-:W-:Y:S02]  /*0460*/  PRMT R55, RZ, 0x5410, R45 ;  /* 0x00005410ff377816 */ /* 0x000fe4000000002d */
[----:B------:R-:W-:Y:S01]  /*0470*/  PRMT R53, RZ, 0x7610, R44 ;  /* 0x00007610ff357816 */ /* 0x000fe2000000002c */
[C---:B------:R-:W-:Y:S01]  /*0480*/  FADD.FTZ R44, -R60.reuse, R7 ;  /* 0x000000073c2c7221 */ /* 0x040fe20000010100 */
[--C-:B------:R-:W-:Y:S02]  /*0490*/  PRMT R59, RZ, 0x7610, R46.reuse ;  /* 0x00007610ff3b7816 */ /* 0x100fe4000000002e */
[----:B------:R-:W-:Y:S01]  /*04a0*/  PRMT R57, RZ, 0x5410, R46 ;  /* 0x00005410ff397816 */ /* 0x000fe2000000002e */
[C---:B------:R-:W-:Y:S01]  /*04b0*/  FADD.FTZ R46, -R60.reuse, R55 ;  /* 0x000000373c2e7221 */ /* 0x040fe20000010100 */
[----:B------:R-:W-:Y:S01]  /*04c0*/  PRMT R45, RZ, 0x7610, R45 ;  /* 0x00007610ff2d7816 */ /* 0x000fe2000000002d */
[C---:B------:R-:W-:Y:S01]  /*04d0*/  FADD.FTZ R52, -R60.reuse, R53 ;  /* 0x000000353c347221 */ /* 0x040fe20000010100 */
[----:B------:R-:W-:Y:S01]  /*04e0*/  PRMT R61, RZ, 0x5410, R47 ;  /* 0x00005410ff3d7816 */ /* 0x000fe2000000002f */
[----:B------:R-:W-:Y:S01]  /*04f0*/  FADD.FTZ R58, -R60, R59 ;  /* 0x0000003b3c3a7221 */ /* 0x000fe20000010100 */
[----:B------:R-:W-:Y:S01]  /*0500*/  PRMT R47, RZ, 0x7610, R47 ;  /* 0x00007610ff2f7816 */ /* 0x000fe2000000002f */
[----:B-----5:R-:W-:-:S02]  /*0510*/  FMUL.FTZ R53, R3, R44 ;  /* 0x0000002c03357220 */ /* 0x020fc40000410000 */
[C---:B------:R-:W-:Y:S02]  /*0520*/  FMUL.FTZ R52, R3.reuse, R52 ;  /* 0x0000003403347220 */ /* 0x040fe40000410000 */
[C---:B------:R-:W-:Y:S02]  /*0530*/  FMUL.FTZ R44, R3.reuse, R58 ;  /* 0x0000003a032c7220 */ /* 0x040fe40000410000 */
[C---:B------:R-:W-:Y:S01]  /*0540*/  FADD.FTZ R54, -R60.reuse, R45 ;  /* 0x0000002d3c367221 */ /* 0x040fe20000010100 */
[--C-:B----4-:R-:W-:Y:S01]  /*0550*/  PRMT R55, RZ, 0x5410, R48.reuse ;  /* 0x00005410ff377816 */ /* 0x110fe20000000030 */
[C---:B------:R-:W-:Y:S01]  /*0560*/  FADD.FTZ R56, -R60.reuse, R57 ;  /* 0x000000393c387221 */ /* 0x040fe20000010100 */
[----:B------:R-:W-:Y:S01]  /*0570*/  PRMT R48, RZ, 0x7610, R48 ;  /* 0x00007610ff307816 */ /* 0x000fe20000000030 */
[----:B------:R-:W-:Y:S01]  /*0580*/  FADD.FTZ R62, -R60, R61 ;  /* 0x0000003d3c3e7221 */ /* 0x000fe20000010100 */
[----:B------:R-:W-:Y:S01]  /*0590*/  PRMT R61, RZ, 0x5410, R49 ;  /* 0x00005410ff3d7816 */ /* 0x000fe20000000031 */
[----:B------:R-:W-:Y:S01]  /*05a0*/  FMUL.FTZ R58, R8, R55 ;  /* 0x00000037083a7220 */ /* 0x000fe20000410000 */
[--C-:B------:R-:W-:Y:S01]  /*05b0*/  PRMT R63, RZ, 0x5410, R50.reuse ;  /* 0x00005410ff3f7816 */ /* 0x100fe20000000032 */
[----:B------:R-:W-:Y:S01]  /*05c0*/  FADD.FTZ R60, -R60, R47 ;  /* 0x0000002f3c3c7221 */ /* 0x000fe20000010100 */
[----:B------:R-:W-:Y:S01]  /*05d0*/  PRMT R50, RZ, 0x7610, R50 ;  /* 0x00007610ff327816 */ /* 0x000fe20000000032 */
[----:B------:R-:W-:Y:S01]  /*05e0*/  FMUL.FTZ R47, R3, R46 ;  /* 0x0000002e032f7220 */ /* 0x000fe20000410000 */
[----:B------:R-:W-:Y:S01]  /*05f0*/  PRMT R59, RZ, 0x5410, R51 ;  /* 0x00005410ff3b7816 */ /* 0x000fe20000000033 */
[----:B------:R-:W-:-:S02]  /*0600*/  FFMA.FTZ R29, R52, R48, R29 ;  /* 0x00000030341d7223 */ /* 0x000fc4000001001d */
[----:B------:R-:W-:Y:S02]  /*0610*/  FADD.FTZ R17, R17, R48 ;  /* 0x0000003011117221 */ /* 0x000fe40000010000 */
[----:B------:R-:W-:Y:S02]  /*0620*/  FMUL.FTZ R57, R9, R48 ;  /* 0x0000003009397220 */ /* 0x000fe40000410000 */
[C---:B------:R-:W-:Y:S01]  /*0630*/  FMUL.FTZ R46, R3.reuse, R54 ;  /* 0x00000036032e7220 */ /* 0x040fe20000410000 */
[----:B------:R-:W-:Y:S01]  /*0640*/  PRMT R54, RZ, 0x7610, R49 ;  /* 0x00007610ff367816 */ /* 0x000fe20000000031 */
[----:B------:R-:W-:Y:S02]  /*0650*/  FADD.FTZ R48, RZ, R58 ;  /* 0x0000003aff307221 */ /* 0x000fe40000010000 */
[----:B------:R-:W-:Y:S02]  /*0660*/  FMUL.FTZ R45, R3, R56 ;  /* 0x00000038032d7220 */ /* 0x000fe40000410000 */
[----:B------:R-:W-:-:S02]  /*0670*/  FFMA.FTZ R49, R53, R58, RZ ;  /* 0x0000003a35317223 */ /* 0x000fc400000100ff */
[-C--:B------:R-:W-:Y:S02]  /*0680*/  FFMA.FTZ R30, R47, R61.reuse, R30 ;  /* 0x0000003d2f1e7223 */ /* 0x080fe4000001001e */
[----:B------:R-:W-:Y:S02]  /*0690*/  FADD.FTZ R18, R18, R61 ;  /* 0x0000003d12127221 */ /* 0x000fe40000010000 */
[----:B------:R-:W-:Y:S02]  /*06a0*/  FMUL.FTZ R56, R10, R61 ;  /* 0x0000003d0a387220 */ /* 0x000fe40000410000 */
[----:B------:R-:W-:Y:S02]  /*06b0*/  FADD.FTZ R61, R48, R57 ;  /* 0x00000039303d7221 */ /* 0x000fe40000010000 */
[----:B------:R-:W-:Y:S02]  /*06c0*/  FFMA.FTZ R49, R52, R57, R49 ;  /* 0x0000003934317223 */ /* 0x000fe40000010031 */
[----:B------:R-:W-:-:S02]  /*06d0*/  FFMA.FTZ R28, R53, R55, R28 ;  /* 0x00000037351c7223 */ /* 0x000fc4000001001c */
[----:B------:R-:W-:Y:S02]  /*06e0*/  FADD.FTZ R16, R16, R55 ;  /* 0x0000003710107221 */ /* 0x000fe40000010000 */
[-C--:B------:R-:W-:Y:S02]  /*06f0*/  FMUL.FTZ R55, R11, R54.reuse ;  /* 0x000000360b377220 */ /* 0x080fe40000410000 */
        /* <DEDUP_REMOVED lines=18> */
[----:B------:R-:W-:Y:S01]  /*0820*/  FADD.FTZ R59, R50, R49 ;  /* 0x00000031323b7221 */ /* 0x000fe20000010000 */
[----:B------:R-:W-:Y:S01]  /*0830*/  PRMT R50, RZ, 0x7610, R51 ;  /* 0x00007610ff327816 */ /* 0x000fe20000000033 */
[----:B------:R-:W-:Y:S02]  /*0840*/  FFMA.FTZ R61, R44, R49, R61 ;  /* 0x000000312c3d7223 */ /* 0x000fe4000001003d */
[----:B------:R-:W-:Y:S02]  /*0850*/  FADD.FTZ R62, R59, R48 ;  /* 0x000000303b3e7221 */ /* 0x000fe40000010000 */
[----:B------:R-:W-:-:S02]  /*0860*/  FMUL.FTZ R60, R3, R60 ;  /* 0x0000003c033c7220 */ /* 0x000fc40000410000 */
[----:B------:R-:W-:Y:S02]  /*0870*/  FMUL.FTZ R59, R15, R50 ;  /* 0x000000320f3b7220 */ /* 0x000fe40000410000 */
[----:B------:R-:W-:Y:S02]  /*0880*/  FFMA.FTZ R61, R7, R48, R61 ;  /* 0x00000030073d7223 */ /* 0x000fe4000001003d */
[----:B------:R-:W-:Y:S02]  /*0890*/  FFMA.FTZ R27, R60, R50, R27 ;  /* 0x000000323c1b7223 */ /* 0x000fe4000001001b */
[----:B------:R-:W-:Y:S02]  /*08a0*/  FADD.FTZ R23, R23, R50 ;  /* 0x0000003217177221 */ /* 0x000fe40000010000 */
[----:B------:R-:W-:Y:S02]  /*08b0*/  FADD.FTZ R62, R62, R59 ;  /* 0x0000003b3e3e7221 */ /* 0x000fe40000010000 */
[----:B------:R-:W-:-:S02]  /*08c0*/  FFMA.FTZ R61, R60, R59, R61 ;  /* 0x0000003b3c3d7223 */ /* 0x000fc4000001003d */
.L_x_964:
[----:B-1----:R-:W-:Y:S05]  /*08d0*/  BSYNC B0 ;  /* 0x0000000000007941 */ /* 0x002fea0003800000 */
.L_x_962:
[----:B------:R-:W-:Y:S05]  /*08e0*/  BRA.DIV ~URZ, `(.L_x_965) ;  /* 0x000010a27f007947 */ /* 0x000fea000b800000 */
[----:B------:R1:W2:Y:S02]  /*08f0*/  SHFL.BFLY PT, R63, R62, 0x1, 0x1f ;  /* 0x0c201f003e3f7f89 */ /* 0x0002a400000e0000 */
.L_x_994:
        /* <DEDUP_REMOVED lines=18> */
.L_x_995:
        /* <DEDUP_REMOVED lines=25> */
.L_x_970:
        /* <DEDUP_REMOVED lines=9> */
.L_x_971:
[----:B------:R-:W-:Y:S05]  /*0c40*/  BSYNC B1 ;  /* 0x0000000000017941 */ /* 0x000fea0003800000 */
.L_x_969:
        /* <DEDUP_REMOVED lines=13> */
.L_x_973:
[----:B------:R-:W-:Y:S01]  /*0d20*/  FFMA.FTZ R62, R52, R50, R51 ;  /* 0x00000032343e7223 */ /* 0x000fe20000010033 */
[----:B------:R-:W-:-:S03]  /*0d30*/  @P4 PRMT R61, RZ, 0x7610, R32 ;  /* 0x00007610ff3d4816 */ /* 0x000fc60000000020 */
[----:B------:R-:W-:-:S04]  /*0d40*/  FADD.FTZ R62, R57, -R62 ;  /* 0x8000003e393e7221 */ /* 0x000fc80000010000 */
[----:B------:R-:W-:-:S04]  /*0d50*/  FMUL.FTZ R62, R3, R62 ;  /* 0x0000003e033e7220 */ /* 0x000fc80000410000 */
[----:B------:R-:W-:Y:S02]  /*0d60*/  @P4 FADD.FTZ R62, R62, R61 ;  /* 0x0000003d3e3e4221 */ /* 0x000fe40000010000 */
.L_x_974:
[----:B------:R-:W-:Y:S05]  /*0d70*/  BSYNC B1 ;  /* 0x0000000000017941 */ /* 0x000fea0003800000 */
.L_x_972:
        /* <DEDUP_REMOVED lines=11> */
.L_x_976:
[----:B------:R-:W-:-:S04]  /*0e30*/  FFMA.FTZ R61, R47, R50, R51 ;  /* 0x000000322f3d7223 */ /* 0x000fc80000010033 */
[----:B------:R-:W-:Y:S01]  /*0e40*/  FADD.FTZ R62, R56, -R61 ;  /* 0x8000003d383e7221 */ /* 0x000fe20000010000 */
[----:B------:R-:W-:-:S03]  /*0e50*/  @P4 PRMT R61, RZ, 0x5410, R33 ;  /* 0x00005410ff3d4816 */ /* 0x000fc60000000021 */
[----:B------:R-:W-:-:S04]  /*0e60*/  FMUL.FTZ R62, R3, R62 ;  /* 0x0000003e033e7220 */ /* 0x000fc80000410000 */
[----:B------:R-:W-:Y:S02]  /*0e70*/  @P4 FADD.FTZ R62, R62, R61 ;  /* 0x0000003d3e3e4221 */ /* 0x000fe40000010000 */
.L_x_977:
[----:B------:R-:W-:Y:S05]  /*0e80*/  BSYNC B1 ;  /* 0x0000000000017941 */ /* 0x000fea0003800000 */
.L_x_975:
        /* <DEDUP_REMOVED lines=11> */
.L_x_979:
[----:B------:R-:W-:Y:S01]  /*0f40*/  FFMA.FTZ R62, R46, R50, R51 ;  /* 0x000000322e3e7223 */ /* 0x000fe20000010033 */
[----:B------:R-:W-:-:S03]  /*0f50*/  @P4 PRMT R61, RZ, 0x7610, R33 ;  /* 0x00007610ff3d4816 */ /* 0x000fc60000000021 */
[----:B------:R-:W-:-:S04]  /*0f60*/  FADD.FTZ R62, R55, -R62 ;  /* 0x8000003e373e7221 */ /* 0x000fc80000010000 */
[----:B------:R-:W-:-:S04]  /*0f70*/  FMUL.FTZ R62, R3, R62 ;  /* 0x0000003e033e7220 */ /* 0x000fc80000410000 */
[----:B------:R-:W-:Y:S02]  /*0f80*/  @P4 FADD.FTZ R62, R62, R61 ;  /* 0x0000003d3e3e4221 */ /* 0x000fe40000010000 */
.L_x_980:
[----:B------:R-:W-:Y:S05]  /*0f90*/  BSYNC B1 ;  /* 0x0000000000017941 */ /* 0x000fea0003800000 */
.L_x_978:
        /* <DEDUP_REMOVED lines=11> */
.L_x_982:
[----:B------:R-:W-:-:S04]  /*1050*/  FFMA.FTZ R61, R45, R50, R51 ;  /* 0x000000322d3d7223 */ /* 0x000fc80000010033 */
[----:B------:R-:W-:Y:S01]  /*1060*/  FADD.FTZ R62, R54, -R61 ;  /* 0x8000003d363e7221 */ /* 0x000fe20000010000 */
[----:B------:R-:W-:-:S03]  /*1070*/  @P4 PRMT R61, RZ, 0x5410, R34 ;  /* 0x00005410ff3d4816 */ /* 0x000fc60000000022 */
[----:B------:R-:W-:-:S04]  /*1080*/  FMUL.FTZ R62, R3, R62 ;  /* 0x0000003e033e7220 */ /* 0x000fc80000410000 */
[----:B------:R-:W-:Y:S02]  /*1090*/  @P4 FADD.FTZ R62, R62, R61 ;  /* 0x0000003d3e3e4221 */ /* 0x000fe40000010000 */
.L_x_983:
[----:B------:R-:W-:Y:S05]  /*10a0*/  BSYNC B1 ;  /* 0x0000000000017941 */ /* 0x000fea0003800000 */
.L_x_981:
        /* <DEDUP_REMOVED lines=11> */
.L_x_985:
[----:B------:R-:W-:Y:S01]  /*1160*/  FFMA.FTZ R62, R44, R50, R51 ;  /* 0x000000322c3e7223 */ /* 0x000fe20000010033 */
[----:B------:R-:W-:-:S03]  /*1170*/  @P4 PRMT R61, RZ, 0x7610, R34 ;  /* 0x00007610ff3d4816 */ /* 0x000fc60000000022 */
[----:B------:R-:W-:-:S04]  /*1180*/  FADD.FTZ R62, R49, -R62 ;  /* 0x8000003e313e7221 */ /* 0x000fc80000010000 */
[----:B------:R-:W-:-:S04]  /*1190*/  FMUL.FTZ R62, R3, R62 ;  /* 0x0000003e033e7220 */ /* 0x000fc80000410000 */
[----:B------:R-:W-:Y:S02]  /*11a0*/  @P4 FADD.FTZ R62, R62, R61 ;  /* 0x0000003d3e3e4221 */ /* 0x000fe40000010000 */
.L_x_986:
[----:B------:R-:W-:Y:S05]  /*11b0*/  BSYNC B1 ;  /* 0x0000000000017941 */ /* 0x000fea0003800000 */
.L_x_984:
        /* <DEDUP_REMOVED lines=11> */
.L_x_988:
[----:B------:R-:W-:-:S04]  /*1270*/  FFMA.FTZ R61, R7, R50, R51 ;  /* 0x00000032073d7223 */ /* 0x000fc80000010033 */
[----:B------:R-:W-:Y:S01]  /*1280*/  FADD.FTZ R62, R48, -R61 ;  /* 0x8000003d303e7221 */ /* 0x000fe20000010000 */
[----:B------:R-:W-:-:S03]  /*1290*/  @P4 PRMT R61, RZ, 0x5410, R35 ;  /* 0x00005410ff3d4816 */ /* 0x000fc60000000023 */
[----:B------:R-:W-:-:S04]  /*12a0*/  FMUL.FTZ R62, R3, R62 ;  /* 0x0000003e033e7220 */ /* 0x000fc80000410000 */
[----:B------:R-:W-:Y:S02]  /*12b0*/  @P4 FADD.FTZ R62, R62, R61 ;  /* 0x0000003d3e3e4221 */ /* 0x000fe40000010000 */
.L_x_989:
[----:B------:R-:W-:Y:S05]  /*12c0*/  BSYNC B1 ;  /* 0x0000000000017941 */ /* 0x000fea0003800000 */
.L_x_987:
        /* <DEDUP_REMOVED lines=11> */
.L_x_991:
[----:B------:R-:W-:-:S04]  /*1380*/  FFMA.FTZ R50, R60, R50, R51 ;  /* 0x000000323c327223 */ /* 0x000fc80000010033 */
[----:B------:R-:W-:-:S04]  /*1390*/  FADD.FTZ R50, R59, -R50 ;  /* 0x800000323b327221 */ /* 0x000fc80000010000 */
[----:B------:R-:W-:Y:S01]  /*13a0*/  FMUL.FTZ R3, R3, R50 ;  /* 0x0000003203037220 */ /* 0x000fe20000410000 */
[----:B------:R-:W-:-:S05]  /*13b0*/  @P4 PRMT R50, RZ, 0x7610, R35 ;  /* 0x00007610ff324816 */ /* 0x000fca0000000023 */
[----:B------:R-:W-:Y:S02]  /*13c0*/  @P4 FADD.FTZ R3, R3, R50 ;  /* 0x0000003203034221 */ /* 0x000fe40000010000 */
.L_x_992:
[----:B------:R-:W-:Y:S05]  /*13d0*/  BSYNC B1 ;  /* 0x0000000000017941 */ /* 0x000fea0003800000 */
.L_x_990:
        /* <DEDUP_REMOVED lines=11> */
.L_x_968:
[----:B------:R-:W-:Y:S05]  /*1490*/  BSYNC B0 ;  /* 0x0000000000007941 */ /* 0x000fea0003800000 */
.L_x_967:
[----:B------:R-:W-:-:S04]  /*14a0*/  MOV R0, c[0x0][0x160] ;  /* 0x0000580000007a02 */ /* 0x000fc80000000f00 */
[----:B------:R-:W-:-:S04]  /*14b0*/  LEA R5, R0, R5, 0x2 ;  /* 0x0000000500057211 */ /* 0x000fc800078e10ff */
[----:B------:R-:W-:-:S13]  /*14c0*/  ISETP.GE.AND P0, PT, R5, c[0x0][0x164], PT ;  /* 0x0000590005007a0c */ /* 0x000fda0003f06270 */
[----:B0123-5:R-:W-:Y:S01]  /*14d0*/  @P0 CALL.REL.NOINC `(.L_x_961) ;  /* 0x0000001000000944 */ /* 0x02ffe20003c00000 */
[----:B------:R-:W-:Y:S05]  /*14e0*/  BRA `(.L_x_993) ;  /* 0xffffece000007947 */ /* 0x000fea000383ffff */
.L_x_961:
[----:B0-----:R-:W0:Y:S01]  /*14f0*/  S2R R32, SR_TID.X ;  /* 0x0000000000207919 */ /* 0x001e220000002100 */
[----:B------:R-:W-:Y:S03]  /*1500*/  WARPSYNC 0xffffffff ;  /* 0xffffffff00007948 */ /* 0x000fe60003800000 */
[----:B-----5:R-:W1:Y:S01]  /*1510*/  S2R R14, SR_CTAID.X ;  /* 0x00000000000e7919 */ /* 0x020e620000002500 */
[C---:B0-----:R-:W-:Y:S01]  /*1520*/  IMAD.SHL.U32 R0, R32.reuse, 0x20, RZ ;  /* 0x0000002020007824 */ /* 0x041fe200078e00ff */
[----:B------:R-:W-:-:S04]  /*1530*/  IADD3 R12, -R32, 0x7f, RZ ;  /* 0x0000007f200c7810 */ /* 0x000fc80007ffe1ff */
[----:B------:R-:W-:Y:S01]  /*1540*/  STS.128 [R0], R16 ;  /* 0x0000001000007388 */ /* 0x000fe20000000c00 */
[----:B------:R-:W-:-:S03]  /*1550*/  IADD3 R12, R12, c[0x0][0x168], RZ ;  /* 0x00005a000c0c7a10 */ /* 0x000fc60007ffe0ff */
[----:B------:R-:W-:Y:S04]  /*1560*/  STS.128 [R0+0x10], R20 ;  /* 0x0000101400007388 */ /* 0x000fe80000000c00 */
[----:B------:R-:W-:Y:S01]  /*1570*/  BAR.SYNC.DEFER_BLOCKING 0x0 ;  /* 0x0000000000007b1d */ /* 0x000fe20000010000 */
[C---:B------:R-:W-:Y:S02]  /*1580*/  LOP3.LUT P1, RZ, R12.reuse, 0xffffff80, RZ, 0xc0, !PT ;  /* 0xffffff800cff7812 */ /* 0x040fe4000782c0ff */
[----:B------:R-:W-:-:S03]  /*1590*/  ISETP.GE.U32.AND P0, PT, R12, 0x100, PT ;  /* 0x000001000c00780c */ /* 0x000fc60003f06070 */
[----:B------:R-:W0:Y:S04]  /*15a0*/  LDS R2, [R32.X4] ;  /* 0x0000000020027984 */ /* 0x000e280000004800 */
[----:B------:R-:W2:Y:S04]  /*15b0*/  LDS R5, [R32.X4+0x400] ;  /* 0x0004000020057984 */ /* 0x000ea80000004800 */
        /* <DEDUP_REMOVED lines=27> */
[----:B------:R-:W-:-:S03]  /*1770*/  IADD3 R0, P3, R0, c[0x0][0x220], RZ ;  /* 0x0000880000007a10 */ /* 0x000fc60007f7e0ff */
[----:B------:R-:W3:Y:S01]  /*1780*/  LDS R10, [R32.X4+0x200] ;  /* 0x00020000200a7984 */ /* 0x000ee20000004800 */
[----:B------:R-:W-:Y:S01]  /*1790*/  IADD3.X R7, R4, c[0x0][0x224], RZ, P3, !PT ;  /* 0x0000890004077a10 */ /* 0x000fe20001ffe4ff */
[----:B------:R-:W-:Y:S02]  /*17a0*/  @P1 IMAD.MOV.U32 R2, RZ, RZ, R12 ;  /* 0x000000ffff021224 */ /* 0x000fe400078e000c */
[----:B------:R-:W4:Y:S02]  /*17b0*/  LDS R21, [R32.X4+0xc00] ;  /* 0x000c000020157984 */ /* 0x000f240000004800 */
[----:B------:R-:W-:Y:S02]  /*17c0*/  @P1 IMAD.MOV.U32 R5, RZ, RZ, R7 ;  /* 0x000000ffff051224 */ /* 0x000fe400078e0007 */
[----:B------:R-:W4:Y:S04]  /*17d0*/  LDS R15, [R32.X4+0x600] ;  /* 0x00060000200f7984 */ /* 0x000f280000004800 */
[----:B------:R-:W4:Y:S04]  /*17e0*/  LDS R19, [R32.X4+0xa00] ;  /* 0x000a000020137984 */ /* 0x000f280000004800 */
[----:B------:R-:W4:Y:S01]  /*17f0*/  LDS R23, [R32.X4+0xe00] ;  /* 0x000e000020177984 */ /* 0x000f220000004800 */
[----:B0-----:R-:W-:-:S04]  /*1800*/  FADD.FTZ R8, RZ, R8 ;  /* 0x00000008ff087221 */ /* 0x001fc80000010000 */
[----:B-1----:R-:W-:Y:S01]  /*1810*/  FADD.FTZ R8, R8, R13 ;  /* 0x0000000d08087221 */ /* 0x002fe20000010000 */
[----:B------:R-:W-:Y:S02]  /*1820*/  IADD3.X R13, R4, c[0x0][0x22c], RZ, P2, !PT ;  /* 0x00008b00040d7a10 */ /* 0x000fe400017fe4ff */
[----:B------:R-:W-:Y:S01]  /*1830*/  @P1 MOV R4, R0 ;  /* 0x0000000000041202 */ /* 0x000fe20000000f00 */
[----:B--2---:R-:W-:Y:S01]  /*1840*/  FADD.FTZ R8, R8, R17 ;  /* 0x0000001108087221 */ /* 0x004fe20000010000 */
[----:B------:R-:W-:Y:S02]  /*1850*/  @P1 MOV R3, R13 ;  /* 0x0000000d00031202 */ /* 0x000fe40000000f00 */
[----:B------:R-:W-:Y:S01]  /*1860*/  @P1 IADD3 R0, P3, R0, 0x200, RZ ;  /* 0x0000020000001810 */ /* 0x000fe20007f7e0ff */
[----:B---3--:R-:W-:Y:S01]  /*1870*/  FADD.FTZ R10, RZ, R10 ;  /* 0x0000000aff0a7221 */ /* 0x008fe20000010000 */
[----:B------:R-:W-:Y:S02]  /*1880*/  @P1 IADD3 R12, P2, R12, 0x200, RZ ;  /* 0x000002000c0c1810 */ /* 0x000fe40007f5e0ff */
[----:B------:R-:W-:Y:S01]  /*1890*/  @P1 IADD3.X R7, RZ, R7, RZ, P3, !PT ;  /* 0x00000007ff071210 */ /* 0x000fe20001ffe4ff */
[----:B----4-:R-:W-:Y:S01]  /*18a0*/  FADD.FTZ R21, R8, R21 ;  /* 0x0000001508157221 */ /* 0x010fe20000010000 */
[----:B------:R-:W-:Y:S01]  /*18b0*/  @P1 IADD3.X R13, RZ, R13, RZ, P2, !PT ;  /* 0x0000000dff0d1210 */ /* 0x000fe200017fe4ff */
        /* <DEDUP_REMOVED lines=13> */
.L_x_965:
[----:B------:R-:W-:Y:S01]  /*1990*/  HFMA2.MMA R66, -RZ, RZ, 0, 5.9604644775390625e-08 ;  /* 0x00000001ff427435 */ /* 0x000fe200000001ff */
[----:B------:R-:W-:Y:S01]  /*19a0*/  MOV R67, R62 ;  /* 0x0000003e00437202 */ /* 0x000fe20000000f00 */
[----:B------:R-:W-:Y:S01]  /*19b0*/  IMAD.MOV.U32 R65, RZ, RZ, 0x1f ;  /* 0x0000001fff417424 */ /* 0x000fe200078e00ff */
[----:B------:R-:W-:-:S02]  /*19c0*/  MOV R64, 0xffffffff ;  /* 0xffffffff00407802 */ /* 0x000fc40000000f00 */
[----:B------:R-:W-:Y:S02]  /*19d0*/  MOV R50, 0x19f0 ;  /* 0x000019f000327802 */ /* 0x000fe40000000f00 */
[----:B0----5:R-:W-:Y:S05]  /*19e0*/  CALL.REL.NOINC `($__internal_42_$__cuda_sm70_shflsync_bfly_p) ;  /* 0x0000046000007944 */ /* 0x021fea0003c00000 */
[----:B-1----:R-:W-:Y:S01]  /*19f0*/  MOV R63, R66 ;  /* 0x00000042003f7202 */ /* 0x002fe20000000f00 */
[----:B0-----:R-:W-:Y:S05]  /*1a00*/  BRA `(.L_x_994) ;  /* 0xffffeef000007947 */ /* 0x001fea000383ffff */
.L_x_966:
[----:B------:R-:W-:Y:S01]  /*1a10*/  HFMA2.MMA R66, -RZ, RZ, 0, 5.9604644775390625e-08 ;  /* 0x00000001ff427435 */ /* 0x000fe200000001ff */
[----:B------:R-:W-:Y:S01]  /*1a20*/  IMAD.MOV.U32 R67, RZ, RZ, R61 ;  /* 0x000000ffff437224 */ /* 0x000fe200078e003d */
[----:B------:R-:W-:Y:S01]  /*1a30*/  MOV R65, 0x1f ;  /* 0x0000001f00417802 */ /* 0x000fe20000000f00 */
[----:B------:R-:W-:Y:S01]  /*1a40*/  IMAD.MOV.U32 R64, RZ, RZ, -0x1 ;  /* 0xffffffffff407424 */ /* 0x000fe200078e00ff */
[----:B------:R-:W-:Y:S02]  /*1a50*/  MOV R50, 0x1a70 ;  /* 0x00001a7000327802 */ /* 0x000fe40000000f00 */
[----:B012--5:R-:W-:Y:S05]  /*1a60*/  CALL.REL.NOINC `($__internal_42_$__cuda_sm70_shflsync_bfly_p) ;  /* 0x000003e000007944 */ /* 0x027fea0003c00000 */
[----:B------:R-:W-:Y:S01]  /*1a70*/  FADD.FTZ R62, R63, R62 ;  /* 0x0000003e3f3e7221 */ /* 0x000fe20000010000 */
[----:B0-----:R-:W-:Y:S01]  /*1a80*/  MOV R65, 0x1f ;  /* 0x0000001f00417802 */ /* 0x001fe20000000f00 */
[----:B-1----:R-:W-:Y:S01]  /*1a90*/  FADD.FTZ R61, R61, R66 ;  /* 0x000000423d3d7221 */ /* 0x002fe20000010000 */
[----:B------:R-:W-:Y:S01]  /*1aa0*/  HFMA2.MMA R66, -RZ, RZ, 0, 1.1920928955078125e-07 ;  /* 0x00000002ff427435 */ /* 0x000fe200000001ff */
[----:B------:R-:W-:Y:S01]  /*1ab0*/  IMAD.MOV.U32 R64, RZ, RZ, -0x1 ;  /* 0xffffffffff407424 */ /* 0x000fe200078e00ff */
[----:B------:R-:W-:-:S02]  /*1ac0*/  MOV R67, R62 ;  /* 0x0000003e00437202 */ /* 0x000fc40000000f00 */
[----:B------:R-:W-:Y:S02]  /*1ad0*/  MOV R50, 0x1af0 ;  /* 0x00001af000327802 */ /* 0x000fe40000000f00 */
[----:B------:R-:W-:Y:S05]  /*1ae0*/  CALL.REL.NOINC `($__internal_42_$__cuda_sm70_shflsync_bfly_p) ;  /* 0x0000036000007944 */ /* 0x000fea0003c00000 */
[----:B-1----:R-:W-:Y:S01]  /*1af0*/  MOV R63, R66 ;  /* 0x00000042003f7202 */ /* 0x002fe20000000f00 */
[----:B------:R-:W-:Y:S01]  /*1b00*/  HFMA2.MMA R66, -RZ, RZ, 0, 1.1920928955078125e-07 ;  /* 0x00000002ff427435 */ /* 0x000fe200000001ff */
[----:B0-----:R-:W-:Y:S01]  /*1b10*/  IMAD.MOV.U32 R67, RZ, RZ, R61 ;  /* 0x000000ffff437224 */ /* 0x001fe200078e003d */
[----:B------:R-:W-:Y:S01]  /*1b20*/  MOV R65, 0x1f ;  /* 0x0000001f00417802 */ /* 0x000fe20000000f00 */
[----:B------:R-:W-:Y:S01]  /*1b30*/  IMAD.MOV.U32 R64, RZ, RZ, -0x1 ;  /* 0xffffffffff407424 */ /* 0x000fe200078e00ff */
[----:B------:R-:W-:Y:S02]  /*1b40*/  MOV R50, 0x1b60 ;  /* 0x00001b6000327802 */ /* 0x000fe40000000f00 */
[----:B------:R-:W-:Y:S05]  /*1b50*/  CALL.REL.NOINC `($__internal_42_$__cuda_sm70_shflsync_bfly_p) ;  /* 0x000002f000007944 */ /* 0x000fea0003c00000 */
[----:B------:R-:W-:Y:S01]  /*1b60*/  FADD.FTZ R62, R63, R62 ;  /* 0x0000003e3f3e7221 */ /* 0x000fe20000010000 */
[----:B0-----:R-:W-:Y:S01]  /*1b70*/  MOV R65, 0x1f ;  /* 0x0000001f00417802 */ /* 0x001fe20000000f00 */
[----:B-1----:R-:W-:Y:S01]  /*1b80*/  FADD.FTZ R61, R61, R66 ;  /* 0x000000423d3d7221 */ /* 0x002fe20000010000 */
[----:B------:R-:W-:Y:S01]  /*1b90*/  HFMA2.MMA R66, -RZ, RZ, 0, 2.384185791015625e-07 ;  /* 0x00000004ff427435 */ /* 0x000fe200000001ff */
[----:B------:R-:W-:Y:S01]  /*1ba0*/  IMAD.MOV.U32 R64, RZ, RZ, -0x1 ;  /* 0xffffffffff407424 */ /* 0x000fe200078e00ff */
[----:B------:R-:W-:-:S02]  /*1bb0*/  MOV R67, R62 ;  /* 0x0000003e00437202 */ /* 0x000fc40000000f00 */
[----:B------:R-:W-:Y:S02]  /*1bc0*/  MOV R50, 0x1be0 ;  /* 0x00001be000327802 */ /* 0x000fe40000000f00 */
[----:B------:R-:W-:Y:S05]  /*1bd0*/  CALL.REL.NOINC `($__internal_42_$__cuda_sm70_shflsync_bfly_p) ;  /* 0x0000027000007944 */ /* 0x000fea0003c00000 */
[----:B-1----:R-:W-:Y:S01]  /*1be0*/  MOV R63, R66 ;  /* 0x00000042003f7202 */ /* 0x002fe20000000f00 */
[----:B------:R-:W-:Y:S01]  /*1bf0*/  HFMA2.MMA R66, -RZ, RZ, 0, 2.384185791015625e-07 ;  /* 0x00000004ff427435 */ /* 0x000fe200000001ff */
        /* <DEDUP_REMOVED lines=8> */
[----:B------:R-:W-:Y:S01]  /*1c80*/  HFMA2.MMA R66, -RZ, RZ, 0, 4.76837158203125e-07 ;  /* 0x00000008ff427435 */ /* 0x000fe200000001ff */
[----:B------:R-:W-:Y:S01]  /*1c90*/  IMAD.MOV.U32 R64, RZ, RZ, -0x1 ;  /* 0xffffffffff407424 */ /* 0x000fe200078e00ff */
[----:B------:R-:W-:-:S02]  /*1ca0*/  MOV R67, R62 ;  /* 0x0000003e00437202 */ /* 0x000fc40000000f00 */
[----:B------:R-:W-:Y:S02]  /*1cb0*/  MOV R50, 0x1cd0 ;  /* 0x00001cd000327802 */ /* 0x000fe40000000f00 */
[----:B------:R-:W-:Y:S05]  /*1cc0*/  CALL.REL.NOINC `($__internal_42_$__cuda_sm70_shflsync_bfly_p) ;  /* 0x0000018000007944 */ /* 0x000fea0003c00000 */
[----:B-1----:R-:W-:Y:S01]  /*1cd0*/  MOV R63, R66 ;  /* 0x00000042003f7202 */ /* 0x002fe20000000f00 */
[----:B------:R-:W-:Y:S01]  /*1ce0*/  HFMA2.MMA R66, -RZ, RZ, 0, 4.76837158203125e-07 ;  /* 0x00000008ff427435 */ /* 0x000fe200000001ff */
        /* <DEDUP_REMOVED lines=8> */
[----:B------:R-:W-:Y:S01]  /*1d70*/  HFMA2.MMA R66, -RZ, RZ, 0, 9.5367431640625e-07 ;  /* 0x00000010ff427435 */ /* 0x000fe200000001ff */
[----:B------:R-:W-:Y:S01]  /*1d80*/  IMAD.MOV.U32 R64, RZ, RZ, -0x1 ;  /* 0xffffffffff407424 */ /* 0x000fe200078e00ff */
[----:B------:R-:W-:-:S02]  /*1d90*/  MOV R67, R62 ;  /* 0x0000003e00437202 */ /* 0x000fc40000000f00 */
[----:B------:R-:W-:Y:S02]  /*1da0*/  MOV R50, 0x1dc0 ;  /* 0x00001dc000327802 */ /* 0x000fe40000000f00 */
[----:B------:R-:W-:Y:S05]  /*1db0*/  CALL.REL.NOINC `($__internal_42_$__cuda_sm70_shflsync_bfly_p) ;  /* 0x0000009000007944 */ /* 0x000fea0003c00000 */
[----:B-1----:R-:W-:Y:S01]  /*1dc0*/  MOV R63, R66 ;  /* 0x00000042003f7202 */ /* 0x002fe20000000f00 */
[----:B------:R-:W-:Y:S01]  /*1dd0*/  HFMA2.MMA R66, -RZ, RZ, 0, 9.5367431640625e-07 ;  /* 0x00000010ff427435 */ /* 0x000fe200000001ff */
[----:B0-----:R-:W-:Y:S01]  /*1de0*/  IMAD.MOV.U32 R67, RZ, RZ, R61 ;  /* 0x000000ffff437224 */ /* 0x001fe200078e003d */
[----:B------:R-:W-:Y:S01]  /*1df0*/  MOV R65, 0x1f ;  /* 0x0000001f00417802 */ /* 0x000fe20000000f00 */
[----:B------:R-:W-:Y:S01]  /*1e00*/  IMAD.MOV.U32 R64, RZ, RZ, -0x1 ;  /* 0xffffffffff407424 */ /* 0x000fe200078e00ff */
[----:B------:R-:W-:Y:S02]  /*1e10*/  MOV R50, 0x1e30 ;  /* 0x00001e3000327802 */ /* 0x000fe40000000f00 */
[----:B------:R-:W-:Y:S05]  /*1e20*/  CALL.REL.NOINC `($__internal_42_$__cuda_sm70_shflsync_bfly_p) ;  /* 0x0000002000007944 */ /* 0x000fea0003c00000 */
[----:B-1----:R-:W-:Y:S01]  /*1e30*/  MOV R50, R66 ;  /* 0x0000004200327202 */ /* 0x002fe20000000f00 */
[----:B0-----:R-:W-:Y:S05]  /*1e40*/  BRA `(.L_x_995) ;  /* 0xffffebd000007947 */ /* 0x001fea000383ffff */
        .weak           $__internal_42_$__cuda_sm70_shflsync_bfly_p
        .type           $__internal_42_$__cuda_sm70_shflsync_bfly_p,@function
        .size           $__internal_42_$__cuda_sm70_shflsync_bfly_p,(.L_x_4422 - $__internal_42_$__cuda_sm70_shflsync_bfly_p)
$__internal_42_$__cuda_sm70_shflsync_bfly_p:
[----:B------:R-:W-:Y:S01]  /*1e50*/  HFMA2.MMA R51, -RZ, RZ, 0, 0 ;  /* 0x00000000ff337435 */ /* 0x000fe200000001ff */
[----:B------:R-:W-:Y:S04]  /*1e60*/  WARPSYNC R64 ;  /* 0x0000004000007348 */ /* 0x000fe80003800000 */
[----:B------:R0:W1:Y:S01]  /*1e70*/  SHFL.BFLY PT, R66, R67, R66, R65 ;  /* 0x0c00004243427389 */ /* 0x00006200000e0041 */
[----:B------:R-:W-:Y:S05]  /*1e80*/  RET.REL.NODEC R50 `(_ZN10layer_norm13ln_bwd_kernelINS_13Kernel_traitsIf13__nv_bfloat16S2_S2_fjLj256ELj1ELj4ELj1ELj16ENS_18Kernel_traits_baseILj256EfS2_S2_S2_fjLj128EEEEELb0ELb0ELb1ELb0EEEvNS_9BwdParamsE) ;  /* 0xffffe17032007950 */ /* 0x000fea0003c3ffff */
.L_x_996:
        /* <DEDUP_REMOVED lines=15> */
.L_x_4422:


//--------------------- .text._ZN10layer_norm13ln_bwd_kernelINS_13Kernel_traitsIf13__nv_bfloat16S2_S2_fjLj256ELj1ELj4ELj1ELj16ENS_18Kernel_traits_baseILj256EfS2_S2_S2_fjLj128EEEEELb0ELb0ELb1ELb1EEEvNS_9BwdParamsE --------------------------
	.section	.text._ZN10layer_norm13ln_bwd_kernelINS_13Kernel_traitsIf13__nv_bfloat16S2_S2_fjLj256ELj1ELj4ELj1ELj16ENS_18Kernel_traits_baseILj256EfS2_S2_S2_fjLj128EEEEELb0ELb0ELb1ELb1EEEvNS_9BwdParamsE,"ax",@progbits
	.sectioninfo	@"SHI_REGISTERS=72"
	.align	128
        .global         _ZN10layer_norm13ln_bwd_kernelINS_13Kernel_traitsIf13__nv_bfloat16S2_S2_fjLj256ELj1ELj4ELj1ELj16ENS_18Kernel_traits_baseILj256EfS2_S2_S2_fjLj128EEEEELb0ELb0ELb1ELb1EEEvNS_9BwdParamsE
        .type           _ZN10layer_norm13ln_bwd_kernelINS_13Kernel_traitsIf13__nv_bfloat16S2_S2_fjLj256ELj1ELj4ELj1ELj16ENS_18Kernel_traits_baseILj256EfS2_S2_S2_fjLj128EEEEELb0ELb0ELb1ELb1EEEvNS_9BwdParamsE,@function
        .size           _ZN10layer_norm13ln_bwd_kernelINS_13Kernel_traitsIf13__nv_bfloat16S2_S2_fjLj256ELj1ELj4ELj1ELj16ENS_18Kernel_traits_baseILj256EfS2_S2_S2_fjLj128EEEEELb0ELb0ELb1ELb1EEEvNS_9BwdParamsE,(.L_x_4423 - _ZN10layer_norm13ln_bwd_kernelINS_13Kernel_traitsIf13__nv_bfloat16S2_S2_fjLj256ELj1ELj4ELj1ELj16ENS_18Kernel_traits_baseILj256EfS2_S2_S2_fjLj128EEEEELb0ELb0ELb1ELb1EEEvNS_9BwdParamsE)
        .other          _ZN10layer_norm13ln_bwd_kernelINS_13Kernel_traitsIf13__nv_bfloat16S2_S2_fjLj256ELj1ELj4ELj1ELj16ENS_18Kernel_traits_baseILj256EfS2_S2_S2_fjLj128EEEEELb0ELb0ELb1ELb1EEEvNS_9BwdParamsE,@"STO_CUDA_ENTRY STV_DEFAULT"
_ZN10layer_norm13ln_bwd_kernelINS_13Kernel_traitsIf13__nv_bfloat16S2_S2_fjLj256ELj1ELj4ELj1ELj16ENS_18Kernel_traits_baseILj256EfS2_S2_S2_fjLj128EEEEELb0ELb0ELb1ELb1EEEvNS_9BwdParamsE:
.text._ZN10layer_norm13ln_bwd_kernelINS_13Kernel_traitsIf13__nv_bfloat16S2_S2_fjLj256ELj1ELj4ELj1ELj16ENS_18Kernel_traits_baseILj256EfS2_S2_S2_fjLj128EEEEELb0ELb0ELb1ELb1EEEvNS_9BwdParamsE:
        /* <DEDUP_REMOVED lines=17> */
.L_x_997:
[----:B------:R-:W-:-:S05]  /*0110*/  IMAD.SHL.U32 R0, R6, 0x20, RZ ;  /* 0x0000002006007824 */ /* 0x000fca00078e00ff */
[----:B------:R-:W-:-:S04]  /*0120*/  LOP3.LUT R0, R0, 0x3e0, RZ, 0xc0, !PT ;  /* 0x000003e000007812 */ /* 0x000fc800078ec0ff */
[----:B------:R-:W-:-:S04]  /*0130*/  IADD3 R2, P0, R0, c[0x0][0x1b0], RZ ;  /* 0x00006c0000027a10 */ /* 0x000fc80007f1e0ff */
[----:B------:R-:W-:-:S05]  /*0140*/  IADD3.X R3, RZ, c[0x0][0x1b4], RZ, P0, !PT ;  /* 0x00006d00ff037a10 */ /* 0x000fca00007fe4ff */
[----:B------:R0:W5:Y:S04]  /*0150*/  LDG.E.128 R24, [R2.64] ;  /* 0x0000000402187981 */ /* 0x000168000c1e1d00 */
[----:B------:R0:W5:Y:S01]  /*0160*/  LDG.E.128 R28, [R2.64+0x10] ;  /* 0x00001004021c7981 */ /* 0x000162000c1e1d00 */
[----:B------:R-:W1:Y:S01]  /*0170*/  LDC.U8 R4, c[0x0][0x1f0] ;  /* 0x00007c00ff047b82 */ /* 0x000e620000000000 */
[----:B------:R-:W-:Y:S01]  /*0180*/  CS2R R10, SRZ ;  /* 0x00000000000a7805 */ /* 0x000fe2000001ff00 */
[----:B------:R-:W-:Y:S01]  /*0190*/  CS2R R8, SRZ ;  /* 0x0000000000087805 */ /* 0x000fe2000001ff00 */
[----:B------:R-:W-:Y:S01]  /*01a0*/  CS2R R14, SRZ ;  /* 0x00000000000e7805 */ /* 0x000fe2000001ff00 */
[----:B------:R-:W-:Y:S01]  /*01b0*/  CS2R R12, SRZ ;  /* 0x00000000000c7805 */ /* 0x000fe2000001ff00 */
[----:B------:R-:W-:Y:S01]  /*01c0*/  CS2R R18, SRZ ;  /* 0x0000000000127805 */ /* 0x000fe2000001ff00 */
[----:B------:R-:W-:Y:S01]  /*01d0*/  CS2R R16, SRZ ;  /* 0x0000000000107805 */ /* 0x000fe2000001ff00 */
[----:B------:R-:W-:Y:S01]  /*01e0*/  CS2R R22, SRZ ;  /* 0x0000000000167805 */ /* 0x000fe2000001ff00 */
[----:B------:R-:W-:-:S02]  /*01f0*/  CS2R R20, SRZ ;  /* 0x0000000000147805 */ /* 0x000fc4000001ff00 */
.L_x_1028:
[----:B------:R-:W-:-:S10]  /*0200*/  HFMA2.MMA R64, -RZ, RZ, 0, 2.384185791015625e-07 ;  /* 0x00000004ff407435 */ /* 0x000fd400000001ff */
[----:B------:R-:W-:-:S05]  /*0210*/  IMAD.WIDE R62, R5, R64, c[0x0][0x1d8] ;  /* 0x00007600053e7625 */ /* 0x000fca00078e0240 */
[----:B------:R2:W3:Y:S01]  /*0220*/  LDG.E R69, [R62.64] ;  /* 0x000000043e457981 */ /* 0x0004e2000c1e1900 */
[----:B------:R-:W-:-:S04]  /*0230*/  IMAD.WIDE R66, R5, R64, c[0x0][0x1a8] ;  /* 0x00006a0005427625 */ /* 0x000fc800078e0240 */
[CC--:B------:R-:W-:Y:S01]  /*0240*/  IMAD.WIDE R50, R5.reuse, R64.reuse, c[0x0][0x1d0] ;  /* 0x0000740005327625 */ /* 0x0c0fe200078e0240 */
[----:B0----5:R0:W5:Y:S04]  /*0250*/  LDG.E R3, [R66.64] ;  /* 0x0000000442037981 */ /* 0x021168000c1e1900 */
[----:B------:R0:W5:Y:S01]  /*0260*/  LDG.E R2, [R50.64] ;  /* 0x0000000432027981 */ /* 0x000162000c1e1900 */
[C---:B------:R-:W-:Y:S01]  /*0270*/  IMAD R0, R5.reuse, c[0x0][0x168], RZ ;  /* 0x00005a0005007a24 */ /* 0x040fe200078e02ff */
[----:B------:R-:W-:Y:S01]  /*0280*/  LOP3.LUT R68, R6, 0x1f, RZ, 0xc0, !PT ;  /* 0x0000001f06447812 */ /* 0x000fe200078ec0ff */
[----:B------:R-:W-:Y:S01]  /*0290*/  BSSY B0, `(.L_x_999) ;  /* 0x0000067000007945 */ /* 0x000fe20003800000 */
[----:B--2---:R-:W-:Y:S02]  /*02a0*/  IMAD.WIDE R62, R5, R64, c[0x0][0x1a0] ;  /* 0x00006800053e7625 */ /* 0x004fe400078e0240 */
[----:B------:R-:W-:-:S04]  /*02b0*/  SHF.R.S32.HI R61, RZ, 0x1f, R0 ;  /* 0x0000001fff3d7819 */ /* 0x000fc80000011400 */
[----:B------:R-:W-:-:S04]  /*02c0*/  LEA.HI R61, R61, R0, RZ, 0x3 ;  /* 0x000000003d3d7211 */ /* 0x000fc800078f18ff */
[----:B------:R-:W-:Y:S01]  /*02d0*/  LEA.HI.SX32 R0, R61, R68, 0x1d ;  /* 0x000000443d007211 */ /* 0x000fe200078feaff */
[----:B------:R-:W-:-:S04]  /*02e0*/  IMAD.MOV.U32 R61, RZ, RZ, 0x10 ;  /* 0x00000010ff3d7424 */ /* 0x000fc800078e00ff */
[----:B------:R-:W-:Y:S01]  /*02f0*/  IMAD.WIDE.U32 R64, R0, R61, c[0x0][0x218] ;  /* 0x0000860000407625 */ /* 0x000fe200078e003d */
[----:B---3--:R-:W-:-:S13]  /*0300*/  ISETP.GT.AND P1, PT, R69, RZ, PT ;  /* 0x000000ff4500720c */ /* 0x008fda0003f24270 */
[----:B------:R-:W-:Y:S05]  /*0310*/  @P1 BRA `(.L_x_1000) ;  /* 0x0000007000001947 */ /* 0x000fea0003800000 */
[----:B0-----:R-:W-:Y:S02]  /*0320*/  ISETP.NE.U32.AND P0, PT, RZ, c[0x0][0x218], PT ;  /* 0x00008600ff007a0c */ /* 0x001fe40003f05070 */
[----:B------:R-:W-:Y:S02]  /*0330*/  MOV R62, RZ ;  /* 0x000000ff003e7202 */ /* 0x000fe40000000f00 */
[----:B------:R-:W-:Y:S02]  /*0340*/  ISETP.NE.AND.EX P0, PT, RZ, c[0x0][0x21c], PT, P0 ;  /* 0x00008700ff007a0c */ /* 0x000fe40003f05300 */
[----:B------:R-:W-:-:S11]  /*0350*/  MOV R61, RZ ;  /* 0x000000ff003d7202 */ /* 0x000fd60000000f00 */
[----:B------:R-:W-:Y:S05]  /*0360*/  @!P0 BRA `(.L_x_1001) ;  /* 0x0000059000008947 */ /* 0x000fea0003800000 */
[----:B------:R0:W5:Y:S01]  /*0370*/  LDG.E.128 R32, [R64.64] ;  /* 0x0000000440207981 */ /* 0x000162000c1e1d00 */
[----:B------:R-:W-:Y:S05]  /*0380*/  BRA `(.L_x_1001) ;  /* 0x0000057000007947 */ /* 0x000fea0003800000 */
.L_x_1000:
[----:B0-----:R-:W-:Y:S01]  /*0390*/  IADD3 R69, R69, -0x1, RZ ;  /* 0xffffffff45457810 */ /* 0x001fe20007ffe0ff */
        /* <DEDUP_REMOVED lines=12> */
[----:B-1----:R-:W-:-:S04]  /*0460*/  ISETP.NE.AND P0, PT, R4, RZ, PT ;  /* 0x000000ff0400720c */ /* 0x002fc80003f05270 */
        /* <DEDUP_REMOVED lines=73> */
.L_x_1001:
[----:B0-----:R-:W-:Y:S05]  /*0900*/  BSYNC B0 ;  /* 0x0000000000007941 */ /* 0x001fea0003800000 */
.L_x_999:
[----:B------:R-:W-:Y:S05]  /*0910*/  BRA.DIV ~URZ, `(.L_x_1002) ;  /* 0x00000f627f007947 */ /* 0x000fea000b800000 */
[----:B------:R0:W2:Y:S02]  /*0920*/  SHFL.BFLY PT, R63, R62, 0x1, 0x1f ;  /* 0x0c201f003e3f7f89 */ /* 0x0000a400000e0000 */
.L_x_1029:
[----:B------:R-:W-:Y:S05]  /*0930*/  BRA.DIV ~URZ, `(.L_x_1003) ;  /* 0x00000fc27f007947 */ /* 0x000fea000b800000 */
[----:B------:R-:W3:Y:S01]  /*0940*/  SHFL.BFLY PT, R50, R61, 0x1, 0x1f ;  /* 0x0c201f003d327f89 */ /* 0x000ee200000e0000 */
[----:B--2---:R-:W-:-:S05]  /*0950*/  FADD.FTZ R68, R63, R62 ;  /* 0x0000003e3f447221 */ /* 0x004fca0000010000 */
[----:B------:R-:W2:Y:S01]  /*0960*/  SHFL.BFLY PT, R51, R68, 0x2, 0x1f ;  /* 0x0c401f0044337f89 */ /* 0x000ea200000e0000 */
[----:B---3--:R-:W-:-:S05]  /*0970*/  FADD.FTZ R50, R50, R61 ;  /* 0x0000003d32327221 */ /* 0x008fca0000010000 */
[----:B------:R-:W3:Y:S01]  /*0980*/  SHFL.BFLY PT, R63, R50, 0x2, 0x1f ;  /* 0x0c401f00323f7f89 */ /* 0x000ee200000e0000 */
[----:B--2---:R-:W-:-:S05]  /*0990*/  FADD.FTZ R51, R51, R68 ;  /* 0x0000004433337221 */ /* 0x004fca0000010000 */
[----:B0-----:R-:W0:Y:S01]  /*09a0*/  SHFL.BFLY PT, R62, R51, 0x4, 0x1f ;  /* 0x0c801f00333e7f89 */ /* 0x001e2200000e0000 */
[----:B---3--:R-:W-:-:S05]  /*09b0*/  FADD.FTZ R64, R50, R63 ;  /* 0x0000003f32407221 */ /* 0x008fca0000010000 */
[----:B------:R-:W2:Y:S01]  /*09c0*/  SHFL.BFLY PT, R63, R64, 0x4, 0x1f ;  /* 0x0c801f00403f7f89 */ /* 0x000ea200000e0000 */
[----:B0-----:R-:W-:-:S05]  /*09d0*/  FADD.FTZ R65, R51, R62 ;  /* 0x0000003e33417221 */ /* 0x001fca0000010000 */
[----:B------:R-:W0:Y:S01]  /*09e0*/  SHFL.BFLY PT, R62, R65, 0x8, 0x1f ;  /* 0x0d001f00413e7f89 */ /* 0x000e2200000e0000 */
[----:B--2---:R-:W-:-:S05]  /*09f0*/  FADD.FTZ R66, R64, R63 ;  /* 0x0000003f40427221 */ /* 0x004fca0000010000 */
[----:B------:R-:W2:Y:S01]  /*0a00*/  SHFL.BFLY PT, R61, R66, 0x8, 0x1f ;  /* 0x0d001f00423d7f89 */ /* 0x000ea200000e0000 */
[----:B0-----:R-:W-:-:S05]  /*0a10*/  FADD.FTZ R62, R65, R62 ;  /* 0x0000003e413e7221 */ /* 0x001fca0000010000 */
[----:B------:R0:W3:Y:S01]  /*0a20*/  SHFL.BFLY PT, R63, R62, 0x10, 0x1f ;  /* 0x0e001f003e3f7f89 */ /* 0x0000e200000e0000 */
[----:B--2---:R-:W-:-:S05]  /*0a30*/  FADD.FTZ R61, R66, R61 ;  /* 0x0000003d423d7221 */ /* 0x004fca0000010000 */
[----:B------:R0:W2:Y:S02]  /*0a40*/  SHFL.BFLY PT, R50, R61, 0x10, 0x1f ;  /* 0x0e001f003d327f89 */ /* 0x0000a400000e0000 */
.L_x_1030:
[----:B-----5:R-:W-:Y:S01]  /*0a50*/  ISETP.GE.AND P2, PT, R2, 0x1, PT ;  /* 0x000000010200780c */ /* 0x020fe20003f46270 */
[----:B---3--:R-:W-:Y:S01]  /*0a60*/  FADD.FTZ R63, R63, R62 ;  /* 0x0000003e3f3f7221 */ /* 0x008fe20000010000 */
[----:B-1----:R-:W-:Y:S01]  /*0a70*/  ISETP.NE.AND P0, PT, R4, RZ, PT ;  /* 0x000000ff0400720c */ /* 0x002fe20003f05270 */
[----:B--2---:R-:W-:Y:S01]  /*0a80*/  FADD.FTZ R50, R50, R61 ;  /* 0x0000003d32327221 */ /* 0x004fe20000010000 */
        /* <DEDUP_REMOVED lines=20> */
.L_x_1005:
        /* <DEDUP_REMOVED lines=9> */
.L_x_1006:
[----:B------:R-:W-:Y:S05]  /*0c60*/  BSYNC B0 ;  /* 0x0000000000007941 */ /* 0x000fea0003800000 */
.L_x_1004:
        /* <DEDUP_REMOVED lines=13> */
.L_x_1008:
[----:B------:R-:W-:Y:S01]  /*0d40*/  FFMA.FTZ R62, R52, R50, R51 ;  /* 0x00000032343e7223 */ /* 0x000fe20000010033 */
[----:B------:R-:W-:-:S03]  /*0d50*/  @P3 PRMT R61, RZ, 0x7610, R32 ;  /* 0x00007610ff3d3816 */ /* 0x000fc60000000020 */
[----:B------:R-:W-:-:S04]  /*0d60*/  FADD.FTZ R62, R57, -R62 ;  /* 0x8000003e393e7221 */ /* 0x000fc80000010000 */
[----:B------:R-:W-:-:S04]  /*0d70*/  FMUL.FTZ R62, R3, R62 ;  /* 0x0000003e033e7220 */ /* 0x000fc80000410000 */
[----:B------:R-:W-:Y:S02]  /*0d80*/  @P3 FADD.FTZ R62, R62, R61 ;  /* 0x0000003d3e3e3221 */ /* 0x000fe40000010000 */
.L_x_1009:
[----:B------:R-:W-:Y:S05]  /*0d90*/  BSYNC B0 ;  /* 0x0000000000007941 */ /* 0x000fea0003800000 */
.L_x_1007:
        /* <DEDUP_REMOVED lines=11> */
.L_x_1011:
[----:B------:R-:W-:-:S04]  /*0e50*/  FFMA.FTZ R61, R47, R50, R51 ;  /* 0x000000322f3d7223 */ /* 0x000fc80000010033 */
[----:B------:R-:W-:Y:S01]  /*0e60*/  FADD.FTZ R62, R56, -R61 ;  /* 0x8000003d383e7221 */ /* 0x000fe20000010000 */
[----:B------:R-:W-:-:S03]  /*0e70*/  @P3 PRMT R61, RZ, 0x5410, R33 ;  /* 0x00005410ff3d3816 */ /* 0x000fc60000000021 */
[----:B------:R-:W-:-:S04]  /*0e80*/  FMUL.FTZ R62, R3, R62 ;  /* 0x0000003e033e7220 */ /* 0x000fc80000410000 */
[----:B------:R-:W-:Y:S02]  /*0e90*/  @P3 FADD.FTZ R62, R62, R61 ;  /* 0x0000003d3e3e3221 */ /* 0x000fe40000010000 */
.L_x_1012:
[----:B------:R-:W-:Y:S05]  /*0ea0*/  BSYNC B0 ;  /* 0x0000000000007941 */ /* 0x000fea0003800000 */
.L_x_1010:
        /* <DEDUP_REMOVED lines=11> */
.L_x_1014:
[----:B------:R-:W-:Y:S01]  /*0f60*/  FFMA.FTZ R62, R46, R50, R51 ;  /* 0x000000322e3e7223 */ /* 0x000fe20000010033 */
[----:B------:R-:W-:-:S03]  /*0f70*/  @P3 PRMT R61, RZ, 0x7610, R33 ;  /* 0x00007610ff3d3816 */ /* 0x000fc60000000021 */
[----:B------:R-:W-:-:S04]  /*0f80*/  FADD.FTZ R62, R55, -R62 ;  /* 0x8000003e373e7221 */ /* 0x000fc80000010000 */
[----:B------:R-:W-:-:S04]  /*0f90*/  FMUL.FTZ R62, R3, R62 ;  /* 0x0000003e033e7220 */ /* 0x000fc80000410000 */
[----:B------:R-:W-:Y:S02]  /*0fa0*/  @P3 FADD.FTZ R62, R62, R61 ;  /* 0x0000003d3e3e3221 */ /* 0x000fe40000010000 */
.L_x_1015:
[----:B------:R-:W-:Y:S05]  /*0fb0*/  BSYNC B0 ;  /* 0x0000000000007941 */ /* 0x000fea0003800000 */
.L_x_1013:
        /* <DEDUP_REMOVED lines=11> */
.L_x_1017:
[----:B------:R-:W-:-:S04]  /*1070*/  FFMA.FTZ R61, R45, R50, R51 ;  /* 0x000000322d3d7223 */ /* 0x000fc80000010033 */
[----:B------:R-:W-:Y:S01]  /*1080*/  FADD.FTZ R62, R54, -R61 ;  /* 0x8000003d363e7221 */ /* 0x000fe20000010000 */
[----:B------:R-:W-:-:S03]  /*1090*/  @P3 PRMT R61, RZ, 0x5410, R34 ;  /* 0x00005410ff3d3816 */ /* 0x000fc60000000022 */
[----:B------:R-:W-:-:S04]  /*10a0*/  FMUL.FTZ R62, R3, R62 ;  /* 0x0000003e033e7220 */ /* 0x000fc80000410000 */
[----:B------:R-:W-:Y:S02]  /*10b0*/  @P3 FADD.FTZ R62, R62, R61 ;  /* 0x0000003d3e3e3221 */ /* 0x000fe40000010000 */
.L_x_1018:
[----:B------:R-:W-:Y:S05]  /*10c0*/  BSYNC B0 ;  /* 0x0000000000007941 */ /* 0x000fea0003800000 */
.L_x_1016:
        /* <DEDUP_REMOVED lines=11> */
.L_x_1020:
[----:B------:R-:W-:Y:S01]  /*1180*/  FFMA.FTZ R62, R44, R50, R51 ;  /* 0x000000322c3e7223 */ /* 0x000fe20000010033 */
[----:B------:R-:W-:-:S03]  /*1190*/  @P3 PRMT R61, RZ, 0x7610, R34 ;  /* 0x00007610ff3d3816 */ /* 0x000fc60000000022 */
[----:B------:R-:W-:-:S04]  /*11a0*/  FADD.FTZ R62, R49, -R62 ;  /* 0x8000003e313e7221 */ /* 0x000fc80000010000 */
[----:B------:R-:W-:-:S04]  /*11b0*/  FMUL.FTZ R62, R3, R62 ;  /* 0x0000003e033e7220 */ /* 0x000fc80000410000 */
[----:B------:R-:W-:Y:S02]  /*11c0*/  @P3 FADD.FTZ R62, R62, R61 ;  /* 0x0000003d3e3e3221 */ /* 0x000fe40000010000 */
.L_x_1021:
[----:B------:R-:W-:Y:S05]  /*11d0*/  BSYNC B0 ;  /* 0x0000000000007941 */ /* 0x000fea0003800000 */
.L_x_1019:
        /* <DEDUP_REMOVED lines=11> */
.L_x_1023:
[----:B------:R-:W-:-:S04]  /*1290*/  FFMA.FTZ R61, R7, R50, R51 ;  /* 0x00000032073d7223 */ /* 0x000fc80000010033 */
[----:B------:R-:W-:Y:S01]  /*12a0*/  FADD.FTZ R62, R48, -R61 ;  /* 0x8000003d303e7221 */ /* 0x000fe20000010000 */
[----:B------:R-:W-:-:S03]  /*12b0*/  @P3 PRMT R61, RZ, 0x5410, R35 ;  /* 0x00005410ff3d3816 */ /* 0x000fc60000000023 */
[----:B------:R-:W-:-:S04]  /*12c0*/  FMUL.FTZ R62, R3, R62 ;  /* 0x0000003e033e7220 */ /* 0x000fc80000410000 */
[----:B------:R-:W-:Y:S02]  /*12d0*/  @P3 FADD.FTZ R62, R62, R61 ;  /* 0x0000003d3e3e3221 */ /* 0x000fe40000010000 */
.L_x_1024:
[----:B------:R-:W-:Y:S05]  /*12e0*/  BSYNC B0 ;  /* 0x0000000000007941 */ /* 0x000fea0003800000 */
.L_x_1022:
        /* <DEDUP_REMOVED lines=11> */
.L_x_1026:
[----:B------:R-:W-:-:S04]  /*13a0*/  FFMA.FTZ R50, R60, R50, R51 ;  /* 0x000000323c327223 */ /* 0x000fc80000010033 */
[----:B------:R-:W-:-:S04]  /*13b0*/  FADD.FTZ R50, R59, -R50 ;  /* 0x800000323b327221 */ /* 0x000fc80000010000 */
[----:B------:R-:W-:Y:S01]  /*13c0*/  FMUL.FTZ R3, R3, R50 ;  /* 0x0000003203037220 */ /* 0x000fe20000410000 */
[----:B------:R-:W-:-:S05]  /*13d0*/  @P3 PRMT R50, RZ, 0x7610, R35 ;  /* 0x00007610ff323816 */ /* 0x000fca0000000023 */
[----:B------:R-:W-:Y:S02]  /*13e0*/  @P3 FADD.FTZ R3, R3, R50 ;  /* 0x0000003203033221 */ /* 0x000fe40000010000 */
.L_x_1027:
[----:B------:R-:W-:Y:S05]  /*13f0*/  BSYNC B0 ;  /* 0x0000000000007941 */ /* 0x000fea0003800000 */
.L_x_1025:
        /* <DEDUP_REMOVED lines=16> */
.L_x_998:
        /* <DEDUP_REMOVED lines=30> */
[----:B------:R-:W0:Y:S04]  /*16e0*/  LDS R4, [R6.X4] ;  /* 0x0000000006047984 */ /* 0x000e280000004800 */
[----:B------:R-:W-:Y:S01]  /*16f0*/  IADD3 R2, P0, R5, c[0x0][0x228], RZ ;  /* 0x00008a0005027a10 */ /* 0x000fe20007f1e0ff */
[----:B------:R-:W1:Y:S04]  /*1700*/  LDS R8, [R6.X4+0x200] ;  /* 0x0002000006087984 */ /* 0x000e680000004800 */
[----:B------:R-:W2:Y:S04]  /*1710*/  LDS R9, [R6.X4+0x400] ;  /* 0x0004000006097984 */ /* 0x000ea80000004800 */
[----:B------:R-:W3:Y:S04]  /*1720*/  LDS R11, [R6.X4+0x600] ;  /* 0x00060000060b7984 */ /* 0x000ee80000004800 */
[----:B------:R-:W4:Y:S04]  /*1730*/  LDS R13, [R6.X4+0x800] ;  /* 0x00080000060d7984 */ /* 0x000f280000004800 */
[----:B------:R-:W5:Y:S04]  /*1740*/  LDS R15, [R6.X4+0xa00] ;  /* 0x000a0000060f7984 */ /* 0x000f680000004800 */
[----:B------:R-:W5:Y:S04]  /*1750*/  LDS R10, [R6.X4+0xc00] ;  /* 0x000c0000060a7984 */ /* 0x000f680000004800 */
[----:B------:R0:W5:Y:S02]  /*1760*/  LDS R21, [R6.X4+0xe00] ;  /* 0x000e000006157984 */ /* 0x0001640000004800 */
[----:B0-----:R-:W-:Y:S01]  /*1770*/  SHF.L.U64.HI R6, R12, 0x2, R3 ;  /* 0x000000020c067819 */ /* 0x001fe20000010203 */
[----:B------:R-:W-:-:S03]  /*1780*/  FADD.FTZ R4, RZ, R4 ;  /* 0x00000004ff047221 */ /* 0x000fc60000010000 */
[----:B------:R-:W-:Y:S01]  /*1790*/  IADD3.X R3, R6, c[0x0][0x22c], RZ, P0, !PT ;  /* 0x00008b0006037a10 */ /* 0x000fe200007fe4ff */
[----:B-1----:R-:W-:Y:S02]  /*17a0*/  FADD.FTZ R8, RZ, R8 ;  /* 0x00000008ff087221 */ /* 0x002fe40000010000 */
[----:B--2---:R-:W-:Y:S02]  /*17b0*/  FADD.FTZ R4, R4, R9 ;  /* 0x0000000904047221 */ /* 0x004fe40000010000 */
[----:B---3--:R-:W-:Y:S02]  /*17c0*/  FADD.FTZ R8, R8, R11 ;  /* 0x0000000b08087221 */ /* 0x008fe40000010000 */
[----:B----4-:R-:W-:Y:S01]  /*17d0*/  FADD.FTZ R13, R4, R13 ;  /* 0x0000000d040d7221 */ /* 0x010fe20000010000 */
[----:B------:R-:W-:Y:S01]  /*17e0*/  IADD3 R4, P1, R5, c[0x0][0x220], RZ ;  /* 0x0000880005047a10 */ /* 0x000fe20007f3e0ff */
[----:B-----5:R-:W-:-:S03]  /*17f0*/  FADD.FTZ R8, R8, R15 ;  /* 0x0000000f08087221 */ /* 0x020fc60000010000 */
[----:B------:R-:W-:Y:S01]  /*1800*/  IADD3.X R5, R6, c[0x0][0x224], RZ, P1, !PT ;  /* 0x0000890006057a10 */ /* 0x000fe20000ffe4ff */
[----:B------:R-:W-:Y:S02]  /*1810*/  FADD.FTZ R13, R13, R10 ;  /* 0x0000000a0d0d7221 */ /* 0x000fe40000010000 */
[----:B------:R-:W-:-:S03]  /*1820*/  FADD.FTZ R21, R8, R21 ;  /* 0x0000001508157221 */ /* 0x000fc60000010000 */
[----:B------:R-:W-:Y:S04]  /*1830*/  STG.E [R2.64], R13 ;  /* 0x0000000d02007986 */ /* 0x000fe8000c101904 */
[----:B------:R-:W-:Y:S04]  /*1840*/  STG.E [R4.64], R27 ;  /* 0x0000001b04007986 */ /* 0x000fe8000c101904 */
[----:B------:R-:W-:Y:S04]  /*1850*/  STG.E [R2.64+0x200], R21 ;  /* 0x0002001502007986 */ /* 0x000fe8000c101904 */
[----:B------:R-:W-:Y:S01]  /*1860*/  STG.E [R4.64+0x200], R25 ;  /* 0x0002001904007986 */ /* 0x000fe2000c101904 */
[----:B------:R-:W-:Y:S05]  /*1870*/  EXIT ;  /* 0x000000000000794d */ /* 0x000fea0003800000 */
.L_x_1002:
[----:B------:R-:W-:Y:S01]  /*1880*/  HFMA2.MMA R66, -RZ, RZ, 0, 5.9604644775390625e-08 ;  /* 0x00000001ff427435 */ /* 0x000fe200000001ff */
[----:B------:R-:W-:Y:S01]  /*1890*/  MOV R67, R62 ;  /* 0x0000003e00437202 */ /* 0x000fe20000000f00 */
[----:B------:R-:W-:Y:S01]  /*18a0*/  IMAD.MOV.U32 R64, RZ, RZ, -0x1 ;  /* 0xffffffffff407424 */ /* 0x000fe200078e00ff */
[----:B------:R-:W-:-:S02]  /*18b0*/  MOV R65, 0x1f ;  /* 0x0000001f00417802 */ /* 0x000fc40000000f00 */
[----:B------:R-:W-:Y:S02]  /*18c0*/  MOV R50, 0x18e0 ;  /* 0x000018e000327802 */ /* 0x000fe40000000f00 */
[----:B-1---5:R-:W-:Y:S05]  /*18d0*/  CALL.REL.NOINC `($__internal_43_$__cuda_sm70_shflsync_bfly_p) ;  /* 0x0000046000007944 */ /* 0x022fea0003c00000 */
[----:B-1----:R-:W-:Y:S01]  /*18e0*/  MOV R63, R66 ;  /* 0x00000042003f7202 */ /* 0x002fe20000000f00 */
[----:B0-----:R-:W-:Y:S05]  /*18f0*/  BRA `(.L_x_1029) ;  /* 0xfffff03000007947 */ /* 0x001fea000383ffff */
.L_x_1003:
[----:B------:R-:W-:Y:S01]  /*1900*/  HFMA2.MMA R66, -RZ, RZ, 0, 5.9604644775390625e-08 ;  /* 0x00000001ff427435 */ /* 0x000fe200000001ff */
[----:B------:R-:W-:Y:S01]  /*1910*/  MOV R67, R61 ;  /* 0x0000003d00437202 */ /* 0x000fe20000000f00 */
[----:B------:R-:W-:Y:S01]  /*1920*/  IMAD.MOV.U32 R65, RZ, RZ, 0x1f ;  /* 0x0000001fff417424 */ /* 0x000fe200078e00ff */
[----:B------:R-:W-:Y:S02]  /*1930*/  MOV R64, 0xffffffff ;  /* 0xffffffff00407802 */ /* 0x000fe40000000f00 */
[----:B------:R-:W-:Y:S02]  /*1940*/  MOV R50, 0x1960 ;  /* 0x0000196000327802 */ /* 0x000fe40000000f00 */
[----:B012--5:R-:W-:Y:S05]  /*1950*/  CALL.REL.NOINC `($__internal_43_$__cuda_sm70_shflsync_bfly_p) ;  /* 0x000003e000007944 */ /* 0x027fea0003c00000 */
[----:B------:R-:W-:Y:S01]  /*1960*/  FADD.FTZ R62, R63, R62 ;  /* 0x0000003e3f3e7221 */ /* 0x000fe20000010000 */
[----:B0-----:R-:W-:Y:S01]  /*1970*/  MOV R65, 0x1f ;  /* 0x0000001f00417802 */ /* 0x001fe20000000f00 */
[----:B-1----:R-:W-:Y:S01]  /*1980*/  FADD.FTZ R61, R61, R66 ;  /* 0x000000423d3d7221 */ /* 0x002fe20000010000 */
[----:B------:R-:W-:Y:S01]  /*1990*/  HFMA2.MMA R66, -RZ, RZ, 0, 1.1920928955078125e-07 ;  /* 0x00000002ff427435 */ /* 0x000fe200000001ff */
[----:B------:R-:W-:Y:S01]  /*19a0*/  IMAD.MOV.U32 R64, RZ, RZ, -0x1 ;  /* 0xffffffffff407424 */ /* 0x000fe200078e00ff */
[----:B------:R-:W-:-:S02]  /*19b0*/  MOV R67, R62 ;  /* 0x0000003e00437202 */ /* 0x000fc40000000f00 */
[----:B------:R-:W-:Y:S02]  /*19c0*/  MOV R50, 0x19e0 ;  /* 0x000019e000327802 */ /* 0x000fe40000000f00 */
[----:B------:R-:W-:Y:S05]  /*19d0*/  CALL.REL.NOINC `($__internal_43_$__cuda_sm70_shflsync_bfly_p) ;  /* 0x0000036000007944 */ /* 0x000fea0003c00000 */
[----:B0-----:R-:W-:Y:S01]  /*19e0*/  HFMA2.MMA R65, -RZ, RZ, 0, 1.847743988037109375e-06 ;  /* 0x0000001fff417435 */ /* 0x001fe200000001ff */
[----:B-1----:R-:W-:Y:S01]  /*19f0*/  MOV R63, R66 ;  /* 0x00000042003f7202 */ /* 0x002fe20000000f00 */
[----:B------:R-:W-:Y:S01]  /*1a00*/  IMAD.MOV.U32 R66, RZ, RZ, 0x2 ;  /* 0x00000002ff427424 */ /* 0x000fe200078e00ff */
[----:B------:R-:W-:Y:S02]  /*1a10*/  MOV R67, R61 ;  /* 0x0000003d00437202 */ /* 0x000fe40000000f00 */
[----:B------:R-:W-:Y:S02]  /*1a20*/  MOV R64, 0xffffffff ;  /* 0xffffffff00407802 */ /* 0x000fe40000000f00 */
[----:B------:R-:W-:Y:S02]  /*1a30*/  MOV R50, 0x1a50 ;  /* 0x00001a5000327802 */ /* 0x000fe40000000f00 */
[----:B------:R-:W-:Y:S05]  /*1a40*/  CALL.REL.NOINC `($__internal_43_$__cuda_sm70_shflsync_bfly_p) ;  /* 0x000002f000007944 */ /* 0x000fea0003c00000 */
[----:B------:R-:W-:Y:S01]  /*1a50*/  FADD.FTZ R62, R63, R62 ;  /* 0x0000003e3f3e7221 */ /* 0x000fe20000010000 */
[----:B0-----:R-:W-:Y:S01]  /*1a60*/  MOV R64, 0xffffffff ;  /* 0xffffffff00407802 */ /* 0x001fe20000000f00 */
[----:B-1----:R-:W-:Y:S01]  /*1a70*/  FADD.FTZ R61, R61, R66 ;  /* 0x000000423d3d7221 */ /* 0x002fe20000010000 */
[----:B------:R-:W-:Y:S01]  /*1a80*/  HFMA2.MMA R66, -RZ, RZ, 0, 2.384185791015625e-07 ;  /* 0x00000004ff427435 */ /* 0x000fe200000001ff */
[----:B------:R-:W-:Y:S01]  /*1a90*/  IMAD.MOV.U32 R65, RZ, RZ, 0x1f ;  /* 0x0000001fff417424 */ /* 0x000fe200078e00ff */
[----:B------:R-:W-:-:S02]  /*1aa0*/  MOV R67, R62 ;  /* 0x0000003e00437202 */ /* 0x000fc40000000f00 */
[----:B------:R-:W-:Y:S02]  /*1ab0*/  MOV R50, 0x1ad0 ;  /* 0x00001ad000327802 */ /* 0x000fe40000000f00 */
[----:B------:R-:W-:Y:S05]  /*1ac0*/  CALL.REL.NOINC `($__internal_43_$__cuda_sm70_shflsync_bfly_p) ;  /* 0x0000027000007944 */ /* 0x000fea0003c00000 */
[----:B-1----:R-:W-:Y:S01]  /*1ad0*/  MOV R63, R66 ;  /* 0x00000042003f7202 */ /* 0x002fe20000000f00 */
[----:B------:R-:W-:Y:S01]  /*1ae0*/  HFMA2.MMA R66, -RZ, RZ, 0, 2.384185791015625e-07 ;  /* 0x00000004ff427435 */ /* 0x000fe200000001ff */
[----:B0-----:R-:W-:Y:S01]  /*1af0*/  IMAD.MOV.U32 R67, RZ, RZ, R61 ;  /* 0x000000ffff437224 */ /* 0x001fe200078e003d */
[----:B------:R-:W-:Y:S02]  /*1b00*/  MOV R65, 0x1f ;  /* 0x0000001f00417802 */ /* 0x000fe40000000f00 */
[----:B------:R-:W-:Y:S02]  /*1b10*/  MOV R64, 0xffffffff ;  /* 0xffffffff00407802 */ /* 0x000fe40000000f00 */
[----:B------:R-:W-:Y:S02]  /*1b20*/  MOV R50, 0x1b40 ;  /* 0x00001b4000327802 */ /* 0x000fe40000000f00 */
[----:B------:R-:W-:Y:S05]  /*1b30*/  CALL.REL.NOINC `($__internal_43_$__cuda_sm70_shflsync_bfly_p) ;  /* 0x0000020000007944 */ /* 0x000fea0003c00000 */
[----:B------:R-:W-:Y:S01]  /*1b40*/  FADD.FTZ R62, R63, R62 ;  /* 0x0000003e3f3e7221 */ /* 0x000fe20000010000 */
[----:B0-----:R-:W-:Y:S01]  /*1b50*/  HFMA2.MMA R65, -RZ, RZ, 0, 1.847743988037109375e-06 ;  /* 0x0000001fff417435 */ /* 0x001fe200000001ff */
[----:B-1----:R-:W-:Y:S01]  /*1b60*/  FADD.FTZ R61, R61, R66 ;  /* 0x000000423d3d7221 */ /* 0x002fe20000010000 */
[----:B------:R-:W-:Y:S01]  /*1b70*/  MOV R64, 0xffffffff ;  /* 0xffffffff00407802 */ /* 0x000fe20000000f00 */
[----:B------:R-:W-:Y:S01]  /*1b80*/  IMAD.MOV.U32 R66, RZ, RZ, 0x8 ;  /* 0x00000008ff427424 */ /* 0x000fe200078e00ff */
[----:B------:R-:W-:-:S02]  /*1b90*/  MOV R67, R62 ;  /* 0x0000003e00437202 */ /* 0x000fc40000000f00 */
[----:B------:R-:W-:Y:S02]  /*1ba0*/  MOV R50, 0x1bc0 ;  /* 0x00001bc000327802 */ /* 0x000fe40000000f00 */
[----:B------:R-:W-:Y:S05]  /*1bb0*/  CALL.REL.NOINC `($__internal_43_$__cuda_sm70_shflsync_bfly_p) ;  /* 0x0000018000007944 */ /* 0x000fea0003c00000 */
[----:B-1----:R-:W-:Y:S01]  /*1bc0*/  IMAD.MOV.U32 R63, RZ, RZ, R66 ;  /* 0x000000ffff3f7224 */ /* 0x002fe200078e0042 */
[----:B------:R-:W-:Y:S01]  /*1bd0*/  HFMA2.MMA R66, -RZ, RZ, 0, 4.76837158203125e-07 ;  /* 0x00000008ff427435 */ /* 0x000fe200000001ff */
[----:B0-----:R-:W-:Y:S01]  /*1be0*/  MOV R67, R61 ;  /* 0x0000003d00437202 */ /* 0x001fe20000000f00 */
[----:B------:R-:W-:Y:S01]  /*1bf0*/  IMAD.MOV.U32 R64, RZ, RZ, -0x1 ;  /* 0xffffffffff407424 */ /* 0x000fe200078e00ff */
[----:B------:R-:W-:Y:S02]  /*1c00*/  MOV R65, 0x1f ;  /* 0x0000001f00417802 */ /* 0x000fe40000000f00 */
[----:B------:R-:W-:Y:S02]  /*1c10*/  MOV R50, 0x1c30 ;  /* 0x00001c3000327802 */ /* 0x000fe40000000f00 */
[----:B------:R-:W-:Y:S05]  /*1c20*/  CALL.REL.NOINC `($__internal_43_$__cuda_sm70_shflsync_bfly_p) ;  /* 0x0000011000007944 */ /* 0x000fea0003c00000 */
[----:B------:R-:W-:Y:S01]  /*1c30*/  FADD.FTZ R62, R63, R62 ;  /* 0x0000003e3f3e7221 */ /* 0x000fe20000010000 */
[----:B0-----:R-:W-:Y:S01]  /*1c40*/  MOV R65, 0x1f ;  /* 0x0000001f00417802 */ /* 0x001fe20000000f00 */
[----:B-1----:R-:W-:Y:S01]  /*1c50*/  FADD.FTZ R61, R61, R66 ;  /* 0x000000423d3d7221 */ /* 0x002fe20000010000 */
[----:B------:R-:W-:Y:S01]  /*1c60*/  HFMA2.MMA R66, -RZ, RZ, 0, 9.5367431640625e-07 ;  /* 0x00000010ff427435 */ /* 0x000fe200000001ff */
[----:B------:R-:W-:Y:S01]  /*1c70*/  MOV R64, 0xffffffff ;  /* 0xffffffff00407802 */ /* 0x000fe20000000f00 */
[----:B------:R-:W-:Y:S01]  /*1c80*/  IMAD.MOV.U32 R67, RZ, RZ, R62 ;  /* 0x000000ffff437224 */ /* 0x000fe200078e003e */
[----:B------:R-:W-:-:S03]  /*1c90*/  MOV R50, 0x1cb0 ;  /* 0x00001cb000327802 */ /* 0x000fc60000000f00 */
[----:B------:R-:W-:Y:S05]  /*1ca0*/  CALL.REL.NOINC `($__internal_43_$__cuda_sm70_shflsync_bfly_p) ;  /* 0x0000009000007944 */ /* 0x000fea0003c00000 */
[----:B-1----:R-:W-:Y:S01]  /*1cb0*/  MOV R63, R66 ;  /* 0x00000042003f7202 */ /* 0x002fe20000000f00 */
[----:B------:R-:W-:Y:S01]  /*1cc0*/  HFMA2.MMA R66, -RZ, RZ, 0, 9.5367431640625e-07 ;  /* 0x00000010ff427435 */ /* 0x000fe200000001ff */
[----:B0-----:R-:W-:Y:S01]  /*1cd0*/  MOV R67, R61 ;  /* 0x0000003d00437202 */ /* 0x001fe20000000f00 */
[----:B------:R-:W-:Y:S01]  /*1ce0*/  IMAD.MOV.U32 R65, RZ, RZ, 0x1f ;  /* 0x0000001fff417424 */ /* 0x000fe200078e00ff */
[----:B------:R-:W-:-:S02]  /*1cf0*/  MOV R64, 0xffffffff ;  /* 0xffffffff00407802 */ /* 0x000fc40000000f00 */
[----:B------:R-:W-:Y:S02]  /*1d00*/  MOV R50, 0x1d20 ;  /* 0x00001d2000327802 */ /* 0x000fe40000000f00 */
[----:B------:R-:W-:Y:S05]  /*1d10*/  CALL.REL.NOINC `($__internal_43_$__cuda_sm70_shflsync_bfly_p) ;  /* 0x0000002000007944 */ /* 0x000fea0003c00000 */
[----:B-1----:R-:W-:Y:S01]  /*1d20*/  MOV R50, R66 ;  /* 0x0000004200327202 */ /* 0x002fe20000000f00 */
[----:B0-----:R-:W-:Y:S05]  /*1d30*/  BRA `(.L_x_1030) ;  /* 0xffffed1000007947 */ /* 0x001fea000383ffff */
        .weak           $__internal_43_$__cuda_sm70_shflsync_bfly_p
        .type           $__internal_43_$__cuda_sm70_shflsync_bfly_p,@function
        .size           $__internal_43_$__cuda_sm70_shflsync_bfly_p,(.L_x_4423 - $__internal_43_$__cuda_sm70_shflsync_bfly_p)
$__internal_43_$__cuda_sm70_shflsync_bfly_p:
[----:B------:R-:W-:Y:S01]  /*1d40*/  HFMA2.MMA R51, -RZ, RZ, 0, 0 ;  /* 0x00000000ff337435 */ /* 0x000fe200000001ff */
[----:B------:R-:W-:Y:S04]  /*1d50*/  WARPSYNC R64 ;  /* 0x0000004000007348 */ /* 0x000fe80003800000 */
[----:B------:R0:W1:Y:S01]  /*1d60*/  SHFL.BFLY PT, R66, R67, R66, R65 ;  /* 0x0c00004243427389 */ /* 0x00006200000e0041 */
[----:B------:R-:W-:Y:S05]  /*1d70*/  RET.REL.NODEC R50 `(_ZN10layer_norm13ln_bwd_kernelINS_13Kernel_traitsIf13__nv_bfloat16S2_S2_fjLj256ELj1ELj4ELj1ELj16ENS_18Kernel_traits_baseILj256EfS2_S2_S2_fjLj128EEEEELb0ELb0ELb1ELb1EEEvNS_9BwdParamsE) ;  /* 0xffffe28032007950 */ /* 0x000fea0003c3ffff */
.L_x_1031:
        /* <DEDUP_REMOVED lines=16> */
.L_x_4423:


//--------------------- .text._ZN10layer_norm13ln_bwd_kernelINS_13Kernel_traitsIf13__nv_bfloat16S2_S2_fjLj256ELj1ELj4ELj1ELj16ENS_18Kernel_traits_baseILj256EfS2_S2_S2_fjLj128EEEEELb0ELb1ELb0ELb0EEEvNS_9BwdParamsE --------------------------
	.section	.text._ZN10layer_norm13ln_bwd_kernelINS_13Kernel_traitsIf13__nv_bfloat16S2_S2_fjLj256ELj1ELj4ELj1ELj16ENS_18Kernel_traits_baseILj256EfS2_S2_S2_fjLj128EEEEELb0ELb1ELb0ELb0EEEvNS_9BwdParamsE,"ax",@progbits
	.sectioninfo	@"SHI_REGISTERS=96"
	.align	128
        .global         _ZN10layer_norm13ln_bwd_kernelINS_13Kernel_traitsIf13__nv_bfloat16S2_S2_fjLj256ELj1ELj4ELj1ELj16ENS_18Kernel_traits_baseILj256EfS2_S2_S2_fjLj128EEEEELb0ELb1ELb0ELb0EEEvNS_9BwdParamsE
        .type           _ZN10layer_norm13ln_bwd_kernelINS_13Kernel_traitsIf13__nv_bfloat16S2_S2_fjLj256ELj1ELj4ELj1ELj16ENS_18Kernel_traits_baseILj256EfS2_S2_S2_fjLj128EEEEELb0ELb1ELb0ELb0EEEvNS_9BwdParamsE,@function
        .size           _ZN10layer_norm13ln_bwd_kernelINS_13Kernel_traitsIf13__nv_bfloat16S2_S2_fjLj256ELj1ELj4ELj1ELj16ENS_18Kernel_traits_baseILj256EfS2_S2_S2_fjLj128EEEEELb0ELb1ELb0ELb0EEEvNS_9BwdParamsE,(.L_x_4424 - _ZN10layer_norm13ln_bwd_kernelINS_13Kernel_traitsIf13__nv_bfloat16S2_S2_fjLj256ELj1ELj4ELj1ELj16ENS_18Kernel_traits_baseILj256EfS2_S2_S2_fjLj128EEEEELb0ELb1ELb0ELb0EEEvNS_9BwdParamsE)
        .other          _ZN10layer_norm13ln_bwd_kernelINS_13Kernel_traitsIf13__nv_bfloat16S2_S2_fjLj256ELj1ELj4ELj1ELj16ENS_18Kernel_traits_baseILj256EfS2_S2_S2_fjLj128EEEEELb0ELb1ELb0ELb0EEEvNS_9BwdParamsE,@"STO_CUDA_ENTRY STV_DEFAULT"
_ZN10layer_norm13ln_bwd_kernelINS_13Kernel_traitsIf13__nv_bfloat16S2_S2_fjLj256ELj1ELj4ELj1ELj16ENS_18Kernel_traits_baseILj256EfS2_S2_S2_fjLj128EEEEELb0ELb1ELb0ELb0EEEvNS_9BwdParamsE:
.text._ZN10layer_norm13ln_bwd_kernelINS_13Kernel_traitsIf13__nv_bfloat16S2_S2_fjLj256ELj1ELj4ELj1ELj16ENS_18Kernel_traits_baseILj256EfS2_S2_S2_fjLj128EEEEELb0ELb1ELb0ELb0EEEvNS_9BwdParamsE:
        /* <DEDUP_REMOVED lines=11> */
[----:B------:R-:W-:-:S04]  /*00b0*/  @P2 IMAD.WIDE.U32 R2, R0, R5, c[0x0][0x1b0] ;  /* 0x00006c0000022625 */ /* 0x000fc800078e0005 */
[----:B------:R-:W-:Y:S01]  /*00c0*/  @P2 IMAD.WIDE.U32 R4, R0, R5, c[0x0][0x1c8] ;  /* 0x0000720000042625 */ /* 0x000fe200078e0005 */
[----:B------:R0:W5:Y:S04]  /*00d0*/  @P2 LDG.E.128 R44, [R2.64] ;  /* 0x00000004022c2981 */ /* 0x000168000c1e1d00 */
[----:B------:R0:W5:Y:S04]  /*00e0*/  @P2 LDG.E.128 R40, [R2.64+0x10] ;  /* 0x0000100402282981 */ /* 0x000168000c1e1d00 */
        /* <DEDUP_REMOVED lines=20> */
[----:B------:R-:W-:-:S07]  /*0230*/  HFMA2.MMA R29, -RZ, RZ, 0, 0 ;  /* 0x00000000ff1d7435 */ /* 0x000fce00000001ff */
.L_x_1039:
[----:B------:R-:W-:Y:S01]  /*0240*/  ISETP.NE.U32.AND P0, PT, RZ, c[0x0][0x1c0], PT ;  /* 0x00007000ff007a0c */ /* 0x000fe20003f05070 */
[----:B------:R-:W-:Y:S01]  /*0250*/  IMAD.MOV.U32 R59, RZ, RZ, 0x4 ;  /* 0x00000004ff3b7424 */ /* 0x000fe200078e00ff */
[----:B------:R-:W-:Y:S02]  /*0260*/  SHF.R.S32.HI R3, RZ, 0x1f, R60 ;  /* 0x0000001fff037819 */ /* 0x000fe4000001143c */
[----:B------:R-:W-:Y:S01]  /*0270*/  ISETP.NE.AND.EX P0, PT, RZ, c[0x0][0x1c4], PT, P0 ;  /* 0x00007100ff007a0c */ /* 0x000fe20003f05300 */
[----:B------:R-:W-:-:S05]  /*0280*/  IMAD.WIDE R52, R60, R59, c[0x0][0x1a8] ;  /* 0x00006a003c347625 */ /* 0x000fca00078e023b */
[----:B-----5:R1:W5:Y:S07]  /*0290*/  LDG.E R57, [R52.64] ;  /* 0x0000000434397981 */ /* 0x02036e000c1e1900 */
        /* <DEDUP_REMOVED lines=32> */
[----:B-1----:R-:W-:Y:S01]  /*04a0*/  PRMT R69, RZ, 0x7610, R66 ;  /* 0x00007610ff457816 */ /* 0x002fe20000000042 */
[C---:B------:R-:W-:Y:S01]  /*04b0*/  FADD.FTZ R66, -R78.reuse, R59 ;  /* 0x0000003b4e427221 */ /* 0x040fe20000010100 */
[--C-:B----4-:R-:W-:Y:S01]  /*04c0*/  PRMT R59, RZ, 0x5410, R52.reuse ;  /* 0x00005410ff3b7816 */ /* 0x110fe20000000034 */
[----:B------:R-:W-:Y:S01]  /*04d0*/  FADD.FTZ R70, -R78, R61 ;  /* 0x0000003d4e467221 */ /* 0x000fe20000010100 */
[----:B------:R-:W-:Y:S01]  /*04e0*/  PRMT R65, RZ, 0x7610, R65 ;  /* 0x00007610ff417816 */ /* 0x000fe20000000041 */
[C---:B-----5:R-:W-:Y:S01]  /*04f0*/  FMUL.FTZ R61, R57.reuse, R64 ;  /* 0x00000040393d7220 */ /* 0x060fe20000410000 */
[--C-:B------:R-:W-:Y:S01]  /*0500*/  PRMT R71, RZ, 0x5410, R67.reuse ;  /* 0x00005410ff477816 */ /* 0x100fe20000000043 */
[----:B------:R-:W-:Y:S01]  /*0510*/  FMUL.FTZ R64, R57, R66 ;  /* 0x0000004239407220 */ /* 0x000fe20000410000 */
[----:B------:R-:W-:Y:S01]  /*0520*/  PRMT R67, RZ, 0x7610, R67 ;  /* 0x00007610ff437816 */ /* 0x000fe20000000043 */
[----:B------:R-:W-:Y:S01]  /*0530*/  FMUL.FTZ R66, R44, R59 ;  /* 0x0000003b2c427220 */ /* 0x000fe20000410000 */
        /* <DEDUP_REMOVED lines=11> */
[----:B------:R-:W-:Y:S01]  /*05f0*/  FMUL.FTZ R65, R45, R68 ;  /* 0x000000442d417220 */ /* 0x000fe20000410000 */
[----:B------:R-:W-:Y:S01]  /*0600*/  PRMT R52, RZ, 0x7610, R55 ;  /* 0x00007610ff347816 */ /* 0x000fe20000000037 */
[----:B------:R-:W-:-:S02]  /*0610*/  FADD.FTZ R54, RZ, R66 ;  /* 0x00000042ff367221 */ /* 0x000fc40000010000 */
[----:B------:R-:W-:Y:S02]  /*0620*/  FFMA.FTZ R53, R61, R66, RZ ;  /* 0x000000423d357223 */ /* 0x000fe400000100ff */
[----:B------:R-:W-:Y:S02]  /*0630*/  FMUL.FTZ R63, R57, R70 ;  /* 0x00000046393f7220 */ /* 0x000fe40000410000 */
[----:B------:R-:W-:Y:S02]  /*0640*/  FMUL.FTZ R70, R46, R67 ;  /* 0x000000432e467220 */ /* 0x000fe40000410000 */
[----:B------:R-:W-:Y:S02]  /*0650*/  FADD.FTZ R55, R54, R65 ;  /* 0x0000004136377221 */ /* 0x000fe40000010000 */
[----:B------:R-:W-:Y:S02]  /*0660*/  FFMA.FTZ R53, R64, R65, R53 ;  /* 0x0000004140357223 */ /* 0x000fe40000010035 */
        /* <DEDUP_REMOVED lines=16> */
[C---:B------:R-:W-:Y:S02]  /*0770*/  FMUL.FTZ R73, R57.reuse, R58 ;  /* 0x0000003a39497220 */ /* 0x040fe40000410000 */
[----:B------:R-:W-:Y:S02]  /*0780*/  FMUL.FTZ R74, R57, R80 ;  /* 0x00000050394a7220 */ /* 0x000fe40000410000 */
        /* <DEDUP_REMOVED lines=20> */
.L_x_1034:
[----:B-1----:R-:W-:Y:S05]  /*08d0*/  BSYNC B0 ;  /* 0x0000000000007941 */ /* 0x002fea0003800000 */
.L_x_1033:
[----:B-----5:R-:W-:Y:S01]  /*08e0*/  @P0 PRMT R56, RZ, 0x5410, R2 ;  /* 0x00005410ff380816 */ /* 0x020fe20000000002 */
[----:B------:R-:W-:Y:S05]  /*08f0*/  BRA.DIV ~URZ, `(.L_x_1035) ;  /* 0x00000f127f007947 */ /* 0x000fea000b800000 */
[----:B------:R1:W2:Y:S02]  /*0900*/  SHFL.BFLY PT, R53, R54, 0x1, 0x1f ;  /* 0x0c201f0036357f89 */ /* 0x0002a400000e0000 */
.L_x_1042:
        /* <DEDUP_REMOVED lines=18> */
.L_x_1043:
[----:B------:R-:W-:Y:S01]  /*0a30*/  BSSY B0, `(.L_x_1037) ;  /* 0x0000071000007945 */ /* 0x000fe20003800000 */
[----:B------:R-:W-:Y:S05]  /*0a40*/  @!P2 BRA `(.L_x_1038) ;  /* 0x000006f00000a947 */ /* 0x000fea0003800000 */
[----:B------:R-:W-:-:S10]  /*0a50*/  HFMA2.MMA R53, -RZ, RZ, 0, 9.5367431640625e-07 ;  /* 0x00000010ff357435 */ /* 0x000fd400000001ff */
[----:B------:R-:W-:-:S06]  /*0a60*/  IMAD.WIDE.U32 R52, R62, R53, c[0x0][0x170] ;  /* 0x00005c003e347625 */ /* 0x000fcc00078e0035 */
[----:B------:R-:W4:Y:S01]  /*0a70*/  LDG.E.128 R52, [R52.64] ;  /* 0x0000000434347981 */ /* 0x000f22000c1e1d00 */
        /* <DEDUP_REMOVED lines=14> */
[----:B--2---:R-:W-:Y:S02]  /*0b60*/  FFMA.FTZ R59, R63, R92, R81 ;  /* 0x0000005c3f3b7223 */ /* 0x004fe40000010051 */
[----:B------:R-:W-:-:S02]  /*0b70*/  FMUL.FTZ R77, R57, R2 ;  /* 0x00000002394d7220 */ /* 0x000fc40000410000 */
[-C--:B------:R-:W-:Y:S02]  /*0b80*/  FFMA.FTZ R79, R73, R92.reuse, R81 ;  /* 0x0000005c494f7223 */ /* 0x080fe40000010051 */
[--C-:B------:R-:W-:Y:S01]  /*0b90*/  @P1 PRMT R2, RZ, 0x5410, R4.reuse ;  /* 0x00005410ff021816 */ /* 0x100fe20000000004 */
[----:B------:R-:W-:Y:S01]  /*0ba0*/  FADD.FTZ R82, R70, -R59 ;  /* 0x8000003b46527221 */ /* 0x000fe20000010000 */
[----:B------:R-:W-:Y:S01]  /*0bb0*/  @P1 PRMT R3, RZ, 0x7610, R4 ;  /* 0x00007610ff031816 */ /* 0x000fe20000000004 */
[----:B------:R-:W-:Y:S02]  /*0bc0*/  FFMA.FTZ R80, R68, R92, R81 ;  /* 0x0000005c44507223 */ /* 0x000fe40000010051 */
[----:B------:R-:W-:Y:S01]  /*0bd0*/  @P1 FADD.FTZ R77, R77, R2 ;  /* 0x000000024d4d1221 */ /* 0x000fe20000010000 */
[----:B------:R-:W-:Y:S01]  /*0be0*/  @P1 PRMT R2, RZ, 0x5410, R5 ;  /* 0x00005410ff021816 */ /* 0x000fe20000000005 */
[----:B------:R-:W-:Y:S02]  /*0bf0*/  FADD.FTZ R90, R76, -R79 ;  /* 0x8000004f4c5a7221 */ /* 0x000fe40000010000 */
[----:B------:R-:W-:-:S02]  /*0c00*/  FMUL.FTZ R79, R57, R82 ;  /* 0x00000052394f7220 */ /* 0x000fc40000410000 */
[----:B------:R-:W-:Y:S02]  /*0c10*/  FADD.FTZ R84, R67, -R80 ;  /* 0x8000005043547221 */ /* 0x000fe40000010000 */
[----:B------:R-:W-:Y:S01]  /*0c20*/  @P1 FADD.FTZ R79, R79, R2 ;  /* 0x000000024f4f1221 */ /* 0x000fe20000010000 */
[----:B------:R-:W-:Y:S01]  /*0c30*/  @P1 PRMT R2, RZ, 0x7610, R5 ;  /* 0x00007610ff021816 */ /* 0x000fe20000000005 */
[----:B------:R-:W-:Y:S02]  /*0c40*/  FMUL.FTZ R93, R57, R84 ;  /* 0x00000054395d7220 */ /* 0x000fe40000410000 */
[-CC-:B------:R-:W-:Y:S02]  /*0c50*/  FFMA.FTZ R58, R64, R92.reuse, R81.reuse ;  /* 0x0000005c403a7223 */ /* 0x180fe40000010051 */
[-CC-:B------:R-:W-:Y:S02]  /*0c60*/  FFMA.FTZ R88, R74, R92.reuse, R81.reuse ;  /* 0x0000005c4a587223 */ /* 0x180fe40000010051 */
[----:B------:R-:W-:Y:S01]  /*0c70*/  @P1 FADD.FTZ R93, R93, R2 ;  /* 0x000000025d5d1221 */ /* 0x000fe20000010000 */
[----:B------:R-:W-:Y:S01]  /*0c80*/  @P1 PRMT R2, RZ, 0x5410, R6 ;  /* 0x00005410ff021816 */ /* 0x000fe20000000006 */
[----:B------:R-:W-:-:S02]  /*0c90*/  FFMA.FTZ R92, R78, R92, R81 ;  /* 0x0000005c4e5c7223 */ /* 0x000fc40000010051 */
[----:B------:R-:W-:Y:S02]  /*0ca0*/  FMUL.FTZ R81, R57, R86 ;  /* 0x0000005639517220 */ /* 0x000fe40000410000 */
        /* <DEDUP_REMOVED lines=9> */
[----:B------:R-:W-:Y:S01]  /*0d40*/  FMUL.FTZ R83, R57, R90 ;  /* 0x0000005a39537220 */ /* 0x000fe20000410000 */
[----:B------:R-:W-:Y:S01]  /*0d50*/  @P0 PRMT R49, R88, 0x7610, R49 ;  /* 0x0000761058310816 */ /* 0x000fe20000000031 */
        /* <DEDUP_REMOVED lines=17> */
[----:B------:R-:W-:Y:S01]  /*0e70*/  @P0 LEA R2, P1, R62, c[0x0][0x258], 0x4 ;  /* 0x000096003e020a11 */ /* 0x000fe200078220ff */
        /* <DEDUP_REMOVED lines=8> */
[----:B------:R-:W-:Y:S01]  /*0f00*/  FMUL.FTZ R83, R83, R56 ;  /* 0x0000003853537220 */ /* 0x000fe20000410000 */
[----:B------:R-:W-:Y:S01]  /*0f10*/  @P0 PRMT R48, R48, 0x5410, R3 ;  /* 0x0000541030300816 */ /* 0x000fe20000000003 */
[----:B------:R-:W-:Y:S01]  /*0f20*/  FMUL.FTZ R56, R36, R77 ;  /* 0x0000004d24387220 */ /* 0x000fe20000410000 */
[----:B------:R-:W-:Y:S01]  /*0f30*/  @P0 LEA.HI.X R3, R62, c[0x0][0x25c], RZ, 0x4, P1 ;  /* 0x000097003e030a11 */ /* 0x000fe200008f24ff */
[----:B------:R-:W-:Y:S01]  /*0f40*/  FMUL.FTZ R57, R37, R80 ;  /* 0x0000005025397220 */ /* 0x000fe20000410000 */
[----:B------:R-:W-:Y:S01]  /*0f50*/  @P0 PRMT R51, R51, 0x5410, R87 ;  /* 0x0000541033330816 */ /* 0x000fe20000000057 */
[----:B------:R-:W-:-:S02]  /*0f60*/  FMUL.FTZ R58, R38, R79 ;  /* 0x0000004f263a7220 */ /* 0x000fc40000410000 */
[----:B------:R-:W-:Y:S01]  /*0f70*/  FMUL.FTZ R59, R39, R82 ;  /* 0x00000052273b7220 */ /* 0x000fe20000410000 */
[----:B------:R-:W-:Y:S01]  /*0f80*/  F2FP.BF16.PACK_AB R56, R57, R56 ;  /* 0x000000383938723e */ /* 0x000fe200000010ff */
[----:B------:R0:W-:Y:S01]  /*0f90*/  @P0 STG.E.128 [R2.64], R48 ;  /* 0x0000003002000986 */ /* 0x0001e2000c101d04 */
[----:B------:R-:W-:Y:S02]  /*0fa0*/  FMUL.FTZ R87, R34, R83 ;  /* 0x0000005322577220 */ /* 0x000fe40000410000 */
        /* <DEDUP_REMOVED lines=9> */
[----:B----4-:R-:W-:Y:S02]  /*1040*/  PRMT R2, RZ, 0x5410, R52 ;  /* 0x00005410ff027816 */ /* 0x010fe40000000034 */
        /* <DEDUP_REMOVED lines=15> */
.L_x_1038:
[----:B------:R-:W-:Y:S05]  /*1140*/  BSYNC B0 ;  /* 0x0000000000007941 */ /* 0x000fea0003800000 */
.L_x_1037:
[----:B------:R-:W-:-:S05]  /*1150*/  IMAD.MOV.U32 R3, RZ, RZ, c[0x0][0x160] ;  /* 0x00005800ff037624 */ /* 0x000fca00078e00ff */
[----:B------:R-:W-:-:S04]  /*1160*/  LEA R60, R3, R60, 0x2 ;  /* 0x0000003c033c7211 */ /* 0x000fc800078e10ff */
[----:B------:R-:W-:-:S13]  /*1170*/  ISETP.GE.AND P0, PT, R60, c[0x0][0x164], PT ;  /* 0x000059003c007a0c */ /* 0x000fda0003f06270 */
[----:B0123--:R-:W-:Y:S01]  /*1180*/  @P0 CALL.REL.NOINC `(.L_x_1032) ;  /* 0x0000001000000944 */ /* 0x00ffe20003c00000 */
[----:B------:R-:W-:Y:S05]  /*1190*/  BRA `(.L_x_1039) ;  /* 0xfffff0a000007947 */ /* 0x000fea000383ffff */
.L_x_1032:
        /* <DEDUP_REMOVED lines=55> */
[----:B------:R-:W0:Y:S04]  /*1510*/  LDS R8, [R36.X4] ;  /* 0x0000000024087984 */ /* 0x000e280000004800 */
[----:B------:R-:W1:Y:S04]  /*1520*/  LDS R11, [R36.X4+0x400] ;  /* 0x00040000240b7984 */ /* 0x000e680000004800 */
[----:B------:R-:W2:Y:S04]  /*1530*/  LDS R10, [R36.X4+0x200] ;  /* 0x00020000240a7984 */ /* 0x000ea80000004800 */
[----:B------:R-:W3:Y:S04]  /*1540*/  LDS R13, [R36.X4+0x600] ;  /* 0x00060000240d7984 */ /* 0x000ee80000004800 */
[----:B------:R-:W4:Y:S04]  /*1550*/  LDS R15, [R36.X4+0x800] ;  /* 0x00080000240f7984 */ /* 0x000f280000004800 */
[----:B------:R-:W4:Y:S04]  /*1560*/  LDS R35, [R36.X4+0xa00] ;  /* 0x000a000024237984 */ /* 0x000f280000004800 */
[----:B------:R-:W4:Y:S04]  /*1570*/  LDS R37, [R36.X4+0xc00] ;  /* 0x000c000024257984 */ /* 0x000f280000004800 */
[----:B------:R0:W4:Y:S02]  /*1580*/  LDS R21, [R36.X4+0xe00] ;  /* 0x000e000024157984 */ /* 0x0001240000004800 */
[----:B0-----:R-:W-:-:S04]  /*1590*/  FADD.FTZ R8, RZ, R8 ;  /* 0x00000008ff087221 */ /* 0x001fc80000010000 */
[----:B-1----:R-:W-:Y:S01]  /*15a0*/  FADD.FTZ R8, R8, R11 ;  /* 0x0000000b08087221 */ /* 0x002fe20000010000 */
[C---:B------:R-:W-:Y:S02]  /*15b0*/  SHF.L.U64.HI R11, R0.reuse, 0x2, R3 ;  /* 0x00000002000b7819 */ /* 0x040fe40000010203 */
[----:B------:R-:W-:Y:S01]  /*15c0*/  SHF.L.U32 R0, R0, 0x2, RZ ;  /* 0x0000000200007819 */ /* 0x000fe200000006ff */
[----:B--2---:R-:W-:-:S03]  /*15d0*/  FADD.FTZ R10, RZ, R10 ;  /* 0x0000000aff0a7221 */ /* 0x004fc60000010000 */
[----:B------:R-:W-:Y:S01]  /*15e0*/  IADD3 R2, P2, R0, c[0x0][0x228], RZ ;  /* 0x00008a0000027a10 */ /* 0x000fe20007f5e0ff */
[----:B---3--:R-:W-:Y:S01]  /*15f0*/  FADD.FTZ R10, R10, R13 ;  /* 0x0000000d0a0a7221 */ /* 0x008fe20000010000 */
[C---:B------:R-:W-:Y:S02]  /*1600*/  IADD3 R12, P3, R0.reuse, c[0x0][0x220], RZ ;  /* 0x00008800000c7a10 */ /* 0x040fe40007f7e0ff */
[----:B------:R-:W-:Y:S01]  /*1610*/  IADD3 R0, P4, R0, c[0x0][0x240], RZ ;  /* 0x0000900000007a10 */ /* 0x000fe20007f9e0ff */
[----:B----4-:R-:W-:Y:S01]  /*1620*/  FADD.FTZ R8, R8, R15 ;  /* 0x0000000f08087221 */ /* 0x010fe20000010000 */
[C---:B------:R-:W-:Y:S02]  /*1630*/  IADD3.X R3, R11.reuse, c[0x0][0x22c], RZ, P2, !PT ;  /* 0x00008b000b037a10 */ /* 0x040fe400017fe4ff */
[C---:B------:R-:W-:Y:S01]  /*1640*/  IADD3.X R13, R11.reuse, c[0x0][0x224], RZ, P3, !PT ;  /* 0x000089000b0d7a10 */ /* 0x040fe20001ffe4ff */
[----:B------:R-:W-:Y:S01]  /*1650*/  FADD.FTZ R10, R10, R35 ;  /* 0x000000230a0a7221 */ /* 0x000fe20000010000 */
[----:B------:R-:W-:Y:S01]  /*1660*/  IADD3.X R11, R11, c[0x0][0x244], RZ, P4, !PT ;  /* 0x000091000b0b7a10 */ /* 0x000fe200027fe4ff */
        /* <DEDUP_REMOVED lines=9> */
[----:B------:R-:W-:Y:S02]  /*1700*/  IADD3 R0, P3, R0, 0x200, RZ ;  /* 0x0000020000007810 */ /* 0x000fe40007f7e0ff */
[----:B------:R-:W-:Y:S01]  /*1710*/  IADD3.X R13, RZ, R13, RZ, P2, !PT ;  /* 0x0000000dff0d7210 */ /* 0x000fe200017fe4ff */
[----:B------:R1:W-:Y:S01]  /*1720*/  STG.E [R6.64], R37 ;  /* 0x0000002506007986 */ /* 0x0003e2000c101904 */
[----:B------:R-:W-:Y:S02]  /*1730*/  IADD3.X R11, RZ, R11, RZ, P3, !PT ;  /* 0x0000000bff0b7210 */ /* 0x000fe40001ffe4ff */
[----:B0-----:R-:W-:-:S04]  /*1740*/  IADD3 R2, P1, R2, 0x200, RZ ;  /* 0x0000020002027810 */ /* 0x001fc80007f3e0ff */
[----:B------:R-:W-:-:S04]  /*1750*/  IADD3.X R3, RZ, R3, RZ, P1, !PT ;  /* 0x00000003ff037210 */ /* 0x000fc80000ffe4ff */
.L_x_1041:
[----:B------:R-:W-:Y:S05]  /*1760*/  BSYNC B0 ;  /* 0x0000000000007941 */ /* 0x000fea0003800000 */
.L_x_1040:
[----:B------:R-:W-:Y:S01]  /*1770*/  FADD.FTZ R21, R10, R21 ;  /* 0x000000150a157221 */ /* 0x000fe20000010000 */
[----:B------:R-:W-:Y:S06]  /*1780*/  @!P0 EXIT ;  /* 0x000000000000894d */ /* 0x000fec0003800000 */
[----:B------:R0:W-:Y:S01]  /*1790*/  STG.E [R2.64], R31 ;  /* 0x0000001f02007986 */ /* 0x0001e2000c101904 */
[----:B-1----:R-:W-:Y:S02]  /*17a0*/  MOV R4, R0 ;  /* 0x0000000000047202 */ /* 0x002fe40000000f00 */
[----:B------:R-:W-:Y:S01]  /*17b0*/  MOV R5, R11 ;  /* 0x0000000b00057202 */ /* 0x000fe20000000f00 */
[----:B0-----:R-:W-:Y:S01]  /*17c0*/  IMAD.MOV.U32 R2, RZ, RZ, R12 ;  /* 0x000000ffff027224 */ /* 0x001fe200078e000c */
[----:B------:R-:W-:-:S05]  /*17d0*/  MOV R3, R13 ;  /* 0x0000000d00037202 */ /* 0x000fca0000000f00 */
[----:B------:R-:W-:Y:S04]  /*17e0*/  STG.E [R2.64], R9 ;  /* 0x0000000902007986 */ /* 0x000fe8000c101904 */
[----:B------:R-:W-:Y:S01]  /*17f0*/  STG.E [R4.64], R21 ;  /* 0x0000001504007986 */ /* 0x000fe2000c101904 */
[----:B------:R-:W-:Y:S05]  /*1800*/  EXIT ;  /* 0x000000000000794d */ /* 0x000fea0003800000 */
.L_x_1035:
[----:B------:R-:W-:Y:S01]  /*1810*/  HFMA2.MMA R80, -RZ, RZ, 0, 5.9604644775390625e-08 ;  /* 0x00000001ff507435 */ /* 0x000fe200000001ff */
[----:B------:R-:W-:Y:S01]  /*1820*/  MOV R55, R54 ;  /* 0x0000003600377202 */ /* 0x000fe20000000f00 */
[----:B------:R-:W-:Y:S01]  /*1830*/  IMAD.MOV.U32 R79, RZ, RZ, 0x1f ;  /* 0x0000001fff4f7424 */ /* 0x000fe200078e00ff */
[----:B------:R-:W-:Y:S02]  /*1840*/  MOV R82, 0xffffffff ;  /* 0xffffffff00527802 */ /* 0x000fe40000000f00 */
[----:B------:R-:W-:-:S02]  /*1850*/  MOV R2, 0x1870 ;  /* 0x0000187000027802 */ /* 0x000fc40000000f00 */
[----:B0-----:R-:W-:Y:S05]  /*1860*/  CALL.REL.NOINC `($__internal_44_$__cuda_sm70_shflsync_bfly_p) ;  /* 0x0000045000007944 */ /* 0x001fea0003c00000 */
[----:B-1----:R-:W-:Y:S01]  /*1870*/  MOV R53, R80 ;  /* 0x0000005000357202 */ /* 0x002fe20000000f00 */
[----:B0-----:R-:W-:Y:S05]  /*1880*/  BRA `(.L_x_1042) ;  /* 0xfffff08000007947 */ /* 0x001fea000383ffff */
.L_x_1036:
[----:B------:R-:W-:Y:S01]  /*1890*/  HFMA2.MMA R80, -RZ, RZ, 0, 5.9604644775390625e-08 ;  /* 0x00000001ff507435 */ /* 0x000fe200000001ff */
[----:B------:R-:W-:Y:S01]  /*18a0*/  MOV R55, R58 ;  /* 0x0000003a00377202 */ /* 0x000fe20000000f00 */
[----:B------:R-:W-:Y:S01]  /*18b0*/  IMAD.MOV.U32 R82, RZ, RZ, -0x1 ;  /* 0xffffffffff527424 */ /* 0x000fe200078e00ff */
[----:B------:R-:W-:-:S02]  /*18c0*/  MOV R79, 0x1f ;  /* 0x0000001f004f7802 */ /* 0x000fc40000000f00 */
[----:B------:R-:W-:Y:S02]  /*18d0*/  MOV R2, 0x18f0 ;  /* 0x000018f000027802 */ /* 0x000fe40000000f00 */
[----:B012---:R-:W-:Y:S05]  /*18e0*/  CALL.REL.NOINC `($__internal_44_$__cuda_sm70_shflsync_bfly_p) ;  /* 0x000003d000007944 */ /* 0x007fea0003c00000 */
[----:B------:R-:W-:Y:S01]  /*18f0*/  FADD.FTZ R53, R53, R54 ;  /* 0x0000003635357221 */ /* 0x000fe20000010000 */
[----:B0-----:R-:W-:Y:S01]  /*1900*/  MOV R79, 0x1f ;  /* 0x0000001f004f7802 */ /* 0x001fe20000000f00 */
[----:B-1----:R-:W-:Y:S01]  /*1910*/  FADD.FTZ R59, R58, R80 ;  /* 0x000000503a3b7221 */ /* 0x002fe20000010000 */
[----:B------:R-:W-:Y:S01]  /*1920*/  HFMA2.MMA R80, -RZ, RZ, 0, 1.1920928955078125e-07 ;  /* 0x00000002ff507435 */ /* 0x000fe200000001ff */
[----:B------:R-:W-:Y:S02]  /*1930*/  MOV R82, 0xffffffff ;  /* 0xffffffff00527802 */ /* 0x000fe40000000f00 */
[----:B------:R-:W-:Y:S02]  /*1940*/  MOV R55, R53 ;  /* 0x0000003500377202 */ /* 0x000fe40000000f00 */
[----:B------:R-:W-:Y:S02]  /*1950*/  MOV R2, 0x1970 ;  /* 0x0000197000027802 */ /* 0x000fe40000000f00 */
[----:B------:R-:W-:Y:S05]  /*1960*/  CALL.REL.NOINC `($__internal_44_$__cuda_sm70_shflsync_bfly_p) ;  /* 0x0000035000007944 */ /* 0x000fea0003c00000 */
[----:B-1----:R-:W-:Y:S01]  /*1970*/  MOV R52, R80 ;  /* 0x0000005000347202 */ /* 0x002fe20000000f00 */
[----:B------:R-:W-:Y:S01]  /*1980*/  HFMA2.MMA R80, -RZ, RZ, 0, 1.1920928955078125e-07 ;  /* 0x00000002ff507435 */ /* 0x000fe200000001ff */
[----:B0-----:R-:W-:Y:S01]  /*1990*/  IMAD.MOV.U32 R55, RZ, RZ, R59 ;  /* 0x000000ffff377224 */ /* 0x001fe200078e003b */
[----:B------:R-:W-:-:S02]  /*19a0*/  MOV R79, 0x1f ;  /* 0x0000001f004f7802 */ /* 0x000fc40000000f00 */
[----:B------:R-:W-:Y:S02]  /*19b0*/  MOV R82, 0xffffffff ;  /* 0xffffffff00527802 */ /* 0x000fe40000000f00 */
[----:B------:R-:W-:Y:S02]  /*19c0*/  MOV R2, 0x19e0 ;  /* 0x000019e000027802 */ /* 0x000fe40000000f00 */
[----:B------:R-:W-:Y:S05]  /*19d0*/  CALL.REL.NOINC `($__internal_44_$__cuda_sm70_shflsync_bfly_p) ;  /* 0x000002e000007944 */ /* 0x000fea0003c00000 */
[----:B------:R-:W-:Y:S01]  /*19e0*/  FADD.FTZ R53, R52, R53 ;  /* 0x0000003534357221 */ /* 0x000fe20000010000 */
[----:B0-----:R-:W-:Y:S01]  /*19f0*/  MOV R79, 0x1f ;  /* 0x0000001f004f7802 */ /* 0x001fe20000000f00 */
[----:B-1----:R-:W-:Y:S01]  /*1a00*/  FADD.FTZ R59, R59, R80 ;  /* 0x000000503b3b7221 */ /* 0x002fe20000010000 */
[----:B------:R-:W-:Y:S01]  /*1a10*/  HFMA2.MMA R80, -RZ, RZ, 0, 2.384185791015625e-07 ;  /* 0x00000004ff507435 */ /* 0x000fe200000001ff */
[----:B------:R-:W-:Y:S01]  /*1a20*/  IMAD.MOV.U32 R82, RZ, RZ, -0x1 ;  /* 0xffffffffff527424 */ /* 0x000fe200078e00ff */
[----:B------:R-:W-:Y:S02]  /*1a30*/  MOV R55, R53 ;  /* 0x0000003500377202 */ /* 0x000fe40000000f00 */
[----:B------:R-:W-:Y:S02]  /*1a40*/  MOV R2, 0x1a60 ;  /* 0x00001a6000027802 */ /* 0x000fe40000000f00 */
[----:B------:R-:W-:Y:S05]  /*1a50*/  CALL.REL.NOINC `($__internal_44_$__cuda_sm70_shflsync_bfly_p) ;  /* 0x0000026000007944 */ /* 0x000fea0003c00000 */
[----:B-1----:R-:W-:Y:S01]  /*1a60*/  MOV R52, R80 ;  /* 0x0000005000347202 */ /* 0x002fe20000000f00 */
[----:B------:R-:W-:Y:S01]  /*1a70*/  HFMA2.MMA R80, -RZ, RZ, 0, 2.384185791015625e-07 ;  /* 0x00000004ff507435 */ /* 0x000fe200000001ff */
[----:B0-----:R-:W-:Y:S01]  /*1a80*/  MOV R55, R59 ;  /* 0x0000003b00377202 */ /* 0x001fe20000000f00 */
[----:B------:R-:W-:Y:S01]  /*1a90*/  IMAD.MOV.U32 R82, RZ, RZ, -0x1 ;  /* 0xffffffffff527424 */ /* 0x000fe200078e00ff */
[----:B------:R-:W-:-:S02]  /*1aa0*/  MOV R79, 0x1f ;  /* 0x0000001f004f7802 */ /* 0x000fc40000000f00 */
[----:B------:R-:W-:Y:S02]  /*1ab0*/  MOV R2, 0x1ad0 ;  /* 0x00001ad000027802 */ /* 0x000fe40000000f00 */
[----:B------:R-:W-:Y:S05]  /*1ac0*/  CALL.REL.NOINC `($__internal_44_$__cuda_sm70_shflsync_bfly_p) ;  /* 0x000001f000007944 */ /* 0x000fea0003c00000 */
[----:B------:R-:W-:Y:S01]  /*1ad0*/  FADD.FTZ R53, R52, R53 ;  /* 0x0000003534357221 */ /* 0x000fe20000010000 */
[----:B0-----:R-:W-:Y:S01]  /*1ae0*/  MOV R79, 0x1f ;  /* 0x0000001f004f7802 */ /* 0x001fe20000000f00 */
[----:B-1----:R-:W-:Y:S01]  /*1af0*/  FADD.FTZ R59, R59, R80 ;  /* 0x000000503b3b7221 */ /* 0x002fe20000010000 */
[----:B------:R-:W-:Y:S01]  /*1b00*/  HFMA2.MMA R80, -RZ, RZ, 0, 4.76837158203125e-07 ;  /* 0x00000008ff507435 */ /* 0x000fe200000001ff */
[----:B------:R-:W-:Y:S02]  /*1b10*/  MOV R82, 0xffffffff ;  /* 0xffffffff00527802 */ /* 0x000fe40000000f00 */
[----:B------:R-:W-:Y:S02]  /*1b20*/  MOV R55, R53 ;  /* 0x0000003500377202 */ /* 0x000fe40000000f00 */
[----:B------:R-:W-:Y:S02]  /*1b30*/  MOV R2, 0x1b50 ;  /* 0x00001b5000027802 */ /* 0x000fe40000000f00 */
[----:B------:R-:W-:Y:S05]  /*1b40*/  CALL.REL.NOINC `($__internal_44_$__cuda_sm70_shflsync_bfly_p) ;  /* 0x0000017000007944 */ /* 0x000fea0003c00000 */
[----:B-1----:R-:W-:Y:S01]  /*1b50*/  MOV R52, R80 ;  /* 0x0000005000347202 */ /* 0x002fe20000000f00 */
[----:B------:R-:W-:Y:S01]  /*1b60*/  HFMA2.MMA R80, -RZ, RZ, 0, 4.76837158203125e-07 ;  /* 0x00000008ff507435 */ /* 0x000fe200000001ff */
        /* <DEDUP_REMOVED lines=8> */
[----:B------:R-:W-:Y:S01]  /*1bf0*/  HFMA2.MMA R80, -RZ, RZ, 0, 9.5367431640625e-07 ;  /* 0x00000010ff507435 */ /* 0x000fe200000001ff */
[----:B------:R-:W-:Y:S01]  /*1c00*/  MOV R82, 0xffffffff ;  /* 0xffffffff00527802 */ /* 0x000fe20000000f00 */
[----:B------:R-:W-:Y:S01]  /*1c10*/  IMAD.MOV.U32 R55, RZ, RZ, R58 ;  /* 0x000000ffff377224 */ /* 0x000fe200078e003a */
[----:B------:R-:W-:-:S03]  /*1c20*/  MOV R2, 0x1c40 ;  /* 0x00001c4000027802 */ /* 0x000fc60000000f00 */
[----:B------:R-:W-:Y:S05]  /*1c30*/  CALL.REL.NOINC `($__internal_44_$__cuda_sm70_shflsync_bfly_p) ;  /* 0x0000008000007944 */ /* 0x000fea0003c00000 */
[----:B-1----:R-:W-:Y:S01]  /*1c40*/  MOV R77, R80 ;  /* 0x00000050004d7202 */ /* 0x002fe20000000f00 */
[----:B------:R-:W-:Y:S01]  /*1c50*/  HFMA2.MMA R80, -RZ, RZ, 0, 9.5367431640625e-07 ;  /* 0x00000010ff507435 */ /* 0x000fe200000001ff */
[----:B0-----:R-:W-:-:S02]  /*1c60*/  MOV R55, R59 ;  /* 0x0000003b00377202 */ /* 0x001fc40000000f00 */
[----:B------:R-:W-:Y:S02]  /*1c70*/  MOV R79, 0x1f ;  /* 0x0000001f004f7802 */ /* 0x000fe40000000f00 */
[----:B------:R-:W-:Y:S02]  /*1c80*/  MOV R82, 0xffffffff ;  /* 0xffffffff00527802 */ /* 0x000fe40000000f00 */
[----:B------:R-:W-:Y:S02]  /*1c90*/  MOV R2, 0x1cb0 ;  /* 0x00001cb000027802 */ /* 0x000fe40000000f00 */
[----:B------:R-:W-:Y:S05]  /*1ca0*/  CALL.REL.NOINC `($__internal_44_$__cuda_sm70_shflsync_bfly_p) ;  /* 0x0000001000007944 */ /* 0x000fea0003c00000 */
[----:B01----:R-:W-:Y:S05]  /*1cb0*/  BRA `(.L_x_1043) ;  /* 0xffffed7000007947 */ /* 0x003fea000383ffff */
        .weak           $__internal_44_$__cuda_sm70_shflsync_bfly_p
        .type           $__internal_44_$__cuda_sm70_shflsync_bfly_p,@function
        .size           $__internal_44_$__cuda_sm70_shflsync_bfly_p,(.L_x_4424 - $__internal_44_$__cuda_sm70_shflsync_bfly_p)
$__internal_44_$__cuda_sm70_shflsync_bfly_p:
[----:B------:R-:W-:Y:S01]  /*1cc0*/  HFMA2.MMA R3, -RZ, RZ, 0, 0 ;  /* 0x00000000ff037435 */ /* 0x000fe200000001ff */
[----:B------:R-:W-:Y:S04]  /*1cd0*/  WARPSYNC R82 ;  /* 0x0000005200007348 */ /* 0x000fe80003800000 */
[----:B------:R0:W1:Y:S01]  /*1ce0*/  SHFL.BFLY PT, R80, R55, R80, R79 ;  /* 0x0c00005037507389 */ /* 0x00006200000e004f */
[----:B------:R-:W-:Y:S05]  /*1cf0*/  RET.REL.NODEC R2 `(_ZN10layer_norm13ln_bwd_kernelINS_13Kernel_traitsIf13__nv_bfloat16S2_S2_fjLj256ELj1ELj4ELj1ELj16ENS_18Kernel_traits_baseILj256EfS2_S2_S2_fjLj128EEEEELb0ELb1ELb0ELb0EEEvNS_9BwdParamsE) ;  /* 0xffffe30002007950 */ /* 0x000fea0003c3ffff */
.L_x_1044:
        /* <DEDUP_REMOVED lines=16> */
.L_x_4424:


//--------------------- .text._ZN10layer_norm13ln_bwd_kernelINS_13Kernel_traitsIf13__nv_bfloat16S2_S2_fjLj256ELj1ELj4ELj1ELj16ENS_18Kernel_traits_baseILj256EfS2_S2_S2_fjLj128EEEEELb0ELb1ELb0ELb1EEEvNS_9BwdParamsE --------------------------
	.section	.text._ZN10layer_norm13ln_bwd_kernelINS_13Kernel_traitsIf13__nv_bfloat16S2_S2_fjLj256ELj1ELj4ELj1ELj16ENS_18Kernel_traits_baseILj256EfS2_S2_S2_fjLj128EEEEELb0ELb1ELb0ELb1EEEvNS_9BwdParamsE,"ax",@progbits
	.sectioninfo	@"SHI_REGISTERS=80"
	.align	128
        .global         _ZN10layer_norm13ln_bwd_kernelINS_13Kernel_traitsIf13__nv_bfloat16S2_S2_fjLj256ELj1ELj4ELj1ELj16ENS_18Kernel_traits_baseILj256EfS2_S2_S2_fjLj128EEEEELb0ELb1ELb0ELb1EEEvNS_9BwdParamsE
        .type           _ZN10layer_norm13ln_bwd_kernelINS_13Kernel_traitsIf13__nv_bfloat16S2_S2_fjLj256ELj1ELj4ELj1ELj16ENS_18Kernel_traits_baseILj256EfS2_S2_S2_fjLj128EEEEELb0ELb1ELb0ELb1EEEvNS_9BwdParamsE,@function
        .size           _ZN10layer_norm13ln_bwd_kernelINS_13Kernel_traitsIf13__nv_bfloat16S2_S2_fjLj256ELj1ELj4ELj1ELj16ENS_18Kernel_traits_baseILj256EfS2_S2_S2_fjLj128EEEEELb0ELb1ELb0ELb1EEEvNS_9BwdParamsE,(.L_x_4425 - _ZN10layer_norm13ln_bwd_kernelINS_13Kernel_traitsIf13__nv_bfloat16S2_S2_fjLj256ELj1ELj4ELj1ELj16ENS_18Kernel_traits_baseILj256EfS2_S2_S2_fjLj128EEEEELb0ELb1ELb0ELb1EEEvNS_9BwdParamsE)
        .other          _ZN10layer_norm13ln_bwd_kernelINS_13Kernel_traitsIf13__nv_bfloat16S2_S2_fjLj256ELj1ELj4ELj1ELj16ENS_18Kernel_traits_baseILj256EfS2_S2_S2_fjLj128EEEEELb0ELb1ELb0ELb1EEEvNS_9BwdParamsE,@"STO_CUDA_ENTRY STV_DEFAULT"
_ZN10layer_norm13ln_bwd_kernelINS_13Kernel_traitsIf13__nv_bfloat16S2_S2_fjLj256ELj1ELj4ELj1ELj16ENS_18Kernel_traits_baseILj256EfS2_S2_S2_fjLj128EEEEELb0ELb1ELb0ELb1EEEvNS_9BwdParamsE:
.text._ZN10layer_norm13ln_bwd_kernelINS_13Kernel_traitsIf13__nv_bfloat16S2_S2_fjLj256ELj1ELj4ELj1ELj16ENS_18Kernel_traits_baseILj256EfS2_S2_S2_fjLj128EEEEELb0ELb1ELb0ELb1EEEvNS_9BwdParamsE:
        /* <DEDUP_REMOVED lines=22> */
.L_x_1045:
[----:B------:R-:W-:-:S04]  /*0160*/  SHF.L.U32 R0, R2, 0x5, RZ ;  /* 0x0000000502007819 */ /* 0x000fc800000006ff */
[----:B------:R-:W-:-:S04]  /*0170*/  LOP3.LUT R0, R0, 0x3e0, RZ, 0xc0, !PT ;  /* 0x000003e000007812 */ /* 0x000fc800078ec0ff */
[C---:B------:R-:W-:Y:S02]  /*0180*/  IADD3 R4, P0, R0.reuse, c[0x0][0x1b0], RZ ;  /* 0x00006c0000047a10 */ /* 0x040fe40007f1e0ff */
[----:B------:R-:W-:Y:S02]  /*0190*/  IADD3 R6, P1, R0, c[0x0][0x1c8], RZ ;  /* 0x0000720000067a10 */ /* 0x000fe40007f3e0ff */
[----:B------:R-:W-:Y:S02]  /*01a0*/  IADD3.X R5, RZ, c[0x0][0x1b4], RZ, P0, !PT ;  /* 0x00006d00ff057a10 */ /* 0x000fe400007fe4ff */
[----:B------:R-:W-:Y:S01]  /*01b0*/  IADD3.X R7, RZ, c[0x0][0x1cc], RZ, P1, !PT ;  /* 0x00007300ff077a10 */ /* 0x000fe20000ffe4ff */
[----:B------:R-:W-:Y:S02]  /*01c0*/  HFMA2.MMA R74, -RZ, RZ, 0, 0 ;  /* 0x00000000ff4a7435 */ /* 0x000fe400000001ff */
[----:B------:R-:W-:Y:S01]  /*01d0*/  HFMA2.MMA R52, -RZ, RZ, 0, 0 ;  /* 0x00000000ff347435 */ /* 0x000fe200000001ff */
[----:B------:R0:W5:Y:S01]  /*01e0*/  LDG.E.128 R16, [R4.64] ;  /* 0x0000000404107981 */ /* 0x000162000c1e1d00 */
[----:B------:R-:W-:Y:S01]  /*01f0*/  CS2R R76, SRZ ;  /* 0x00000000004c7805 */ /* 0x000fe2000001ff00 */
[----:B------:R-:W-:Y:S01]  /*0200*/  CS2R R72, SRZ ;  /* 0x0000000000487805 */ /* 0x000fe2000001ff00 */
[----:B------:R-:W-:Y:S01]  /*0210*/  IMAD.MOV.U32 R0, RZ, RZ, RZ ;  /* 0x000000ffff007224 */ /* 0x000fe200078e00ff */
[----:B------:R0:W5:Y:S01]  /*0220*/  LDG.E.128 R20, [R4.64+0x10] ;  /* 0x0000100404147981 */ /* 0x000162000c1e1d00 */
[----:B------:R-:W-:Y:S01]  /*0230*/  CS2R R2, SRZ ;  /* 0x0000000000027805 */ /* 0x000fe2000001ff00 */
[----:B------:R-:W-:Y:S01]  /*0240*/  CS2R R10, SRZ ;  /* 0x00000000000a7805 */ /* 0x000fe2000001ff00 */
[----:B------:R-:W-:Y:S01]  /*0250*/  CS2R R8, SRZ ;  /* 0x0000000000087805 */ /* 0x000fe2000001ff00 */
[----:B------:R1:W5:Y:S01]  /*0260*/  LDG.E.128 R24, [R6.64] ;  /* 0x0000000406187981 */ /* 0x000362000c1e1d00 */
[----:B------:R-:W-:Y:S01]  /*0270*/  CS2R R44, SRZ ;  /* 0x00000000002c7805 */ /* 0x000fe2000001ff00 */
[----:B------:R-:W-:Y:S01]  /*0280*/  CS2R R46, SRZ ;  /* 0x00000000002e7805 */ /* 0x000fe2000001ff00 */
[----:B------:R-:W-:Y:S01]  /*0290*/  MOV R50, RZ ;  /* 0x000000ff00327202 */ /* 0x000fe20000000f00 */
[----:B------:R1:W5:Y:S01]  /*02a0*/  LDG.E.128 R28, [R6.64+0x10] ;  /* 0x00001004061c7981 */ /* 0x000362000c1e1d00 */
[----:B------:R-:W-:Y:S01]  /*02b0*/  CS2R R48, SRZ ;  /* 0x0000000000307805 */ /* 0x000fe2000001ff00 */
[----:B0-----:R-:W-:Y:S01]  /*02c0*/  CS2R R4, SRZ ;  /* 0x0000000000047805 */ /* 0x001fe2000001ff00 */
[----:B-1----:R-:W-:-:S02]  /*02d0*/  CS2R R6, SRZ ;  /* 0x0000000000067805 */ /* 0x002fc4000001ff00 */
.L_x_1049:
        /* <DEDUP_REMOVED lines=8> */
[----:B------:R-:W-:Y:S02]  /*0360*/  SHF.L.U32 R58, R57, 0x4, RZ ;  /* 0x00000004393a7819 */ /* 0x000fe400000006ff */
[----:B------:R-:W-:Y:S01]  /*0370*/  SHF.R.U32.HI R53, RZ, 0x1c, R57 ;  /* 0x0000001cff357819 */ /* 0x000fe20000011639 */
[----:B------:R0:W2:Y:S01]  /*0380*/  LDG.E R68, [R38.64] ;  /* 0x0000000426447981 */ /* 0x0000a2000c1e1900 */
[----:B------:R-:W-:Y:S02]  /*0390*/  IADD3 R36, P0, R58, c[0x0][0x188], RZ ;  /* 0x000062003a247a10 */ /* 0x000fe40007f1e0ff */
[----:B------:R-:W-:Y:S02]  /*03a0*/  MOV R40, 0x10 ;  /* 0x0000001000287802 */ /* 0x000fe40000000f00 */
[----:B------:R-:W-:-:S03]  /*03b0*/  IADD3.X R37, R53, c[0x0][0x18c], RZ, P0, !PT ;  /* 0x0000630035257a10 */ /* 0x000fc600007fe4ff */
[----:B------:R-:W-:-:S03]  /*03c0*/  IMAD.WIDE.U32 R40, R57, R40, c[0x0][0x208] ;  /* 0x0000820039287625 */ /* 0x000fc600078e0028 */
        /* <DEDUP_REMOVED lines=16> */
[----:B-----5:R1:W5:Y:S01]  /*04d0*/  @P0 LDG.E.128 R32, [R56.64] ;  /* 0x0000000438200981 */ /* 0x020362000c1e1d00 */
        /* <DEDUP_REMOVED lines=69> */
[----:B------:R-:W-:Y:S01]  /*0930*/  IMAD.MOV.U32 R41, RZ, RZ, 0x3f800000 ;  /* 0x3f800000ff297424 */ /* 0x000fe200078e00ff */
[----:B------:R-:W-:Y:S01]  /*0940*/  @P1 PRMT R41, RZ, 0x5410, R69 ;  /* 0x00005410ff291816 */ /* 0x000fe20000000045 */
[----:B------:R-:W-:-:S02]  /*0950*/  FADD.FTZ R8, R37, R8 ;  /* 0x0000000825087221 */ /* 0x000fc40000010000 */
[----:B------:R-:W-:Y:S02]  /*0960*/  FFMA.FTZ R5, R68, R37, R5 ;  /* 0x0000002544057223 */ /* 0x000fe40000010005 */
[----:B------:R-:W-:Y:S02]  /*0970*/  FADD.FTZ R70, R70, R67 ;  /* 0x0000004346467221 */ /* 0x000fe40000010000 */
[----:B------:R-:W-:Y:S01]  /*0980*/  FFMA.FTZ R39, R68, R67, R39 ;  /* 0x0000004344277223 */ /* 0x000fe20000010027 */
[----:B------:R-:W-:Y:S05]  /*0990*/  BRA.DIV ~URZ, `(.L_x_1047) ;  /* 0x00000eb27f007947 */ /* 0x000fea000b800000 */
[----:B------:R0:W1:Y:S02]  /*09a0*/  SHFL.BFLY PT, R69, R70, 0x1, 0x1f ;  /* 0x0c201f0046457f89 */ /* 0x00006400000e0000 */
.L_x_1050:
        /* <DEDUP_REMOVED lines=18> */
.L_x_1051:
        /* <DEDUP_REMOVED lines=15> */
[----:B------:R-:W-:Y:S02]  /*0bc0*/  FADD.FTZ R42, R55, -R42 ;  /* 0x8000002a372a7221 */ /* 0x000fe40000010000 */
[----:B------:R-:W-:Y:S02]  /*0bd0*/  FFMA.FTZ R69, R56, R75, R71 ;  /* 0x0000004b38457223 */ /* 0x000fe40000010047 */
[----:B------:R-:W-:Y:S01]  /*0be0*/  FADD.FTZ R40, R43, -R40 ;  /* 0x800000282b287221 */ /* 0x000fe20000010000 */
[----:B-----5:R-:W-:Y:S01]  /*0bf0*/  @P0 PRMT R43, RZ, 0x7610, R32 ;  /* 0x00007610ff2b0816 */ /* 0x020fe20000000020 */
[----:B------:R-:W-:-:S02]  /*0c00*/  FADD.FTZ R56, R64, -R63 ;  /* 0x8000003f40387221 */ /* 0x000fc40000010000 */
[----:B------:R-:W-:Y:S02]  /*0c10*/  FMUL.FTZ R64, R59, R42 ;  /* 0x0000002a3b407220 */ /* 0x000fe40000410000 */
[----:B------:R-:W-:Y:S02]  /*0c20*/  FFMA.FTZ R61, R61, R75, R71 ;  /* 0x0000004b3d3d7223 */ /* 0x000fe40000010047 */
[----:B------:R-:W-:Y:S02]  /*0c30*/  FADD.FTZ R60, R60, -R69 ;  /* 0x800000453c3c7221 */ /* 0x000fe40000010000 */
[----:B------:R-:W-:Y:S01]  /*0c40*/  @P0 FADD.FTZ R64, R64, R43 ;  /* 0x0000002b40400221 */ /* 0x000fe20000010000 */
[----:B------:R-:W-:Y:S01]  /*0c50*/  @P0 PRMT R43, RZ, 0x7610, R33 ;  /* 0x00007610ff2b0816 */ /* 0x000fe20000000021 */
[----:B------:R-:W-:Y:S02]  /*0c60*/  FADD.FTZ R70, R62, -R61 ;  /* 0x8000003d3e467221 */ /* 0x000fe40000010000 */
[C---:B------:R-:W-:Y:S01]  /*0c70*/  FMUL.FTZ R62, R59.reuse, R60 ;  /* 0x0000003c3b3e7220 */ /* 0x040fe20000410000 */
[----:B------:R-:W-:Y:S01]  /*0c80*/  @P1 F2FP.BF16.PACK_AB R55, RZ, R64 ;  /* 0x00000040ff37123e */ /* 0x000fe200000010ff */
[----:B------:R-:W-:-:S02]  /*0c90*/  FMUL.FTZ R70, R59, R70 ;  /* 0x000000463b467220 */ /* 0x000fc40000410000 */
[----:B------:R-:W-:Y:S01]  /*0ca0*/  @P0 FADD.FTZ R62, R62, R43 ;  /* 0x0000002b3e3e0221 */ /* 0x000fe20000010000 */
[--C-:B------:R-:W-:Y:S01]  /*0cb0*/  @P0 PRMT R43, RZ, 0x5410, R34.reuse ;  /* 0x00005410ff2b0816 */ /* 0x100fe20000000022 */
[-CC-:B------:R-:W-:Y:S02]  /*0cc0*/  FFMA.FTZ R65, R65, R75.reuse, R71.reuse ;  /* 0x0000004b41417223 */ /* 0x180fe40000010047 */
[----:B------:R-:W-:Y:S02]  /*0cd0*/  FFMA.FTZ R54, R54, R75, R71 ;  /* 0x0000004b36367223 */ /* 0x000fe40000010047 */
[----:B------:R-:W-:Y:S01]  /*0ce0*/  @P0 FADD.FTZ R70, R70, R43 ;  /* 0x0000002b46460221 */ /* 0x000fe20000010000 */
[----:B------:R-:W-:Y:S01]  /*0cf0*/  @P0 PRMT R43, RZ, 0x7610, R34 ;  /* 0x00007610ff2b0816 */ /* 0x000fe20000000022 */
[C---:B------:R-:W-:Y:S01]  /*0d00*/  FMUL.FTZ R61, R59.reuse, R40 ;  /* 0x000000283b3d7220 */ /* 0x040fe20000410000 */
[----:B------:R-:W-:Y:S01]  /*0d10*/  @P0 PRMT R40, RZ, 0x5410, R32 ;  /* 0x00005410ff280816 */ /* 0x000fe20000000020 */
[----:B------:R-:W-:-:S02]  /*0d20*/  FMUL.FTZ R60, R59, R56 ;  /* 0x000000383b3c7220 */ /* 0x000fc40000410000 */
[----:B------:R-:W-:Y:S02]  /*0d30*/  FADD.FTZ R66, R66, -R65 ;  /* 0x8000004142427221 */ /* 0x000fe40000010000 */
[----:B------:R-:W-:Y:S01]  /*0d40*/  FADD.FTZ R54, R57, -R54 ;  /* 0x8000003639367221 */ /* 0x000fe20000010000 */
[----:B------:R-:W-:Y:S01]  /*0d50*/  @P1 F2FP.BF16.PACK_AB R57, RZ, R62 ;  /* 0x0000003eff39123e */ /* 0x000fe200000010ff */
[----:B------:R-:W-:Y:S02]  /*0d60*/  FFMA.FTZ R68, R68, R75, R71 ;  /* 0x0000004b44447223 */ /* 0x000fe40000010047 */
[----:B------:R-:W-:Y:S01]  /*0d70*/  @P0 FADD.FTZ R60, R60, R43 ;  /* 0x0000002b3c3c0221 */ /* 0x000fe20000010000 */
[----:B------:R-:W-:Y:S01]  /*0d80*/  @P0 PRMT R43, RZ, 0x5410, R35 ;  /* 0x00005410ff2b0816 */ /* 0x000fe20000000023 */
[----:B------:R-:W-:Y:S01]  /*0d90*/  @P0 FADD.FTZ R61, R61, R40 ;  /* 0x000000283d3d0221 */ /* 0x000fe20000010000 */
[----:B------:R-:W-:Y:S01]  /*0da0*/  @P0 PRMT R40, RZ, 0x5410, R33 ;  /* 0x00005410ff280816 */ /* 0x000fe20000000021 */
[C---:B------:R-:W-:Y:S01]  /*0db0*/  FMUL.FTZ R56, R59.reuse, R66 ;  /* 0x000000423b387220 */ /* 0x040fe20000410000 */
[----:B------:R-:W-:Y:S01]  /*0dc0*/  @P1 F2FP.BF16.PACK_AB R66, RZ, R60 ;  /* 0x0000003cff42123e */ /* 0x000fe200000010ff */
[----:B------:R-:W-:-:S02]  /*0dd0*/  FMUL.FTZ R65, R59, R54 ;  /* 0x000000363b417220 */ /* 0x000fc40000410000 */
[----:B------:R-:W-:Y:S02]  /*0de0*/  FADD.FTZ R68, R67, -R68 ;  /* 0x8000004443447221 */ /* 0x000fe40000010000 */
        /* <DEDUP_REMOVED lines=32> */
[----:B------:R-:W-:Y:S01]  /*0ff0*/  @P1 IADD3 R54, P0, R58, c[0x0][0x258], RZ ;  /* 0x000096003a361a10 */ /* 0x000fe20007f1e0ff */
        /* <DEDUP_REMOVED lines=52> */
.L_x_1046:
[----:B------:R-:W0:Y:S01]  /*1340*/  S2R R30, SR_TID.X ;  /* 0x00000000001e7919 */ /* 0x000e220000002100 */
        /* <DEDUP_REMOVED lines=21> */
[----:B------:R-:W-:Y:S01]  /*14a0*/  STS.128 [R28+0x10], R20 ;  /* 0x000010141c007388 */ /* 0x000fe20000000c00 */
[----:B0-----:R-:W-:-:S03]  /*14b0*/  FADD.FTZ R2, R2, R29 ;  /* 0x0000001d02027221 */ /* 0x001fc60000010000 */
[----:B------:R-:W-:Y:S01]  /*14c0*/  BAR.SYNC.DEFER_BLOCKING 0x0 ;  /* 0x0000000000007b1d */ /* 0x000fe20000010000 */
[----:B------:R-:W-:Y:S02]  /*14d0*/  FADD.FTZ R31, R0, R31 ;  /* 0x0000001f001f7221 */ /* 0x000fe40000010000 */
[----:B------:R-:W-:-:S03]  /*14e0*/  FADD.FTZ R33, R2, R33 ;  /* 0x0000002102217221 */ /* 0x000fc60000010000 */
        /* <DEDUP_REMOVED lines=15> */
[----:B------:R-:W-:Y:S01]  /*15e0*/  STS.128 [R28+0x10], R72 ;  /* 0x000010481c007388 */ /* 0x000fe20000000c00 */
[----:B-----5:R-:W-:-:S03]  /*15f0*/  FADD.FTZ R10, R10, R27 ;  /* 0x0000001b0a0a7221 */ /* 0x020fc60000010000 */
[----:B------:R-:W-:Y:S01]  /*1600*/  BAR.SYNC.DEFER_BLOCKING 0x0 ;  /* 0x0000000000007b1d */ /* 0x000fe20000010000 */
[----:B------:R-:W-:Y:S02]  /*1610*/  FADD.FTZ R35, R8, R35 ;  /* 0x0000002308237221 */ /* 0x000fe40000010000 */
[----:B------:R-:W-:Y:S02]  /*1620*/  FADD.FTZ R13, R10, R13 ;  /* 0x0000000d0a0d7221 */ /* 0x000fe40000010000 */
[----:B0-----:R-:W-:-:S05]  /*1630*/  IMAD R6, R16, c[0x0][0x168], RZ ;  /* 0x00005a0010067a24 */ /* 0x001fca00078e02ff */
[----:B------:R-:W-:-:S04]  /*1640*/  IADD3 R6, P0, R6, R30, RZ ;  /* 0x0000001e06067210 */ /* 0x000fc80007f1e0ff */
[----:B------:R-:W-:-:S04]  /*1650*/  IADD3.X R3, RZ, RZ, RZ, P0, !PT ;  /* 0x000000ffff037210 */ /* 0x000fc800007fe4ff */
[C---:B------:R-:W-:Y:S02]  /*1660*/  SHF.L.U64.HI R0, R6.reuse, 0x2, R3 ;  /* 0x0000000206007819 */ /* 0x040fe40000010203 */
[----:B------:R-:W-:Y:S01]  /*1670*/  SHF.L.U32 R6, R6, 0x2, RZ ;  /* 0x0000000206067819 */ /* 0x000fe200000006ff */
[----:B------:R-:W0:Y:S03]  /*1680*/  LDS R12, [R30.X4] ;  /* 0x000000001e0c7984 */ /* 0x000e260000004800 */
[C---:B------:R-:W-:Y:S01]  /*1690*/  IADD3 R2, P0, R6.reuse, c[0x0][0x228], RZ ;  /* 0x00008a0006027a10 */ /* 0x040fe20007f1e0ff */
[----:B------:R-:W1:Y:S01]  /*16a0*/  LDS R14, [R30.X4+0x200] ;  /* 0x000200001e0e7984 */ /* 0x000e620000004800 */
[----:B------:R-:W-:Y:S02]  /*16b0*/  IADD3 R4, P1, R6, c[0x0][0x220], RZ ;  /* 0x0000880006047a10 */ /* 0x000fe40007f3e0ff */
[----:B------:R-:W-:Y:S01]  /*16c0*/  IADD3.X R3, R0, c[0x0][0x22c], RZ, P0, !PT ;  /* 0x00008b0000037a10 */ /* 0x000fe200007fe4ff */
[----:B------:R-:W2:Y:S01]  /*16d0*/  LDS R15, [R30.X4+0x400] ;  /* 0x000400001e0f7984 */ /* 0x000ea20000004800 */
[----:B------:R-:W-:-:S02]  /*16e0*/  IADD3 R6, P0, R6, c[0x0][0x240], RZ ;  /* 0x0000900006067a10 */ /* 0x000fc40007f1e0ff */
[C---:B------:R-:W-:Y:S01]  /*16f0*/  IADD3.X R5, R0.reuse, c[0x0][0x224], RZ, P1, !PT ;  /* 0x0000890000057a10 */ /* 0x040fe20000ffe4ff */
[----:B------:R-:W3:Y:S01]  /*1700*/  LDS R21, [R30.X4+0x600] ;  /* 0x000600001e157984 */ /* 0x000ee20000004800 */
[----:B------:R-:W-:-:S03]  /*1710*/  IADD3.X R7, R0, c[0x0][0x244], RZ, P0, !PT ;  /* 0x0000910000077a10 */ /* 0x000fc600007fe4ff */
        /* <DEDUP_REMOVED lines=19> */
.L_x_1047:
[----:B------:R-:W-:Y:S01]  /*1850*/  HFMA2.MMA R38, -RZ, RZ, 0, 5.9604644775390625e-08 ;  /* 0x00000001ff267435 */ /* 0x000fe200000001ff */
[----:B------:R-:W-:-:S02]  /*1860*/  MOV R37, R70 ;  /* 0x0000004600257202 */ /* 0x000fc40000000f00 */
[----:B------:R-:W-:Y:S02]  /*1870*/  MOV R75, 0xffffffff ;  /* 0xffffffff004b7802 */ /* 0x000fe40000000f00 */
[----:B------:R-:W-:Y:S02]  /*1880*/  MOV R36, 0x18a0 ;  /* 0x000018a000247802 */ /* 0x000fe40000000f00 */
[----:B-----5:R-:W-:Y:S05]  /*1890*/  CALL.REL.NOINC `($__internal_45_$__cuda_sm70_shflsync_bfly_p) ;  /* 0x000003d000007944 */ /* 0x020fea0003c00000 */
[----:B-1----:R-:W-:Y:S01]  /*18a0*/  IMAD.MOV.U32 R69, RZ, RZ, R38 ;  /* 0x000000ffff457224 */ /* 0x002fe200078e0026 */
[----:B0----5:R-:W-:Y:S05]  /*18b0*/  BRA `(.L_x_1050) ;  /* 0xfffff0f000007947 */ /* 0x021fea000383ffff */
.L_x_1048:
[----:B------:R-:W-:Y:S01]  /*18c0*/  HFMA2.MMA R38, -RZ, RZ, 0, 5.9604644775390625e-08 ;  /* 0x00000001ff267435 */ /* 0x000fe200000001ff */
[----:B------:R-:W-:Y:S02]  /*18d0*/  MOV R37, R39 ;  /* 0x0000002700257202 */ /* 0x000fe40000000f00 */
[----:B------:R-:W-:Y:S02]  /*18e0*/  MOV R75, 0xffffffff ;  /* 0xffffffff004b7802 */ /* 0x000fe40000000f00 */
[----:B------:R-:W-:Y:S02]  /*18f0*/  MOV R36, 0x1910 ;  /* 0x0000191000247802 */ /* 0x000fe40000000f00 */
[----:B01---5:R-:W-:Y:S05]  /*1900*/  CALL.REL.NOINC `($__internal_45_$__cuda_sm70_shflsync_bfly_p) ;  /* 0x0000036000007944 */ /* 0x023fea0003c00000 */
[----:B------:R-:W-:Y:S01]  /*1910*/  FADD.FTZ R70, R70, R69 ;  /* 0x0000004546467221 */ /* 0x000fe20000010000 */
[----:B------:R-:W-:Y:S01]  /*1920*/  MOV R75, 0xffffffff ;  /* 0xffffffff004b7802 */ /* 0x000fe20000000f00 */
[----:B-1----:R-:W-:Y:S01]  /*1930*/  FADD.FTZ R39, R39, R38 ;  /* 0x0000002627277221 */ /* 0x002fe20000010000 */
[----:B------:R-:W-:Y:S01]  /*1940*/  HFMA2.MMA R38, -RZ, RZ, 0, 1.1920928955078125e-07 ;  /* 0x00000002ff267435 */ /* 0x000fe200000001ff */
[----:B------:R-:W-:-:S02]  /*1950*/  MOV R36, 0x1980 ;  /* 0x0000198000247802 */ /* 0x000fc40000000f00 */
[----:B------:R-:W-:-:S03]  /*1960*/  MOV R37, R70 ;  /* 0x0000004600257202 */ /* 0x000fc60000000f00 */
[----:B0----5:R-:W-:Y:S05]  /*1970*/  CALL.REL.NOINC `($__internal_45_$__cuda_sm70_shflsync_bfly_p) ;  /* 0x000002f000007944 */ /* 0x021fea0003c00000 */
[----:B-1----:R-:W-:Y:S01]  /*1980*/  IMAD.MOV.U32 R69, RZ, RZ, R38 ;  /* 0x000000ffff457224 */ /* 0x002fe200078e0026 */
[----:B------:R-:W-:Y:S01]  /*1990*/  HFMA2.MMA R38, -RZ, RZ, 0, 1.1920928955078125e-07 ;  /* 0x00000002ff267435 */ /* 0x000fe200000001ff */
[----:B------:R-:W-:Y:S02]  /*19a0*/  MOV R37, R39 ;  /* 0x0000002700257202 */ /* 0x000fe40000000f00 */
[----:B------:R-:W-:Y:S02]  /*19b0*/  MOV R75, 0xffffffff ;  /* 0xffffffff004b7802 */ /* 0x000fe40000000f00 */
[----:B------:R-:W-:Y:S02]  /*19c0*/  MOV R36, 0x19e0 ;  /* 0x000019e000247802 */ /* 0x000fe40000000f00 */
[----:B0----5:R-:W-:Y:S05]  /*19d0*/  CALL.REL.NOINC `($__internal_45_$__cuda_sm70_shflsync_bfly_p) ;  /* 0x0000029000007944 */ /* 0x021fea0003c00000 */
[----:B------:R-:W-:Y:S01]  /*19e0*/  FADD.FTZ R70, R69, R70 ;  /* 0x0000004645467221 */ /* 0x000fe20000010000 */
[----:B------:R-:W-:Y:S01]  /*19f0*/  MOV R75, 0xffffffff ;  /* 0xffffffff004b7802 */ /* 0x000fe20000000f00 */
[----:B-1----:R-:W-:Y:S01]  /*1a00*/  FADD.FTZ R39, R39, R38 ;  /* 0x0000002627277221 */ /* 0x002fe20000010000 */
[----:B------:R-:W-:Y:S01]  /*1a10*/  HFMA2.MMA R38, -RZ, RZ, 0, 2.384185791015625e-07 ;  /* 0x00000004ff267435 */ /* 0x000fe200000001ff */
[----:B------:R-:W-:-:S02]  /*1a20*/  MOV R36, 0x1a50 ;  /* 0x00001a5000247802 */ /* 0x000fc40000000f00 */
[----:B------:R-:W-:-:S03]  /*1a30*/  MOV R37, R70 ;  /* 0x0000004600257202 */ /* 0x000fc60000000f00 */
[----:B0----5:R-:W-:Y:S05]  /*1a40*/  CALL.REL.NOINC `($__internal_45_$__cuda_sm70_shflsync_bfly_p) ;  /* 0x0000022000007944 */ /* 0x021fea0003c00000 */
[----:B-1----:R-:W-:Y:S01]  /*1a50*/  IMAD.MOV.U32 R69, RZ, RZ, R38 ;  /* 0x000000ffff457224 */ /* 0x002fe200078e0026 */
[----:B------:R-:W-:Y:S01]  /*1a60*/  HFMA2.MMA R38, -RZ, RZ, 0, 2.384185791015625e-07 ;  /* 0x00000004ff267435 */ /* 0x000fe200000001ff */
[----:B------:R-:W-:Y:S02]  /*1a70*/  MOV R37, R39 ;  /* 0x0000002700257202 */ /* 0x000fe40000000f00 */
[----:B------:R-:W-:Y:S02]  /*1a80*/  MOV R75, 0xffffffff ;  /* 0xffffffff004b7802 */ /* 0x000fe40000000f00 */
[----:B------:R-:W-:Y:S02]  /*1a90*/  MOV R36, 0x1ab0 ;  /* 0x00001ab000247802 */ /* 0x000fe40000000f00 */
[----:B0----5:R-:W-:Y:S05]  /*1aa0*/  CALL.REL.NOINC `($__internal_45_$__cuda_sm70_shflsync_bfly_p) ;  /* 0x000001c000007944 */ /* 0x021fea0003c00000 */
[----:B------:R-:W-:Y:S01]  /*1ab0*/  FADD.FTZ R69, R69, R70 ;  /* 0x0000004645457221 */ /* 0x000fe20000010000 */
[----:B------:R-:W-:Y:S01]  /*1ac0*/  MOV R75, 0xffffffff ;  /* 0xffffffff004b7802 */ /* 0x000fe20000000f00 */
[----:B-1----:R-:W-:Y:S01]  /*1ad0*/  FADD.FTZ R39, R39, R38 ;  /* 0x0000002627277221 */ /* 0x002fe20000010000 */
[----:B------:R-:W-:Y:S01]  /*1ae0*/  HFMA2.MMA R38, -RZ, RZ, 0, 4.76837158203125e-07 ;  /* 0x00000008ff267435 */ /* 0x000fe200000001ff */
[----:B------:R-:W-:-:S02]  /*1af0*/  MOV R36, 0x1b20 ;  /* 0x00001b2000247802 */ /* 0x000fc40000000f00 */
[----:B------:R-:W-:-:S03]  /*1b00*/  MOV R37, R69 ;  /* 0x0000004500257202 */ /* 0x000fc60000000f00 */
[----:B0----5:R-:W-:Y:S05]  /*1b10*/  CALL.REL.NOINC `($__internal_45_$__cuda_sm70_shflsync_bfly_p) ;  /* 0x0000015000007944 */ /* 0x021fea0003c00000 */
[----:B-1----:R-:W-:Y:S01]  /*1b20*/  IMAD.MOV.U32 R70, RZ, RZ, R38 ;  /* 0x000000ffff467224 */ /* 0x002fe200078e0026 */
[----:B------:R-:W-:Y:S01]  /*1b30*/  HFMA2.MMA R38, -RZ, RZ, 0, 4.76837158203125e-07 ;  /* 0x00000008ff267435 */ /* 0x000fe200000001ff */
[----:B------:R-:W-:Y:S02]  /*1b40*/  MOV R37, R39 ;  /* 0x0000002700257202 */ /* 0x000fe40000000f00 */
[----:B------:R-:W-:Y:S02]  /*1b50*/  MOV R75, 0xffffffff ;  /* 0xffffffff004b7802 */ /* 0x000fe40000000f00 */
[----:B------:R-:W-:Y:S02]  /*1b60*/  MOV R36, 0x1b80 ;  /* 0x00001b8000247802 */ /* 0x000fe40000000f00 */
[----:B0----5:R-:W-:Y:S05]  /*1b70*/  CALL.REL.NOINC `($__internal_45_$__cuda_sm70_shflsync_bfly_p) ;  /* 0x000000f000007944 */ /* 0x021fea0003c00000 */
[----:B------:R-:W-:Y:S01]  /*1b80*/  FADD.FTZ R69, R70, R69 ;  /* 0x0000004546457221 */ /* 0x000fe20000010000 */
[----:B------:R-:W-:Y:S01]  /*1b90*/  MOV R75, 0xffffffff ;  /* 0xffffffff004b7802 */ /* 0x000fe20000000f00 */
[----:B-1----:R-:W-:Y:S01]  /*1ba0*/  FADD.FTZ R70, R39, R38 ;  /* 0x0000002627467221 */ /* 0x002fe20000010000 */
[----:B------:R-:W-:Y:S01]  /*1bb0*/  HFMA2.MMA R38, -RZ, RZ, 0, 9.5367431640625e-07 ;  /* 0x00000010ff267435 */ /* 0x000fe200000001ff */
[----:B------:R-:W-:-:S02]  /*1bc0*/  MOV R36, 0x1bf0 ;  /* 0x00001bf000247802 */ /* 0x000fc40000000f00 */
[----:B------:R-:W-:-:S03]  /*1bd0*/  MOV R37, R69 ;  /* 0x0000004500257202 */ /* 0x000fc60000000f00 */
[----:B0----5:R-:W-:Y:S05]  /*1be0*/  CALL.REL.NOINC `($__internal_45_$__cuda_sm70_shflsync_bfly_p) ;  /* 0x0000008000007944 */ /* 0x021fea0003c00000 */
[----:B-1----:R-:W-:Y:S01]  /*1bf0*/  IMAD.MOV.U32 R71, RZ, RZ, R38 ;  /* 0x000000ffff477224 */ /* 0x002fe200078e0026 */
[----:B------:R-:W-:Y:S01]  /*1c00*/  HFMA2.MMA R38, -RZ, RZ, 0, 9.5367431640625e-07 ;  /* 0x00000010ff267435 */ /* 0x000fe200000001ff */
[----:B------:R-:W-:Y:S02]  /*1c10*/  MOV R37, R70 ;  /* 0x0000004600257202 */ /* 0x000fe40000000f00 */
[----:B------:R-:W-:Y:S02]  /*1c20*/  MOV R75, 0xffffffff ;  /* 0xffffffff004b7802 */ /* 0x000fe40000000f00 */
[----:B------:R-:W-:Y:S02]  /*1c30*/  MOV R36, 0x1c50 ;  /* 0x00001c5000247802 */ /* 0x000fe40000000f00 */
[----:B0----5:R-:W-:Y:S05]  /*1c40*/  CALL.REL.NOINC `($__internal_45_$__cuda_sm70_shflsync_bfly_p) ;  /* 0x0000002000007944 */ /* 0x021fea0003c00000 */
[----:B-1----:R-:W-:Y:S01]  /*1c50*/  MOV R75, R38 ;  /* 0x00000026004b7202 */ /* 0x002fe20000000f00 */
[----:B0----5:R-:W-:Y:S05]  /*1c60*/  BRA `(.L_x_1051) ;  /* 0xffffee6000007947 */ /* 0x021fea000383ffff */
        .weak           $__internal_45_$__cuda_sm70_shflsync_bfly_p
        .type           $__internal_45_$__cuda_sm70_shflsync_bfly_p,@function
        .size           $__internal_45_$__cuda_sm70_shflsync_bfly_p,(.L_x_4425 - $__internal_45_$__cuda_sm70_shflsync_bfly_p)
$__internal_45_$__cuda_sm70_shflsync_bfly_p:
[----:B------:R0:W-:Y:S01]  /*1c70*/  STL [R1], R0 ;  /* 0x0000000001007387 */ /* 0x0001e20000100800 */
[----:B------:R-:W-:Y:S04]  /*1c80*/  WARPSYNC R75 ;  /* 0x0000004b00007348 */ /* 0x000fe80003800000 */
[----:B0-----:R-:W-:-:S07]  /*1c90*/  HFMA2.MMA R0, -RZ, RZ, 0, 1.847743988037109375e-06 ;  /* 0x0000001fff007435 */ /* 0x001fce00000001ff */
[----:B------:R0:W1:Y:S04]  /*1ca0*/  SHFL.BFLY PT, R38, R37, R38, R0 ;  /* 0x0c00002625267389 */ /* 0x00006800000e0000 */
[----:B0-----:R0:W5:Y:S01]  /*1cb0*/  LDL.LU R0, [R1] ;  /* 0x0000000001007983 */ /* 0x0011620000300800 */
[----:B------:R-:W-:-:S04]  /*1cc0*/  MOV R37, 0x0 ;  /* 0x0000000000257802 */ /* 0x000fc80000000f00 */
[----:B------:R-:W-:Y:S05]  /*1cd0*/  RET.REL.NODEC R36 `(_ZN10layer_norm13ln_bwd_kernelINS_13Kernel_traitsIf13__nv_bfloat16S2_S2_fjLj256ELj1ELj4ELj1ELj16ENS_18Kernel_traits_baseILj256EfS2_S2_S2_fjLj128EEEEELb0ELb1ELb0ELb1EEEvNS_9BwdParamsE) ;  /* 0xffffe32024007950 */ /* 0x000fea0003c3ffff */
.L_x_1052:
        /* <DEDUP_REMOVED lines=10> */
.L_x_4425:


//--------------------- .text._ZN10layer_norm13ln_bwd_kernelINS_13Kernel_traitsIf13__nv_bfloat16S2_S2_fjLj256ELj1ELj4ELj1ELj16ENS_18Kernel_traits_baseILj256EfS2_S2_S2_fjLj128EEEEELb0ELb1ELb1ELb0EEEvNS_9BwdParamsE --------------------------
	.section	.text._ZN10layer_norm13ln_bwd_kernelINS_13Kernel_traitsIf13__nv_bfloat16S2_S2_fjLj256ELj1ELj4ELj1ELj16ENS_18Kernel_traits_baseILj256EfS2_S2_S2_fjLj128EEEEELb0ELb1ELb1ELb0EEEvNS_9BwdParamsE,"ax",@progbits
	.sectioninfo	@"SHI_REGISTERS=94"
	.align	128
        .global         _ZN10layer_norm13ln_bwd_kernelINS_13Kernel_traitsIf13__nv_bfloat16S2_S2_fjLj256ELj1ELj4ELj1ELj16ENS_18Kernel_traits_baseILj256EfS2_S2_S2_fjLj128EEEEELb0ELb1ELb1ELb0EEEvNS_9BwdParamsE
        .type           _ZN10layer_norm13ln_bwd_kernelINS_13Kernel_traitsIf13__nv_bfloat16S2_S2_fjLj256ELj1ELj4ELj1ELj16ENS_18Kernel_traits_baseILj256EfS2_S2_S2_fjLj128EEEEELb0ELb1ELb1ELb0EEEvNS_9BwdParamsE,@function
        .size           _ZN10layer_norm13ln_bwd_kernelINS_13Kernel_traitsIf13__nv_bfloat16S2_S2_fjLj256ELj1ELj4ELj1ELj16ENS_18Kernel_traits_baseILj256EfS2_S2_S2_fjLj128EEEEELb0ELb1ELb1ELb0EEEvNS_9BwdParamsE,(.L_x_4426 - _ZN10layer_norm13ln_bwd_kernelINS_13Kernel_traitsIf13__nv_bfloat16S2_S2_fjLj256ELj1ELj4ELj1ELj16ENS_18Kernel_traits_baseILj256EfS2_S2_S2_fjLj128EEEEELb0ELb1ELb1ELb0EEEvNS_9BwdParamsE)
        .other          _ZN10layer_norm13ln_bwd_kernelINS_13Kernel_traitsIf13__nv_bfloat16S2_S2_fjLj256ELj1ELj4ELj1ELj16ENS_18Kernel_traits_baseILj256EfS2_S2_S2_fjLj128EEEEELb0ELb1ELb1ELb0EEEvNS_9BwdParamsE,@"STO_CUDA_ENTRY STV_DEFAULT"
_ZN10layer_norm13ln_bwd_kernelINS_13Kernel_traitsIf13__nv_bfloat16S2_S2_fjLj256ELj1ELj4ELj1ELj16ENS_18Kernel_traits_baseILj256EfS2_S2_S2_fjLj128EEEEELb0ELb1ELb1ELb0EEEvNS_9BwdParamsE:
.text._ZN10layer_norm13ln_bwd_kernelINS_13Kernel_traitsIf13__nv_bfloat16S2_S2_fjLj256ELj1ELj4ELj1ELj16ENS_18Kernel_traits_baseILj256EfS2_S2_S2_fjLj128EEEEELb0ELb1ELb1ELb0EEEvNS_9BwdParamsE:
        /* <DEDUP_REMOVED lines=11> */
[----:B------:R-:W-:-:S04]  /*00b0*/  @P1 IMAD.WIDE.U32 R4, R0, R7, c[0x0][0x1b0] ;  /* 0x00006c0000041625 */ /* 0x000fc800078e0007 */
[----:B------:R-:W-:Y:S01]  /*00c0*/  @P1 IMAD.WIDE.U32 R6, R0, R7, c[0x0][0x1c8] ;  /* 0x0000720000061625 */ /* 0x000fe200078e0007 */
[----:B------:R0:W5:Y:S04]  /*00d0*/  @P1 LDG.E.128 R52, [R4.64] ;  /* 0x0000000404341981 */ /* 0x000168000c1e1d00 */
[----:B------:R0:W5:Y:S04]  /*00e0*/  @P1 LDG.E.128 R48, [R4.64+0x10] ;  /* 0x0000100404301981 */ /* 0x000168000c1e1d00 */
[----:B------:R0:W5:Y:S04]  /*00f0*/  @P1 LDG.E.128 R44, [R6.64+0x10] ;  /* 0x00001004062c1981 */ /* 0x000168000c1e1d00 */
        /* <DEDUP_REMOVED lines=20> */
.L_x_1087:
[----:B------:R-:W-:-:S04]  /*0240*/  IMAD.MOV.U32 R89, RZ, RZ, 0x4 ;  /* 0x00000004ff597424 */ /* 0x000fc800078e00ff */
[----:B------:R-:W-:-:S05]  /*0250*/  IMAD.WIDE R76, R2, R89, c[0x0][0x1d8] ;  /* 0x00007600024c7625 */ /* 0x000fca00078e0259 */
[----:B------:R1:W2:Y:S01]  /*0260*/  LDG.E R87, [R76.64] ;  /* 0x000000044c577981 */ /* 0x0002a2000c1e1900 */
        /* <DEDUP_REMOVED lines=12> */
[----:B-1----:R-:W-:-:S04]  /*0330*/  IMAD.WIDE R76, R2, R89, c[0x0][0x1a0] ;  /* 0x00006800024c7625 */ /* 0x002fc800078e0259 */
[----:B----4-:R-:W-:Y:S01]  /*0340*/  IMAD.WIDE.U32 R72, R5, R88, c[0x0][0x218] ;  /* 0x0000860005487625 */ /* 0x010fe200078e0058 */
[----:B--2---:R-:W-:-:S13]  /*0350*/  ISETP.GT.AND P2, PT, R87, RZ, PT ;  /* 0x000000ff5700720c */ /* 0x004fda0003f44270 */
[----:B------:R-:W-:Y:S05]  /*0360*/  @P2 BRA `(.L_x_1055) ;  /* 0x0000005000002947 */ /* 0x000fea0003800000 */
[----:B---3--:R-:W-:-:S04]  /*0370*/  ISETP.EQ.U32.AND P0, PT, RZ, c[0x0][0x218], PT ;  /* 0x00008600ff007a0c */ /* 0x008fc80003f02070 */
[----:B------:R-:W-:-:S13]  /*0380*/  ISETP.EQ.OR.EX P0, PT, RZ, c[0x0][0x21c], !P1, P0 ;  /* 0x00008700ff007a0c */ /* 0x000fda0004f02700 */
[----:B------:R-:W-:Y:S05]  /*0390*/  @P0 BRA `(.L_x_1056) ;  /* 0x000005a000000947 */ /* 0x000fea0003800000 */
[----:B------:R1:W5:Y:S01]  /*03a0*/  LDG.E.128 R12, [R72.64] ;  /* 0x00000004480c7981 */ /* 0x000362000c1e1d00 */
[----:B------:R-:W-:Y:S05]  /*03b0*/  BRA `(.L_x_1056) ;  /* 0x0000058000007947 */ /* 0x000fea0003800000 */
.L_x_1055:
[----:B---3--:R-:W-:Y:S05]  /*03c0*/  @!P1 BRA `(.L_x_1056) ;  /* 0x0000057000009947 */ /* 0x008fea0003800000 */
        /* <DEDUP_REMOVED lines=16> */
[--C-:B------:R-:W-:Y:S02]  /*04d0*/  PRMT R74, RZ, 0x5410, R9.reuse ;  /* 0x00005410ff4a7816 */ /* 0x100fe40000000009 */
[----:B------:R-:W-:Y:S02]  /*04e0*/  PRMT R76, RZ, 0x7610, R9 ;  /* 0x00007610ff4c7816 */ /* 0x000fe40000000009 */
[----:B------:R-:W-:Y:S02]  /*04f0*/  PRMT R78, RZ, 0x5410, R10 ;  /* 0x00005410ff4e7816 */ /* 0x000fe4000000000a */
[----:B------:R-:W-:-:S02]  /*0500*/  PRMT R8, RZ, 0x7610, R8 ;  /* 0x00007610ff087816 */ /* 0x000fc40000000008 */
[----:B------:R-:W-:Y:S02]  /*0510*/  PRMT R10, RZ, 0x7610, R10 ;  /* 0x00007610ff0a7816 */ /* 0x000fe4000000000a */
[--C-:B------:R-:W-:Y:S02]  /*0520*/  PRMT R80, RZ, 0x5410, R11.reuse ;  /* 0x00005410ff507816 */ /* 0x100fe4000000000b */
[----:B------:R-:W-:Y:S01]  /*0530*/  PRMT R82, RZ, 0x7610, R11 ;  /* 0x00007610ff527816 */ /* 0x000fe2000000000b */
[C---:B------:R-:W-:Y:S02]  /*0540*/  FADD.FTZ R9, -R7.reuse, R72 ;  /* 0x0000004807097221 */ /* 0x040fe40000010100 */
[C---:B------:R-:W-:Y:S02]  /*0550*/  FADD.FTZ R81, -R7.reuse, R74 ;  /* 0x0000004a07517221 */ /* 0x040fe40000010100 */
[C---:B------:R-:W-:Y:S01]  /*0560*/  FADD.FTZ R85, -R7.reuse, R76 ;  /* 0x0000004c07557221 */ /* 0x040fe20000010100 */
[----:B----4-:R-:W-:Y:S01]  /*0570*/  PRMT R75, RZ, 0x5410, R68 ;  /* 0x00005410ff4b7816 */ /* 0x010fe20000000044 */
[C---:B------:R-:W-:Y:S01]  /*0580*/  FADD.FTZ R11, -R7.reuse, R8 ;  /* 0x00000008070b7221 */ /* 0x040fe20000010100 */
[----:B------:R-:W-:Y:S01]  /*0590*/  PRMT R74, RZ, 0x7610, R68 ;  /* 0x00007610ff4a7816 */ /* 0x000fe20000000044 */
[C---:B------:R-:W-:Y:S01]  /*05a0*/  FADD.FTZ R87, -R7.reuse, R78 ;  /* 0x0000004e07577221 */ /* 0x040fe20000010100 */
[----:B------:R-:W-:Y:S01]  /*05b0*/  PRMT R79, RZ, 0x5410, R70 ;  /* 0x00005410ff4f7816 */ /* 0x000fe20000000046 */
[C---:B------:R-:W-:Y:S01]  /*05c0*/  FADD.FTZ R89, -R7.reuse, R10 ;  /* 0x0000000a07597221 */ /* 0x040fe20000010100 */
[----:B------:R-:W-:Y:S01]  /*05d0*/  PRMT R76, RZ, 0x7610, R70 ;  /* 0x00007610ff4c7816 */ /* 0x000fe20000000046 */
[----:B------:R-:W-:-:S02]  /*05e0*/  FADD.FTZ R91, -R7, R80 ;  /* 0x00000050075b7221 */ /* 0x000fc40000010100 */
[----:B------:R-:W-:Y:S02]  /*05f0*/  FADD.FTZ R73, -R7, R82 ;  /* 0x0000005207497221 */ /* 0x000fe40000010100 */
[----:B-----5:R-:W-:Y:S02]  /*0600*/  FMUL.FTZ R7, R4, R9 ;  /* 0x0000000904077220 */ /* 0x020fe40000410000 */
[----:B------:R-:W-:Y:S01]  /*0610*/  FMUL.FTZ R70, R52, R75 ;  /* 0x0000004b34467220 */ /* 0x000fe20000410000 */
[----:B------:R-:W-:Y:S01]  /*0620*/  PRMT R83, RZ, 0x5410, R69 ;  /* 0x00005410ff537816 */ /* 0x000fe20000000045 */
[----:B------:R-:W-:Y:S01]  /*0630*/  FMUL.FTZ R8, R4, R11 ;  /* 0x0000000b04087220 */ /* 0x000fe20000410000 */
[--C-:B------:R-:W-:Y:S01]  /*0640*/  PRMT R77, RZ, 0x5410, R71.reuse ;  /* 0x00005410ff4d7816 */ /* 0x100fe20000000047 */
[----:B------:R-:W-:Y:S01]  /*0650*/  FADD.FTZ R78, RZ, R70 ;  /* 0x00000046ff4e7221 */ /* 0x000fe20000010000 */
[----:B------:R-:W-:Y:S01]  /*0660*/  PRMT R72, RZ, 0x7610, R71 ;  /* 0x00007610ff487816 */ /* 0x000fe20000000047 */
[----:B------:R-:W-:-:S02]  /*0670*/  FMUL.FTZ R71, R53, R74 ;  /* 0x0000004a35477220 */ /* 0x000fc40000410000 */
[----:B------:R-:W-:Y:S01]  /*0680*/  FFMA.FTZ R80, R7, R70, RZ ;  /* 0x0000004607507223 */ /* 0x000fe200000100ff */
[----:B------:R-:W-:Y:S01]  /*0690*/  PRMT R82, RZ, 0x7610, R69 ;  /* 0x00007610ff527816 */ /* 0x000fe20000000045 */
[C---:B------:R-:W-:Y:S02]  /*06a0*/  FMUL.FTZ R9, R4.reuse, R81 ;  /* 0x0000005104097220 */ /* 0x040fe40000410000 */
[----:B------:R-:W-:Y:S02]  /*06b0*/  FMUL.FTZ R10, R4, R85 ;  /* 0x00000055040a7220 */ /* 0x000fe40000410000 */
[----:B------:R-:W-:Y:S02]  /*06c0*/  FFMA.FTZ R17, R8, R74, R17 ;  /* 0x0000004a08117223 */ /* 0x000fe40000010011 */
[----:B------:R-:W-:Y:S02]  /*06d0*/  FADD.FTZ R37, R37, R74 ;  /* 0x0000004a25257221 */ /* 0x000fe40000010000 */
[----:B------:R-:W-:-:S02]  /*06e0*/  FMUL.FTZ R74, R54, R83 ;  /* 0x00000053364a7220 */ /* 0x000fc40000410000 */
[----:B------:R-:W-:Y:S02]  /*06f0*/  FADD.FTZ R81, R78, R71 ;  /* 0x000000474e517221 */ /* 0x000fe40000010000 */
[----:B------:R-:W-:Y:S02]  /*0700*/  FFMA.FTZ R80, R8, R71, R80 ;  /* 0x0000004708507223 */ /* 0x000fe40000010050 */
[----:B------:R-:W-:Y:S02]  /*0710*/  FFMA.FTZ R16, R7, R75, R16 ;  /* 0x0000004b07107223 */ /* 0x000fe40000010010 */
[----:B------:R-:W-:Y:S02]  /*0720*/  FADD.FTZ R36, R36, R75 ;  /* 0x0000004b24247221 */ /* 0x000fe40000010000 */
[----:B------:R-:W-:Y:S02]  /*0730*/  FFMA.FTZ R19, R10, R82, R19 ;  /* 0x000000520a137223 */ /* 0x000fe40000010013 */
[----:B------:R-:W-:-:S02]  /*0740*/  FADD.FTZ R39, R39, R82 ;  /* 0x0000005227277221 */ /* 0x000fc40000010000 */
[----:B------:R-:W-:Y:S02]  /*0750*/  FMUL.FTZ R75, R55, R82 ;  /* 0x00000052374b7220 */ /* 0x000fe40000410000 */
[----:B------:R-:W-:Y:S02]  /*0760*/  FADD.FTZ R82, R81, R74 ;  /* 0x0000004a51527221 */ /* 0x000fe40000010000 */
[----:B------:R-:W-:Y:S02]  /*0770*/  FFMA.FTZ R80, R9, R74, R80 ;  /* 0x0000004a09507223 */ /* 0x000fe40000010050 */
[C---:B------:R-:W-:Y:S02]  /*0780*/  FMUL.FTZ R11, R4.reuse, R87 ;  /* 0x00000057040b7220 */ /* 0x040fe40000410000 */
[----:B------:R-:W-:Y:S02]  /*0790*/  FMUL.FTZ R68, R4, R89 ;  /* 0x0000005904447220 */ /* 0x000fe40000410000 */
[----:B------:R-:W-:-:S02]  /*07a0*/  FMUL.FTZ R78, R48, R79 ;  /* 0x0000004f304e7220 */ /* 0x000fc40000410000 */
[----:B------:R-:W-:Y:S02]  /*07b0*/  FADD.FTZ R81, R82, R75 ;  /* 0x0000004b52517221 */ /* 0x000fe40000010000 */
[----:B------:R-:W-:Y:S02]  /*07c0*/  FFMA.FTZ R80, R10, R75, R80 ;  /* 0x0000004b0a507223 */ /* 0x000fe40000010050 */
[----:B------:R-:W-:Y:S02]  /*07d0*/  FFMA.FTZ R20, R11, R79, R20 ;  /* 0x0000004f0b147223 */ /* 0x000fe40000010014 */
[----:B------:R-:W-:Y:S02]  /*07e0*/  FADD.FTZ R32, R32, R79 ;  /* 0x0000004f20207221 */ /* 0x000fe40000010000 */
        /* <DEDUP_REMOVED lines=21> */
.L_x_1056:
[----:B------:R-:W-:Y:S05]  /*0940*/  BSYNC B0 ;  /* 0x0000000000007941 */ /* 0x000fea0003800000 */
.L_x_1054:
[----:B------:R-:W-:Y:S05]  /*0950*/  BRA.DIV ~URZ, `(.L_x_1057) ;  /* 0x000014527f007947 */ /* 0x000fea000b800000 */
[----:B------:R2:W3:Y:S02]  /*0960*/  SHFL.BFLY PT, R77, R86, 0x1, 0x1f ;  /* 0x0c201f00564d7f89 */ /* 0x0004e400000e0000 */
.L_x_1090:
[----:B------:R-:W-:Y:S05]  /*0970*/  BRA.DIV ~URZ, `(.L_x_1058) ;  /* 0x000014b27f007947 */ /* 0x000fea000b800000 */
[----:B-1----:R-:W1:Y:S01]  /*0980*/  SHFL.BFLY PT, R72, R85, 0x1, 0x1f ;  /* 0x0c201f0055487f89 */ /* 0x002e6200000e0000 */
[----:B---3--:R-:W-:-:S05]  /*0990*/  FADD.FTZ R90, R77, R86 ;  /* 0x000000564d5a7221 */ /* 0x008fca0000010000 */
[----:B------:R-:W3:Y:S01]  /*09a0*/  SHFL.BFLY PT, R73, R90, 0x2, 0x1f ;  /* 0x0c401f005a497f89 */ /* 0x000ee200000e0000 */
[----:B-1----:R-:W-:-:S05]  /*09b0*/  FADD.FTZ R72, R72, R85 ;  /* 0x0000005548487221 */ /* 0x002fca0000010000 */
[----:B------:R-:W1:Y:S01]  /*09c0*/  SHFL.BFLY PT, R77, R72, 0x2, 0x1f ;  /* 0x0c401f00484d7f89 */ /* 0x000e6200000e0000 */
[----:B---3--:R-:W-:-:S05]  /*09d0*/  FADD.FTZ R73, R73, R90 ;  /* 0x0000005a49497221 */ /* 0x008fca0000010000 */
[----:B------:R-:W3:Y:S01]  /*09e0*/  SHFL.BFLY PT, R76, R73, 0x4, 0x1f ;  /* 0x0c801f00494c7f89 */ /* 0x000ee200000e0000 */
[----:B-1----:R-:W-:-:S05]  /*09f0*/  FADD.FTZ R80, R72, R77 ;  /* 0x0000004d48507221 */ /* 0x002fca0000010000 */
[----:B------:R-:W1:Y:S01]  /*0a00*/  SHFL.BFLY PT, R77, R80, 0x4, 0x1f ;  /* 0x0c801f00504d7f89 */ /* 0x000e6200000e0000 */
[----:B--23--:R-:W-:Y:S02]  /*0a10*/  FADD.FTZ R86, R73, R76 ;  /* 0x0000004c49567221 */ /* 0x00cfe40000010000 */
[----:B-1----:R-:W-:-:S03]  /*0a20*/  FADD.FTZ R87, R80, R77 ;  /* 0x0000004d50577221 */ /* 0x002fc60000010000 */
[----:B------:R-:W1:Y:S04]  /*0a30*/  SHFL.BFLY PT, R77, R86, 0x8, 0x1f ;  /* 0x0d001f00564d7f89 */ /* 0x000e6800000e0000 */
[----:B------:R-:W2:Y:S01]  /*0a40*/  SHFL.BFLY PT, R88, R87, 0x8, 0x1f ;  /* 0x0d001f0057587f89 */ /* 0x000ea200000e0000 */
[----:B-1----:R-:W-:Y:S02]  /*0a50*/  FADD.FTZ R76, R86, R77 ;  /* 0x0000004d564c7221 */ /* 0x002fe40000010000 */
[----:B--2---:R-:W-:-:S03]  /*0a60*/  FADD.FTZ R77, R87, R88 ;  /* 0x00000058574d7221 */ /* 0x004fc60000010000 */
[----:B------:R1:W2:Y:S04]  /*0a70*/  SHFL.BFLY PT, R81, R76, 0x10, 0x1f ;  /* 0x0e001f004c517f89 */ /* 0x0002a800000e0000 */
[----:B------:R1:W3:Y:S02]  /*0a80*/  SHFL.BFLY PT, R80, R77, 0x10, 0x1f ;  /* 0x0e001f004d507f89 */ /* 0x0002e400000e0000 */
.L_x_1091:
[----:B------:R-:W-:Y:S01]  /*0a90*/  BSSY B0, `(.L_x_1059) ;  /* 0x00000c5000007945 */ /* 0x000fe20003800000 */
[----:B------:R-:W-:Y:S05]  /*0aa0*/  @!P1 BRA `(.L_x_1060) ;  /* 0x00000c3000009947 */ /* 0x000fea0003800000 */
[----:B-----5:R-:W-:Y:S01]  /*0ab0*/  ISETP.GE.AND P3, PT, R6, 0x1, PT ;  /* 0x000000010600780c */ /* 0x020fe20003f66270 */
[----:B--2---:R-:W-:Y:S01]  /*0ac0*/  FADD.FTZ R81, R81, R76 ;  /* 0x0000004c51517221 */ /* 0x004fe20000010000 */
[----:B------:R-:W-:Y:S01]  /*0ad0*/  BSSY B1, `(.L_x_1061) ;  /* 0x000000e000017945 */ /* 0x000fe20003800000 */
[----:B------:R-:W-:Y:S02]  /*0ae0*/  MOV R72, RZ ;  /* 0x000000ff00487202 */ /* 0x000fe40000000f00 */
[----:B0-----:R-:W-:Y:S01]  /*0af0*/  ISETP.NE.AND P0, PT, R3, RZ, PT ;  /* 0x000000ff0300720c */ /* 0x001fe20003f05270 */
[----:B------:R-:W-:-:S07]  /*0b00*/  FMUL.FTZ R81, R81, c[0x0][0x1e0] ;  /* 0x0000780051517a20 */ /* 0x000fce0000410000 */
[----:B------:R-:W-:-:S05]  /*0b10*/  @P3 IADD3 R6, R6, -0x1, RZ ;  /* 0xffffffff06063810 */ /* 0x000fca0007ffe0ff */
[----:B------:R-:W-:-:S05]  /*0b20*/  @P3 IMAD R6, R6, c[0x0][0x168], RZ ;  /* 0x00005a0006063a24 */ /* 0x000fca00078e02ff */
[----:B------:R-:W-:-:S04]  /*0b30*/  @P3 SHF.R.S32.HI R73, RZ, 0x1f, R6 ;  /* 0x0000001fff493819 */ /* 0x000fc80000011406 */
[----:B------:R-:W-:Y:S01]  /*0b40*/  @P3 LEA.HI R73, R73, R6, RZ, 0x3 ;  /* 0x0000000649493211 */ /* 0x000fe200078f18ff */
[----:B---3--:R-:W-:-:S03]  /*0b50*/  FADD.FTZ R6, R80, R77 ;  /* 0x0000004d50067221 */ /* 0x008fc60000010000 */
[----:B------:R-:W-:Y:S01]  /*0b60*/  @P3 LEA.HI.SX32 R72, R73, R0, 0x1d ;  /* 0x0000000049483211 */ /* 0x000fe200078feaff */
[----:B------:R-:W-:Y:S05]  /*0b70*/  @!P3 BRA `(.L_x_1062) ;  /* 0x000000300000b947 */ /* 0x000fea0003800000 */
[----:B------:R-:W-:-:S10]  /*0b80*/  HFMA2.MMA R57, -RZ, RZ, 0, 9.5367431640625e-07 ;  /* 0x00000010ff397435 */ /* 0x000fd400000001ff */
[----:B------:R-:W-:-:S06]  /*0b90*/  IMAD.WIDE.U32 R56, R72, R57, c[0x0][0x170] ;  /* 0x00005c0048387625 */ /* 0x000fcc00078e0039 */
[----:B------:R-:W5:Y:S02]  /*0ba0*/  LDG.E.128 R56, [R56.64] ;  /* 0x0000000438387981 */ /* 0x000f64000c1e1d00 */
.L_x_1062:
[----:B------:R-:W-:Y:S05]  /*0bb0*/  BSYNC B1 ;  /* 0x0000000000017941 */ /* 0x000fea0003800000 */
.L_x_1061:
[----:B------:R-:W-:Y:S01]  /*0bc0*/  BSSY B1, `(.L_x_1063) ;  /* 0x0000015000017945 */ /* 0x000fe20003800000 */
[----:B------:R-:W-:Y:S01]  /*0bd0*/  FMUL.FTZ R6, R6, c[0x0][0x1e0] ;  /* 0x0000780006067a20 */ /* 0x000fe20000410000 */
        /* <DEDUP_REMOVED lines=10> */
.L_x_1064:
        /* <DEDUP_REMOVED lines=9> */
.L_x_1065:
[----:B------:R-:W-:Y:S05]  /*0d10*/  BSYNC B1 ;  /* 0x0000000000017941 */ /* 0x000fea0003800000 */
.L_x_1063:
        /* <DEDUP_REMOVED lines=12> */
[----:B------:R-:W-:Y:S01]  /*0de0*/  MOV R77, RZ ;  /* 0x000000ff004d7202 */ /* 0x000fe20000000f00 */
[----:B------:R-:W-:Y:S05]  /*0df0*/  @!P4 BRA `(.L_x_1068) ;  /* 0x000000700000c947 */ /* 0x000fea0003800000 */
[----:B------:R-:W-:Y:S01]  /*0e00*/  PRMT R77, RZ, 0x7610, R12 ;  /* 0x00007610ff4d7816 */ /* 0x000fe2000000000c */
[----:B------:R-:W-:Y:S05]  /*0e10*/  BRA `(.L_x_1068) ;  /* 0x0000005000007947 */ /* 0x000fea0003800000 */
.L_x_1067:
[----:B------:R-:W-:-:S04]  /*0e20*/  FFMA.FTZ R76, R8, R6, R73 ;  /* 0x00000006084c7223 */ /* 0x000fc80000010049 */
[----:B------:R-:W-:Y:S01]  /*0e30*/  FADD.FTZ R77, R71, -R76 ;  /* 0x8000004c474d7221 */ /* 0x000fe20000010000 */
[----:B------:R-:W-:-:S03]  /*0e40*/  @P4 PRMT R76, RZ, 0x7610, R12 ;  /* 0x00007610ff4c4816 */ /* 0x000fc6000000000c */
[----:B------:R-:W-:-:S04]  /*0e50*/  FMUL.FTZ R77, R4, R77 ;  /* 0x0000004d044d7220 */ /* 0x000fc80000410000 */
[----:B------:R-:W-:Y:S02]  /*0e60*/  @P4 FADD.FTZ R77, R77, R76 ;  /* 0x0000004c4d4d4221 */ /* 0x000fe40000010000 */
.L_x_1068:
[----:B------:R-:W-:Y:S05]  /*0e70*/  BSYNC B1 ;  /* 0x0000000000017941 */ /* 0x000fea0003800000 */
.L_x_1066:
        /* <DEDUP_REMOVED lines=14> */
.L_x_1070:
[----:B------:R-:W-:Y:S01]  /*0f60*/  FFMA.FTZ R77, R9, R6, R73 ;  /* 0x00000006094d7223 */ /* 0x000fe20000010049 */
[----:B------:R-:W-:-:S03]  /*0f70*/  @P4 PRMT R76, RZ, 0x5410, R13 ;  /* 0x00005410ff4c4816 */ /* 0x000fc6000000000d */
[----:B------:R-:W-:-:S04]  /*0f80*/  FADD.FTZ R77, R74, -R77 ;  /* 0x8000004d4a4d7221 */ /* 0x000fc80000010000 */
[----:B------:R-:W-:-:S04]  /*0f90*/  FMUL.FTZ R77, R4, R77 ;  /* 0x0000004d044d7220 */ /* 0x000fc80000410000 */
[----:B------:R-:W-:Y:S02]  /*0fa0*/  @P4 FADD.FTZ R77, R77, R76 ;  /* 0x0000004c4d4d4221 */ /* 0x000fe40000010000 */
.L_x_1071:
[----:B------:R-:W-:Y:S05]  /*0fb0*/  BSYNC B1 ;  /* 0x0000000000017941 */ /* 0x000fea0003800000 */
.L_x_1069:
        /* <DEDUP_REMOVED lines=14> */
.L_x_1073:
[----:B------:R-:W-:-:S04]  /*10a0*/  FFMA.FTZ R76, R10, R6, R73 ;  /* 0x000000060a4c7223 */ /* 0x000fc80000010049 */
[----:B------:R-:W-:Y:S01]  /*10b0*/  FADD.FTZ R77, R75, -R76 ;  /* 0x8000004c4b4d7221 */ /* 0x000fe20000010000 */
[----:B------:R-:W-:-:S03]  /*10c0*/  @P4 PRMT R76, RZ, 0x7610, R13 ;  /* 0x00007610ff4c4816 */ /* 0x000fc6000000000d */
[----:B------:R-:W-:-:S04]  /*10d0*/  FMUL.FTZ R77, R4, R77 ;  /* 0x0000004d044d7220 */ /* 0x000fc80000410000 */
[----:B------:R-:W-:Y:S02]  /*10e0*/  @P4 FADD.FTZ R77, R77, R76 ;  /* 0x0000004c4d4d4221 */ /* 0x000fe40000010000 */
.L_x_1074:
[----:B------:R-:W-:Y:S05]  /*10f0*/  BSYNC B1 ;  /* 0x0000000000017941 */ /* 0x000fea0003800000 */
.L_x_1072:
        /* <DEDUP_REMOVED lines=14> */
.L_x_1076:
[----:B------:R-:W-:Y:S01]  /*11e0*/  FFMA.FTZ R77, R11, R6, R73 ;  /* 0x000000060b4d7223 */ /* 0x000fe20000010049 */
[----:B------:R-:W-:-:S03]  /*11f0*/  @P4 PRMT R76, RZ, 0x5410, R14 ;  /* 0x00005410ff4c4816 */ /* 0x000fc6000000000e */
[----:B------:R-:W-:-:S04]  /*1200*/  FADD.FTZ R77, R78, -R77 ;  /* 0x8000004d4e4d7221 */ /* 0x000fc80000010000 */
[----:B------:R-:W-:-:S04]  /*1210*/  FMUL.FTZ R77, R4, R77 ;  /* 0x0000004d044d7220 */ /* 0x000fc80000410000 */
[----:B------:R-:W-:Y:S02]  /*1220*/  @P4 FADD.FTZ R77, R77, R76 ;  /* 0x0000004c4d4d4221 */ /* 0x000fe40000010000 */
.L_x_1077:
[----:B------:R-:W-:Y:S05]  /*1230*/  BSYNC B1 ;  /* 0x0000000000017941 */ /* 0x000fea0003800000 */
.L_x_1075:
        /* <DEDUP_REMOVED lines=14> */
.L_x_1079:
[----:B------:R-:W-:-:S04]  /*1320*/  FFMA.FTZ R76, R68, R6, R73 ;  /* 0x00000006444c7223 */ /* 0x000fc80000010049 */
[----:B------:R-:W-:Y:S01]  /*1330*/  FADD.FTZ R77, R79, -R76 ;  /* 0x8000004c4f4d7221 */ /* 0x000fe20000010000 */
[----:B------:R-:W-:-:S03]  /*1340*/  @P4 PRMT R76, RZ, 0x7610, R14 ;  /* 0x00007610ff4c4816 */ /* 0x000fc6000000000e */
[----:B------:R-:W-:-:S04]  /*1350*/  FMUL.FTZ R77, R4, R77 ;  /* 0x0000004d044d7220 */ /* 0x000fc80000410000 */
[----:B------:R-:W-:Y:S02]  /*1360*/  @P4 FADD.FTZ R77, R77, R76 ;  /* 0x0000004c4d4d4221 */ /* 0x000fe40000010000 */
.L_x_1080:
[----:B------:R-:W-:Y:S05]  /*1370*/  BSYNC B1 ;  /* 0x0000000000017941 */ /* 0x000fea0003800000 */
.L_x_1078:
        /* <DEDUP_REMOVED lines=14> */
.L_x_1082:
[----:B------:R-:W-:Y:S01]  /*1460*/  FFMA.FTZ R77, R69, R6, R73 ;  /* 0x00000006454d7223 */ /* 0x000fe20000010049 */
[----:B------:R-:W-:-:S03]  /*1470*/  @P4 PRMT R76, RZ, 0x5410, R15 ;  /* 0x00005410ff4c4816 */ /* 0x000fc6000000000f */
[----:B------:R-:W-:-:S04]  /*1480*/  FADD.FTZ R77, R82, -R77 ;  /* 0x8000004d524d7221 */ /* 0x000fc80000010000 */
[----:B------:R-:W-:-:S04]  /*1490*/  FMUL.FTZ R77, R4, R77 ;  /* 0x0000004d044d7220 */ /* 0x000fc80000410000 */
[----:B------:R-:W-:Y:S02]  /*14a0*/  @P4 FADD.FTZ R77, R77, R76 ;  /* 0x0000004c4d4d4221 */ /* 0x000fe40000010000 */
.L_x_1083:
[----:B------:R-:W-:Y:S05]  /*14b0*/  BSYNC B1 ;  /* 0x0000000000017941 */ /* 0x000fea0003800000 */
.L_x_1081:
        /* <DEDUP_REMOVED lines=14> */
.L_x_1085:
[----:B------:R-:W-:-:S04]  /*15a0*/  FFMA.FTZ R6, R84, R6, R73 ;  /* 0x0000000654067223 */ /* 0x000fc80000010049 */
[----:B------:R-:W-:-:S04]  /*15b0*/  FADD.FTZ R73, R83, -R6 ;  /* 0x8000000653497221 */ /* 0x000fc80000010000 */
[----:B------:R-:W-:Y:S01]  /*15c0*/  FMUL.FTZ R4, R4, R73 ;  /* 0x0000004904047220 */ /* 0x000fe20000410000 */
[----:B------:R-:W-:-:S05]  /*15d0*/  @P4 PRMT R73, RZ, 0x7610, R15 ;  /* 0x00007610ff494816 */ /* 0x000fca000000000f */
[----:B------:R-:W-:Y:S02]  /*15e0*/  @P4 FADD.FTZ R4, R4, R73 ;  /* 0x0000004904044221 */ /* 0x000fe40000010000 */
.L_x_1086:
[----:B------:R-:W-:Y:S05]  /*15f0*/  BSYNC B1 ;  /* 0x0000000000017941 */ /* 0x000fea0003800000 */
.L_x_1084:
        /* <DEDUP_REMOVED lines=14> */
.L_x_1060:
[----:B------:R-:W-:Y:S05]  /*16e0*/  BSYNC B0 ;  /* 0x0000000000007941 */ /* 0x000fea0003800000 */
.L_x_1059:
[----:B------:R-:W-:-:S04]  /*16f0*/  MOV R5, c[0x0][0x160] ;  /* 0x0000580000057a02 */ /* 0x000fc80000000f00 */
[----:B------:R-:W-:-:S04]  /*1700*/  LEA R2, R5, R2, 0x2 ;  /* 0x0000000205027211 */ /* 0x000fc800078e10ff */
[----:B------:R-:W-:-:S13]  /*1710*/  ISETP.GE.AND P0, PT, R2, c[0x0][0x164], PT ;  /* 0x0000590002007a0c */ /* 0x000fda0003f06270 */
[----:B0123-5:R-:W-:Y:S01]  /*1720*/  @P0 CALL.REL.NOINC `(.L_x_1053) ;  /* 0x0000001000000944 */ /* 0x02ffe20003c00000 */
[----:B------:R-:W-:Y:S05]  /*1730*/  BRA `(.L_x_1087) ;  /* 0xffffeb0000007947 */ /* 0x000fea000383ffff */
.L_x_1053:
[----:B0----5:R-:W0:Y:S01]  /*1740*/  S2R R41, SR_TID.X ;  /* 0x0000000000297919 */ /* 0x021e220000002100 */
[----:B------:R-:W-:Y:S01]  /*1750*/  WARPSYNC 0xffffffff ;  /* 0xffffffff00007948 */ /* 0x000fe20003800000 */
[----:B------:R-:W-:Y:S02]  /*1760*/  BSSY B0, `(.L_x_1088) ;  /* 0x000005a000007945 */ /* 0x000fe40003800000 */
[----:B------:R-:W1:Y:S01]  /*1770*/  S2R R40, SR_CTAID.X ;  /* 0x0000000000287919 */ /* 0x000e620000002500 */
[----:B0-----:R-:W-:Y:S02]  /*1780*/  IMAD.SHL.U32 R0, R41, 0x20, RZ ;  /* 0x0000002029007824 */ /* 0x001fe400078e00ff */
[----:B-1----:R-:W-:-:S03]  /*1790*/  IMAD R40, R40, c[0x0][0x168], RZ ;  /* 0x00005a0028287a24 */ /* 0x002fc600078e02ff */
        /* <DEDUP_REMOVED lines=86> */
.L_x_1089:
[----:B------:R-:W-:Y:S05]  /*1d00*/  BSYNC B0 ;  /* 0x0000000000007941 */ /* 0x000fea0003800000 */
.L_x_1088:
        /* <DEDUP_REMOVED lines=10> */
.L_x_1057:
[----:B------:R-:W-:Y:S01]  /*1db0*/  HFMA2.MMA R88, -RZ, RZ, 0, 5.9604644775390625e-08 ;  /* 0x00000001ff587435 */ /* 0x000fe200000001ff */
[----:B------:R-:W-:Y:S01]  /*1dc0*/  MOV R89, R86 ;  /* 0x0000005600597202 */ /* 0x000fe20000000f00 */
[----:B------:R-:W-:Y:S01]  /*1dd0*/  IMAD.MOV.U32 R87, RZ, RZ, 0x1f ;  /* 0x0000001fff577424 */ /* 0x000fe200078e00ff */
[----:B------:R-:W-:Y:S02]  /*1de0*/  MOV R80, 0xffffffff ;  /* 0xffffffff00507802 */ /* 0x000fe40000000f00 */
[----:B-1----:R-:W-:-:S02]  /*1df0*/  MOV R72, 0x1e10 ;  /* 0x00001e1000487802 */ /* 0x002fc40000000f00 */
[----:B0----5:R-:W-:Y:S05]  /*1e00*/  CALL.REL.NOINC `($__internal_46_$__cuda_sm70_shflsync_bfly_p) ;  /* 0x0000045000007944 */ /* 0x021fea0003c00000 */
[----:B-1----:R-:W-:Y:S01]  /*1e10*/  MOV R77, R80 ;  /* 0x00000050004d7202 */ /* 0x002fe20000000f00 */
[----:B0-----:R-:W-:Y:S05]  /*1e20*/  BRA `(.L_x_1090) ;  /* 0xffffeb4000007947 */ /* 0x001fea000383ffff */
.L_x_1058:
[----:B------:R-:W-:Y:S01]  /*1e30*/  HFMA2.MMA R87, -RZ, RZ, 0, 1.847743988037109375e-06 ;  /* 0x0000001fff577435 */ /* 0x000fe200000001ff */
[----:B------:R-:W-:Y:S01]  /*1e40*/  MOV R89, R85 ;  /* 0x0000005500597202 */ /* 0x000fe20000000f00 */
[----:B------:R-:W-:Y:S01]  /*1e50*/  IMAD.MOV.U32 R88, RZ, RZ, 0x1 ;  /* 0x00000001ff587424 */ /* 0x000fe200078e00ff */
[----:B------:R-:W-:-:S02]  /*1e60*/  MOV R80, 0xffffffff ;  /* 0xffffffff00507802 */ /* 0x000fc40000000f00 */
[----:B-1----:R-:W-:Y:S02]  /*1e70*/  MOV R72, 0x1e90 ;  /* 0x00001e9000487802 */ /* 0x002fe40000000f00 */
[----:B0-23-5:R-:W-:Y:S05]  /*1e80*/  CALL.REL.NOINC `($__internal_46_$__cuda_sm70_shflsync_bfly_p) ;  /* 0x000003d000007944 */ /* 0x02dfea0003c00000 */
[----:B------:R-:W-:Y:S01]  /*1e90*/  FADD.FTZ R77, R77, R86 ;  /* 0x000000564d4d7221 */ /* 0x000fe20000010000 */
[----:B0-----:R-:W-:Y:S01]  /*1ea0*/  HFMA2.MMA R88, -RZ, RZ, 0, 1.1920928955078125e-07 ;  /* 0x00000002ff587435 */ /* 0x001fe200000001ff */
[----:B-1----:R-:W-:Y:S01]  /*1eb0*/  FADD.FTZ R85, R85, R80 ;  /* 0x0000005055557221 */ /* 0x002fe20000010000 */
[----:B------:R-:W-:Y:S01]  /*1ec0*/  MOV R80, 0xffffffff ;  /* 0xffffffff00507802 */ /* 0x000fe20000000f00 */
[----:B------:R-:W-:Y:S01]  /*1ed0*/  IMAD.MOV.U32 R87, RZ, RZ, 0x1f ;  /* 0x0000001fff577424 */ /* 0x000fe200078e00ff */
[----:B------:R-:W-:Y:S02]  /*1ee0*/  MOV R89, R77 ;  /* 0x0000004d00597202 */ /* 0x000fe40000000f00 */
[----:B------:R-:W-:Y:S02]  /*1ef0*/  MOV R72, 0x1f10 ;  /* 0x00001f1000487802 */ /* 0x000fe40000000f00 */
[----:B------:R-:W-:Y:S05]  /*1f00*/  CALL.REL.NOINC `($__internal_46_$__cuda_sm70_shflsync_bfly_p) ;  /* 0x0000035000007944 */ /* 0x000fea0003c00000 */
[----:B0-----:R-:W-:Y:S01]  /*1f10*/  HFMA2.MMA R88, -RZ, RZ, 0, 1.1920928955078125e-07 ;  /* 0x00000002ff587435 */ /* 0x001fe200000001ff */
[----:B-1----:R-:W-:Y:S01]  /*1f20*/  MOV R76, R80 ;  /* 0x00000050004c7202 */ /* 0x002fe20000000f00 */
[----:B------:R-:W-:Y:S01]  /*1f30*/  IMAD.MOV.U32 R89, RZ, RZ, R85 ;  /* 0x000000ffff597224 */ /* 0x000fe200078e0055 */
[----:B------:R-:W-:-:S02]  /*1f40*/  MOV R87, 0x1f ;  /* 0x0000001f00577802 */ /* 0x000fc40000000f00 */
[----:B------:R-:W-:Y:S02]  /*1f50*/  MOV R80, 0xffffffff ;  /* 0xffffffff00507802 */ /* 0x000fe40000000f00 */
[----:B------:R-:W-:Y:S02]  /*1f60*/  MOV R72, 0x1f80 ;  /* 0x00001f8000487802 */ /* 0x000fe40000000f00 */
[----:B------:R-:W-:Y:S05]  /*1f70*/  CALL.REL.NOINC `($__internal_46_$__cuda_sm70_shflsync_bfly_p) ;  /* 0x000002e000007944 */ /* 0x000fea0003c00000 */
[----:B------:R-:W-:Y:S01]  /*1f80*/  FADD.FTZ R77, R76, R77 ;  /* 0x0000004d4c4d7221 */ /* 0x000fe20000010000 */
[----:B0-----:R-:W-:Y:S01]  /*1f90*/  HFMA2.MMA R87, -RZ, RZ, 0, 1.847743988037109375e-06 ;  /* 0x0000001fff577435 */ /* 0x001fe200000001ff */
[----:B-1----:R-:W-:Y:S01]  /*1fa0*/  FADD.FTZ R85, R85, R80 ;  /* 0x0000005055557221 */ /* 0x002fe20000010000 */
[----:B------:R-:W-:Y:S01]  /*1fb0*/  MOV R80, 0xffffffff ;  /* 0xffffffff00507802 */ /* 0x000fe20000000f00 */
[----:B------:R-:W-:Y:S01]  /*1fc0*/  IMAD.MOV.U32 R88, RZ, RZ, 0x4 ;  /* 0x00000004ff587424 */ /* 0x000fe200078e00ff */
[----:B------:R-:W-:Y:S02]  /*1fd0*/  MOV R89, R77 ;  /* 0x0000004d00597202 */ /* 0x000fe40000000f00 */
[----:B------:R-:W-:Y:S02]  /*1fe0*/  MOV R72, 0x2000 ;  /* 0x0000200000487802 */ /* 0x000fe40000000f00 */
[----:B------:R-:W-:Y:S05]  /*1ff0*/  CALL.REL.NOINC `($__internal_46_$__cuda_sm70_shflsync_bfly_p) ;  /* 0x0000026000007944 */ /* 0x000fea0003c00000 */
[----:B0-----:R-:W-:Y:S01]  /*2000*/  HFMA2.MMA R88, -RZ, RZ, 0, 2.384185791015625e-07 ;  /* 0x00000004ff587435 */ /* 0x001fe200000001ff */
[----:B-1----:R-:W-:Y:S01]  /*2010*/  IMAD.MOV.U32 R76, RZ, RZ, R80 ;  /* 0x000000ffff4c7224 */ /* 0x002fe200078e0050 */
[----:B------:R-:W-:Y:S01]  /*2020*/  MOV R89, R85 ;  /* 0x0000005500597202 */ /* 0x000fe20000000f00 */
[----:B------:R-:W-:Y:S01]  /*2030*/  IMAD.MOV.U32 R80, RZ, RZ, -0x1 ;  /* 0xffffffffff507424 */ /* 0x000fe200078e00ff */
[----:B------:R-:W-:-:S02]  /*2040*/  MOV R87, 0x1f ;  /* 0x0000001f00577802 */ /* 0x000fc40000000f00 */
[----:B------:R-:W-:Y:S02]  /*2050*/  MOV R72, 0x2070 ;  /* 0x0000207000487802 */ /* 0x000fe40000000f00 */
[----:B------:R-:W-:Y:S05]  /*2060*/  CALL.REL.NOINC `($__internal_46_$__cuda_sm70_shflsync_bfly_p) ;  /* 0x000001f000007944 */ /* 0x000fea0003c00000 */
[----:B------:R-:W-:Y:S01]  /*2070*/  FADD.FTZ R77, R76, R77 ;  /* 0x0000004d4c4d7221 */ /* 0x000fe20000010000 */
[----:B0-----:R-:W-:Y:S01]  /*2080*/  HFMA2.MMA R88, -RZ, RZ, 0, 4.76837158203125e-07 ;  /* 0x00000008ff587435 */ /* 0x001fe200000001ff */
[----:B-1----:R-:W-:Y:S01]  /*2090*/  FADD.FTZ R85, R85, R80 ;  /* 0x0000005055557221 */ /* 0x002fe20000010000 */
[----:B------:R-:W-:Y:S01]  /*20a0*/  MOV R87, 0x1f ;  /* 0x0000001f00577802 */ /* 0x000fe20000000f00 */
[----:B------:R-:W-:Y:S01]  /*20b0*/  IMAD.MOV.U32 R89, RZ, RZ, R77 ;  /* 0x000000ffff597224 */ /* 0x000fe200078e004d */
[----:B------:R-:W-:Y:S02]  /*20c0*/  MOV R80, 0xffffffff ;  /* 0xffffffff00507802 */ /* 0x000fe40000000f00 */
[----:B------:R-:W-:Y:S02]  /*20d0*/  MOV R72, 0x20f0 ;  /* 0x000020f000487802 */ /* 0x000fe40000000f00 */
[----:B------:R-:W-:Y:S05]  /*20e0*/  CALL.REL.NOINC `($__internal_46_$__cuda_sm70_shflsync_bfly_p) ;  /* 0x0000017000007944 */ /* 0x000fea0003c00000 */
[----:B0-----:R-:W-:Y:S01]  /*20f0*/  HFMA2.MMA R88, -RZ, RZ, 0, 4.76837158203125e-07 ;  /* 0x00000008ff587435 */ /* 0x001fe200000001ff */
[----:B-1----:R-:W-:Y:S01]  /*2100*/  MOV R76, R80 ;  /* 0x00000050004c7202 */ /* 0x002fe20000000f00 */
[----:B------:R-:W-:Y:S01]  /*2110*/  IMAD.MOV.U32 R87, RZ, RZ, 0x1f ;  /* 0x0000001fff577424 */ /* 0x000fe200078e00ff */
[----:B------:R-:W-:-:S02]  /*2120*/  MOV R89, R85 ;  /* 0x0000005500597202 */ /* 0x000fc40000000f00 */
[----:B------:R-:W-:Y:S02]  /*2130*/  MOV R80, 0xffffffff ;  /* 0xffffffff00507802 */ /* 0x000fe40000000f00 */
[----:B------:R-:W-:Y:S02]  /*2140*/  MOV R72, 0x2160 ;  /* 0x0000216000487802 */ /* 0x000fe40000000f00 */
[----:B------:R-:W-:Y:S05]  /*2150*/  CALL.REL.NOINC `($__internal_46_$__cuda_sm70_shflsync_bfly_p) ;  /* 0x0000010000007944 */ /* 0x000fea0003c00000 */
[----:B------:R-:W-:Y:S01]  /*2160*/  FADD.FTZ R76, R76, R77 ;  /* 0x0000004d4c4c7221 */ /* 0x000fe20000010000 */
[----:B0-----:R-:W-:Y:S01]  /*2170*/  HFMA2.MMA R88, -RZ, RZ, 0, 9.5367431640625e-07 ;  /* 0x00000010ff587435 */ /* 0x001fe200000001ff */
[----:B-1----:R-:W-:Y:S01]  /*2180*/  FADD.FTZ R77, R85, R80 ;  /* 0x00000050554d7221 */ /* 0x002fe20000010000 */
[----:B------:R-:W-:Y:S01]  /*2190*/  MOV R87, 0x1f ;  /* 0x0000001f00577802 */ /* 0x000fe20000000f00 */
[----:B------:R-:W-:Y:S01]  /*21a0*/  IMAD.MOV.U32 R80, RZ, RZ, -0x1 ;  /* 0xffffffffff507424 */ /* 0x000fe200078e00ff */
[----:B------:R-:W-:Y:S02]  /*21b0*/  MOV R89, R76 ;  /* 0x0000004c00597202 */ /* 0x000fe40000000f00 */
[----:B------:R-:W-:Y:S02]  /*21c0*/  MOV R72, 0x21e0 ;  /* 0x000021e000487802 */ /* 0x000fe40000000f00 */
[----:B------:R-:W-:Y:S05]  /*21d0*/  CALL.REL.NOINC `($__internal_46_$__cuda_sm70_shflsync_bfly_p) ;  /* 0x0000008000007944 */ /* 0x000fea0003c00000 */
[----:B0-----:R-:W-:Y:S01]  /*21e0*/  HFMA2.MMA R87, -RZ, RZ, 0, 1.847743988037109375e-06 ;  /* 0x0000001fff577435 */ /* 0x001fe200000001ff */
[----:B-1----:R-:W-:Y:S01]  /*21f0*/  MOV R81, R80 ;  /* 0x0000005000517202 */ /* 0x002fe20000000f00 */
[----:B------:R-:W-:Y:S01]  /*2200*/  IMAD.MOV.U32 R88, RZ, RZ, 0x10 ;  /* 0x00000010ff587424 */ /* 0x000fe200078e00ff */
[----:B------:R-:W-:-:S02]  /*2210*/  MOV R89, R77 ;  /* 0x0000004d00597202 */ /* 0x000fc40000000f00 */
[----:B------:R-:W-:Y:S02]  /*2220*/  MOV R80, 0xffffffff ;  /* 0xffffffff00507802 */ /* 0x000fe40000000f00 */
[----:B------:R-:W-:Y:S02]  /*2230*/  MOV R72, 0x2250 ;  /* 0x0000225000487802 */ /* 0x000fe40000000f00 */
[----:B------:R-:W-:Y:S05]  /*2240*/  CALL.REL.NOINC `($__internal_46_$__cuda_sm70_shflsync_bfly_p) ;  /* 0x0000001000007944 */ /* 0x000fea0003c00000 */
[----:B01----:R-:W-:Y:S05]  /*2250*/  BRA `(.L_x_1091) ;  /* 0xffffe83000007947 */ /* 0x003fea000383ffff */
        .weak           $__internal_46_$__cuda_sm70_shflsync_bfly_p
        .type           $__internal_46_$__cuda_sm70_shflsync_bfly_p,@function
        .size           $__internal_46_$__cuda_sm70_shflsync_bfly_p,(.L_x_4426 - $__internal_46_$__cuda_sm70_shflsync_bfly_p)
$__internal_46_$__cuda_sm70_shflsync_bfly_p:
[----:B------:R-:W-:Y:S01]  /*2260*/  HFMA2.MMA R73, -RZ, RZ, 0, 0 ;  /* 0x00000000ff497435 */ /* 0x000fe200000001ff */
[----:B------:R-:W-:Y:S04]  /*2270*/  WARPSYNC R80 ;  /* 0x0000005000007348 */ /* 0x000fe80003800000 */
[----:B------:R0:W1:Y:S01]  /*2280*/  SHFL.BFLY PT, R80, R89, R88, R87 ;  /* 0x0c00005859507389 */ /* 0x00006200000e0057 */
[----:B------:R-:W-:Y:S05]  /*2290*/  RET.REL.NODEC R72 `(_ZN10layer_norm13ln_bwd_kernelINS_13Kernel_traitsIf13__nv_bfloat16S2_S2_fjLj256ELj1ELj4ELj1ELj16ENS_18Kernel_traits_baseILj256EfS2_S2_S2_fjLj128EEEEELb0ELb1ELb1ELb0EEEvNS_9BwdParamsE) ;  /* 0xffffdd6048007950 */ /* 0x000fea0003c3ffff */
.L_x_1092:
        /* <DEDUP_REMOVED lines=14> */
.L_x_4426:


//--------------------- .text._ZN10layer_norm13ln_bwd_kernelINS_13Kernel_traitsIf13__nv_bfloat16S2_S2_fjLj256ELj1ELj4ELj1ELj16ENS_18Kernel_traits_baseILj256EfS2_S2_S2_fjLj128EEEEELb0ELb1ELb1ELb1EEEvNS_9BwdParamsE --------------------------
	.section	.text._ZN10layer_norm13ln_bwd_kernelINS_13Kernel_traitsIf13__nv_bfloat16S2_S2_fjLj256ELj1ELj4ELj1ELj16ENS_18Kernel_traits_baseILj256EfS2_S2_S2_fjLj128EEEEELb0ELb1ELb1ELb1EEEvNS_9BwdParamsE,"ax",@progbits
	.sectioninfo	@"SHI_REGISTERS=93"
	.align	128
        .global         _ZN10layer_norm13ln_bwd_kernelINS_13Kernel_traitsIf13__nv_bfloat16S2_S2_fjLj256ELj1ELj4ELj1ELj16ENS_18Kernel_traits_baseILj256EfS2_S2_S2_fjLj128EEEEELb0ELb1ELb1ELb1EEEvNS_9BwdParamsE
        .type           _ZN10layer_norm13ln_bwd_kernelINS_13Kernel_traitsIf13__nv_bfloat16S2_S2_fjLj256ELj1ELj4ELj1ELj16ENS_18Kernel_traits_baseILj256EfS2_S2_S2_fjLj128EEEEELb0ELb1ELb1ELb1EEEvNS_9BwdParamsE,@function
        .size           _ZN10layer_norm13ln_bwd_kernelINS_13Kernel_traitsIf13__nv_bfloat16S2_S2_fjLj256ELj1ELj4ELj1ELj16ENS_18Kernel_traits_baseILj256EfS2_S2_S2_fjLj128EEEEELb0ELb1ELb1ELb1EEEvNS_9BwdParamsE,(.L_x_4427 - _ZN10layer_norm13ln_bwd_kernelINS_13Kernel_traitsIf13__nv_bfloat16S2_S2_fjLj256ELj1ELj4ELj1ELj16ENS_18Kernel_traits_baseILj256EfS2_S2_S2_fjLj128EEEEELb0ELb1ELb1ELb1EEEvNS_9BwdParamsE)
        .other          _ZN10layer_norm13ln_bwd_kernelINS_13Kernel_traitsIf13__nv_bfloat16S2_S2_fjLj256ELj1ELj4ELj1ELj16ENS_18Kernel_traits_baseILj256EfS2_S2_S2_fjLj128EEEEELb0ELb1ELb1ELb1EEEvNS_9BwdParamsE,@"STO_CUDA_ENTRY STV_DEFAULT"
_ZN10layer_norm13ln_bwd_kernelINS_13Kernel_traitsIf13__nv_bfloat16S2_S2_fjLj256ELj1ELj4ELj1ELj16ENS_18Kernel_traits_baseILj256EfS2_S2_S2_fjLj128EEEEELb0ELb1ELb1ELb1EEEvNS_9BwdParamsE:
.text._ZN10layer_norm13ln_bwd_kernelINS_13Kernel_traitsIf13__nv_bfloat16S2_S2_fjLj256ELj1ELj4ELj1ELj16ENS_18Kernel_traits_baseILj256EfS2_S2_S2_fjLj128EEEEELb0ELb1ELb1ELb1EEEvNS_9BwdParamsE:
        /* <DEDUP_REMOVED lines=21> */
.L_x_1093:
[----:B------:R-:W-:-:S04]  /*0150*/  SHF.L.U32 R2, R0, 0x5, RZ ;  /* 0x0000000500027819 */ /* 0x000fc800000006ff */
[----:B------:R-:W-:-:S04]  /*0160*/  LOP3.LUT R2, R2, 0x3e0, RZ, 0xc0, !PT ;  /* 0x000003e002027812 */ /* 0x000fc800078ec0ff */
[C---:B------:R-:W-:Y:S02]  /*0170*/  IADD3 R4, P0, R2.reuse, c[0x0][0x1b0], RZ ;  /* 0x00006c0002047a10 */ /* 0x040fe40007f1e0ff */
[----:B------:R-:W-:Y:S02]  /*0180*/  IADD3 R6, P1, R2, c[0x0][0x1c8], RZ ;  /* 0x0000720002067a10 */ /* 0x000fe40007f3e0ff */
[----:B------:R-:W-:Y:S02]  /*0190*/  IADD3.X R5, RZ, c[0x0][0x1b4], RZ, P0, !PT ;  /* 0x00006d00ff057a10 */ /* 0x000fe400007fe4ff */
[----:B------:R-:W-:-:S03]  /*01a0*/  IADD3.X R7, RZ, c[0x0][0x1cc], RZ, P1, !PT ;  /* 0x00007300ff077a10 */ /* 0x000fc60000ffe4ff */
[----:B------:R0:W5:Y:S04]  /*01b0*/  LDG.E.128 R28, [R4.64] ;  /* 0x00000004041c7981 */ /* 0x000168000c1e1d00 */
[----:B------:R0:W5:Y:S04]  /*01c0*/  LDG.E.128 R24, [R4.64+0x10] ;  /* 0x0000100404187981 */ /* 0x000168000c1e1d00 */
        /* <DEDUP_REMOVED lines=14> */
[----:B0-----:R-:W-:-:S02]  /*02b0*/  CS2R R32, SRZ ;  /* 0x0000000000207805 */ /* 0x001fc4000001ff00 */
.L_x_1124:
        /* <DEDUP_REMOVED lines=9> */
[----:B------:R-:W-:Y:S01]  /*0350*/  LOP3.LUT R83, R0, 0x1f, RZ, 0xc0, !PT ;  /* 0x0000001f00537812 */ /* 0x000fe200078ec0ff */
[----:B------:R-:W-:Y:S02]  /*0360*/  BSSY B0, `(.L_x_1095) ;  /* 0x0000065000007945 */ /* 0x000fe40003800000 */
[----:B------:R-:W-:-:S04]  /*0370*/  SHF.R.S32.HI R77, RZ, 0x1f, R4 ;  /* 0x0000001fff4d7819 */ /* 0x000fc80000011404 */
[----:B------:R-:W-:Y:S01]  /*0380*/  LEA.HI R4, R77, R4, RZ, 0x3 ;  /* 0x000000044d047211 */ /* 0x000fe200078f18ff */
[----:B------:R-:W-:-:S03]  /*0390*/  IMAD.WIDE R76, R3, R76, c[0x0][0x1a0] ;  /* 0x00006800034c7625 */ /* 0x000fc600078e024c */
[----:B------:R-:W-:-:S05]  /*03a0*/  LEA.HI.SX32 R4, R4, R83, 0x1d ;  /* 0x0000005304047211 */ /* 0x000fca00078feaff */
[----:B0-----:R-:W-:Y:S01]  /*03b0*/  IMAD.WIDE.U32 R72, R4, R89, c[0x0][0x218] ;  /* 0x0000860004487625 */ /* 0x001fe200078e0059 */
[----:B--2---:R-:W-:-:S13]  /*03c0*/  ISETP.GT.AND P1, PT, R88, RZ, PT ;  /* 0x000000ff5800720c */ /* 0x004fda0003f24270 */
[----:B------:R-:W-:Y:S05]  /*03d0*/  @P1 BRA `(.L_x_1096) ;  /* 0x0000006000001947 */ /* 0x000fea0003800000 */
[----:B---3--:R-:W-:Y:S01]  /*03e0*/  ISETP.NE.U32.AND P0, PT, RZ, c[0x0][0x218], PT ;  /* 0x00008600ff007a0c */ /* 0x008fe20003f05070 */
[----:B------:R-:W-:-:S03]  /*03f0*/  CS2R R76, SRZ ;  /* 0x00000000004c7805 */ /* 0x000fc6000001ff00 */
[----:B------:R-:W-:-:S13]  /*0400*/  ISETP.NE.AND.EX P0, PT, RZ, c[0x0][0x21c], PT, P0 ;  /* 0x00008700ff007a0c */ /* 0x000fda0003f05300 */
[----:B------:R-:W-:Y:S05]  /*0410*/  @!P0 BRA `(.L_x_1097) ;  /* 0x0000059000008947 */ /* 0x000fea0003800000 */
[----:B------:R0:W5:Y:S01]  /*0420*/  LDG.E.128 R12, [R72.64] ;  /* 0x00000004480c7981 */ /* 0x000162000c1e1d00 */
[----:B------:R-:W-:Y:S05]  /*0430*/  BRA `(.L_x_1097) ;  /* 0x0000057000007947 */ /* 0x000fea0003800000 */
.L_x_1096:
[----:B---3--:R-:W-:Y:S01]  /*0440*/  IADD3 R7, R88, -0x1, RZ ;  /* 0xffffffff58077810 */ /* 0x008fe20007ffe0ff */
        /* <DEDUP_REMOVED lines=16> */
[----:B0-----:R-:W-:Y:S01]  /*0550*/  PRMT R73, RZ, 0x7610, R8 ;  /* 0x00007610ff497816 */ /* 0x001fe20000000008 */
[C---:B------:R-:W-:Y:S01]  /*0560*/  FADD.FTZ R8, -R82.reuse, R7 ;  /* 0x0000000752087221 */ /* 0x040fe20000010100 */
[--C-:B------:R-:W-:Y:S01]  /*0570*/  PRMT R77, RZ, 0x5410, R10.reuse ;  /* 0x00005410ff4d7816 */ /* 0x100fe2000000000a */
[C---:B------:R-:W-:Y:S01]  /*0580*/  FADD.FTZ R78, -R82.reuse, R75 ;  /* 0x0000004b524e7221 */ /* 0x040fe20000010100 */
[----:B------:R-:W-:Y:S01]  /*0590*/  PRMT R79, RZ, 0x7610, R10 ;  /* 0x00007610ff4f7816 */ /* 0x000fe2000000000a */
[C---:B------:R-:W-:Y:S01]  /*05a0*/  FADD.FTZ R10, -R82.reuse, R73 ;  /* 0x00000049520a7221 */ /* 0x040fe20000010100 */
[----:B------:R-:W-:Y:S01]  /*05b0*/  PRMT R9, RZ, 0x7610, R9 ;  /* 0x00007610ff097816 */ /* 0x000fe20000000009 */
[----:B------:R-:W-:-:S02]  /*05c0*/  FADD.FTZ R86, -R82, R77 ;  /* 0x0000004d52567221 */ /* 0x000fc40000010100 */
[C---:B------:R-:W-:Y:S02]  /*05d0*/  FADD.FTZ R88, -R82.reuse, R79 ;  /* 0x0000004f52587221 */ /* 0x040fe40000010100 */
[C---:B-----5:R-:W-:Y:S02]  /*05e0*/  FMUL.FTZ R7, R5.reuse, R8 ;  /* 0x0000000805077220 */ /* 0x060fe40000410000 */
[----:B------:R-:W-:Y:S01]  /*05f0*/  FADD.FTZ R80, -R82, R9 ;  /* 0x0000000952507221 */ /* 0x000fe20000010100 */
[--C-:B----4-:R-:W-:Y:S01]  /*0600*/  PRMT R75, RZ, 0x5410, R68.reuse ;  /* 0x00005410ff4b7816 */ /* 0x110fe20000000044 */
[C---:B------:R-:W-:Y:S01]  /*0610*/  FMUL.FTZ R8, R5.reuse, R10 ;  /* 0x0000000a05087220 */ /* 0x040fe20000410000 */
[----:B------:R-:W-:Y:S01]  /*0620*/  PRMT R74, RZ, 0x7610, R68 ;  /* 0x00007610ff4a7816 */ /* 0x000fe20000000044 */
[----:B------:R-:W-:Y:S01]  /*0630*/  FMUL.FTZ R9, R5, R78 ;  /* 0x0000004e05097220 */ /* 0x000fe20000410000 */
[----:B------:R-:W-:Y:S02]  /*0640*/  PRMT R79, RZ, 0x5410, R69 ;  /* 0x00005410ff4f7816 */ /* 0x000fe40000000045 */
[----:B------:R-:W-:-:S02]  /*0650*/  PRMT R77, RZ, 0x5410, R70 ;  /* 0x00005410ff4d7816 */ /* 0x000fc40000000046 */
[----:B------:R-:W-:Y:S01]  /*0660*/  PRMT R76, RZ, 0x7610, R70 ;  /* 0x00007610ff4c7816 */ /* 0x000fe20000000046 */
[----:B------:R-:W-:Y:S01]  /*0670*/  FMUL.FTZ R70, R28, R75 ;  /* 0x0000004b1c467220 */ /* 0x000fe20000410000 */
[----:B------:R-:W-:Y:S01]  /*0680*/  PRMT R81, RZ, 0x5410, R11 ;  /* 0x00005410ff517816 */ /* 0x000fe2000000000b */
[-C--:B------:R-:W-:Y:S01]  /*0690*/  FFMA.FTZ R33, R8, R74.reuse, R33 ;  /* 0x0000004a08217223 */ /* 0x080fe20000010021 */
[--C-:B------:R-:W-:Y:S01]  /*06a0*/  PRMT R73, RZ, 0x5410, R71.reuse ;  /* 0x00005410ff497816 */ /* 0x100fe20000000047 */
[----:B------:R-:W-:Y:S01]  /*06b0*/  FADD.FTZ R41, R41, R74 ;  /* 0x0000004a29297221 */ /* 0x000fe20000010000 */
[----:B------:R-:W-:Y:S01]  /*06c0*/  PRMT R72, RZ, 0x7610, R71 ;  /* 0x00007610ff487816 */ /* 0x000fe20000000047 */
[----:B------:R-:W-:Y:S01]  /*06d0*/  FMUL.FTZ R71, R29, R74 ;  /* 0x0000004a1d477220 */ /* 0x000fe20000410000 */
[----:B------:R-:W-:Y:S01]  /*06e0*/  PRMT R11, RZ, 0x7610, R11 ;  /* 0x00007610ff0b7816 */ /* 0x000fe2000000000b */
[----:B------:R-:W-:Y:S02]  /*06f0*/  FFMA.FTZ R34, R9, R79, R34 ;  /* 0x0000004f09227223 */ /* 0x000fe40000010022 */
[----:B------:R-:W-:-:S02]  /*0700*/  FADD.FTZ R42, R42, R79 ;  /* 0x0000004f2a2a7221 */ /* 0x000fc40000010000 */
[----:B------:R-:W-:Y:S02]  /*0710*/  FMUL.FTZ R74, R30, R79 ;  /* 0x0000004f1e4a7220 */ /* 0x000fe40000410000 */
[----:B------:R-:W-:Y:S02]  /*0720*/  FADD.FTZ R78, RZ, R70 ;  /* 0x00000046ff4e7221 */ /* 0x000fe40000010000 */
[----:B------:R-:W-:Y:S01]  /*0730*/  FFMA.FTZ R79, R7, R70, RZ ;  /* 0x00000046074f7223 */ /* 0x000fe200000100ff */
[----:B------:R-:W-:Y:S01]  /*0740*/  PRMT R84, RZ, 0x7610, R69 ;  /* 0x00007610ff547816 */ /* 0x000fe20000000045 */
[----:B------:R-:W-:Y:S02]  /*0750*/  FADD.FTZ R90, -R82, R81 ;  /* 0x00000051525a7221 */ /* 0x000fe40000010100 */
[----:B------:R-:W-:Y:S02]  /*0760*/  FADD.FTZ R81, R78, R71 ;  /* 0x000000474e517221 */ /* 0x000fe40000010000 */
[----:B------:R-:W-:-:S02]  /*0770*/  FFMA.FTZ R79, R8, R71, R79 ;  /* 0x00000047084f7223 */ /* 0x000fc4000001004f */
[----:B------:R-:W-:Y:S02]  /*0780*/  FADD.FTZ R82, -R82, R11 ;  /* 0x0000000b52527221 */ /* 0x000fe40000010100 */
[C---:B------:R-:W-:Y:S02]  /*0790*/  FMUL.FTZ R10, R5.reuse, R80 ;  /* 0x00000050050a7220 */ /* 0x040fe40000410000 */
[----:B------:R-:W-:Y:S02]  /*07a0*/  FMUL.FTZ R11, R5, R86 ;  /* 0x00000056050b7220 */ /* 0x000fe40000410000 */
[----:B------:R-:W-:Y:S02]  /*07b0*/  FFMA.FTZ R32, R7, R75, R32 ;  /* 0x0000004b07207223 */ /* 0x000fe40000010020 */
        /* <DEDUP_REMOVED lines=27> */
[----:B------:R-:W-:Y:S02]  /*0970*/  FFMA.FTZ R39, R82, R72, R39 ;  /* 0x0000004852277223 */ /* 0x000fe40000010027 */
[----:B------:R-:W-:Y:S02]  /*0980*/  FADD.FTZ R47, R47, R72 ;  /* 0x000000482f2f7221 */ /* 0x000fe40000010000 */
[----:B------:R-:W-:Y:S02]  /*0990*/  FADD.FTZ R76, R76, R81 ;  /* 0x000000514c4c7221 */ /* 0x000fe40000010000 */
[----:B------:R-:W-:Y:S02]  /*09a0*/  FFMA.FTZ R77, R82, R81, R77 ;  /* 0x00000051524d7223 */ /* 0x000fe4000001004d */
.L_x_1097:
[----:B------:R-:W-:Y:S05]  /*09b0*/  BSYNC B0 ;  /* 0x0000000000007941 */ /* 0x000fea0003800000 */
.L_x_1095:
[----:B------:R-:W-:Y:S05]  /*09c0*/  BRA.DIV ~URZ, `(.L_x_1098) ;  /* 0x000012927f007947 */ /* 0x000fea000b800000 */
[----:B------:R2:W3:Y:S02]  /*09d0*/  SHFL.BFLY PT, R83, R76, 0x1, 0x1f ;  /* 0x0c201f004c537f89 */ /* 0x0004e400000e0000 */
.L_x_1125:
[----:B------:R-:W-:Y:S05]  /*09e0*/  BRA.DIV ~URZ, `(.L_x_1099) ;  /* 0x000012f27f007947 */ /* 0x000fea000b800000 */
[----:B0-----:R-:W0:Y:S01]  /*09f0*/  SHFL.BFLY PT, R72, R77, 0x1, 0x1f ;  /* 0x0c201f004d487f89 */ /* 0x001e2200000e0000 */
[----:B---3--:R-:W-:-:S05]  /*0a00*/  FADD.FTZ R88, R83, R76 ;  /* 0x0000004c53587221 */ /* 0x008fca0000010000 */
[----:B------:R-:W3:Y:S01]  /*0a10*/  SHFL.BFLY PT, R73, R88, 0x2, 0x1f ;  /* 0x0c401f0058497f89 */ /* 0x000ee200000e0000 */
[----:B0-----:R-:W-:-:S05]  /*0a20*/  FADD.FTZ R72, R72, R77 ;  /* 0x0000004d48487221 */ /* 0x001fca0000010000 */
[----:B------:R-:W0:Y:S01]  /*0a30*/  SHFL.BFLY PT, R83, R72, 0x2, 0x1f ;  /* 0x0c401f0048537f89 */ /* 0x000e2200000e0000 */
[----:B---3--:R-:W-:-:S05]  /*0a40*/  FADD.FTZ R73, R73, R88 ;  /* 0x0000005849497221 */ /* 0x008fca0000010000 */
[----:B--2---:R-:W2:Y:S01]  /*0a50*/  SHFL.BFLY PT, R76, R73, 0x4, 0x1f ;  /* 0x0c801f00494c7f89 */ /* 0x004ea200000e0000 */
[----:B0-----:R-:W-:-:S05]  /*0a60*/  FADD.FTZ R84, R72, R83 ;  /* 0x0000005348547221 */ /* 0x001fca0000010000 */
[----:B------:R-:W0:Y:S01]  /*0a70*/  SHFL.BFLY PT, R83, R84, 0x4, 0x1f ;  /* 0x0c801f0054537f89 */ /* 0x000e2200000e0000 */
[----:B--2---:R-:W-:-:S05]  /*0a80*/  FADD.FTZ R85, R73, R76 ;  /* 0x0000004c49557221 */ /* 0x004fca0000010000 */
[----:B------:R-:W2:Y:S01]  /*0a90*/  SHFL.BFLY PT, R76, R85, 0x8, 0x1f ;  /* 0x0d001f00554c7f89 */ /* 0x000ea200000e0000 */
[----:B0-----:R-:W-:-:S05]  /*0aa0*/  FADD.FTZ R86, R84, R83 ;  /* 0x0000005354567221 */ /* 0x001fca0000010000 */
[----:B------:R-:W0:Y:S01]  /*0ab0*/  SHFL.BFLY PT, R77, R86, 0x8, 0x1f ;  /* 0x0d001f00564d7f89 */ /* 0x000e2200000e0000 */
[----:B--2---:R-:W-:-:S05]  /*0ac0*/  FADD.FTZ R76, R85, R76 ;  /* 0x0000004c554c7221 */ /* 0x004fca0000010000 */
[----:B------:R2:W3:Y:S01]  /*0ad0*/  SHFL.BFLY PT, R83, R76, 0x10, 0x1f ;  /* 0x0e001f004c537f89 */ /* 0x0004e200000e0000 */
[----:B0-----:R-:W-:-:S05]  /*0ae0*/  FADD.FTZ R77, R86, R77 ;  /* 0x0000004d564d7221 */ /* 0x001fca0000010000 */
[----:B------:R2:W0:Y:S02]  /*0af0*/  SHFL.BFLY PT, R84, R77, 0x10, 0x1f ;  /* 0x0e001f004d547f89 */ /* 0x00042400000e0000 */
.L_x_1126:
[----:B-----5:R-:W-:-:S13]  /*0b00*/  ISETP.GE.AND P2, PT, R6, 0x1, PT ;  /* 0x000000010600780c */ /* 0x020fda0003f46270 */
[----:B------:R-:W-:Y:S02]  /*0b10*/  @P2 IADD3 R6, R6, -0x1, RZ ;  /* 0xffffffff06062810 */ /* 0x000fe40007ffe0ff */
[----:B------:R-:W-:-:S03]  /*0b20*/  @P2 LOP3.LUT R72, R0, 0x1f, RZ, 0xc0, !PT ;  /* 0x0000001f00482812 */ /* 0x000fc600078ec0ff */
[----:B------:R-:W-:-:S05]  /*0b30*/  @P2 IMAD R6, R6, c[0x0][0x168], RZ ;  /* 0x00005a0006062a24 */ /* 0x000fca00078e02ff */
[----:B------:R-:W-:-:S04]  /*0b40*/  @P2 SHF.R.S32.HI R73, RZ, 0x1f, R6 ;  /* 0x0000001fff492819 */ /* 0x000fc80000011406 */
[----:B------:R-:W-:Y:S02]  /*0b50*/  @P2 LEA.HI R73, R73, R6, RZ, 0x3 ;  /* 0x0000000649492211 */ /* 0x000fe400078f18ff */
[----:B------:R-:W-:Y:S02]  /*0b60*/  MOV R6, RZ ;  /* 0x000000ff00067202 */ /* 0x000fe40000000f00 */
[----:B------:R-:W-:Y:S02]  /*0b70*/  @P2 LEA.HI.SX32 R6, R73, R72, 0x1d ;  /* 0x0000004849062211 */ /* 0x000fe400078feaff */
[----:B------:R-:W-:-:S05]  /*0b80*/  @P2 MOV R73, 0x10 ;  /* 0x0000001000492802 */ /* 0x000fca0000000f00 */
[----:B------:R-:W-:-:S05]  /*0b90*/  @P2 IMAD.WIDE.U32 R72, R6, R73, c[0x0][0x170] ;  /* 0x00005c0006482625 */ /* 0x000fca00078e0049 */
[----:B------:R4:W5:Y:S01]  /*0ba0*/  @P2 LDG.E.128 R56, [R72.64] ;  /* 0x0000000448382981 */ /* 0x000962000c1e1d00 */
[----:B---3--:R-:W-:Y:S01]  /*0bb0*/  FADD.FTZ R83, R83, R76 ;  /* 0x0000004c53537221 */ /* 0x008fe20000010000 */
[----:B-1----:R-:W-:Y:S01]  /*0bc0*/  ISETP.NE.AND P0, PT, R2, RZ, PT ;  /* 0x000000ff0200720c */ /* 0x002fe20003f05270 */
[----:B0-2---:R-:W-:Y:S01]  /*0bd0*/  FADD.FTZ R76, R84, R77 ;  /* 0x0000004d544c7221 */ /* 0x005fe20000010000 */
[----:B------:R-:W-:Y:S01]  /*0be0*/  BSSY B0, `(.L_x_1100) ;  /* 0x0000016000007945 */ /* 0x000fe20003800000 */
[----:B------:R-:W-:Y:S02]  /*0bf0*/  FMUL.FTZ R77, R83, c[0x0][0x1e0] ;  /* 0x00007800534d7a20 */ /* 0x000fe40000410000 */
[----:B------:R-:W-:-:S03]  /*0c00*/  FMUL.FTZ R76, R76, c[0x0][0x1e0] ;  /* 0x000078004c4c7a20 */ /* 0x000fc60000410000 */
[----:B------:R-:W-:Y:S01]  /*0c10*/  FSEL R77, R77, RZ, !P0 ;  /* 0x000000ff4d4d7208 */ /* 0x000fe20004000000 */
[----:B------:R-:W-:Y:S05]  /*0c20*/  @P1 BRA `(.L_x_1101) ;  /* 0x0000008000001947 */ /* 0x000fea0003800000 */
[----:B----4-:R-:W-:Y:S01]  /*0c30*/  ULDC.64 UR6, c[0x0][0x218] ;  /* 0x0000860000067ab9 */ /* 0x010fe20000000a00 */
[----:B------:R-:W-:Y:S01]  /*0c40*/  HFMA2.MMA R72, -RZ, RZ, 0, 0 ;  /* 0x00000000ff487435 */ /* 0x000fe200000001ff */
[----:B------:R-:W-:-:S04]  /*0c50*/  UISETP.NE.U32.AND UP0, UPT, URZ, UR6, UPT ;  /* 0x000000063f00728c */ /* 0x000fc8000bf05070 */
[----:B------:R-:W-:-:S06]  /*0c60*/  UISETP.NE.AND.EX UP0, UPT, URZ, UR7, UPT, UP0 ;  /* 0x000000073f00728c */ /* 0x000fcc000bf05300 */
[----:B------:R-:W-:-:S13]  /*0c70*/  PLOP3.LUT P3, PT, PT, PT, UP0, 0x80, 0x0 ;  /* 0x000000000000781c */ /* 0x000fda0003f6f008 */
[----:B------:R-:W-:Y:S05]  /*0c80*/  @!P3 BRA `(.L_x_1102) ;  /* 0x000000b00000b947 */ /* 0x000fea0003800000 */
[----:B------:R-:W-:Y:S01]  /*0c90*/  PRMT R72, RZ, 0x5410, R12 ;  /* 0x00005410ff487816 */ /* 0x000fe2000000000c */
[----:B------:R-:W-:Y:S05]  /*0ca0*/  BRA `(.L_x_1102) ;  /* 0x0000009000007947 */ /* 0x000fea0003800000 */
.L_x_1101:
[----:B----4-:R-:W-:Y:S01]  /*0cb0*/  ULDC.64 UR6, c[0x0][0x218] ;  /* 0x0000860000067ab9 */ /* 0x010fe20000000a00 */
        /* <DEDUP_REMOVED lines=8> */
.L_x_1102:
[----:B------:R-:W-:Y:S05]  /*0d40*/  BSYNC B0 ;  /* 0x0000000000007941 */ /* 0x000fea0003800000 */
.L_x_1100:
        /* <DEDUP_REMOVED lines=12> */
[----:B------:R-:W-:Y:S01]  /*0e10*/  IMAD.MOV.U32 R72, RZ, RZ, RZ ;  /* 0x000000ffff487224 */ /* 0x000fe200078e00ff */
[----:B------:R-:W-:Y:S05]  /*0e20*/  @!P3 BRA `(.L_x_1105) ;  /* 0x000000700000b947 */ /* 0x000fea0003800000 */
[----:B------:R-:W-:Y:S01]  /*0e30*/  PRMT R72, RZ, 0x7610, R12 ;  /* 0x00007610ff487816 */ /* 0x000fe2000000000c */
[----:B------:R-:W-:Y:S05]  /*0e40*/  BRA `(.L_x_1105) ;  /* 0x0000005000007947 */ /* 0x000fea0003800000 */
.L_x_1104:
[----:B------:R-:W-:Y:S01]  /*0e50*/  FFMA.FTZ R72, R8, R76, R77 ;  /* 0x0000004c08487223 */ /* 0x000fe2000001004d */
[----:B------:R-:W-:-:S03]  /*0e60*/  @P3 PRMT R73, RZ, 0x7610, R12 ;  /* 0x00007610ff493816 */ /* 0x000fc6000000000c */
[----:B------:R-:W-:-:S04]  /*0e70*/  FADD.FTZ R72, R71, -R72 ;  /* 0x8000004847487221 */ /* 0x000fc80000010000 */
[----:B------:R-:W-:-:S04]  /*0e80*/  FMUL.FTZ R72, R5, R72 ;  /* 0x0000004805487220 */ /* 0x000fc80000410000 */
[----:B------:R-:W-:Y:S02]  /*0e90*/  @P3 FADD.FTZ R72, R72, R73 ;  /* 0x0000004948483221 */ /* 0x000fe40000010000 */
.L_x_1105:
[----:B------:R-:W-:Y:S05]  /*0ea0*/  BSYNC B0 ;  /* 0x0000000000007941 */ /* 0x000fea0003800000 */
.L_x_1103:
        /* <DEDUP_REMOVED lines=14> */
.L_x_1107:
[----:B------:R-:W-:-:S04]  /*0f90*/  FFMA.FTZ R73, R9, R76, R77 ;  /* 0x0000004c09497223 */ /* 0x000fc8000001004d */
[----:B------:R-:W-:Y:S01]  /*0fa0*/  FADD.FTZ R72, R74, -R73 ;  /* 0x800000494a487221 */ /* 0x000fe20000010000 */
[----:B------:R-:W-:-:S03]  /*0fb0*/  @P3 PRMT R73, RZ, 0x5410, R13 ;  /* 0x00005410ff493816 */ /* 0x000fc6000000000d */
[----:B------:R-:W-:-:S04]  /*0fc0*/  FMUL.FTZ R72, R5, R72 ;  /* 0x0000004805487220 */ /* 0x000fc80000410000 */
[----:B------:R-:W-:Y:S02]  /*0fd0*/  @P3 FADD.FTZ R72, R72, R73 ;  /* 0x0000004948483221 */ /* 0x000fe40000010000 */
.L_x_1108:
[----:B------:R-:W-:Y:S05]  /*0fe0*/  BSYNC B0 ;  /* 0x0000000000007941 */ /* 0x000fea0003800000 */
.L_x_1106:
        /* <DEDUP_REMOVED lines=14> */
.L_x_1110:
[----:B------:R-:W-:Y:S01]  /*10d0*/  FFMA.FTZ R72, R10, R76, R77 ;  /* 0x0000004c0a487223 */ /* 0x000fe2000001004d */
[----:B------:R-:W-:-:S03]  /*10e0*/  @P3 PRMT R73, RZ, 0x7610, R13 ;  /* 0x00007610ff493816 */ /* 0x000fc6000000000d */
[----:B------:R-:W-:-:S04]  /*10f0*/  FADD.FTZ R72, R75, -R72 ;  /* 0x800000484b487221 */ /* 0x000fc80000010000 */
[----:B------:R-:W-:-:S04]  /*1100*/  FMUL.FTZ R72, R5, R72 ;  /* 0x0000004805487220 */ /* 0x000fc80000410000 */
[----:B------:R-:W-:Y:S02]  /*1110*/  @P3 FADD.FTZ R72, R72, R73 ;  /* 0x0000004948483221 */ /* 0x000fe40000010000 */
.L_x_1111:
[----:B------:R-:W-:Y:S05]  /*1120*/  BSYNC B0 ;  /* 0x0000000000007941 */ /* 0x000fea0003800000 */
.L_x_1109:
        /* <DEDUP_REMOVED lines=14> */
.L_x_1113:
[----:B------:R-:W-:-:S04]  /*1210*/  FFMA.FTZ R73, R11, R76, R77 ;  /* 0x0000004c0b497223 */ /* 0x000fc8000001004d */
[----:B------:R-:W-:Y:S01]  /*1220*/  FADD.FTZ R72, R78, -R73 ;  /* 0x800000494e487221 */ /* 0x000fe20000010000 */
[----:B------:R-:W-:-:S03]  /*1230*/  @P3 PRMT R73, RZ, 0x5410, R14 ;  /* 0x00005410ff493816 */ /* 0x000fc6000000000e */
[----:B------:R-:W-:-:S04]  /*1240*/  FMUL.FTZ R72, R5, R72 ;  /* 0x0000004805487220 */ /* 0x000fc80000410000 */
[----:B------:R-:W-:Y:S02]  /*1250*/  @P3 FADD.FTZ R72, R72, R73 ;  /* 0x0000004948483221 */ /* 0x000fe40000010000 */
.L_x_1114:
[----:B------:R-:W-:Y:S05]  /*1260*/  BSYNC B0 ;  /* 0x0000000000007941 */ /* 0x000fea0003800000 */
.L_x_1112:
        /* <DEDUP_REMOVED lines=14> */
.L_x_1116:
[----:B------:R-:W-:Y:S01]  /*1350*/  FFMA.FTZ R72, R68, R76, R77 ;  /* 0x0000004c44487223 */ /* 0x000fe2000001004d */
[----:B------:R-:W-:-:S03]  /*1360*/  @P3 PRMT R73, RZ, 0x7610, R14 ;  /* 0x00007610ff493816 */ /* 0x000fc6000000000e */
[----:B------:R-:W-:-:S04]  /*1370*/  FADD.FTZ R72, R79, -R72 ;  /* 0x800000484f487221 */ /* 0x000fc80000010000 */
[----:B------:R-:W-:-:S04]  /*1380*/  FMUL.FTZ R72, R5, R72 ;  /* 0x0000004805487220 */ /* 0x000fc80000410000 */
[----:B------:R-:W-:Y:S02]  /*1390*/  @P3 FADD.FTZ R72, R72, R73 ;  /* 0x0000004948483221 */ /* 0x000fe40000010000 */
.L_x_1117:
[----:B------:R-:W-:Y:S05]  /*13a0*/  BSYNC B0 ;  /* 0x0000000000007941 */ /* 0x000fea0003800000 */
.L_x_1115:
        /* <DEDUP_REMOVED lines=14> */
.L_x_1119:
[----:B------:R-:W-:-:S04]  /*1490*/  FFMA.FTZ R73, R69, R76, R77 ;  /* 0x0000004c45497223 */ /* 0x000fc8000001004d */
[----:B------:R-:W-:Y:S01]  /*14a0*/  FADD.FTZ R72, R80, -R73 ;  /* 0x8000004950487221 */ /* 0x000fe20000010000 */
[----:B------:R-:W-:-:S03]  /*14b0*/  @P3 PRMT R73, RZ, 0x5410, R15 ;  /* 0x00005410ff493816 */ /* 0x000fc6000000000f */
[----:B------:R-:W-:-:S04]  /*14c0*/  FMUL.FTZ R72, R5, R72 ;  /* 0x0000004805487220 */ /* 0x000fc80000410000 */
[----:B------:R-:W-:Y:S02]  /*14d0*/  @P3 FADD.FTZ R72, R72, R73 ;  /* 0x0000004948483221 */ /* 0x000fe40000010000 */
.L_x_1120:
[----:B------:R-:W-:Y:S05]  /*14e0*/  BSYNC B0 ;  /* 0x0000000000007941 */ /* 0x000fea0003800000 */
.L_x_1118:
        /* <DEDUP_REMOVED lines=14> */
.L_x_1122:
[----:B------:R-:W-:Y:S01]  /*15d0*/  FFMA.FTZ R76, R82, R76, R77 ;  /* 0x0000004c524c7223 */ /* 0x000fe2000001004d */
[----:B------:R-:W-:-:S03]  /*15e0*/  @P3 PRMT R72, RZ, 0x7610, R15 ;  /* 0x00007610ff483816 */ /* 0x000fc6000000000f */
[----:B------:R-:W-:-:S04]  /*15f0*/  FADD.FTZ R76, R81, -R76 ;  /* 0x8000004c514c7221 */ /* 0x000fc80000010000 */
[----:B------:R-:W-:-:S04]  /*1600*/  FMUL.FTZ R5, R5, R76 ;  /* 0x0000004c05057220 */ /* 0x000fc80000410000 */
[----:B------:R-:W-:Y:S02]  /*1610*/  @P3 FADD.FTZ R5, R5, R72 ;  /* 0x0000004805053221 */ /* 0x000fe40000010000 */
.L_x_1123:
[----:B------:R-:W-:Y:S05]  /*1620*/  BSYNC B0 ;  /* 0x0000000000007941 */ /* 0x000fea0003800000 */
.L_x_1121:
[----:B------:R-:W-:Y:S01]  /*1630*/  @P2 FMUL.FTZ R84, R5, c[0x0][0x1ec] ;  /* 0x00007b0005542a20 */ /* 0x000fe20000410000 */
[----:B------:R-:W-:Y:S02]  /*1640*/  @P0 MOV R73, 0x10 ;  /* 0x0000001000490802 */ /* 0x000fe40000000f00 */
[----:B------:R-:W-:Y:S01]  /*1650*/  @P2 MOV R83, 0x10 ;  /* 0x0000001000532802 */ /* 0x000fe20000000f00 */
[----:B------:R-:W-:Y:S01]  /*1660*/  @P2 FMUL.FTZ R72, R19, R84 ;  /* 0x0000005413482220 */ /* 0x000fe20000410000 */
[----:B------:R-:W-:Y:S01]  /*1670*/  @P0 F2FP.BF16.PACK_AB R76, RZ, R5 ;  /* 0x00000005ff4c023e */ /* 0x000fe200000010ff */
[----:B------:R-:W-:-:S03]  /*1680*/  @P0 IMAD.WIDE.U32 R4, R4, R73, c[0x0][0x258] ;  /* 0x0000960004040625 */ /* 0x000fc600078e0049 */
[----:B------:R-:W-:Y:S01]  /*1690*/  @P2 F2FP.BF16.PACK_AB R77, RZ, R72 ;  /* 0x00000048ff4d223e */ /* 0x000fe200000010ff */
[----:B------:R-:W-:Y:S01]  /*16a0*/  @P2 IMAD.WIDE.U32 R72, R6, R83, c[0x0][0x248] ;  /* 0x0000920006482625 */ /* 0x000fe200078e0053 */
[----:B------:R-:W-:Y:S02]  /*16b0*/  @P0 PRMT R63, R63, 0x5410, R76 ;  /* 0x000054103f3f0816 */ /* 0x000fe4000000004c */
[----:B------:R-:W-:Y:S02]  /*16c0*/  @P2 PRMT R67, R67, 0x5410, R77 ;  /* 0x0000541043432816 */ /* 0x000fe4000000004d */
[----:B------:R-:W-:Y:S01]  /*16d0*/  MOV R6, c[0x0][0x160] ;  /* 0x0000580000067a02 */ /* 0x000fe20000000f00 */
[----:B------:R0:W-:Y:S03]  /*16e0*/  @P0 STG.E.128 [R4.64], R60 ;  /* 0x0000003c04000986 */ /* 0x0001e6000c101d04 */
[----:B------:R-:W-:Y:S01]  /*16f0*/  LEA R3, R6, R3, 0x2 ;  /* 0x0000000306037211 */ /* 0x000fe200078e10ff */
[----:B------:R1:W-:Y:S03]  /*1700*/  @P2 STG.E.128 [R72.64], R64 ;  /* 0x0000004048002986 */ /* 0x0003e6000c101d04 */
[----:B------:R-:W-:-:S02]  /*1710*/  ISETP.GE.AND P0, PT, R3, c[0x0][0x164], PT ;  /* 0x0000590003007a0c */ /* 0x000fc40003f06270 */
[----:B0-----:R-:W-:-:S05]  /*1720*/  @P2 PRMT R4, RZ, 0x7610, R59 ;  /* 0x00007610ff042816 */ /* 0x001fca000000003b */
[----:B------:R-:W-:-:S06]  /*1730*/  @P2 FFMA.FTZ R55, R84, R4, R55 ;  /* 0x0000000454372223 */ /* 0x000fcc0000010037 */
[----:B-1----:R-:W-:Y:S01]  /*1740*/  @P0 CALL.REL.NOINC `(.L_x_1094) ;  /* 0x0000001000000944 */ /* 0x002fe20003c00000 */
[----:B------:R-:W-:Y:S05]  /*1750*/  BRA `(.L_x_1124) ;  /* 0xffffeb6000007947 */ /* 0x000fea000383ffff */
.L_x_1094:
[----:B------:R-:W-:Y:S01]  /*1760*/  SHF.L.U32 R20, R0, 0x5, RZ ;  /* 0x0000000500147819 */ /* 0x000fe200000006ff */
[----:B------:R-:W-:Y:S01]  /*1770*/  WARPSYNC 0xffffffff ;  /* 0xffffffff00007948 */ /* 0x000fe20003800000 */
[----:B------:R-:W0:Y:S04]  /*1780*/  S2R R18, SR_CTAID.X ;  /* 0x0000000000127919 */ /* 0x000e280000002500 */
[----:B------:R-:W-:Y:S04]  /*1790*/  STS.128 [R20], R40 ;  /* 0x0000002814007388 */ /* 0x000fe80000000c00 */
[----:B------:R-:W-:Y:S04]  /*17a0*/  STS.128 [R20+0x10], R44 ;  /* 0x0000102c14007388 */ /* 0x000fe80000000c00 */
[----:B------:R-:W-:Y:S06]  /*17b0*/  BAR.SYNC.DEFER_BLOCKING 0x0 ;  /* 0x0000000000007b1d */ /* 0x000fec0000010000 */
[----:B------:R-:W1:Y:S04]  /*17c0*/  LDS R2, [R0.X4] ;  /* 0x0000000000027984 */ /* 0x000e680000004800 */
[----:B------:R-:W2:Y:S04]  /*17d0*/  LDS R5, [R0.X4+0x400] ;  /* 0x0004000000057984 */ /* 0x000ea80000004800 */
[----:B------:R-:W3:Y:S04]  /*17e0*/  LDS R3, [R0.X4+0x200] ;  /* 0x0002000000037984 */ /* 0x000ee80000004800 */
[----:B------:R-:W4:Y:S04]  /*17f0*/  LDS R4, [R0.X4+0x600] ;  /* 0x0006000000047984 */ /* 0x000f280000004800 */
[----:B------:R-:W5:Y:S04]  /*1800*/  LDS R7, [R0.X4+0x800] ;  /* 0x0008000000077984 */ /* 0x000f680000004800 */
        /* <DEDUP_REMOVED lines=14> */
[----:B-1----:R-:W-:-:S05]  /*18f0*/  IMAD R35, R18, c[0x0][0x168], RZ ;  /* 0x00005a0012237a24 */ /* 0x002fca00078e02ff */
[----:B------:R-:W-:-:S04]  /*1900*/  IADD3 R5, P0, R35, R0, RZ ;  /* 0x0000000023057210 */ /* 0x000fc80007f1e0ff */
[----:B------:R-:W-:-:S04]  /*1910*/  SHF.L.U32 R6, R5, 0x2, RZ ;  /* 0x0000000205067819 */ /* 0x000fc800000006ff */
[----:B------:R-:W-:Y:S01]  /*1920*/  IADD3 R4, P1, R6, c[0x0][0x220], RZ ;  /* 0x0000880006047a10 */ /* 0x000fe20007f3e0ff */
        /* <DEDUP_REMOVED lines=12> */
[----:B---3--:R-:W-:Y:S02]  /*19f0*/  FADD.FTZ R12, R11, R12 ;  /* 0x0000000c0b0c7221 */ /* 0x008fe40000010000 */
[----:B------:R-:W-:Y:S01]  /*1a00*/  FADD.FTZ R11, R3, R8 ;  /* 0x00000008030b7221 */ /* 0x000fe20000010000 */
[----:B------:R-:W-:Y:S01]  /*1a10*/  STS.128 [R20], R48 ;  /* 0x0000003014007388 */ /* 0x000fe20000000c00 */
[----:B----4-:R-:W-:-:S03]  /*1a20*/  FADD.FTZ R10, R10, R15 ;  /* 0x0000000f0a0a7221 */ /* 0x010fc60000010000 */
[----:B------:R-:W-:Y:S01]  /*1a30*/  STS.128 [R20+0x10], R52 ;  /* 0x0000103414007388 */ /* 0x000fe20000000c00 */
[----:B-----5:R-:W-:-:S03]  /*1a40*/  FADD.FTZ R12, R12, R17 ;  /* 0x000000110c0c7221 */ /* 0x020fc60000010000 */
        /* <DEDUP_REMOVED lines=11> */
[----:B0-----:R-:W-:Y:S01]  /*1b00*/  IMAD.X R0, RZ, RZ, RZ, P0 ;  /* 0x000000ffff007224 */ /* 0x001fe200000e06ff */
[----:B------:R-:W-:Y:S01]  /*1b10*/  IADD3 R2, P0, R6, c[0x0][0x228], RZ ;  /* 0x00008a0006027a10 */ /* 0x000fe20007f1e0ff */
[----:B------:R-:W-:-:S03]  /*1b20*/  FADD.FTZ R14, RZ, R14 ;  /* 0x0000000eff0e7221 */ /* 0x000fc60000010000 */
[----:B------:R-:W-:Y:S01]  /*1b30*/  SHF.L.U64.HI R0, R5, 0x2, R0 ;  /* 0x0000000205007819 */ /* 0x000fe20000010200 */
[----:B-1----:R-:W-:-:S03]  /*1b40*/  FADD.FTZ R16, RZ, R16 ;  /* 0x00000010ff107221 */ /* 0x002fc60000010000 */
[----:B------:R-:W-:Y:S02]  /*1b50*/  IADD3.X R3, R0, c[0x0][0x22c], RZ, P0, !PT ;  /* 0x00008b0000037a10 */ /* 0x000fe400007fe4ff */
[----:B------:R-:W-:Y:S01]  /*1b60*/  IADD3 R6, P0, R6, c[0x0][0x240], RZ ;  /* 0x0000900006067a10 */ /* 0x000fe20007f1e0ff */
[----:B--2---:R-:W-:Y:S01]  /*1b70*/  FADD.FTZ R14, R14, R23 ;  /* 0x000000170e0e7221 */ /* 0x004fe20000010000 */
[C---:B------:R-:W-:Y:S01]  /*1b80*/  IADD3.X R5, R0.reuse, c[0x0][0x224], RZ, P1, !PT ;  /* 0x0000890000057a10 */ /* 0x040fe20000ffe4ff */
[----:B------:R-:W-:Y:S01]  /*1b90*/  STG.E [R2.64], R19 ;  /* 0x0000001302007986 */ /* 0x000fe2000c101904 */
[----:B------:R-:W-:Y:S01]  /*1ba0*/  IADD3.X R7, R0, c[0x0][0x244], RZ, P0, !PT ;  /* 0x0000910000077a10 */ /* 0x000fe200007fe4ff */
[----:B---3--:R-:W-:Y:S02]  /*1bb0*/  FADD.FTZ R16, R16, R25 ;  /* 0x0000001910107221 */ /* 0x008fe40000010000 */
[----:B------:R-:W-:Y:S01]  /*1bc0*/  STG.E [R4.64], R9 ;  /* 0x0000000904007986 */ /* 0x000fe2000c101904 */
[----:B----4-:R-:W-:-:S02]  /*1bd0*/  FADD.FTZ R14, R14, R27 ;  /* 0x0000001b0e0e7221 */ /* 0x010fc40000010000 */
[----:B-----5:R-:W-:Y:S02]  /*1be0*/  FADD.FTZ R16, R16, R29 ;  /* 0x0000001d10107221 */ /* 0x020fe40000010000 */
[----:B------:R-:W-:Y:S02]  /*1bf0*/  FADD.FTZ R31, R14, R31 ;  /* 0x0000001f0e1f7221 */ /* 0x000fe40000010000 */
[----:B------:R-:W-:-:S03]  /*1c00*/  FADD.FTZ R33, R16, R33 ;  /* 0x0000002110217221 */ /* 0x000fc60000010000 */
[----:B------:R-:W-:Y:S04]  /*1c10*/  STG.E [R6.64], R31 ;  /* 0x0000001f06007986 */ /* 0x000fe8000c101904 */
[----:B------:R-:W-:Y:S04]  /*1c20*/  STG.E [R2.64+0x200], R21 ;  /* 0x0002001502007986 */ /* 0x000fe8000c101904 */
[----:B------:R-:W-:Y:S04]  /*1c30*/  STG.E [R4.64+0x200], R11 ;  /* 0x0002000b04007986 */ /* 0x000fe8000c101904 */
[----:B------:R-:W-:Y:S01]  /*1c40*/  STG.E [R6.64+0x200], R33 ;  /* 0x0002002106007986 */ /* 0x000fe2000c101904 */
[----:B------:R-:W-:Y:S05]  /*1c50*/  EXIT ;  /* 0x000000000000794d */ /* 0x000fea0003800000 */
.L_x_1098:
[----:B------:R-:W-:Y:S01]  /*1c60*/  HFMA2.MMA R86, -RZ, RZ, 0, 5.9604644775390625e-08 ;  /* 0x00000001ff567435 */ /* 0x000fe200000001ff */
[----:B------:R-:W-:-:S02]  /*1c70*/  MOV R87, R76 ;  /* 0x0000004c00577202 */ /* 0x000fc40000000f00 */
[----:B------:R-:W-:Y:S02]  /*1c80*/  MOV R85, 0x1f ;  /* 0x0000001f00557802 */ /* 0x000fe40000000f00 */
[----:B------:R-:W-:Y:S02]  /*1c90*/  MOV R84, 0xffffffff ;  /* 0xffffffff00547802 */ /* 0x000fe40000000f00 */
[----:B0-----:R-:W-:Y:S02]  /*1ca0*/  MOV R72, 0x1cc0 ;  /* 0x00001cc000487802 */ /* 0x001fe40000000f00 */
[----:B-1---5:R-:W-:Y:S05]  /*1cb0*/  CALL.REL.NOINC `($__internal_47_$__cuda_sm70_shflsync_bfly_p) ;  /* 0x0000045000007944 */ /* 0x022fea0003c00000 */
[----:B-1----:R-:W-:Y:S01]  /*1cc0*/  IMAD.MOV.U32 R83, RZ, RZ, R84 ;  /* 0x000000ffff537224 */ /* 0x002fe200078e0054 */
[----:B0-----:R-:W-:Y:S05]  /*1cd0*/  BRA `(.L_x_1125) ;  /* 0xffffed0000007947 */ /* 0x001fea000383ffff */
.L_x_1099:
[----:B------:R-:W-:Y:S01]  /*1ce0*/  HFMA2.MMA R86, -RZ, RZ, 0, 5.9604644775390625e-08 ;  /* 0x00000001ff567435 */ /* 0x000fe200000001ff */
[----:B------:R-:W-:Y:S02]  /*1cf0*/  MOV R87, R77 ;  /* 0x0000004d00577202 */ /* 0x000fe40000000f00 */
[----:B------:R-:W-:Y:S02]  /*1d00*/  MOV R85, 0x1f ;  /* 0x0000001f00557802 */ /* 0x000fe40000000f00 */
[----:B------:R-:W-:-:S02]  /*1d10*/  MOV R84, 0xffffffff ;  /* 0xffffffff00547802 */ /* 0x000fc40000000f00 */
[----:B0-----:R-:W-:Y:S02]  /*1d20*/  MOV R72, 0x1d40 ;  /* 0x00001d4000487802 */ /* 0x001fe40000000f00 */
[----:B-123-5:R-:W-:Y:S05]  /*1d30*/  CALL.REL.NOINC `($__internal_47_$__cuda_sm70_shflsync_bfly_p) ;  /* 0x000003d000007944 */ /* 0x02efea0003c00000 */
[----:B------:R-:W-:Y:S01]  /*1d40*/  FADD.FTZ R83, R83, R76 ;  /* 0x0000004c53537221 */ /* 0x000fe20000010000 */
[----:B0-----:R-:W-:Y:S01]  /*1d50*/  HFMA2.MMA R86, -RZ, RZ, 0, 1.1920928955078125e-07 ;  /* 0x00000002ff567435 */ /* 0x001fe200000001ff */
[----:B-1----:R-:W-:Y:S01]  /*1d60*/  FADD.FTZ R77, R77, R84 ;  /* 0x000000544d4d7221 */ /* 0x002fe20000010000 */
[----:B------:R-:W-:Y:S01]  /*1d70*/  MOV R84, 0xffffffff ;  /* 0xffffffff00547802 */ /* 0x000fe20000000f00 */
[----:B------:R-:W-:Y:S01]  /*1d80*/  IMAD.MOV.U32 R85, RZ, RZ, 0x1f ;  /* 0x0000001fff557424 */ /* 0x000fe200078e00ff */
[----:B------:R-:W-:Y:S02]  /*1d90*/  MOV R87, R83 ;  /* 0x0000005300577202 */ /* 0x000fe40000000f00 */
[----:B------:R-:W-:Y:S02]  /*1da0*/  MOV R72, 0x1dc0 ;  /* 0x00001dc000487802 */ /* 0x000fe40000000f00 */
[----:B------:R-:W-:Y:S05]  /*1db0*/  CALL.REL.NOINC `($__internal_47_$__cuda_sm70_shflsync_bfly_p) ;  /* 0x0000035000007944 */ /* 0x000fea0003c00000 */
[----:B0-----:R-:W-:Y:S01]  /*1dc0*/  HFMA2.MMA R86, -RZ, RZ, 0, 1.1920928955078125e-07 ;  /* 0x00000002ff567435 */ /* 0x001fe200000001ff */
[----:B-1----:R-:W-:Y:S01]  /*1dd0*/  MOV R76, R84 ;  /* 0x00000054004c7202 */ /* 0x002fe20000000f00 */
[----:B------:R-:W-:Y:S01]  /*1de0*/  IMAD.MOV.U32 R85, RZ, RZ, 0x1f ;  /* 0x0000001fff557424 */ /* 0x000fe200078e00ff */
[----:B------:R-:W-:-:S02]  /*1df0*/  MOV R87, R77 ;  /* 0x0000004d00577202 */ /* 0x000fc40000000f00 */
[----:B------:R-:W-:Y:S02]  /*1e00*/  MOV R84, 0xffffffff ;  /* 0xffffffff00547802 */ /* 0x000fe40000000f00 */
[----:B------:R-:W-:Y:S02]  /*1e10*/  MOV R72, 0x1e30 ;  /* 0x00001e3000487802 */ /* 0x000fe40000000f00 */
[----:B------:R-:W-:Y:S05]  /*1e20*/  CALL.REL.NOINC `($__internal_47_$__cuda_sm70_shflsync_bfly_p) ;  /* 0x000002e000007944 */ /* 0x000fea0003c00000 */
[----:B------:R-:W-:Y:S01]  /*1e30*/  FADD.FTZ R83, R76, R83 ;  /* 0x000000534c537221 */ /* 0x000fe20000010000 */
[----:B0-----:R-:W-:Y:S01]  /*1e40*/  HFMA2.MMA R86, -RZ, RZ, 0, 2.384185791015625e-07 ;  /* 0x00000004ff567435 */ /* 0x001fe200000001ff */
[----:B-1----:R-:W-:Y:S01]  /*1e50*/  FADD.FTZ R77, R77, R84 ;  /* 0x000000544d4d7221 */ /* 0x002fe20000010000 */
[----:B------:R-:W-:Y:S02]  /*1e60*/  MOV R85, 0x1f ;  /* 0x0000001f00557802 */ /* 0x000fe40000000f00 */
[----:B------:R-:W-:Y:S02]  /*1e70*/  MOV R84, 0xffffffff ;  /* 0xffffffff00547802 */ /* 0x000fe40000000f00 */
[----:B------:R-:W-:Y:S02]  /*1e80*/  MOV R87, R83 ;  /* 0x0000005300577202 */ /* 0x000fe40000000f00 */
[----:B------:R-:W-:-:S02]  /*1e90*/  MOV R72, 0x1eb0 ;  /* 0x00001eb000487802 */ /* 0x000fc40000000f00 */
[----:B------:R-:W-:Y:S05]  /*1ea0*/  CALL.REL.NOINC `($__internal_47_$__cuda_sm70_shflsync_bfly_p) ;  /* 0x0000026000007944 */ /* 0x000fea0003c00000 */
[----:B0-----:R-:W-:Y:S01]  /*1eb0*/  HFMA2.MMA R86, -RZ, RZ, 0, 2.384185791015625e-07 ;  /* 0x00000004ff567435 */ /* 0x001fe200000001ff */
[----:B-1----:R-:W-:Y:S01]  /*1ec0*/  IMAD.MOV.U32 R76, RZ, RZ, R84 ;  /* 0x000000ffff4c7224 */ /* 0x002fe200078e0054 */
[----:B------:R-:W-:-:S02]  /*1ed0*/  MOV R87, R77 ;  /* 0x0000004d00577202 */ /* 0x000fc40000000f00 */
[----:B------:R-:W-:Y:S02]  /*1ee0*/  MOV R85, 0x1f ;  /* 0x0000001f00557802 */ /* 0x000fe40000000f00 */
[----:B------:R-:W-:Y:S02]  /*1ef0*/  MOV R84, 0xffffffff ;  /* 0xffffffff00547802 */ /* 0x000fe40000000f00 */
[----:B------:R-:W-:Y:S02]  /*1f00*/  MOV R72, 0x1f20 ;  /* 0x00001f2000487802 */ /* 0x000fe40000000f00 */
[----:B------:R-:W-:Y:S05]  /*1f10*/  CALL.REL.NOINC `($__internal_47_$__cuda_sm70_shflsync_bfly_p) ;  /* 0x000001f000007944 */ /* 0x000fea0003c00000 */
[----:B------:R-:W-:Y:S01]  /*1f20*/  FADD.FTZ R83, R76, R83 ;  /* 0x000000534c537221 */ /* 0x000fe20000010000 */
[----:B0-----:R-:W-:Y:S01]  /*1f30*/  HFMA2.MMA R86, -RZ, RZ, 0, 4.76837158203125e-07 ;  /* 0x00000008ff567435 */ /* 0x001fe200000001ff */
[----:B-1----:R-:W-:Y:S01]  /*1f40*/  FADD.FTZ R77, R77, R84 ;  /* 0x000000544d4d7221 */ /* 0x002fe20000010000 */
[----:B------:R-:W-:Y:S01]  /*1f50*/  MOV R84, 0xffffffff ;  /* 0xffffffff00547802 */ /* 0x000fe20000000f00 */
[----:B------:R-:W-:Y:S01]  /*1f60*/  IMAD.MOV.U32 R85, RZ, RZ, 0x1f ;  /* 0x0000001fff557424 */ /* 0x000fe200078e00ff */
[----:B------:R-:W-:Y:S02]  /*1f70*/  MOV R87, R83 ;  /* 0x0000005300577202 */ /* 0x000fe40000000f00 */
[----:B------:R-:W-:-:S02]  /*1f80*/  MOV R72, 0x1fa0 ;  /* 0x00001fa000487802 */ /* 0x000fc40000000f00 */
[----:B------:R-:W-:Y:S05]  /*1f90*/  CALL.REL.NOINC `($__internal_47_$__cuda_sm70_shflsync_bfly_p) ;  /* 0x0000017000007944 */ /* 0x000fea0003c00000 */
[----:B0-----:R-:W-:Y:S01]  /*1fa0*/  HFMA2.MMA R86, -RZ, RZ, 0, 4.76837158203125e-07 ;  /* 0x00000008ff567435 */ /* 0x001fe200000001ff */
[----:B-1----:R-:W-:Y:S01]  /*1fb0*/  MOV R76, R84 ;  /* 0x00000054004c7202 */ /* 0x002fe20000000f00 */
[----:B------:R-:W-:Y:S01]  /*1fc0*/  IMAD.MOV.U32 R85, RZ, RZ, 0x1f ;  /* 0x0000001fff557424 */ /* 0x000fe200078e00ff */
[----:B------:R-:W-:-:S02]  /*1fd0*/  MOV R87, R77 ;  /* 0x0000004d00577202 */ /* 0x000fc40000000f00 */
[----:B------:R-:W-:Y:S02]  /*1fe0*/  MOV R84, 0xffffffff ;  /* 0xffffffff00547802 */ /* 0x000fe40000000f00 */
[----:B------:R-:W-:Y:S02]  /*1ff0*/  MOV R72, 0x2010 ;  /* 0x0000201000487802 */ /* 0x000fe40000000f00 */
[----:B------:R-:W-:Y:S05]  /*2000*/  CALL.REL.NOINC `($__internal_47_$__cuda_sm70_shflsync_bfly_p) ;  /* 0x0000010000007944 */ /* 0x000fea0003c00000 */
[----:B------:R-:W-:Y:S01]  /*2010*/  FADD.FTZ R76, R76, R83 ;  /* 0x000000534c4c7221 */ /* 0x000fe20000010000 */
[----:B0-----:R-:W-:Y:S01]  /*2020*/  HFMA2.MMA R86, -RZ, RZ, 0, 9.5367431640625e-07 ;  /* 0x00000010ff567435 */ /* 0x001fe200000001ff */
[----:B-1----:R-:W-:Y:S01]  /*2030*/  FADD.FTZ R77, R77, R84 ;  /* 0x000000544d4d7221 */ /* 0x002fe20000010000 */
[----:B------:R-:W-:Y:S02]  /*2040*/  MOV R85, 0x1f ;  /* 0x0000001f00557802 */ /* 0x000fe40000000f00 */
[----:B------:R-:W-:Y:S02]  /*2050*/  MOV R84, 0xffffffff ;  /* 0xffffffff00547802 */ /* 0x000fe40000000f00 */
[----:B------:R-:W-:Y:S02]  /*2060*/  MOV R87, R76 ;  /* 0x0000004c00577202 */ /* 0x000fe40000000f00 */
[----:B------:R-:W-:-:S02]  /*2070*/  MOV R72, 0x2090 ;  /* 0x0000209000487802 */ /* 0x000fc40000000f00 */
[----:B------:R-:W-:Y:S05]  /*2080*/  CALL.REL.NOINC `($__internal_47_$__cuda_sm70_shflsync_bfly_p) ;  /* 0x0000008000007944 */ /* 0x000fea0003c00000 */
[----:B0-----:R-:W-:Y:S01]  /*2090*/  HFMA2.MMA R86, -RZ, RZ, 0, 9.5367431640625e-07 ;  /* 0x00000010ff567435 */ /* 0x001fe200000001ff */
[----:B-1----:R-:W-:Y:S01]  /*20a0*/  IMAD.MOV.U32 R83, RZ, RZ, R84 ;  /* 0x000000ffff537224 */ /* 0x002fe200078e0054 */
[----:B------:R-:W-:-:S02]  /*20b0*/  MOV R87, R77 ;  /* 0x0000004d00577202 */ /* 0x000fc40000000f00 */
[----:B------:R-:W-:Y:S02]  /*20c0*/  MOV R85, 0x1f ;  /* 0x0000001f00557802 */ /* 0x000fe40000000f00 */
[----:B------:R-:W-:Y:S02]  /*20d0*/  MOV R84, 0xffffffff ;  /* 0xffffffff00547802 */ /* 0x000fe40000000f00 */
[----:B------:R-:W-:Y:S02]  /*20e0*/  MOV R72, 0x2100 ;  /* 0x0000210000487802 */ /* 0x000fe40000000f00 */
[----:B------:R-:W-:Y:S05]  /*20f0*/  CALL.REL.NOINC `($__internal_47_$__cuda_sm70_shflsync_bfly_p) ;  /* 0x0000001000007944 */ /* 0x000fea0003c00000 */
[----:B01----:R-:W-:Y:S05]  /*2100*/  BRA `(.L_x_1126) ;  /* 0xffffe9f000007947 */ /* 0x003fea000383ffff */
        .weak           $__internal_47_$__cuda_sm70_shflsync_bfly_p
        .type           $__internal_47_$__cuda_sm70_shflsync_bfly_p,@function
        .size           $__internal_47_$__cuda_sm70_shflsync_bfly_p,(.L_x_4427 - $__internal_47_$__cuda_sm70_shflsync_bfly_p)
$__internal_47_$__cuda_sm70_shflsync_bfly_p:
[----:B------:R-:W-:Y:S01]  /*2110*/  HFMA2.MMA R73, -RZ, RZ, 0, 0 ;  /* 0x00000000ff497435 */ /* 0x000fe200000001ff */
[----:B------:R-:W-:Y:S04]  /*2120*/  WARPSYNC R84 ;  /* 0x0000005400007348 */ /* 0x000fe80003800000 */
[----:B------:R0:W1:Y:S01]  /*2130*/  SHFL.BFLY PT, R84, R87, R86, R85 ;  /* 0x0c00005657547389 */ /* 0x00006200000e0055 */
[----:B------:R-:W-:Y:S05]  /*2140*/  RET.REL.NODEC R72 `(_ZN10layer_norm13ln_bwd_kernelINS_13Kernel_traitsIf13__nv_bfloat16S2_S2_fjLj256ELj1ELj4ELj1ELj16ENS_18Kernel_traits_baseILj256EfS2_S2_S2_fjLj128EEEEELb0ELb1ELb1ELb1EEEvNS_9BwdParamsE) ;  /* 0xffffdeb048007950 */ /* 0x000fea0003c3ffff */
.L_x_1127:
        /* <DEDUP_REMOVED lines=11> */
.L_x_4427:


//--------------------- .text._ZN10layer_norm13ln_bwd_kernelINS_13Kernel_traitsIf13__nv_bfloat16S2_S2_fjLj256ELj1ELj4ELj1ELj16ENS_18Kernel_traits_baseILj256EfS2_S2_S2_fjLj128EEEEELb1ELb0ELb0ELb0EEEvNS_9BwdParamsE --------------------------
	.section	.text._ZN10layer_norm13ln_bwd_kernelINS_13Kernel_traitsIf13__nv_bfloat16S2_S2_fjLj256ELj1ELj4ELj1ELj16ENS_18Kernel_traits_baseILj256EfS2_S2_S2_fjLj128EEEEELb1ELb0ELb0ELb0EEEvNS_9BwdParamsE,"ax",@progbits
	.sectioninfo	@"SHI_REGISTERS=80"
	.align	128
        .global         _ZN10layer_norm13ln_bwd_kernelINS_13Kernel_traitsIf13__nv_bfloat16S2_S2_fjLj256ELj1ELj4ELj1ELj16ENS_18Kernel_traits_baseILj256EfS2_S2_S2_fjLj128EEEEELb1ELb0ELb0ELb0EEEvNS_9BwdParamsE
        .type           _ZN10layer_norm13ln_bwd_kernelINS_13Kernel_traitsIf13__nv_bfloat16S2_S2_fjLj256ELj1ELj4ELj1ELj16ENS_18Kernel_traits_baseILj256EfS2_S2_S2_fjLj128EEEEELb1ELb0ELb0ELb0EEEvNS_9BwdParamsE,@function
        .size           _ZN10layer_norm13ln_bwd_kernelINS_13Kernel_traitsIf13__nv_bfloat16S2_S2_fjLj256ELj1ELj4ELj1ELj16ENS_18Kernel_traits_baseILj256EfS2_S2_S2_fjLj128EEEEELb1ELb0ELb0ELb0EEEvNS_9BwdParamsE,(.L_x_4428 - _ZN10layer_norm13ln_bwd_kernelINS_13Kernel_traitsIf13__nv_bfloat16S2_S2_fjLj256ELj1ELj4ELj1ELj16ENS_18Kernel_traits_baseILj256EfS2_S2_S2_fjLj128EEEEELb1ELb0ELb0ELb0EEEvNS_9BwdParamsE)
        .other          _ZN10layer_norm13ln_bwd_kernelINS_13Kernel_traitsIf13__nv_bfloat16S2_S2_fjLj256ELj1ELj4ELj1ELj16ENS_18Kernel_traits_baseILj256EfS2_S2_S2_fjLj128EEEEELb1ELb0ELb0ELb0EEEvNS_9BwdParamsE,@"STO_CUDA_ENTRY STV_DEFAULT"
_ZN10layer_norm13ln_bwd_kernelINS_13Kernel_traitsIf13__nv_bfloat16S2_S2_fjLj256ELj1ELj4ELj1ELj16ENS_18Kernel_traits_baseILj256EfS2_S2_S2_fjLj128EEEEELb1ELb0ELb0ELb0EEEvNS_9BwdParamsE:
.text._ZN10layer_norm13ln_bwd_kernelINS_13Kernel_traitsIf13__nv_bfloat16S2_S2_fjLj256ELj1ELj4ELj1ELj16ENS_18Kernel_traits_baseILj256EfS2_S2_S2_fjLj128EEEEELb1ELb0ELb0ELb0EEEvNS_9BwdParamsE:
        /* <DEDUP_REMOVED lines=28> */
[----:B------:R-:W-:-:S07]  /*01c0*/  IMAD.MOV.U32 R21, RZ, RZ, RZ ;  /* 0x000000ffff157224 */ /* 0x000fce00078e00ff */
.L_x_1135:
[----:B------:R-:W-:Y:S02]  /*01d0*/  ISETP.NE.U32.AND P0, PT, RZ, c[0x0][0x1c0], PT ;  /* 0x00007000ff007a0c */ /* 0x000fe40003f05070 */
[----:B------:R-:W-:Y:S02]  /*01e0*/  SHF.R.S32.HI R37, RZ, 0x1f, R44 ;  /* 0x0000001fff257819 */ /* 0x000fe4000001142c */
[----:B------:R-:W-:Y:S01]  /*01f0*/  ISETP.NE.AND.EX P0, PT, RZ, c[0x0][0x1c4], PT, P0 ;  /* 0x00007100ff007a0c */ /* 0x000fe20003f05300 */
[----:B------:R-:W-:-:S12]  /*0200*/  HFMA2.MMA R69, -RZ, RZ, 0, 2.384185791015625e-07 ;  /* 0x00000004ff457435 */ /* 0x000fd800000001ff */
[C---:B------:R-:W-:Y:S01]  /*0210*/  @P0 LEA R36, P1, R44.reuse, c[0x0][0x1c0], 0x1 ;  /* 0x000070002c240a11 */ /* 0x040fe200078208ff */
[----:B------:R-:W-:-:S03]  /*0220*/  IMAD.WIDE R38, R44, R69, c[0x0][0x1a8] ;  /* 0x00006a002c267625 */ /* 0x000fc600078e0245 */
[----:B------:R-:W-:-:S03]  /*0230*/  @P0 LEA.HI.X R37, R44, c[0x0][0x1c4], R37, 0x1, P1 ;  /* 0x000071002c250a11 */ /* 0x000fc600008f0c25 */
[----:B-----5:R1:W5:Y:S04]  /*0240*/  LDG.E R38, [R38.64] ;  /* 0x0000000426267981 */ /* 0x020368000c1e1900 */
[----:B------:R-:W2:Y:S01]  /*0250*/  @P0 LDG.E.U16 R36, [R36.64] ;  /* 0x0000000424240981 */ /* 0x000ea2000c1e1500 */
[----:B------:R-:W-:-:S05]  /*0260*/  IMAD R41, R44, c[0x0][0x168], RZ ;  /* 0x00005a002c297a24 */ /* 0x000fca00078e02ff */
[----:B------:R-:W-:Y:S01]  /*0270*/  SHF.R.S32.HI R42, RZ, 0x1f, R41 ;  /* 0x0000001fff2a7819 */ /* 0x000fe20000011429 */
[----:B------:R-:W-:Y:S01]  /*0280*/  BSSY B0, `(.L_x_1129) ;  /* 0x0000068000007945 */ /* 0x000fe20003800000 */
[----:B------:R-:W-:Y:S02]  /*0290*/  HFMA2.MMA R43, -RZ, RZ, 0, 0 ;  /* 0x00000000ff2b7435 */ /* 0x000fe400000001ff */
[----:B------:R-:W-:Y:S01]  /*02a0*/  LEA.HI R67, R42, R41, RZ, 0x3 ;  /* 0x000000292a437211 */ /* 0x000fe200078f18ff */
[----:B------:R-:W-:Y:S01]  /*02b0*/  IMAD.MOV.U32 R41, RZ, RZ, RZ ;  /* 0x000000ffff297224 */ /* 0x000fe200078e00ff */
[----:B------:R-:W-:Y:S02]  /*02c0*/  MOV R40, 0x3f800000 ;  /* 0x3f80000000287802 */ /* 0x000fe40000000f00 */
[----:B------:R-:W-:Y:S02]  /*02d0*/  LEA.HI.SX32 R42, R67, R0, 0x1d ;  /* 0x00000000432a7211 */ /* 0x000fe400078feaff */
[----:B--2---:R-:W-:Y:S01]  /*02e0*/  @P0 PRMT R40, RZ, 0x5410, R36 ;  /* 0x00005410ff280816 */ /* 0x004fe20000000024 */
[----:B------:R-:W-:Y:S05]  /*02f0*/  @!P2 BRA `(.L_x_1130) ;  /* 0x000006000000a947 */ /* 0x000fea0003800000 */
[----:B-1----:R-:W-:Y:S01]  /*0300*/  LEA R48, P0, R42, c[0x0][0x188], 0x4 ;  /* 0x000062002a307a11 */ /* 0x002fe200078020ff */
[----:B------:R-:W-:Y:S01]  /*0310*/  IMAD.WIDE R36, R44, R69, c[0x0][0x1a0] ;  /* 0x000068002c247625 */ /* 0x000fe200078e0245 */
[----:B------:R-:W-:-:S02]  /*0320*/  MOV R53, 0x10 ;  /* 0x0000001000357802 */ /* 0x000fc40000000f00 */
        /* <DEDUP_REMOVED lines=16> */
[--C-:B------:R-:W-:Y:S02]  /*0430*/  PRMT R43, RZ, 0x5410, R49.reuse ;  /* 0x00005410ff2b7816 */ /* 0x100fe40000000031 */
[----:B------:R-:W-:Y:S01]  /*0440*/  PRMT R49, RZ, 0x7610, R49 ;  /* 0x00007610ff317816 */ /* 0x000fe20000000031 */
[C---:B------:R-:W-:Y:S01]  /*0450*/  FADD.FTZ R41, -R36.reuse, R39 ;  /* 0x0000002724297221 */ /* 0x040fe20000010100 */
[----:B------:R-:W-:Y:S01]  /*0460*/  PRMT R37, RZ, 0x5410, R48 ;  /* 0x00005410ff257816 */ /* 0x000fe20000000030 */
[C---:B------:R-:W-:Y:S01]  /*0470*/  FADD.FTZ R43, -R36.reuse, R43 ;  /* 0x0000002b242b7221 */ /* 0x040fe20000010100 */
[----:B------:R-:W-:Y:S01]  /*0480*/  PRMT R61, RZ, 0x5410, R51 ;  /* 0x00005410ff3d7816 */ /* 0x000fe20000000033 */
[C---:B------:R-:W-:Y:S01]  /*0490*/  FADD.FTZ R57, -R36.reuse, R49 ;  /* 0x0000003124397221 */ /* 0x040fe20000010100 */
[--C-:B------:R-:W-:Y:S01]  /*04a0*/  PRMT R45, RZ, 0x5410, R50.reuse ;  /* 0x00005410ff2d7816 */ /* 0x100fe20000000032 */
[C---:B------:R-:W-:Y:S01]  /*04b0*/  FADD.FTZ R37, -R36.reuse, R37 ;  /* 0x0000002524257221 */ /* 0x040fe20000010100 */
[----:B-1----:R-:W-:Y:S01]  /*04c0*/  PRMT R47, RZ, 0x7610, R50 ;  /* 0x00007610ff2f7816 */ /* 0x002fe20000000032 */
        /* <DEDUP_REMOVED lines=12> */
[----:B------:R-:W-:Y:S01]  /*0590*/  FMUL.FTZ R48, R28, R39 ;  /* 0x000000271c307220 */ /* 0x000fe20000410000 */
[----:B------:R-:W-:Y:S01]  /*05a0*/  PRMT R58, RZ, 0x7610, R54 ;  /* 0x00007610ff3a7816 */ /* 0x000fe20000000036 */
[----:B------:R-:W-:Y:S01]  /*05b0*/  FMUL.FTZ R46, R38, R41 ;  /* 0x00000029262e7220 */ /* 0x000fe20000410000 */
[--C-:B------:R-:W-:Y:S01]  /*05c0*/  PRMT R67, RZ, 0x5410, R55.reuse ;  /* 0x00005410ff437816 */ /* 0x100fe20000000037 */
[----:B------:R-:W-:Y:S01]  /*05d0*/  FADD.FTZ R23, R23, R36 ;  /* 0x0000002417177221 */ /* 0x000fe20000010000 */
[----:B------:R-:W-:Y:S01]  /*05e0*/  PRMT R62, RZ, 0x7610, R55 ;  /* 0x00007610ff3e7816 */ /* 0x000fe20000000037 */
[-C--:B------:R-:W-:Y:S01]  /*05f0*/  FFMA.FTZ R11, R50, R36.reuse, R11 ;  /* 0x00000024320b7223 */ /* 0x080fe2000001000b */
[--C-:B------:R-:W-:Y:S01]  /*0600*/  SHF.R.U32.HI R64, RZ, 0x8, R3.reuse ;  /* 0x00000008ff407819 */ /* 0x100fe20000011603 */
[----:B------:R-:W-:Y:S01]  /*0610*/  FMUL.FTZ R53, R31, R36 ;  /* 0x000000241f357220 */ /* 0x000fe20000410000 */
[----:B------:R-:W-:Y:S01]  /*0620*/  SHF.R.U32.HI R66, RZ, 0x18, R3 ;  /* 0x00000018ff427819 */ /* 0x000fe20000011603 */
[----:B------:R-:W-:-:S02]  /*0630*/  FMUL.FTZ R49, R29, R52 ;  /* 0x000000341d317220 */ /* 0x000fc40000410000 */
[----:B------:R-:W-:Y:S02]  /*0640*/  FADD.FTZ R36, RZ, R48 ;  /* 0x00000030ff247221 */ /* 0x000fe40000010000 */
[C---:B------:R-:W-:Y:S02]  /*0650*/  FFMA.FTZ R37, R45.reuse, R48, RZ ;  /* 0x000000302d257223 */ /* 0x040fe400000100ff */
        /* <DEDUP_REMOVED lines=16> */
[----:B------:R-:W-:Y:S01]  /*0760*/  FMUL.FTZ R54, R38, R63 ;  /* 0x0000003f26367220 */ /* 0x000fe20000410000 */
[----:B------:R-:W-:Y:S01]  /*0770*/  SHF.R.U64 R63, R2, 0x18, R3 ;  /* 0x00000018023f7819 */ /* 0x000fe20000001203 */
[----:B------:R-:W-:Y:S02]  /*0780*/  FMUL.FTZ R57, R25, R58 ;  /* 0x0000003a19397220 */ /* 0x000fe40000410000 */
[----:B------:R-:W-:Y:S02]  /*0790*/  FADD.FTZ R36, R39, R56 ;  /* 0x0000003827247221 */ /* 0x000fe40000010000 */
[----:B------:R-:W-:Y:S02]  /*07a0*/  FFMA.FTZ R37, R51, R56, R37 ;  /* 0x0000003833257223 */ /* 0x000fe40000010025 */
[----:B------:R-:W-:Y:S02]  /*07b0*/  FADD.FTZ R17, R17, R58 ;  /* 0x0000003a11117221 */ /* 0x000fe40000010000 */
[----:B------:R-:W-:-:S02]  /*07c0*/  FFMA.FTZ R13, R54, R58, R13 ;  /* 0x0000003a360d7223 */ /* 0x000fc4000001000d */
[----:B------:R-:W-:Y:S01]  /*07d0*/  FMUL.FTZ R55, R38, R65 ;  /* 0x0000004126377220 */ /* 0x000fe20000410000 */
[----:B------:R-:W-:Y:S01]  /*07e0*/  SHF.R.U32.HI R65, RZ, 0x10, R3 ;  /* 0x00000010ff417819 */ /* 0x000fe20000011603 */
[----:B------:R-:W-:Y:S02]  /*07f0*/  FMUL.FTZ R58, R26, R67 ;  /* 0x000000431a3a7220 */ /* 0x000fe40000410000 */
[----:B------:R-:W-:Y:S02]  /*0800*/  FADD.FTZ R39, R36, R57 ;  /* 0x0000003924277221 */ /* 0x000fe40000010000 */
[----:B------:R-:W-:Y:S02]  /*0810*/  FFMA.FTZ R37, R54, R57, R37 ;  /* 0x0000003936257223 */ /* 0x000fe40000010025 */
[----:B------:R-:W-:Y:S02]  /*0820*/  FMUL.FTZ R60, R38, R69 ;  /* 0x00000045263c7220 */ /* 0x000fe40000410000 */
[----:B------:R-:W-:-:S02]  /*0830*/  FMUL.FTZ R59, R27, R62 ;  /* 0x0000003e1b3b7220 */ /* 0x000fc40000410000 */
[----:B------:R-:W-:Y:S02]  /*0840*/  FADD.FTZ R36, R39, R58 ;  /* 0x0000003a27247221 */ /* 0x000fe40000010000 */
[----:B------:R-:W-:Y:S02]  /*0850*/  FFMA.FTZ R37, R55, R58, R37 ;  /* 0x0000003a37257223 */ /* 0x000fe40000010025 */
[----:B------:R-:W-:Y:S02]  /*0860*/  FADD.FTZ R16, R16, R61 ;  /* 0x0000003d10107221 */ /* 0x000fe40000010000 */
[----:B------:R-:W-:Y:S01]  /*0870*/  FFMA.FTZ R12, R51, R61, R12 ;  /* 0x0000003d330c7223 */ /* 0x000fe2000001000c */
[----:B------:R-:W-:Y:S01]  /*0880*/  SHF.R.U64 R61, R2, 0x8, R3 ;  /* 0x00000008023d7819 */ /* 0x000fe20000001203 */
[----:B------:R-:W-:Y:S02]  /*0890*/  FADD.FTZ R19, R19, R62 ;  /* 0x0000003e13137221 */ /* 0x000fe40000010000 */
[----:B------:R-:W-:Y:S01]  /*08a0*/  FFMA.FTZ R15, R60, R62, R15 ;  /* 0x0000003e3c0f7223 */ /* 0x000fe2000001000f */
[----:B------:R-:W-:Y:S01]  /*08b0*/  SHF.R.U64 R62, R2, 0x10, R3 ;  /* 0x00000010023e7819 */ /* 0x000fe20000001203 */
[----:B------:R-:W-:-:S02]  /*08c0*/  FADD.FTZ R18, R18, R67 ;  /* 0x0000004312127221 */ /* 0x000fc40000010000 */
[----:B------:R-:W-:Y:S02]  /*08d0*/  FFMA.FTZ R14, R55, R67, R14 ;  /* 0x00000043370e7223 */ /* 0x000fe4000001000e */
[----:B------:R-:W-:Y:S02]  /*08e0*/  FADD.FTZ R41, R36, R59 ;  /* 0x0000003b24297221 */ /* 0x000fe40000010000 */
[----:B------:R-:W-:Y:S02]  /*08f0*/  FFMA.FTZ R43, R60, R59, R37 ;  /* 0x0000003b3c2b7223 */ /* 0x000fe40000010025 */
.L_x_1130:
[----:B-1----:R-:W-:Y:S05]  /*0900*/  BSYNC B0 ;  /* 0x0000000000007941 */ /* 0x002fea0003800000 */
.L_x_1129:
[----:B------:R-:W-:Y:S05]  /*0910*/  BRA.DIV ~URZ, `(.L_x_1131) ;  /* 0x00000d227f007947 */ /* 0x000fea000b800000 */
[----:B------:R1:W2:Y:S02]  /*0920*/  SHFL.BFLY PT, R74, R41, 0x1, 0x1f ;  /* 0x0c201f00294a7f89 */ /* 0x0002a400000e0000 */
.L_x_1136:
        /* <DEDUP_REMOVED lines=18> */
.L_x_1137:
[----:B------:R-:W-:Y:S01]  /*0a50*/  BSSY B0, `(.L_x_1133) ;  /* 0x000006f000007945 */ /* 0x000fe20003800000 */
[----:B------:R-:W-:Y:S05]  /*0a60*/  @!P2 BRA `(.L_x_1134) ;  /* 0x000006d00000a947 */ /* 0x000fea0003800000 */
[----:B---3--:R-:W-:Y:S01]  /*0a70*/  FADD.FTZ R74, R74, R39 ;  /* 0x000000274a4a7221 */ /* 0x008fe20000010000 */
[----:B0-----:R-:W-:Y:S01]  /*0a80*/  ISETP.NE.AND P0, PT, R68, RZ, PT ;  /* 0x000000ff4400720c */ /* 0x001fe20003f05270 */
[----:B-1----:R-:W-:Y:S01]  /*0a90*/  FADD.FTZ R36, R36, R41 ;  /* 0x0000002924247221 */ /* 0x002fe20000010000 */
[----:B------:R-:W-:Y:S01]  /*0aa0*/  LOP3.LUT P3, RZ, R64, 0xff, RZ, 0xc0, !PT ;  /* 0x000000ff40ff7812 */ /* 0x000fe2000786c0ff */
[----:B------:R-:W-:Y:S01]  /*0ab0*/  FMUL.FTZ R74, R74, c[0x0][0x1e0] ;  /* 0x000078004a4a7a20 */ /* 0x000fe20000410000 */
[----:B------:R-:W-:Y:S02]  /*0ac0*/  LOP3.LUT P4, RZ, R62, 0xff, RZ, 0xc0, !PT ;  /* 0x000000ff3eff7812 */ /* 0x000fe4000788c0ff */
[----:B------:R-:W-:Y:S02]  /*0ad0*/  LOP3.LUT P6, RZ, R63, 0xff, RZ, 0xc0, !PT ;  /* 0x000000ff3fff7812 */ /* 0x000fe400078cc0ff */
[----:B------:R-:W-:Y:S01]  /*0ae0*/  FSEL R43, R74, RZ, !P0 ;  /* 0x000000ff4a2b7208 */ /* 0x000fe20004000000 */
[----:B------:R-:W-:Y:S01]  /*0af0*/  FMUL.FTZ R74, R36, c[0x0][0x1e0] ;  /* 0x00007800244a7a20 */ /* 0x000fe20000410000 */
[----:B------:R-:W-:-:S02]  /*0b00*/  ISETP.NE.U32.AND P0, PT, RZ, c[0x0][0x218], PT ;  /* 0x00008600ff007a0c */ /* 0x000fc40003f05070 */
[----:B------:R-:W-:Y:S01]  /*0b10*/  LOP3.LUT P5, RZ, R61, 0xff, RZ, 0xc0, !PT ;  /* 0x000000ff3dff7812 */ /* 0x000fe200078ac0ff */
[-CC-:B--2---:R-:W-:Y:S01]  /*0b20*/  FFMA.FTZ R39, R45, R74.reuse, R43.reuse ;  /* 0x0000004a2d277223 */ /* 0x184fe2000001002b */
        /* <DEDUP_REMOVED lines=11> */
[----:B------:R-:W-:Y:S01]  /*0be0*/  FADD.FTZ R43, R49, -R36 ;  /* 0x80000024312b7221 */ /* 0x000fe20000010000 */
[----:B------:R-:W-:Y:S01]  /*0bf0*/  @P1 PRMT R36, RZ, 0x5410, R4 ;  /* 0x00005410ff241816 */ /* 0x000fe20000000004 */
[----:B------:R-:W-:Y:S02]  /*0c00*/  FADD.FTZ R67, R52, -R41 ;  /* 0x8000002934437221 */ /* 0x000fe40000010000 */
[----:B-----5:R-:W-:-:S02]  /*0c10*/  FMUL.FTZ R41, R38, R39 ;  /* 0x0000002726297220 */ /* 0x020fc40000410000 */
[----:B------:R-:W-:Y:S02]  /*0c20*/  FMUL.FTZ R39, R38, R43 ;  /* 0x0000002b26277220 */ /* 0x000fe40000410000 */
[----:B------:R-:W-:Y:S01]  /*0c30*/  @P1 FADD.FTZ R41, R41, R36 ;  /* 0x0000002429291221 */ /* 0x000fe20000010000 */
[----:B------:R-:W-:Y:S01]  /*0c40*/  @P1 PRMT R36, RZ, 0x7610, R4 ;  /* 0x00007610ff241816 */ /* 0x000fe20000000004 */
[----:B------:R-:W-:Y:S02]  /*0c50*/  FADD.FTZ R73, R58, -R37 ;  /* 0x800000253a497221 */ /* 0x000fe40000010000 */
[----:B------:R-:W-:Y:S01]  /*0c60*/  FMUL.FTZ R37, R38, R67 ;  /* 0x0000004326257220 */ /* 0x000fe20000410000 */
[----:B------:R-:W-:Y:S01]  /*0c70*/  @P1 PRMT R67, RZ, 0x7610, R6 ;  /* 0x00007610ff431816 */ /* 0x000fe20000000006 */
[----:B------:R-:W-:Y:S01]  /*0c80*/  @P1 FADD.FTZ R39, R39, R36 ;  /* 0x0000002427271221 */ /* 0x000fe20000010000 */
[----:B------:R-:W-:Y:S01]  /*0c90*/  @P1 PRMT R36, RZ, 0x5410, R5 ;  /* 0x00005410ff241816 */ /* 0x000fe20000000005 */
[----:B------:R-:W-:-:S02]  /*0ca0*/  FADD.FTZ R77, R53, -R70 ;  /* 0x80000046354d7221 */ /* 0x000fc40000010000 */
[----:B------:R-:W-:Y:S02]  /*0cb0*/  FADD.FTZ R69, R56, -R69 ;  /* 0x8000004538457221 */ /* 0x000fe40000010000 */
[----:B------:R-:W-:Y:S01]  /*0cc0*/  @P1 FADD.FTZ R37, R37, R36 ;  /* 0x0000002425251221 */ /* 0x000fe20000010000 */
[----:B------:R-:W-:Y:S01]  /*0cd0*/  @P1 PRMT R36, RZ, 0x7610, R5 ;  /* 0x00007610ff241816 */ /* 0x000fe20000000005 */
[C---:B------:R-:W-:Y:S02]  /*0ce0*/  FMUL.FTZ R77, R38.reuse, R77 ;  /* 0x0000004d264d7220 */ /* 0x040fe40000410000 */
[----:B------:R-:W-:Y:S02]  /*0cf0*/  FMUL.FTZ R75, R38, R69 ;  /* 0x00000045264b7220 */ /* 0x000fe40000410000 */
[----:B------:R-:W-:Y:S01]  /*0d00*/  @P1 FADD.FTZ R77, R77, R36 ;  /* 0x000000244d4d1221 */ /* 0x000fe20000010000 */
[----:B------:R-:W-:Y:S01]  /*0d10*/  @P1 PRMT R36, RZ, 0x5410, R6 ;  /* 0x00005410ff241816 */ /* 0x000fe20000000006 */
[----:B------:R-:W-:-:S02]  /*0d20*/  FADD.FTZ R71, R57, -R72 ;  /* 0x8000004839477221 */ /* 0x000fc40000010000 */
[----:B------:R-:W-:Y:S01]  /*0d30*/  FADD.FTZ R74, R59, -R74 ;  /* 0x8000004a3b4a7221 */ /* 0x000fe20000010000 */
[----:B------:R-:W-:Y:S01]  /*0d40*/  @P0 F2FP.BF16.PACK_AB R72, RZ, R77 ;  /* 0x0000004dff48023e */ /* 0x000fe200000010ff */
[----:B------:R-:W-:Y:S01]  /*0d50*/  @P1 FADD.FTZ R75, R75, R36 ;  /* 0x000000244b4b1221 */ /* 0x000fe20000010000 */
[--C-:B------:R-:W-:Y:S01]  /*0d60*/  @P1 PRMT R36, RZ, 0x5410, R7.reuse ;  /* 0x00005410ff241816 */ /* 0x100fe20000000007 */
[C---:B------:R-:W-:Y:S01]  /*0d70*/  FMUL.FTZ R43, R38.reuse, R73 ;  /* 0x00000049262b7220 */ /* 0x040fe20000410000 */
[----:B------:R-:W-:Y:S01]  /*0d80*/  @P0 F2FP.BF16.PACK_AB R73, RZ, R41 ;  /* 0x00000029ff49023e */ /* 0x000fe200000010ff */
[C---:B------:R-:W-:Y:S01]  /*0d90*/  FMUL.FTZ R76, R38.reuse, R71 ;  /* 0x00000047264c7220 */ /* 0x040fe20000410000 */
[----:B------:R-:W-:Y:S01]  /*0da0*/  @P0 F2FP.BF16.PACK_AB R71, RZ, R37 ;  /* 0x00000025ff47023e */ /* 0x000fe200000010ff */
[----:B------:R-:W-:Y:S01]  /*0db0*/  FMUL.FTZ R69, R38, R74 ;  /* 0x0000004a26457220 */ /* 0x000fe20000410000 */
[----:B------:R-:W-:Y:S01]  /*0dc0*/  @P0 F2FP.BF16.PACK_AB R38, RZ, R75 ;  /* 0x0000004bff26023e */ /* 0x000fe200000010ff */
[----:B------:R-:W-:Y:S01]  /*0dd0*/  @P1 FADD.FTZ R43, R43, R36 ;  /* 0x000000242b2b1221 */ /* 0x000fe20000010000 */
[----:B------:R-:W-:Y:S01]  /*0de0*/  @P1 PRMT R36, RZ, 0x7610, R7 ;  /* 0x00007610ff241816 */ /* 0x000fe20000000007 */
[----:B------:R-:W-:Y:S01]  /*0df0*/  FMUL.FTZ R75, R75, R40 ;  /* 0x000000284b4b7220 */ /* 0x000fe20000410000 */
[----:B------:R-:W-:Y:S01]  /*0e00*/  @P0 PRMT R34, R38, 0x7610, R34 ;  /* 0x0000761026220816 */ /* 0x000fe20000000022 */
[----:B------:R-:W-:Y:S01]  /*0e10*/  @P1 FADD.FTZ R76, R76, R67 ;  /* 0x000000434c4c1221 */ /* 0x000fe20000010000 */
[----:B------:R-:W-:Y:S01]  /*0e20*/  @P0 F2FP.BF16.PACK_AB R67, RZ, R39 ;  /* 0x00000027ff43023e */ /* 0x000fe200000010ff */
[----:B------:R-:W-:Y:S01]  /*0e30*/  @P1 FADD.FTZ R69, R69, R36 ;  /* 0x0000002445451221 */ /* 0x000fe20000010000 */
[----:B------:R-:W-:Y:S01]  /*0e40*/  LOP3.LUT P1, RZ, R3, 0xff, RZ, 0xc0, !PT ;  /* 0x000000ff03ff7812 */ /* 0x000fe2000782c0ff */
[----:B------:R-:W-:Y:S01]  /*0e50*/  FMUL.FTZ R75, R75, c[0x0][0x1e8] ;  /* 0x00007a004b4b7a20 */ /* 0x000fe20000410000 */
[----:B------:R-:W-:Y:S01]  /*0e60*/  @P0 F2FP.BF16.PACK_AB R70, RZ, R76 ;  /* 0x0000004cff46023e */ /* 0x000fe200000010ff */
[-C--:B------:R-:W-:Y:S01]  /*0e70*/  FMUL.FTZ R76, R76, R40.reuse ;  /* 0x000000284c4c7220 */ /* 0x080fe20000410000 */
[----:B------:R-:W-:Y:S01]  /*0e80*/  @P0 F2FP.BF16.PACK_AB R74, RZ, R43 ;  /* 0x0000002bff4a023e */ /* 0x000fe200000010ff */
[-C--:B------:R-:W-:Y:S01]  /*0e90*/  FMUL.FTZ R37, R37, R40.reuse ;  /* 0x0000002825257220 */ /* 0x080fe20000410000 */
[----:B------:R-:W-:Y:S01]  /*0ea0*/  FSEL R38, R75, RZ, P1 ;  /* 0x000000ff4b267208 */ /* 0x000fe20000800000 */
[-C--:B------:R-:W-:Y:S01]  /*0eb0*/  FMUL.FTZ R36, R77, R40.reuse ;  /* 0x000000284d247220 */ /* 0x080fe20000410000 */
[----:B------:R-:W-:Y:S01]  /*0ec0*/  ISETP.NE.U32.AND P1, PT, RZ, c[0x0][0x258], PT ;  /* 0x00009600ff007a0c */ /* 0x000fe20003f25070 */
[----:B------:R-:W-:Y:S01]  /*0ed0*/  FMUL.FTZ R76, R76, c[0x0][0x1e8] ;  /* 0x00007a004c4c7a20 */ /* 0x000fe20000410000 */
[----:B------:R-:W-:Y:S01]  /*0ee0*/  @P0 PRMT R33, R71, 0x7610, R33 ;  /* 0x0000761047210816 */ /* 0x000fe20000000021 */
[-C--:B------:R-:W-:Y:S01]  /*0ef0*/  FMUL.FTZ R41, R41, R40.reuse ;  /* 0x0000002829297220 */ /* 0x080fe20000410000 */
[----:B------:R-:W-:Y:S01]  /*0f00*/  ISETP.NE.AND.EX P1, PT, RZ, c[0x0][0x25c], PT, P1 ;  /* 0x00009700ff007a0c */ /* 0x000fe20003f25310 */
[-C--:B------:R-:W-:Y:S01]  /*0f10*/  FMUL.FTZ R39, R39, R40.reuse ;  /* 0x0000002827277220 */ /* 0x080fe20000410000 */
[----:B------:R-:W-:Y:S01]  /*0f20*/  FSEL R71, R76, RZ, P3 ;  /* 0x000000ff4c477208 */ /* 0x000fe20001800000 */
[----:B------:R-:W-:Y:S01]  /*0f30*/  FMUL.FTZ R43, R43, R40 ;  /* 0x000000282b2b7220 */ /* 0x000fe20000410000 */
[----:B------:R-:W-:Y:S01]  /*0f40*/  @P0 PRMT R34, R34, 0x5410, R70 ;  /* 0x0000541022220816 */ /* 0x000fe20000000046 */
[----:B------:R-:W-:Y:S01]  /*0f50*/  FMUL.FTZ R37, R37, c[0x0][0x1e8] ;  /* 0x00007a0025257a20 */ /* 0x000fe20000410000 */
[----:B------:R-:W-:Y:S01]  /*0f60*/  LOP3.LUT P3, RZ, R2, 0xff, RZ, 0xc0, !PT ;  /* 0x000000ff02ff7812 */ /* 0x000fe2000786c0ff */
[----:B------:R-:W-:Y:S01]  /*0f70*/  FMUL.FTZ R36, R36, c[0x0][0x1e8] ;  /* 0x00007a0024247a20 */ /* 0x000fe20000410000 */
[----:B------:R-:W-:Y:S01]  /*0f80*/  F2FP.BF16.PACK_AB R38, R71, R38 ;  /* 0x000000264726723e */ /* 0x000fe200000010ff */
        /* <DEDUP_REMOVED lines=9> */
[----:B------:R-:W-:Y:S01]  /*1020*/  FSEL R36, R41, RZ, P3 ;  /* 0x000000ff29247208 */ /* 0x000fe20001800000 */
[----:B------:R-:W-:Y:S01]  /*1030*/  IMAD.MOV.U32 R71, RZ, RZ, 0x10 ;  /* 0x00000010ff477424 */ /* 0x000fe200078e00ff */
[----:B------:R-:W-:-:S02]  /*1040*/  FSEL R39, R39, RZ, P5 ;  /* 0x000000ff27277208 */ /* 0x000fc40002800000 */
[----:B------:R-:W-:Y:S02]  /*1050*/  FSEL R43, R43, RZ, P4 ;  /* 0x000000ff2b2b7208 */ /* 0x000fe40002000000 */
[----:B------:R-:W-:Y:S02]  /*1060*/  FSEL R40, R40, RZ, P6 ;  /* 0x000000ff28287208 */ /* 0x000fe40003000000 */
[----:B------:R-:W-:Y:S02]  /*1070*/  @P0 F2FP.BF16.PACK_AB R69, RZ, R69 ;  /* 0x00000045ff45023e */ /* 0x000fe400000010ff */
[----:B------:R-:W-:Y:S02]  /*1080*/  @P0 PRMT R32, R73, 0x7610, R32 ;  /* 0x0000761049200816 */ /* 0x000fe40000000020 */
[----:B------:R-:W-:Y:S02]  /*1090*/  @P0 PRMT R35, R74, 0x7610, R35 ;  /* 0x000076104a230816 */ /* 0x000fe40000000023 */
[----:B------:R-:W-:-:S02]  /*10a0*/  F2FP.BF16.PACK_AB R36, R39, R36 ;  /* 0x000000242724723e */ /* 0x000fc400000010ff */
[----:B------:R-:W-:Y:S01]  /*10b0*/  F2FP.BF16.PACK_AB R39, R40, R43 ;  /* 0x0000002b2827723e */ /* 0x000fe200000010ff */
[-C--:B------:R-:W-:Y:S01]  /*10c0*/  @P1 IMAD.WIDE.U32 R40, R42, R71.reuse, c[0x0][0x258] ;  /* 0x000096002a281625 */ /* 0x080fe200078e0047 */
[----:B------:R-:W-:Y:S02]  /*10d0*/  @P0 PRMT R33, R33, 0x5410, R72 ;  /* 0x0000541021210816 */ /* 0x000fe40000000048 */
[----:B------:R-:W-:Y:S01]  /*10e0*/  @P0 PRMT R32, R32, 0x5410, R67 ;  /* 0x0000541020200816 */ /* 0x000fe20000000043 */
[----:B------:R-:W-:Y:S01]  /*10f0*/  IMAD.WIDE.U32 R42, R42, R71, c[0x0][0x248] ;  /* 0x000092002a2a7625 */ /* 0x000fe200078e0047 */
[----:B------:R-:W-:Y:S02]  /*1100*/  @P0 PRMT R35, R35, 0x5410, R69 ;  /* 0x0000541023230816 */ /* 0x000fe40000000045 */
[----:B------:R-:W-:-:S03]  /*1110*/  F2FP.BF16.PACK_AB R37, R70, R37 ;  /* 0x000000254625723e */ /* 0x000fc600000010ff */
[----:B------:R0:W-:Y:S04]  /*1120*/  @P1 STG.E.128 [R40.64], R32 ;  /* 0x0000002028001986 */ /* 0x0001e8000c101d04 */
[----:B------:R0:W-:Y:S02]  /*1130*/  STG.E.128 [R42.64], R36 ;  /* 0x000000242a007986 */ /* 0x0001e4000c101d04 */
.L_x_1134:
[----:B------:R-:W-:Y:S05]  /*1140*/  BSYNC B0 ;  /* 0x0000000000007941 */ /* 0x000fea0003800000 */
.L_x_1133:
[----:B0-----:R-:W-:-:S04]  /*1150*/  MOV R37, c[0x0][0x160] ;  /* 0x0000580000257a02 */ /* 0x001fc80000000f00 */
[----:B------:R-:W-:-:S04]  /*1160*/  LEA R44, R37, R44, 0x2 ;  /* 0x0000002c252c7211 */ /* 0x000fc800078e10ff */
[----:B------:R-:W-:-:S13]  /*1170*/  ISETP.GE.AND P0, PT, R44, c[0x0][0x164], PT ;  /* 0x000059002c007a0c */ /* 0x000fda0003f06270 */
[----:B-123-5:R-:W-:Y:S01]  /*1180*/  @P0 CALL.REL.NOINC `(.L_x_1128) ;  /* 0x0000001000000944 */ /* 0x02efe20003c00000 */
[----:B------:R-:W-:Y:S05]  /*1190*/  BRA `(.L_x_1135) ;  /* 0xfffff03000007947 */ /* 0x000fea000383ffff */
.L_x_1128:
[----:B0----5:R-:W0:Y:S01]  /*11a0*/  S2R R24, SR_TID.X ;  /* 0x0000000000187919 */ /* 0x021e220000002100 */
[----:B------:R-:W-:Y:S01]  /*11b0*/  WARPSYNC 0xffffffff ;  /* 0xffffffff00007948 */ /* 0x000fe20003800000 */
[----:B0-----:R-:W-:-:S05]  /*11c0*/  IMAD.SHL.U32 R0, R24, 0x20, RZ ;  /* 0x0000002018007824 */ /* 0x001fca00078e00ff */
        /* <DEDUP_REMOVED lines=23> */
[----:B------:R-:W-:Y:S01]  /*1340*/  FADD.FTZ R27, R6, R27 ;  /* 0x0000001b061b7221 */ /* 0x000fe20000010000 */
[----:B-1----:R-:W-:Y:S01]  /*1350*/  IADD3 R8, -R24, 0x7f, RZ ;  /* 0x0000007f18087810 */ /* 0x002fe20007ffe1ff */
[----:B------:R-:W-:-:S03]  /*1360*/  IMAD R9, R22, c[0x0][0x168], RZ ;  /* 0x00005a0016097a24 */ /* 0x000fc600078e02ff */
[----:B------:R-:W-:Y:S02]  /*1370*/  IADD3 R8, R8, c[0x0][0x168], RZ ;  /* 0x00005a0008087a10 */ /* 0x000fe40007ffe0ff */
[----:B------:R-:W-:Y:S02]  /*1380*/  IADD3 R9, P2, R9, R24, RZ ;  /* 0x0000001809097210 */ /* 0x000fe40007f5e0ff */
[C---:B------:R-:W-:Y:S02]  /*1390*/  LOP3.LUT P0, RZ, R8.reuse, 0xffffff80, RZ, 0xc0, !PT ;  /* 0xffffff8008ff7812 */ /* 0x040fe4000780c0ff */
[----:B------:R-:W-:Y:S02]  /*13a0*/  ISETP.GE.U32.AND P1, PT, R8, 0x100, PT ;  /* 0x000001000800780c */ /* 0x000fe40003f26070 */
[----:B------:R-:W-:Y:S02]  /*13b0*/  IADD3.X R8, RZ, RZ, RZ, P2, !PT ;  /* 0x000000ffff087210 */ /* 0x000fe400017fe4ff */
[C---:B------:R-:W-:Y:S01]  /*13c0*/  SHF.L.U32 R4, R9.reuse, 0x2, RZ ;  /* 0x0000000209047819 */ /* 0x040fe200000006ff */
[----:B------:R-:W0:Y:S01]  /*13d0*/  LDS R16, [R24.X4] ;  /* 0x0000000018107984 */ /* 0x000e220000004800 */
        /* <DEDUP_REMOVED lines=38> */
.L_x_1131:
[----:B------:R-:W-:Y:S01]  /*1640*/  HFMA2.MMA R69, -RZ, RZ, 0, 5.9604644775390625e-08 ;  /* 0x00000001ff457435 */ /* 0x000fe200000001ff */
[----:B------:R-:W-:Y:S01]  /*1650*/  MOV R72, R41 ;  /* 0x0000002900487202 */ /* 0x000fe20000000f00 */
[----:B------:R-:W-:Y:S01]  /*1660*/  IMAD.MOV.U32 R67, RZ, RZ, 0x1f ;  /* 0x0000001fff437424 */ /* 0x000fe200078e00ff */
[----:B------:R-:W-:-:S02]  /*1670*/  MOV R70, 0xffffffff ;  /* 0xffffffff00467802 */ /* 0x000fc40000000f00 */
[----:B------:R-:W-:Y:S02]  /*1680*/  MOV R36, 0x16a0 ;  /* 0x000016a000247802 */ /* 0x000fe40000000f00 */
[----:B0----5:R-:W-:Y:S05]  /*1690*/  CALL.REL.NOINC `($__internal_48_$__cuda_sm70_shflsync_bfly_p) ;  /* 0x0000046000007944 */ /* 0x021fea0003c00000 */
[----:B-1----:R-:W-:Y:S01]  /*16a0*/  MOV R74, R70 ;  /* 0x00000046004a7202 */ /* 0x002fe20000000f00 */
[----:B0-----:R-:W-:Y:S05]  /*16b0*/  BRA `(.L_x_1136) ;  /* 0xfffff27000007947 */ /* 0x001fea000383ffff */
.L_x_1132:
[----:B------:R-:W-:Y:S01]  /*16c0*/  HFMA2.MMA R69, -RZ, RZ, 0, 5.9604644775390625e-08 ;  /* 0x00000001ff457435 */ /* 0x000fe200000001ff */
[----:B------:R-:W-:Y:S01]  /*16d0*/  IMAD.MOV.U32 R72, RZ, RZ, R43 ;  /* 0x000000ffff487224 */ /* 0x000fe200078e002b */
[----:B------:R-:W-:Y:S01]  /*16e0*/  MOV R67, 0x1f ;  /* 0x0000001f00437802 */ /* 0x000fe20000000f00 */
[----:B------:R-:W-:Y:S01]  /*16f0*/  IMAD.MOV.U32 R70, RZ, RZ, -0x1 ;  /* 0xffffffffff467424 */ /* 0x000fe200078e00ff */
[----:B------:R-:W-:Y:S02]  /*1700*/  MOV R36, 0x1720 ;  /* 0x0000172000247802 */ /* 0x000fe40000000f00 */
[----:B012--5:R-:W-:Y:S05]  /*1710*/  CALL.REL.NOINC `($__internal_48_$__cuda_sm70_shflsync_bfly_p) ;  /* 0x000003e000007944 */ /* 0x027fea0003c00000 */
[----:B------:R-:W-:Y:S01]  /*1720*/  FADD.FTZ R74, R74, R41 ;  /* 0x000000294a4a7221 */ /* 0x000fe20000010000 */
[----:B0-----:R-:W-:Y:S01]  /*1730*/  HFMA2.MMA R69, -RZ, RZ, 0, 1.1920928955078125e-07 ;  /* 0x00000002ff457435 */ /* 0x001fe200000001ff */
[----:B-1----:R-:W-:Y:S01]  /*1740*/  FADD.FTZ R43, R43, R70 ;  /* 0x000000462b2b7221 */ /* 0x002fe20000010000 */
[----:B------:R-:W-:Y:S01]  /*1750*/  MOV R67, 0x1f ;  /* 0x0000001f00437802 */ /* 0x000fe20000000f00 */
[----:B------:R-:W-:Y:S01]  /*1760*/  IMAD.MOV.U32 R70, RZ, RZ, -0x1 ;  /* 0xffffffffff467424 */ /* 0x000fe200078e00ff */
[----:B------:R-:W-:-:S02]  /*1770*/  MOV R72, R74 ;  /* 0x0000004a00487202 */ /* 0x000fc40000000f00 */
[----:B------:R-:W-:Y:S02]  /*1780*/  MOV R36, 0x17a0 ;  /* 0x000017a000247802 */ /* 0x000fe40000000f00 */
[----:B------:R-:W-:Y:S05]  /*1790*/  CALL.REL.NOINC `($__internal_48_$__cuda_sm70_shflsync_bfly_p) ;  /* 0x0000036000007944 */ /* 0x000fea0003c00000 */
[----:B0-----:R-:W-:Y:S01]  /*17a0*/  HFMA2.MMA R69, -RZ, RZ, 0, 1.1920928955078125e-07 ;  /* 0x00000002ff457435 */ /* 0x001fe200000001ff */
[----:B-1----:R-:W-:Y:S01]  /*17b0*/  MOV R39, R70 ;  /* 0x0000004600277202 */ /* 0x002fe20000000f00 */
[----:B------:R-:W-:Y:S01]  /*17c0*/  IMAD.MOV.U32 R72, RZ, RZ, R43 ;  /* 0x000000ffff487224 */ /* 0x000fe200078e002b */
[----:B------:R-:W-:Y:S01]  /*17d0*/  MOV R67, 0x1f ;  /* 0x0000001f00437802 */ /* 0x000fe20000000f00 */
[----:B------:R-:W-:Y:S01]  /*17e0*/  IMAD.MOV.U32 R70, RZ, RZ, -0x1 ;  /* 0xffffffffff467424 */ /* 0x000fe200078e00ff */
[----:B------:R-:W-:Y:S02]  /*17f0*/  MOV R36, 0x1810 ;  /* 0x0000181000247802 */ /* 0x000fe40000000f00 */
[----:B------:R-:W-:Y:S05]  /*1800*/  CALL.REL.NOINC `($__internal_48_$__cuda_sm70_shflsync_bfly_p) ;  /* 0x000002f000007944 */ /* 0x000fea0003c00000 */
[----:B------:R-:W-:Y:S01]  /*1810*/  FADD.FTZ R74, R39, R74 ;  /* 0x0000004a274a7221 */ /* 0x000fe20000010000 */
[----:B0-----:R-:W-:Y:S01]  /*1820*/  HFMA2.MMA R69, -RZ, RZ, 0, 2.384185791015625e-07 ;  /* 0x00000004ff457435 */ /* 0x001fe200000001ff */
[----:B-1----:R-:W-:Y:S01]  /*1830*/  FADD.FTZ R43, R43, R70 ;  /* 0x000000462b2b7221 */ /* 0x002fe20000010000 */
[----:B------:R-:W-:Y:S01]  /*1840*/  MOV R67, 0x1f ;  /* 0x0000001f00437802 */ /* 0x000fe20000000f00 */
[----:B------:R-:W-:Y:S01]  /*1850*/  IMAD.MOV.U32 R70, RZ, RZ, -0x1 ;  /* 0xffffffffff467424 */ /* 0x000fe200078e00ff */
[----:B------:R-:W-:-:S02]  /*1860*/  MOV R72, R74 ;  /* 0x0000004a00487202 */ /* 0x000fc40000000f00 */
[----:B------:R-:W-:Y:S02]  /*1870*/  MOV R36, 0x1890 ;  /* 0x0000189000247802 */ /* 0x000fe40000000f00 */
[----:B------:R-:W-:Y:S05]  /*1880*/  CALL.REL.NOINC `($__internal_48_$__cuda_sm70_shflsync_bfly_p) ;  /* 0x0000027000007944 */ /* 0x000fea0003c00000 */
[----:B0-----:R-:W-:Y:S01]  /*1890*/  HFMA2.MMA R69, -RZ, RZ, 0, 2.384185791015625e-07 ;  /* 0x00000004ff457435 */ /* 0x001fe200000001ff */
[----:B-1----:R-:W-:Y:S01]  /*18a0*/  MOV R39, R70 ;  /* 0x0000004600277202 */ /* 0x002fe20000000f00 */
[----:B------:R-:W-:Y:S01]  /*18b0*/  IMAD.MOV.U32 R72, RZ, RZ, R43 ;  /* 0x000000ffff487224 */ /* 0x000fe200078e002b */
[----:B------:R-:W-:Y:S01]  /*18c0*/  MOV R67, 0x1f ;  /* 0x0000001f00437802 */ /* 0x000fe20000000f00 */
[----:B------:R-:W-:Y:S01]  /*18d0*/  IMAD.MOV.U32 R70, RZ, RZ, -0x1 ;  /* 0xffffffffff467424 */ /* 0x000fe200078e00ff */
[----:B------:R-:W-:Y:S02]  /*18e0*/  MOV R36, 0x1900 ;  /* 0x0000190000247802 */ /* 0x000fe40000000f00 */
[----:B------:R-:W-:Y:S05]  /*18f0*/  CALL.REL.NOINC `($__internal_48_$__cuda_sm70_shflsync_bfly_p) ;  /* 0x0000020000007944 */ /* 0x000fea0003c00000 */
[----:B------:R-:W-:Y:S01]  /*1900*/  FADD.FTZ R74, R39, R74 ;  /* 0x0000004a274a7221 */ /* 0x000fe20000010000 */
[----:B0-----:R-:W-:Y:S01]  /*1910*/  HFMA2.MMA R69, -RZ, RZ, 0, 4.76837158203125e-07 ;  /* 0x00000008ff457435 */ /* 0x001fe200000001ff */
[----:B-1----:R-:W-:Y:S01]  /*1920*/  FADD.FTZ R41, R43, R70 ;  /* 0x000000462b297221 */ /* 0x002fe20000010000 */
[----:B------:R-:W-:Y:S01]  /*1930*/  MOV R67, 0x1f ;  /* 0x0000001f00437802 */ /* 0x000fe20000000f00 */
[----:B------:R-:W-:Y:S01]  /*1940*/  IMAD.MOV.U32 R70, RZ, RZ, -0x1 ;  /* 0xffffffffff467424 */ /* 0x000fe200078e00ff */
[----:B------:R-:W-:-:S02]  /*1950*/  MOV R72, R74 ;  /* 0x0000004a00487202 */ /* 0x000fc40000000f00 */
[----:B------:R-:W-:Y:S02]  /*1960*/  MOV R36, 0x1980 ;  /* 0x0000198000247802 */ /* 0x000fe40000000f00 */
[----:B------:R-:W-:Y:S05]  /*1970*/  CALL.REL.NOINC `($__internal_48_$__cuda_sm70_shflsync_bfly_p) ;  /* 0x0000018000007944 */ /* 0x000fea0003c00000 */
[----:B0-----:R-:W-:Y:S01]  /*1980*/  HFMA2.MMA R69, -RZ, RZ, 0, 4.76837158203125e-07 ;  /* 0x00000008ff457435 */ /* 0x001fe200000001ff */
[----:B-1----:R-:W-:Y:S01]  /*1990*/  MOV R39, R70 ;  /* 0x0000004600277202 */ /* 0x002fe20000000f00 */
[----:B------:R-:W-:Y:S01]  /*19a0*/  IMAD.MOV.U32 R72, RZ, RZ, R41 ;  /* 0x000000ffff487224 */ /* 0x000fe200078e0029 */
[----:B------:R-:W-:Y:S01]  /*19b0*/  MOV R67, 0x1f ;  /* 0x0000001f00437802 */ /* 0x000fe20000000f00 */
[----:B------:R-:W-:Y:S01]  /*19c0*/  IMAD.MOV.U32 R70, RZ, RZ, -0x1 ;  /* 0xffffffffff467424 */ /* 0x000fe200078e00ff */
[----:B------:R-:W-:Y:S02]  /*19d0*/  MOV R36, 0x19f0 ;  /* 0x000019f000247802 */ /* 0x000fe40000000f00 */
[----:B------:R-:W-:Y:S05]  /*19e0*/  CALL.REL.NOINC `($__internal_48_$__cuda_sm70_shflsync_bfly_p) ;  /* 0x0000011000007944 */ /* 0x000fea0003c00000 */
[----:B------:R-:W-:Y:S01]  /*19f0*/  FADD.FTZ R39, R39, R74 ;  /* 0x0000004a27277221 */ /* 0x000fe20000010000 */
[----:B0-----:R-:W-:Y:S01]  /*1a00*/  HFMA2.MMA R69, -RZ, RZ, 0, 9.5367431640625e-07 ;  /* 0x00000010ff457435 */ /* 0x001fe200000001ff */
[----:B-1----:R-:W-:Y:S01]  /*1a10*/  FADD.FTZ R41, R41, R70 ;  /* 0x0000004629297221 */ /* 0x002fe20000010000 */
[----:B------:R-:W-:Y:S01]  /*1a20*/  MOV R67, 0x1f ;  /* 0x0000001f00437802 */ /* 0x000fe20000000f00 */
[----:B------:R-:W-:Y:S01]  /*1a30*/  IMAD.MOV.U32 R70, RZ, RZ, -0x1 ;  /* 0xffffffffff467424 */ /* 0x000fe200078e00ff */
[----:B------:R-:W-:-:S02]  /*1a40*/  MOV R72, R39 ;  /* 0x0000002700487202 */ /* 0x000fc40000000f00 */
[----:B------:R-:W-:Y:S02]  /*1a50*/  MOV R36, 0x1a70 ;  /* 0x00001a7000247802 */ /* 0x000fe40000000f00 */
[----:B------:R-:W-:Y:S05]  /*1a60*/  CALL.REL.NOINC `($__internal_48_$__cuda_sm70_shflsync_bfly_p) ;  /* 0x0000009000007944 */ /* 0x000fea0003c00000 */
[----:B0-----:R-:W-:Y:S01]  /*1a70*/  HFMA2.MMA R69, -RZ, RZ, 0, 9.5367431640625e-07 ;  /* 0x00000010ff457435 */ /* 0x001fe200000001ff */
[----:B-1----:R-:W-:Y:S01]  /*1a80*/  MOV R74, R70 ;  /* 0x00000046004a7202 */ /* 0x002fe20000000f00 */
[----:B------:R-:W-:Y:S01]  /*1a90*/  IMAD.MOV.U32 R72, RZ, RZ, R41 ;  /* 0x000000ffff487224 */ /* 0x000fe200078e0029 */
[----:B------:R-:W-:Y:S01]  /*1aa0*/  MOV R67, 0x1f ;  /* 0x0000001f00437802 */ /* 0x000fe20000000f00 */
[----:B------:R-:W-:Y:S01]  /*1ab0*/  IMAD.MOV.U32 R70, RZ, RZ, -0x1 ;  /* 0xffffffffff467424 */ /* 0x000fe200078e00ff */
[----:B------:R-:W-:Y:S02]  /*1ac0*/  MOV R36, 0x1ae0 ;  /* 0x00001ae000247802 */ /* 0x000fe40000000f00 */
[----:B------:R-:W-:Y:S05]  /*1ad0*/  CALL.REL.NOINC `($__internal_48_$__cuda_sm70_shflsync_bfly_p) ;  /* 0x0000002000007944 */ /* 0x000fea0003c00000 */
[----:B-1----:R-:W-:Y:S01]  /*1ae0*/  MOV R36, R70 ;  /* 0x0000004600247202 */ /* 0x002fe20000000f00 */
[----:B0-----:R-:W-:Y:S05]  /*1af0*/  BRA `(.L_x_1137) ;  /* 0xffffef5000007947 */ /* 0x001fea000383ffff */
        .weak           $__internal_48_$__cuda_sm70_shflsync_bfly_p
        .type           $__internal_48_$__cuda_sm70_shflsync_bfly_p,@function
        .size           $__internal_48_$__cuda_sm70_shflsync_bfly_p,(.L_x_4428 - $__internal_48_$__cuda_sm70_shflsync_bfly_p)
$__internal_48_$__cuda_sm70_shflsync_bfly_p:
[----:B------:R-:W-:Y:S01]  /*1b00*/  HFMA2.MMA R37, -RZ, RZ, 0, 0 ;  /* 0x00000000ff257435 */ /* 0x000fe200000001ff */
[----:B------:R-:W-:Y:S04]  /*1b10*/  WARPSYNC R70 ;  /* 0x0000004600007348 */ /* 0x000fe80003800000 */
[----:B------:R0:W1:Y:S01]  /*1b20*/  SHFL.BFLY PT, R70, R72, R69, R67 ;  /* 0x0c00004548467389 */ /* 0x00006200000e0043 */
[----:B------:R-:W-:Y:S05]  /*1b30*/  RET.REL.NODEC R36 `(_ZN10layer_norm13ln_bwd_kernelINS_13Kernel_traitsIf13__nv_bfloat16S2_S2_fjLj256ELj1ELj4ELj1ELj16ENS_18Kernel_traits_baseILj256EfS2_S2_S2_fjLj128EEEEELb1ELb0ELb0ELb0EEEvNS_9BwdParamsE) ;  /* 0xffffe4c024007950 */ /* 0x000fea0003c3ffff */
.L_x_1138:
        /* <DEDUP_REMOVED lines=12> */
.L_x_4428:


//--------------------- .text._ZN10layer_norm13ln_bwd_kernelINS_13Kernel_traitsIf13__nv_bfloat16S2_S2_fjLj256ELj1ELj4ELj1ELj16ENS_18Kernel_traits_baseILj256EfS2_S2_S2_fjLj128EEEEELb1ELb0ELb0ELb1EEEvNS_9BwdParamsE --------------------------
	.section	.text._ZN10layer_norm13ln_bwd_kernelINS_13Kernel_traitsIf13__nv_bfloat16S2_S2_fjLj256ELj1ELj4ELj1ELj16ENS_18Kernel_traits_baseILj256EfS2_S2_S2_fjLj128EEEEELb1ELb0ELb0ELb1EEEvNS_9BwdParamsE,"ax",@progbits
	.sectioninfo	@"SHI_REGISTERS=71"
	.align	128
        .global         _ZN10layer_norm13ln_bwd_kernelINS_13Kernel_traitsIf13__nv_bfloat16S2_S2_fjLj256ELj1ELj4ELj1ELj16ENS_18Kernel_traits_baseILj256EfS2_S2_S2_fjLj128EEEEELb1ELb0ELb0ELb1EEEvNS_9BwdParamsE
        .type           _ZN10layer_norm13ln_bwd_kernelINS_13Kernel_traitsIf13__nv_bfloat16S2_S2_fjLj256ELj1ELj4ELj1ELj16ENS_18Kernel_traits_baseILj256EfS2_S2_S2_fjLj128EEEEELb1ELb0ELb0ELb1EEEvNS_9BwdParamsE,@function
        .size           _ZN10layer_norm13ln_bwd_kernelINS_13Kernel_traitsIf13__nv_bfloat16S2_S2_fjLj256ELj1ELj4ELj1ELj16ENS_18Kernel_traits_baseILj256EfS2_S2_S2_fjLj128EEEEELb1ELb0ELb0ELb1EEEvNS_9BwdParamsE,(.L_x_4429 - _ZN10layer_norm13ln_bwd_kernelINS_13Kernel_traitsIf13__nv_bfloat16S2_S2_fjLj256ELj1ELj4ELj1ELj16ENS_18Kernel_traits_baseILj256EfS2_S2_S2_fjLj128EEEEELb1ELb0ELb0ELb1EEEvNS_9BwdParamsE)
        .other          _ZN10layer_norm13ln_bwd_kernelINS_13Kernel_traitsIf13__nv_bfloat16S2_S2_fjLj256ELj1ELj4ELj1ELj16ENS_18Kernel_traits_baseILj256EfS2_S2_S2_fjLj128EEEEELb1ELb0ELb0ELb1EEEvNS_9BwdParamsE,@"STO_CUDA_ENTRY STV_DEFAULT"
_ZN10layer_norm13ln_bwd_kernelINS_13Kernel_traitsIf13__nv_bfloat16S2_S2_fjLj256ELj1ELj4ELj1ELj16ENS_18Kernel_traits_baseILj256EfS2_S2_S2_fjLj128EEEEELb1ELb0ELb0ELb1EEEvNS_9BwdParamsE:
.text._ZN10layer_norm13ln_bwd_kernelINS_13Kernel_traitsIf13__nv_bfloat16S2_S2_fjLj256ELj1ELj4ELj1ELj16ENS_18Kernel_traits_baseILj256EfS2_S2_S2_fjLj128EEEEELb1ELb0ELb0ELb1EEEvNS_9BwdParamsE:
        /* <DEDUP_REMOVED lines=17> */
.L_x_1139:
[----:B------:R-:W0:Y:S01]  /*0110*/  LDC.U8 R42, c[0x0][0x1f0] ;  /* 0x00007c00ff2a7b82 */ /* 0x000e220000000000 */
[----:B------:R-:W-:-:S05]  /*0120*/  IMAD.SHL.U32 R0, R9, 0x20, RZ ;  /* 0x0000002009007824 */ /* 0x000fca00078e00ff */
[----:B------:R-:W-:-:S04]  /*0130*/  LOP3.LUT R0, R0, 0x3e0, RZ, 0xc0, !PT ;  /* 0x000003e000007812 */ /* 0x000fc800078ec0ff */
[----:B------:R-:W-:-:S04]  /*0140*/  IADD3 R2, P0, R0, c[0x0][0x1b0], RZ ;  /* 0x00006c0000027a10 */ /* 0x000fc80007f1e0ff */
[----:B------:R-:W-:Y:S01]  /*0150*/  IADD3.X R3, RZ, c[0x0][0x1b4], RZ, P0, !PT ;  /* 0x00006d00ff037a10 */ /* 0x000fe200007fe4ff */
[----:B------:R-:W-:Y:S01]  /*0160*/  HFMA2.MMA R8, -RZ, RZ, 0, 0 ;  /* 0x00000000ff087435 */ /* 0x000fe200000001ff */
[----:B------:R-:W-:Y:S01]  /*0170*/  CS2R R6, SRZ ;  /* 0x0000000000067805 */ /* 0x000fe2000001ff00 */
[----:B------:R-:W-:Y:S01]  /*0180*/  CS2R R4, SRZ ;  /* 0x0000000000047805 */ /* 0x000fe2000001ff00 */
[----:B------:R-:W-:Y:S01]  /*0190*/  CS2R R36, SRZ ;  /* 0x0000000000247805 */ /* 0x000fe2000001ff00 */
[----:B------:R1:W5:Y:S01]  /*01a0*/  LDG.E.128 R16, [R2.64] ;  /* 0x0000000402107981 */ /* 0x000362000c1e1d00 */
[----:B------:R-:W-:Y:S01]  /*01b0*/  CS2R R10, SRZ ;  /* 0x00000000000a7805 */ /* 0x000fe2000001ff00 */
[----:B------:R-:W-:Y:S01]  /*01c0*/  CS2R R40, SRZ ;  /* 0x0000000000287805 */ /* 0x000fe2000001ff00 */
[----:B------:R-:W-:Y:S01]  /*01d0*/  CS2R R38, SRZ ;  /* 0x0000000000267805 */ /* 0x000fe2000001ff00 */
[----:B------:R1:W5:Y:S01]  /*01e0*/  LDG.E.128 R12, [R2.64+0x10] ;  /* 0x00001004020c7981 */ /* 0x000362000c1e1d00 */
[----:B------:R-:W-:Y:S01]  /*01f0*/  IMAD.MOV.U32 R0, RZ, RZ, RZ ;  /* 0x000000ffff007224 */ /* 0x000fe200078e00ff */
[----:B01----:R-:W-:-:S02]  /*0200*/  CS2R R2, SRZ ;  /* 0x0000000000027805 */ /* 0x003fc4000001ff00 */
.L_x_1143:
[----:B------:R-:W-:Y:S01]  /*0210*/  IMAD R28, R43, c[0x0][0x168], RZ ;  /* 0x00005a002b1c7a24 */ /* 0x000fe200078e02ff */
[----:B------:R-:W-:-:S02]  /*0220*/  LOP3.LUT R30, R9, 0x1f, RZ, 0xc0, !PT ;  /* 0x0000001f091e7812 */ /* 0x000fc400078ec0ff */
[----:B------:R-:W-:Y:S02]  /*0230*/  MOV R48, 0x4 ;  /* 0x0000000400307802 */ /* 0x000fe40000000f00 */
[----:B------:R-:W-:-:S03]  /*0240*/  SHF.R.S32.HI R29, RZ, 0x1f, R28 ;  /* 0x0000001fff1d7819 */ /* 0x000fc6000001141c */
[----:B------:R-:W-:Y:S01]  /*0250*/  IMAD.WIDE R46, R43, R48, c[0x0][0x1a0] ;  /* 0x000068002b2e7625 */ /* 0x000fe200078e0230 */
[----:B------:R-:W-:-:S04]  /*0260*/  LEA.HI R29, R29, R28, RZ, 0x3 ;  /* 0x0000001c1d1d7211 */ /* 0x000fc800078f18ff */
[----:B------:R-:W-:Y:S01]  /*0270*/  LEA.HI.SX32 R53, R29, R30, 0x1d ;  /* 0x0000001e1d357211 */ /* 0x000fe200078feaff */
[----:B------:R-:W-:Y:S01]  /*0280*/  IMAD.MOV.U32 R32, RZ, RZ, 0x10 ;  /* 0x00000010ff207424 */ /* 0x000fe200078e00ff */
[----:B------:R0:W2:Y:S02]  /*0290*/  LDG.E R52, [R46.64] ;  /* 0x000000042e347981 */ /* 0x0000a4000c1e1900 */
[----:B------:R-:W-:Y:S02]  /*02a0*/  SHF.L.U32 R45, R53, 0x4, RZ ;  /* 0x00000004352d7819 */ /* 0x000fe400000006ff */
[----:B------:R-:W-:Y:S02]  /*02b0*/  SHF.R.U32.HI R44, RZ, 0x1c, R53 ;  /* 0x0000001cff2c7819 */ /* 0x000fe40000011635 */
[----:B------:R-:W-:-:S04]  /*02c0*/  IADD3 R28, P0, R45, c[0x0][0x188], RZ ;  /* 0x000062002d1c7a10 */ /* 0x000fc80007f1e0ff */
[----:B------:R-:W-:Y:S01]  /*02d0*/  IADD3.X R29, R44, c[0x0][0x18c], RZ, P0, !PT ;  /* 0x000063002c1d7a10 */ /* 0x000fe200007fe4ff */
[----:B------:R-:W-:-:S05]  /*02e0*/  IMAD.WIDE.U32 R32, R53, R32, c[0x0][0x208] ;  /* 0x0000820035207625 */ /* 0x000fca00078e0020 */
[----:B------:R-:W3:Y:S01]  /*02f0*/  LDG.E.128 R28, [R28.64] ;  /* 0x000000041c1c7981 */ /* 0x000ee2000c1e1d00 */
[----:B------:R-:W-:-:S03]  /*0300*/  IMAD.WIDE R48, R43, R48, c[0x0][0x1a8] ;  /* 0x00006a002b307625 */ /* 0x000fc600078e0230 */
[----:B------:R-:W4:Y:S04]  /*0310*/  LDG.E.128 R32, [R32.64] ;  /* 0x0000000420207981 */ /* 0x000f28000c1e1d00 */
[----:B------:R3:W4:Y:S01]  /*0320*/  LDG.E R48, [R48.64] ;  /* 0x0000000430307981 */ /* 0x000722000c1e1900 */
[----:B------:R-:W-:-:S04]  /*0330*/  ISETP.NE.U32.AND P0, PT, RZ, c[0x0][0x1c0], PT ;  /* 0x00007000ff007a0c */ /* 0x000fc80003f05070 */
[----:B------:R-:W-:Y:S02]  /*0340*/  ISETP.NE.AND.EX P0, PT, RZ, c[0x0][0x1c4], PT, P0 ;  /* 0x00007100ff007a0c */ /* 0x000fe40003f05300 */
[----:B0-----:R-:W-:-:S11]  /*0350*/  SHF.R.S32.HI R46, RZ, 0x1f, R43 ;  /* 0x0000001fff2e7819 */ /* 0x001fd6000001142b */
[----:B------:R-:W-:-:S04]  /*0360*/  @P0 LEA R62, P2, R43, c[0x0][0x1c0], 0x1 ;  /* 0x000070002b3e0a11 */ /* 0x000fc800078408ff */
[----:B------:R-:W-:Y:S02]  /*0370*/  @P0 LEA.HI.X R63, R43, c[0x0][0x1c4], R46, 0x1, P2 ;  /* 0x000071002b3f0a11 */ /* 0x000fe400010f0c2e */
[----:B------:R-:W-:-:S03]  /*0380*/  LEA R46, P3, R53, c[0x0][0x190], 0x3 ;  /* 0x00006400352e7a11 */ /* 0x000fc600078618ff */
[----:B------:R0:W4:Y:S01]  /*0390*/  @P0 LDG.E.U16 R62, [R62.64] ;  /* 0x000000043e3e0981 */ /* 0x000122000c1e1500 */
        /* <DEDUP_REMOVED lines=8> */
[----:B--2---:R-:W-:Y:S02]  /*0420*/  FSEL R52, R52, RZ, !P2 ;  /* 0x000000ff34347208 */ /* 0x004fe40005000000 */
[----:B---3--:R-:W-:Y:S02]  /*0430*/  PRMT R49, RZ, 0x5410, R28 ;  /* 0x00005410ff317816 */ /* 0x008fe4000000001c */
[----:B------:R-:W-:Y:S02]  /*0440*/  PRMT R59, RZ, 0x7610, R30 ;  /* 0x00007610ff3b7816 */ /* 0x000fe4000000001e */
[----:B------:R-:W-:Y:S01]  /*0450*/  PRMT R53, RZ, 0x7610, R28 ;  /* 0x00007610ff357816 */ /* 0x000fe2000000001c */
[C---:B-1----:R-:W-:Y:S01]  /*0460*/  FADD.FTZ R51, -R52.reuse, R49 ;  /* 0x0000003134337221 */ /* 0x042fe20000010100 */
[----:B------:R-:W-:Y:S01]  /*0470*/  PRMT R57, RZ, 0x5410, R29 ;  /* 0x00005410ff397816 */ /* 0x000fe2000000001d */
[C---:B------:R-:W-:Y:S01]  /*0480*/  FADD.FTZ R49, -R52.reuse, R59 ;  /* 0x0000003b34317221 */ /* 0x040fe20000010100 */
[----:B------:R-:W-:Y:S01]  /*0490*/  PRMT R55, RZ, 0x7610, R29 ;  /* 0x00007610ff377816 */ /* 0x000fe2000000001d */
[----:B------:R-:W-:Y:S01]  /*04a0*/  FADD.FTZ R61, -R52, R53 ;  /* 0x00000035343d7221 */ /* 0x000fe20000010100 */
[----:B----4-:R-:W-:Y:S01]  /*04b0*/  PRMT R59, RZ, 0x5410, R32 ;  /* 0x00005410ff3b7816 */ /* 0x010fe20000000020 */
[----:B------:R-:W-:Y:S01]  /*04c0*/  FMUL.FTZ R28, R48, R51 ;  /* 0x00000033301c7220 */ /* 0x000fe20000410000 */
[----:B------:R-:W-:-:S02]  /*04d0*/  PRMT R29, RZ, 0x5410, R30 ;  /* 0x00005410ff1d7816 */ /* 0x000fc4000000001e */
[--C-:B0-----:R-:W-:Y:S02]  /*04e0*/  PRMT R63, RZ, 0x5410, R31.reuse ;  /* 0x00005410ff3f7816 */ /* 0x101fe4000000001f */
[----:B------:R-:W-:Y:S01]  /*04f0*/  PRMT R65, RZ, 0x7610, R31 ;  /* 0x00007610ff417816 */ /* 0x000fe2000000001f */
[----:B------:R-:W-:Y:S01]  /*0500*/  FADD.FTZ R57, -R52, R57 ;  /* 0x0000003934397221 */ /* 0x000fe20000010100 */
[----:B------:R-:W-:Y:S01]  /*0510*/  PRMT R56, RZ, 0x7610, R32 ;  /* 0x00007610ff387816 */ /* 0x000fe20000000020 */
[----:B------:R-:W-:Y:S02]  /*0520*/  FADD.FTZ R40, R59, R40 ;  /* 0x000000283b287221 */ /* 0x000fe40000010000 */
[----:B------:R-:W-:Y:S02]  /*0530*/  FMUL.FTZ R58, R48, R61 ;  /* 0x0000003d303a7220 */ /* 0x000fe40000410000 */
[----:B------:R-:W-:Y:S02]  /*0540*/  FFMA.FTZ R41, R28, R59, R41 ;  /* 0x0000003b1c297223 */ /* 0x000fe40000010029 */
[----:B------:R-:W-:-:S02]  /*0550*/  FADD.FTZ R53, -R52, R29 ;  /* 0x0000001d34357221 */ /* 0x000fc40000010100 */
[----:B------:R-:W-:Y:S01]  /*0560*/  FMUL.FTZ R59, R16, R59 ;  /* 0x0000003b103b7220 */ /* 0x000fe20000410000 */
[----:B------:R-:W-:Y:S01]  /*0570*/  PRMT R54, RZ, 0x5410, R33 ;  /* 0x00005410ff367816 */ /* 0x000fe20000000021 */
[C---:B------:R-:W-:Y:S02]  /*0580*/  FADD.FTZ R55, -R52.reuse, R55 ;  /* 0x0000003734377221 */ /* 0x040fe40000010100 */
[C---:B------:R-:W-:Y:S02]  /*0590*/  FADD.FTZ R31, -R52.reuse, R63 ;  /* 0x0000003f341f7221 */ /* 0x040fe40000010100 */
[----:B------:R-:W-:Y:S01]  /*05a0*/  FADD.FTZ R29, -R52, R65 ;  /* 0x00000041341d7221 */ /* 0x000fe20000010100 */
[----:B------:R-:W-:Y:S01]  /*05b0*/  PRMT R52, RZ, 0x7610, R33 ;  /* 0x00007610ff347816 */ /* 0x000fe20000000021 */
[----:B------:R-:W-:Y:S01]  /*05c0*/  FADD.FTZ R38, R56, R38 ;  /* 0x0000002638267221 */ /* 0x000fe20000010000 */
[--C-:B------:R-:W-:Y:S01]  /*05d0*/  PRMT R33, RZ, 0x5410, R35.reuse ;  /* 0x00005410ff217816 */ /* 0x100fe20000000023 */
[----:B------:R-:W-:Y:S01]  /*05e0*/  FMUL.FTZ R57, R48, R57 ;  /* 0x0000003930397220 */ /* 0x000fe20000410000 */
[----:B------:R-:W-:Y:S01]  /*05f0*/  PRMT R32, RZ, 0x7610, R35 ;  /* 0x00007610ff207816 */ /* 0x000fe20000000023 */
[----:B------:R-:W-:-:S02]  /*0600*/  FFMA.FTZ R39, R58, R56, R39 ;  /* 0x000000383a277223 */ /* 0x000fc40000010027 */
[----:B------:R-:W-:Y:S02]  /*0610*/  FMUL.FTZ R56, R17, R56 ;  /* 0x0000003811387220 */ /* 0x000fe40000410000 */
[----:B------:R-:W-:Y:S02]  /*0620*/  FADD.FTZ R35, RZ, R59 ;  /* 0x0000003bff237221 */ /* 0x000fe40000010000 */
[----:B------:R-:W-:Y:S01]  /*0630*/  FFMA.FTZ R61, R28, R59, RZ ;  /* 0x0000003b1c3d7223 */ /* 0x000fe200000100ff */
[----:B------:R-:W-:Y:S01]  /*0640*/  PRMT R63, RZ, 0x5410, R34 ;  /* 0x00005410ff3f7816 */ /* 0x000fe20000000022 */
[----:B------:R-:W-:Y:S02]  /*0650*/  FADD.FTZ R36, R54, R36 ;  /* 0x0000002436247221 */ /* 0x000fe40000010000 */
[----:B------:R-:W-:Y:S02]  /*0660*/  FMUL.FTZ R55, R48, R55 ;  /* 0x0000003730377220 */ /* 0x000fe40000410000 */
        /* <DEDUP_REMOVED lines=8> */
[-C--:B------:R-:W-:Y:S02]  /*06f0*/  FFMA.FTZ R2, R53, R63.reuse, R2 ;  /* 0x0000003f35027223 */ /* 0x080fe40000010002 */
[----:B------:R-:W-:Y:S02]  /*0700*/  FMUL.FTZ R51, R12, R63 ;  /* 0x0000003f0c337220 */ /* 0x000fe40000410000 */
[----:B------:R-:W-:Y:S02]  /*0710*/  FMUL.FTZ R52, R19, R52 ;  /* 0x0000003413347220 */ /* 0x000fe40000410000 */
[----:B------:R-:W-:Y:S02]  /*0720*/  FADD.FTZ R63, R35, R54 ;  /* 0x00000036233f7221 */ /* 0x000fe40000010000 */
[----:B------:R-:W-:Y:S01]  /*0730*/  FFMA.FTZ R61, R57, R54, R61 ;  /* 0x00000036393d7223 */ /* 0x000fe2000001003d */
[----:B------:R-:W-:Y:S01]  /*0740*/  PRMT R34, RZ, 0x7610, R34 ;  /* 0x00007610ff227816 */ /* 0x000fe20000000022 */
        /* <DEDUP_REMOVED lines=8> */
[----:B------:R-:W-:Y:S02]  /*07d0*/  FFMA.FTZ R0, R50, R34, R0 ;  /* 0x0000002232007223 */ /* 0x000fe40000010000 */
[----:B------:R-:W-:Y:S02]  /*07e0*/  FADD.FTZ R8, R33, R8 ;  /* 0x0000000821087221 */ /* 0x000fe40000010000 */
[-C--:B------:R-:W-:Y:S02]  /*07f0*/  FFMA.FTZ R4, R35, R33.reuse, R4 ;  /* 0x0000002123047223 */ /* 0x080fe40000010004 */
        /* <DEDUP_REMOVED lines=8> */
[----:B------:R-:W-:Y:S01]  /*0880*/  FFMA.FTZ R61, R35, R34, R60 ;  /* 0x00000022233d7223 */ /* 0x000fe2000001003c */
[----:B------:R-:W-:Y:S01]  /*0890*/  MOV R29, 0x3f800000 ;  /* 0x3f800000001d7802 */ /* 0x000fe20000000f00 */
[----:B------:R-:W-:Y:S01]  /*08a0*/  FADD.FTZ R60, R31, R32 ;  /* 0x000000201f3c7221 */ /* 0x000fe20000010000 */
[----:B------:R-:W-:Y:S01]  /*08b0*/  @P0 PRMT R29, RZ, 0x5410, R62 ;  /* 0x00005410ff1d0816 */ /* 0x000fe2000000003e */
[----:B------:R-:W-:Y:S01]  /*08c0*/  FFMA.FTZ R61, R33, R32, R61 ;  /* 0x00000020213d7223 */ /* 0x000fe2000001003d */
[----:B------:R-:W-:Y:S05]  /*08d0*/  BRA.DIV ~URZ, `(.L_x_1141) ;  /* 0x00000c827f007947 */ /* 0x000fea000b800000 */
[----:B------:R0:W1:Y:S02]  /*08e0*/  SHFL.BFLY PT, R63, R60, 0x1, 0x1f ;  /* 0x0c201f003c3f7f89 */ /* 0x00006400000e0000 */
.L_x_1144:
        /* <DEDUP_REMOVED lines=18> */
.L_x_1145:
[----:B--2---:R-:W-:Y:S01]  /*0a10*/  FADD.FTZ R63, R63, R60 ;  /* 0x0000003c3f3f7221 */ /* 0x004fe20000010000 */
[----:B------:R-:W-:Y:S01]  /*0a20*/  ISETP.NE.U32.AND P0, PT, RZ, c[0x0][0x258], PT ;  /* 0x00009600ff007a0c */ /* 0x000fe20003f05070 */
[----:B-1----:R-:W-:Y:S01]  /*0a30*/  FADD.FTZ R30, R30, R61 ;  /* 0x0000003d1e1e7221 */ /* 0x002fe20000010000 */
[----:B-----5:R-:W-:Y:S01]  /*0a40*/  LOP3.LUT P6, RZ, R47, 0xff0000, RZ, 0xc0, !PT ;  /* 0x00ff00002fff7812 */ /* 0x020fe200078cc0ff */
[----:B------:R-:W-:Y:S01]  /*0a50*/  FMUL.FTZ R63, R63, c[0x0][0x1e0] ;  /* 0x000078003f3f7a20 */ /* 0x000fe20000410000 */
[----:B------:R-:W-:Y:S01]  /*0a60*/  ISETP.NE.AND.EX P0, PT, RZ, c[0x0][0x25c], PT, P0 ;  /* 0x00009700ff007a0c */ /* 0x000fe20003f05300 */
[----:B0-----:R-:W-:Y:S01]  /*0a70*/  FMUL.FTZ R60, R30, c[0x0][0x1e0] ;  /* 0x000078001e3c7a20 */ /* 0x001fe20000410000 */
[----:B------:R-:W-:Y:S02]  /*0a80*/  LOP3.LUT P5, RZ, R47, 0xff, RZ, 0xc0, !PT ;  /* 0x000000ff2fff7812 */ /* 0x000fe400078ac0ff */
[----:B------:R-:W-:Y:S02]  /*0a90*/  FSEL R63, R63, RZ, !P2 ;  /* 0x000000ff3f3f7208 */ /* 0x000fe40005000000 */
[----:B------:R-:W-:-:S02]  /*0aa0*/  LOP3.LUT P2, RZ, R46, 0xff00, RZ, 0xc0, !PT ;  /* 0x0000ff002eff7812 */ /* 0x000fc4000784c0ff */
[----:B------:R-:W-:Y:S01]  /*0ab0*/  LOP3.LUT P3, RZ, R46, 0xff000000, RZ, 0xc0, !PT ;  /* 0xff0000002eff7812 */ /* 0x000fe2000786c0ff */
[-CC-:B------:R-:W-:Y:S01]  /*0ac0*/  FFMA.FTZ R31, R58, R60.reuse, R63.reuse ;  /* 0x0000003c3a1f7223 */ /* 0x180fe2000001003f */
[----:B------:R-:W-:Y:S01]  /*0ad0*/  LOP3.LUT P4, RZ, R47, 0xff00, RZ, 0xc0, !PT ;  /* 0x0000ff002fff7812 */ /* 0x000fe2000788c0ff */
[-C--:B------:R-:W-:Y:S02]  /*0ae0*/  FFMA.FTZ R28, R28, R60.reuse, R63 ;  /* 0x0000003c1c1c7223 */ /* 0x080fe4000001003f */
[----:B------:R-:W-:Y:S02]  /*0af0*/  FADD.FTZ R31, R56, -R31 ;  /* 0x8000001f381f7221 */ /* 0x000fe40000010000 */
[----:B------:R-:W-:Y:S02]  /*0b00*/  FFMA.FTZ R35, R35, R60, R63 ;  /* 0x0000003c23237223 */ /* 0x000fe4000001003f */
[----:B------:R-:W-:Y:S02]  /*0b10*/  FADD.FTZ R59, R59, -R28 ;  /* 0x8000001c3b3b7221 */ /* 0x000fe40000010000 */
[----:B------:R-:W-:Y:S01]  /*0b20*/  FMUL.FTZ R28, R48, R31 ;  /* 0x0000001f301c7220 */ /* 0x000fe20000410000 */
[----:B------:R-:W-:Y:S01]  /*0b30*/  @P1 PRMT R31, RZ, 0x5410, R20 ;  /* 0x00005410ff1f1816 */ /* 0x000fe20000000014 */
[----:B------:R-:W-:-:S02]  /*0b40*/  FADD.FTZ R35, R34, -R35 ;  /* 0x8000002322237221 */ /* 0x000fc40000010000 */
[----:B------:R-:W-:Y:S02]  /*0b50*/  FMUL.FTZ R34, R48, R59 ;  /* 0x0000003b30227220 */ /* 0x000fe40000410000 */
[-C--:B------:R-:W-:Y:S02]  /*0b60*/  FFMA.FTZ R57, R57, R60.reuse, R63 ;  /* 0x0000003c39397223 */ /* 0x080fe4000001003f */
[----:B------:R-:W-:Y:S01]  /*0b70*/  @P1 FADD.FTZ R34, R34, R31 ;  /* 0x0000001f22221221 */ /* 0x000fe20000010000 */
[----:B------:R-:W-:Y:S01]  /*0b80*/  @P1 PRMT R31, RZ, 0x7610, R20 ;  /* 0x00007610ff1f1816 */ /* 0x000fe20000000014 */
[-C--:B------:R-:W-:Y:S02]  /*0b90*/  FFMA.FTZ R33, R33, R60.reuse, R63 ;  /* 0x0000003c21217223 */ /* 0x080fe4000001003f */
[----:B------:R-:W-:Y:S02]  /*0ba0*/  FADD.FTZ R57, R54, -R57 ;  /* 0x8000003936397221 */ /* 0x000fe40000010000 */
[----:B------:R-:W-:-:S02]  /*0bb0*/  FFMA.FTZ R55, R55, R60, R63 ;  /* 0x0000003c37377223 */ /* 0x000fc4000001003f */
[----:B------:R-:W-:Y:S01]  /*0bc0*/  @P1 FADD.FTZ R28, R28, R31 ;  /* 0x0000001f1c1c1221 */ /* 0x000fe20000010000 */
[----:B------:R-:W-:Y:S01]  /*0bd0*/  @P1 PRMT R31, RZ, 0x5410, R21 ;  /* 0x00005410ff1f1816 */ /* 0x000fe20000000015 */
[----:B------:R-:W-:Y:S02]  /*0be0*/  FADD.FTZ R33, R32, -R33 ;  /* 0x8000002120217221 */ /* 0x000fe40000010000 */
[----:B------:R-:W-:Y:S02]  /*0bf0*/  FMUL.FTZ R32, R48, R57 ;  /* 0x0000003930207220 */ /* 0x000fe40000410000 */
[----:B------:R-:W-:Y:S02]  /*0c00*/  FFMA.FTZ R30, R53, R60, R63 ;  /* 0x0000003c351e7223 */ /* 0x000fe4000001003f */
[----:B------:R-:W-:Y:S02]  /*0c10*/  FADD.FTZ R55, R52, -R55 ;  /* 0x8000003734377221 */ /* 0x000fe40000010000 */
[----:B------:R-:W-:Y:S01]  /*0c20*/  @P1 FADD.FTZ R32, R32, R31 ;  /* 0x0000001f20201221 */ /* 0x000fe20000010000 */
[----:B------:R-:W-:Y:S01]  /*0c30*/  @P1 PRMT R31, RZ, 0x7610, R21 ;  /* 0x00007610ff1f1816 */ /* 0x000fe20000000015 */
[----:B------:R-:W-:-:S02]  /*0c40*/  FADD.FTZ R51, R51, -R30 ;  /* 0x8000001e33337221 */ /* 0x000fc40000010000 */
[----:B------:R-:W-:Y:S02]  /*0c50*/  FMUL.FTZ R30, R48, R55 ;  /* 0x00000037301e7220 */ /* 0x000fe40000410000 */
[----:B------:R-:W-:Y:S02]  /*0c60*/  FFMA.FTZ R50, R50, R60, R63 ;  /* 0x0000003c32327223 */ /* 0x000fe4000001003f */
[----:B------:R-:W-:Y:S01]  /*0c70*/  @P1 FADD.FTZ R30, R30, R31 ;  /* 0x0000001f1e1e1221 */ /* 0x000fe20000010000 */
[----:B------:R-:W-:Y:S01]  /*0c80*/  @P1 PRMT R31, RZ, 0x5410, R22 ;  /* 0x00005410ff1f1816 */ /* 0x000fe20000000016 */
[----:B------:R-:W-:Y:S02]  /*0c90*/  FMUL.FTZ R52, R48, R51 ;  /* 0x0000003330347220 */ /* 0x000fe40000410000 */
[----:B------:R-:W-:Y:S02]  /*0ca0*/  FADD.FTZ R49, R49, -R50 ;  /* 0x8000003231317221 */ /* 0x000fe40000010000 */
[----:B------:R-:W-:Y:S01]  /*0cb0*/  @P1 FADD.FTZ R52, R52, R31 ;  /* 0x0000001f34341221 */ /* 0x000fe20000010000 */
[----:B------:R-:W-:Y:S01]  /*0cc0*/  @P1 PRMT R31, RZ, 0x7610, R22 ;  /* 0x00007610ff1f1816 */ /* 0x000fe20000000016 */
[C---:B------:R-:W-:Y:S01]  /*0cd0*/  FMUL.FTZ R50, R48.reuse, R49 ;  /* 0x0000003130327220 */ /* 0x040fe20000410000 */
[----:B------:R-:W-:Y:S01]  /*0ce0*/  @P0 F2FP.BF16.PACK_AB R49, RZ, R30 ;  /* 0x0000001eff31023e */ /* 0x000fe200000010ff */
[----:B------:R-:W-:-:S02]  /*0cf0*/  FMUL.FTZ R54, R48, R35 ;  /* 0x0000002330367220 */ /* 0x000fc40000410000 */
[----:B------:R-:W-:Y:S01]  /*0d00*/  @P1 FADD.FTZ R50, R50, R31 ;  /* 0x0000001f32321221 */ /* 0x000fe20000010000 */
[----:B------:R-:W-:Y:S01]  /*0d10*/  @P1 PRMT R31, RZ, 0x5410, R23 ;  /* 0x00005410ff1f1816 */ /* 0x000fe20000000017 */
[----:B------:R-:W-:Y:S02]  /*0d20*/  FMUL.FTZ R48, R48, R33 ;  /* 0x0000002130307220 */ /* 0x000fe40000410000 */
[-C--:B------:R-:W-:Y:S01]  /*0d30*/  FMUL.FTZ R51, R30, R29.reuse ;  /* 0x0000001d1e337220 */ /* 0x080fe20000410000 */
[----:B------:R-:W-:Y:S01]  /*0d40*/  @P0 F2FP.BF16.PACK_AB R53, RZ, R50 ;  /* 0x00000032ff35023e */ /* 0x000fe200000010ff */
[----:B------:R-:W-:Y:S01]  /*0d50*/  @P1 FADD.FTZ R54, R54, R31 ;  /* 0x0000001f36361221 */ /* 0x000fe20000010000 */
[----:B------:R-:W-:Y:S01]  /*0d60*/  @P1 PRMT R31, RZ, 0x7610, R23 ;  /* 0x00007610ff1f1816 */ /* 0x000fe20000000017 */
[-C--:B------:R-:W-:Y:S02]  /*0d70*/  FMUL.FTZ R50, R50, R29.reuse ;  /* 0x0000001d32327220 */ /* 0x080fe40000410000 */
[-C--:B------:R-:W-:Y:S01]  /*0d80*/  FMUL.FTZ R33, R54, R29.reuse ;  /* 0x0000001d36217220 */ /* 0x080fe20000410000 */
[----:B------:R-:W-:Y:S01]  /*0d90*/  @P0 F2FP.BF16.PACK_AB R54, RZ, R54 ;  /* 0x00000036ff36023e */ /* 0x000fe200000010ff */
[----:B------:R-:W-:Y:S01]  /*0da0*/  @P1 FADD.FTZ R48, R48, R31 ;  /* 0x0000001f30301221 */ /* 0x000fe20000010000 */
[----:B------:R-:W-:Y:S01]  /*0db0*/  LOP3.LUT P1, RZ, R46, 0xff0000, RZ, 0xc0, !PT ;  /* 0x00ff00002eff7812 */ /* 0x000fe2000782c0ff */
[----:B------:R-:W-:Y:S01]  /*0dc0*/  FMUL.FTZ R31, R52, R29 ;  /* 0x0000001d341f7220 */ /* 0x000fe20000410000 */
[----:B------:R-:W-:Y:S01]  /*0dd0*/  @P0 F2FP.BF16.PACK_AB R52, RZ, R52 ;  /* 0x00000034ff34023e */ /* 0x000fe200000010ff */
[----:B------:R-:W-:Y:S01]  /*0de0*/  FMUL.FTZ R35, R33, c[0x0][0x1e8] ;  /* 0x00007a0021237a20 */ /* 0x000fe20000410000 */
[----:B------:R-:W-:Y:S01]  /*0df0*/  @P0 PRMT R27, R54, 0x7610, R27 ;  /* 0x00007610361b0816 */ /* 0x000fe2000000001b */
[----:B------:R-:W-:Y:S01]  /*0e00*/  FMUL.FTZ R31, R31, c[0x0][0x1e8] ;  /* 0x00007a001f1f7a20 */ /* 0x000fe20000410000 */
[----:B------:R-:W-:Y:S01]  /*0e10*/  @P0 PRMT R26, R52, 0x7610, R26 ;  /* 0x00007610341a0816 */ /* 0x000fe2000000001a */
[----:B------:R-:W-:Y:S01]  /*0e20*/  FMUL.FTZ R50, R50, c[0x0][0x1e8] ;  /* 0x00007a0032327a20 */ /* 0x000fe20000410000 */
[----:B------:R-:W-:Y:S01]  /*0e30*/  FSEL R55, R35, RZ, P6 ;  /* 0x000000ff23377208 */ /* 0x000fe20003000000 */
[----:B------:R-:W-:Y:S01]  /*0e40*/  FMUL.FTZ R51, R51, c[0x0][0x1e8] ;  /* 0x00007a0033337a20 */ /* 0x000fe20000410000 */
[----:B------:R-:W-:-:S02]  /*0e50*/  FSEL R33, R31, RZ, P5 ;  /* 0x000000ff1f217208 */ /* 0x000fc40002800000 */
[----:B------:R-:W-:Y:S01]  /*0e60*/  LOP3.LUT P6, RZ, R46, 0xff, RZ, 0xc0, !PT ;  /* 0x000000ff2eff7812 */ /* 0x000fe200078cc0ff */
[-C--:B------:R-:W-:Y:S01]  /*0e70*/  FMUL.FTZ R46, R28, R29.reuse ;  /* 0x0000001d1c2e7220 */ /* 0x080fe20000410000 */
[----:B------:R-:W-:Y:S01]  /*0e80*/  @P0 F2FP.BF16.PACK_AB R31, RZ, R34 ;  /* 0x00000022ff1f023e */ /* 0x000fe200000010ff */
[-C--:B------:R-:W-:Y:S01]  /*0e90*/  FMUL.FTZ R34, R34, R29.reuse ;  /* 0x0000001d22227220 */ /* 0x080fe20000410000 */
[----:B------:R-:W-:Y:S01]  /*0ea0*/  @P0 F2FP.BF16.PACK_AB R35, RZ, R28 ;  /* 0x0000001cff23023e */ /* 0x000fe200000010ff */
[-C--:B------:R-:W-:Y:S01]  /*0eb0*/  FMUL.FTZ R28, R32, R29.reuse ;  /* 0x0000001d201c7220 */ /* 0x080fe20000410000 */
[----:B------:R-:W-:Y:S01]  /*0ec0*/  LOP3.LUT P5, RZ, R47, 0xff000000, RZ, 0xc0, !PT ;  /* 0xff0000002fff7812 */ /* 0x000fe200078ac0ff */
[----:B------:R-:W-:Y:S01]  /*0ed0*/  FMUL.FTZ R29, R48, R29 ;  /* 0x0000001d301d7220 */ /* 0x000fe20000410000 */
[----:B------:R-:W-:Y:S01]  /*0ee0*/  @P0 F2FP.BF16.PACK_AB R47, RZ, R32 ;  /* 0x00000020ff2f023e */ /* 0x000fe200000010ff */
[----:B------:R-:W-:Y:S01]  /*0ef0*/  FMUL.FTZ R46, R46, c[0x0][0x1e8] ;  /* 0x00007a002e2e7a20 */ /* 0x000fe20000410000 */
[----:B------:R-:W-:Y:S01]  /*0f00*/  @P0 PRMT R24, R31, 0x7610, R24 ;  /* 0x000076101f180816 */ /* 0x000fe20000000018 */
[----:B------:R-:W-:Y:S01]  /*0f10*/  FMUL.FTZ R29, R29, c[0x0][0x1e8] ;  /* 0x00007a001d1d7a20 */ /* 0x000fe20000410000 */
[----:B------:R-:W-:-:S02]  /*0f20*/  FSEL R30, R50, RZ, P4 ;  /* 0x000000ff321e7208 */ /* 0x000fc40002000000 */
[----:B------:R-:W-:Y:S02]  /*0f30*/  @P0 F2FP.BF16.PACK_AB R48, RZ, R48 ;  /* 0x00000030ff30023e */ /* 0x000fe400000010ff */
[----:B------:R-:W-:Y:S01]  /*0f40*/  FSEL R32, R29, RZ, P5 ;  /* 0x000000ff1d207208 */ /* 0x000fe20002800000 */
[----:B------:R-:W-:Y:S01]  /*0f50*/  FMUL.FTZ R29, R28, c[0x0][0x1e8] ;  /* 0x00007a001c1d7a20 */ /* 0x000fe20000410000 */
[----:B------:R-:W-:Y:S01]  /*0f60*/  @P0 PRMT R25, R47, 0x7610, R25 ;  /* 0x000076102f190816 */ /* 0x000fe20000000019 */
[----:B------:R-:W-:Y:S01]  /*0f70*/  FMUL.FTZ R28, R34, c[0x0][0x1e8] ;  /* 0x00007a00221c7a20 */ /* 0x000fe20000410000 */
[----:B------:R-:W-:Y:S02]  /*0f80*/  F2FP.BF16.PACK_AB R31, R32, R55 ;  /* 0x00000037201f723e */ /* 0x000fe400000010ff */
[C---:B------:R-:W-:Y:S02]  /*0f90*/  IADD3 R32, P5, R45.reuse, c[0x0][0x248], RZ ;  /* 0x000092002d207a10 */ /* 0x040fe40007fbe0ff */
[----:B------:R-:W-:-:S02]  /*0fa0*/  @P0 IADD3 R34, P4, R45, c[0x0][0x258], RZ ;  /* 0x000096002d220a10 */ /* 0x000fc40007f9e0ff */
[----:B------:R-:W-:Y:S02]  /*0fb0*/  FSEL R29, R29, RZ, P1 ;  /* 0x000000ff1d1d7208 */ /* 0x000fe40000800000 */
[----:B------:R-:W-:Y:S02]  /*0fc0*/  FSEL R50, R51, RZ, P3 ;  /* 0x000000ff33327208 */ /* 0x000fe40001800000 */
[----:B------:R-:W-:Y:S02]  /*0fd0*/  FSEL R28, R28, RZ, P6 ;  /* 0x000000ff1c1c7208 */ /* 0x000fe40003000000 */
[----:B------:R-:W-:Y:S02]  /*0fe0*/  FSEL R45, R46, RZ, P2 ;  /* 0x000000ff2e2d7208 */ /* 0x000fe40001000000 */
[----:B------:R-:W-:Y:S02]  /*0ff0*/  @P0 PRMT R24, R24, 0x5410, R35 ;  /* 0x0000541018180816 */ /* 0x000fe40000000023 */
[----:B------:R-:W-:-:S02]  /*1000*/  F2FP.BF16.PACK_AB R30, R30, R33 ;  /* 0x000000211e1e723e */ /* 0x000fc400000010ff */
[----:B------:R-:W-:Y:S02]  /*1010*/  @P0 PRMT R25, R25, 0x5410, R49 ;  /* 0x0000541019190816 */ /* 0x000fe40000000031 */
[----:B------:R-:W-:Y:S02]  /*1020*/  @P0 PRMT R26, R26, 0x5410, R53 ;  /* 0x000054101a1a0816 */ /* 0x000fe40000000035 */
[C---:B------:R-:W-:Y:S02]  /*1030*/  @P0 IADD3.X R35, R44.reuse, c[0x0][0x25c], RZ, P4, !PT ;  /* 0x000097002c230a10 */ /* 0x040fe400027fe4ff */
[----:B------:R-:W-:Y:S02]  /*1040*/  IADD3.X R33, R44, c[0x0][0x24c], RZ, P5, !PT ;  /* 0x000093002c217a10 */ /* 0x000fe40002ffe4ff */
[----:B------:R-:W-:Y:S02]  /*1050*/  @P0 PRMT R27, R27, 0x5410, R48 ;  /* 0x000054101b1b0816 */ /* 0x000fe40000000030 */
[----:B------:R-:W-:-:S02]  /*1060*/  F2FP.BF16.PACK_AB R29, R50, R29 ;  /* 0x0000001d321d723e */ /* 0x000fc400000010ff */
[----:B------:R-:W-:Y:S01]  /*1070*/  F2FP.BF16.PACK_AB R28, R45, R28 ;  /* 0x0000001c2d1c723e */ /* 0x000fe200000010ff */
[----:B------:R0:W-:Y:S01]  /*1080*/  @P0 STG.E.128 [R34.64], R24 ;  /* 0x0000001822000986 */ /* 0x0001e2000c101d04 */
        /* <DEDUP_REMOVED lines=21> */
.L_x_1140:
        /* <DEDUP_REMOVED lines=25> */
[----:B------:R-:W-:Y:S02]  /*1370*/  FADD.FTZ R11, R11, R6 ;  /* 0x000000060b0b7221 */ /* 0x000fe40000010000 */
[----:B-1----:R-:W-:-:S05]  /*1380*/  IMAD R12, R16, c[0x0][0x168], RZ ;  /* 0x00005a00100c7a24 */ /* 0x002fca00078e02ff */
[----:B------:R-:W-:-:S04]  /*1390*/  IADD3 R12, P0, R12, R9, RZ ;  /* 0x000000090c0c7210 */ /* 0x000fc80007f1e0ff */
[----:B------:R-:W-:Y:S01]  /*13a0*/  IADD3.X R3, RZ, RZ, RZ, P0, !PT ;  /* 0x000000ffff037210 */ /* 0x000fe200007fe4ff */
[----:B------:R-:W-:-:S03]  /*13b0*/  IMAD.SHL.U32 R5, R12, 0x4, RZ ;  /* 0x000000040c057824 */ /* 0x000fc600078e00ff */
[----:B------:R-:W-:Y:S02]  /*13c0*/  SHF.L.U64.HI R7, R12, 0x2, R3 ;  /* 0x000000020c077819 */ /* 0x000fe40000010203 */
[----:B------:R-:W-:Y:S01]  /*13d0*/  IADD3 R2, P0, R5, c[0x0][0x228], RZ ;  /* 0x00008a0005027a10 */ /* 0x000fe20007f1e0ff */
[----:B------:R-:W0:Y:S03]  /*13e0*/  LDS R4, [R9.X4] ;  /* 0x0000000009047984 */ /* 0x000e260000004800 */
[----:B------:R-:W-:Y:S01]  /*13f0*/  IADD3.X R3, R7, c[0x0][0x22c], RZ, P0, !PT ;  /* 0x00008b0007037a10 */ /* 0x000fe200007fe4ff */
[----:B------:R-:W1:Y:S04]  /*1400*/  LDS R8, [R9.X4+0x200] ;  /* 0x0002000009087984 */ /* 0x000e680000004800 */
        /* <DEDUP_REMOVED lines=21> */
.L_x_1141:
[----:B------:R-:W-:Y:S01]  /*1560*/  HFMA2.MMA R64, -RZ, RZ, 0, 5.9604644775390625e-08 ;  /* 0x00000001ff407435 */ /* 0x000fe200000001ff */
[----:B------:R-:W-:Y:S01]  /*1570*/  MOV R67, R60 ;  /* 0x0000003c00437202 */ /* 0x000fe20000000f00 */
[----:B------:R-:W-:Y:S01]  /*1580*/  IMAD.MOV.U32 R62, RZ, RZ, -0x1 ;  /* 0xffffffffff3e7424 */ /* 0x000fe200078e00ff */
[----:B------:R-:W-:-:S02]  /*1590*/  MOV R65, 0x1f ;  /* 0x0000001f00417802 */ /* 0x000fc40000000f00 */
[----:B------:R-:W-:Y:S02]  /*15a0*/  MOV R30, 0x15c0 ;  /* 0x000015c0001e7802 */ /* 0x000fe40000000f00 */
[----:B-----5:R-:W-:Y:S05]  /*15b0*/  CALL.REL.NOINC `($__internal_49_$__cuda_sm70_shflsync_bfly_p) ;  /* 0x0000046000007944 */ /* 0x020fea0003c00000 */
[----:B-1----:R-:W-:Y:S01]  /*15c0*/  MOV R63, R64 ;  /* 0x00000040003f7202 */ /* 0x002fe20000000f00 */
[----:B0-----:R-:W-:Y:S05]  /*15d0*/  BRA `(.L_x_1144) ;  /* 0xfffff31000007947 */ /* 0x001fea000383ffff */
.L_x_1142:
[----:B------:R-:W-:Y:S01]  /*15e0*/  HFMA2.MMA R64, -RZ, RZ, 0, 5.9604644775390625e-08 ;  /* 0x00000001ff407435 */ /* 0x000fe200000001ff */
[----:B------:R-:W-:Y:S01]  /*15f0*/  MOV R67, R61 ;  /* 0x0000003d00437202 */ /* 0x000fe20000000f00 */
[----:B------:R-:W-:Y:S01]  /*1600*/  IMAD.MOV.U32 R65, RZ, RZ, 0x1f ;  /* 0x0000001fff417424 */ /* 0x000fe200078e00ff */
[----:B------:R-:W-:Y:S02]  /*1610*/  MOV R62, 0xffffffff ;  /* 0xffffffff003e7802 */ /* 0x000fe40000000f00 */
[----:B------:R-:W-:Y:S02]  /*1620*/  MOV R30, 0x1640 ;  /* 0x00001640001e7802 */ /* 0x000fe40000000f00 */
[----:B01---5:R-:W-:Y:S05]  /*1630*/  CALL.REL.NOINC `($__internal_49_$__cuda_sm70_shflsync_bfly_p) ;  /* 0x000003e000007944 */ /* 0x023fea0003c00000 */
[----:B------:R-:W-:Y:S01]  /*1640*/  FADD.FTZ R60, R60, R63 ;  /* 0x0000003f3c3c7221 */ /* 0x000fe20000010000 */
[----:B0-----:R-:W-:Y:S01]  /*1650*/  MOV R65, 0x1f ;  /* 0x0000001f00417802 */ /* 0x001fe20000000f00 */
[----:B-1----:R-:W-:Y:S01]  /*1660*/  FADD.FTZ R61, R61, R64 ;  /* 0x000000403d3d7221 */ /* 0x002fe20000010000 */
[----:B------:R-:W-:Y:S01]  /*1670*/  HFMA2.MMA R64, -RZ, RZ, 0, 1.1920928955078125e-07 ;  /* 0x00000002ff407435 */ /* 0x000fe200000001ff */
[----:B------:R-:W-:Y:S01]  /*1680*/  IMAD.MOV.U32 R62, RZ, RZ, -0x1 ;  /* 0xffffffffff3e7424 */ /* 0x000fe200078e00ff */
[----:B------:R-:W-:-:S02]  /*1690*/  MOV R67, R60 ;  /* 0x0000003c00437202 */ /* 0x000fc40000000f00 */
[----:B------:R-:W-:Y:S02]  /*16a0*/  MOV R30, 0x16c0 ;  /* 0x000016c0001e7802 */ /* 0x000fe40000000f00 */
[----:B------:R-:W-:Y:S05]  /*16b0*/  CALL.REL.NOINC `($__internal_49_$__cuda_sm70_shflsync_bfly_p) ;  /* 0x0000036000007944 */ /* 0x000fea0003c00000 */
[----:B0-----:R-:W-:Y:S01]  /*16c0*/  HFMA2.MMA R65, -RZ, RZ, 0, 1.847743988037109375e-06 ;  /* 0x0000001fff417435 */ /* 0x001fe200000001ff */
[----:B-1----:R-:W-:Y:S01]  /*16d0*/  MOV R63, R64 ;  /* 0x00000040003f7202 */ /* 0x002fe20000000f00 */
[----:B------:R-:W-:Y:S01]  /*16e0*/  IMAD.MOV.U32 R64, RZ, RZ, 0x2 ;  /* 0x00000002ff407424 */ /* 0x000fe200078e00ff */
[----:B------:R-:W-:Y:S02]  /*16f0*/  MOV R67, R61 ;  /* 0x0000003d00437202 */ /* 0x000fe40000000f00 */
[----:B------:R-:W-:Y:S02]  /*1700*/  MOV R62, 0xffffffff ;  /* 0xffffffff003e7802 */ /* 0x000fe40000000f00 */
[----:B------:R-:W-:Y:S02]  /*1710*/  MOV R30, 0x1730 ;  /* 0x00001730001e7802 */ /* 0x000fe40000000f00 */
[----:B------:R-:W-:Y:S05]  /*1720*/  CALL.REL.NOINC `($__internal_49_$__cuda_sm70_shflsync_bfly_p) ;  /* 0x000002f000007944 */ /* 0x000fea0003c00000 */
[----:B------:R-:W-:Y:S01]  /*1730*/  FADD.FTZ R60, R63, R60 ;  /* 0x0000003c3f3c7221 */ /* 0x000fe20000010000 */
[----:B0-----:R-:W-:Y:S01]  /*1740*/  MOV R62, 0xffffffff ;  /* 0xffffffff003e7802 */ /* 0x001fe20000000f00 */
[----:B-1----:R-:W-:Y:S01]  /*1750*/  FADD.FTZ R61, R61, R64 ;  /* 0x000000403d3d7221 */ /* 0x002fe20000010000 */
[----:B------:R-:W-:Y:S01]  /*1760*/  HFMA2.MMA R64, -RZ, RZ, 0, 2.384185791015625e-07 ;  /* 0x00000004ff407435 */ /* 0x000fe200000001ff */
[----:B------:R-:W-:Y:S01]  /*1770*/  IMAD.MOV.U32 R65, RZ, RZ, 0x1f ;  /* 0x0000001fff417424 */ /* 0x000fe200078e00ff */
[----:B------:R-:W-:-:S02]  /*1780*/  MOV R67, R60 ;  /* 0x0000003c00437202 */ /* 0x000fc40000000f00 */
[----:B------:R-:W-:Y:S02]  /*1790*/  MOV R30, 0x17b0 ;  /* 0x000017b0001e7802 */ /* 0x000fe40000000f00 */
[----:B------:R-:W-:Y:S05]  /*17a0*/  CALL.REL.NOINC `($__internal_49_$__cuda_sm70_shflsync_bfly_p) ;  /* 0x0000027000007944 */ /* 0x000fea0003c00000 */
[----:B-1----:R-:W-:Y:S01]  /*17b0*/  MOV R63, R64 ;  /* 0x00000040003f7202 */ /* 0x002fe20000000f00 */
[----:B------:R-:W-:Y:S01]  /*17c0*/  HFMA2.MMA R64, -RZ, RZ, 0, 2.384185791015625e-07 ;  /* 0x00000004ff407435 */ /* 0x000fe200000001ff */
[----:B0-----:R-:W-:Y:S01]  /*17d0*/  IMAD.MOV.U32 R67, RZ, RZ, R61 ;  /* 0x000000ffff437224 */ /* 0x001fe200078e003d */
[----:B------:R-:W-:Y:S02]  /*17e0*/  MOV R65, 0x1f ;  /* 0x0000001f00417802 */ /* 0x000fe40000000f00 */
[----:B------:R-:W-:Y:S02]  /*17f0*/  MOV R62, 0xffffffff ;  /* 0xffffffff003e7802 */ /* 0x000fe40000000f00 */
[----:B------:R-:W-:Y:S02]  /*1800*/  MOV R30, 0x1820 ;  /* 0x00001820001e7802 */ /* 0x000fe40000000f00 */
[----:B------:R-:W-:Y:S05]  /*1810*/  CALL.REL.NOINC `($__internal_49_$__cuda_sm70_shflsync_bfly_p) ;  /* 0x0000020000007944 */ /* 0x000fea0003c00000 */
[----:B------:R-:W-:Y:S01]  /*1820*/  FADD.FTZ R60, R63, R60 ;  /* 0x0000003c3f3c7221 */ /* 0x000fe20000010000 */
[----:B0-----:R-:W-:Y:S01]  /*1830*/  HFMA2.MMA R65, -RZ, RZ, 0, 1.847743988037109375e-06 ;  /* 0x0000001fff417435 */ /* 0x001fe200000001ff */
[----:B-1----:R-:W-:Y:S01]  /*1840*/  FADD.FTZ R61, R61, R64 ;  /* 0x000000403d3d7221 */ /* 0x002fe20000010000 */
[----:B------:R-:W-:Y:S01]  /*1850*/  MOV R62, 0xffffffff ;  /* 0xffffffff003e7802 */ /* 0x000fe20000000f00 */
[----:B------:R-:W-:Y:S01]  /*1860*/  IMAD.MOV.U32 R64, RZ, RZ, 0x8 ;  /* 0x00000008ff407424 */ /* 0x000fe200078e00ff */
[----:B------:R-:W-:-:S02]  /*1870*/  MOV R67, R60 ;  /* 0x0000003c00437202 */ /* 0x000fc40000000f00 */
[----:B------:R-:W-:Y:S02]  /*1880*/  MOV R30, 0x18a0 ;  /* 0x000018a0001e7802 */ /* 0x000fe40000000f00 */
[----:B------:R-:W-:Y:S05]  /*1890*/  CALL.REL.NOINC `($__internal_49_$__cuda_sm70_shflsync_bfly_p) ;  /* 0x0000018000007944 */ /* 0x000fea0003c00000 */
[----:B-1----:R-:W-:Y:S01]  /*18a0*/  IMAD.MOV.U32 R63, RZ, RZ, R64 ;  /* 0x000000ffff3f7224 */ /* 0x002fe200078e0040 */
[----:B------:R-:W-:Y:S01]  /*18b0*/  HFMA2.MMA R64, -RZ, RZ, 0, 4.76837158203125e-07 ;  /* 0x00000008ff407435 */ /* 0x000fe200000001ff */
[----:B0-----:R-:W-:Y:S01]  /*18c0*/  MOV R67, R61 ;  /* 0x0000003d00437202 */ /* 0x001fe20000000f00 */
[----:B------:R-:W-:Y:S01]  /*18d0*/  IMAD.MOV.U32 R62, RZ, RZ, -0x1 ;  /* 0xffffffffff3e7424 */ /* 0x000fe200078e00ff */
[----:B------:R-:W-:Y:S02]  /*18e0*/  MOV R65, 0x1f ;  /* 0x0000001f00417802 */ /* 0x000fe40000000f00 */
[----:B------:R-:W-:Y:S02]  /*18f0*/  MOV R30, 0x1910 ;  /* 0x00001910001e7802 */ /* 0x000fe40000000f00 */
[----:B------:R-:W-:Y:S05]  /*1900*/  CALL.REL.NOINC `($__internal_49_$__cuda_sm70_shflsync_bfly_p) ;  /* 0x0000011000007944 */ /* 0x000fea0003c00000 */
[----:B------:R-:W-:Y:S01]  /*1910*/  FADD.FTZ R60, R63, R60 ;  /* 0x0000003c3f3c7221 */ /* 0x000fe20000010000 */
[----:B0-----:R-:W-:Y:S01]  /*1920*/  MOV R65, 0x1f ;  /* 0x0000001f00417802 */ /* 0x001fe20000000f00 */
[----:B-1----:R-:W-:Y:S01]  /*1930*/  FADD.FTZ R61, R61, R64 ;  /* 0x000000403d3d7221 */ /* 0x002fe20000010000 */
[----:B------:R-:W-:Y:S01]  /*1940*/  HFMA2.MMA R64, -RZ, RZ, 0, 9.5367431640625e-07 ;  /* 0x00000010ff407435 */ /* 0x000fe200000001ff */
[----:B------:R-:W-:Y:S01]  /*1950*/  MOV R62, 0xffffffff ;  /* 0xffffffff003e7802 */ /* 0x000fe20000000f00 */
[----:B------:R-:W-:Y:S01]  /*1960*/  IMAD.MOV.U32 R67, RZ, RZ, R60 ;  /* 0x000000ffff437224 */ /* 0x000fe200078e003c */
[----:B------:R-:W-:-:S03]  /*1970*/  MOV R30, 0x1990 ;  /* 0x00001990001e7802 */ /* 0x000fc60000000f00 */
[----:B------:R-:W-:Y:S05]  /*1980*/  CALL.REL.NOINC `($__internal_49_$__cuda_sm70_shflsync_bfly_p) ;  /* 0x0000009000007944 */ /* 0x000fea0003c00000 */
[----:B-1----:R-:W-:Y:S01]  /*1990*/  MOV R63, R64 ;  /* 0x00000040003f7202 */ /* 0x002fe20000000f00 */
[----:B------:R-:W-:Y:S01]  /*19a0*/  HFMA2.MMA R64, -RZ, RZ, 0, 9.5367431640625e-07 ;  /* 0x00000010ff407435 */ /* 0x000fe200000001ff */
[----:B0-----:R-:W-:Y:S01]  /*19b0*/  MOV R67, R61 ;  /* 0x0000003d00437202 */ /* 0x001fe20000000f00 */
[----:B------:R-:W-:Y:S01]  /*19c0*/  IMAD.MOV.U32 R65, RZ, RZ, 0x1f ;  /* 0x0000001fff417424 */ /* 0x000fe200078e00ff */
[----:B------:R-:W-:-:S02]  /*19d0*/  MOV R62, 0xffffffff ;  /* 0xffffffff003e7802 */ /* 0x000fc40000000f00 */
[----:B------:R-:W-:Y:S02]  /*19e0*/  MOV R30, 0x1a00 ;  /* 0x00001a00001e7802 */ /* 0x000fe40000000f00 */
[----:B------:R-:W-:Y:S05]  /*19f0*/  CALL.REL.NOINC `($__internal_49_$__cuda_sm70_shflsync_bfly_p) ;  /* 0x0000002000007944 */ /* 0x000fea0003c00000 */
[----:B-1----:R-:W-:Y:S01]  /*1a00*/  MOV R30, R64 ;  /* 0x00000040001e7202 */ /* 0x002fe20000000f00 */
[----:B0-----:R-:W-:Y:S05]  /*1a10*/  BRA `(.L_x_1145) ;  /* 0xffffeff000007947 */ /* 0x001fea000383ffff */
        .weak           $__internal_49_$__cuda_sm70_shflsync_bfly_p
        .type           $__internal_49_$__cuda_sm70_shflsync_bfly_p,@function
        .size           $__internal_49_$__cuda_sm70_shflsync_bfly_p,(.L_x_4429 - $__internal_49_$__cuda_sm70_shflsync_bfly_p)
$__internal_49_$__cuda_sm70_shflsync_bfly_p:
[----:B------:R-:W-:Y:S01]  /*1a20*/  HFMA2.MMA R31, -RZ, RZ, 0, 0 ;  /* 0x00000000ff1f7435 */ /* 0x000fe200000001ff */
[----:B------:R-:W-:Y:S04]  /*1a30*/  WARPSYNC R62 ;  /* 0x0000003e00007348 */ /* 0x000fe80003800000 */
[----:B------:R0:W1:Y:S01]  /*1a40*/  SHFL.BFLY PT, R64, R67, R64, R65 ;  /* 0x0c00004043407389 */ /* 0x00006200000e0041 */
[----:B------:R-:W-:Y:S05]  /*1a50*/  RET.REL.NODEC R30 `(_ZN10layer_norm13ln_bwd_kernelINS_13Kernel_traitsIf13__nv_bfloat16S2_S2_fjLj256ELj1ELj4ELj1ELj16ENS_18Kernel_traits_baseILj256EfS2_S2_S2_fjLj128EEEEELb1ELb0ELb0ELb1EEEvNS_9BwdParamsE) ;  /* 0xffffe5a01e007950 */ /* 0x000fea0003c3ffff */
.L_x_1146:
        /* <DEDUP_REMOVED lines=10> */
.L_x_4429:


//--------------------- .text._ZN10layer_norm22ln_bwd_finalize_kernelINS_22Kernel_traits_finalizeILj256Ef13__nv_bfloat16S2_S2_fjLb0ELj1024ELj4ENS_18Kernel_traits_baseILj256EfS2_S2_S2_fjLj1024EEEEELb0ELb0EEEvNS_9BwdParamsE --------------------------
	.section	.text._ZN10layer_norm22ln_bwd_finalize_kernelINS_22Kernel_traits_finalizeILj256Ef13__nv_bfloat16S2_S2_fjLb0ELj1024ELj4ENS_18Kernel_traits_baseILj256EfS2_S2_S2_fjLj1024EEEEELb0ELb0EEEvNS_9BwdParamsE,"ax",@progbits
	.sectioninfo	@"SHI_REGISTERS=30"
	.align	128
        .global         _ZN10layer_norm22ln_bwd_finalize_kernelINS_22Kernel_traits_finalizeILj256Ef13__nv_bfloat16S2_S2_fjLb0ELj1024ELj4ENS_18Kernel_traits_baseILj256EfS2_S2_S2_fjLj1024EEEEELb0ELb0EEEvNS_9BwdParamsE
        .type           _ZN10layer_norm22ln_bwd_finalize_kernelINS_22Kernel_traits_finalizeILj256Ef13__nv_bfloat16S2_S2_fjLb0ELj1024ELj4ENS_18Kernel_traits_baseILj256EfS2_S2_S2_fjLj1024EEEEELb0ELb0EEEvNS_9BwdParamsE,@function
        .size           _ZN10layer_norm22ln_bwd_finalize_kernelINS_22Kernel_traits_finalizeILj256Ef13__nv_bfloat16S2_S2_fjLb0ELj1024ELj4ENS_18Kernel_traits_baseILj256EfS2_S2_S2_fjLj1024EEEEELb0ELb0EEEvNS_9BwdParamsE,(.L_x_4430 - _ZN10layer_norm22ln_bwd_finalize_kernelINS_22Kernel_traits_finalizeILj256Ef13__nv_bfloat16S2_S2_fjLb0ELj1024ELj4ENS_18Kernel_traits_baseILj256EfS2_S2_S2_fjLj1024EEEEELb0ELb0EEEvNS_9BwdParamsE)
        .other          _ZN10layer_norm22ln_bwd_finalize_kernelINS_22Kernel_traits_finalizeILj256Ef13__nv_bfloat16S2_S2_fjLb0ELj1024ELj4ENS_18Kernel_traits_baseILj256EfS2_S2_S2_fjLj1024EEEEELb0ELb0EEEvNS_9BwdParamsE,@"STO_CUDA_ENTRY STV_DEFAULT"
_ZN10layer_norm22ln_bwd_finalize_kernelINS_22Kernel_traits_finalizeILj256Ef13__nv_bfloat16S2_S2_fjLb0ELj1024ELj4ENS_18Kernel_traits_baseILj256EfS2_S2_S2_fjLj1024EEEEELb0ELb0EEEvNS_9BwdParamsE:
.text._ZN10layer_norm22ln_bwd_finalize_kernelINS_22Kernel_traits_finalizeILj256Ef13__nv_bfloat16S2_S2_fjLb0ELj1024ELj4ENS_18Kernel_traits_baseILj256EfS2_S2_S2_fjLj1024EEEEELb0ELb0EEEvNS_9BwdParamsE:
        /* <DEDUP_REMOVED lines=19> */
.L_x_1160:
        /* <DEDUP_REMOVED lines=28> */
.L_x_1151:
        /* <DEDUP_REMOVED lines=35> */
.L_x_1150:
[----:B------:R-:W-:Y:S05]  /*0520*/  BSYNC B1 ;  /* 0x0000000000017941 */ /* 0x000fea0003800000 */
.L_x_1149:
        /* <DEDUP_REMOVED lines=23> */
.L_x_1153:
[----:B------:R-:W-:Y:S05]  /*06a0*/  BSYNC B1 ;  /* 0x0000000000017941 */ /* 0x000fea0003800000 */
.L_x_1152:
        /* <DEDUP_REMOVED lines=11> */
.L_x_1154:
[----:B------:R-:W-:Y:S05]  /*0760*/  BSYNC B1 ;  /* 0x0000000000017941 */ /* 0x000fea0003800000 */
.L_x_1148:
[----:B------:R-:W-:Y:S05]  /*0770*/  BSYNC B0 ;  /* 0x0000000000007941 */ /* 0x000fea0003800000 */
.L_x_1147:
        /* <DEDUP_REMOVED lines=11> */
.L_x_1161:
        /* <DEDUP_REMOVED lines=18> */
.L_x_1162:
[----:B---3--:R-:W-:Y:S02]  /*0950*/  FADD.FTZ R4, R4, R9 ;  /* 0x0000000904047221 */ /* 0x008fe40000010000 */
[----:B-12---:R-:W-:-:S03]  /*0960*/  FADD.FTZ R6, R5, R6 ;  /* 0x0000000605067221 */ /* 0x006fc60000010000 */
[----:B------:R1:W-:Y:S04]  /*0970*/  @!P1 STS [R17.X4+0x2000], R4 ;  /* 0x0020000411009388 */ /* 0x0003e80000004800 */
[----:B------:R1:W-:Y:S02]  /*0980*/  @!P1 STS [R17.X4+0x2080], R6 ;  /* 0x0020800611009388 */ /* 0x0003e40000004800 */
.L_x_1155:
[----:B0-----:R-:W-:Y:S01]  /*0990*/  SHF.L.U32 R2, R19, 0x1, RZ ;  /* 0x0000000113027819 */ /* 0x001fe200000006ff */
[----:B------:R-:W-:Y:S01]  /*09a0*/  WARPSYNC 0xffffffff ;  /* 0xffffffff00007948 */ /* 0x000fe20003800000 */
[----:B------:R-:W-:Y:S02]  /*09b0*/  BAR.SYNC.DEFER_BLOCKING 0x0 ;  /* 0x0000000000007b1d */ /* 0x000fe40000010000 */
[----:B------:R-:W-:-:S04]  /*09c0*/  ISETP.GE.U32.OR P1, PT, R2, c[0x0][0x168], P0 ;  /* 0x00005a0002007a0c */ /* 0x000fc80000726470 */
[----:B------:R-:W-:Y:S09]  /*09d0*/  BSSY B0, `(.L_x_1158) ;  /* 0x000000b000007945 */ /* 0x000ff20003800000 */
[----:B------:R-:W-:Y:S05]  /*09e0*/  @P1 BRA `(.L_x_1159) ;  /* 0x0000009000001947 */ /* 0x000fea0003800000 */
[----:B------:R-:W-:Y:S01]  /*09f0*/  IMAD.SHL.U32 R2, R0, 0x8, RZ ;  /* 0x0000000800027824 */ /* 0x000fe200078e00ff */
[----:B-1----:R-:W-:-:S04]  /*0a00*/  HFMA2.MMA R4, -RZ, RZ, 0, 4.76837158203125e-07 ;  /* 0x00000008ff047435 */ /* 0x002fc800000001ff */
[----:B------:R-:W-:-:S05]  /*0a10*/  LOP3.LUT R6, R2, 0xf8, RZ, 0xc0, !PT ;  /* 0x000000f802067812 */ /* 0x000fca00078ec0ff */
[----:B------:R-:W0:Y:S01]  /*0a20*/  LDS.64 R8, [R6+0x2000] ;  /* 0x0020000006087984 */ /* 0x000e220000000a00 */
[----:B------:R-:W-:-:S03]  /*0a30*/  IMAD.WIDE.U32 R2, R19, R4, c[0x0][0x268] ;  /* 0x00009a0013027625 */ /* 0x000fc600078e0004 */
[----:B------:R-:W1:Y:S01]  /*0a40*/  LDS.64 R10, [R6+0x2080] ;  /* 0x00208000060a7984 */ /* 0x000e620000000a00 */
[----:B------:R-:W-:-:S03]  /*0a50*/  IMAD.WIDE.U32 R4, R19, R4, c[0x0][0x260] ;  /* 0x0000980013047625 */ /* 0x000fc600078e0004 */
[----:B0-----:R0:W-:Y:S04]  /*0a60*/  STG.E.64 [R2.64], R8 ;  /* 0x0000000802007986 */ /* 0x0011e8000c101b04 */
[----:B-1----:R0:W-:Y:S02]  /*0a70*/  STG.E.64 [R4.64], R10 ;  /* 0x0000000a04007986 */ /* 0x0021e4000c101b04 */
.L_x_1159:
[----:B------:R-:W-:Y:S05]  /*0a80*/  BSYNC B0 ;  /* 0x0000000000007941 */ /* 0x000fea0003800000 */
.L_x_1158:
[C---:B------:R-:W-:Y:S02]  /*0a90*/  ISETP.GT.U32.AND P1, PT, R18.reuse, -0x101, PT ;  /* 0xfffffeff1200780c */ /* 0x040fe40003f24070 */
[----:B------:R-:W-:Y:S02]  /*0aa0*/  IADD3 R18, R18, 0x100, RZ ;  /* 0x0000010012127810 */ /* 0x000fe40007ffe0ff */
[----:B------:R-:W-:-:S09]  /*0ab0*/  IADD3 R19, R19, 0x80, RZ ;  /* 0x0000008013137810 */ /* 0x000fd20007ffe0ff */
[----:B01----:R-:W-:Y:S05]  /*0ac0*/  @P1 BRA `(.L_x_1160) ;  /* 0xfffff66000001947 */ /* 0x003fea000383ffff */
[----:B------:R-:W-:Y:S05]  /*0ad0*/  EXIT ;  /* 0x000000000000794d */ /* 0x000fea0003800000 */
.L_x_1156:
[----:B--2---:R-:W-:Y:S01]  /*0ae0*/  IMAD.MOV.U32 R9, RZ, RZ, R5 ;  /* 0x000000ffff097224 */ /* 0x004fe200078e0005 */
[----:B------:R-:W-:Y:S01]  /*0af0*/  MOV R8, 0x1 ;  /* 0x0000000100087802 */ /* 0x000fe20000000f00 */
[----:B------:R-:W-:Y:S01]  /*0b00*/  IMAD.MOV.U32 R7, RZ, RZ, 0x1f ;  /* 0x0000001fff077424 */ /* 0x000fe200078e00ff */
[----:B------:R-:W-:Y:S02]  /*0b10*/  MOV R10, 0xffffffff ;  /* 0xffffffff000a7802 */ /* 0x000fe40000000f00 */
[----:B------:R-:W-:Y:S02]  /*0b20*/  MOV R2, 0xb40 ;  /* 0x00000b4000027802 */ /* 0x000fe40000000f00 */
[----:B01----:R-:W-:Y:S05]  /*0b30*/  CALL.REL.NOINC `($__internal_50_$__cuda_sm70_shflsync_bfly_p) ;  /* 0x000003b000007944 */ /* 0x003fea0003c00000 */
[----:B-1----:R-:W-:Y:S01]  /*0b40*/  IMAD.MOV.U32 R2, RZ, RZ, R7 ;  /* 0x000000ffff027224 */ /* 0x002fe200078e0007 */
[----:B0-----:R-:W-:Y:S05]  /*0b50*/  BRA `(.L_x_1161) ;  /* 0xfffffcd000007947 */ /* 0x001fea000383ffff */
.L_x_1157:
[----:B------:R-:W-:Y:S01]  /*0b60*/  HFMA2.MMA R8, -RZ, RZ, 0, 1.1920928955078125e-07 ;  /* 0x00000002ff087435 */ /* 0x000fe200000001ff */
[----:B------:R-:W-:Y:S01]  /*0b70*/  MOV R7, 0x1f ;  /* 0x0000001f00077802 */ /* 0x000fe20000000f00 */
[----:B------:R-:W-:Y:S01]  /*0b80*/  IMAD.MOV.U32 R10, RZ, RZ, -0x1 ;  /* 0xffffffffff0a7424 */ /* 0x000fe200078e00ff */
[----:B------:R-:W-:-:S03]  /*0b90*/  MOV R2, 0xbb0 ;  /* 0x00000bb000027802 */ /* 0x000fc60000000f00 */
[----:B012---:R-:W-:Y:S05]  /*0ba0*/  CALL.REL.NOINC `($__internal_50_$__cuda_sm70_shflsync_bfly_p) ;  /* 0x0000034000007944 */ /* 0x007fea0003c00000 */
[----:B0-----:R-:W-:Y:S01]  /*0bb0*/  HFMA2.MMA R8, -RZ, RZ, 0, 2.384185791015625e-07 ;  /* 0x00000004ff087435 */ /* 0x001fe200000001ff */
[----:B-1----:R-:W-:Y:S01]  /*0bc0*/  FADD.FTZ R9, R9, R7 ;  /* 0x0000000709097221 */ /* 0x002fe20000010000 */
[----:B------:R-:W-:Y:S01]  /*0bd0*/  MOV R7, 0x1f ;  /* 0x0000001f00077802 */ /* 0x000fe20000000f00 */
[----:B------:R-:W-:Y:S01]  /*0be0*/  IMAD.MOV.U32 R10, RZ, RZ, -0x1 ;  /* 0xffffffffff0a7424 */ /* 0x000fe200078e00ff */
[----:B------:R-:W-:-:S02]  /*0bf0*/  MOV R2, 0xc10 ;  /* 0x00000c1000027802 */ /* 0x000fc40000000f00 */
[----:B------:R-:W-:Y:S05]  /*0c00*/  CALL.REL.NOINC `($__internal_50_$__cuda_sm70_shflsync_bfly_p) ;  /* 0x000002e000007944 */ /* 0x000fea0003c00000 */
[----:B0-----:R-:W-:Y:S01]  /*0c10*/  HFMA2.MMA R8, -RZ, RZ, 0, 4.76837158203125e-07 ;  /* 0x00000008ff087435 */ /* 0x001fe200000001ff */
[----:B-1----:R-:W-:Y:S01]  /*0c20*/  FADD.FTZ R9, R9, R7 ;  /* 0x0000000709097221 */ /* 0x002fe20000010000 */
[----:B------:R-:W-:Y:S01]  /*0c30*/  MOV R7, 0x1f ;  /* 0x0000001f00077802 */ /* 0x000fe20000000f00 */
[----:B------:R-:W-:Y:S01]  /*0c40*/  IMAD.MOV.U32 R10, RZ, RZ, -0x1 ;  /* 0xffffffffff0a7424 */ /* 0x000fe200078e00ff */
[----:B------:R-:W-:-:S02]  /*0c50*/  MOV R2, 0xc70 ;  /* 0x00000c7000027802 */ /* 0x000fc40000000f00 */
[----:B------:R-:W-:Y:S05]  /*0c60*/  CALL.REL.NOINC `($__internal_50_$__cuda_sm70_shflsync_bfly_p) ;  /* 0x0000028000007944 */ /* 0x000fea0003c00000 */
[----:B-1----:R-:W-:Y:S01]  /*0c70*/  FADD.FTZ R6, R9, R7 ;  /* 0x0000000709067221 */ /* 0x002fe20000010000 */
[----:B0-----:R-:W-:Y:S01]  /*0c80*/  HFMA2.MMA R8, -RZ, RZ, 0, 9.5367431640625e-07 ;  /* 0x00000010ff087435 */ /* 0x001fe200000001ff */
[----:B------:R-:W-:Y:S01]  /*0c90*/  MOV R7, 0x1f ;  /* 0x0000001f00077802 */ /* 0x000fe20000000f00 */
[----:B------:R-:W-:Y:S01]  /*0ca0*/  IMAD.MOV.U32 R10, RZ, RZ, -0x1 ;  /* 0xffffffffff0a7424 */ /* 0x000fe200078e00ff */
[----:B------:R-:W-:-:S02]  /*0cb0*/  MOV R2, 0xce0 ;  /* 0x00000ce000027802 */ /* 0x000fc40000000f00 */
[----:B------:R-:W-:Y:S02]  /*0cc0*/  MOV R9, R6 ;  /* 0x0000000600097202 */ /* 0x000fe40000000f00 */
[----:B------:R-:W-:Y:S05]  /*0cd0*/  CALL.REL.NOINC `($__internal_50_$__cuda_sm70_shflsync_bfly_p) ;  /* 0x0000021000007944 */ /* 0x000fea0003c00000 */
[----:B0-----:R-:W-:Y:S01]  /*0ce0*/  HFMA2.MMA R8, -RZ, RZ, 0, 5.9604644775390625e-08 ;  /* 0x00000001ff087435 */ /* 0x001fe200000001ff */
[----:B-1----:R-:W-:Y:S01]  /*0cf0*/  MOV R5, R7 ;  /* 0x0000000700057202 */ /* 0x002fe20000000f00 */
[----:B------:R-:W-:Y:S01]  /*0d00*/  IMAD.MOV.U32 R9, RZ, RZ, R4 ;  /* 0x000000ffff097224 */ /* 0x000fe200078e0004 */
[----:B------:R-:W-:Y:S01]  /*0d10*/  MOV R7, 0x1f ;  /* 0x0000001f00077802 */ /* 0x000fe20000000f00 */
[----:B------:R-:W-:Y:S01]  /*0d20*/  IMAD.MOV.U32 R10, RZ, RZ, -0x1 ;  /* 0xffffffffff0a7424 */ /* 0x000fe200078e00ff */
[----:B------:R-:W-:Y:S02]  /*0d30*/  MOV R2, 0xd50 ;  /* 0x00000d5000027802 */ /* 0x000fe40000000f00 */
[----:B------:R-:W-:Y:S05]  /*0d40*/  CALL.REL.NOINC `($__internal_50_$__cuda_sm70_shflsync_bfly_p) ;  /* 0x000001a000007944 */ /* 0x000fea0003c00000 */
[----:B0-----:R-:W-:Y:S01]  /*0d50*/  HFMA2.MMA R8, -RZ, RZ, 0, 1.1920928955078125e-07 ;  /* 0x00000002ff087435 */ /* 0x001fe200000001ff */
[----:B-1----:R-:W-:Y:S01]  /*0d60*/  FADD.FTZ R9, R4, R7 ;  /* 0x0000000704097221 */ /* 0x002fe20000010000 */
[----:B------:R-:W-:Y:S01]  /*0d70*/  MOV R7, 0x1f ;  /* 0x0000001f00077802 */ /* 0x000fe20000000f00 */
[----:B------:R-:W-:Y:S01]  /*0d80*/  IMAD.MOV.U32 R10, RZ, RZ, -0x1 ;  /* 0xffffffffff0a7424 */ /* 0x000fe200078e00ff */
[----:B------:R-:W-:Y:S02]  /*0d90*/  MOV R2, 0xdb0 ;  /* 0x00000db000027802 */ /* 0x000fe40000000f00 */
[----:B------:R-:W-:Y:S05]  /*0da0*/  CALL.REL.NOINC `($__internal_50_$__cuda_sm70_shflsync_bfly_p) ;  /* 0x0000014000007944 */ /* 0x000fea0003c00000 */
        /* <DEDUP_REMOVED lines=12> */
[----:B0-----:R-:W-:Y:S01]  /*0e70*/  HFMA2.MMA R8, -RZ, RZ, 0, 9.5367431640625e-07 ;  /* 0x00000010ff087435 */ /* 0x001fe200000001ff */
[----:B-1----:R-:W-:Y:S01]  /*0e80*/  FADD.FTZ R9, R9, R7 ;  /* 0x0000000709097221 */ /* 0x002fe20000010000 */
[----:B------:R-:W-:Y:S01]  /*0e90*/  MOV R7, 0x1f ;  /* 0x0000001f00077802 */ /* 0x000fe20000000f00 */
[----:B------:R-:W-:Y:S01]  /*0ea0*/  IMAD.MOV.U32 R10, RZ, RZ, -0x1 ;  /* 0xffffffffff0a7424 */ /* 0x000fe200078e00ff */
[----:B------:R-:W-:-:S02]  /*0eb0*/  MOV R2, 0xed0 ;  /* 0x00000ed000027802 */ /* 0x000fc40000000f00 */
[----:B------:R-:W-:Y:S05]  /*0ec0*/  CALL.REL.NOINC `($__internal_50_$__cuda_sm70_shflsync_bfly_p) ;  /* 0x0000002000007944 */ /* 0x000fea0003c00000 */
[----:B-1----:R-:W-:Y:S01]  /*0ed0*/  MOV R4, R7 ;  /* 0x0000000700047202 */ /* 0x002fe20000000f00 */
[----:B0-----:R-:W-:Y:S05]  /*0ee0*/  BRA `(.L_x_1162) ;  /* 0xfffffa6000007947 */ /* 0x001fea000383ffff */
        .weak           $__internal_50_$__cuda_sm70_shflsync_bfly_p
        .type           $__internal_50_$__cuda_sm70_shflsync_bfly_p,@function
        .size           $__internal_50_$__cuda_sm70_shflsync_bfly_p,(.L_x_4430 - $__internal_50_$__cuda_sm70_shflsync_bfly_p)
$__internal_50_$__cuda_sm70_shflsync_bfly_p:
[----:B------:R-:W-:Y:S01]  /*0ef0*/  HFMA2.MMA R3, -RZ, RZ, 0, 0 ;  /* 0x00000000ff037435 */ /* 0x000fe200000001ff */
[----:B------:R-:W-:Y:S04]  /*0f00*/  WARPSYNC R10 ;  /* 0x0000000a00007348 */ /* 0x000fe80003800000 */
[----:B------:R0:W1:Y:S01]  /*0f10*/  SHFL.BFLY PT, R7, R9, R8, R7 ;  /* 0x0c00000809077389 */ /* 0x00006200000e0007 */
[----:B------:R-:W-:Y:S05]  /*0f20*/  RET.REL.NODEC R2 `(_ZN10layer_norm22ln_bwd_finalize_kernelINS_22Kernel_traits_finalizeILj256Ef13__nv_bfloat16S2_S2_fjLb0ELj1024ELj4ENS_18Kernel_traits_baseILj256EfS2_S2_S2_fjLj1024EEEEELb0ELb0EEEvNS_9BwdParamsE) ;  /* 0xfffff0d002007950 */ /* 0x000fea0003c3ffff */
.L_x_1163:
        /* <DEDUP_REMOVED lines=13> */
.L_x_4430:


//--------------------- .text._ZN10layer_norm13ln_bwd_kernelINS_13Kernel_traitsIf13__nv_bfloat16S2_S2_fjLj256ELj1ELj4ELj1ELj16ENS_18Kernel_traits_baseILj256EfS2_S2_S2_fjLj128EEEEELb1ELb0ELb1ELb0EEEvNS_9BwdParamsE --------------------------
	.section	.text._ZN10layer_norm13ln_bwd_kernelINS_13Kernel_traitsIf13__nv_bfloat16S2_S2_fjLj256ELj1ELj4ELj1ELj16ENS_18Kernel_traits_baseILj256EfS2_S2_S2_fjLj128EEEEELb1ELb0ELb1ELb0EEEvNS_9BwdParamsE,"ax",@progbits
	.sectioninfo	@"SHI_REGISTERS=80"
	.align	128
        .global         _ZN10layer_norm13ln_bwd_kernelINS_13Kernel_traitsIf13__nv_bfloat16S2_S2_fjLj256ELj1ELj4ELj1ELj16ENS_18Kernel_traits_baseILj256EfS2_S2_S2_fjLj128EEEEELb1ELb0ELb1ELb0EEEvNS_9BwdParamsE
        .type           _ZN10layer_norm13ln_bwd_kernelINS_13Kernel_traitsIf13__nv_bfloat16S2_S2_fjLj256ELj1ELj4ELj1ELj16ENS_18Kernel_traits_baseILj256EfS2_S2_S2_fjLj128EEEEELb1ELb0ELb1ELb0EEEvNS_9BwdParamsE,@function
        .size           _ZN10layer_norm13ln_bwd_kernelINS_13Kernel_traitsIf13__nv_bfloat16S2_S2_fjLj256ELj1ELj4ELj1ELj16ENS_18Kernel_traits_baseILj256EfS2_S2_S2_fjLj128EEEEELb1ELb0ELb1ELb0EEEvNS_9BwdParamsE,(.L_x_4431 - _ZN10layer_norm13ln_bwd_kernelINS_13Kernel_traitsIf13__nv_bfloat16S2_S2_fjLj256ELj1ELj4ELj1ELj16ENS_18Kernel_traits_baseILj256EfS2_S2_S2_fjLj128EEEEELb1ELb0ELb1ELb0EEEvNS_9BwdParamsE)
        .other          _ZN10layer_norm13ln_bwd_kernelINS_13Kernel_traitsIf13__nv_bfloat16S2_S2_fjLj256ELj1ELj4ELj1ELj16ENS_18Kernel_traits_baseILj256EfS2_S2_S2_fjLj128EEEEELb1ELb0ELb1ELb0EEEvNS_9BwdParamsE,@"STO_CUDA_ENTRY STV_DEFAULT"
_ZN10layer_norm13ln_bwd_kernelINS_13Kernel_traitsIf13__nv_bfloat16S2_S2_fjLj256ELj1ELj4ELj1ELj16ENS_18Kernel_traits_baseILj256EfS2_S2_S2_fjLj128EEEEELb1ELb0ELb1ELb0EEEvNS_9BwdParamsE:
.text._ZN10layer_norm13ln_bwd_kernelINS_13Kernel_traitsIf13__nv_bfloat16S2_S2_fjLj256ELj1ELj4ELj1ELj16ENS_18Kernel_traits_baseILj256EfS2_S2_S2_fjLj128EEEEELb1ELb0ELb1ELb0EEEvNS_9BwdParamsE:
[----:B------:R-:W-:Y:S02]  /*0000*/  IMAD.MOV.U32 R1, RZ, RZ, c[0x0][0x28] ;  /* 0x00000a00ff017624 */ /* 0x000fe400078e00ff */
        /* <DEDUP_REMOVED lines=27> */
[----:B------:R-:W-:-:S07]  /*01c0*/  IMAD.MOV.U32 R29, RZ, RZ, RZ ;  /* 0x000000ffff1d7224 */ /* 0x000fce00078e00ff */
.L_x_1196:
[----:B------:R-:W-:-:S10]  /*01d0*/  HFMA2.MMA R74, -RZ, RZ, 0, 2.384185791015625e-07 ;  /* 0x00000004ff4a7435 */ /* 0x000fd400000001ff */
[----:B------:R-:W-:-:S06]  /*01e0*/  IMAD.WIDE R76, R59, R74, c[0x0][0x1d8] ;  /* 0x000076003b4c7625 */ /* 0x000fcc00078e024a */
[----:B------:R-:W2:Y:S01]  /*01f0*/  LDG.E R76, [R76.64] ;  /* 0x000000044c4c7981 */ /* 0x000ea2000c1e1900 */
[----:B------:R-:W-:-:S04]  /*0200*/  IMAD.WIDE R54, R59, R74, c[0x0][0x1a8] ;  /* 0x00006a003b367625 */ /* 0x000fc800078e024a */
[CC--:B------:R-:W-:Y:S02]  /*0210*/  IMAD.WIDE R70, R59.reuse, R74.reuse, c[0x0][0x1d0] ;  /* 0x000074003b467625 */ /* 0x0c0fe400078e024a */
[----:B-----5:R1:W5:Y:S04]  /*0220*/  LDG.E R55, [R54.64] ;  /* 0x0000000436377981 */ /* 0x020368000c1e1900 */
[----:B-1----:R1:W5:Y:S01]  /*0230*/  LDG.E R54, [R70.64] ;  /* 0x0000000446367981 */ /* 0x002362000c1e1900 */
[C---:B------:R-:W-:Y:S01]  /*0240*/  IMAD R52, R59.reuse, c[0x0][0x168], RZ ;  /* 0x00005a003b347a24 */ /* 0x040fe200078e02ff */
[----:B------:R-:W-:Y:S01]  /*0250*/  BSSY B0, `(.L_x_1165) ;  /* 0x0000091000007945 */ /* 0x000fe20003800000 */
[----:B------:R-:W-:-:S03]  /*0260*/  IMAD.WIDE R74, R59, R74, c[0x0][0x1a0] ;  /* 0x000068003b4a7625 */ /* 0x000fc600078e024a */
[----:B------:R-:W-:-:S04]  /*0270*/  SHF.R.S32.HI R57, RZ, 0x1f, R52 ;  /* 0x0000001fff397819 */ /* 0x000fc80000011434 */
[----:B------:R-:W-:-:S04]  /*0280*/  LEA.HI R57, R57, R52, RZ, 0x3 ;  /* 0x0000003439397211 */ /* 0x000fc800078f18ff */
[----:B------:R-:W-:Y:S01]  /*0290*/  LEA.HI.SX32 R52, R57, R60, 0x1d ;  /* 0x0000003c39347211 */ /* 0x000fe200078feaff */
[----:B------:R-:W-:-:S04]  /*02a0*/  IMAD.MOV.U32 R57, RZ, RZ, 0x10 ;  /* 0x00000010ff397424 */ /* 0x000fc800078e00ff */
        /* <DEDUP_REMOVED lines=13> */
[----:B------:R-:W-:Y:S02]  /*0380*/  ISETP.NE.U32.AND P0, PT, RZ, c[0x0][0x218], PT ;  /* 0x00008600ff007a0c */ /* 0x000fe40003f05070 */
[----:B------:R-:W-:Y:S02]  /*0390*/  MOV R57, 0x8 ;  /* 0x0000000800397802 */ /* 0x000fe40000000f00 */
[----:B------:R-:W-:-:S03]  /*03a0*/  ISETP.NE.AND.EX P0, PT, RZ, c[0x0][0x21c], PT, P0 ;  /* 0x00008700ff007a0c */ /* 0x000fc60003f05300 */
        /* <DEDUP_REMOVED lines=13> */
.L_x_1166:
[----:B-1---5:R-:W-:Y:S02]  /*0480*/  ISETP.GE.AND P0, PT, R54, 0x1, PT ;  /* 0x000000013600780c */ /* 0x022fe40003f06270 */
[----:B------:R-:W-:-:S11]  /*0490*/  MOV R70, RZ ;  /* 0x000000ff00467202 */ /* 0x000fd60000000f00 */
[----:B------:R-:W-:-:S05]  /*04a0*/  @P0 IADD3 R56, R54, -0x1, RZ ;  /* 0xffffffff36380810 */ /* 0x000fca0007ffe0ff */
[----:B------:R-:W-:-:S05]  /*04b0*/  @P0 IMAD R56, R56, c[0x0][0x168], RZ ;  /* 0x00005a0038380a24 */ /* 0x000fca00078e02ff */
[----:B------:R-:W-:-:S04]  /*04c0*/  @P0 SHF.R.S32.HI R61, RZ, 0x1f, R56 ;  /* 0x0000001fff3d0819 */ /* 0x000fc80000011438 */
[----:B------:R-:W-:Y:S02]  /*04d0*/  @P0 LEA.HI R61, R61, R56, RZ, 0x3 ;  /* 0x000000383d3d0211 */ /* 0x000fe400078f18ff */
[----:B------:R-:W-:Y:S02]  /*04e0*/  MOV R56, RZ ;  /* 0x000000ff00387202 */ /* 0x000fe40000000f00 */
[----:B------:R-:W-:Y:S01]  /*04f0*/  @P0 LEA.HI.SX32 R56, R61, R60, 0x1d ;  /* 0x0000003c3d380211 */ /* 0x000fe200078feaff */
[----:B------:R-:W-:Y:S01]  /*0500*/  IMAD.MOV.U32 R61, RZ, RZ, RZ ;  /* 0x000000ffff3d7224 */ /* 0x000fe200078e00ff */
[----:B------:R-:W-:Y:S05]  /*0510*/  @!P1 BRA `(.L_x_1167) ;  /* 0x0000064000009947 */ /* 0x000fea0003800000 */
[----:B------:R-:W-:Y:S01]  /*0520*/  IADD3 R76, R76, -0x1, RZ ;  /* 0xffffffff4c4c7810 */ /* 0x000fe20007ffe0ff */
[----:B------:R-:W-:Y:S01]  /*0530*/  IMAD.WIDE.U32 R4, R52, R57, c[0x0][0x188] ;  /* 0x0000620034047625 */ /* 0x000fe200078e0039 */
[----:B------:R-:W2:Y:S03]  /*0540*/  LDG.E R74, [R74.64] ;  /* 0x000000044a4a7981 */ /* 0x000ea6000c1e1900 */
[----:B------:R-:W-:-:S02]  /*0550*/  IMAD R76, R76, c[0x0][0x168], RZ ;  /* 0x00005a004c4c7a24 */ /* 0x000fc400078e02ff */
[----:B------:R-:W3:Y:S03]  /*0560*/  LDG.E.128 R4, [R4.64] ;  /* 0x0000000404047981 */ /* 0x000ee6000c1e1d00 */
[----:B------:R-:W-:-:S04]  /*0570*/  SHF.R.S32.HI R3, RZ, 0x1f, R76 ;  /* 0x0000001fff037819 */ /* 0x000fc8000001144c */
[----:B------:R-:W-:-:S04]  /*0580*/  LEA.HI R3, R3, R76, RZ, 0x3 ;  /* 0x0000004c03037211 */ /* 0x000fc800078f18ff */
[----:B------:R-:W-:-:S05]  /*0590*/  LEA.HI.SX32 R8, R3, R60, 0x1d ;  /* 0x0000003c03087211 */ /* 0x000fca00078feaff */
[----:B------:R-:W-:-:S04]  /*05a0*/  IMAD.WIDE.U32 R8, R8, R57, c[0x0][0x208] ;  /* 0x0000820008087625 */ /* 0x000fc800078e0039 */
[----:B------:R-:W-:Y:S02]  /*05b0*/  IMAD.MOV.U32 R57, RZ, RZ, 0x8 ;  /* 0x00000008ff397424 */ /* 0x000fe400078e00ff */
[----:B------:R-:W4:Y:S02]  /*05c0*/  LDG.E.128 R8, [R8.64] ;  /* 0x0000000408087981 */ /* 0x000f24000c1e1d00 */
[----:B------:R-:W-:-:S05]  /*05d0*/  IMAD.WIDE.U32 R56, R56, R57, c[0x0][0x190] ;  /* 0x0000640038387625 */ /* 0x000fca00078e0039 */
[----:B------:R1:W4:Y:S01]  /*05e0*/  LDG.E.64 R62, [R56.64] ;  /* 0x00000004383e7981 */ /* 0x000322000c1e1b00 */
[----:B------:R-:W-:-:S04]  /*05f0*/  ISETP.NE.U32.AND P0, PT, RZ, c[0x0][0x218], PT ;  /* 0x00008600ff007a0c */ /* 0x000fc80003f05070 */
[----:B------:R-:W-:-:S13]  /*0600*/  ISETP.NE.AND.EX P0, PT, RZ, c[0x0][0x21c], PT, P0 ;  /* 0x00008700ff007a0c */ /* 0x000fda0003f05300 */
[----:B------:R0:W5:Y:S02]  /*0610*/  @P0 LDG.E.128 R12, [R72.64] ;  /* 0x00000004480c0981 */ /* 0x000164000c1e1d00 */
[----:B0-----:R-:W-:-:S04]  /*0620*/  ISETP.NE.AND P0, PT, R58, RZ, PT ;  /* 0x000000ff3a00720c */ /* 0x001fc80003f05270 */
[----:B--2---:R-:W-:Y:S02]  /*0630*/  FSEL R76, R74, RZ, !P0 ;  /* 0x000000ff4a4c7208 */ /* 0x004fe40004000000 */
[--C-:B---3--:R-:W-:Y:S02]  /*0640*/  PRMT R51, RZ, 0x5410, R5.reuse ;  /* 0x00005410ff337816 */ /* 0x108fe40000000005 */
[--C-:B------:R-:W-:Y:S02]  /*0650*/  PRMT R3, RZ, 0x5410, R4.reuse ;  /* 0x00005410ff037816 */ /* 0x100fe40000000004 */
[----:B------:R-:W-:Y:S02]  /*0660*/  PRMT R49, RZ, 0x7610, R4 ;  /* 0x00007610ff317816 */ /* 0x000fe40000000004 */
[----:B------:R-:W-:Y:S02]  /*0670*/  PRMT R5, RZ, 0x7610, R5 ;  /* 0x00007610ff057816 */ /* 0x000fe40000000005 */
[----:B------:R-:W-:-:S02]  /*0680*/  PRMT R53, RZ, 0x5410, R6 ;  /* 0x00005410ff357816 */ /* 0x000fc40000000006 */
[----:B-1----:R-:W-:Y:S02]  /*0690*/  PRMT R57, RZ, 0x7610, R6 ;  /* 0x00007610ff397816 */ /* 0x002fe40000000006 */
[--C-:B------:R-:W-:Y:S02]  /*06a0*/  PRMT R61, RZ, 0x5410, R7.reuse ;  /* 0x00005410ff3d7816 */ /* 0x100fe40000000007 */
[----:B------:R-:W-:Y:S01]  /*06b0*/  PRMT R7, RZ, 0x7610, R7 ;  /* 0x00007610ff077816 */ /* 0x000fe20000000007 */
[C---:B------:R-:W-:Y:S02]  /*06c0*/  FADD.FTZ R48, -R76.reuse, R3 ;  /* 0x000000034c307221 */ /* 0x040fe40000010100 */
[C---:B------:R-:W-:Y:S02]  /*06d0*/  FADD.FTZ R50, -R76.reuse, R49 ;  /* 0x000000314c327221 */ /* 0x040fe40000010100 */
[C---:B------:R-:W-:Y:S02]  /*06e0*/  FADD.FTZ R66, -R76.reuse, R51 ;  /* 0x000000334c427221 */ /* 0x040fe40000010100 */
        /* <DEDUP_REMOVED lines=8> */
[C---:B------:R-:W-:Y:S01]  /*0770*/  SHF.R.U64 R8, R62.reuse, 0x18, R63 ;  /* 0x000000183e087819 */ /* 0x040fe2000000123f */
[C---:B------:R-:W-:Y:S01]  /*0780*/  FMUL.FTZ R50, R55.reuse, R50 ;  /* 0x0000003237327220 */ /* 0x040fe20000410000 */
[--C-:B------:R-:W-:Y:S01]  /*0790*/  PRMT R5, RZ, 0x5410, R9.reuse ;  /* 0x00005410ff057816 */ /* 0x100fe20000000009 */
[C---:B------:R-:W-:Y:S01]  /*07a0*/  FMUL.FTZ R51, R55.reuse, R66 ;  /* 0x0000004237337220 */ /* 0x040fe20000410000 */
[----:B------:R-:W-:Y:S01]  /*07b0*/  PRMT R4, RZ, 0x7610, R9 ;  /* 0x00007610ff047816 */ /* 0x000fe20000000009 */
[----:B------:R-:W-:Y:S01]  /*07c0*/  FMUL.FTZ R48, R55, R68 ;  /* 0x0000004437307220 */ /* 0x000fe20000410000 */
[----:B------:R-:W-:Y:S01]  /*07d0*/  SHF.R.U64 R61, R62, 0x8, R63 ;  /* 0x000000083e3d7819 */ /* 0x000fe2000000123f */
[----:B------:R-:W-:Y:S01]  /*07e0*/  FFMA.FTZ R16, R53, R7, R16 ;  /* 0x0000000735107223 */ /* 0x000fe20000010010 */
[----:B------:R-:W-:Y:S01]  /*07f0*/  PRMT R66, R8, 0x7610, R66 ;  /* 0x0000761008427816 */ /* 0x000fe20000000042 */
[----:B------:R-:W-:-:S02]  /*0800*/  FADD.FTZ R28, R28, R7 ;  /* 0x000000071c1c7221 */ /* 0x000fc40000010000 */
[----:B------:R-:W-:Y:S02]  /*0810*/  FMUL.FTZ R8, R36, R7 ;  /* 0x0000000724087220 */ /* 0x000fe40000410000 */
[-C--:B------:R-:W-:Y:S02]  /*0820*/  FFMA.FTZ R17, R50, R6.reuse, R17 ;  /* 0x0000000632117223 */ /* 0x080fe40000010011 */
[----:B------:R-:W-:Y:S02]  /*0830*/  FADD.FTZ R29, R29, R6 ;  /* 0x000000061d1d7221 */ /* 0x000fe40000010000 */
[----:B------:R-:W-:Y:S01]  /*0840*/  FMUL.FTZ R7, R37, R6 ;  /* 0x0000000625077220 */ /* 0x000fe20000410000 */
[----:B------:R-:W-:Y:S01]  /*0850*/  PRMT R68, R61, 0x7610, R68 ;  /* 0x000076103d447816 */ /* 0x000fe20000000044 */
[----:B------:R-:W-:Y:S02]  /*0860*/  FFMA.FTZ R18, R51, R5, R18 ;  /* 0x0000000533127223 */ /* 0x000fe40000010012 */
[----:B------:R-:W-:-:S02]  /*0870*/  FADD.FTZ R30, R30, R5 ;  /* 0x000000051e1e7221 */ /* 0x000fc40000010000 */
[----:B------:R-:W-:Y:S02]  /*0880*/  FMUL.FTZ R6, R38, R5 ;  /* 0x0000000526067220 */ /* 0x000fe40000410000 */
[-C--:B------:R-:W-:Y:S02]  /*0890*/  FFMA.FTZ R19, R48, R4.reuse, R19 ;  /* 0x0000000430137223 */ /* 0x080fe40000010013 */
[----:B------:R-:W-:Y:S02]  /*08a0*/  FADD.FTZ R31, R31, R4 ;  /* 0x000000041f1f7221 */ /* 0x000fe40000010000 */
[----:B------:R-:W-:Y:S02]  /*08b0*/  FMUL.FTZ R5, R39, R4 ;  /* 0x0000000427057220 */ /* 0x000fe40000410000 */
[----:B------:R-:W-:Y:S02]  /*08c0*/  FADD.FTZ R4, RZ, R8 ;  /* 0x00000008ff047221 */ /* 0x000fe40000010000 */
[----:B------:R-:W-:Y:S01]  /*08d0*/  FFMA.FTZ R61, R53, R8, RZ ;  /* 0x00000008353d7223 */ /* 0x000fe200000100ff */
[----:B------:R-:W-:-:S02]  /*08e0*/  SHF.R.U64 R67, R62, 0x10, R63 ;  /* 0x000000103e437819 */ /* 0x000fc4000000123f */
[----:B------:R-:W-:Y:S01]  /*08f0*/  SHF.R.U32.HI R65, RZ, 0x8, R63 ;  /* 0x00000008ff417819 */ /* 0x000fe2000001163f */
[----:B------:R-:W-:Y:S01]  /*0900*/  FFMA.FTZ R61, R50, R7, R61 ;  /* 0x00000007323d7223 */ /* 0x000fe2000001003d */
[--C-:B------:R-:W-:Y:S02]  /*0910*/  SHF.R.U32.HI R64, RZ, 0x10, R63.reuse ;  /* 0x00000010ff407819 */ /* 0x100fe4000001163f */
[----:B------:R-:W-:Y:S02]  /*0920*/  SHF.R.U32.HI R56, RZ, 0x18, R63 ;  /* 0x00000018ff387819 */ /* 0x000fe4000001163f */
[----:B------:R-:W-:Y:S01]  /*0930*/  PRMT R69, R63, 0x7610, R69 ;  /* 0x000076103f457816 */ /* 0x000fe20000000045 */
[----:B------:R-:W-:Y:S01]  /*0940*/  FADD.FTZ R63, R4, R7 ;  /* 0x00000007043f7221 */ /* 0x000fe20000010000 */
[----:B------:R-:W-:Y:S01]  /*0950*/  PRMT R3, RZ, 0x5410, R10 ;  /* 0x00005410ff037816 */ /* 0x000fe2000000000a */
[----:B------:R-:W-:Y:S02]  /*0960*/  FMUL.FTZ R49, R55, R70 ;  /* 0x0000004637317220 */ /* 0x000fe40000410000 */
[----:B------:R-:W-:-:S02]  /*0970*/  FADD.FTZ R70, R63, R6 ;  /* 0x000000063f467221 */ /* 0x000fc40000010000 */
[----:B------:R-:W-:Y:S01]  /*0980*/  FFMA.FTZ R61, R51, R6, R61 ;  /* 0x00000006333d7223 */ /* 0x000fe2000001003d */
[----:B------:R-:W-:Y:S01]  /*0990*/  PRMT R2, RZ, 0x7610, R10 ;  /* 0x00007610ff027816 */ /* 0x000fe2000000000a */
[----:B------:R-:W-:Y:S02]  /*09a0*/  FMUL.FTZ R4, R32, R3 ;  /* 0x0000000320047220 */ /* 0x000fe40000410000 */
[----:B------:R-:W-:Y:S02]  /*09b0*/  FADD.FTZ R63, R70, R5 ;  /* 0x00000005463f7221 */ /* 0x000fe40000010000 */
[----:B------:R-:W-:Y:S01]  /*09c0*/  FFMA.FTZ R61, R48, R5, R61 ;  /* 0x00000005303d7223 */ /* 0x000fe2000001003d */
[--C-:B------:R-:W-:Y:S01]  /*09d0*/  PRMT R57, RZ, 0x5410, R11.reuse ;  /* 0x00005410ff397816 */ /* 0x100fe2000000000b */
[C---:B------:R-:W-:Y:S01]  /*09e0*/  FMUL.FTZ R10, R55.reuse, R72 ;  /* 0x00000048370a7220 */ /* 0x040fe20000410000 */
[----:B------:R-:W-:Y:S01]  /*09f0*/  PRMT R0, RZ, 0x7610, R11 ;  /* 0x00007610ff007816 */ /* 0x000fe2000000000b */
        /* <DEDUP_REMOVED lines=18> */
[----:B------:R-:W-:Y:S01]  /*0b20*/  FFMA.FTZ R70, R11, R2, R61 ;  /* 0x000000020b467223 */ /* 0x000fe2000001003d */
[----:B------:R-:W-:Y:S01]  /*0b30*/  PRMT R63, R56, 0x7610, R63 ;  /* 0x00007610383f7816 */ /* 0x000fe2000000003f */
[----:B------:R-:W-:-:S02]  /*0b40*/  FADD.FTZ R61, R57, R0 ;  /* 0x00000000393d7221 */ /* 0x000fc40000010000 */
[----:B------:R-:W-:Y:S02]  /*0b50*/  FFMA.FTZ R70, R9, R0, R70 ;  /* 0x0000000009467223 */ /* 0x000fe40000010046 */
.L_x_1167:
[----:B-1----:R-:W-:Y:S05]  /*0b60*/  BSYNC B0 ;  /* 0x0000000000007941 */ /* 0x002fea0003800000 */
.L_x_1165:
[----:B------:R-:W-:Y:S05]  /*0b70*/  BRA.DIV ~URZ, `(.L_x_1168) ;  /* 0x000012227f007947 */ /* 0x000fea000b800000 */
[----:B------:R1:W2:Y:S02]  /*0b80*/  SHFL.BFLY PT, R72, R61, 0x1, 0x1f ;  /* 0x0c201f003d487f89 */ /* 0x0002a400000e0000 */
.L_x_1197:
        /* <DEDUP_REMOVED lines=18> */
.L_x_1198:
        /* <DEDUP_REMOVED lines=12> */
[----:B------:R-:W-:Y:S01]  /*0d70*/  HFMA2.MMA R54, -RZ, RZ, 0, 0 ;  /* 0x00000000ff367435 */ /* 0x000fe200000001ff */
[----:B------:R-:W-:-:S05]  /*0d80*/  FMUL.FTZ R57, R72, c[0x0][0x1e0] ;  /* 0x0000780048397a20 */ /* 0x000fca0000410000 */
        /* <DEDUP_REMOVED lines=9> */
[----:B-----5:R-:W-:Y:S01]  /*0e20*/  PRMT R70, RZ, 0x5410, R12 ;  /* 0x00005410ff467816 */ /* 0x020fe2000000000c */
[----:B------:R-:W-:Y:S05]  /*0e30*/  BRA `(.L_x_1174) ;  /* 0x0000009000007947 */ /* 0x000fea0003800000 */
.L_x_1173:
        /* <DEDUP_REMOVED lines=9> */
.L_x_1174:
[----:B------:R-:W-:Y:S05]  /*0ed0*/  BSYNC B1 ;  /* 0x0000000000017941 */ /* 0x000fea0003800000 */
.L_x_1172:
        /* <DEDUP_REMOVED lines=12> */
[----:B------:R-:W-:Y:S01]  /*0fa0*/  MOV R70, RZ ;  /* 0x000000ff00467202 */ /* 0x000fe20000000f00 */
[----:B------:R-:W-:Y:S05]  /*0fb0*/  @!P4 BRA `(.L_x_1177) ;  /* 0x000000700000c947 */ /* 0x000fea0003800000 */
[----:B-----5:R-:W-:Y:S01]  /*0fc0*/  PRMT R70, RZ, 0x7610, R12 ;  /* 0x00007610ff467816 */ /* 0x020fe2000000000c */
[----:B------:R-:W-:Y:S05]  /*0fd0*/  BRA `(.L_x_1177) ;  /* 0x0000005000007947 */ /* 0x000fea0003800000 */
.L_x_1176:
[----:B------:R-:W-:Y:S01]  /*0fe0*/  FFMA.FTZ R70, R50, R56, R57 ;  /* 0x0000003832467223 */ /* 0x000fe20000010039 */
[----:B-----5:R-:W-:-:S03]  /*0ff0*/  @P4 PRMT R61, RZ, 0x7610, R12 ;  /* 0x00007610ff3d4816 */ /* 0x020fc6000000000c */
[----:B------:R-:W-:-:S04]  /*1000*/  FADD.FTZ R70, R7, -R70 ;  /* 0x8000004607467221 */ /* 0x000fc80000010000 */
[----:B------:R-:W-:-:S04]  /*1010*/  FMUL.FTZ R70, R55, R70 ;  /* 0x0000004637467220 */ /* 0x000fc80000410000 */
[----:B------:R-:W-:Y:S02]  /*1020*/  @P4 FADD.FTZ R70, R70, R61 ;  /* 0x0000003d46464221 */ /* 0x000fe40000010000 */
.L_x_1177:
[----:B------:R-:W-:Y:S05]  /*1030*/  BSYNC B1 ;  /* 0x0000000000017941 */ /* 0x000fea0003800000 */
.L_x_1175:
        /* <DEDUP_REMOVED lines=14> */
.L_x_1179:
[----:B------:R-:W-:-:S04]  /*1120*/  FFMA.FTZ R61, R51, R56, R57 ;  /* 0x00000038333d7223 */ /* 0x000fc80000010039 */
[----:B------:R-:W-:Y:S01]  /*1130*/  FADD.FTZ R70, R6, -R61 ;  /* 0x8000003d06467221 */ /* 0x000fe20000010000 */
[----:B-----5:R-:W-:-:S03]  /*1140*/  @P4 PRMT R61, RZ, 0x5410, R13 ;  /* 0x00005410ff3d4816 */ /* 0x020fc6000000000d */
[----:B------:R-:W-:-:S04]  /*1150*/  FMUL.FTZ R70, R55, R70 ;  /* 0x0000004637467220 */ /* 0x000fc80000410000 */
[----:B------:R-:W-:Y:S02]  /*1160*/  @P4 FADD.FTZ R70, R70, R61 ;  /* 0x0000003d46464221 */ /* 0x000fe40000010000 */
.L_x_1180:
[----:B------:R-:W-:Y:S05]  /*1170*/  BSYNC B1 ;  /* 0x0000000000017941 */ /* 0x000fea0003800000 */
.L_x_1178:
        /* <DEDUP_REMOVED lines=14> */
.L_x_1182:
[----:B------:R-:W-:Y:S01]  /*1260*/  FFMA.FTZ R70, R48, R56, R57 ;  /* 0x0000003830467223 */ /* 0x000fe20000010039 */
[----:B-----5:R-:W-:-:S03]  /*1270*/  @P4 PRMT R61, RZ, 0x7610, R13 ;  /* 0x00007610ff3d4816 */ /* 0x020fc6000000000d */
[----:B------:R-:W-:-:S04]  /*1280*/  FADD.FTZ R70, R5, -R70 ;  /* 0x8000004605467221 */ /* 0x000fc80000010000 */
[----:B------:R-:W-:-:S04]  /*1290*/  FMUL.FTZ R70, R55, R70 ;  /* 0x0000004637467220 */ /* 0x000fc80000410000 */
[----:B------:R-:W-:Y:S02]  /*12a0*/  @P4 FADD.FTZ R70, R70, R61 ;  /* 0x0000003d46464221 */ /* 0x000fe40000010000 */
.L_x_1183:
[----:B------:R-:W-:Y:S05]  /*12b0*/  BSYNC B1 ;  /* 0x0000000000017941 */ /* 0x000fea0003800000 */
.L_x_1181:
        /* <DEDUP_REMOVED lines=14> */
.L_x_1185:
[----:B------:R-:W-:-:S04]  /*13a0*/  FFMA.FTZ R61, R49, R56, R57 ;  /* 0x00000038313d7223 */ /* 0x000fc80000010039 */
[----:B------:R-:W-:Y:S01]  /*13b0*/  FADD.FTZ R70, R4, -R61 ;  /* 0x8000003d04467221 */ /* 0x000fe20000010000 */
[----:B-----5:R-:W-:-:S03]  /*13c0*/  @P4 PRMT R61, RZ, 0x5410, R14 ;  /* 0x00005410ff3d4816 */ /* 0x020fc6000000000e */
[----:B------:R-:W-:-:S04]  /*13d0*/  FMUL.FTZ R70, R55, R70 ;  /* 0x0000004637467220 */ /* 0x000fc80000410000 */
[----:B------:R-:W-:Y:S02]  /*13e0*/  @P4 FADD.FTZ R70, R70, R61 ;  /* 0x0000003d46464221 */ /* 0x000fe40000010000 */
.L_x_1186:
[----:B------:R-:W-:Y:S05]  /*13f0*/  BSYNC B1 ;  /* 0x0000000000017941 */ /* 0x000fea0003800000 */
.L_x_1184:
        /* <DEDUP_REMOVED lines=14> */
.L_x_1188:
[----:B------:R-:W-:Y:S01]  /*14e0*/  FFMA.FTZ R70, R10, R56, R57 ;  /* 0x000000380a467223 */ /* 0x000fe20000010039 */
[----:B-----5:R-:W-:-:S03]  /*14f0*/  @P4 PRMT R61, RZ, 0x7610, R14 ;  /* 0x00007610ff3d4816 */ /* 0x020fc6000000000e */
[----:B------:R-:W-:-:S04]  /*1500*/  FADD.FTZ R70, R3, -R70 ;  /* 0x8000004603467221 */ /* 0x000fc80000010000 */
[----:B------:R-:W-:-:S04]  /*1510*/  FMUL.FTZ R70, R55, R70 ;  /* 0x0000004637467220 */ /* 0x000fc80000410000 */
[----:B------:R-:W-:Y:S02]  /*1520*/  @P4 FADD.FTZ R70, R70, R61 ;  /* 0x0000003d46464221 */ /* 0x000fe40000010000 */
.L_x_1189:
[----:B------:R-:W-:Y:S05]  /*1530*/  BSYNC B1 ;  /* 0x0000000000017941 */ /* 0x000fea0003800000 */
.L_x_1187:
        /* <DEDUP_REMOVED lines=14> */
.L_x_1191:
[----:B------:R-:W-:-:S04]  /*1620*/  FFMA.FTZ R61, R11, R56, R57 ;  /* 0x000000380b3d7223 */ /* 0x000fc80000010039 */
[----:B------:R-:W-:Y:S01]  /*1630*/  FADD.FTZ R70, R2, -R61 ;  /* 0x8000003d02467221 */ /* 0x000fe20000010000 */
[----:B-----5:R-:W-:-:S03]  /*1640*/  @P4 PRMT R61, RZ, 0x5410, R15 ;  /* 0x00005410ff3d4816 */ /* 0x020fc6000000000f */
[----:B------:R-:W-:-:S04]  /*1650*/  FMUL.FTZ R70, R55, R70 ;  /* 0x0000004637467220 */ /* 0x000fc80000410000 */
[----:B------:R-:W-:Y:S02]  /*1660*/  @P4 FADD.FTZ R70, R70, R61 ;  /* 0x0000003d46464221 */ /* 0x000fe40000010000 */
.L_x_1192:
[----:B------:R-:W-:Y:S05]  /*1670*/  BSYNC B1 ;  /* 0x0000000000017941 */ /* 0x000fea0003800000 */
.L_x_1190:
        /* <DEDUP_REMOVED lines=14> */
.L_x_1194:
[----:B------:R-:W-:-:S04]  /*1760*/  FFMA.FTZ R57, R9, R56, R57 ;  /* 0x0000003809397223 */ /* 0x000fc80000010039 */
[----:B------:R-:W-:-:S04]  /*1770*/  FADD.FTZ R56, R0, -R57 ;  /* 0x8000003900387221 */ /* 0x000fc80000010000 */
[----:B------:R-:W-:Y:S01]  /*1780*/  FMUL.FTZ R55, R55, R56 ;  /* 0x0000003837377220 */ /* 0x000fe20000410000 */
[----:B-----5:R-:W-:-:S05]  /*1790*/  @P4 PRMT R56, RZ, 0x7610, R15 ;  /* 0x00007610ff384816 */ /* 0x020fca000000000f */
[----:B------:R-:W-:Y:S02]  /*17a0*/  @P4 FADD.FTZ R55, R55, R56 ;  /* 0x0000003837374221 */ /* 0x000fe40000010000 */
.L_x_1195:
[----:B------:R-:W-:Y:S05]  /*17b0*/  BSYNC B1 ;  /* 0x0000000000017941 */ /* 0x000fea0003800000 */
.L_x_1193:
        /* <DEDUP_REMOVED lines=14> */
.L_x_1171:
[----:B------:R-:W-:Y:S05]  /*18a0*/  BSYNC B0 ;  /* 0x0000000000007941 */ /* 0x000fea0003800000 */
.L_x_1170:
[----:B------:R-:W-:-:S05]  /*18b0*/  IMAD.MOV.U32 R52, RZ, RZ, c[0x0][0x160] ;  /* 0x00005800ff347624 */ /* 0x000fca00078e00ff */
[----:B------:R-:W-:-:S04]  /*18c0*/  LEA R59, R52, R59, 0x2 ;  /* 0x0000003b343b7211 */ /* 0x000fc800078e10ff */
[----:B------:R-:W-:-:S13]  /*18d0*/  ISETP.GE.AND P0, PT, R59, c[0x0][0x164], PT ;  /* 0x000059003b007a0c */ /* 0x000fda0003f06270 */
[----:B0123-5:R-:W-:Y:S01]  /*18e0*/  @P0 CALL.REL.NOINC `(.L_x_1164) ;  /* 0x0000001000000944 */ /* 0x02ffe20003c00000 */
[----:B------:R-:W-:Y:S05]  /*18f0*/  BRA `(.L_x_1196) ;  /* 0xffffe8d000007947 */ /* 0x000fea000383ffff */
.L_x_1164:
[----:B0----5:R-:W0:Y:S01]  /*1900*/  S2R R32, SR_TID.X ;  /* 0x0000000000207919 */ /* 0x021e220000002100 */
[----:B------:R-:W-:Y:S03]  /*1910*/  WARPSYNC 0xffffffff ;  /* 0xffffffff00007948 */ /* 0x000fe60003800000 */
[----:B------:R-:W1:Y:S01]  /*1920*/  S2R R14, SR_CTAID.X ;  /* 0x00000000000e7919 */ /* 0x000e620000002500 */
        /* <DEDUP_REMOVED lines=21> */
[----:B------:R0:W-:Y:S01]  /*1a80*/  STS.128 [R0], R16 ;  /* 0x0000001000007388 */ /* 0x0001e20000000c00 */
[----:B-1----:R-:W-:-:S03]  /*1a90*/  FADD.FTZ R2, R2, R7 ;  /* 0x0000000702027221 */ /* 0x002fc60000010000 */
[----:B------:R1:W-:Y:S01]  /*1aa0*/  STS.128 [R0+0x10], R20 ;  /* 0x0000101400007388 */ /* 0x0003e20000000c00 */
[----:B------:R-:W-:-:S03]  /*1ab0*/  FADD.FTZ R6, R3, R6 ;  /* 0x0000000603067221 */ /* 0x000fc60000010000 */
[----:B------:R-:W-:Y:S01]  /*1ac0*/  BAR.SYNC.DEFER_BLOCKING 0x0 ;  /* 0x0000000000007b1d */ /* 0x000fe20000010000 */
[----:B------:R-:W-:Y:S02]  /*1ad0*/  FADD.FTZ R9, R2, R9 ;  /* 0x0000000902097221 */ /* 0x000fe40000010000 */
[----:B------:R-:W-:Y:S02]  /*1ae0*/  FADD.FTZ R11, R6, R11 ;  /* 0x0000000b060b7221 */ /* 0x000fe40000010000 */
[----:B0-----:R-:W-:-:S05]  /*1af0*/  IMAD R19, R14, c[0x0][0x168], RZ ;  /* 0x00005a000e137a24 */ /* 0x001fca00078e02ff */
[----:B-1----:R-:W-:-:S04]  /*1b00*/  IADD3 R0, P2, R19, R32, RZ ;  /* 0x0000002013007210 */ /* 0x002fc80007f5e0ff */
[----:B------:R-:W-:-:S04]  /*1b10*/  IADD3.X R19, RZ, RZ, RZ, P2, !PT ;  /* 0x000000ffff137210 */ /* 0x000fc800017fe4ff */
[C---:B------:R-:W-:Y:S01]  /*1b20*/  SHF.L.U64.HI R4, R0.reuse, 0x2, R19 ;  /* 0x0000000200047819 */ /* 0x040fe20000010213 */
[----:B------:R-:W-:Y:S01]  /*1b30*/  IMAD.SHL.U32 R0, R0, 0x4, RZ ;  /* 0x0000000400007824 */ /* 0x000fe200078e00ff */
[----:B------:R-:W0:Y:S04]  /*1b40*/  LDS R8, [R32.X4] ;  /* 0x0000000020087984 */ /* 0x000e280000004800 */
[C---:B------:R-:W-:Y:S01]  /*1b50*/  IADD3 R12, P2, R0.reuse, c[0x0][0x228], RZ ;  /* 0x00008a00000c7a10 */ /* 0x040fe20007f5e0ff */
[----:B------:R-:W1:Y:S01]  /*1b60*/  LDS R13, [R32.X4+0x400] ;  /* 0x00040000200d7984 */ /* 0x000e620000004800 */
[----:B------:R-:W-:Y:S02]  /*1b70*/  IADD3 R0, P3, R0, c[0x0][0x220], RZ ;  /* 0x0000880000007a10 */ /* 0x000fe40007f7e0ff */
[----:B------:R-:W-:Y:S01]  /*1b80*/  @P1 MOV R2, R12 ;  /* 0x0000000c00021202 */ /* 0x000fe20000000f00 */
[----:B------:R-:W2:Y:S01]  /*1b90*/  LDS R25, [R32.X4+0x800] ;  /* 0x0008000020197984 */ /* 0x000ea20000004800 */
[----:B------:R-:W-:-:S03]  /*1ba0*/  IADD3.X R7, R4, c[0x0][0x224], RZ, P3, !PT ;  /* 0x0000890004077a10 */ /* 0x000fc60001ffe4ff */
[----:B------:R-:W3:Y:S02]  /*1bb0*/  LDS R10, [R32.X4+0x200] ;  /* 0x00020000200a7984 */ /* 0x000ee40000004800 */
[----:B------:R-:W-:Y:S02]  /*1bc0*/  @P1 IMAD.MOV.U32 R5, RZ, RZ, R7 ;  /* 0x000000ffff051224 */ /* 0x000fe400078e0007 */
[----:B------:R-:W4:Y:S04]  /*1bd0*/  LDS R29, [R32.X4+0xc00] ;  /* 0x000c0000201d7984 */ /* 0x000f280000004800 */
        /* <DEDUP_REMOVED lines=8> */
[----:B------:R-:W-:Y:S01]  /*1c60*/  @P1 IADD3 R12, P2, R12, 0x200, RZ ;  /* 0x000002000c0c1810 */ /* 0x000fe20007f5e0ff */
[----:B------:R-:W-:Y:S01]  /*1c70*/  @P1 IMAD.MOV.U32 R3, RZ, RZ, R13 ;  /* 0x000000ffff031224 */ /* 0x000fe200078e000d */
[----:B------:R-:W-:Y:S01]  /*1c80*/  @P1 IADD3 R0, P3, R0, 0x200, RZ ;  /* 0x0000020000001810 */ /* 0x000fe20007f7e0ff */
[----:B---3--:R-:W-:Y:S01]  /*1c90*/  FADD.FTZ R10, RZ, R10 ;  /* 0x0000000aff0a7221 */ /* 0x008fe20000010000 */
[----:B------:R-:W-:Y:S01]  /*1ca0*/  @P1 IADD3.X R13, RZ, R13, RZ, P2, !PT ;  /* 0x0000000dff0d1210 */ /* 0x000fe200017fe4ff */
[----:B----4-:R-:W-:-:S02]  /*1cb0*/  FADD.FTZ R29, R8, R29 ;  /* 0x0000001d081d7221 */ /* 0x010fc40000010000 */
[----:B------:R-:W-:Y:S02]  /*1cc0*/  @P1 IMAD.X R7, RZ, RZ, R7, P3 ;  /* 0x000000ffff071224 */ /* 0x000fe400018e0607 */
[----:B------:R-:W-:Y:S01]  /*1cd0*/  FADD.FTZ R10, R10, R15 ;  /* 0x0000000f0a0a7221 */ /* 0x000fe20000010000 */
[----:B------:R0:W-:Y:S03]  /*1ce0*/  @P1 STG.E [R2.64], R29 ;  /* 0x0000001d02001986 */ /* 0x0001e6000c101904 */
[----:B------:R-:W-:Y:S01]  /*1cf0*/  FADD.FTZ R10, R10, R27 ;  /* 0x0000001b0a0a7221 */ /* 0x000fe20000010000 */
[----:B------:R1:W-:Y:S03]  /*1d00*/  @P1 STG.E [R4.64], R9 ;  /* 0x0000000904001986 */ /* 0x0003e6000c101904 */
        /* <DEDUP_REMOVED lines=9> */
.L_x_1168:
[----:B------:R-:W-:Y:S01]  /*1da0*/  HFMA2.MMA R74, -RZ, RZ, 0, 1.847743988037109375e-06 ;  /* 0x0000001fff4a7435 */ /* 0x000fe200000001ff */
[----:B------:R-:W-:Y:S01]  /*1db0*/  MOV R76, R61 ;  /* 0x0000003d004c7202 */ /* 0x000fe20000000f00 */
[----:B------:R-:W-:Y:S01]  /*1dc0*/  IMAD.MOV.U32 R73, RZ, RZ, 0x1 ;  /* 0x00000001ff497424 */ /* 0x000fe200078e00ff */
[----:B------:R-:W-:Y:S01]  /*1dd0*/  MOV R56, 0x1e00 ;  /* 0x00001e0000387802 */ /* 0x000fe20000000f00 */
[----:B------:R-:W-:-:S02]  /*1de0*/  IMAD.MOV.U32 R71, RZ, RZ, -0x1 ;  /* 0xffffffffff477424 */ /* 0x000fc400078e00ff */
[----:B0----5:R-:W-:Y:S05]  /*1df0*/  CALL.REL.NOINC `($__internal_51_$__cuda_sm70_shflsync_bfly_p) ;  /* 0x0000046000007944 */ /* 0x021fea0003c00000 */
[----:B-1----:R-:W-:Y:S01]  /*1e00*/  MOV R72, R73 ;  /* 0x0000004900487202 */ /* 0x002fe20000000f00 */
[----:B0-----:R-:W-:Y:S05]  /*1e10*/  BRA `(.L_x_1197) ;  /* 0xffffed7000007947 */ /* 0x001fea000383ffff */
.L_x_1169:
[----:B------:R-:W-:Y:S01]  /*1e20*/  HFMA2.MMA R73, -RZ, RZ, 0, 5.9604644775390625e-08 ;  /* 0x00000001ff497435 */ /* 0x000fe200000001ff */
[----:B------:R-:W-:Y:S01]  /*1e30*/  IMAD.MOV.U32 R76, RZ, RZ, R70 ;  /* 0x000000ffff4c7224 */ /* 0x000fe200078e0046 */
[----:B------:R-:W-:Y:S01]  /*1e40*/  MOV R71, 0xffffffff ;  /* 0xffffffff00477802 */ /* 0x000fe20000000f00 */
[----:B------:R-:W-:Y:S01]  /*1e50*/  IMAD.MOV.U32 R74, RZ, RZ, 0x1f ;  /* 0x0000001fff4a7424 */ /* 0x000fe200078e00ff */
[----:B------:R-:W-:-:S02]  /*1e60*/  MOV R56, 0x1e80 ;  /* 0x00001e8000387802 */ /* 0x000fc40000000f00 */
[----:B012--5:R-:W-:Y:S05]  /*1e70*/  CALL.REL.NOINC `($__internal_51_$__cuda_sm70_shflsync_bfly_p) ;  /* 0x000003e000007944 */ /* 0x027fea0003c00000 */
[----:B------:R-:W-:Y:S01]  /*1e80*/  FADD.FTZ R61, R72, R61 ;  /* 0x0000003d483d7221 */ /* 0x000fe20000010000 */
[----:B0-----:R-:W-:Y:S01]  /*1e90*/  HFMA2.MMA R74, -RZ, RZ, 0, 1.847743988037109375e-06 ;  /* 0x0000001fff4a7435 */ /* 0x001fe200000001ff */
[----:B-1----:R-:W-:Y:S01]  /*1ea0*/  FADD.FTZ R70, R70, R73 ;  /* 0x0000004946467221 */ /* 0x002fe20000010000 */
[----:B------:R-:W-:Y:S01]  /*1eb0*/  MOV R56, 0x1f00 ;  /* 0x00001f0000387802 */ /* 0x000fe20000000f00 */
[----:B------:R-:W-:Y:S01]  /*1ec0*/  IMAD.MOV.U32 R73, RZ, RZ, 0x2 ;  /* 0x00000002ff497424 */ /* 0x000fe200078e00ff */
[----:B------:R-:W-:Y:S01]  /*1ed0*/  MOV R76, R61 ;  /* 0x0000003d004c7202 */ /* 0x000fe20000000f00 */
[----:B------:R-:W-:-:S02]  /*1ee0*/  IMAD.MOV.U32 R71, RZ, RZ, -0x1 ;  /* 0xffffffffff477424 */ /* 0x000fc400078e00ff */
[----:B------:R-:W-:Y:S05]  /*1ef0*/  CALL.REL.NOINC `($__internal_51_$__cuda_sm70_shflsync_bfly_p) ;  /* 0x0000036000007944 */ /* 0x000fea0003c00000 */
[----:B0-----:R-:W-:Y:S01]  /*1f00*/  HFMA2.MMA R74, -RZ, RZ, 0, 1.847743988037109375e-06 ;  /* 0x0000001fff4a7435 */ /* 0x001fe200000001ff */
[----:B-1----:R-:W-:Y:S01]  /*1f10*/  IMAD.MOV.U32 R72, RZ, RZ, R73 ;  /* 0x000000ffff487224 */ /* 0x002fe200078e0049 */
[----:B------:R-:W-:Y:S01]  /*1f20*/  MOV R76, R70 ;  /* 0x00000046004c7202 */ /* 0x000fe20000000f00 */
[----:B------:R-:W-:Y:S01]  /*1f30*/  IMAD.MOV.U32 R73, RZ, RZ, 0x2 ;  /* 0x00000002ff497424 */ /* 0x000fe200078e00ff */
[----:B------:R-:W-:Y:S01]  /*1f40*/  MOV R56, 0x1f70 ;  /* 0x00001f7000387802 */ /* 0x000fe20000000f00 */
[----:B------:R-:W-:-:S02]  /*1f50*/  IMAD.MOV.U32 R71, RZ, RZ, -0x1 ;  /* 0xffffffffff477424 */ /* 0x000fc400078e00ff */
[----:B------:R-:W-:Y:S05]  /*1f60*/  CALL.REL.NOINC `($__internal_51_$__cuda_sm70_shflsync_bfly_p) ;  /* 0x000002f000007944 */ /* 0x000fea0003c00000 */
[----:B------:R-:W-:Y:S01]  /*1f70*/  FADD.FTZ R61, R72, R61 ;  /* 0x0000003d483d7221 */ /* 0x000fe20000010000 */
[----:B0-----:R-:W-:Y:S01]  /*1f80*/  MOV R71, 0xffffffff ;  /* 0xffffffff00477802 */ /* 0x001fe20000000f00 */
[----:B-1----:R-:W-:Y:S01]  /*1f90*/  FADD.FTZ R70, R70, R73 ;  /* 0x0000004946467221 */ /* 0x002fe20000010000 */
[----:B------:R-:W-:Y:S01]  /*1fa0*/  MOV R73, 0x4 ;  /* 0x0000000400497802 */ /* 0x000fe20000000f00 */
[----:B------:R-:W-:Y:S01]  /*1fb0*/  IMAD.MOV.U32 R74, RZ, RZ, 0x1f ;  /* 0x0000001fff4a7424 */ /* 0x000fe200078e00ff */
[----:B------:R-:W-:Y:S01]  /*1fc0*/  MOV R56, 0x1ff0 ;  /* 0x00001ff000387802 */ /* 0x000fe20000000f00 */
[----:B------:R-:W-:-:S02]  /*1fd0*/  IMAD.MOV.U32 R76, RZ, RZ, R61 ;  /* 0x000000ffff4c7224 */ /* 0x000fc400078e003d */
[----:B------:R-:W-:Y:S05]  /*1fe0*/  CALL.REL.NOINC `($__internal_51_$__cuda_sm70_shflsync_bfly_p) ;  /* 0x0000027000007944 */ /* 0x000fea0003c00000 */
[----:B-1----:R-:W-:Y:S01]  /*1ff0*/  MOV R72, R73 ;  /* 0x0000004900487202 */ /* 0x002fe20000000f00 */
[----:B------:R-:W-:Y:S01]  /*2000*/  HFMA2.MMA R73, -RZ, RZ, 0, 2.384185791015625e-07 ;  /* 0x00000004ff497435 */ /* 0x000fe200000001ff */
[----:B0-----:R-:W-:Y:S01]  /*2010*/  IMAD.MOV.U32 R76, RZ, RZ, R70 ;  /* 0x000000ffff4c7224 */ /* 0x001fe200078e0046 */
[----:B------:R-:W-:Y:S01]  /*2020*/  MOV R71, 0xffffffff ;  /* 0xffffffff00477802 */ /* 0x000fe20000000f00 */
[----:B------:R-:W-:Y:S01]  /*2030*/  IMAD.MOV.U32 R74, RZ, RZ, 0x1f ;  /* 0x0000001fff4a7424 */ /* 0x000fe200078e00ff */
[----:B------:R-:W-:-:S02]  /*2040*/  MOV R56, 0x2060 ;  /* 0x0000206000387802 */ /* 0x000fc40000000f00 */
[----:B------:R-:W-:Y:S05]  /*2050*/  CALL.REL.NOINC `($__internal_51_$__cuda_sm70_shflsync_bfly_p) ;  /* 0x0000020000007944 */ /* 0x000fea0003c00000 */
        /* <DEDUP_REMOVED lines=24> */
[----:B------:R-:W-:Y:S01]  /*21e0*/  HFMA2.MMA R73, -RZ, RZ, 0, 9.5367431640625e-07 ;  /* 0x00000010ff497435 */ /* 0x000fe200000001ff */
[----:B0-----:R-:W-:Y:S01]  /*21f0*/  IMAD.MOV.U32 R76, RZ, RZ, R70 ;  /* 0x000000ffff4c7224 */ /* 0x001fe200078e0046 */
[----:B------:R-:W-:Y:S01]  /*2200*/  MOV R71, 0xffffffff ;  /* 0xffffffff00477802 */ /* 0x000fe20000000f00 */
[----:B------:R-:W-:Y:S01]  /*2210*/  IMAD.MOV.U32 R74, RZ, RZ, 0x1f ;  /* 0x0000001fff4a7424 */ /* 0x000fe200078e00ff */
[----:B------:R-:W-:-:S02]  /*2220*/  MOV R56, 0x2240 ;  /* 0x0000224000387802 */ /* 0x000fc40000000f00 */
[----:B------:R-:W-:Y:S05]  /*2230*/  CALL.REL.NOINC `($__internal_51_$__cuda_sm70_shflsync_bfly_p) ;  /* 0x0000002000007944 */ /* 0x000fea0003c00000 */
[----:B-1----:R-:W-:Y:S01]  /*2240*/  IMAD.MOV.U32 R57, RZ, RZ, R73 ;  /* 0x000000ffff397224 */ /* 0x002fe200078e0049 */
[----:B0-----:R-:W-:Y:S05]  /*2250*/  BRA `(.L_x_1198) ;  /* 0xffffea5000007947 */ /* 0x001fea000383ffff */
        .weak           $__internal_51_$__cuda_sm70_shflsync_bfly_p
        .type           $__internal_51_$__cuda_sm70_shflsync_bfly_p,@function
        .size           $__internal_51_$__cuda_sm70_shflsync_bfly_p,(.L_x_4431 - $__internal_51_$__cuda_sm70_shflsync_bfly_p)
$__internal_51_$__cuda_sm70_shflsync_bfly_p:
[----:B------:R-:W-:Y:S01]  /*2260*/  HFMA2.MMA R57, -RZ, RZ, 0, 0 ;  /* 0x00000000ff397435 */ /* 0x000fe200000001ff */
[----:B------:R-:W-:Y:S04]  /*2270*/  WARPSYNC R71 ;  /* 0x0000004700007348 */ /* 0x000fe80003800000 */
[----:B------:R0:W1:Y:S01]  /*2280*/  SHFL.BFLY PT, R73, R76, R73, R74 ;  /* 0x0c0000494c497389 */ /* 0x00006200000e004a */
[----:B------:R-:W-:Y:S05]  /*2290*/  RET.REL.NODEC R56 `(_ZN10layer_norm13ln_bwd_kernelINS_13Kernel_traitsIf13__nv_bfloat16S2_S2_fjLj256ELj1ELj4ELj1ELj16ENS_18Kernel_traits_baseILj256EfS2_S2_S2_fjLj128EEEEELb1ELb0ELb1ELb0EEEvNS_9BwdParamsE) ;  /* 0xffffdd6038007950 */ /* 0x000fea0003c3ffff */
.L_x_1199:
        /* <DEDUP_REMOVED lines=14> */
.L_x_4431:


//--------------------- .text._ZN10layer_norm22ln_bwd_finalize_kernelINS_22Kernel_traits_finalizeILj256Ef13__nv_bfloat16S2_S2_fjLb0ELj1024ELj4ENS_18Kernel_traits_baseILj256EfS2_S2_S2_fjLj1024EEEEELb0ELb1EEEvNS_9BwdParamsE --------------------------
	.section	.text._ZN10layer_norm22ln_bwd_finalize_kernelINS_22Kernel_traits_finalizeILj256Ef13__nv_bfloat16S2_S2_fjLb0ELj1024ELj4ENS_18Kernel_traits_baseILj256EfS2_S2_S2_fjLj1024EEEEELb0ELb1EEEvNS_9BwdParamsE,"ax",@progbits
	.sectioninfo	@"SHI_REGISTERS=32"
	.align	128
        .global         _ZN10layer_norm22ln_bwd_finalize_kernelINS_22Kernel_traits_finalizeILj256Ef13__nv_bfloat16S2_S2_fjLb0ELj1024ELj4ENS_18Kernel_traits_baseILj256EfS2_S2_S2_fjLj1024EEEEELb0ELb1EEEvNS_9BwdParamsE
        .type           _ZN10layer_norm22ln_bwd_finalize_kernelINS_22Kernel_traits_finalizeILj256Ef13__nv_bfloat16S2_S2_fjLb0ELj1024ELj4ENS_18Kernel_traits_baseILj256EfS2_S2_S2_fjLj1024EEEEELb0ELb1EEEvNS_9BwdParamsE,@function
        .size           _ZN10layer_norm22ln_bwd_finalize_kernelINS_22Kernel_traits_finalizeILj256Ef13__nv_bfloat16S2_S2_fjLb0ELj1024ELj4ENS_18Kernel_traits_baseILj256EfS2_S2_S2_fjLj1024EEEEELb0ELb1EEEvNS_9BwdParamsE,(.L_x_4432 - _ZN10layer_norm22ln_bwd_finalize_kernelINS_22Kernel_traits_finalizeILj256Ef13__nv_bfloat16S2_S2_fjLb0ELj1024ELj4ENS_18Kernel_traits_baseILj256EfS2_S2_S2_fjLj1024EEEEELb0ELb1EEEvNS_9BwdParamsE)
        .other          _ZN10layer_norm22ln_bwd_finalize_kernelINS_22Kernel_traits_finalizeILj256Ef13__nv_bfloat16S2_S2_fjLb0ELj1024ELj4ENS_18Kernel_traits_baseILj256EfS2_S2_S2_fjLj1024EEEEELb0ELb1EEEvNS_9BwdParamsE,@"STO_CUDA_ENTRY STV_DEFAULT"
_ZN10layer_norm22ln_bwd_finalize_kernelINS_22Kernel_traits_finalizeILj256Ef13__nv_bfloat16S2_S2_fjLb0ELj1024ELj4ENS_18Kernel_traits_baseILj256EfS2_S2_S2_fjLj1024EEEEELb0ELb1EEEvNS_9BwdParamsE:
.text._ZN10layer_norm22ln_bwd_finalize_kernelINS_22Kernel_traits_finalizeILj256Ef13__nv_bfloat16S2_S2_fjLb0ELj1024ELj4ENS_18Kernel_traits_baseILj256EfS2_S2_S2_fjLj1024EEEEELb0ELb1EEEvNS_9BwdParamsE:
        /* <DEDUP_REMOVED lines=19> */
.L_x_1210:
        /* <DEDUP_REMOVED lines=27> */
.L_x_1204:
        /* <DEDUP_REMOVED lines=35> */
.L_x_1203:
[----:B------:R-:W-:Y:S05]  /*0510*/  BSYNC B1 ;  /* 0x0000000000017941 */ /* 0x000fea0003800000 */
.L_x_1202:
        /* <DEDUP_REMOVED lines=23> */
.L_x_1206:
[----:B------:R-:W-:Y:S05]  /*0690*/  BSYNC B1 ;  /* 0x0000000000017941 */ /* 0x000fea0003800000 */
.L_x_1205:
        /* <DEDUP_REMOVED lines=10> */
.L_x_1201:
[----:B------:R-:W-:Y:S05]  /*0740*/  BSYNC B0 ;  /* 0x0000000000007941 */ /* 0x000fea0003800000 */
.L_x_1200:
        /* <DEDUP_REMOVED lines=11> */
.L_x_1211:
        /* <DEDUP_REMOVED lines=18> */
.L_x_1212:
[----:B------:R-:W-:Y:S01]  /*0920*/  @!P1 SHF.R.U32.HI R2, RZ, 0x3, R0 ;  /* 0x00000003ff029819 */ /* 0x000fe20000011600 */
[----:B---3--:R-:W-:Y:S02]  /*0930*/  FADD.FTZ R5, R5, R10 ;  /* 0x0000000a05057221 */ /* 0x008fe40000010000 */
[----:B--2---:R-:W-:Y:S01]  /*0940*/  FADD.FTZ R7, R7, R4 ;  /* 0x0000000407077221 */ /* 0x004fe20000010000 */
[----:B------:R-:W-:-:S05]  /*0950*/  @!P1 LOP3.LUT R2, R2, 0x1ffffffc, RZ, 0xc0, !PT ;  /* 0x1ffffffc02029812 */ /* 0x000fca00078ec0ff */
[----:B------:R2:W-:Y:S04]  /*0960*/  @!P1 STS [R2+0x2000], R5 ;  /* 0x0020000502009388 */ /* 0x0005e80000000800 */
[----:B------:R2:W-:Y:S02]  /*0970*/  @!P1 STS [R2+0x2080], R7 ;  /* 0x0020800702009388 */ /* 0x0005e40000000800 */
.L_x_1207:
[----:B0-----:R-:W-:Y:S01]  /*0980*/  WARPSYNC 0xffffffff ;  /* 0xffffffff00007948 */ /* 0x001fe20003800000 */
[----:B------:R-:W-:Y:S01]  /*0990*/  BAR.SYNC.DEFER_BLOCKING 0x0 ;  /* 0x0000000000007b1d */ /* 0x000fe20000010000 */
[----:B-1----:R-:W-:Y:S02]  /*09a0*/  @P0 MOV R4, 0x8 ;  /* 0x0000000800040802 */ /* 0x002fe40000000f00 */
[C---:B------:R-:W-:Y:S02]  /*09b0*/  ISETP.GT.U32.AND P1, PT, R18.reuse, -0x101, PT ;  /* 0xfffffeff1200780c */ /* 0x040fe40003f24070 */
[----:B------:R-:W-:Y:S01]  /*09c0*/  IADD3 R18, R18, 0x100, RZ ;  /* 0x0000010012127810 */ /* 0x000fe20007ffe0ff */
[----:B--2---:R-:W-:-:S04]  /*09d0*/  @P0 IMAD.WIDE.U32 R2, R19, R4, c[0x0][0x268] ;  /* 0x00009a0013020625 */ /* 0x004fc800078e0004 */
[C---:B------:R-:W-:Y:S01]  /*09e0*/  @P0 IMAD.WIDE.U32 R4, R19.reuse, R4, c[0x0][0x260] ;  /* 0x0000980013040625 */ /* 0x040fe200078e0004 */
[----:B------:R-:W-:Y:S01]  /*09f0*/  IADD3 R19, R19, 0x80, RZ ;  /* 0x0000008013137810 */ /* 0x000fe20007ffe0ff */
[----:B------:R-:W0:Y:S04]  /*0a00*/  @P0 LDS.64 R6, [R16.X8+0x2000] ;  /* 0x0020000010060984 */ /* 0x000e280000008a00 */
[----:B------:R-:W1:Y:S04]  /*0a10*/  @P0 LDS.64 R8, [R16.X8+0x2080] ;  /* 0x0020800010080984 */ /* 0x000e680000008a00 */
[----:B0-----:R0:W-:Y:S04]  /*0a20*/  @P0 STG.E.64 [R2.64], R6 ;  /* 0x0000000602000986 */ /* 0x0011e8000c101b04 */
[----:B-1----:R0:W-:Y:S02]  /*0a30*/  @P0 STG.E.64 [R4.64], R8 ;  /* 0x0000000804000986 */ /* 0x0021e4000c101b04 */
[----:B0-----:R-:W-:Y:S05]  /*0a40*/  @P1 BRA `(.L_x_1210) ;  /* 0xfffff6e000001947 */ /* 0x001fea000383ffff */
[----:B------:R-:W-:Y:S05]  /*0a50*/  EXIT ;  /* 0x000000000000794d */ /* 0x000fea0003800000 */
.L_x_1208:
[----:B------:R-:W-:Y:S01]  /*0a60*/  HFMA2.MMA R9, -RZ, RZ, 0, 5.9604644775390625e-08 ;  /* 0x00000001ff097435 */ /* 0x000fe200000001ff */
[----:B--2---:R-:W-:Y:S01]  /*0a70*/  IMAD.MOV.U32 R10, RZ, RZ, R4 ;  /* 0x000000ffff0a7224 */ /* 0x004fe200078e0004 */
[----:B------:R-:W-:Y:S01]  /*0a80*/  MOV R11, 0xffffffff ;  /* 0xffffffff000b7802 */ /* 0x000fe20000000f00 */
[----:B------:R-:W-:Y:S01]  /*0a90*/  IMAD.MOV.U32 R6, RZ, RZ, 0x1f ;  /* 0x0000001fff067424 */ /* 0x000fe200078e00ff */
[----:B------:R-:W-:-:S02]  /*0aa0*/  MOV R2, 0xac0 ;  /* 0x00000ac000027802 */ /* 0x000fc40000000f00 */
[----:B01----:R-:W-:Y:S05]  /*0ab0*/  CALL.REL.NOINC `($__internal_52_$__cuda_sm70_shflsync_bfly_p) ;  /* 0x000003c000007944 */ /* 0x003fea0003c00000 */
[----:B-1----:R-:W-:Y:S01]  /*0ac0*/  MOV R3, R6 ;  /* 0x0000000600037202 */ /* 0x002fe20000000f00 */
[----:B0-----:R-:W-:Y:S05]  /*0ad0*/  BRA `(.L_x_1211) ;  /* 0xfffffd2000007947 */ /* 0x001fea000383ffff */
.L_x_1209:
[----:B------:R-:W-:Y:S01]  /*0ae0*/  HFMA2.MMA R9, -RZ, RZ, 0, 1.1920928955078125e-07 ;  /* 0x00000002ff097435 */ /* 0x000fe200000001ff */
[----:B------:R-:W-:Y:S01]  /*0af0*/  IMAD.MOV.U32 R10, RZ, RZ, R13 ;  /* 0x000000ffff0a7224 */ /* 0x000fe200078e000d */
[----:B------:R-:W-:Y:S01]  /*0b00*/  MOV R6, 0x1f ;  /* 0x0000001f00067802 */ /* 0x000fe20000000f00 */
[----:B------:R-:W-:Y:S01]  /*0b10*/  IMAD.MOV.U32 R11, RZ, RZ, -0x1 ;  /* 0xffffffffff0b7424 */ /* 0x000fe200078e00ff */
[----:B------:R-:W-:-:S02]  /*0b20*/  MOV R2, 0xb40 ;  /* 0x00000b4000027802 */ /* 0x000fc40000000f00 */
[----:B012---:R-:W-:Y:S05]  /*0b30*/  CALL.REL.NOINC `($__internal_52_$__cuda_sm70_shflsync_bfly_p) ;  /* 0x0000034000007944 */ /* 0x007fea0003c00000 */
[----:B0-----:R-:W-:Y:S01]  /*0b40*/  HFMA2.MMA R9, -RZ, RZ, 0, 2.384185791015625e-07 ;  /* 0x00000004ff097435 */ /* 0x001fe200000001ff */
[----:B-1----:R-:W-:Y:S01]  /*0b50*/  FADD.FTZ R10, R13, R6 ;  /* 0x000000060d0a7221 */ /* 0x002fe20000010000 */
[----:B------:R-:W-:Y:S01]  /*0b60*/  MOV R6, 0x1f ;  /* 0x0000001f00067802 */ /* 0x000fe20000000f00 */
[----:B------:R-:W-:Y:S01]  /*0b70*/  IMAD.MOV.U32 R11, RZ, RZ, -0x1 ;  /* 0xffffffffff0b7424 */ /* 0x000fe200078e00ff */
[----:B------:R-:W-:-:S02]  /*0b80*/  MOV R2, 0xba0 ;  /* 0x00000ba000027802 */ /* 0x000fc40000000f00 */
[----:B------:R-:W-:Y:S05]  /*0b90*/  CALL.REL.NOINC `($__internal_52_$__cuda_sm70_shflsync_bfly_p) ;  /* 0x000002e000007944 */ /* 0x000fea0003c00000 */
[----:B0-----:R-:W-:Y:S01]  /*0ba0*/  HFMA2.MMA R9, -RZ, RZ, 0, 4.76837158203125e-07 ;  /* 0x00000008ff097435 */ /* 0x001fe200000001ff */
[----:B-1----:R-:W-:Y:S01]  /*0bb0*/  FADD.FTZ R10, R10, R6 ;  /* 0x000000060a0a7221 */ /* 0x002fe20000010000 */
[----:B------:R-:W-:Y:S01]  /*0bc0*/  MOV R6, 0x1f ;  /* 0x0000001f00067802 */ /* 0x000fe20000000f00 */
[----:B------:R-:W-:Y:S01]  /*0bd0*/  IMAD.MOV.U32 R11, RZ, RZ, -0x1 ;  /* 0xffffffffff0b7424 */ /* 0x000fe200078e00ff */
[----:B------:R-:W-:-:S02]  /*0be0*/  MOV R2, 0xc00 ;  /* 0x00000c0000027802 */ /* 0x000fc40000000f00 */
[----:B------:R-:W-:Y:S05]  /*0bf0*/  CALL.REL.NOINC `($__internal_52_$__cuda_sm70_shflsync_bfly_p) ;  /* 0x0000028000007944 */ /* 0x000fea0003c00000 */
[----:B-1----:R-:W-:Y:S01]  /*0c00*/  FADD.FTZ R4, R10, R6 ;  /* 0x000000060a047221 */ /* 0x002fe20000010000 */
[----:B0-----:R-:W-:Y:S01]  /*0c10*/  HFMA2.MMA R9, -RZ, RZ, 0, 9.5367431640625e-07 ;  /* 0x00000010ff097435 */ /* 0x001fe200000001ff */
[----:B------:R-:W-:Y:S01]  /*0c20*/  MOV R6, 0x1f ;  /* 0x0000001f00067802 */ /* 0x000fe20000000f00 */
[----:B------:R-:W-:Y:S01]  /*0c30*/  IMAD.MOV.U32 R11, RZ, RZ, -0x1 ;  /* 0xffffffffff0b7424 */ /* 0x000fe200078e00ff */
[----:B------:R-:W-:-:S02]  /*0c40*/  MOV R2, 0xc70 ;  /* 0x00000c7000027802 */ /* 0x000fc40000000f00 */
[----:B------:R-:W-:Y:S02]  /*0c50*/  MOV R10, R4 ;  /* 0x00000004000a7202 */ /* 0x000fe40000000f00 */
[----:B------:R-:W-:Y:S05]  /*0c60*/  CALL.REL.NOINC `($__internal_52_$__cuda_sm70_shflsync_bfly_p) ;  /* 0x0000021000007944 */ /* 0x000fea0003c00000 */
[----:B0-----:R-:W-:Y:S01]  /*0c70*/  HFMA2.MMA R9, -RZ, RZ, 0, 5.9604644775390625e-08 ;  /* 0x00000001ff097435 */ /* 0x001fe200000001ff */
[----:B-1----:R-:W-:Y:S01]  /*0c80*/  MOV R7, R6 ;  /* 0x0000000600077202 */ /* 0x002fe20000000f00 */
[----:B------:R-:W-:Y:S01]  /*0c90*/  IMAD.MOV.U32 R10, RZ, RZ, R5 ;  /* 0x000000ffff0a7224 */ /* 0x000fe200078e0005 */
[----:B------:R-:W-:Y:S01]  /*0ca0*/  MOV R6, 0x1f ;  /* 0x0000001f00067802 */ /* 0x000fe20000000f00 */
[----:B------:R-:W-:Y:S01]  /*0cb0*/  IMAD.MOV.U32 R11, RZ, RZ, -0x1 ;  /* 0xffffffffff0b7424 */ /* 0x000fe200078e00ff */
[----:B------:R-:W-:Y:S02]  /*0cc0*/  MOV R2, 0xce0 ;  /* 0x00000ce000027802 */ /* 0x000fe40000000f00 */
[----:B------:R-:W-:Y:S05]  /*0cd0*/  CALL.REL.NOINC `($__internal_52_$__cuda_sm70_shflsync_bfly_p) ;  /* 0x000001a000007944 */ /* 0x000fea0003c00000 */
[----:B0-----:R-:W-:Y:S01]  /*0ce0*/  HFMA2.MMA R9, -RZ, RZ, 0, 1.1920928955078125e-07 ;  /* 0x00000002ff097435 */ /* 0x001fe200000001ff */
[----:B-1----:R-:W-:Y:S01]  /*0cf0*/  FADD.FTZ R10, R5, R6 ;  /* 0x00000006050a7221 */ /* 0x002fe20000010000 */
[----:B------:R-:W-:Y:S01]  /*0d00*/  MOV R6, 0x1f ;  /* 0x0000001f00067802 */ /* 0x000fe20000000f00 */
[----:B------:R-:W-:Y:S01]  /*0d10*/  IMAD.MOV.U32 R11, RZ, RZ, -0x1 ;  /* 0xffffffffff0b7424 */ /* 0x000fe200078e00ff */
[----:B------:R-:W-:Y:S02]  /*0d20*/  MOV R2, 0xd40 ;  /* 0x00000d4000027802 */ /* 0x000fe40000000f00 */
[----:B------:R-:W-:Y:S05]  /*0d30*/  CALL.REL.NOINC `($__internal_52_$__cuda_sm70_shflsync_bfly_p) ;  /* 0x0000014000007944 */ /* 0x000fea0003c00000 */
        /* <DEDUP_REMOVED lines=12> */
[----:B0-----:R-:W-:Y:S01]  /*0e00*/  HFMA2.MMA R9, -RZ, RZ, 0, 9.5367431640625e-07 ;  /* 0x00000010ff097435 */ /* 0x001fe200000001ff */
[----:B-1----:R-:W-:Y:S01]  /*0e10*/  FADD.FTZ R10, R10, R6 ;  /* 0x000000060a0a7221 */ /* 0x002fe20000010000 */
[----:B------:R-:W-:Y:S01]  /*0e20*/  MOV R6, 0x1f ;  /* 0x0000001f00067802 */ /* 0x000fe20000000f00 */
[----:B------:R-:W-:Y:S01]  /*0e30*/  IMAD.MOV.U32 R11, RZ, RZ, -0x1 ;  /* 0xffffffffff0b7424 */ /* 0x000fe200078e00ff */
[----:B------:R-:W-:-:S02]  /*0e40*/  MOV R2, 0xe60 ;  /* 0x00000e6000027802 */ /* 0x000fc40000000f00 */
[----:B------:R-:W-:Y:S05]  /*0e50*/  CALL.REL.NOINC `($__internal_52_$__cuda_sm70_shflsync_bfly_p) ;  /* 0x0000002000007944 */ /* 0x000fea0003c00000 */
[----:B-1----:R-:W-:Y:S01]  /*0e60*/  MOV R5, R6 ;  /* 0x0000000600057202 */ /* 0x002fe20000000f00 */
[----:B0-----:R-:W-:Y:S05]  /*0e70*/  BRA `(.L_x_1212) ;  /* 0xfffffaa000007947 */ /* 0x001fea000383ffff */
        .weak           $__internal_52_$__cuda_sm70_shflsync_bfly_p
        .type           $__internal_52_$__cuda_sm70_shflsync_bfly_p,@function
        .size           $__internal_52_$__cuda_sm70_shflsync_bfly_p,(.L_x_4432 - $__internal_52_$__cuda_sm70_shflsync_bfly_p)
$__internal_52_$__cuda_sm70_shflsync_bfly_p:
[----:B------:R-:W-:Y:S01]  /*0e80*/  HFMA2.MMA R3, -RZ, RZ, 0, 0 ;  /* 0x00000000ff037435 */ /* 0x000fe200000001ff */
[----:B------:R-:W-:Y:S04]  /*0e90*/  WARPSYNC R11 ;  /* 0x0000000b00007348 */ /* 0x000fe80003800000 */
[----:B------:R0:W1:Y:S01]  /*0ea0*/  SHFL.BFLY PT, R6, R10, R9, R6 ;  /* 0x0c0000090a067389 */ /* 0x00006200000e0006 */
[----:B------:R-:W-:Y:S05]  /*0eb0*/  RET.REL.NODEC R2 `(_ZN10layer_norm22ln_bwd_finalize_kernelINS_22Kernel_traits_finalizeILj256Ef13__nv_bfloat16S2_S2_fjLb0ELj1024ELj4ENS_18Kernel_traits_baseILj256EfS2_S2_S2_fjLj1024EEEEELb0ELb1EEEvNS_9BwdParamsE) ;  /* 0xfffff14002007950 */ /* 0x000fea0003c3ffff */
.L_x_1213:
        /* <DEDUP_REMOVED lines=12> */
.L_x_4432:


//--------------------- .text._ZN10layer_norm13ln_bwd_kernelINS_13Kernel_traitsIf13__nv_bfloat16S2_S2_fjLj256ELj1ELj4ELj1ELj16ENS_18Kernel_traits_baseILj256EfS2_S2_S2_fjLj128EEEEELb1ELb0ELb1ELb1EEEvNS_9BwdParamsE --------------------------
	.section	.text._ZN10layer_norm13ln_bwd_kernelINS_13Kernel_traitsIf13__nv_bfloat16S2_S2_fjLj256ELj1ELj4ELj1ELj16ENS_18Kernel_traits_baseILj256EfS2_S2_S2_fjLj128EEEEELb1ELb0ELb1ELb1EEEvNS_9BwdParamsE,"ax",@progbits
	.sectioninfo	@"SHI_REGISTERS=76"
	.align	128
        .global         _ZN10layer_norm13ln_bwd_kernelINS_13Kernel_traitsIf13__nv_bfloat16S2_S2_fjLj256ELj1ELj4ELj1ELj16ENS_18Kernel_traits_baseILj256EfS2_S2_S2_fjLj128EEEEELb1ELb0ELb1ELb1EEEvNS_9BwdParamsE
        .type           _ZN10layer_norm13ln_bwd_kernelINS_13Kernel_traitsIf13__nv_bfloat16S2_S2_fjLj256ELj1ELj4ELj1ELj16ENS_18Kernel_traits_baseILj256EfS2_S2_S2_fjLj128EEEEELb1ELb0ELb1ELb1EEEvNS_9BwdParamsE,@function
        .size           _ZN10layer_norm13ln_bwd_kernelINS_13Kernel_traitsIf13__nv_bfloat16S2_S2_fjLj256ELj1ELj4ELj1ELj16ENS_18Kernel_traits_baseILj256EfS2_S2_S2_fjLj128EEEEELb1ELb0ELb1ELb1EEEvNS_9BwdParamsE,(.L_x_4433 - _ZN10layer_norm13ln_bwd_kernelINS_13Kernel_traitsIf13__nv_bfloat16S2_S2_fjLj256ELj1ELj4ELj1ELj16ENS_18Kernel_traits_baseILj256EfS2_S2_S2_fjLj128EEEEELb1ELb0ELb1ELb1EEEvNS_9BwdParamsE)
        .other          _ZN10layer_norm13ln_bwd_kernelINS_13Kernel_traitsIf13__nv_bfloat16S2_S2_fjLj256ELj1ELj4ELj1ELj16ENS_18Kernel_traits_baseILj256EfS2_S2_S2_fjLj128EEEEELb1ELb0ELb1ELb1EEEvNS_9BwdParamsE,@"STO_CUDA_ENTRY STV_DEFAULT"
_ZN10layer_norm13ln_bwd_kernelINS_13Kernel_traitsIf13__nv_bfloat16S2_S2_fjLj256ELj1ELj4ELj1ELj16ENS_18Kernel_traits_baseILj256EfS2_S2_S2_fjLj128EEEEELb1ELb0ELb1ELb1EEEvNS_9BwdParamsE:
.text._ZN10layer_norm13ln_bwd_kernelINS_13Kernel_traitsIf13__nv_bfloat16S2_S2_fjLj256ELj1ELj4ELj1ELj16ENS_18Kernel_traits_baseILj256EfS2_S2_S2_fjLj128EEEEELb1ELb0ELb1ELb1EEEvNS_9BwdParamsE:
        /* <DEDUP_REMOVED lines=17> */
.L_x_1214:
[----:B------:R-:W-:-:S04]  /*0110*/  SHF.L.U32 R0, R6, 0x5, RZ ;  /* 0x0000000506007819 */ /* 0x000fc800000006ff */
[----:B------:R-:W-:-:S04]  /*0120*/  LOP3.LUT R0, R0, 0x3e0, RZ, 0xc0, !PT ;  /* 0x000003e000007812 */ /* 0x000fc800078ec0ff */
[----:B------:R-:W-:-:S05]  /*0130*/  IADD3 R2, P0, R0, c[0x0][0x1b0], RZ ;  /* 0x00006c0000027a10 */ /* 0x000fca0007f1e0ff */
[----:B------:R-:W-:-:S05]  /*0140*/  IMAD.X R3, RZ, RZ, c[0x0][0x1b4], P0 ;  /* 0x00006d00ff037624 */ /* 0x000fca00000e06ff */
        /* <DEDUP_REMOVED lines=11> */
.L_x_1245:
        /* <DEDUP_REMOVED lines=8> */
[----:B------:R-:W-:Y:S01]  /*0280*/  BSSY B0, `(.L_x_1216) ;  /* 0x000007b000007945 */ /* 0x000fe20003800000 */
[----:B------:R-:W-:Y:S02]  /*0290*/  IMAD.MOV.U32 R67, RZ, RZ, 0x10 ;  /* 0x00000010ff437424 */ /* 0x000fe400078e00ff */
[----:B--2---:R-:W-:Y:S01]  /*02a0*/  IMAD.WIDE R64, R5, R68, c[0x0][0x1a0] ;  /* 0x0000680005407625 */ /* 0x004fe200078e0244 */
[----:B------:R-:W-:-:S04]  /*02b0*/  SHF.R.S32.HI R7, RZ, 0x1f, R0 ;  /* 0x0000001fff077819 */ /* 0x000fc80000011400 */
[----:B------:R-:W-:Y:S02]  /*02c0*/  LEA.HI R0, R7, R0, RZ, 0x3 ;  /* 0x0000000007007211 */ /* 0x000fe400078f18ff */
[----:B------:R-:W-:-:S04]  /*02d0*/  LOP3.LUT R7, R6, 0x1f, RZ, 0xc0, !PT ;  /* 0x0000001f06077812 */ /* 0x000fc800078ec0ff */
[----:B------:R-:W-:-:S05]  /*02e0*/  LEA.HI.SX32 R0, R0, R7, 0x1d ;  /* 0x0000000700007211 */ /* 0x000fca00078feaff */
[----:B------:R-:W-:Y:S01]  /*02f0*/  IMAD.WIDE.U32 R68, R0, R67, c[0x0][0x218] ;  /* 0x0000860000447625 */ /* 0x000fe200078e0043 */
[----:B---3--:R-:W-:-:S13]  /*0300*/  ISETP.GT.AND P1, PT, R66, RZ, PT ;  /* 0x000000ff4200720c */ /* 0x008fda0003f24270 */
[----:B------:R-:W-:Y:S05]  /*0310*/  @P1 BRA `(.L_x_1217) ;  /* 0x0000010000001947 */ /* 0x000fea0003800000 */
[----:B0----5:R-:W-:Y:S01]  /*0320*/  ISETP.GE.AND P0, PT, R2, 0x1, PT ;  /* 0x000000010200780c */ /* 0x021fe20003f06270 */
        /* <DEDUP_REMOVED lines=12> */
[----:B------:R-:W-:Y:S01]  /*03f0*/  MOV R65, RZ ;  /* 0x000000ff00417202 */ /* 0x000fe20000000f00 */
[----:B------:R-:W-:Y:S01]  /*0400*/  IMAD.MOV.U32 R66, RZ, RZ, RZ ;  /* 0x000000ffff427224 */ /* 0x000fe200078e00ff */
[----:B------:R-:W-:Y:S05]  /*0410*/  BRA `(.L_x_1218) ;  /* 0x0000061000007947 */ /* 0x000fea0003800000 */
.L_x_1217:
[----:B0-----:R-:W-:Y:S01]  /*0420*/  IADD3 R66, R66, -0x1, RZ ;  /* 0xffffffff42427810 */ /* 0x001fe20007ffe0ff */
[----:B------:R-:W-:Y:S01]  /*0430*/  IMAD.WIDE.U32 R44, R0, R67, c[0x0][0x188] ;  /* 0x00006200002c7625 */ /* 0x000fe200078e0043 */
[----:B------:R-:W2:Y:S03]  /*0440*/  LDG.E R64, [R64.64] ;  /* 0x0000000440407981 */ /* 0x000ea6000c1e1900 */
[----:B------:R-:W-:-:S02]  /*0450*/  IMAD R66, R66, c[0x0][0x168], RZ ;  /* 0x00005a0042427a24 */ /* 0x000fc400078e02ff */
[----:B------:R-:W3:Y:S03]  /*0460*/  LDG.E.128 R44, [R44.64] ;  /* 0x000000042c2c7981 */ /* 0x000ee6000c1e1d00 */
[----:B------:R-:W-:-:S04]  /*0470*/  SHF.R.S32.HI R49, RZ, 0x1f, R66 ;  /* 0x0000001fff317819 */ /* 0x000fc80000011442 */
        /* <DEDUP_REMOVED lines=17> */
[----:B-1----:R-:W-:-:S04]  /*0590*/  ISETP.NE.AND P0, PT, R4, RZ, PT ;  /* 0x000000ff0400720c */ /* 0x002fc80003f05270 */
[----:B--2---:R-:W-:Y:S02]  /*05a0*/  FSEL R56, R64, RZ, !P0 ;  /* 0x000000ff40387208 */ /* 0x004fe40004000000 */
[--C-:B---3--:R-:W-:Y:S02]  /*05b0*/  PRMT R7, RZ, 0x5410, R44.reuse ;  /* 0x00005410ff077816 */ /* 0x108fe4000000002c */
[----:B------:R-:W-:Y:S02]  /*05c0*/  PRMT R55, RZ, 0x5410, R45 ;  /* 0x00005410ff377816 */ /* 0x000fe4000000002d */
[----:B------:R-:W-:Y:S02]  /*05d0*/  PRMT R53, RZ, 0x7610, R44 ;  /* 0x00007610ff357816 */ /* 0x000fe4000000002c */
[--C-:B------:R-:W-:Y:S02]  /*05e0*/  PRMT R57, RZ, 0x5410, R46.reuse ;  /* 0x00005410ff397816 */ /* 0x100fe4000000002e */
[----:B------:R-:W-:Y:S01]  /*05f0*/  PRMT R59, RZ, 0x7610, R46 ;  /* 0x00007610ff3b7816 */ /* 0x000fe2000000002e */
[----:B------:R-:W-:-:S02]  /*0600*/  FADD.FTZ R46, -R56, R7 ;  /* 0x00000007382e7221 */ /* 0x000fc40000010100 */
[C---:B------:R-:W-:Y:S02]  /*0610*/  FADD.FTZ R60, -R56.reuse, R55 ;  /* 0x00000037383c7221 */ /* 0x040fe40000010100 */
[----:B------:R-:W-:Y:S02]  /*0620*/  FADD.FTZ R62, -R56, R53 ;  /* 0x00000035383e7221 */ /* 0x000fe40000010100 */
[C---:B------:R-:W-:Y:S01]  /*0630*/  FMUL.FTZ R63, R3.reuse, R46 ;  /* 0x0000002e033f7220 */ /* 0x040fe20000410000 */
[----:B------:R-:W-:Y:S02]  /*0640*/  PRMT R45, RZ, 0x7610, R45 ;  /* 0x00007610ff2d7816 */ /* 0x000fe4000000002d */
[--C-:B------:R-:W-:Y:S02]  /*0650*/  PRMT R61, RZ, 0x5410, R47.reuse ;  /* 0x00005410ff3d7816 */ /* 0x100fe4000000002f */
[----:B----4-:R-:W-:Y:S01]  /*0660*/  PRMT R55, RZ, 0x5410, R48 ;  /* 0x00005410ff377816 */ /* 0x010fe20000000030 */
[----:B------:R-:W-:Y:S01]  /*0670*/  FMUL.FTZ R62, R3, R62 ;  /* 0x0000003e033e7220 */ /* 0x000fe20000410000 */
[----:B------:R-:W-:-:S02]  /*0680*/  PRMT R47, RZ, 0x7610, R47 ;  /* 0x00007610ff2f7816 */ /* 0x000fc4000000002f */
[----:B------:R-:W-:Y:S01]  /*0690*/  PRMT R54, RZ, 0x7610, R48 ;  /* 0x00007610ff367816 */ /* 0x000fe20000000030 */
[-C--:B------:R-:W-:Y:S02]  /*06a0*/  FFMA.FTZ R20, R63, R55.reuse, R20 ;  /* 0x000000373f147223 */ /* 0x080fe40000010014 */
[----:B------:R-:W-:Y:S02]  /*06b0*/  FADD.FTZ R12, R12, R55 ;  /* 0x000000370c0c7221 */ /* 0x000fe40000010000 */
[----:B------:R-:W-:Y:S01]  /*06c0*/  FMUL.FTZ R55, R24, R55 ;  /* 0x0000003718377220 */ /* 0x000fe20000410000 */
[----:B------:R-:W-:Y:S01]  /*06d0*/  PRMT R53, RZ, 0x5410, R49 ;  /* 0x00005410ff357816 */ /* 0x000fe20000000031 */
[C---:B------:R-:W-:Y:S02]  /*06e0*/  FADD.FTZ R64, -R56.reuse, R45 ;  /* 0x0000002d38407221 */ /* 0x040fe40000010100 */
        /* <DEDUP_REMOVED lines=8> */
[----:B------:R-:W-:Y:S02]  /*0770*/  FADD.FTZ R45, RZ, R55 ;  /* 0x00000037ff2d7221 */ /* 0x000fe40000010000 */
[----:B------:R-:W-:Y:S01]  /*0780*/  FFMA.FTZ R47, R63, R55, RZ ;  /* 0x000000373f2f7223 */ /* 0x000fe200000100ff */
[----:B------:R-:W-:Y:S01]  /*0790*/  PRMT R52, RZ, 0x7610, R49 ;  /* 0x00007610ff347816 */ /* 0x000fe20000000031 */
[C---:B------:R-:W-:Y:S01]  /*07a0*/  FMUL.FTZ R60, R3.reuse, R64 ;  /* 0x00000040033c7220 */ /* 0x040fe20000410000 */
[----:B------:R-:W-:Y:S01]  /*07b0*/  PRMT R7, RZ, 0x5410, R50 ;  /* 0x00005410ff077816 */ /* 0x000fe20000000032 */
[C---:B------:R-:W-:Y:S02]  /*07c0*/  FMUL.FTZ R59, R3.reuse, R66 ;  /* 0x00000042033b7220 */ /* 0x040fe40000410000 */
[----:B------:R-:W-:Y:S02]  /*07d0*/  FMUL.FTZ R57, R3, R44 ;  /* 0x0000002c03397220 */ /* 0x000fe40000410000 */
[----:B------:R-:W-:-:S02]  /*07e0*/  FFMA.FTZ R22, R61, R53, R22 ;  /* 0x000000353d167223 */ /* 0x000fc40000010016 */
[----:B------:R-:W-:Y:S02]  /*07f0*/  FADD.FTZ R14, R14, R53 ;  /* 0x000000350e0e7221 */ /* 0x000fe40000010000 */
[----:B------:R-:W-:Y:S02]  /*0800*/  FMUL.FTZ R53, R26, R53 ;  /* 0x000000351a357220 */ /* 0x000fe40000410000 */
[----:B------:R-:W-:Y:S02]  /*0810*/  FADD.FTZ R44, R45, R54 ;  /* 0x000000362d2c7221 */ /* 0x000fe40000010000 */
[----:B------:R-:W-:Y:S01]  /*0820*/  FFMA.FTZ R46, R62, R54, R47 ;  /* 0x000000363e2e7223 */ /* 0x000fe2000001002f */
[----:B------:R-:W-:Y:S01]  /*0830*/  PRMT R49, RZ, 0x5410, R51 ;  /* 0x00005410ff317816 */ /* 0x000fe20000000033 */
[----:B------:R-:W-:Y:S01]  /*0840*/  FFMA.FTZ R23, R60, R52, R23 ;  /* 0x000000343c177223 */ /* 0x000fe20000010017 */
[----:B------:R-:W-:Y:S01]  /*0850*/  PRMT R48, RZ, 0x7610, R51 ;  /* 0x00007610ff307816 */ /* 0x000fe20000000033 */
[----:B------:R-:W-:-:S02]  /*0860*/  FADD.FTZ R15, R15, R52 ;  /* 0x000000340f0f7221 */ /* 0x000fc40000010000 */
[-C--:B------:R-:W-:Y:S02]  /*0870*/  FFMA.FTZ R16, R59, R7.reuse, R16 ;  /* 0x000000073b107223 */ /* 0x080fe40000010010 */
[----:B------:R-:W-:Y:S02]  /*0880*/  FADD.FTZ R8, R8, R7 ;  /* 0x0000000708087221 */ /* 0x000fe40000010000 */
[----:B------:R-:W-:Y:S02]  /*0890*/  FMUL.FTZ R51, R28, R7 ;  /* 0x000000071c337220 */ /* 0x000fe40000410000 */
[----:B------:R-:W-:Y:S02]  /*08a0*/  FMUL.FTZ R52, R27, R52 ;  /* 0x000000341b347220 */ /* 0x000fe40000410000 */
[----:B------:R-:W-:Y:S02]  /*08b0*/  FADD.FTZ R7, R44, R53 ;  /* 0x000000352c077221 */ /* 0x000fe40000010000 */
[----:B------:R-:W-:Y:S01]  /*08c0*/  FFMA.FTZ R45, R61, R53, R46 ;  /* 0x000000353d2d7223 */ /* 0x000fe2000001002e */
[----:B------:R-:W-:Y:S01]  /*08d0*/  PRMT R50, RZ, 0x7610, R50 ;  /* 0x00007610ff327816 */ /* 0x000fe20000000032 */
        /* <DEDUP_REMOVED lines=21> */
.L_x_1218:
[----:B0-----:R-:W-:Y:S05]  /*0a30*/  BSYNC B0 ;  /* 0x0000000000007941 */ /* 0x001fea0003800000 */
.L_x_1216:
[----:B-----5:R-:W-:-:S04]  /*0a40*/  MOV R7, R70 ;  /* 0x0000004600077202 */ /* 0x020fc80000000f00 */
[----:B------:R-:W-:Y:S01]  /*0a50*/  PRMT R47, R7, 0x7610, R47 ;  /* 0x00007610072f7816 */ /* 0x000fe2000000002f */
[----:B------:R-:W-:Y:S05]  /*0a60*/  BRA.DIV ~URZ, `(.L_x_1219) ;  /* 0x000010e27f007947 */ /* 0x000fea000b800000 */
[----:B------:R0:W2:Y:S02]  /*0a70*/  SHFL.BFLY PT, R68, R65, 0x1, 0x1f ;  /* 0x0c201f0041447f89 */ /* 0x0000a400000e0000 */
.L_x_1246:
        /* <DEDUP_REMOVED lines=9> */
[----:B0-----:R-:W0:Y:S01]  /*0b10*/  SHFL.BFLY PT, R65, R46, 0x4, 0x1f ;  /* 0x0c801f002e417f89 */ /* 0x001e2200000e0000 */
        /* <DEDUP_REMOVED lines=8> */
.L_x_1247:
[----:B------:R-:W-:Y:S01]  /*0ba0*/  ISETP.GE.AND P2, PT, R2, 0x1, PT ;  /* 0x000000010200780c */ /* 0x000fe20003f46270 */
[----:B---3--:R-:W-:Y:S01]  /*0bb0*/  FADD.FTZ R68, R68, R65 ;  /* 0x0000004144447221 */ /* 0x008fe20000010000 */
[----:B-1----:R-:W-:Y:S01]  /*0bc0*/  ISETP.NE.AND P0, PT, R4, RZ, PT ;  /* 0x000000ff0400720c */ /* 0x002fe20003f05270 */
        /* <DEDUP_REMOVED lines=21> */
.L_x_1222:
        /* <DEDUP_REMOVED lines=9> */
.L_x_1223:
[----:B------:R-:W-:Y:S05]  /*0db0*/  BSYNC B0 ;  /* 0x0000000000007941 */ /* 0x000fea0003800000 */
.L_x_1221:
        /* <DEDUP_REMOVED lines=16> */
.L_x_1225:
[----:B------:R-:W-:-:S04]  /*0ec0*/  FFMA.FTZ R45, R62, R7, R44 ;  /* 0x000000073e2d7223 */ /* 0x000fc8000001002c */
[----:B------:R-:W-:Y:S01]  /*0ed0*/  FADD.FTZ R46, R54, -R45 ;  /* 0x8000002d362e7221 */ /* 0x000fe20000010000 */
[----:B------:R-:W-:-:S03]  /*0ee0*/  @P3 PRMT R45, RZ, 0x7610, R32 ;  /* 0x00007610ff2d3816 */ /* 0x000fc60000000020 */
[----:B------:R-:W-:-:S04]  /*0ef0*/  FMUL.FTZ R46, R3, R46 ;  /* 0x0000002e032e7220 */ /* 0x000fc80000410000 */
[----:B------:R-:W-:Y:S02]  /*0f00*/  @P3 FADD.FTZ R46, R46, R45 ;  /* 0x0000002d2e2e3221 */ /* 0x000fe40000010000 */
.L_x_1226:
[----:B------:R-:W-:Y:S05]  /*0f10*/  BSYNC B0 ;  /* 0x0000000000007941 */ /* 0x000fea0003800000 */
.L_x_1224:
        /* <DEDUP_REMOVED lines=14> */
.L_x_1228:
[----:B------:R-:W-:Y:S01]  /*1000*/  FFMA.FTZ R46, R61, R7, R44 ;  /* 0x000000073d2e7223 */ /* 0x000fe2000001002c */
[----:B------:R-:W-:-:S03]  /*1010*/  @P3 PRMT R45, RZ, 0x5410, R33 ;  /* 0x00005410ff2d3816 */ /* 0x000fc60000000021 */
[----:B------:R-:W-:-:S04]  /*1020*/  FADD.FTZ R46, R53, -R46 ;  /* 0x8000002e352e7221 */ /* 0x000fc80000010000 */
[----:B------:R-:W-:-:S04]  /*1030*/  FMUL.FTZ R46, R3, R46 ;  /* 0x0000002e032e7220 */ /* 0x000fc80000410000 */
[----:B------:R-:W-:Y:S02]  /*1040*/  @P3 FADD.FTZ R46, R46, R45 ;  /* 0x0000002d2e2e3221 */ /* 0x000fe40000010000 */
.L_x_1229:
[----:B------:R-:W-:Y:S05]  /*1050*/  BSYNC B0 ;  /* 0x0000000000007941 */ /* 0x000fea0003800000 */
.L_x_1227:
        /* <DEDUP_REMOVED lines=14> */
.L_x_1231:
[----:B------:R-:W-:-:S04]  /*1140*/  FFMA.FTZ R45, R60, R7, R44 ;  /* 0x000000073c2d7223 */ /* 0x000fc8000001002c */
[----:B------:R-:W-:Y:S01]  /*1150*/  FADD.FTZ R46, R52, -R45 ;  /* 0x8000002d342e7221 */ /* 0x000fe20000010000 */
[----:B------:R-:W-:-:S03]  /*1160*/  @P3 PRMT R45, RZ, 0x7610, R33 ;  /* 0x00007610ff2d3816 */ /* 0x000fc60000000021 */
[----:B------:R-:W-:-:S04]  /*1170*/  FMUL.FTZ R46, R3, R46 ;  /* 0x0000002e032e7220 */ /* 0x000fc80000410000 */
[----:B------:R-:W-:Y:S02]  /*1180*/  @P3 FADD.FTZ R46, R46, R45 ;  /* 0x0000002d2e2e3221 */ /* 0x000fe40000010000 */
.L_x_1232:
[----:B------:R-:W-:Y:S05]  /*1190*/  BSYNC B0 ;  /* 0x0000000000007941 */ /* 0x000fea0003800000 */
.L_x_1230:
        /* <DEDUP_REMOVED lines=14> */
.L_x_1234:
[----:B------:R-:W-:Y:S01]  /*1280*/  FFMA.FTZ R46, R59, R7, R44 ;  /* 0x000000073b2e7223 */ /* 0x000fe2000001002c */
[----:B------:R-:W-:-:S03]  /*1290*/  @P3 PRMT R45, RZ, 0x5410, R34 ;  /* 0x00005410ff2d3816 */ /* 0x000fc60000000022 */
[----:B------:R-:W-:-:S04]  /*12a0*/  FADD.FTZ R46, R51, -R46 ;  /* 0x8000002e332e7221 */ /* 0x000fc80000010000 */
[----:B------:R-:W-:-:S04]  /*12b0*/  FMUL.FTZ R46, R3, R46 ;  /* 0x0000002e032e7220 */ /* 0x000fc80000410000 */
[----:B------:R-:W-:Y:S02]  /*12c0*/  @P3 FADD.FTZ R46, R46, R45 ;  /* 0x0000002d2e2e3221 */ /* 0x000fe40000010000 */
.L_x_1235:
[----:B------:R-:W-:Y:S05]  /*12d0*/  BSYNC B0 ;  /* 0x0000000000007941 */ /* 0x000fea0003800000 */
.L_x_1233:
        /* <DEDUP_REMOVED lines=14> */
.L_x_1237:
[----:B------:R-:W-:-:S04]  /*13c0*/  FFMA.FTZ R45, R58, R7, R44 ;  /* 0x000000073a2d7223 */ /* 0x000fc8000001002c */
[----:B------:R-:W-:Y:S01]  /*13d0*/  FADD.FTZ R46, R50, -R45 ;  /* 0x8000002d322e7221 */ /* 0x000fe20000010000 */
[----:B------:R-:W-:-:S03]  /*13e0*/  @P3 PRMT R45, RZ, 0x7610, R34 ;  /* 0x00007610ff2d3816 */ /* 0x000fc60000000022 */
[----:B------:R-:W-:-:S04]  /*13f0*/  FMUL.FTZ R46, R3, R46 ;  /* 0x0000002e032e7220 */ /* 0x000fc80000410000 */
[----:B------:R-:W-:Y:S02]  /*1400*/  @P3 FADD.FTZ R46, R46, R45 ;  /* 0x0000002d2e2e3221 */ /* 0x000fe40000010000 */
.L_x_1238:
[----:B------:R-:W-:Y:S05]  /*1410*/  BSYNC B0 ;  /* 0x0000000000007941 */ /* 0x000fea0003800000 */
.L_x_1236:
        /* <DEDUP_REMOVED lines=14> */
.L_x_1240:
[----:B------:R-:W-:Y:S01]  /*1500*/  FFMA.FTZ R46, R57, R7, R44 ;  /* 0x00000007392e7223 */ /* 0x000fe2000001002c */
[----:B------:R-:W-:-:S03]  /*1510*/  @P3 PRMT R45, RZ, 0x5410, R35 ;  /* 0x00005410ff2d3816 */ /* 0x000fc60000000023 */
[----:B------:R-:W-:-:S04]  /*1520*/  FADD.FTZ R46, R49, -R46 ;  /* 0x8000002e312e7221 */ /* 0x000fc80000010000 */
[----:B------:R-:W-:-:S04]  /*1530*/  FMUL.FTZ R46, R3, R46 ;  /* 0x0000002e032e7220 */ /* 0x000fc80000410000 */
[----:B------:R-:W-:Y:S02]  /*1540*/  @P3 FADD.FTZ R46, R46, R45 ;  /* 0x0000002d2e2e3221 */ /* 0x000fe40000010000 */
.L_x_1241:
[----:B------:R-:W-:Y:S05]  /*1550*/  BSYNC B0 ;  /* 0x0000000000007941 */ /* 0x000fea0003800000 */
.L_x_1239:
        /* <DEDUP_REMOVED lines=14> */
.L_x_1243:
[----:B------:R-:W-:-:S04]  /*1640*/  FFMA.FTZ R7, R56, R7, R44 ;  /* 0x0000000738077223 */ /* 0x000fc8000001002c */
[----:B------:R-:W-:-:S04]  /*1650*/  FADD.FTZ R44, R48, -R7 ;  /* 0x80000007302c7221 */ /* 0x000fc80000010000 */
[----:B------:R-:W-:Y:S01]  /*1660*/  FMUL.FTZ R3, R3, R44 ;  /* 0x0000002c03037220 */ /* 0x000fe20000410000 */
[----:B------:R-:W-:-:S05]  /*1670*/  @P3 PRMT R44, RZ, 0x7610, R35 ;  /* 0x00007610ff2c3816 */ /* 0x000fca0000000023 */
[----:B------:R-:W-:Y:S02]  /*1680*/  @P3 FADD.FTZ R3, R3, R44 ;  /* 0x0000002c03033221 */ /* 0x000fe40000010000 */
.L_x_1244:
[----:B------:R-:W-:Y:S05]  /*1690*/  BSYNC B0 ;  /* 0x0000000000007941 */ /* 0x000fea0003800000 */
.L_x_1242:
[----:B------:R-:W-:Y:S01]  /*16a0*/  @P2 FMUL.FTZ R7, R3, c[0x0][0x1ec] ;  /* 0x00007b0003072a20 */ /* 0x000fe20000410000 */
[----:B------:R-:W-:Y:S02]  /*16b0*/  @P2 LOP3.LUT P1, RZ, R71, 0xff000000, RZ, 0xc0, !PT ;  /* 0xff00000047ff2812 */ /* 0x000fe4000782c0ff */
[----:B------:R-:W-:Y:S01]  /*16c0*/  @P0 MOV R45, 0x10 ;  /* 0x00000010002d0802 */ /* 0x000fe20000000f00 */
[----:B------:R-:W-:-:S05]  /*16d0*/  @P2 FMUL.FTZ R7, R7, c[0x0][0x1e8] ;  /* 0x00007a0007072a20 */ /* 0x000fca0000410000 */
[----:B------:R-:W-:Y:S02]  /*16e0*/  @P2 FSEL R44, R7, RZ, P1 ;  /* 0x000000ff072c2208 */ /* 0x000fe40000800000 */
[----:B------:R-:W-:Y:S01]  /*16f0*/  @P0 F2FP.BF16.PACK_AB R7, RZ, R3 ;  /* 0x00000003ff07023e */ /* 0x000fe200000010ff */
[----:B------:R-:W-:Y:S01]  /*1700*/  @P2 IMAD.MOV.U32 R3, RZ, RZ, 0x10 ;  /* 0x00000010ff032424 */ /* 0x000fe200078e00ff */
[----:B------:R-:W-:Y:S01]  /*1710*/  @P2 F2FP.BF16.PACK_AB R46, RZ, R44 ;  /* 0x0000002cff2e223e */ /* 0x000fe200000010ff */
        /* <DEDUP_REMOVED lines=9> */
[----:B0-2---:R-:W-:Y:S01]  /*17b0*/  @P0 CALL.REL.NOINC `(.L_x_1215) ;  /* 0x0000001000000944 */ /* 0x005fe20003c00000 */
[----:B------:R-:W-:Y:S05]  /*17c0*/  BRA `(.L_x_1245) ;  /* 0xffffea3000007947 */ /* 0x000fea000383ffff */
.L_x_1215:
[----:B------:R-:W-:Y:S01]  /*17d0*/  IMAD.SHL.U32 R26, R6, 0x20, RZ ;  /* 0x00000020061a7824 */ /* 0x000fe200078e00ff */
        /* <DEDUP_REMOVED lines=29> */
[----:B------:R-:W0:Y:S03]  /*19b0*/  LDS R4, [R6.X4] ;  /* 0x0000000006047984 */ /* 0x000e260000004800 */
        /* <DEDUP_REMOVED lines=25> */
.L_x_1219:
[----:B------:R-:W-:Y:S01]  /*1b50*/  HFMA2.MMA R45, -RZ, RZ, 0, 5.9604644775390625e-08 ;  /* 0x00000001ff2d7435 */ /* 0x000fe200000001ff */
[----:B------:R-:W-:Y:S01]  /*1b60*/  IMAD.MOV.U32 R46, RZ, RZ, R65 ;  /* 0x000000ffff2e7224 */ /* 0x000fe200078e0041 */
[----:B------:R-:W-:Y:S01]  /*1b70*/  MOV R44, 0x1f ;  /* 0x0000001f002c7802 */ /* 0x000fe20000000f00 */
[----:B------:R-:W-:Y:S01]  /*1b80*/  IMAD.MOV.U32 R7, RZ, RZ, -0x1 ;  /* 0xffffffffff077424 */ /* 0x000fe200078e00ff */
[----:B------:R-:W-:-:S02]  /*1b90*/  MOV R64, 0x1bb0 ;  /* 0x00001bb000407802 */ /* 0x000fc40000000f00 */
[----:B-1----:R-:W-:Y:S05]  /*1ba0*/  CALL.REL.NOINC `($__internal_53_$__cuda_sm70_shflsync_bfly_p) ;  /* 0x0000046000007944 */ /* 0x002fea0003c00000 */
[----:B-1----:R-:W-:Y:S01]  /*1bb0*/  MOV R68, R45 ;  /* 0x0000002d00447202 */ /* 0x002fe20000000f00 */
[----:B0-----:R-:W-:Y:S05]  /*1bc0*/  BRA `(.L_x_1246) ;  /* 0xffffeeb000007947 */ /* 0x001fea000383ffff */
.L_x_1220:
[----:B------:R-:W-:Y:S01]  /*1bd0*/  HFMA2.MMA R44, -RZ, RZ, 0, 1.847743988037109375e-06 ;  /* 0x0000001fff2c7435 */ /* 0x000fe200000001ff */
[----:B------:R-:W-:Y:S01]  /*1be0*/  MOV R46, R66 ;  /* 0x00000042002e7202 */ /* 0x000fe20000000f00 */
[----:B------:R-:W-:Y:S01]  /*1bf0*/  IMAD.MOV.U32 R45, RZ, RZ, 0x1 ;  /* 0x00000001ff2d7424 */ /* 0x000fe200078e00ff */
[----:B------:R-:W-:-:S02]  /*1c00*/  MOV R7, 0xffffffff ;  /* 0xffffffff00077802 */ /* 0x000fc40000000f00 */
[----:B------:R-:W-:Y:S02]  /*1c10*/  MOV R64, 0x1c30 ;  /* 0x00001c3000407802 */ /* 0x000fe40000000f00 */
[----:B012---:R-:W-:Y:S05]  /*1c20*/  CALL.REL.NOINC `($__internal_53_$__cuda_sm70_shflsync_bfly_p) ;  /* 0x000003e000007944 */ /* 0x007fea0003c00000 */
[----:B------:R-:W-:Y:S01]  /*1c30*/  FADD.FTZ R65, R68, R65 ;  /* 0x0000004144417221 */ /* 0x000fe20000010000 */
[----:B0-----:R-:W-:Y:S01]  /*1c40*/  HFMA2.MMA R44, -RZ, RZ, 0, 1.847743988037109375e-06 ;  /* 0x0000001fff2c7435 */ /* 0x001fe200000001ff */
[----:B-1----:R-:W-:Y:S01]  /*1c50*/  FADD.FTZ R66, R66, R45 ;  /* 0x0000002d42427221 */ /* 0x002fe20000010000 */
[----:B------:R-:W-:Y:S01]  /*1c60*/  MOV R7, 0xffffffff ;  /* 0xffffffff00077802 */ /* 0x000fe20000000f00 */
[----:B------:R-:W-:Y:S01]  /*1c70*/  IMAD.MOV.U32 R45, RZ, RZ, 0x2 ;  /* 0x00000002ff2d7424 */ /* 0x000fe200078e00ff */
[----:B------:R-:W-:Y:S01]  /*1c80*/  MOV R64, 0x1cb0 ;  /* 0x00001cb000407802 */ /* 0x000fe20000000f00 */
[----:B------:R-:W-:Y:S02]  /*1c90*/  IMAD.MOV.U32 R46, RZ, RZ, R65 ;  /* 0x000000ffff2e7224 */ /* 0x000fe400078e0041 */
[----:B------:R-:W-:Y:S05]  /*1ca0*/  CALL.REL.NOINC `($__internal_53_$__cuda_sm70_shflsync_bfly_p) ;  /* 0x0000036000007944 */ /* 0x000fea0003c00000 */
[----:B0-----:R-:W-:Y:S01]  /*1cb0*/  HFMA2.MMA R44, -RZ, RZ, 0, 1.847743988037109375e-06 ;  /* 0x0000001fff2c7435 */ /* 0x001fe200000001ff */
[----:B-1----:R-:W-:Y:S01]  /*1cc0*/  MOV R68, R45 ;  /* 0x0000002d00447202 */ /* 0x002fe20000000f00 */
[----:B------:R-:W-:Y:S01]  /*1cd0*/  IMAD.MOV.U32 R45, RZ, RZ, 0x2 ;  /* 0x00000002ff2d7424 */ /* 0x000fe200078e00ff */
[----:B------:R-:W-:Y:S02]  /*1ce0*/  MOV R46, R66 ;  /* 0x00000042002e7202 */ /* 0x000fe40000000f00 */
[----:B------:R-:W-:-:S02]  /*1cf0*/  MOV R7, 0xffffffff ;  /* 0xffffffff00077802 */ /* 0x000fc40000000f00 */
[----:B------:R-:W-:Y:S02]  /*1d00*/  MOV R64, 0x1d20 ;  /* 0x00001d2000407802 */ /* 0x000fe40000000f00 */
[----:B------:R-:W-:Y:S05]  /*1d10*/  CALL.REL.NOINC `($__internal_53_$__cuda_sm70_shflsync_bfly_p) ;  /* 0x000002f000007944 */ /* 0x000fea0003c00000 */
        /* <DEDUP_REMOVED lines=45> */
[----:B01----:R-:W-:Y:S01]  /*1ff0*/  IMAD.MOV.U32 R7, RZ, RZ, R45 ;  /* 0x000000ffff077224 */ /* 0x003fe200078e002d */
[----:B------:R-:W-:Y:S05]  /*2000*/  BRA `(.L_x_1247) ;  /* 0xffffeb9000007947 */ /* 0x000fea000383ffff */
        .weak           $__internal_53_$__cuda_sm70_shflsync_bfly_p
        .type           $__internal_53_$__cuda_sm70_shflsync_bfly_p,@function
        .size           $__internal_53_$__cuda_sm70_shflsync_bfly_p,(.L_x_4433 - $__internal_53_$__cuda_sm70_shflsync_bfly_p)
$__internal_53_$__cuda_sm70_shflsync_bfly_p:
[----:B------:R-:W-:Y:S01]  /*2010*/  HFMA2.MMA R73, -RZ, RZ, 0, 0 ;  /* 0x00000000ff497435 */ /* 0x000fe200000001ff */
[----:B------:R-:W-:Y:S01]  /*2020*/  MOV R72, R64 ;  /* 0x0000004000487202 */ /* 0x000fe20000000f00 */
[----:B------:R-:W-:Y:S04]  /*2030*/  WARPSYNC R7 ;  /* 0x0000000700007348 */ /* 0x000fe80003800000 */
[----:B------:R0:W1:Y:S01]  /*2040*/  SHFL.BFLY PT, R45, R46, R45, R44 ;  /* 0x0c00002d2e2d7389 */ /* 0x00006200000e002c */
[----:B------:R-:W-:Y:S05]  /*2050*/  RET.REL.NODEC R72 `(_ZN10layer_norm13ln_bwd_kernelINS_13Kernel_traitsIf13__nv_bfloat16S2_S2_fjLj256ELj1ELj4ELj1ELj16ENS_18Kernel_traits_baseILj256EfS2_S2_S2_fjLj128EEEEELb1ELb0ELb1ELb1EEEvNS_9BwdParamsE) ;  /* 0xffffdfa048007950 */ /* 0x000fea0003c3ffff */
.L_x_1248:
        /* <DEDUP_REMOVED lines=10> */
.L_x_4433:


//--------------------- .text._ZN10layer_norm13ln_bwd_kernelINS_13Kernel_traitsIf13__nv_bfloat16S2_S2_fjLj256ELj1ELj4ELj1ELj16ENS_18Kernel_traits_baseILj256EfS2_S2_S2_fjLj128EEEEELb1ELb1ELb0ELb0EEEvNS_9BwdParamsE --------------------------
	.section	.text._ZN10layer_norm13ln_bwd_kernelINS_13Kernel_traitsIf13__nv_bfloat16S2_S2_fjLj256ELj1ELj4ELj1ELj16ENS_18Kernel_traits_baseILj256EfS2_S2_S2_fjLj128EEEEELb1ELb1ELb0ELb0EEEvNS_9BwdParamsE,"ax",@progbits
	.sectioninfo	@"SHI_REGISTERS=96"
	.align	128
        .global         _ZN10layer_norm13ln_bwd_kernelINS_13Kernel_traitsIf13__nv_bfloat16S2_S2_fjLj256ELj1ELj4ELj1ELj16ENS_18Kernel_traits_baseILj256EfS2_S2_S2_fjLj128EEEEELb1ELb1ELb0ELb0EEEvNS_9BwdParamsE
        .type           _ZN10layer_norm13ln_bwd_kernelINS_13Kernel_traitsIf13__nv_bfloat16S2_S2_fjLj256ELj1ELj4ELj1ELj16ENS_18Kernel_traits_baseILj256EfS2_S2_S2_fjLj128EEEEELb1ELb1ELb0ELb0EEEvNS_9BwdParamsE,@function
        .size           _ZN10layer_norm13ln_bwd_kernelINS_13Kernel_traitsIf13__nv_bfloat16S2_S2_fjLj256ELj1ELj4ELj1ELj16ENS_18Kernel_traits_baseILj256EfS2_S2_S2_fjLj128EEEEELb1ELb1ELb0ELb0EEEvNS_9BwdParamsE,(.L_x_4434 - _ZN10layer_norm13ln_bwd_kernelINS_13Kernel_traitsIf13__nv_bfloat16S2_S2_fjLj256ELj1ELj4ELj1ELj16ENS_18Kernel_traits_baseILj256EfS2_S2_S2_fjLj128EEEEELb1ELb1ELb0ELb0EEEvNS_9BwdParamsE)
        .other          _ZN10layer_norm13ln_bwd_kernelINS_13Kernel_traitsIf13__nv_bfloat16S2_S2_fjLj256ELj1ELj4ELj1ELj16ENS_18Kernel_traits_baseILj256EfS2_S2_S2_fjLj128EEEEELb1ELb1ELb0ELb0EEEvNS_9BwdParamsE,@"STO_CUDA_ENTRY STV_DEFAULT"
_ZN10layer_norm13ln_bwd_kernelINS_13Kernel_traitsIf13__nv_bfloat16S2_S2_fjLj256ELj1ELj4ELj1ELj16ENS_18Kernel_traits_baseILj256EfS2_S2_S2_fjLj128EEEEELb1ELb1ELb0ELb0EEEvNS_9BwdParamsE:
.text._ZN10layer_norm13ln_bwd_kernelINS_13Kernel_traitsIf13__nv_bfloat16S2_S2_fjLj256ELj1ELj4ELj1ELj16ENS_18Kernel_traits_baseILj256EfS2_S2_S2_fjLj128EEEEELb1ELb1ELb0ELb0EEEvNS_9BwdParamsE:
        /* <DEDUP_REMOVED lines=36> */
.L_x_1256:
[----:B------:R-:W-:Y:S02]  /*0240*/  ISETP.NE.U32.AND P0, PT, RZ, c[0x0][0x1c0], PT ;  /* 0x00007000ff007a0c */ /* 0x000fe40003f05070 */
[----:B------:R-:W-:Y:S02]  /*0250*/  SHF.R.S32.HI R61, RZ, 0x1f, R2 ;  /* 0x0000001fff3d7819 */ /* 0x000fe40000011402 */
[----:B------:R-:W-:Y:S02]  /*0260*/  ISETP.NE.AND.EX P0, PT, RZ, c[0x0][0x1c4], PT, P0 ;  /* 0x00007100ff007a0c */ /* 0x000fe40003f05300 */
[----:B------:R-:W-:-:S11]  /*0270*/  MOV R85, 0x4 ;  /* 0x0000000400557802 */ /* 0x000fd60000000f00 */
[C---:B------:R-:W-:Y:S01]  /*0280*/  @P0 LEA R60, P2, R2.reuse, c[0x0][0x1c0], 0x1 ;  /* 0x00007000023c0a11 */ /* 0x040fe200078408ff */
[----:B------:R-:W-:-:S03]  /*0290*/  IMAD.WIDE R62, R2, R85, c[0x0][0x1a8] ;  /* 0x00006a00023e7625 */ /* 0x000fc600078e0255 */
[----:B------:R-:W-:-:S03]  /*02a0*/  @P0 LEA.HI.X R61, R2, c[0x0][0x1c4], R61, 0x1, P2 ;  /* 0x00007100023d0a11 */ /* 0x000fc600010f0c3d */
[----:B-----5:R1:W5:Y:S04]  /*02b0*/  LDG.E R62, [R62.64] ;  /* 0x000000043e3e7981 */ /* 0x020368000c1e1900 */
[----:B------:R-:W2:Y:S01]  /*02c0*/  @P0 LDG.E.U16 R60, [R60.64] ;  /* 0x000000043c3c0981 */ /* 0x000ea2000c1e1500 */
[----:B------:R-:W-:-:S05]  /*02d0*/  IMAD R4, R2, c[0x0][0x168], RZ ;  /* 0x00005a0002047a24 */ /* 0x000fca00078e02ff */
[----:B------:R-:W-:Y:S01]  /*02e0*/  SHF.R.S32.HI R75, RZ, 0x1f, R4 ;  /* 0x0000001fff4b7819 */ /* 0x000fe20000011404 */
[----:B------:R-:W-:Y:S03]  /*02f0*/  BSSY B0, `(.L_x_1250) ;  /* 0x0000067000007945 */ /* 0x000fe60003800000 */
[----:B------:R-:W-:Y:S02]  /*0300*/  LEA.HI R83, R75, R4, RZ, 0x3 ;  /* 0x000000044b537211 */ /* 0x000fe400078f18ff */
[----:B------:R-:W-:Y:S01]  /*0310*/  MOV R84, 0x3f800000 ;  /* 0x3f80000000547802 */ /* 0x000fe20000000f00 */
[----:B------:R-:W-:Y:S01]  /*0320*/  CS2R R74, SRZ ;  /* 0x00000000004a7805 */ /* 0x000fe2000001ff00 */
[----:B------:R-:W-:Y:S02]  /*0330*/  LEA.HI.SX32 R4, R83, R0, 0x1d ;  /* 0x0000000053047211 */ /* 0x000fe400078feaff */
[----:B--2---:R-:W-:Y:S01]  /*0340*/  @P0 PRMT R84, RZ, 0x5410, R60 ;  /* 0x00005410ff540816 */ /* 0x004fe2000000003c */
[----:B------:R-:W-:Y:S05]  /*0350*/  @!P1 BRA `(.L_x_1251) ;  /* 0x0000060000009947 */ /* 0x000fea0003800000 */
[----:B-1----:R-:W-:Y:S01]  /*0360*/  LEA R8, P0, R4, c[0x0][0x188], 0x4 ;  /* 0x0000620004087a11 */ /* 0x002fe200078020ff */
[----:B------:R-:W-:-:S03]  /*0370*/  IMAD.WIDE R6, R2, R85, c[0x0][0x1a0] ;  /* 0x0000680002067625 */ /* 0x000fc600078e0255 */
[C---:B------:R-:W-:Y:S01]  /*0380*/  LEA.HI.X R9, R4.reuse, c[0x0][0x18c], RZ, 0x4, P0 ;  /* 0x0000630004097a11 */ /* 0x040fe200000f24ff */
[----:B------:R-:W-:Y:S01]  /*0390*/  IMAD.MOV.U32 R65, RZ, RZ, 0x10 ;  /* 0x00000010ff417424 */ /* 0x000fe200078e00ff */
[----:B------:R-:W2:Y:S03]  /*03a0*/  LDG.E R5, [R6.64] ;  /* 0x0000000406057981 */ /* 0x000ea6000c1e1900 */
[C---:B------:R-:W-:Y:S01]  /*03b0*/  IMAD.WIDE.U32 R64, R4.reuse, R65, c[0x0][0x208] ;  /* 0x0000820004407625 */ /* 0x040fe200078e0041 */
[----:B------:R-:W3:Y:S05]  /*03c0*/  LDG.E.128 R8, [R8.64] ;  /* 0x0000000408087981 */ /* 0x000eea000c1e1d00 */
        /* <DEDUP_REMOVED lines=17> */
[----:B------:R-:W-:Y:S01]  /*04e0*/  PRMT R8, RZ, 0x7610, R8 ;  /* 0x00007610ff087816 */ /* 0x000fe20000000008 */
[C---:B------:R-:W-:Y:S01]  /*04f0*/  FADD.FTZ R61, -R5.reuse, R60 ;  /* 0x0000003c053d7221 */ /* 0x040fe20000010100 */
[----:B------:R-:W-:Y:S01]  /*0500*/  PRMT R10, RZ, 0x7610, R10 ;  /* 0x00007610ff0a7816 */ /* 0x000fe2000000000a */
[----:B------:R-:W-:Y:S01]  /*0510*/  FADD.FTZ R73, -R5, R72 ;  /* 0x0000004805497221 */ /* 0x000fe20000010100 */
[----:B------:R-:W-:-:S02]  /*0520*/  PRMT R74, RZ, 0x5410, R11 ;  /* 0x00005410ff4a7816 */ /* 0x000fc4000000000b */
[----:B------:R-:W-:Y:S01]  /*0530*/  PRMT R76, RZ, 0x7610, R11 ;  /* 0x00007610ff4c7816 */ /* 0x000fe2000000000b */
[C---:B------:R-:W-:Y:S01]  /*0540*/  FADD.FTZ R11, -R5.reuse, R8 ;  /* 0x00000008050b7221 */ /* 0x040fe20000010100 */
[----:B----4-:R-:W-:Y:S01]  /*0550*/  PRMT R9, RZ, 0x5410, R64 ;  /* 0x00005410ff097816 */ /* 0x010fe20000000040 */
[C---:B------:R-:W-:Y:S01]  /*0560*/  FADD.FTZ R77, -R5.reuse, R10 ;  /* 0x0000000a054d7221 */ /* 0x040fe20000010100 */
[--C-:B------:R-:W-:Y:S01]  /*0570*/  PRMT R60, RZ, 0x7610, R65.reuse ;  /* 0x00007610ff3c7816 */ /* 0x100fe20000000041 */
[C---:B------:R-:W-:Y:S01]  /*0580*/  FADD.FTZ R79, -R5.reuse, R74 ;  /* 0x0000004a054f7221 */ /* 0x040fe20000010100 */
[----:B------:R-:W-:Y:S01]  /*0590*/  PRMT R64, RZ, 0x7610, R64 ;  /* 0x00007610ff407816 */ /* 0x000fe20000000040 */
[----:B------:R-:W-:Y:S01]  /*05a0*/  FADD.FTZ R83, -R5, R76 ;  /* 0x0000004c05537221 */ /* 0x000fe20000010100 */
[----:B------:R-:W-:Y:S01]  /*05b0*/  PRMT R63, RZ, 0x5410, R65 ;  /* 0x00005410ff3f7816 */ /* 0x000fe20000000041 */
[C---:B-----5:R-:W-:Y:S01]  /*05c0*/  FMUL.FTZ R5, R62.reuse, R7 ;  /* 0x000000073e057220 */ /* 0x060fe20000410000 */
[--C-:B------:R-:W-:Y:S01]  /*05d0*/  PRMT R75, RZ, 0x5410, R66.reuse ;  /* 0x00005410ff4b7816 */ /* 0x100fe20000000042 */
[----:B------:R-:W-:Y:S01]  /*05e0*/  FMUL.FTZ R10, R62, R69 ;  /* 0x000000453e0a7220 */ /* 0x000fe20000410000 */
[----:B------:R-:W-:Y:S01]  /*05f0*/  PRMT R72, RZ, 0x7610, R66 ;  /* 0x00007610ff487816 */ /* 0x000fe20000000042 */
[----:B------:R-:W-:Y:S01]  /*0600*/  FMUL.FTZ R8, R12, R9 ;  /* 0x000000090c087220 */ /* 0x000fe20000410000 */
[--C-:B------:R-:W-:Y:S01]  /*0610*/  PRMT R81, RZ, 0x5410, R67.reuse ;  /* 0x00005410ff517816 */ /* 0x100fe20000000043 */
[----:B------:R-:W-:Y:S01]  /*0620*/  FMUL.FTZ R6, R62, R11 ;  /* 0x0000000b3e067220 */ /* 0x000fe20000410000 */
[----:B------:R-:W-:Y:S01]  /*0630*/  PRMT R74, RZ, 0x7610, R67 ;  /* 0x00007610ff4a7816 */ /* 0x000fe20000000043 */
[----:B------:R-:W-:Y:S01]  /*0640*/  FADD.FTZ R36, R36, R9 ;  /* 0x0000000924247221 */ /* 0x000fe20000010000 */
[--C-:B------:R-:W-:Y:S01]  /*0650*/  SHF.R.U64 R78, R70, 0x10, R71.reuse ;  /* 0x00000010464e7819 */ /* 0x100fe20000001247 */
[----:B------:R-:W-:Y:S01]  /*0660*/  FFMA.FTZ R44, R5, R9, R44 ;  /* 0x00000009052c7223 */ /* 0x000fe2000001002c */
[--C-:B------:R-:W-:Y:S01]  /*0670*/  SHF.R.U32.HI R80, RZ, 0x8, R71.reuse ;  /* 0x00000008ff507819 */ /* 0x100fe20000011647 */
[----:B------:R-:W-:Y:S01]  /*0680*/  FMUL.FTZ R7, R62, R61 ;  /* 0x0000003d3e077220 */ /* 0x000fe20000410000 */
[----:B------:R-:W-:Y:S01]  /*0690*/  SHF.R.U32.HI R82, RZ, 0x18, R71 ;  /* 0x00000018ff527819 */ /* 0x000fe20000011647 */
[----:B------:R-:W-:-:S02]  /*06a0*/  FADD.FTZ R39, R39, R60 ;  /* 0x0000003c27277221 */ /* 0x000fc40000010000 */
[-C--:B------:R-:W-:Y:S02]  /*06b0*/  FFMA.FTZ R47, R10, R60.reuse, R47 ;  /* 0x0000003c0a2f7223 */ /* 0x080fe4000001002f */
[----:B------:R-:W-:Y:S02]  /*06c0*/  FMUL.FTZ R65, R15, R60 ;  /* 0x0000003c0f417220 */ /* 0x000fe40000410000 */
[----:B------:R-:W-:Y:S02]  /*06d0*/  FMUL.FTZ R9, R13, R64 ;  /* 0x000000400d097220 */ /* 0x000fe40000410000 */
[----:B------:R-:W-:Y:S02]  /*06e0*/  FADD.FTZ R60, RZ, R8 ;  /* 0x00000008ff3c7221 */ /* 0x000fe40000010000 */
[----:B------:R-:W-:Y:S02]  /*06f0*/  FFMA.FTZ R61, R5, R8, RZ ;  /* 0x00000008053d7223 */ /* 0x000fe400000100ff */
[----:B------:R-:W-:-:S02]  /*0700*/  FADD.FTZ R37, R37, R64 ;  /* 0x0000004025257221 */ /* 0x000fc40000010000 */
[----:B------:R-:W-:Y:S02]  /*0710*/  FFMA.FTZ R45, R6, R64, R45 ;  /* 0x00000040062d7223 */ /* 0x000fe4000001002d */
[----:B------:R-:W-:Y:S02]  /*0720*/  FADD.FTZ R38, R38, R63 ;  /* 0x0000003f26267221 */ /* 0x000fe40000010000 */
[-C--:B------:R-:W-:Y:S02]  /*0730*/  FFMA.FTZ R46, R7, R63.reuse, R46 ;  /* 0x0000003f072e7223 */ /* 0x080fe4000001002e */
        /* <DEDUP_REMOVED lines=16> */
[C---:B------:R-:W-:Y:S02]  /*0840*/  FMUL.FTZ R76, R62.reuse, R83 ;  /* 0x000000533e4c7220 */ /* 0x040fe40000410000 */
[----:B------:R-:W-:Y:S01]  /*0850*/  FMUL.FTZ R67, R62, R79 ;  /* 0x0000004f3e437220 */ /* 0x000fe20000410000 */
[----:B------:R-:W-:Y:S01]  /*0860*/  SHF.R.U64 R79, R70, 0x18, R71 ;  /* 0x00000018464f7819 */ /* 0x000fe20000001247 */
        /* <DEDUP_REMOVED lines=8> */
[----:B------:R-:W-:Y:S02]  /*08f0*/  FADD.FTZ R28, R28, R75 ;  /* 0x0000004b1c1c7221 */ /* 0x000fe40000010000 */
[----:B------:R-:W-:-:S02]  /*0900*/  FFMA.FTZ R40, R11, R75, R40 ;  /* 0x0000004b0b287223 */ /* 0x000fc40000010028 */
[----:B------:R-:W-:Y:S02]  /*0910*/  FADD.FTZ R30, R30, R81 ;  /* 0x000000511e1e7221 */ /* 0x000fe40000010000 */
[----:B------:R-:W-:Y:S01]  /*0920*/  FFMA.FTZ R42, R67, R81, R42 ;  /* 0x00000051432a7223 */ /* 0x000fe2000001002a */
[----:B------:R-:W-:Y:S01]  /*0930*/  SHF.R.U32.HI R81, RZ, 0x10, R71 ;  /* 0x00000010ff517819 */ /* 0x000fe20000011647 */
[----:B------:R-:W-:Y:S02]  /*0940*/  FADD.FTZ R74, R74, R73 ;  /* 0x000000494a4a7221 */ /* 0x000fe40000010000 */
[----:B------:R-:W-:Y:S02]  /*0950*/  FFMA.FTZ R75, R76, R73, R61 ;  /* 0x000000494c4b7223 */ /* 0x000fe4000001003d */
.L_x_1251:
[----:B-1----:R-:W-:Y:S05]  /*0960*/  BSYNC B0 ;  /* 0x0000000000007941 */ /* 0x002fea0003800000 */
.L_x_1250:
[----:B------:R-:W-:Y:S05]  /*0970*/  BRA.DIV ~URZ, `(.L_x_1252) ;  /* 0x000011927f007947 */ /* 0x000fea000b800000 */
[----:B------:R1:W2:Y:S02]  /*0980*/  SHFL.BFLY PT, R63, R74, 0x1, 0x1f ;  /* 0x0c201f004a3f7f89 */ /* 0x0002a400000e0000 */
.L_x_1259:
        /* <DEDUP_REMOVED lines=18> */
.L_x_1260:
[----:B------:R-:W-:Y:S01]  /*0ab0*/  BSSY B0, `(.L_x_1254) ;  /* 0x0000099000007945 */ /* 0x000fe20003800000 */
[----:B------:R-:W-:Y:S05]  /*0ac0*/  @!P1 BRA `(.L_x_1255) ;  /* 0x0000097000009947 */ /* 0x000fea0003800000 */
[----:B---3--:R-:W-:Y:S01]  /*0ad0*/  FADD.FTZ R90, R90, R63 ;  /* 0x0000003f5a5a7221 */ /* 0x008fe20000010000 */
[----:B0-----:R-:W-:Y:S01]  /*0ae0*/  ISETP.NE.AND P2, PT, R3, RZ, PT ;  /* 0x000000ff0300720c */ /* 0x001fe20003f45270 */
[----:B--2---:R-:W-:Y:S01]  /*0af0*/  FADD.FTZ R75, R75, R74 ;  /* 0x0000004a4b4b7221 */ /* 0x004fe20000010000 */
[----:B------:R-:W-:Y:S01]  /*0b00*/  ISETP.NE.U32.AND P0, PT, RZ, c[0x0][0x218], PT ;  /* 0x00008600ff007a0c */ /* 0x000fe20003f05070 */
[----:B------:R-:W-:-:S05]  /*0b10*/  FMUL.FTZ R90, R90, c[0x0][0x1e0] ;  /* 0x000078005a5a7a20 */ /* 0x000fca0000410000 */
[----:B-1----:R-:W-:Y:S01]  /*0b20*/  FSEL R63, R90, RZ, !P2 ;  /* 0x000000ff5a3f7208 */ /* 0x002fe20005000000 */
[----:B------:R-:W-:Y:S01]  /*0b30*/  FMUL.FTZ R90, R75, c[0x0][0x1e0] ;  /* 0x000078004b5a7a20 */ /* 0x000fe20000410000 */
[----:B------:R-:W-:Y:S02]  /*0b40*/  ISETP.NE.AND.EX P2, PT, RZ, c[0x0][0x21c], PT, P0 ;  /* 0x00008700ff007a0c */ /* 0x000fe40003f45300 */
[----:B------:R-:W-:Y:S01]  /*0b50*/  ISETP.NE.U32.AND P0, PT, RZ, c[0x0][0x258], PT ;  /* 0x00009600ff007a0c */ /* 0x000fe20003f05070 */
[-CC-:B------:R-:W-:Y:S02]  /*0b60*/  FFMA.FTZ R61, R5, R90.reuse, R63.reuse ;  /* 0x0000005a053d7223 */ /* 0x180fe4000001003f */
[----:B------:R-:W-:Y:S01]  /*0b70*/  FFMA.FTZ R86, R10, R90, R63 ;  /* 0x0000005a0a567223 */ /* 0x000fe2000001003f */
[----:B------:R-:W-:Y:S01]  /*0b80*/  ISETP.NE.AND.EX P0, PT, RZ, c[0x0][0x25c], PT, P0 ;  /* 0x00009700ff007a0c */ /* 0x000fe20003f05300 */
[----:B------:R-:W-:Y:S02]  /*0b90*/  FADD.FTZ R61, R8, -R61 ;  /* 0x8000003d083d7221 */ /* 0x000fe40000010000 */
[----:B------:R-:W-:-:S02]  /*0ba0*/  FADD.FTZ R87, R65, -R86 ;  /* 0x8000005641577221 */ /* 0x000fc40000010000 */
[C---:B-----5:R-:W-:Y:S02]  /*0bb0*/  FMUL.FTZ R89, R62.reuse, R61 ;  /* 0x0000003d3e597220 */ /* 0x060fe40000410000 */
[----:B------:R-:W-:Y:S01]  /*0bc0*/  @P2 PRMT R60, RZ, 0x5410, R48 ;  /* 0x00005410ff3c2816 */ /* 0x000fe20000000030 */
[-CC-:B------:R-:W-:Y:S02]  /*0bd0*/  FFMA.FTZ R83, R11, R90.reuse, R63.reuse ;  /* 0x0000005a0b537223 */ /* 0x180fe4000001003f */
[-CC-:B------:R-:W-:Y:S02]  /*0be0*/  FFMA.FTZ R61, R67, R90.reuse, R63.reuse ;  /* 0x0000005a433d7223 */ /* 0x180fe4000001003f */
[----:B------:R-:W-:Y:S02]  /*0bf0*/  @P2 FADD.FTZ R89, R89, R60 ;  /* 0x0000003c59592221 */ /* 0x000fe40000010000 */
[----:B------:R-:W-:Y:S02]  /*0c00*/  FMUL.FTZ R87, R62, R87 ;  /* 0x000000573e577220 */ /* 0x000fe40000410000 */
[----:B------:R-:W-:Y:S01]  /*0c10*/  FFMA.FTZ R74, R6, R90, R63 ;  /* 0x0000005a064a7223 */ /* 0x000fe2000001003f */
[----:B------:R-:W-:Y:S01]  /*0c20*/  @P0 F2FP.BF16.PACK_AB R60, RZ, R89 ;  /* 0x00000059ff3c023e */ /* 0x000fe200000010ff */
[----:B------:R-:W-:-:S02]  /*0c30*/  FADD.FTZ R83, R68, -R83 ;  /* 0x8000005344537221 */ /* 0x000fc40000010000 */
[-CC-:B------:R-:W-:Y:S01]  /*0c40*/  FFMA.FTZ R75, R7, R90.reuse, R63.reuse ;  /* 0x0000005a074b7223 */ /* 0x180fe2000001003f */
[----:B------:R-:W-:Y:S01]  /*0c50*/  @P0 PRMT R52, R60, 0x7610, R52 ;  /* 0x000076103c340816 */ /* 0x000fe20000000034 */
[-C--:B------:R-:W-:Y:S01]  /*0c60*/  FFMA.FTZ R88, R66, R90.reuse, R63 ;  /* 0x0000005a42587223 */ /* 0x080fe2000001003f */
[----:B------:R-:W-:Y:S01]  /*0c70*/  @P2 PRMT R60, RZ, 0x7610, R49 ;  /* 0x00007610ff3c2816 */ /* 0x000fe20000000031 */
[----:B------:R-:W-:Y:S02]  /*0c80*/  FADD.FTZ R61, R72, -R61 ;  /* 0x8000003d483d7221 */ /* 0x000fe40000010000 */
[----:B------:R-:W-:Y:S02]  /*0c90*/  FFMA.FTZ R90, R76, R90, R63 ;  /* 0x0000005a4c5a7223 */ /* 0x000fe4000001003f */
[----:B------:R-:W-:Y:S01]  /*0ca0*/  @P2 FADD.FTZ R87, R87, R60 ;  /* 0x0000003c57572221 */ /* 0x000fe20000010000 */
[----:B------:R-:W-:Y:S01]  /*0cb0*/  @P2 PRMT R60, RZ, 0x5410, R50 ;  /* 0x00005410ff3c2816 */ /* 0x000fe20000000032 */
[----:B------:R-:W-:-:S02]  /*0cc0*/  FADD.FTZ R63, R9, -R74 ;  /* 0x8000004a093f7221 */ /* 0x000fc40000010000 */
[C---:B------:R-:W-:Y:S02]  /*0cd0*/  FMUL.FTZ R85, R62.reuse, R83 ;  /* 0x000000533e557220 */ /* 0x040fe40000410000 */
[C---:B------:R-:W-:Y:S01]  /*0ce0*/  FMUL.FTZ R83, R62.reuse, R61 ;  /* 0x0000003d3e537220 */ /* 0x040fe20000410000 */
[----:B------:R-:W-:Y:S01]  /*0cf0*/  @P2 PRMT R61, RZ, 0x7610, R48 ;  /* 0x00007610ff3d2816 */ /* 0x000fe20000000030 */
[----:B------:R-:W-:Y:S02]  /*0d00*/  FADD.FTZ R93, R69, -R88 ;  /* 0x80000058455d7221 */ /* 0x000fe40000010000 */
[----:B------:R-:W-:Y:S02]  /*0d10*/  FMUL.FTZ R88, R62, R63 ;  /* 0x0000003f3e587220 */ /* 0x000fe40000410000 */
[----:B------:R-:W-:Y:S01]  /*0d20*/  @P2 FADD.FTZ R85, R85, R60 ;  /* 0x0000003c55552221 */ /* 0x000fe20000010000 */
[----:B------:R-:W-:Y:S01]  /*0d30*/  @P2 PRMT R60, RZ, 0x7610, R50 ;  /* 0x00007610ff3c2816 */ /* 0x000fe20000000032 */
[----:B------:R-:W-:-:S02]  /*0d40*/  FADD.FTZ R75, R64, -R75 ;  /* 0x8000004b404b7221 */ /* 0x000fc40000010000 */
[----:B------:R-:W-:Y:S01]  /*0d50*/  FMUL.FTZ R93, R62, R93 ;  /* 0x0000005d3e5d7220 */ /* 0x000fe20000410000 */
[----:B------:R-:W-:Y:S01]  /*0d60*/  @P0 F2FP.BF16.PACK_AB R63, RZ, R85 ;  /* 0x00000055ff3f023e */ /* 0x000fe200000010ff */
[----:B------:R-:W-:Y:S01]  /*0d70*/  @P2 FADD.FTZ R88, R88, R61 ;  /* 0x0000003d58582221 */ /* 0x000fe20000010000 */
[----:B------:R-:W-:Y:S01]  /*0d80*/  @P2 PRMT R61, RZ, 0x5410, R49 ;  /* 0x00005410ff3d2816 */ /* 0x000fe20000000031 */
[----:B------:R-:W-:Y:S01]  /*0d90*/  FADD.FTZ R91, R73, -R90 ;  /* 0x8000005a495b7221 */ /* 0x000fe20000010000 */
[----:B------:R-:W-:Y:S01]  /*0da0*/  @P0 PRMT R54, R63, 0x7610, R54 ;  /* 0x000076103f360816 */ /* 0x000fe20000000036 */
[----:B------:R-:W-:Y:S02]  /*0db0*/  FMUL.FTZ R90, R62, R75 ;  /* 0x0000004b3e5a7220 */ /* 0x000fe40000410000 */
[----:B------:R-:W-:Y:S01]  /*0dc0*/  @P2 FADD.FTZ R93, R93, R60 ;  /* 0x0000003c5d5d2221 */ /* 0x000fe20000010000 */
[----:B------:R-:W-:Y:S01]  /*0dd0*/  @P2 PRMT R60, RZ, 0x5410, R51 ;  /* 0x00005410ff3c2816 */ /* 0x000fe20000000033 */
[----:B------:R-:W-:-:S02]  /*0de0*/  @P2 FADD.FTZ R90, R90, R61 ;  /* 0x0000003d5a5a2221 */ /* 0x000fc40000010000 */
[----:B------:R-:W-:Y:S01]  /*0df0*/  FMUL.FTZ R75, R62, R91 ;  /* 0x0000005b3e4b7220 */ /* 0x000fe20000410000 */
[----:B------:R-:W-:Y:S01]  /*0e00*/  @P0 F2FP.BF16.PACK_AB R62, RZ, R87 ;  /* 0x00000057ff3e023e */ /* 0x000fe200000010ff */
[----:B------:R-:W-:Y:S01]  /*0e10*/  @P2 FADD.FTZ R83, R83, R60 ;  /* 0x0000003c53532221 */ /* 0x000fe20000010000 */
[----:B------:R-:W-:Y:S01]  /*0e20*/  @P2 PRMT R60, RZ, 0x7610, R51 ;  /* 0x00007610ff3c2816 */ /* 0x000fe20000000033 */
[----:B------:R-:W-:Y:S01]  /*0e30*/  FMUL.FTZ R89, R89, R84 ;  /* 0x0000005459597220 */ /* 0x000fe20000410000 */
[----:B------:R-:W-:Y:S01]  /*0e40*/  @P0 F2FP.BF16.PACK_AB R61, RZ, R90 ;  /* 0x0000005aff3d023e */ /* 0x000fe200000010ff */
[-C--:B------:R-:W-:Y:S01]  /*0e50*/  FMUL.FTZ R90, R90, R84.reuse ;  /* 0x000000545a5a7220 */ /* 0x080fe20000410000 */
[----:B------:R-:W-:Y:S01]  /*0e60*/  @P0 F2FP.BF16.PACK_AB R74, RZ, R93 ;  /* 0x0000005dff4a023e */ /* 0x000fe200000010ff */
[----:B------:R-:W-:Y:S01]  /*0e70*/  @P2 FADD.FTZ R75, R75, R60 ;  /* 0x0000003c4b4b2221 */ /* 0x000fe20000010000 */
[----:B------:R-:W-:Y:S01]  /*0e80*/  @P0 PRMT R53, R61, 0x7610, R53 ;  /* 0x000076103d350816 */ /* 0x000fe20000000035 */
[----:B------:R-:W-:Y:S01]  /*0e90*/  FMUL.FTZ R87, R87, R84 ;  /* 0x0000005457577220 */ /* 0x000fe20000410000 */
[----:B------:R-:W-:Y:S01]  /*0ea0*/  @P0 F2FP.BF16.PACK_AB R60, RZ, R88 ;  /* 0x00000058ff3c023e */ /* 0x000fe200000010ff */
[-C--:B------:R-:W-:Y:S01]  /*0eb0*/  FMUL.FTZ R88, R88, R84.reuse ;  /* 0x0000005458587220 */ /* 0x080fe20000410000 */
[----:B------:R-:W-:Y:S01]  /*0ec0*/  MOV R61, 0x10 ;  /* 0x00000010003d7802 */ /* 0x000fe20000000f00 */
[-C--:B------:R-:W-:Y:S01]  /*0ed0*/  FMUL.FTZ R85, R85, R84.reuse ;  /* 0x0000005455557220 */ /* 0x080fe20000410000 */
[----:B------:R-:W-:Y:S01]  /*0ee0*/  @P0 PRMT R52, R52, 0x5410, R60 ;  /* 0x0000541034340816 */ /* 0x000fe2000000003c */
[----:B------:R-:W-:Y:S01]  /*0ef0*/  FMUL.FTZ R86, R93, R84 ;  /* 0x000000545d567220 */ /* 0x000fe20000410000 */
[----:B------:R-:W-:Y:S01]  /*0f00*/  @P0 PRMT R53, R53, 0x5410, R62 ;  /* 0x0000541035350816 */ /* 0x000fe2000000003e */
[----:B------:R-:W-:Y:S01]  /*0f10*/  IMAD.WIDE.U32 R60, R4, R61, c[0x0][0x170] ;  /* 0x00005c00043c7625 */ /* 0x000fe200078e003d */
[----:B------:R-:W-:-:S03]  /*0f20*/  @P0 F2FP.BF16.PACK_AB R91, RZ, R83 ;  /* 0x00000053ff5b023e */ /* 0x000fc600000010ff */
[-C--:B------:R-:W-:Y:S01]  /*0f30*/  FMUL.FTZ R83, R83, R84.reuse ;  /* 0x0000005453537220 */ /* 0x080fe20000410000 */
[----:B------:R-:W-:Y:S01]  /*0f40*/  @P0 PRMT R55, R91, 0x7610, R55 ;  /* 0x000076105b370816 */ /* 0x000fe20000000037 */
[----:B------:R-:W2:Y:S01]  /*0f50*/  LDG.E.128 R60, [R60.64] ;  /* 0x000000043c3c7981 */ /* 0x000ea2000c1e1d00 */
[----:B------:R-:W-:Y:S01]  /*0f60*/  FMUL.FTZ R84, R75, R84 ;  /* 0x000000544b547220 */ /* 0x000fe20000410000 */
[----:B------:R-:W-:Y:S02]  /*0f70*/  @P0 F2FP.BF16.PACK_AB R75, RZ, R75 ;  /* 0x0000004bff4b023e */ /* 0x000fe400000010ff */
[----:B------:R-:W-:Y:S02]  /*0f80*/  @P0 PRMT R54, R54, 0x5410, R74 ;  /* 0x0000541036360816 */ /* 0x000fe4000000004a */
[----:B------:R-:W-:Y:S02]  /*0f90*/  @P0 LEA R74, P2, R4, c[0x0][0x258], 0x4 ;  /* 0x00009600044a0a11 */ /* 0x000fe400078420ff */
[----:B------:R-:W-:-:S02]  /*0fa0*/  @P0 PRMT R55, R55, 0x5410, R75 ;  /* 0x0000541037370816 */ /* 0x000fc4000000004b */
[----:B------:R-:W-:Y:S02]  /*0fb0*/  LOP3.LUT P5, RZ, R77, 0xff, RZ, 0xc0, !PT ;  /* 0x000000ff4dff7812 */ /* 0x000fe400078ac0ff */
[----:B------:R-:W-:Y:S02]  /*0fc0*/  @P0 LEA.HI.X R75, R4, c[0x0][0x25c], RZ, 0x4, P2 ;  /* 0x00009700044b0a11 */ /* 0x000fe400010f24ff */
[----:B------:R-:W-:-:S03]  /*0fd0*/  LOP3.LUT P4, RZ, R70, 0xff, RZ, 0xc0, !PT ;  /* 0x000000ff46ff7812 */ /* 0x000fc6000788c0ff */
[----:B------:R2:W-:Y:S01]  /*0fe0*/  @P0 STG.E.128 [R74.64], R52 ;  /* 0x000000344a000986 */ /* 0x0005e2000c101d04 */
[----:B------:R-:W-:Y:S02]  /*0ff0*/  LOP3.LUT P0, RZ, R78, 0xff, RZ, 0xc0, !PT ;  /* 0x000000ff4eff7812 */ /* 0x000fe4000780c0ff */
[----:B------:R-:W-:Y:S01]  /*1000*/  LOP3.LUT P2, RZ, R79, 0xff, RZ, 0xc0, !PT ;  /* 0x000000ff4fff7812 */ /* 0x000fe2000784c0ff */
[----:B------:R-:W-:Y:S01]  /*1010*/  FMUL.FTZ R91, R89, c[0x0][0x1e8] ;  /* 0x00007a00595b7a20 */ /* 0x000fe20000410000 */
[----:B------:R-:W-:Y:S01]  /*1020*/  HFMA2.MMA R89, -RZ, RZ, 0, 0 ;  /* 0x00000000ff597435 */ /* 0x000fe200000001ff */
[----:B------:R-:W-:Y:S01]  /*1030*/  FMUL.FTZ R92, R88, c[0x0][0x1e8] ;  /* 0x00007a00585c7a20 */ /* 0x000fe20000410000 */
[----:B------:R-:W-:Y:S02]  /*1040*/  MOV R88, RZ ;  /* 0x000000ff00587202 */ /* 0x000fe40000000f00 */
[----:B------:R-:W-:Y:S02]  /*1050*/  LOP3.LUT P3, RZ, R71, 0xff, RZ, 0xc0, !PT ;  /* 0x000000ff47ff7812 */ /* 0x000fe4000786c0ff */
[----:B--2---:R-:W-:-:S02]  /*1060*/  @P5 PRMT R75, RZ, 0x7610, R60 ;  /* 0x00007610ff4b5816 */ /* 0x004fc4000000003c */
[----:B------:R-:W-:-:S03]  /*1070*/  @P4 PRMT R74, RZ, 0x5410, R60 ;  /* 0x00005410ff4a4816 */ /* 0x000fc6000000003c */
[----:B------:R-:W-:Y:S01]  /*1080*/  @P5 FMUL.FTZ R88, R92, R75 ;  /* 0x0000004b5c585220 */ /* 0x000fe20000410000 */
[--C-:B------:R-:W-:Y:S01]  /*1090*/  @P0 PRMT R60, RZ, 0x5410, R61.reuse ;  /* 0x00005410ff3c0816 */ /* 0x100fe2000000003d */
[----:B------:R-:W-:Y:S01]  /*10a0*/  FMUL.FTZ R75, R90, c[0x0][0x1e8] ;  /* 0x00007a005a4b7a20 */ /* 0x000fe20000410000 */
[----:B------:R-:W-:Y:S01]  /*10b0*/  HFMA2.MMA R90, -RZ, RZ, 0, 0 ;  /* 0x00000000ff5a7435 */ /* 0x000fe200000001ff */
[----:B------:R-:W-:Y:S01]  /*10c0*/  @P4 FMUL.FTZ R89, R91, R74 ;  /* 0x0000004a5b594220 */ /* 0x000fe20000410000 */
[----:B------:R-:W-:Y:S01]  /*10d0*/  @P2 PRMT R61, RZ, 0x7610, R61 ;  /* 0x00007610ff3d2816 */ /* 0x000fe2000000003d */
[----:B------:R-:W-:Y:S02]  /*10e0*/  FMUL.FTZ R74, R87, c[0x0][0x1e8] ;  /* 0x00007a00574a7a20 */ /* 0x000fe40000410000 */
[----:B------:R-:W-:Y:S02]  /*10f0*/  FMUL.FTZ R92, R21, R92 ;  /* 0x0000005c155c7220 */ /* 0x000fe40000410000 */
[----:B------:R-:W-:-:S03]  /*1100*/  @P2 FMUL.FTZ R90, R74, R61 ;  /* 0x0000003d4a5a2220 */ /* 0x000fc60000410000 */
[----:B------:R-:W-:Y:S02]  /*1110*/  FSEL R61, R92, RZ, P5 ;  /* 0x000000ff5c3d7208 */ /* 0x000fe40002800000 */
[----:B------:R-:W-:Y:S01]  /*1120*/  LOP3.LUT P5, RZ, R80, 0xff, RZ, 0xc0, !PT ;  /* 0x000000ff50ff7812 */ /* 0x000fe200078ac0ff */
[----:B------:R-:W-:Y:S01]  /*1130*/  FMUL.FTZ R91, R20, R91 ;  /* 0x0000005b145b7220 */ /* 0x000fe20000410000 */
[----:B------:R-:W-:Y:S01]  /*1140*/  @P3 PRMT R92, RZ, 0x5410, R62 ;  /* 0x00005410ff5c3816 */ /* 0x000fe2000000003e */
[----:B------:R-:W-:Y:S02]  /*1150*/  FADD.FTZ R32, R32, R89 ;  /* 0x0000005920207221 */ /* 0x000fe40000010000 */
[----:B------:R-:W-:Y:S02]  /*1160*/  IMAD.MOV.U32 R89, RZ, RZ, RZ ;  /* 0x000000ffff597224 */ /* 0x000fe400078e00ff */
[----:B------:R-:W-:Y:S02]  /*1170*/  FMUL.FTZ R87, R85, c[0x0][0x1e8] ;  /* 0x00007a0055577a20 */ /* 0x000fe40000410000 */
[----:B------:R-:W-:Y:S01]  /*1180*/  @P0 FMUL.FTZ R89, R75, R60 ;  /* 0x0000003c4b590220 */ /* 0x000fe20000410000 */
[----:B------:R-:W-:-:S02]  /*1190*/  FSEL R60, R91, RZ, P4 ;  /* 0x000000ff5b3c7208 */ /* 0x000fc40002000000 */
[----:B------:R-:W-:Y:S01]  /*11a0*/  MOV R85, RZ ;  /* 0x000000ff00557202 */ /* 0x000fe20000000f00 */
[----:B------:R-:W-:Y:S01]  /*11b0*/  @P3 FMUL.FTZ R85, R87, R92 ;  /* 0x0000005c57553220 */ /* 0x000fe20000410000 */
[----:B------:R-:W-:Y:S01]  /*11c0*/  F2FP.BF16.PACK_AB R60, R61, R60 ;  /* 0x0000003c3d3c723e */ /* 0x000fe200000010ff */
[----:B------:R-:W-:Y:S01]  /*11d0*/  FMUL.FTZ R92, R86, c[0x0][0x1e8] ;  /* 0x00007a00565c7a20 */ /* 0x000fe20000410000 */
[----:B------:R-:W-:Y:S01]  /*11e0*/  HFMA2.MMA R86, -RZ, RZ, 0, 0 ;  /* 0x00000000ff567435 */ /* 0x000fe200000001ff */
[----:B------:R-:W-:Y:S01]  /*11f0*/  @P5 PRMT R61, RZ, 0x7610, R62 ;  /* 0x00007610ff3d5816 */ /* 0x000fe2000000003e */
[----:B------:R-:W-:Y:S01]  /*1200*/  FMUL.FTZ R75, R22, R75 ;  /* 0x0000004b164b7220 */ /* 0x000fe20000410000 */
[----:B------:R-:W-:-:S03]  /*1210*/  LOP3.LUT P4, RZ, R81, 0xff, RZ, 0xc0, !PT ;  /* 0x000000ff51ff7812 */ /* 0x000fc6000788c0ff */
[----:B------:R-:W-:Y:S01]  /*1220*/  @P5 FMUL.FTZ R86, R92, R61 ;  /* 0x0000003d5c565220 */ /* 0x000fe20000410000 */
[----:B------:R-:W-:Y:S02]  /*1230*/  FSEL R61, R75, RZ, P0 ;  /* 0x000000ff4b3d7208 */ /* 0x000fe40000000000 */
[----:B------:R-:W-:Y:S01]  /*1240*/  LOP3.LUT P0, RZ, R82, 0xff, RZ, 0xc0, !PT ;  /* 0x000000ff52ff7812 */ /* 0x000fe2000780c0ff */
[----:B------:R-:W-:Y:S02]  /*1250*/  FMUL.FTZ R75, R83, c[0x0][0x1e8] ;  /* 0x00007a00534b7a20 */ /* 0x000fe40000410000 */
[----:B------:R-:W-:-:S04]  /*1260*/  IMAD.MOV.U32 R83, RZ, RZ, RZ ;  /* 0x000000ffff537224 */ /* 0x000fc800078e00ff */
[----:B------:R-:W-:Y:S01]  /*1270*/  @P4 PRMT R62, RZ, 0x5410, R63 ;  /* 0x00005410ff3e4816 */ /* 0x000fe2000000003f */
[----:B------:R-:W-:-:S04]  /*1280*/  FMUL.FTZ R74, R23, R74 ;  /* 0x0000004a174a7220 */ /* 0x000fc80000410000 */
[----:B------:R-:W-:Y:S01]  /*1290*/  @P4 FMUL.FTZ R83, R75, R62 ;  /* 0x0000003e4b534220 */ /* 0x000fe20000410000 */
[----:B------:R-:W-:Y:S01]  /*12a0*/  @P0 PRMT R63, RZ, 0x7610, R63 ;  /* 0x00007610ff3f0816 */ /* 0x000fe2000000003f */
[----:B------:R-:W-:Y:S01]  /*12b0*/  FMUL.FTZ R62, R84, c[0x0][0x1e8] ;  /* 0x00007a00543e7a20 */ /* 0x000fe20000410000 */
[----:B------:R-:W-:Y:S01]  /*12c0*/  MOV R84, RZ ;  /* 0x000000ff00547202 */ /* 0x000fe20000000f00 */
[----:B------:R-:W-:Y:S01]  /*12d0*/  FMUL.FTZ R75, R26, R75 ;  /* 0x0000004b1a4b7220 */ /* 0x000fe20000410000 */
[----:B------:R-:W-:Y:S01]  /*12e0*/  FSEL R74, R74, RZ, P2 ;  /* 0x000000ff4a4a7208 */ /* 0x000fe20001000000 */
[----:B------:R-:W-:Y:S02]  /*12f0*/  @P0 FMUL.FTZ R84, R62, R63 ;  /* 0x0000003f3e540220 */ /* 0x000fe40000410000 */
[----:B------:R-:W-:Y:S01]  /*1300*/  FMUL.FTZ R62, R27, R62 ;  /* 0x0000003e1b3e7220 */ /* 0x000fe20000410000 */
[----:B------:R-:W-:Y:S01]  /*1310*/  F2FP.BF16.PACK_AB R61, R74, R61 ;  /* 0x0000003d4a3d723e */ /* 0x000fe200000010ff */
[----:B------:R-:W-:Y:S01]  /*1320*/  FMUL.FTZ R87, R24, R87 ;  /* 0x0000005718577220 */ /* 0x000fe20000410000 */
[----:B------:R-:W-:Y:S01]  /*1330*/  FSEL R63, R75, RZ, P4 ;  /* 0x000000ff4b3f7208 */ /* 0x000fe20002000000 */
[----:B------:R-:W-:Y:S01]  /*1340*/  FMUL.FTZ R92, R25, R92 ;  /* 0x0000005c195c7220 */ /* 0x000fe20000410000 */
[----:B------:R-:W-:-:S02]  /*1350*/  FSEL R74, R62, RZ, P0 ;  /* 0x000000ff3e4a7208 */ /* 0x000fc40000000000 */
[----:B------:R-:W-:Y:S02]  /*1360*/  FSEL R87, R87, RZ, P3 ;  /* 0x000000ff57577208 */ /* 0x000fe40001800000 */
[----:B------:R-:W-:Y:S02]  /*1370*/  F2FP.BF16.PACK_AB R63, R74, R63 ;  /* 0x0000003f4a3f723e */ /* 0x000fe400000010ff */
[----:B------:R-:W-:Y:S02]  /*1380*/  FSEL R92, R92, RZ, P5 ;  /* 0x000000ff5c5c7208 */ /* 0x000fe40002800000 */
[----:B------:R-:W-:Y:S02]  /*1390*/  LEA R74, P0, R4, c[0x0][0x248], 0x4 ;  /* 0x00009200044a7a11 */ /* 0x000fe400078020ff */
[----:B------:R-:W-:Y:S02]  /*13a0*/  F2FP.BF16.PACK_AB R62, R92, R87 ;  /* 0x000000575c3e723e */ /* 0x000fe400000010ff */
[----:B------:R-:W-:-:S05]  /*13b0*/  LEA.HI.X R75, R4, c[0x0][0x24c], RZ, 0x4, P0 ;  /* 0x00009300044b7a11 */ /* 0x000fca00000f24ff */
[----:B------:R0:W-:Y:S01]  /*13c0*/  STG.E.128 [R74.64], R60 ;  /* 0x0000003c4a007986 */ /* 0x0001e2000c101d04 */
[----:B------:R-:W-:Y:S02]  /*13d0*/  FADD.FTZ R33, R33, R88 ;  /* 0x0000005821217221 */ /* 0x000fe40000010000 */
[----:B------:R-:W-:Y:S02]  /*13e0*/  FADD.FTZ R34, R34, R89 ;  /* 0x0000005922227221 */ /* 0x000fe40000010000 */
[----:B------:R-:W-:Y:S02]  /*13f0*/  FADD.FTZ R35, R35, R90 ;  /* 0x0000005a23237221 */ /* 0x000fe40000010000 */
[----:B------:R-:W-:Y:S02]  /*1400*/  FADD.FTZ R56, R56, R85 ;  /* 0x0000005538387221 */ /* 0x000fe40000010000 */
[----:B------:R-:W-:Y:S02]  /*1410*/  FADD.FTZ R57, R57, R86 ;  /* 0x0000005639397221 */ /* 0x000fe40000010000 */
[----:B------:R-:W-:-:S02]  /*1420*/  FADD.FTZ R58, R58, R83 ;  /* 0x000000533a3a7221 */ /* 0x000fc40000010000 */
[----:B------:R-:W-:Y:S02]  /*1430*/  FADD.FTZ R59, R59, R84 ;  /* 0x000000543b3b7221 */ /* 0x000fe40000010000 */
.L_x_1255:
[----:B------:R-:W-:Y:S05]  /*1440*/  BSYNC B0 ;  /* 0x0000000000007941 */ /* 0x000fea0003800000 */
.L_x_1254:
[----:B0-----:R-:W-:-:S04]  /*1450*/  MOV R61, c[0x0][0x160] ;  /* 0x00005800003d7a02 */ /* 0x001fc80000000f00 */
[----:B------:R-:W-:-:S04]  /*1460*/  LEA R2, R61, R2, 0x2 ;  /* 0x000000023d027211 */ /* 0x000fc800078e10ff */
[----:B------:R-:W-:-:S13]  /*1470*/  ISETP.GE.AND P0, PT, R2, c[0x0][0x164], PT ;  /* 0x0000590002007a0c */ /* 0x000fda0003f06270 */
[----:B-123-5:R-:W-:Y:S01]  /*1480*/  @P0 CALL.REL.NOINC `(.L_x_1249) ;  /* 0x0000001000000944 */ /* 0x02efe20003c00000 */
[----:B------:R-:W-:Y:S05]  /*1490*/  BRA `(.L_x_1256) ;  /* 0xffffeda000007947 */ /* 0x000fea000383ffff */
.L_x_1249:
[----:B0----5:R-:W0:Y:S01]  /*14a0*/  S2R R20, SR_TID.X ;  /* 0x0000000000147919 */ /* 0x021e220000002100 */
[----:B------:R-:W-:Y:S01]  /*14b0*/  WARPSYNC 0xffffffff ;  /* 0xffffffff00007948 */ /* 0x000fe20003800000 */
[----:B------:R-:W-:Y:S02]  /*14c0*/  BSSY B0, `(.L_x_1257) ;  /* 0x000005a000007945 */ /* 0x000fe40003800000 */
[----:B------:R-:W1:Y:S01]  /*14d0*/  S2R R18, SR_CTAID.X ;  /* 0x0000000000127919 */ /* 0x000e620000002500 */
[----:B0-----:R-:W-:-:S05]  /*14e0*/  IMAD.SHL.U32 R0, R20, 0x20, RZ ;  /* 0x0000002014007824 */ /* 0x001fca00078e00ff */
        /* <DEDUP_REMOVED lines=87> */
.L_x_1258:
[----:B------:R-:W-:Y:S05]  /*1a60*/  BSYNC B0 ;  /* 0x0000000000007941 */ /* 0x000fea0003800000 */
.L_x_1257:
        /* <DEDUP_REMOVED lines=10> */
.L_x_1252:
[----:B------:R-:W-:Y:S01]  /*1b10*/  HFMA2.MMA R85, -RZ, RZ, 0, 5.9604644775390625e-08 ;  /* 0x00000001ff557435 */ /* 0x000fe200000001ff */
[----:B------:R-:W-:Y:S01]  /*1b20*/  MOV R88, R74 ;  /* 0x0000004a00587202 */ /* 0x000fe20000000f00 */
[----:B------:R-:W-:Y:S01]  /*1b30*/  IMAD.MOV.U32 R83, RZ, RZ, 0x1f ;  /* 0x0000001fff537424 */ /* 0x000fe200078e00ff */
[----:B------:R-:W-:Y:S02]  /*1b40*/  MOV R86, 0xffffffff ;  /* 0xffffffff00567802 */ /* 0x000fe40000000f00 */
[----:B------:R-:W-:-:S02]  /*1b50*/  MOV R60, 0x1b70 ;  /* 0x00001b70003c7802 */ /* 0x000fc40000000f00 */
[----:B0----5:R-:W-:Y:S05]  /*1b60*/  CALL.REL.NOINC `($__internal_54_$__cuda_sm70_shflsync_bfly_p) ;  /* 0x0000046000007944 */ /* 0x021fea0003c00000 */
[----:B-1----:R-:W-:Y:S01]  /*1b70*/  MOV R63, R86 ;  /* 0x00000056003f7202 */ /* 0x002fe20000000f00 */
[----:B0-----:R-:W-:Y:S05]  /*1b80*/  BRA `(.L_x_1259) ;  /* 0xffffee0000007947 */ /* 0x001fea000383ffff */
.L_x_1253:
[----:B------:R-:W-:Y:S01]  /*1b90*/  HFMA2.MMA R83, -RZ, RZ, 0, 1.847743988037109375e-06 ;  /* 0x0000001fff537435 */ /* 0x000fe200000001ff */
[----:B------:R-:W-:Y:S01]  /*1ba0*/  MOV R88, R75 ;  /* 0x0000004b00587202 */ /* 0x000fe20000000f00 */
[----:B------:R-:W-:Y:S01]  /*1bb0*/  IMAD.MOV.U32 R85, RZ, RZ, 0x1 ;  /* 0x00000001ff557424 */ /* 0x000fe200078e00ff */
[----:B------:R-:W-:-:S02]  /*1bc0*/  MOV R86, 0xffffffff ;  /* 0xffffffff00567802 */ /* 0x000fc40000000f00 */
[----:B------:R-:W-:Y:S02]  /*1bd0*/  MOV R60, 0x1bf0 ;  /* 0x00001bf0003c7802 */ /* 0x000fe40000000f00 */
[----:B012--5:R-:W-:Y:S05]  /*1be0*/  CALL.REL.NOINC `($__internal_54_$__cuda_sm70_shflsync_bfly_p) ;  /* 0x000003e000007944 */ /* 0x027fea0003c00000 */
[----:B------:R-:W-:Y:S01]  /*1bf0*/  FADD.FTZ R74, R63, R74 ;  /* 0x0000004a3f4a7221 */ /* 0x000fe20000010000 */
[----:B0-----:R-:W-:Y:S01]  /*1c00*/  HFMA2.MMA R85, -RZ, RZ, 0, 1.1920928955078125e-07 ;  /* 0x00000002ff557435 */ /* 0x001fe200000001ff */
[----:B-1----:R-:W-:Y:S01]  /*1c10*/  FADD.FTZ R75, R75, R86 ;  /* 0x000000564b4b7221 */ /* 0x002fe20000010000 */
[----:B------:R-:W-:Y:S01]  /*1c20*/  MOV R86, 0xffffffff ;  /* 0xffffffff00567802 */ /* 0x000fe20000000f00 */
[----:B------:R-:W-:Y:S01]  /*1c30*/  IMAD.MOV.U32 R83, RZ, RZ, 0x1f ;  /* 0x0000001fff537424 */ /* 0x000fe200078e00ff */
[----:B------:R-:W-:Y:S02]  /*1c40*/  MOV R88, R74 ;  /* 0x0000004a00587202 */ /* 0x000fe40000000f00 */
[----:B------:R-:W-:Y:S02]  /*1c50*/  MOV R60, 0x1c70 ;  /* 0x00001c70003c7802 */ /* 0x000fe40000000f00 */
[----:B------:R-:W-:Y:S05]  /*1c60*/  CALL.REL.NOINC `($__internal_54_$__cuda_sm70_shflsync_bfly_p) ;  /* 0x0000036000007944 */ /* 0x000fea0003c00000 */
[----:B0-----:R-:W-:Y:S01]  /*1c70*/  HFMA2.MMA R85, -RZ, RZ, 0, 1.1920928955078125e-07 ;  /* 0x00000002ff557435 */ /* 0x001fe200000001ff */
[----:B-1----:R-:W-:Y:S01]  /*1c80*/  MOV R63, R86 ;  /* 0x00000056003f7202 */ /* 0x002fe20000000f00 */
[----:B------:R-:W-:Y:S01]  /*1c90*/  IMAD.MOV.U32 R88, RZ, RZ, R75 ;  /* 0x000000ffff587224 */ /* 0x000fe200078e004b */
[----:B------:R-:W-:-:S02]  /*1ca0*/  MOV R83, 0x1f ;  /* 0x0000001f00537802 */ /* 0x000fc40000000f00 */
[----:B------:R-:W-:Y:S02]  /*1cb0*/  MOV R86, 0xffffffff ;  /* 0xffffffff00567802 */ /* 0x000fe40000000f00 */
[----:B------:R-:W-:Y:S02]  /*1cc0*/  MOV R60, 0x1ce0 ;  /* 0x00001ce0003c7802 */ /* 0x000fe40000000f00 */
[----:B------:R-:W-:Y:S05]  /*1cd0*/  CALL.REL.NOINC `($__internal_54_$__cuda_sm70_shflsync_bfly_p) ;  /* 0x000002f000007944 */ /* 0x000fea0003c00000 */
[----:B------:R-:W-:Y:S01]  /*1ce0*/  FADD.FTZ R74, R63, R74 ;  /* 0x0000004a3f4a7221 */ /* 0x000fe20000010000 */
[----:B0-----:R-:W-:Y:S01]  /*1cf0*/  HFMA2.MMA R83, -RZ, RZ, 0, 1.847743988037109375e-06 ;  /* 0x0000001fff537435 */ /* 0x001fe200000001ff */
[----:B-1----:R-:W-:Y:S01]  /*1d00*/  FADD.FTZ R75, R75, R86 ;  /* 0x000000564b4b7221 */ /* 0x002fe20000010000 */
[----:B------:R-:W-:Y:S01]  /*1d10*/  MOV R86, 0xffffffff ;  /* 0xffffffff00567802 */ /* 0x000fe20000000f00 */
[----:B------:R-:W-:Y:S01]  /*1d20*/  IMAD.MOV.U32 R85, RZ, RZ, 0x4 ;  /* 0x00000004ff557424 */ /* 0x000fe200078e00ff */
[----:B------:R-:W-:Y:S02]  /*1d30*/  MOV R88, R74 ;  /* 0x0000004a00587202 */ /* 0x000fe40000000f00 */
[----:B------:R-:W-:Y:S02]  /*1d40*/  MOV R60, 0x1d60 ;  /* 0x00001d60003c7802 */ /* 0x000fe40000000f00 */
[----:B------:R-:W-:Y:S05]  /*1d50*/  CALL.REL.NOINC `($__internal_54_$__cuda_sm70_shflsync_bfly_p) ;  /* 0x0000027000007944 */ /* 0x000fea0003c00000 */
[----:B0-----:R-:W-:Y:S01]  /*1d60*/  HFMA2.MMA R85, -RZ, RZ, 0, 2.384185791015625e-07 ;  /* 0x00000004ff557435 */ /* 0x001fe200000001ff */
[----:B-1----:R-:W-:Y:S01]  /*1d70*/  IMAD.MOV.U32 R63, RZ, RZ, R86 ;  /* 0x000000ffff3f7224 */ /* 0x002fe200078e0056 */
[----:B------:R-:W-:-:S02]  /*1d80*/  MOV R88, R75 ;  /* 0x0000004b00587202 */ /* 0x000fc40000000f00 */
[----:B------:R-:W-:Y:S02]  /*1d90*/  MOV R83, 0x1f ;  /* 0x0000001f00537802 */ /* 0x000fe40000000f00 */
        /* <DEDUP_REMOVED lines=9> */
[----:B------:R-:W-:-:S02]  /*1e30*/  MOV R60, 0x1e50 ;  /* 0x00001e50003c7802 */ /* 0x000fc40000000f00 */
[----:B------:R-:W-:Y:S05]  /*1e40*/  CALL.REL.NOINC `($__internal_54_$__cuda_sm70_shflsync_bfly_p) ;  /* 0x0000018000007944 */ /* 0x000fea0003c00000 */
[----:B0-----:R-:W-:Y:S01]  /*1e50*/  HFMA2.MMA R85, -RZ, RZ, 0, 4.76837158203125e-07 ;  /* 0x00000008ff557435 */ /* 0x001fe200000001ff */
[----:B-1----:R-:W-:Y:S01]  /*1e60*/  MOV R63, R86 ;  /* 0x00000056003f7202 */ /* 0x002fe20000000f00 */
[----:B------:R-:W-:Y:S01]  /*1e70*/  IMAD.MOV.U32 R88, RZ, RZ, R75 ;  /* 0x000000ffff587224 */ /* 0x000fe200078e004b */
[----:B------:R-:W-:-:S02]  /*1e80*/  MOV R83, 0x1f ;  /* 0x0000001f00537802 */ /* 0x000fc40000000f00 */
[----:B------:R-:W-:Y:S02]  /*1e90*/  MOV R86, 0xffffffff ;  /* 0xffffffff00567802 */ /* 0x000fe40000000f00 */
[----:B------:R-:W-:Y:S02]  /*1ea0*/  MOV R60, 0x1ec0 ;  /* 0x00001ec0003c7802 */ /* 0x000fe40000000f00 */
[----:B------:R-:W-:Y:S05]  /*1eb0*/  CALL.REL.NOINC `($__internal_54_$__cuda_sm70_shflsync_bfly_p) ;  /* 0x0000011000007944 */ /* 0x000fea0003c00000 */
[----:B------:R-:W-:Y:S01]  /*1ec0*/  FADD.FTZ R63, R63, R74 ;  /* 0x0000004a3f3f7221 */ /* 0x000fe20000010000 */
[----:B0-----:R-:W-:Y:S01]  /*1ed0*/  HFMA2.MMA R85, -RZ, RZ, 0, 9.5367431640625e-07 ;  /* 0x00000010ff557435 */ /* 0x001fe200000001ff */
[----:B-1----:R-:W-:Y:S01]  /*1ee0*/  FADD.FTZ R74, R75, R86 ;  /* 0x000000564b4a7221 */ /* 0x002fe20000010000 */
[----:B------:R-:W-:Y:S01]  /*1ef0*/  MOV R86, 0xffffffff ;  /* 0xffffffff00567802 */ /* 0x000fe20000000f00 */
[----:B------:R-:W-:Y:S01]  /*1f00*/  IMAD.MOV.U32 R83, RZ, RZ, 0x1f ;  /* 0x0000001fff537424 */ /* 0x000fe200078e00ff */
[----:B------:R-:W-:Y:S02]  /*1f10*/  MOV R88, R63 ;  /* 0x0000003f00587202 */ /* 0x000fe40000000f00 */
[----:B------:R-:W-:Y:S02]  /*1f20*/  MOV R60, 0x1f40 ;  /* 0x00001f40003c7802 */ /* 0x000fe40000000f00 */
[----:B------:R-:W-:Y:S05]  /*1f30*/  CALL.REL.NOINC `($__internal_54_$__cuda_sm70_shflsync_bfly_p) ;  /* 0x0000009000007944 */ /* 0x000fea0003c00000 */
[----:B0-----:R-:W-:Y:S01]  /*1f40*/  HFMA2.MMA R83, -RZ, RZ, 0, 1.847743988037109375e-06 ;  /* 0x0000001fff537435 */ /* 0x001fe200000001ff */
[----:B-1----:R-:W-:Y:S01]  /*1f50*/  MOV R90, R86 ;  /* 0x00000056005a7202 */ /* 0x002fe20000000f00 */
[----:B------:R-:W-:Y:S01]  /*1f60*/  IMAD.MOV.U32 R85, RZ, RZ, 0x10 ;  /* 0x00000010ff557424 */ /* 0x000fe200078e00ff */
[----:B------:R-:W-:-:S02]  /*1f70*/  MOV R88, R74 ;  /* 0x0000004a00587202 */ /* 0x000fc40000000f00 */
[----:B------:R-:W-:Y:S02]  /*1f80*/  MOV R86, 0xffffffff ;  /* 0xffffffff00567802 */ /* 0x000fe40000000f00 */
[----:B------:R-:W-:Y:S02]  /*1f90*/  MOV R60, 0x1fb0 ;  /* 0x00001fb0003c7802 */ /* 0x000fe40000000f00 */
[----:B------:R-:W-:Y:S05]  /*1fa0*/  CALL.REL.NOINC `($__internal_54_$__cuda_sm70_shflsync_bfly_p) ;  /* 0x0000002000007944 */ /* 0x000fea0003c00000 */
[----:B-1----:R-:W-:Y:S01]  /*1fb0*/  MOV R75, R86 ;  /* 0x00000056004b7202 */ /* 0x002fe20000000f00 */
[----:B0-----:R-:W-:Y:S05]  /*1fc0*/  BRA `(.L_x_1260) ;  /* 0xffffeae000007947 */ /* 0x001fea000383ffff */
        .weak           $__internal_54_$__cuda_sm70_shflsync_bfly_p
        .type           $__internal_54_$__cuda_sm70_shflsync_bfly_p,@function
        .size           $__internal_54_$__cuda_sm70_shflsync_bfly_p,(.L_x_4434 - $__internal_54_$__cuda_sm70_shflsync_bfly_p)
$__internal_54_$__cuda_sm70_shflsync_bfly_p:
[----:B------:R-:W-:Y:S01]  /*1fd0*/  HFMA2.MMA R61, -RZ, RZ, 0, 0 ;  /* 0x00000000ff3d7435 */ /* 0x000fe200000001ff */
[----:B------:R-:W-:Y:S04]  /*1fe0*/  WARPSYNC R86 ;  /* 0x0000005600007348 */ /* 0x000fe80003800000 */
[----:B------:R0:W1:Y:S01]  /*1ff0*/  SHFL.BFLY PT, R86, R88, R85, R83 ;  /* 0x0c00005558567389 */ /* 0x00006200000e0053 */
[----:B------:R-:W-:Y:S05]  /*2000*/  RET.REL.NODEC R60 `(_ZN10layer_norm13ln_bwd_kernelINS_13Kernel_traitsIf13__nv_bfloat16S2_S2_fjLj256ELj1ELj4ELj1ELj16ENS_18Kernel_traits_baseILj256EfS2_S2_S2_fjLj128EEEEELb1ELb1ELb0ELb0EEEvNS_9BwdParamsE) ;  /* 0xffffdff03c007950 */ /* 0x000fea0003c3ffff */
.L_x_1261:
        /* <DEDUP_REMOVED lines=15> */
.L_x_4434:


//--------------------- .text._ZN10layer_norm13ln_bwd_kernelINS_13Kernel_traitsIf13__nv_bfloat16S2_S2_fjLj256ELj1ELj4ELj1ELj16ENS_18Kernel_traits_baseILj256EfS2_S2_S2_fjLj128EEEEELb1ELb1ELb0ELb1EEEvNS_9BwdParamsE --------------------------
	.section	.text._ZN10layer_norm13ln_bwd_kernelINS_13Kernel_traitsIf13__nv_bfloat16S2_S2_fjLj256ELj1ELj4ELj1ELj16ENS_18Kernel_traits_baseILj256EfS2_S2_S2_fjLj128EEEEELb1ELb1ELb0ELb1EEEvNS_9BwdParamsE,"ax",@progbits
	.sectioninfo	@"SHI_REGISTERS=89"
	.align	128
        .global         _ZN10layer_norm13ln_bwd_kernelINS_13Kernel_traitsIf13__nv_bfloat16S2_S2_fjLj256ELj1ELj4ELj1ELj16ENS_18Kernel_traits_baseILj256EfS2_S2_S2_fjLj128EEEEELb1ELb1ELb0ELb1EEEvNS_9BwdParamsE
        .type           _ZN10layer_norm13ln_bwd_kernelINS_13Kernel_traitsIf13__nv_bfloat16S2_S2_fjLj256ELj1ELj4ELj1ELj16ENS_18Kernel_traits_baseILj256EfS2_S2_S2_fjLj128EEEEELb1ELb1ELb0ELb1EEEvNS_9BwdParamsE,@function
        .size           _ZN10layer_norm13ln_bwd_kernelINS_13Kernel_traitsIf13__nv_bfloat16S2_S2_fjLj256ELj1ELj4ELj1ELj16ENS_18Kernel_traits_baseILj256EfS2_S2_S2_fjLj128EEEEELb1ELb1ELb0ELb1EEEvNS_9BwdParamsE,(.L_x_4435 - _ZN10layer_norm13ln_bwd_kernelINS_13Kernel_traitsIf13__nv_bfloat16S2_S2_fjLj256ELj1ELj4ELj1ELj16ENS_18Kernel_traits_baseILj256EfS2_S2_S2_fjLj128EEEEELb1ELb1ELb0ELb1EEEvNS_9BwdParamsE)
        .other          _ZN10layer_norm13ln_bwd_kernelINS_13Kernel_traitsIf13__nv_bfloat16S2_S2_fjLj256ELj1ELj4ELj1ELj16ENS_18Kernel_traits_baseILj256EfS2_S2_S2_fjLj128EEEEELb1ELb1ELb0ELb1EEEvNS_9BwdParamsE,@"STO_CUDA_ENTRY STV_DEFAULT"
_ZN10layer_norm13ln_bwd_kernelINS_13Kernel_traitsIf13__nv_bfloat16S2_S2_fjLj256ELj1ELj4ELj1ELj16ENS_18Kernel_traits_baseILj256EfS2_S2_S2_fjLj128EEEEELb1ELb1ELb0ELb1EEEvNS_9BwdParamsE:
.text._ZN10layer_norm13ln_bwd_kernelINS_13Kernel_traitsIf13__nv_bfloat16S2_S2_fjLj256ELj1ELj4ELj1ELj16ENS_18Kernel_traits_baseILj256EfS2_S2_S2_fjLj128EEEEELb1ELb1ELb0ELb1EEEvNS_9BwdParamsE:
        /* <DEDUP_REMOVED lines=21> */
.L_x_1262:
[----:B------:R-:W-:-:S04]  /*0150*/  SHF.L.U32 R0, R55, 0x5, RZ ;  /* 0x0000000537007819 */ /* 0x000fc800000006ff */
[----:B------:R-:W-:-:S04]  /*0160*/  LOP3.LUT R0, R0, 0x3e0, RZ, 0xc0, !PT ;  /* 0x000003e000007812 */ /* 0x000fc800078ec0ff */
[C---:B------:R-:W-:Y:S02]  /*0170*/  IADD3 R20, P1, R0.reuse, c[0x0][0x1c8], RZ ;  /* 0x0000720000147a10 */ /* 0x040fe40007f3e0ff */
[----:B------:R-:W-:-:S03]  /*0180*/  IADD3 R2, P0, R0, c[0x0][0x1b0], RZ ;  /* 0x00006c0000027a10 */ /* 0x000fc60007f1e0ff */
[----:B------:R-:W-:Y:S01]  /*0190*/  IMAD.X R21, RZ, RZ, c[0x0][0x1cc], P1 ;  /* 0x00007300ff157624 */ /* 0x000fe200008e06ff */
[----:B------:R-:W-:-:S04]  /*01a0*/  IADD3.X R3, RZ, c[0x0][0x1b4], RZ, P0, !PT ;  /* 0x00006d00ff037a10 */ /* 0x000fc800007fe4ff */
[----:B------:R0:W5:Y:S04]  /*01b0*/  LDG.E.128 R8, [R20.64] ;  /* 0x0000000414087981 */ /* 0x000168000c1e1d00 */
[----:B------:R0:W5:Y:S04]  /*01c0*/  LDG.E.128 R16, [R2.64] ;  /* 0x0000000402107981 */ /* 0x000168000c1e1d00 */
[----:B------:R0:W5:Y:S04]  /*01d0*/  LDG.E.128 R12, [R2.64+0x10] ;  /* 0x00001004020c7981 */ /* 0x000168000c1e1d00 */
[----:B------:R0:W5:Y:S01]  /*01e0*/  LDG.E.128 R4, [R20.64+0x10] ;  /* 0x0000100414047981 */ /* 0x000162000c1e1d00 */
        /* <DEDUP_REMOVED lines=12> */
[----:B------:R-:W-:Y:S01]  /*02b0*/  MOV R0, RZ ;  /* 0x000000ff00007202 */ /* 0x000fe20000000f00 */
[----:B0-----:R-:W-:-:S02]  /*02c0*/  CS2R R60, SRZ ;  /* 0x00000000003c7805 */ /* 0x001fc4000001ff00 */
.L_x_1267:
[----:B------:R-:W-:Y:S01]  /*02d0*/  IMAD R2, R65, c[0x0][0x168], RZ ;  /* 0x00005a0041027a24 */ /* 0x000fe200078e02ff */
[----:B------:R-:W-:Y:S01]  /*02e0*/  LOP3.LUT R28, R55, 0x1f, RZ, 0xc0, !PT ;  /* 0x0000001f371c7812 */ /* 0x000fe200078ec0ff */
        /* <DEDUP_REMOVED lines=33> */
[--C-:B------:R-:W-:Y:S02]  /*0500*/  PRMT R72, RZ, 0x5410, R29.reuse ;  /* 0x00005410ff487816 */ /* 0x100fe4000000001d */
[----:B------:R-:W-:Y:S01]  /*0510*/  PRMT R76, RZ, 0x5410, R30 ;  /* 0x00005410ff4c7816 */ /* 0x000fe2000000001e */
[----:B------:R-:W-:Y:S01]  /*0520*/  FADD.FTZ R38, -R69, R38 ;  /* 0x0000002645267221 */ /* 0x000fe20000010100 */
[----:B------:R-:W-:Y:S02]  /*0530*/  PRMT R28, RZ, 0x7610, R28 ;  /* 0x00007610ff1c7816 */ /* 0x000fe4000000001c */
[----:B------:R-:W-:-:S02]  /*0540*/  PRMT R74, RZ, 0x7610, R29 ;  /* 0x00007610ff4a7816 */ /* 0x000fc4000000001d */
[--C-:B------:R-:W-:Y:S02]  /*0550*/  PRMT R84, RZ, 0x5410, R31.reuse ;  /* 0x00005410ff547816 */ /* 0x100fe4000000001f */
[----:B------:R-:W-:Y:S02]  /*0560*/  PRMT R86, RZ, 0x7610, R31 ;  /* 0x00007610ff567816 */ /* 0x000fe4000000001f */
[----:B------:R-:W-:Y:S02]  /*0570*/  PRMT R30, RZ, 0x7610, R30 ;  /* 0x00007610ff1e7816 */ /* 0x000fe4000000001e */
[----:B----4-:R-:W-:Y:S01]  /*0580*/  PRMT R31, RZ, 0x5410, R32 ;  /* 0x00005410ff1f7816 */ /* 0x010fe20000000020 */
[C---:B------:R-:W-:Y:S01]  /*0590*/  FADD.FTZ R78, -R69.reuse, R72 ;  /* 0x00000048454e7221 */ /* 0x040fe20000010100 */
[----:B------:R-:W-:Y:S01]  /*05a0*/  PRMT R72, RZ, 0x7610, R32 ;  /* 0x00007610ff487816 */ /* 0x000fe20000000020 */
[C---:B------:R-:W-:Y:S01]  /*05b0*/  FADD.FTZ R82, -R69.reuse, R76 ;  /* 0x0000004c45527221 */ /* 0x040fe20000010100 */
[--C-:B------:R-:W-:Y:S01]  /*05c0*/  PRMT R29, RZ, 0x5410, R35.reuse ;  /* 0x00005410ff1d7816 */ /* 0x100fe20000000023 */
[C---:B------:R-:W-:Y:S01]  /*05d0*/  FADD.FTZ R70, -R69.reuse, R28 ;  /* 0x0000001c45467221 */ /* 0x040fe20000010100 */
[----:B------:R-:W-:Y:S01]  /*05e0*/  PRMT R76, RZ, 0x7610, R35 ;  /* 0x00007610ff4c7816 */ /* 0x000fe20000000023 */
[----:B------:R-:W-:-:S02]  /*05f0*/  FADD.FTZ R80, -R69, R74 ;  /* 0x0000004a45507221 */ /* 0x000fc40000010100 */
[----:B------:R-:W-:Y:S02]  /*0600*/  FMUL.FTZ R38, R67, R38 ;  /* 0x0000002643267220 */ /* 0x000fe40000410000 */
[C---:B------:R-:W-:Y:S02]  /*0610*/  FADD.FTZ R74, -R69.reuse, R30 ;  /* 0x0000001e454a7221 */ /* 0x040fe40000010100 */
[----:B------:R-:W-:Y:S01]  /*0620*/  FMUL.FTZ R35, R16, R31 ;  /* 0x0000001f10237220 */ /* 0x000fe20000410000 */
[----:B------:R-:W-:Y:S01]  /*0630*/  PRMT R73, RZ, 0x5410, R34 ;  /* 0x00005410ff497816 */ /* 0x000fe20000000022 */
[C---:B------:R-:W-:Y:S01]  /*0640*/  FADD.FTZ R30, -R69.reuse, R84 ;  /* 0x00000054451e7221 */ /* 0x040fe20000010100 */
[----:B------:R-:W-:Y:S01]  /*0650*/  PRMT R84, RZ, 0x7610, R34 ;  /* 0x00007610ff547816 */ /* 0x000fe20000000022 */
[----:B------:R-:W-:Y:S01]  /*0660*/  FADD.FTZ R28, -R69, R86 ;  /* 0x00000056451c7221 */ /* 0x000fe20000010100 */
[----:B------:R-:W-:Y:S01]  /*0670*/  PRMT R69, RZ, 0x5410, R33 ;  /* 0x00005410ff457816 */ /* 0x000fe20000000021 */
[----:B------:R-:W-:-:S02]  /*0680*/  FADD.FTZ R62, R31, R62 ;  /* 0x0000003e1f3e7221 */ /* 0x000fc40000010000 */
[C---:B------:R-:W-:Y:S02]  /*0690*/  FMUL.FTZ R34, R67.reuse, R70 ;  /* 0x0000004643227220 */ /* 0x040fe40000410000 */
[C---:B------:R-:W-:Y:S02]  /*06a0*/  FFMA.FTZ R63, R38.reuse, R31, R63 ;  /* 0x0000001f263f7223 */ /* 0x040fe4000001003f */
[----:B0-----:R-:W-:Y:S02]  /*06b0*/  FMUL.FTZ R37, R67, R78 ;  /* 0x0000004e43257220 */ /* 0x001fe40000410000 */
[----:B------:R-:W-:Y:S02]  /*06c0*/  FMUL.FTZ R39, R17, R72 ;  /* 0x0000004811277220 */ /* 0x000fe40000410000 */
[----:B------:R-:W-:Y:S02]  /*06d0*/  FADD.FTZ R78, RZ, R35 ;  /* 0x00000023ff4e7221 */ /* 0x000fe40000010000 */
[----:B------:R-:W-:Y:S01]  /*06e0*/  FFMA.FTZ R31, R38, R35, RZ ;  /* 0x00000023261f7223 */ /* 0x000fe200000100ff */
[----:B------:R-:W-:Y:S01]  /*06f0*/  PRMT R33, RZ, 0x7610, R33 ;  /* 0x00007610ff217816 */ /* 0x000fe20000000021 */
[----:B------:R-:W-:-:S02]  /*0700*/  FADD.FTZ R59, R72, R59 ;  /* 0x0000003b483b7221 */ /* 0x000fc40000010000 */
[----:B------:R-:W-:Y:S02]  /*0710*/  FFMA.FTZ R61, R34, R72, R61 ;  /* 0x00000048223d7223 */ /* 0x000fe4000001003d */
[----:B------:R-:W-:Y:S02]  /*0720*/  FMUL.FTZ R72, R18, R69 ;  /* 0x0000004512487220 */ /* 0x000fe40000410000 */
[----:B------:R-:W-:Y:S02]  /*0730*/  FADD.FTZ R75, R78, R39 ;  /* 0x000000274e4b7221 */ /* 0x000fe40000010000 */
[----:B------:R-:W-:Y:S02]  /*0740*/  FFMA.FTZ R31, R34, R39, R31 ;  /* 0x00000027221f7223 */ /* 0x000fe4000001001f */
[----:B------:R-:W-:Y:S02]  /*0750*/  FADD.FTZ R58, R69, R58 ;  /* 0x0000003a453a7221 */ /* 0x000fe40000010000 */
[----:B------:R-:W-:-:S02]  /*0760*/  FMUL.FTZ R70, R67, R80 ;  /* 0x0000005043467220 */ /* 0x000fc40000410000 */
[----:B------:R-:W-:Y:S02]  /*0770*/  FFMA.FTZ R60, R37, R69, R60 ;  /* 0x00000045253c7223 */ /* 0x000fe4000001003c */
[----:B------:R-:W-:Y:S02]  /*0780*/  FMUL.FTZ R69, R19, R33 ;  /* 0x0000002113457220 */ /* 0x000fe40000410000 */
[----:B------:R-:W-:Y:S02]  /*0790*/  FADD.FTZ R78, R75, R72 ;  /* 0x000000484b4e7221 */ /* 0x000fe40000010000 */
[----:B------:R-:W-:Y:S02]  /*07a0*/  FFMA.FTZ R31, R37, R72, R31 ;  /* 0x00000048251f7223 */ /* 0x000fe4000001001f */
[----:B------:R-:W-:Y:S02]  /*07b0*/  FMUL.FTZ R71, R67, R82 ;  /* 0x0000005243477220 */ /* 0x000fe40000410000 */
        /* <DEDUP_REMOVED lines=18> */
[----:B------:R-:W-:-:S02]  /*08e0*/  FMUL.FTZ R77, R15, R76 ;  /* 0x0000004c0f4d7220 */ /* 0x000fc40000410000 */
[----:B------:R-:W-:Y:S02]  /*08f0*/  FADD.FTZ R28, R31, R78 ;  /* 0x0000004e1f1c7221 */ /* 0x000fe40000010000 */
[----:B------:R-:W-:Y:S01]  /*0900*/  FFMA.FTZ R29, R75, R78, R29 ;  /* 0x0000004e4b1d7223 */ /* 0x000fe2000001001d */
[----:B------:R-:W-:Y:S01]  /*0910*/  MOV R32, 0x3f800000 ;  /* 0x3f80000000207802 */ /* 0x000fe20000000f00 */
[----:B------:R-:W-:Y:S01]  /*0920*/  FADD.FTZ R45, R76, R45 ;  /* 0x0000002d4c2d7221 */ /* 0x000fe20000010000 */
[----:B------:R-:W-:Y:S01]  /*0930*/  @P0 PRMT R32, RZ, 0x5410, R36 ;  /* 0x00005410ff200816 */ /* 0x000fe20000000024 */
[----:B------:R-:W-:Y:S02]  /*0940*/  FFMA.FTZ R41, R80, R76, R41 ;  /* 0x0000004c50297223 */ /* 0x000fe40000010029 */
[----:B------:R-:W-:Y:S02]  /*0950*/  FADD.FTZ R43, R84, R43 ;  /* 0x0000002b542b7221 */ /* 0x000fe40000010000 */
[----:B------:R-:W-:-:S02]  /*0960*/  FFMA.FTZ R0, R73, R84, R0 ;  /* 0x0000005449007223 */ /* 0x000fc40000010000 */
[----:B------:R-:W-:Y:S02]  /*0970*/  FADD.FTZ R76, R28, R77 ;  /* 0x0000004d1c4c7221 */ /* 0x000fe40000010000 */
[----:B------:R-:W-:Y:S01]  /*0980*/  FFMA.FTZ R81, R80, R77, R29 ;  /* 0x0000004d50517223 */ /* 0x000fe2000001001d */
[----:B------:R-:W-:Y:S05]  /*0990*/  BRA.DIV ~URZ, `(.L_x_1264) ;  /* 0x000011327f007947 */ /* 0x000fea000b800000 */
[----:B------:R0:W1:Y:S02]  /*09a0*/  SHFL.BFLY PT, R31, R76, 0x1, 0x1f ;  /* 0x0c201f004c1f7f89 */ /* 0x00006400000e0000 */
.L_x_1268:
        /* <DEDUP_REMOVED lines=18> */
.L_x_1269:
[----:B------:R-:W-:-:S04]  /*0ad0*/  IADD3 R28, P0, R66, c[0x0][0x170], RZ ;  /* 0x00005c00421c7a10 */ /* 0x000fc80007f1e0ff */
[----:B------:R-:W-:-:S06]  /*0ae0*/  IADD3.X R29, R68, c[0x0][0x174], RZ, P0, !PT ;  /* 0x00005d00441d7a10 */ /* 0x000fcc00007fe4ff */
[----:B------:R-:W3:Y:S01]  /*0af0*/  LDG.E.128 R28, [R28.64] ;  /* 0x000000041c1c7981 */ /* 0x000ee2000c1e1d00 */
[----:B--2---:R-:W-:Y:S01]  /*0b00*/  FADD.FTZ R81, R81, R36 ;  /* 0x0000002451517221 */ /* 0x004fe20000010000 */
[----:B-1---5:R-:W-:Y:S01]  /*0b10*/  MOV R36, R2 ;  /* 0x0000000200247202 */ /* 0x022fe20000000f00 */
[----:B0-----:R-:W-:Y:S01]  /*0b20*/  FADD.FTZ R83, R83, R76 ;  /* 0x0000004c53537221 */ /* 0x001fe20000010000 */
[----:B------:R-:W-:Y:S01]  /*0b30*/  ISETP.NE.U32.AND P0, PT, RZ, c[0x0][0x258], PT ;  /* 0x00009600ff007a0c */ /* 0x000fe20003f05070 */
[----:B------:R-:W-:Y:S01]  /*0b40*/  FMUL.FTZ R81, R81, c[0x0][0x1e0] ;  /* 0x0000780051517a20 */ /* 0x000fe20000410000 */
[----:B------:R-:W-:Y:S01]  /*0b50*/  LOP3.LUT P3, RZ, R36, 0xff, RZ, 0xc0, !PT ;  /* 0x000000ff24ff7812 */ /* 0x000fe2000786c0ff */
[----:B------:R-:W-:Y:S01]  /*0b60*/  FMUL.FTZ R83, R83, c[0x0][0x1e0] ;  /* 0x0000780053537a20 */ /* 0x000fe20000410000 */
[----:B------:R-:W-:Y:S02]  /*0b70*/  ISETP.NE.AND.EX P0, PT, RZ, c[0x0][0x25c], PT, P0 ;  /* 0x00009700ff007a0c */ /* 0x000fe40003f05300 */
[----:B------:R-:W-:-:S02]  /*0b80*/  FSEL R76, R81, RZ, !P2 ;  /* 0x000000ff514c7208 */ /* 0x000fc40005000000 */
[C---:B------:R-:W-:Y:S02]  /*0b90*/  LOP3.LUT P2, RZ, R2.reuse, 0xff00, RZ, 0xc0, !PT ;  /* 0x0000ff0002ff7812 */ /* 0x040fe4000784c0ff */
[----:B------:R-:W-:Y:S01]  /*0ba0*/  LOP3.LUT P6, RZ, R2, 0xff000000, RZ, 0xc0, !PT ;  /* 0xff00000002ff7812 */ /* 0x000fe200078cc0ff */
[-CC-:B------:R-:W-:Y:S01]  /*0bb0*/  FFMA.FTZ R34, R34, R83.reuse, R76.reuse ;  /* 0x0000005322227223 */ /* 0x180fe2000001004c */
[----:B------:R-:W-:Y:S01]  /*0bc0*/  LOP3.LUT P5, RZ, R3, 0xff, RZ, 0xc0, !PT ;  /* 0x000000ff03ff7812 */ /* 0x000fe200078ac0ff */
[-CC-:B------:R-:W-:Y:S02]  /*0bd0*/  FFMA.FTZ R38, R38, R83.reuse, R76.reuse ;  /* 0x0000005326267223 */ /* 0x180fe4000001004c */
[-C--:B------:R-:W-:Y:S02]  /*0be0*/  FFMA.FTZ R80, R80, R83.reuse, R76 ;  /* 0x0000005350507223 */ /* 0x080fe4000001004c */
[----:B------:R-:W-:Y:S02]  /*0bf0*/  FADD.FTZ R34, R39, -R34 ;  /* 0x8000002227227221 */ /* 0x000fe40000010000 */
[----:B------:R-:W-:-:S02]  /*0c00*/  FFMA.FTZ R75, R75, R83, R76 ;  /* 0x000000534b4b7223 */ /* 0x000fc4000001004c */
[----:B------:R-:W-:Y:S02]  /*0c10*/  FADD.FTZ R38, R35, -R38 ;  /* 0x8000002623267221 */ /* 0x000fe40000010000 */
[----:B------:R-:W-:Y:S02]  /*0c20*/  FADD.FTZ R80, R77, -R80 ;  /* 0x800000504d507221 */ /* 0x000fe40000010000 */
[C---:B------:R-:W-:Y:S01]  /*0c30*/  FMUL.FTZ R77, R67.reuse, R34 ;  /* 0x00000022434d7220 */ /* 0x040fe20000410000 */
[----:B------:R-:W-:Y:S01]  /*0c40*/  @P1 PRMT R34, RZ, 0x5410, R20 ;  /* 0x00005410ff221816 */ /* 0x000fe20000000014 */
[----:B------:R-:W-:Y:S02]  /*0c50*/  FADD.FTZ R78, R78, -R75 ;  /* 0x8000004b4e4e7221 */ /* 0x000fe40000010000 */
[----:B------:R-:W-:Y:S02]  /*0c60*/  FMUL.FTZ R75, R67, R38 ;  /* 0x00000026434b7220 */ /* 0x000fe40000410000 */
[-C--:B------:R-:W-:Y:S01]  /*0c70*/  FFMA.FTZ R37, R37, R83.reuse, R76 ;  /* 0x0000005325257223 */ /* 0x080fe2000001004c */
[----:B------:R-:W-:Y:S01]  /*0c80*/  CS2R R38, SRZ ;  /* 0x0000000000267805 */ /* 0x000fe2000001ff00 */
[----:B------:R-:W-:Y:S01]  /*0c90*/  @P1 FADD.FTZ R75, R75, R34 ;  /* 0x000000224b4b1221 */ /* 0x000fe20000010000 */
        /* <DEDUP_REMOVED lines=17> */
[----:B------:R-:W-:Y:S01]  /*0db0*/  @P1 PRMT R36, RZ, 0x7610, R23 ;  /* 0x00007610ff241816 */ /* 0x000fe20000000017 */
[----:B------:R-:W-:-:S02]  /*0dc0*/  FMUL.FTZ R33, R67, R74 ;  /* 0x0000004a43217220 */ /* 0x000fc40000410000 */
[----:B------:R-:W-:Y:S01]  /*0dd0*/  @P1 FADD.FTZ R71, R71, R34 ;  /* 0x0000002247471221 */ /* 0x000fe20000010000 */
[----:B------:R-:W-:Y:S01]  /*0de0*/  @P1 PRMT R34, RZ, 0x7610, R22 ;  /* 0x00007610ff221816 */ /* 0x000fe20000000016 */
[C---:B------:R-:W-:Y:S02]  /*0df0*/  FMUL.FTZ R35, R67.reuse, R78 ;  /* 0x0000004e43237220 */ /* 0x040fe40000410000 */
[----:B------:R-:W-:Y:S02]  /*0e00*/  FMUL.FTZ R67, R67, R80 ;  /* 0x0000005043437220 */ /* 0x000fe40000410000 */
[----:B------:R-:W-:Y:S01]  /*0e10*/  @P1 FADD.FTZ R33, R33, R34 ;  /* 0x0000002221211221 */ /* 0x000fe20000010000 */
[----:B------:R-:W-:Y:S01]  /*0e20*/  @P1 PRMT R34, RZ, 0x5410, R23 ;  /* 0x00005410ff221816 */ /* 0x000fe20000000017 */
[----:B------:R-:W-:Y:S02]  /*0e30*/  @P1 FADD.FTZ R67, R67, R36 ;  /* 0x0000002443431221 */ /* 0x000fe40000010000 */
[-C--:B------:R-:W-:Y:S01]  /*0e40*/  FMUL.FTZ R36, R77, R32.reuse ;  /* 0x000000204d247220 */ /* 0x080fe20000410000 */
[----:B------:R-:W-:Y:S01]  /*0e50*/  @P0 F2FP.BF16.PACK_AB R77, RZ, R77 ;  /* 0x0000004dff4d023e */ /* 0x000fe200000010ff */
[----:B------:R-:W-:Y:S01]  /*0e60*/  @P1 FADD.FTZ R35, R35, R34 ;  /* 0x0000002223231221 */ /* 0x000fe20000010000 */
[----:B------:R-:W-:Y:S01]  /*0e70*/  LOP3.LUT P1, RZ, R2, 0xff0000, RZ, 0xc0, !PT ;  /* 0x00ff000002ff7812 */ /* 0x000fe2000782c0ff */
[-C--:B------:R-:W-:Y:S01]  /*0e80*/  FMUL.FTZ R34, R75, R32.reuse ;  /* 0x000000204b227220 */ /* 0x080fe20000410000 */
[----:B------:R-:W-:Y:S01]  /*0e90*/  @P0 F2FP.BF16.PACK_AB R75, RZ, R75 ;  /* 0x0000004bff4b023e */ /* 0x000fe200000010ff */
[----:B------:R-:W-:Y:S01]  /*0ea0*/  FMUL.FTZ R70, R36, c[0x0][0x1e8] ;  /* 0x00007a0024467a20 */ /* 0x000fe20000410000 */
[----:B------:R-:W-:Y:S01]  /*0eb0*/  @P0 IADD3 R36, P4, R66, c[0x0][0x258], RZ ;  /* 0x0000960042240a10 */ /* 0x000fe20007f9e0ff */
[----:B------:R-:W-:Y:S01]  /*0ec0*/  FMUL.FTZ R37, R34, c[0x0][0x1e8] ;  /* 0x00007a0022257a20 */ /* 0x000fe20000410000 */
[----:B------:R-:W-:Y:S01]  /*0ed0*/  @P0 PRMT R24, R75, 0x7610, R24 ;  /* 0x000076104b180816 */ /* 0x000fe20000000018 */
[----:B------:R-:W-:Y:S01]  /*0ee0*/  FMUL.FTZ R72, R67, R32 ;  /* 0x0000002043487220 */ /* 0x000fe20000410000 */
[----:B------:R-:W-:Y:S01]  /*0ef0*/  @P0 F2FP.BF16.PACK_AB R67, RZ, R67 ;  /* 0x00000043ff43023e */ /* 0x000fe200000010ff */
[----:B------:R-:W-:Y:S01]  /*0f00*/  FMUL.FTZ R2, R8, R37 ;  /* 0x0000002508027220 */ /* 0x000fe20000410000 */
[----:B------:R-:W-:Y:S01]  /*0f10*/  @P0 PRMT R24, R24, 0x5410, R77 ;  /* 0x0000541018180816 */ /* 0x000fe2000000004d */
[----:B------:R-:W-:Y:S01]  /*0f20*/  HFMA2.MMA R75, -RZ, RZ, 0, 0 ;  /* 0x00000000ff4b7435 */ /* 0x000fe200000001ff */
[----:B------:R-:W-:-:S02]  /*0f30*/  IMAD.MOV.U32 R76, RZ, RZ, RZ ;  /* 0x000000ffff4c7224 */ /* 0x000fc400078e00ff */
[----:B------:R-:W-:Y:S02]  /*0f40*/  FSEL R74, R2, RZ, P3 ;  /* 0x000000ff024a7208 */ /* 0x000fe40001800000 */
[----:B------:R-:W-:Y:S01]  /*0f50*/  @P0 F2FP.BF16.PACK_AB R2, RZ, R73 ;  /* 0x00000049ff02023e */ /* 0x000fe200000010ff */
[----:B------:R-:W-:-:S03]  /*0f60*/  FMUL.FTZ R73, R73, R32 ;  /* 0x0000002049497220 */ /* 0x000fc60000410000 */
[----:B------:R-:W-:Y:S01]  /*0f70*/  @P0 PRMT R25, R2, 0x7610, R25 ;  /* 0x0000761002190816 */ /* 0x000fe20000000019 */
[----:B------:R-:W-:Y:S01]  /*0f80*/  FMUL.FTZ R73, R73, c[0x0][0x1e8] ;  /* 0x00007a0049497a20 */ /* 0x000fe20000410000 */
[--C-:B---3--:R-:W-:Y:S02]  /*0f90*/  @P3 PRMT R34, RZ, 0x5410, R28.reuse ;  /* 0x00005410ff223816 */ /* 0x108fe4000000001c */
[----:B------:R-:W-:Y:S02]  /*0fa0*/  @P2 PRMT R28, RZ, 0x7610, R28 ;  /* 0x00007610ff1c2816 */ /* 0x000fe4000000001c */
[----:B------:R-:W-:Y:S01]  /*0fb0*/  @P1 PRMT R2, RZ, 0x5410, R29 ;  /* 0x00005410ff021816 */ /* 0x000fe2000000001d */
[----:B------:R-:W-:Y:S01]  /*0fc0*/  @P3 FMUL.FTZ R39, R37, R34 ;  /* 0x0000002225273220 */ /* 0x000fe20000410000 */
[----:B------:R-:W-:Y:S01]  /*0fd0*/  @P0 IADD3.X R37, R68, c[0x0][0x25c], RZ, P4, !PT ;  /* 0x0000970044250a10 */ /* 0x000fe200027fe4ff */
[----:B------:R-:W-:Y:S01]  /*0fe0*/  @P2 FMUL.FTZ R38, R70, R28 ;  /* 0x0000001c46262220 */ /* 0x000fe20000410000 */
[----:B------:R-:W-:Y:S01]  /*0ff0*/  LOP3.LUT P4, RZ, R3, 0xff00, RZ, 0xc0, !PT ;  /* 0x0000ff0003ff7812 */ /* 0x000fe2000788c0ff */
[----:B------:R-:W-:Y:S01]  /*1000*/  FMUL.FTZ R28, R9, R70 ;  /* 0x00000046091c7220 */ /* 0x000fe20000410000 */
[----:B------:R-:W-:Y:S01]  /*1010*/  LOP3.LUT P3, RZ, R3, 0xff0000, RZ, 0xc0, !PT ;  /* 0x00ff000003ff7812 */ /* 0x000fe2000786c0ff */
[----:B------:R-:W-:Y:S01]  /*1020*/  IMAD.MOV.U32 R34, RZ, RZ, c[0x0][0x160] ;  /* 0x00005800ff227624 */ /* 0x000fe200078e00ff */
[----:B------:R-:W-:Y:S01]  /*1030*/  @P0 F2FP.BF16.PACK_AB R70, RZ, R35 ;  /* 0x00000023ff46023e */ /* 0x000fe200000010ff */
[-C--:B------:R-:W-:Y:S01]  /*1040*/  FMUL.FTZ R35, R35, R32.reuse ;  /* 0x0000002023237220 */ /* 0x080fe20000410000 */
[----:B------:R-:W-:Y:S01]  /*1050*/  FSEL R79, R28, RZ, P2 ;  /* 0x000000ff1c4f7208 */ /* 0x000fe20001000000 */
[----:B------:R-:W-:Y:S01]  /*1060*/  FADD.FTZ R48, R39, R48 ;  /* 0x0000003027307221 */ /* 0x000fe20000010000 */
[----:B------:R-:W-:Y:S01]  /*1070*/  LOP3.LUT P2, RZ, R3, 0xff000000, RZ, 0xc0, !PT ;  /* 0xff00000003ff7812 */ /* 0x000fe2000784c0ff */
[----:B------:R-:W-:Y:S01]  /*1080*/  FADD.FTZ R47, R38, R47 ;  /* 0x0000002f262f7221 */ /* 0x000fe20000010000 */
[----:B------:R-:W-:Y:S01]  /*1090*/  @P0 F2FP.BF16.PACK_AB R3, RZ, R69 ;  /* 0x00000045ff03023e */ /* 0x000fe200000010ff */
[----:B------:R-:W-:Y:S01]  /*10a0*/  FMUL.FTZ R69, R69, R32 ;  /* 0x0000002045457220 */ /* 0x000fe20000410000 */
[----:B------:R-:W-:-:S02]  /*10b0*/  LEA R65, R34, R65, 0x2 ;  /* 0x0000004122417211 */ /* 0x000fc400078e10ff */
[----:B------:R-:W-:Y:S01]  /*10c0*/  @P0 PRMT R25, R25, 0x5410, R3 ;  /* 0x0000541019190816 */ /* 0x000fe20000000003 */
[----:B------:R-:W-:Y:S01]  /*10d0*/  HFMA2.MMA R3, -RZ, RZ, 0, 0 ;  /* 0x00000000ff037435 */ /* 0x000fe200000001ff */
[----:B------:R-:W-:Y:S01]  /*10e0*/  @P0 F2FP.BF16.PACK_AB R28, RZ, R71 ;  /* 0x00000047ff1c023e */ /* 0x000fe200000010ff */
[-C--:B------:R-:W-:Y:S01]  /*10f0*/  FMUL.FTZ R71, R71, R32.reuse ;  /* 0x0000002047477220 */ /* 0x080fe20000410000 */
[----:B------:R-:W-:Y:S01]  /*1100*/  @P0 F2FP.BF16.PACK_AB R34, RZ, R33 ;  /* 0x00000021ff22023e */ /* 0x000fe200000010ff */
[----:B------:R-:W-:Y:S01]  /*1110*/  FMUL.FTZ R33, R33, R32 ;  /* 0x0000002021217220 */ /* 0x000fe20000410000 */
[----:B------:R-:W-:Y:S01]  /*1120*/  @P0 PRMT R26, R28, 0x7610, R26 ;  /* 0x000076101c1a0816 */ /* 0x000fe2000000001a */
[----:B------:R-:W-:Y:S01]  /*1130*/  @P1 FMUL.FTZ R3, R73, R2 ;  /* 0x0000000249031220 */ /* 0x000fe20000410000 */
[----:B------:R-:W-:Y:S01]  /*1140*/  @P0 PRMT R27, R70, 0x7610, R27 ;  /* 0x00007610461b0816 */ /* 0x000fe2000000001b */
[----:B------:R-:W-:Y:S01]  /*1150*/  FMUL.FTZ R2, R69, c[0x0][0x1e8] ;  /* 0x00007a0045027a20 */ /* 0x000fe20000410000 */
[----:B------:R-:W-:Y:S01]  /*1160*/  @P0 PRMT R26, R26, 0x5410, R34 ;  /* 0x000054101a1a0816 */ /* 0x000fe20000000022 */
[----:B------:R-:W-:Y:S01]  /*1170*/  FMUL.FTZ R69, R71, c[0x0][0x1e8] ;  /* 0x00007a0047457a20 */ /* 0x000fe20000410000 */
[----:B------:R-:W-:Y:S01]  /*1180*/  @P0 PRMT R27, R27, 0x5410, R67 ;  /* 0x000054101b1b0816 */ /* 0x000fe20000000043 */
[----:B------:R-:W-:Y:S01]  /*1190*/  FMUL.FTZ R28, R33, c[0x0][0x1e8] ;  /* 0x00007a00211c7a20 */ /* 0x000fe20000410000 */
[----:B------:R-:W-:Y:S01]  /*11a0*/  F2FP.BF16.PACK_AB R32, R79, R74 ;  /* 0x0000004a4f20723e */ /* 0x000fe200000010ff */
[----:B------:R-:W-:Y:S01]  /*11b0*/  FMUL.FTZ R71, R35, c[0x0][0x1e8] ;  /* 0x00007a0023477a20 */ /* 0x000fe20000410000 */
[----:B------:R-:W-:Y:S01]  /*11c0*/  @P6 PRMT R29, RZ, 0x7610, R29 ;  /* 0x00007610ff1d6816 */ /* 0x000fe2000000001d */
[----:B------:R-:W-:Y:S01]  /*11d0*/  FMUL.FTZ R70, R72, c[0x0][0x1e8] ;  /* 0x00007a0048467a20 */ /* 0x000fe20000410000 */
[----:B------:R0:W-:Y:S01]  /*11e0*/  @P0 STG.E.128 [R36.64], R24 ;  /* 0x0000001824000986 */ /* 0x0001e2000c101d04 */
[----:B------:R-:W-:Y:S01]  /*11f0*/  FMUL.FTZ R33, R10, R73 ;  /* 0x000000490a217220 */ /* 0x000fe20000410000 */
[----:B------:R-:W-:Y:S01]  /*1200*/  ISETP.GE.AND P0, PT, R65, c[0x0][0x164], PT ;  /* 0x0000590041007a0c */ /* 0x000fe20003f06270 */
[----:B------:R-:W-:Y:S01]  /*1210*/  FMUL.FTZ R34, R11, R2 ;  /* 0x000000020b227220 */ /* 0x000fe20000410000 */
[----:B------:R-:W-:Y:S01]  /*1220*/  @P2 PRMT R77, RZ, 0x7610, R31 ;  /* 0x00007610ff4d2816 */ /* 0x000fe2000000001f */
[----:B------:R-:W-:Y:S01]  /*1230*/  FMUL.FTZ R35, R4, R69 ;  /* 0x0000004504237220 */ /* 0x000fe20000410000 */
[----:B------:R-:W-:Y:S01]  /*1240*/  FSEL R33, R33, RZ, P1 ;  /* 0x000000ff21217208 */ /* 0x000fe20000800000 */
[----:B------:R-:W-:Y:S01]  /*1250*/  FMUL.FTZ R67, R5, R28 ;  /* 0x0000001c05437220 */ /* 0x000fe20000410000 */
[----:B------:R-:W-:Y:S01]  /*1260*/  FSEL R34, R34, RZ, P6 ;  /* 0x000000ff22227208 */ /* 0x000fe20003000000 */
[----:B------:R-:W-:Y:S01]  /*1270*/  FMUL.FTZ R72, R6, R71 ;  /* 0x0000004706487220 */ /* 0x000fe20000410000 */
[----:B------:R-:W-:Y:S01]  /*1280*/  FSEL R35, R35, RZ, P5 ;  /* 0x000000ff23237208 */ /* 0x000fe20002800000 */
[----:B------:R-:W-:Y:S01]  /*1290*/  FMUL.FTZ R73, R7, R70 ;  /* 0x0000004607497220 */ /* 0x000fe20000410000 */
[----:B------:R-:W-:Y:S01]  /*12a0*/  FSEL R74, R67, RZ, P4 ;  /* 0x000000ff434a7208 */ /* 0x000fe20002000000 */
[----:B------:R-:W-:Y:S01]  /*12b0*/  @P2 FMUL.FTZ R76, R70, R77 ;  /* 0x0000004d464c2220 */ /* 0x000fe20000410000 */
[----:B------:R-:W-:Y:S01]  /*12c0*/  FSEL R72, R72, RZ, P3 ;  /* 0x000000ff48487208 */ /* 0x000fe20001800000 */
[----:B------:R-:W-:Y:S01]  /*12d0*/  FADD.FTZ R50, R3, R50 ;  /* 0x0000003203327221 */ /* 0x000fe20000010000 */
[----:B------:R-:W-:Y:S01]  /*12e0*/  FSEL R73, R73, RZ, P2 ;  /* 0x000000ff49497208 */ /* 0x000fe20001000000 */
[----:B------:R-:W-:Y:S01]  /*12f0*/  FADD.FTZ R53, R76, R53 ;  /* 0x000000354c357221 */ /* 0x000fe20000010000 */
[----:B------:R-:W-:-:S02]  /*1300*/  IADD3 R66, P1, R66, c[0x0][0x248], RZ ;  /* 0x0000920042427a10 */ /* 0x000fc40007f3e0ff */
[----:B------:R-:W-:Y:S02]  /*1310*/  F2FP.BF16.PACK_AB R33, R34, R33 ;  /* 0x000000212221723e */ /* 0x000fe400000010ff */
[----:B------:R-:W-:Y:S02]  /*1320*/  F2FP.BF16.PACK_AB R34, R74, R35 ;  /* 0x000000234a22723e */ /* 0x000fe400000010ff */
[----:B------:R-:W-:Y:S02]  /*1330*/  F2FP.BF16.PACK_AB R35, R73, R72 ;  /* 0x000000484923723e */ /* 0x000fe400000010ff */
[----:B------:R-:W-:Y:S02]  /*1340*/  IADD3.X R67, R68, c[0x0][0x24c], RZ, P1, !PT ;  /* 0x0000930044437a10 */ /* 0x000fe40000ffe4ff */
[--C-:B------:R-:W-:Y:S02]  /*1350*/  @P5 PRMT R68, RZ, 0x5410, R30.reuse ;  /* 0x00005410ff445816 */ /* 0x100fe4000000001e */
[----:B------:R-:W-:Y:S01]  /*1360*/  @P4 PRMT R73, RZ, 0x7610, R30 ;  /* 0x00007610ff494816 */ /* 0x000fe2000000001e */
[----:B------:R0:W-:Y:S01]  /*1370*/  STG.E.128 [R66.64], R32 ;  /* 0x0000002042007986 */ /* 0x0001e2000c101d04 */
[----:B------:R-:W-:-:S02]  /*1380*/  @P3 PRMT R74, RZ, 0x5410, R31 ;  /* 0x00005410ff4a3816 */ /* 0x000fc4000000001f */
[----:B------:R-:W-:Y:S01]  /*1390*/  CS2R R30, SRZ ;  /* 0x00000000001e7805 */ /* 0x000fe2000001ff00 */
[----:B------:R-:W-:Y:S01]  /*13a0*/  MOV R72, RZ ;  /* 0x000000ff00487202 */ /* 0x000fe20000000f00 */
[----:B------:R-:W-:Y:S02]  /*13b0*/  @P6 FMUL.FTZ R30, R2, R29 ;  /* 0x0000001d021e6220 */ /* 0x000fe40000410000 */
[----:B------:R-:W-:Y:S02]  /*13c0*/  @P5 FMUL.FTZ R31, R69, R68 ;  /* 0x00000044451f5220 */ /* 0x000fe40000410000 */
[----:B------:R-:W-:Y:S02]  /*13d0*/  @P4 FMUL.FTZ R72, R28, R73 ;  /* 0x000000491c484220 */ /* 0x000fe40000410000 */
[----:B------:R-:W-:Y:S02]  /*13e0*/  @P3 FMUL.FTZ R75, R71, R74 ;  /* 0x0000004a474b3220 */ /* 0x000fe40000410000 */
[----:B------:R-:W-:-:S02]  /*13f0*/  FADD.FTZ R49, R30, R49 ;  /* 0x000000311e317221 */ /* 0x000fc40000010000 */
[----:B------:R-:W-:Y:S02]  /*1400*/  FADD.FTZ R52, R31, R52 ;  /* 0x000000341f347221 */ /* 0x000fe40000010000 */
[----:B------:R-:W-:Y:S02]  /*1410*/  FADD.FTZ R51, R72, R51 ;  /* 0x0000003348337221 */ /* 0x000fe40000010000 */
[----:B------:R-:W-:Y:S01]  /*1420*/  FADD.FTZ R54, R75, R54 ;  /* 0x000000364b367221 */ /* 0x000fe20000010000 */
[----:B0-----:R-:W-:Y:S01]  /*1430*/  @P0 CALL.REL.NOINC `(.L_x_1266) ;  /* 0x0000001000000944 */ /* 0x001fe20003c00000 */
[----:B------:R-:W-:Y:S05]  /*1440*/  BRA `(.L_x_1267) ;  /* 0xffffee8000007947 */ /* 0x000fea000383ffff */
.L_x_1266:
        /* <DEDUP_REMOVED lines=24> */
.L_x_1263:
[----:B------:R-:W-:Y:S01]  /*15d0*/  IMAD.SHL.U32 R30, R55, 0x20, RZ ;  /* 0x00000020371e7824 */ /* 0x000fe200078e00ff */
[----:B------:R-:W-:Y:S01]  /*15e0*/  WARPSYNC 0xffffffff ;  /* 0xffffffff00007948 */ /* 0x000fe20003800000 */
[----:B------:R-:W0:Y:S04]  /*15f0*/  S2R R28, SR_CTAID.X ;  /* 0x00000000001c7919 */ /* 0x000e280000002500 */
[----:B------:R-:W-:Y:S04]  /*1600*/  STS.128 [R30], R8 ;  /* 0x000000081e007388 */ /* 0x000fe80000000c00 */
[----:B------:R-:W-:Y:S04]  /*1610*/  STS.128 [R30+0x10], R24 ;  /* 0x000010181e007388 */ /* 0x000fe80000000c00 */
[----:B------:R-:W-:Y:S01]  /*1620*/  BAR.SYNC.DEFER_BLOCKING 0x0 ;  /* 0x0000000000007b1d */ /* 0x000fe20000010000 */
[----:B0-----:R-:W-:-:S05]  /*1630*/  IMAD R28, R28, c[0x0][0x168], RZ ;  /* 0x00005a001c1c7a24 */ /* 0x001fca00078e02ff */
        /* <DEDUP_REMOVED lines=17> */
[----:B-----5:R-:W-:-:S03]  /*1750*/  FADD.FTZ R2, R2, R33 ;  /* 0x0000002102027221 */ /* 0x020fc60000010000 */
[----:B------:R-:W-:Y:S01]  /*1760*/  BAR.SYNC.DEFER_BLOCKING 0x0 ;  /* 0x0000000000007b1d */ /* 0x000fe20000010000 */
[----:B------:R-:W-:Y:S01]  /*1770*/  FADD.FTZ R35, R0, R35 ;  /* 0x0000002300237221 */ /* 0x000fe20000010000 */
[----:B------:R-:W-:Y:S01]  /*1780*/  SHF.L.U32 R0, R3, 0x2, RZ ;  /* 0x0000000203007819 */ /* 0x000fe200000006ff */
        /* <DEDUP_REMOVED lines=14> */
[----:B------:R-:W-:Y:S02]  /*1870*/  IADD3.X R10, RZ, RZ, RZ, P0, !PT ;  /* 0x000000ffff0a7210 */ /* 0x000fe400007fe4ff */
[----:B------:R-:W-:Y:S01]  /*1880*/  IADD3 R2, P0, R0, c[0x0][0x228], RZ ;  /* 0x00008a0000027a10 */ /* 0x000fe20007f1e0ff */
[----:B------:R-:W-:Y:S01]  /*1890*/  STS.128 [R30], R16 ;  /* 0x000000101e007388 */ /* 0x000fe20000000c00 */
[----:B------:R-:W-:Y:S01]  /*18a0*/  SHF.L.U64.HI R10, R3, 0x2, R10 ;  /* 0x00000002030a7819 */ /* 0x000fe2000001020a */
[----:B----4-:R-:W-:-:S02]  /*18b0*/  FADD.FTZ R8, R8, R25 ;  /* 0x0000001908087221 */ /* 0x010fc40000010000 */
[----:B------:R-:W-:Y:S01]  /*18c0*/  STS.128 [R30+0x10], R20 ;  /* 0x000010141e007388 */ /* 0x000fe20000000c00 */
[----:B-----5:R-:W-:Y:S01]  /*18d0*/  FADD.FTZ R9, R9, R24 ;  /* 0x0000001809097221 */ /* 0x020fe20000010000 */
[----:B------:R-:W-:Y:S02]  /*18e0*/  IADD3.X R3, R10, c[0x0][0x22c], RZ, P0, !PT ;  /* 0x00008b000a037a10 */ /* 0x000fe400007fe4ff */
[----:B------:R-:W-:Y:S01]  /*18f0*/  BAR.SYNC.DEFER_BLOCKING 0x0 ;  /* 0x0000000000007b1d */ /* 0x000fe20000010000 */
[----:B------:R-:W-:Y:S02]  /*1900*/  FADD.FTZ R27, R8, R27 ;  /* 0x0000001b081b7221 */ /* 0x000fe40000010000 */
[----:B------:R-:W-:Y:S01]  /*1910*/  FADD.FTZ R9, R9, R4 ;  /* 0x0000000409097221 */ /* 0x000fe20000010000 */
[----:B------:R-:W-:Y:S02]  /*1920*/  IADD3 R4, P1, R0, c[0x0][0x220], RZ ;  /* 0x0000880000047a10 */ /* 0x000fe40007f3e0ff */
        /* <DEDUP_REMOVED lines=16> */
[----:B-----5:R-:W-:Y:S01]  /*1a30*/  FADD.FTZ R26, R7, R26 ;  /* 0x0000001a071a7221 */ /* 0x020fe20000010000 */
        /* <DEDUP_REMOVED lines=9> */
.L_x_1264:
[----:B------:R-:W-:Y:S01]  /*1ad0*/  HFMA2.MMA R79, -RZ, RZ, 0, 5.9604644775390625e-08 ;  /* 0x00000001ff4f7435 */ /* 0x000fe200000001ff */
[----:B------:R-:W-:Y:S01]  /*1ae0*/  MOV R30, R76 ;  /* 0x0000004c001e7202 */ /* 0x000fe20000000f00 */
[----:B------:R-:W-:Y:S01]  /*1af0*/  IMAD.MOV.U32 R82, RZ, RZ, 0x1f ;  /* 0x0000001fff527424 */ /* 0x000fe200078e00ff */
[----:B------:R-:W-:-:S02]  /*1b00*/  MOV R83, 0xffffffff ;  /* 0xffffffff00537802 */ /* 0x000fc40000000f00 */
[----:B------:R-:W-:Y:S02]  /*1b10*/  MOV R28, 0x1b30 ;  /* 0x00001b30001c7802 */ /* 0x000fe40000000f00 */
[----:B-----5:R-:W-:Y:S05]  /*1b20*/  CALL.REL.NOINC `($__internal_55_$__cuda_sm70_shflsync_bfly_p) ;  /* 0x0000046000007944 */ /* 0x020fea0003c00000 */
[----:B-1----:R-:W-:Y:S01]  /*1b30*/  MOV R31, R30 ;  /* 0x0000001e001f7202 */ /* 0x002fe20000000f00 */
[----:B0-----:R-:W-:Y:S05]  /*1b40*/  BRA `(.L_x_1268) ;  /* 0xffffee6000007947 */ /* 0x001fea000383ffff */
.L_x_1265:
[----:B------:R-:W-:Y:S01]  /*1b50*/  HFMA2.MMA R79, -RZ, RZ, 0, 5.9604644775390625e-08 ;  /* 0x00000001ff4f7435 */ /* 0x000fe200000001ff */
[----:B------:R-:W-:Y:S01]  /*1b60*/  MOV R30, R81 ;  /* 0x00000051001e7202 */ /* 0x000fe20000000f00 */
[----:B------:R-:W-:Y:S01]  /*1b70*/  IMAD.MOV.U32 R82, RZ, RZ, 0x1f ;  /* 0x0000001fff527424 */ /* 0x000fe200078e00ff */
[----:B------:R-:W-:Y:S02]  /*1b80*/  MOV R83, 0xffffffff ;  /* 0xffffffff00537802 */ /* 0x000fe40000000f00 */
[----:B------:R-:W-:Y:S02]  /*1b90*/  MOV R28, 0x1bb0 ;  /* 0x00001bb0001c7802 */ /* 0x000fe40000000f00 */
[----:B01---5:R-:W-:Y:S05]  /*1ba0*/  CALL.REL.NOINC `($__internal_55_$__cuda_sm70_shflsync_bfly_p) ;  /* 0x000003e000007944 */ /* 0x023fea0003c00000 */
[----:B------:R-:W-:Y:S01]  /*1bb0*/  FADD.FTZ R76, R76, R31 ;  /* 0x0000001f4c4c7221 */ /* 0x000fe20000010000 */
[----:B0-----:R-:W-:Y:S01]  /*1bc0*/  HFMA2.MMA R79, -RZ, RZ, 0, 1.1920928955078125e-07 ;  /* 0x00000002ff4f7435 */ /* 0x001fe200000001ff */
[----:B-1----:R-:W-:Y:S01]  /*1bd0*/  FADD.FTZ R81, R81, R30 ;  /* 0x0000001e51517221 */ /* 0x002fe20000010000 */
[----:B------:R-:W-:Y:S01]  /*1be0*/  MOV R82, 0x1f ;  /* 0x0000001f00527802 */ /* 0x000fe20000000f00 */
[----:B------:R-:W-:Y:S01]  /*1bf0*/  IMAD.MOV.U32 R30, RZ, RZ, R76 ;  /* 0x000000ffff1e7224 */ /* 0x000fe200078e004c */
[----:B------:R-:W-:-:S02]  /*1c00*/  MOV R83, 0xffffffff ;  /* 0xffffffff00537802 */ /* 0x000fc40000000f00 */
[----:B------:R-:W-:Y:S02]  /*1c10*/  MOV R28, 0x1c30 ;  /* 0x00001c30001c7802 */ /* 0x000fe40000000f00 */
[----:B------:R-:W-:Y:S05]  /*1c20*/  CALL.REL.NOINC `($__internal_55_$__cuda_sm70_shflsync_bfly_p) ;  /* 0x0000036000007944 */ /* 0x000fea0003c00000 */
[----:B0-----:R-:W-:Y:S01]  /*1c30*/  HFMA2.MMA R79, -RZ, RZ, 0, 1.1920928955078125e-07 ;  /* 0x00000002ff4f7435 */ /* 0x001fe200000001ff */
[----:B-1----:R-:W-:Y:S01]  /*1c40*/  MOV R31, R30 ;  /* 0x0000001e001f7202 */ /* 0x002fe20000000f00 */
[----:B------:R-:W-:Y:S01]  /*1c50*/  IMAD.MOV.U32 R83, RZ, RZ, -0x1 ;  /* 0xffffffffff537424 */ /* 0x000fe200078e00ff */
[----:B------:R-:W-:Y:S02]  /*1c60*/  MOV R30, R81 ;  /* 0x00000051001e7202 */ /* 0x000fe40000000f00 */
[----:B------:R-:W-:Y:S02]  /*1c70*/  MOV R82, 0x1f ;  /* 0x0000001f00527802 */ /* 0x000fe40000000f00 */
[----:B------:R-:W-:Y:S02]  /*1c80*/  MOV R28, 0x1ca0 ;  /* 0x00001ca0001c7802 */ /* 0x000fe40000000f00 */
[----:B------:R-:W-:Y:S05]  /*1c90*/  CALL.REL.NOINC `($__internal_55_$__cuda_sm70_shflsync_bfly_p) ;  /* 0x000002f000007944 */ /* 0x000fea0003c00000 */
[----:B------:R-:W-:Y:S01]  /*1ca0*/  FADD.FTZ R76, R31, R76 ;  /* 0x0000004c1f4c7221 */ /* 0x000fe20000010000 */
[----:B0-----:R-:W-:Y:S01]  /*1cb0*/  HFMA2.MMA R79, -RZ, RZ, 0, 2.384185791015625e-07 ;  /* 0x00000004ff4f7435 */ /* 0x001fe200000001ff */
[----:B-1----:R-:W-:Y:S01]  /*1cc0*/  FADD.FTZ R81, R81, R30 ;  /* 0x0000001e51517221 */ /* 0x002fe20000010000 */
[----:B------:R-:W-:-:S02]  /*1cd0*/  MOV R82, 0x1f ;  /* 0x0000001f00527802 */ /* 0x000fc40000000f00 */
[----:B------:R-:W-:Y:S02]  /*1ce0*/  MOV R83, 0xffffffff ;  /* 0xffffffff00537802 */ /* 0x000fe40000000f00 */
[----:B------:R-:W-:Y:S02]  /*1cf0*/  MOV R30, R76 ;  /* 0x0000004c001e7202 */ /* 0x000fe40000000f00 */
[----:B------:R-:W-:Y:S02]  /*1d00*/  MOV R28, 0x1d20 ;  /* 0x00001d20001c7802 */ /* 0x000fe40000000f00 */
[----:B------:R-:W-:Y:S05]  /*1d10*/  CALL.REL.NOINC `($__internal_55_$__cuda_sm70_shflsync_bfly_p) ;  /* 0x0000027000007944 */ /* 0x000fea0003c00000 */
[----:B0-----:R-:W-:Y:S01]  /*1d20*/  HFMA2.MMA R79, -RZ, RZ, 0, 2.384185791015625e-07 ;  /* 0x00000004ff4f7435 */ /* 0x001fe200000001ff */
[----:B-1----:R-:W-:Y:S01]  /*1d30*/  IMAD.MOV.U32 R31, RZ, RZ, R30 ;  /* 0x000000ffff1f7224 */ /* 0x002fe200078e001e */
[----:B------:R-:W-:Y:S02]  /*1d40*/  MOV R30, R81 ;  /* 0x00000051001e7202 */ /* 0x000fe40000000f00 */
[----:B------:R-:W-:Y:S02]  /*1d50*/  MOV R82, 0x1f ;  /* 0x0000001f00527802 */ /* 0x000fe40000000f00 */
[----:B------:R-:W-:-:S02]  /*1d60*/  MOV R83, 0xffffffff ;  /* 0xffffffff00537802 */ /* 0x000fc40000000f00 */
[----:B------:R-:W-:Y:S02]  /*1d70*/  MOV R28, 0x1d90 ;  /* 0x00001d90001c7802 */ /* 0x000fe40000000f00 */
[----:B------:R-:W-:Y:S05]  /*1d80*/  CALL.REL.NOINC `($__internal_55_$__cuda_sm70_shflsync_bfly_p) ;  /* 0x0000020000007944 */ /* 0x000fea0003c00000 */
[----:B------:R-:W-:Y:S01]  /*1d90*/  FADD.FTZ R36, R31, R76 ;  /* 0x0000004c1f247221 */ /* 0x000fe20000010000 */
[----:B0-----:R-:W-:Y:S01]  /*1da0*/  HFMA2.MMA R82, -RZ, RZ, 0, 1.847743988037109375e-06 ;  /* 0x0000001fff527435 */ /* 0x001fe200000001ff */
[----:B-1----:R-:W-:Y:S01]  /*1db0*/  FADD.FTZ R81, R81, R30 ;  /* 0x0000001e51517221 */ /* 0x002fe20000010000 */
[----:B------:R-:W-:Y:S01]  /*1dc0*/  MOV R83, 0xffffffff ;  /* 0xffffffff00537802 */ /* 0x000fe20000000f00 */
[----:B------:R-:W-:Y:S01]  /*1dd0*/  IMAD.MOV.U32 R79, RZ, RZ, 0x8 ;  /* 0x00000008ff4f7424 */ /* 0x000fe200078e00ff */
[----:B------:R-:W-:Y:S02]  /*1de0*/  MOV R30, R36 ;  /* 0x00000024001e7202 */ /* 0x000fe40000000f00 */
[----:B------:R-:W-:Y:S02]  /*1df0*/  MOV R28, 0x1e10 ;  /* 0x00001e10001c7802 */ /* 0x000fe40000000f00 */
[----:B------:R-:W-:Y:S05]  /*1e00*/  CALL.REL.NOINC `($__internal_55_$__cuda_sm70_shflsync_bfly_p) ;  /* 0x0000018000007944 */ /* 0x000fea0003c00000 */
[----:B0-----:R-:W-:Y:S01]  /*1e10*/  HFMA2.MMA R79, -RZ, RZ, 0, 4.76837158203125e-07 ;  /* 0x00000008ff4f7435 */ /* 0x001fe200000001ff */
[----:B-1----:R-:W-:Y:S01]  /*1e20*/  MOV R31, R30 ;  /* 0x0000001e001f7202 */ /* 0x002fe20000000f00 */
[----:B------:R-:W-:Y:S01]  /*1e30*/  IMAD.MOV.U32 R30, RZ, RZ, R81 ;  /* 0x000000ffff1e7224 */ /* 0x000fe200078e0051 */
[----:B------:R-:W-:-:S02]  /*1e40*/  MOV R82, 0x1f ;  /* 0x0000001f00527802 */ /* 0x000fc40000000f00 */
[----:B------:R-:W-:Y:S02]  /*1e50*/  MOV R83, 0xffffffff ;  /* 0xffffffff00537802 */ /* 0x000fe40000000f00 */
[----:B------:R-:W-:Y:S02]  /*1e60*/  MOV R28, 0x1e80 ;  /* 0x00001e80001c7802 */ /* 0x000fe40000000f00 */
[----:B------:R-:W-:Y:S05]  /*1e70*/  CALL.REL.NOINC `($__internal_55_$__cuda_sm70_shflsync_bfly_p) ;  /* 0x0000011000007944 */ /* 0x000fea0003c00000 */
[----:B------:R-:W-:Y:S01]  /*1e80*/  FADD.FTZ R36, R31, R36 ;  /* 0x000000241f247221 */ /* 0x000fe20000010000 */
[----:B0-----:R-:W-:Y:S01]  /*1e90*/  HFMA2.MMA R79, -RZ, RZ, 0, 9.5367431640625e-07 ;  /* 0x00000010ff4f7435 */ /* 0x001fe200000001ff */
[----:B-1----:R-:W-:Y:S01]  /*1ea0*/  FADD.FTZ R76, R81, R30 ;  /* 0x0000001e514c7221 */ /* 0x002fe20000010000 */
[----:B------:R-:W-:Y:S01]  /*1eb0*/  MOV R83, 0xffffffff ;  /* 0xffffffff00537802 */ /* 0x000fe20000000f00 */
[----:B------:R-:W-:Y:S01]  /*1ec0*/  IMAD.MOV.U32 R82, RZ, RZ, 0x1f ;  /* 0x0000001fff527424 */ /* 0x000fe200078e00ff */
[----:B------:R-:W-:Y:S02]  /*1ed0*/  MOV R30, R36 ;  /* 0x00000024001e7202 */ /* 0x000fe40000000f00 */
[----:B------:R-:W-:Y:S02]  /*1ee0*/  MOV R28, 0x1f00 ;  /* 0x00001f00001c7802 */ /* 0x000fe40000000f00 */
[----:B------:R-:W-:Y:S05]  /*1ef0*/  CALL.REL.NOINC `($__internal_55_$__cuda_sm70_shflsync_bfly_p) ;  /* 0x0000009000007944 */ /* 0x000fea0003c00000 */
[----:B0-----:R-:W-:Y:S01]  /*1f00*/  HFMA2.MMA R82, -RZ, RZ, 0, 1.847743988037109375e-06 ;  /* 0x0000001fff527435 */ /* 0x001fe200000001ff */
[----:B-1----:R-:W-:Y:S01]  /*1f10*/  MOV R81, R30 ;  /* 0x0000001e00517202 */ /* 0x002fe20000000f00 */
[----:B------:R-:W-:Y:S01]  /*1f20*/  IMAD.MOV.U32 R79, RZ, RZ, 0x10 ;  /* 0x00000010ff4f7424 */ /* 0x000fe200078e00ff */
[----:B------:R-:W-:-:S02]  /*1f30*/  MOV R30, R76 ;  /* 0x0000004c001e7202 */ /* 0x000fc40000000f00 */
[----:B------:R-:W-:Y:S02]  /*1f40*/  MOV R83, 0xffffffff ;  /* 0xffffffff00537802 */ /* 0x000fe40000000f00 */
[----:B------:R-:W-:Y:S02]  /*1f50*/  MOV R28, 0x1f70 ;  /* 0x00001f70001c7802 */ /* 0x000fe40000000f00 */
[----:B------:R-:W-:Y:S05]  /*1f60*/  CALL.REL.NOINC `($__internal_55_$__cuda_sm70_shflsync_bfly_p) ;  /* 0x0000002000007944 */ /* 0x000fea0003c00000 */
[----:B01----:R-:W-:Y:S01]  /*1f70*/  MOV R83, R30 ;  /* 0x0000001e00537202 */ /* 0x003fe20000000f00 */
[----:B------:R-:W-:Y:S05]  /*1f80*/  BRA `(.L_x_1269) ;  /* 0xffffeb4000007947 */ /* 0x000fea000383ffff */
        .weak           $__internal_55_$__cuda_sm70_shflsync_bfly_p
        .type           $__internal_55_$__cuda_sm70_shflsync_bfly_p,@function
        .size           $__internal_55_$__cuda_sm70_shflsync_bfly_p,(.L_x_4435 - $__internal_55_$__cuda_sm70_shflsync_bfly_p)
$__internal_55_$__cuda_sm70_shflsync_bfly_p:
[----:B------:R-:W-:Y:S01]  /*1f90*/  HFMA2.MMA R29, -RZ, RZ, 0, 0 ;  /* 0x00000000ff1d7435 */ /* 0x000fe200000001ff */
[----:B------:R-:W-:Y:S04]  /*1fa0*/  WARPSYNC R83 ;  /* 0x0000005300007348 */ /* 0x000fe80003800000 */
[----:B------:R0:W1:Y:S01]  /*1fb0*/  SHFL.BFLY PT, R30, R30, R79, R82 ;  /* 0x0c00004f1e1e7389 */ /* 0x00006200000e0052 */
[----:B------:R-:W-:Y:S05]  /*1fc0*/  RET.REL.NODEC R28 `(_ZN10layer_norm13ln_bwd_kernelINS_13Kernel_traitsIf13__nv_bfloat16S2_S2_fjLj256ELj1ELj4ELj1ELj16ENS_18Kernel_traits_baseILj256EfS2_S2_S2_fjLj128EEEEELb1ELb1ELb0ELb1EEEvNS_9BwdParamsE) ;  /* 0xffffe0301c007950 */ /* 0x000fea0003c3ffff */
.L_x_1270:
        /* <DEDUP_REMOVED lines=11> */
.L_x_4435:


//--------------------- .text._ZN10layer_norm22ln_bwd_finalize_kernelINS_22Kernel_traits_finalizeILj256Ef13__nv_bfloat16S2_S2_fjLb1ELj1024ELj4ENS_18Kernel_traits_baseILj256EfS2_S2_S2_fjLj1024EEEEELb1ELb0EEEvNS_9BwdParamsE --------------------------
	.section	.text._ZN10layer_norm22ln_bwd_finalize_kernelINS_22Kernel_traits_finalizeILj256Ef13__nv_bfloat16S2_S2_fjLb1ELj1024ELj4ENS_18Kernel_traits_baseILj256EfS2_S2_S2_fjLj1024EEEEELb1ELb0EEEvNS_9BwdParamsE,"ax",@progbits
	.sectioninfo	@"SHI_REGISTERS=32"
	.align	128
        .global         _ZN10layer_norm22ln_bwd_finalize_kernelINS_22Kernel_traits_finalizeILj256Ef13__nv_bfloat16S2_S2_fjLb1ELj1024ELj4ENS_18Kernel_traits_baseILj256EfS2_S2_S2_fjLj1024EEEEELb1ELb0EEEvNS_9BwdParamsE
        .type           _ZN10layer_norm22ln_bwd_finalize_kernelINS_22Kernel_traits_finalizeILj256Ef13__nv_bfloat16S2_S2_fjLb1ELj1024ELj4ENS_18Kernel_traits_baseILj256EfS2_S2_S2_fjLj1024EEEEELb1ELb0EEEvNS_9BwdParamsE,@function
        .size           _ZN10layer_norm22ln_bwd_finalize_kernelINS_22Kernel_traits_finalizeILj256Ef13__nv_bfloat16S2_S2_fjLb1ELj1024ELj4ENS_18Kernel_traits_baseILj256EfS2_S2_S2_fjLj1024EEEEELb1ELb0EEEvNS_9BwdParamsE,(.L_x_4436 - _ZN10layer_norm22ln_bwd_finalize_kernelINS_22Kernel_traits_finalizeILj256Ef13__nv_bfloat16S2_S2_fjLb1ELj1024ELj4ENS_18Kernel_traits_baseILj256EfS2_S2_S2_fjLj1024EEEEELb1ELb0EEEvNS_9BwdParamsE)
        .other          _ZN10layer_norm22ln_bwd_finalize_kernelINS_22Kernel_traits_finalizeILj256Ef13__nv_bfloat16S2_S2_fjLb1ELj1024ELj4ENS_18Kernel_traits_baseILj256EfS2_S2_S2_fjLj1024EEEEELb1ELb0EEEvNS_9BwdParamsE,@"STO_CUDA_ENTRY STV_DEFAULT"
_ZN10layer_norm22ln_bwd_finalize_kernelINS_22Kernel_traits_finalizeILj256Ef13__nv_bfloat16S2_S2_fjLb1ELj1024ELj4ENS_18Kernel_traits_baseILj256EfS2_S2_S2_fjLj1024EEEEELb1ELb0EEEvNS_9BwdParamsE:
.text._ZN10layer_norm22ln_bwd_finalize_kernelINS_22Kernel_traits_finalizeILj256Ef13__nv_bfloat16S2_S2_fjLb1ELj1024ELj4ENS_18Kernel_traits_baseILj256EfS2_S2_S2_fjLj1024EEEEELb1ELb0EEEvNS_9BwdParamsE:
        /* <DEDUP_REMOVED lines=19> */
.L_x_1284:
        /* <DEDUP_REMOVED lines=33> */
.L_x_1275:
        /* <DEDUP_REMOVED lines=47> */
.L_x_1274:
[----:B------:R-:W-:Y:S05]  /*0630*/  BSYNC B1 ;  /* 0x0000000000017941 */ /* 0x000fea0003800000 */
.L_x_1273:
        /* <DEDUP_REMOVED lines=29> */
.L_x_1277:
[----:B------:R-:W-:Y:S05]  /*0810*/  BSYNC B1 ;  /* 0x0000000000017941 */ /* 0x000fea0003800000 */
.L_x_1276:
        /* <DEDUP_REMOVED lines=14> */
.L_x_1278:
[----:B------:R-:W-:Y:S05]  /*0900*/  BSYNC B1 ;  /* 0x0000000000017941 */ /* 0x000fea0003800000 */
.L_x_1272:
[----:B------:R-:W-:Y:S05]  /*0910*/  BSYNC B0 ;  /* 0x0000000000007941 */ /* 0x000fea0003800000 */
.L_x_1271:
        /* <DEDUP_REMOVED lines=12> */
.L_x_1285:
        /* <DEDUP_REMOVED lines=27> */
.L_x_1286:
        /* <DEDUP_REMOVED lines=9> */
.L_x_1279:
        /* <DEDUP_REMOVED lines=8> */
[----:B-1----:R-:W-:Y:S01]  /*0ca0*/  LOP3.LUT R18, R8, 0xf8, RZ, 0xc0, !PT ;  /* 0x000000f808127812 */ /* 0x002fe200078ec0ff */
[----:B------:R-:W-:-:S04]  /*0cb0*/  IMAD.WIDE.U32 R12, R5, R16, c[0x0][0x268] ;  /* 0x00009a00050c7625 */ /* 0x000fc800078e0010 */
[----:B------:R-:W0:Y:S01]  /*0cc0*/  LDS.64 R10, [R18+0x3000] ;  /* 0x00300000120a7984 */ /* 0x000e220000000a00 */
[----:B------:R-:W-:-:S03]  /*0cd0*/  IMAD.WIDE.U32 R14, R5, R16, c[0x0][0x260] ;  /* 0x00009800050e7625 */ /* 0x000fc600078e0010 */
[----:B------:R-:W1:Y:S01]  /*0ce0*/  LDS.64 R8, [R18+0x3080] ;  /* 0x0030800012087984 */ /* 0x000e620000000a00 */
[----:B------:R-:W-:-:S03]  /*0cf0*/  IMAD.WIDE.U32 R16, R5, R16, c[0x0][0x280] ;  /* 0x0000a00005107625 */ /* 0x000fc600078e0010 */
[----:B------:R-:W2:Y:S04]  /*0d00*/  LDS.64 R20, [R18+0x3100] ;  /* 0x0031000012147984 */ /* 0x000ea80000000a00 */
[----:B0-----:R0:W-:Y:S04]  /*0d10*/  STG.E.64 [R12.64], R10 ;  /* 0x0000000a0c007986 */ /* 0x0011e8000c101b04 */
[----:B-1----:R0:W-:Y:S04]  /*0d20*/  STG.E.64 [R14.64], R8 ;  /* 0x000000080e007986 */ /* 0x0021e8000c101b04 */
[----:B--2---:R0:W-:Y:S02]  /*0d30*/  STG.E.64 [R16.64], R20 ;  /* 0x0000001410007986 */ /* 0x0041e4000c101b04 */
.L_x_1283:
[----:B------:R-:W-:Y:S05]  /*0d40*/  BSYNC B0 ;  /* 0x0000000000007941 */ /* 0x000fea0003800000 */
.L_x_1282:
[C---:B------:R-:W-:Y:S02]  /*0d50*/  ISETP.GT.U32.AND P1, PT, R4.reuse, -0x101, PT ;  /* 0xfffffeff0400780c */ /* 0x040fe40003f24070 */
[----:B------:R-:W-:-:S02]  /*0d60*/  IADD3 R4, R4, 0x100, RZ ;  /* 0x0000010004047810 */ /* 0x000fc40007ffe0ff */
[----:B------:R-:W-:-:S09]  /*0d70*/  IADD3 R5, R5, 0x80, RZ ;  /* 0x0000008005057810 */ /* 0x000fd20007ffe0ff */
[----:B01----:R-:W-:Y:S05]  /*0d80*/  @P1 BRA `(.L_x_1284) ;  /* 0xfffff3a000001947 */ /* 0x003fea000383ffff */
[----:B------:R-:W-:Y:S05]  /*0d90*/  EXIT ;  /* 0x000000000000794d */ /* 0x000fea0003800000 */
.L_x_1280:
[----:B------:R-:W-:Y:S01]  /*0da0*/  HFMA2.MMA R17, -RZ, RZ, 0, 5.9604644775390625e-08 ;  /* 0x00000001ff117435 */ /* 0x000fe200000001ff */
[----:B---3--:R-:W-:Y:S01]  /*0db0*/  MOV R18, R10 ;  /* 0x0000000a00127202 */ /* 0x008fe20000000f00 */
[----:B------:R-:W-:Y:S01]  /*0dc0*/  IMAD.MOV.U32 R14, RZ, RZ, 0x1f ;  /* 0x0000001fff0e7424 */ /* 0x000fe200078e00ff */
[----:B------:R-:W-:Y:S02]  /*0dd0*/  MOV R19, 0xffffffff ;  /* 0xffffffff00137802 */ /* 0x000fe40000000f00 */
[----:B------:R-:W-:Y:S02]  /*0de0*/  MOV R8, 0xe00 ;  /* 0x00000e0000087802 */ /* 0x000fe40000000f00 */
[----:B012---:R-:W-:Y:S05]  /*0df0*/  CALL.REL.NOINC `($__internal_56_$__cuda_sm70_shflsync_bfly_p) ;  /* 0x0000059000007944 */ /* 0x007fea0003c00000 */
[----:B01----:R-:W-:Y:S05]  /*0e00*/  BRA `(.L_x_1285) ;  /* 0xfffffbd000007947 */ /* 0x003fea000383ffff */
.L_x_1281:
[----:B------:R-:W-:Y:S01]  /*0e10*/  HFMA2.MMA R17, -RZ, RZ, 0, 1.1920928955078125e-07 ;  /* 0x00000002ff117435 */ /* 0x000fe200000001ff */
[----:B------:R-:W-:Y:S01]  /*0e20*/  IMAD.MOV.U32 R14, RZ, RZ, 0x1f ;  /* 0x0000001fff0e7424 */ /* 0x000fe200078e00ff */
[----:B------:R-:W-:Y:S02]  /*0e30*/  MOV R19, 0xffffffff ;  /* 0xffffffff00137802 */ /* 0x000fe40000000f00 */
[----:B------:R-:W-:Y:S02]  /*0e40*/  MOV R8, 0xe60 ;  /* 0x00000e6000087802 */ /* 0x000fe40000000f00 */
[----:B0123--:R-:W-:Y:S05]  /*0e50*/  CALL.REL.NOINC `($__internal_56_$__cuda_sm70_shflsync_bfly_p) ;  /* 0x0000053000007944 */ /* 0x00ffea0003c00000 */
[----:B0-----:R-:W-:Y:S01]  /*0e60*/  HFMA2.MMA R17, -RZ, RZ, 0, 2.384185791015625e-07 ;  /* 0x00000004ff117435 */ /* 0x001fe200000001ff */
[----:B-1----:R-:W-:Y:S01]  /*0e70*/  FADD.FTZ R18, R18, R14 ;  /* 0x0000000e12127221 */ /* 0x002fe20000010000 */
[----:B------:R-:W-:Y:S01]  /*0e80*/  MOV R19, 0xffffffff ;  /* 0xffffffff00137802 */ /* 0x000fe20000000f00 */
[----:B------:R-:W-:Y:S01]  /*0e90*/  IMAD.MOV.U32 R14, RZ, RZ, 0x1f ;  /* 0x0000001fff0e7424 */ /* 0x000fe200078e00ff */
[----:B------:R-:W-:-:S02]  /*0ea0*/  MOV R8, 0xec0 ;  /* 0x00000ec000087802 */ /* 0x000fc40000000f00 */
[----:B------:R-:W-:Y:S05]  /*0eb0*/  CALL.REL.NOINC `($__internal_56_$__cuda_sm70_shflsync_bfly_p) ;  /* 0x000004d000007944 */ /* 0x000fea0003c00000 */
[----:B0-----:R-:W-:Y:S01]  /*0ec0*/  HFMA2.MMA R17, -RZ, RZ, 0, 4.76837158203125e-07 ;  /* 0x00000008ff117435 */ /* 0x001fe200000001ff */
[----:B-1----:R-:W-:Y:S01]  /*0ed0*/  FADD.FTZ R18, R18, R14 ;  /* 0x0000000e12127221 */ /* 0x002fe20000010000 */
[----:B------:R-:W-:Y:S01]  /*0ee0*/  MOV R19, 0xffffffff ;  /* 0xffffffff00137802 */ /* 0x000fe20000000f00 */
[----:B------:R-:W-:Y:S01]  /*0ef0*/  IMAD.MOV.U32 R14, RZ, RZ, 0x1f ;  /* 0x0000001fff0e7424 */ /* 0x000fe200078e00ff */
[----:B------:R-:W-:-:S02]  /*0f00*/  MOV R8, 0xf20 ;  /* 0x00000f2000087802 */ /* 0x000fc40000000f00 */
[----:B------:R-:W-:Y:S05]  /*0f10*/  CALL.REL.NOINC `($__internal_56_$__cuda_sm70_shflsync_bfly_p) ;  /* 0x0000047000007944 */ /* 0x000fea0003c00000 */
[----:B-1----:R-:W-:Y:S01]  /*0f20*/  FADD.FTZ R10, R18, R14 ;  /* 0x0000000e120a7221 */ /* 0x002fe20000010000 */
[----:B0-----:R-:W-:Y:S01]  /*0f30*/  HFMA2.MMA R17, -RZ, RZ, 0, 9.5367431640625e-07 ;  /* 0x00000010ff117435 */ /* 0x001fe200000001ff */
[----:B------:R-:W-:Y:S01]  /*0f40*/  IMAD.MOV.U32 R14, RZ, RZ, 0x1f ;  /* 0x0000001fff0e7424 */ /* 0x000fe200078e00ff */
[----:B------:R-:W-:-:S02]  /*0f50*/  MOV R19, 0xffffffff ;  /* 0xffffffff00137802 */ /* 0x000fc40000000f00 */
[----:B------:R-:W-:Y:S02]  /*0f60*/  MOV R18, R10 ;  /* 0x0000000a00127202 */ /* 0x000fe40000000f00 */
[----:B------:R-:W-:Y:S02]  /*0f70*/  MOV R8, 0xf90 ;  /* 0x00000f9000087802 */ /* 0x000fe40000000f00 */
[----:B------:R-:W-:Y:S05]  /*0f80*/  CALL.REL.NOINC `($__internal_56_$__cuda_sm70_shflsync_bfly_p) ;  /* 0x0000040000007944 */ /* 0x000fea0003c00000 */
[----:B0-----:R-:W-:Y:S01]  /*0f90*/  HFMA2.MMA R17, -RZ, RZ, 0, 5.9604644775390625e-08 ;  /* 0x00000001ff117435 */ /* 0x001fe200000001ff */
[----:B-1----:R-:W-:Y:S01]  /*0fa0*/  IMAD.MOV.U32 R13, RZ, RZ, R14 ;  /* 0x000000ffff0d7224 */ /* 0x002fe200078e000e */
[----:B------:R-:W-:Y:S01]  /*0fb0*/  MOV R18, R15 ;  /* 0x0000000f00127202 */ /* 0x000fe20000000f00 */
[----:B------:R-:W-:Y:S01]  /*0fc0*/  IMAD.MOV.U32 R14, RZ, RZ, 0x1f ;  /* 0x0000001fff0e7424 */ /* 0x000fe200078e00ff */
[----:B------:R-:W-:Y:S02]  /*0fd0*/  MOV R19, 0xffffffff ;  /* 0xffffffff00137802 */ /* 0x000fe40000000f00 */
[----:B------:R-:W-:Y:S02]  /*0fe0*/  MOV R8, 0x1000 ;  /* 0x0000100000087802 */ /* 0x000fe40000000f00 */
[----:B------:R-:W-:Y:S05]  /*0ff0*/  CALL.REL.NOINC `($__internal_56_$__cuda_sm70_shflsync_bfly_p) ;  /* 0x0000039000007944 */ /* 0x000fea0003c00000 */
[----:B0-----:R-:W-:Y:S01]  /*1000*/  HFMA2.MMA R17, -RZ, RZ, 0, 1.1920928955078125e-07 ;  /* 0x00000002ff117435 */ /* 0x001fe200000001ff */
[----:B-1----:R-:W-:Y:S01]  /*1010*/  FADD.FTZ R18, R15, R14 ;  /* 0x0000000e0f127221 */ /* 0x002fe20000010000 */
[----:B------:R-:W-:Y:S01]  /*1020*/  MOV R19, 0xffffffff ;  /* 0xffffffff00137802 */ /* 0x000fe20000000f00 */
[----:B------:R-:W-:Y:S01]  /*1030*/  IMAD.MOV.U32 R14, RZ, RZ, 0x1f ;  /* 0x0000001fff0e7424 */ /* 0x000fe200078e00ff */
[----:B------:R-:W-:-:S02]  /*1040*/  MOV R8, 0x1060 ;  /* 0x0000106000087802 */ /* 0x000fc40000000f00 */
[----:B------:R-:W-:Y:S05]  /*1050*/  CALL.REL.NOINC `($__internal_56_$__cuda_sm70_shflsync_bfly_p) ;  /* 0x0000033000007944 */ /* 0x000fea0003c00000 */
        /* <DEDUP_REMOVED lines=14> */
[----:B------:R-:W-:Y:S01]  /*1140*/  MOV R14, 0x1f ;  /* 0x0000001f000e7802 */ /* 0x000fe20000000f00 */
[----:B------:R-:W-:Y:S01]  /*1150*/  IMAD.MOV.U32 R19, RZ, RZ, -0x1 ;  /* 0xffffffffff137424 */ /* 0x000fe200078e00ff */
[----:B------:R-:W-:-:S02]  /*1160*/  MOV R8, 0x1190 ;  /* 0x0000119000087802 */ /* 0x000fc40000000f00 */
[----:B------:R-:W-:Y:S02]  /*1170*/  MOV R18, R12 ;  /* 0x0000000c00127202 */ /* 0x000fe40000000f00 */
[----:B------:R-:W-:Y:S05]  /*1180*/  CALL.REL.NOINC `($__internal_56_$__cuda_sm70_shflsync_bfly_p) ;  /* 0x0000020000007944 */ /* 0x000fea0003c00000 */
[----:B-1----:R-:W-:Y:S01]  /*1190*/  MOV R15, R14 ;  /* 0x0000000e000f7202 */ /* 0x002fe20000000f00 */
[----:B------:R-:W-:Y:S01]  /*11a0*/  HFMA2.MMA R14, -RZ, RZ, 0, 1.847743988037109375e-06 ;  /* 0x0000001fff0e7435 */ /* 0x000fe200000001ff */
[----:B0-----:R-:W-:Y:S01]  /*11b0*/  MOV R18, R11 ;  /* 0x0000000b00127202 */ /* 0x001fe20000000f00 */
        /* <DEDUP_REMOVED lines=13> */
[----:B------:R-:W-:Y:S01]  /*1290*/  IMAD.MOV.U32 R19, RZ, RZ, -0x1 ;  /* 0xffffffffff137424 */ /* 0x000fe200078e00ff */
[----:B------:R-:W-:-:S02]  /*12a0*/  MOV R8, 0x12c0 ;  /* 0x000012c000087802 */ /* 0x000fc40000000f00 */
[----:B------:R-:W-:Y:S05]  /*12b0*/  CALL.REL.NOINC `($__internal_56_$__cuda_sm70_shflsync_bfly_p) ;  /* 0x000000d000007944 */ /* 0x000fea0003c00000 */
[----:B0-----:R-:W-:Y:S01]  /*12c0*/  HFMA2.MMA R17, -RZ, RZ, 0, 4.76837158203125e-07 ;  /* 0x00000008ff117435 */ /* 0x001fe200000001ff */
[----:B-1----:R-:W-:Y:S01]  /*12d0*/  FADD.FTZ R18, R18, R14 ;  /* 0x0000000e12127221 */ /* 0x002fe20000010000 */
[----:B------:R-:W-:-:S02]  /*12e0*/  MOV R14, 0x1f ;  /* 0x0000001f000e7802 */ /* 0x000fc40000000f00 */
[----:B------:R-:W-:Y:S02]  /*12f0*/  MOV R19, 0xffffffff ;  /* 0xffffffff00137802 */ /* 0x000fe40000000f00 */
[----:B------:R-:W-:Y:S02]  /*1300*/  MOV R8, 0x1320 ;  /* 0x0000132000087802 */ /* 0x000fe40000000f00 */
[----:B------:R-:W-:Y:S05]  /*1310*/  CALL.REL.NOINC `($__internal_56_$__cuda_sm70_shflsync_bfly_p) ;  /* 0x0000007000007944 */ /* 0x000fea0003c00000 */
[----:B01----:R-:W-:Y:S01]  /*1320*/  FADD.FTZ R18, R18, R14 ;  /* 0x0000000e12127221 */ /* 0x003fe20000010000 */
[----:B------:R-:W-:Y:S01]  /*1330*/  HFMA2.MMA R14, -RZ, RZ, 0, 1.847743988037109375e-06 ;  /* 0x0000001fff0e7435 */ /* 0x000fe200000001ff */
[----:B------:R-:W-:Y:S01]  /*1340*/  IMAD.MOV.U32 R17, RZ, RZ, 0x10 ;  /* 0x00000010ff117424 */ /* 0x000fe200078e00ff */
[----:B------:R-:W-:Y:S02]  /*1350*/  MOV R19, 0xffffffff ;  /* 0xffffffff00137802 */ /* 0x000fe40000000f00 */
[----:B------:R-:W-:Y:S02]  /*1360*/  MOV R8, 0x1380 ;  /* 0x0000138000087802 */ /* 0x000fe40000000f00 */
[----:B------:R-:W-:Y:S05]  /*1370*/  CALL.REL.NOINC `($__internal_56_$__cuda_sm70_shflsync_bfly_p) ;  /* 0x0000001000007944 */ /* 0x000fea0003c00000 */
[----:B01----:R-:W-:Y:S05]  /*1380*/  BRA `(.L_x_1286) ;  /* 0xfffff80000007947 */ /* 0x003fea000383ffff */
        .weak           $__internal_56_$__cuda_sm70_shflsync_bfly_p
        .type           $__internal_56_$__cuda_sm70_shflsync_bfly_p,@function
        .size           $__internal_56_$__cuda_sm70_shflsync_bfly_p,(.L_x_4436 - $__internal_56_$__cuda_sm70_shflsync_bfly_p)
$__internal_56_$__cuda_sm70_shflsync_bfly_p:
[----:B------:R-:W-:Y:S01]  /*1390*/  HFMA2.MMA R9, -RZ, RZ, 0, 0 ;  /* 0x00000000ff097435 */ /* 0x000fe200000001ff */
[----:B------:R-:W-:Y:S04]  /*13a0*/  WARPSYNC R19 ;  /* 0x0000001300007348 */ /* 0x000fe80003800000 */
[----:B------:R0:W1:Y:S01]  /*13b0*/  SHFL.BFLY PT, R14, R18, R17, R14 ;  /* 0x0c000011120e7389 */ /* 0x00006200000e000e */
[----:B------:R-:W-:Y:S05]  /*13c0*/  RET.REL.NODEC R8 `(_ZN10layer_norm22ln_bwd_finalize_kernelINS_22Kernel_traits_finalizeILj256Ef13__nv_bfloat16S2_S2_fjLb1ELj1024ELj4ENS_18Kernel_traits_baseILj256EfS2_S2_S2_fjLj1024EEEEELb1ELb0EEEvNS_9BwdParamsE) ;  /* 0xffffec3008007950 */ /* 0x000fea0003c3ffff */
.L_x_1287:
        /* <DEDUP_REMOVED lines=11> */
.L_x_4436:


//--------------------- .text._ZN10layer_norm13ln_bwd_kernelINS_13Kernel_traitsIf13__nv_bfloat16S2_S2_fjLj256ELj1ELj4ELj1ELj16ENS_18Kernel_traits_baseILj256EfS2_S2_S2_fjLj128EEEEELb1ELb1ELb1ELb0EEEvNS_9BwdParamsE --------------------------
	.section	.text._ZN10layer_norm13ln_bwd_kernelINS_13Kernel_traitsIf13__nv_bfloat16S2_S2_fjLj256ELj1ELj4ELj1ELj16ENS_18Kernel_traits_baseILj256EfS2_S2_S2_fjLj128EEEEELb1ELb1ELb1ELb0EEEvNS_9BwdParamsE,"ax",@progbits
	.sectioninfo	@"SHI_REGISTERS=101"
	.align	128
        .global         _ZN10layer_norm13ln_bwd_kernelINS_13Kernel_traitsIf13__nv_bfloat16S2_S2_fjLj256ELj1ELj4ELj1ELj16ENS_18Kernel_traits_baseILj256EfS2_S2_S2_fjLj128EEEEELb1ELb1ELb1ELb0EEEvNS_9BwdParamsE
        .type           _ZN10layer_norm13ln_bwd_kernelINS_13Kernel_traitsIf13__nv_bfloat16S2_S2_fjLj256ELj1ELj4ELj1ELj16ENS_18Kernel_traits_baseILj256EfS2_S2_S2_fjLj128EEEEELb1ELb1ELb1ELb0EEEvNS_9BwdParamsE,@function
        .size           _ZN10layer_norm13ln_bwd_kernelINS_13Kernel_traitsIf13__nv_bfloat16S2_S2_fjLj256ELj1ELj4ELj1ELj16ENS_18Kernel_traits_baseILj256EfS2_S2_S2_fjLj128EEEEELb1ELb1ELb1ELb0EEEvNS_9BwdParamsE,(.L_x_4437 - _ZN10layer_norm13ln_bwd_kernelINS_13Kernel_traitsIf13__nv_bfloat16S2_S2_fjLj256ELj1ELj4ELj1ELj16ENS_18Kernel_traits_baseILj256EfS2_S2_S2_fjLj128EEEEELb1ELb1ELb1ELb0EEEvNS_9BwdParamsE)
        .other          _ZN10layer_norm13ln_bwd_kernelINS_13Kernel_traitsIf13__nv_bfloat16S2_S2_fjLj256ELj1ELj4ELj1ELj16ENS_18Kernel_traits_baseILj256EfS2_S2_S2_fjLj128EEEEELb1ELb1ELb1ELb0EEEvNS_9BwdParamsE,@"STO_CUDA_ENTRY STV_DEFAULT"
_ZN10layer_norm13ln_bwd_kernelINS_13Kernel_traitsIf13__nv_bfloat16S2_S2_fjLj256ELj1ELj4ELj1ELj16ENS_18Kernel_traits_baseILj256EfS2_S2_S2_fjLj128EEEEELb1ELb1ELb1ELb0EEEvNS_9BwdParamsE:
.text._ZN10layer_norm13ln_bwd_kernelINS_13Kernel_traitsIf13__nv_bfloat16S2_S2_fjLj256ELj1ELj4ELj1ELj16ENS_18Kernel_traits_baseILj256EfS2_S2_S2_fjLj128EEEEELb1ELb1ELb1ELb0EEEvNS_9BwdParamsE:
        /* <DEDUP_REMOVED lines=36> */
.L_x_1338:
        /* <DEDUP_REMOVED lines=14> */
[----:B-1----:R-:W-:Y:S01]  /*0320*/  IMAD.WIDE.U32 R2, R68, R97, c[0x0][0x218] ;  /* 0x0000860044027625 */ /* 0x002fe200078e0061 */
[----:B--2---:R-:W-:-:S13]  /*0330*/  ISETP.GT.AND P2, PT, R96, RZ, PT ;  /* 0x000000ff6000720c */ /* 0x004fda0003f44270 */
[----:B------:R-:W-:Y:S05]  /*0340*/  @P2 BRA `(.L_x_1290) ;  /* 0x000001a000002947 */ /* 0x000fea0003800000 */
[----:B---3-5:R-:W-:Y:S01]  /*0350*/  ISETP.GE.AND P0, PT, R69, 0x1, PT ;  /* 0x000000014500780c */ /* 0x028fe20003f06270 */
[----:B------:R-:W-:Y:S01]  /*0360*/  IMAD.MOV.U32 R92, RZ, RZ, RZ ;  /* 0x000000ffff5c7224 */ /* 0x000fe200078e00ff */
[----:B------:R-:W-:-:S11]  /*0370*/  MOV R91, RZ ;  /* 0x000000ff005b7202 */ /* 0x000fd60000000f00 */
[----:B------:R-:W-:-:S05]  /*0380*/  @P0 IADD3 R62, R69, -0x1, RZ ;  /* 0xffffffff453e0810 */ /* 0x000fca0007ffe0ff */
[----:B------:R-:W-:Y:S02]  /*0390*/  @P0 IMAD R63, R62, c[0x0][0x168], RZ ;  /* 0x00005a003e3f0a24 */ /* 0x000fe400078e02ff */
[----:B------:R-:W-:-:S03]  /*03a0*/  IMAD.MOV.U32 R62, RZ, RZ, RZ ;  /* 0x000000ffff3e7224 */ /* 0x000fc600078e00ff */
[----:B------:R-:W-:-:S04]  /*03b0*/  @P0 SHF.R.S32.HI R90, RZ, 0x1f, R63 ;  /* 0x0000001fff5a0819 */ /* 0x000fc8000001143f */
[----:B------:R-:W-:-:S04]  /*03c0*/  @P0 LEA.HI R63, R90, R63, RZ, 0x3 ;  /* 0x0000003f5a3f0211 */ /* 0x000fc800078f18ff */
        /* <DEDUP_REMOVED lines=18> */
.L_x_1290:
[----:B---3-5:R-:W-:-:S13]  /*04f0*/  ISETP.GE.AND P0, PT, R69, 0x1, PT ;  /* 0x000000014500780c */ /* 0x028fda0003f06270 */
[----:B------:R-:W-:-:S05]  /*0500*/  @P0 IADD3 R90, R69, -0x1, RZ ;  /* 0xffffffff455a0810 */ /* 0x000fca0007ffe0ff */
[----:B------:R-:W-:-:S05]  /*0510*/  @P0 IMAD R91, R90, c[0x0][0x168], RZ ;  /* 0x00005a005a5b0a24 */ /* 0x000fca00078e02ff */
[----:B------:R-:W-:-:S04]  /*0520*/  @P0 SHF.R.S32.HI R92, RZ, 0x1f, R91 ;  /* 0x0000001fff5c0819 */ /* 0x000fc8000001145b */
[----:B------:R-:W-:Y:S02]  /*0530*/  @P0 LEA.HI R93, R92, R91, RZ, 0x3 ;  /* 0x0000005b5c5d0211 */ /* 0x000fe400078f18ff */
[----:B------:R-:W-:Y:S01]  /*0540*/  CS2R R90, SRZ ;  /* 0x00000000005a7805 */ /* 0x000fe2000001ff00 */
[----:B------:R-:W-:Y:S02]  /*0550*/  MOV R92, RZ ;  /* 0x000000ff005c7202 */ /* 0x000fe40000000f00 */
[----:B------:R-:W-:Y:S01]  /*0560*/  @P0 LEA.HI.SX32 R90, R93, R0, 0x1d ;  /* 0x000000005d5a0211 */ /* 0x000fe200078feaff */
[----:B------:R-:W-:Y:S05]  /*0570*/  @!P1 BRA `(.L_x_1291) ;  /* 0x0000065000009947 */ /* 0x000fea0003800000 */
[----:B------:R-:W-:Y:S01]  /*0580*/  IADD3 R64, R96, -0x1, RZ ;  /* 0xffffffff60407810 */ /* 0x000fe20007ffe0ff */
[----:B------:R-:W2:Y:S04]  /*0590*/  LDG.E R62, [R62.64] ;  /* 0x000000043e3e7981 */ /* 0x000ea8000c1e1900 */
[----:B------:R-:W-:-:S02]  /*05a0*/  IMAD R70, R64, c[0x0][0x168], RZ ;  /* 0x00005a0040467a24 */ /* 0x000fc400078e02ff */
[----:B------:R-:W-:-:S03]  /*05b0*/  IMAD.WIDE.U32 R64, R68, R97, c[0x0][0x188] ;  /* 0x0000620044407625 */ /* 0x000fc600078e0061 */
[----:B------:R-:W-:-:S03]  /*05c0*/  SHF.R.S32.HI R71, RZ, 0x1f, R70 ;  /* 0x0000001fff477819 */ /* 0x000fc60000011446 */
[----:B------:R-:W3:Y:S01]  /*05d0*/  LDG.E.128 R64, [R64.64] ;  /* 0x0000000440407981 */ /* 0x000ee2000c1e1d00 */
[----:B------:R-:W-:-:S04]  /*05e0*/  LEA.HI R71, R71, R70, RZ, 0x3 ;  /* 0x0000004647477211 */ /* 0x000fc800078f18ff */
[----:B------:R-:W-:-:S05]  /*05f0*/  LEA.HI.SX32 R71, R71, R0, 0x1d ;  /* 0x0000000047477211 */ /* 0x000fca00078feaff */
[----:B------:R-:W-:-:S04]  /*0600*/  IMAD.WIDE.U32 R72, R71, R97, c[0x0][0x208] ;  /* 0x0000820047487625 */ /* 0x000fc800078e0061 */
[----:B------:R-:W-:Y:S02]  /*0610*/  IMAD.MOV.U32 R71, RZ, RZ, 0x8 ;  /* 0x00000008ff477424 */ /* 0x000fe400078e00ff */
[----:B------:R-:W4:Y:S02]  /*0620*/  LDG.E.128 R72, [R72.64] ;  /* 0x0000000448487981 */ /* 0x000f24000c1e1d00 */
[----:B------:R-:W-:-:S06]  /*0630*/  IMAD.WIDE.U32 R70, R90, R71, c[0x0][0x190] ;  /* 0x000064005a467625 */ /* 0x000fcc00078e0047 */
[----:B------:R-:W4:Y:S01]  /*0640*/  LDG.E.64 R70, [R70.64] ;  /* 0x0000000446467981 */ /* 0x000f22000c1e1b00 */
[----:B------:R-:W-:-:S04]  /*0650*/  ISETP.NE.U32.AND P0, PT, RZ, c[0x0][0x218], PT ;  /* 0x00008600ff007a0c */ /* 0x000fc80003f05070 */
[----:B------:R-:W-:-:S13]  /*0660*/  ISETP.NE.AND.EX P0, PT, RZ, c[0x0][0x21c], PT, P0 ;  /* 0x00008700ff007a0c */ /* 0x000fda0003f05300 */
[----:B------:R3:W5:Y:S01]  /*0670*/  @P0 LDG.E.128 R4, [R2.64] ;  /* 0x0000000402040981 */ /* 0x000762000c1e1d00 */
[----:B0-----:R-:W-:-:S04]  /*0680*/  ISETP.NE.AND P0, PT, R94, RZ, PT ;  /* 0x000000ff5e00720c */ /* 0x001fc80003f05270 */
[----:B--2---:R-:W-:Y:S02]  /*0690*/  FSEL R62, R62, RZ, !P0 ;  /* 0x000000ff3e3e7208 */ /* 0x004fe40004000000 */
[----:B---3--:R-:W-:Y:S02]  /*06a0*/  PRMT R3, RZ, 0x5410, R64 ;  /* 0x00005410ff037816 */ /* 0x008fe40000000040 */
[----:B------:R-:W-:Y:S02]  /*06b0*/  PRMT R77, RZ, 0x5410, R65 ;  /* 0x00005410ff4d7816 */ /* 0x000fe40000000041 */
[----:B------:R-:W-:Y:S02]  /*06c0*/  PRMT R83, RZ, 0x5410, R67 ;  /* 0x00005410ff537816 */ /* 0x000fe40000000043 */
[--C-:B------:R-:W-:Y:S02]  /*06d0*/  PRMT R79, RZ, 0x5410, R66.reuse ;  /* 0x00005410ff4f7816 */ /* 0x100fe40000000042 */
[----:B------:R-:W-:-:S02]  /*06e0*/  PRMT R81, RZ, 0x7610, R66 ;  /* 0x00007610ff517816 */ /* 0x000fc40000000042 */
[----:B------:R-:W-:Y:S01]  /*06f0*/  PRMT R67, RZ, 0x7610, R67 ;  /* 0x00007610ff437816 */ /* 0x000fe20000000043 */
[C---:B------:R-:W-:Y:S01]  /*0700*/  FADD.FTZ R2, -R62.reuse, R3 ;  /* 0x000000033e027221 */ /* 0x040fe20000010100 */
[----:B------:R-:W-:Y:S02]  /*0710*/  PRMT R63, RZ, 0x7610, R64 ;  /* 0x00007610ff3f7816 */ /* 0x000fe40000000040 */
[----:B------:R-:W-:Y:S01]  /*0720*/  PRMT R65, RZ, 0x7610, R65 ;  /* 0x00007610ff417816 */ /* 0x000fe20000000041 */
[C---:B------:R-:W-:Y:S01]  /*0730*/  FADD.FTZ R76, -R62.reuse, R77 ;  /* 0x0000004d3e4c7221 */ /* 0x040fe20000010100 */
[----:B----4-:R-:W-:Y:S01]  /*0740*/  PRMT R3, RZ, 0x5410, R72 ;  /* 0x00005410ff037816 */ /* 0x010fe20000000048 */
[C---:B------:R-:W-:Y:S02]  /*0750*/  FADD.FTZ R80, -R62.reuse, R79 ;  /* 0x0000004f3e507221 */ /* 0x040fe40000010100 */
[C---:B------:R-:W-:Y:S02]  /*0760*/  FADD.FTZ R82, -R62.reuse, R81 ;  /* 0x000000513e527221 */ /* 0x040fe40000010100 */
[----:B------:R-:W-:-:S02]  /*0770*/  FADD.FTZ R88, -R62, R83 ;  /* 0x000000533e587221 */ /* 0x000fc40000010100 */
[----:B------:R-:W-:Y:S01]  /*0780*/  FADD.FTZ R90, -R62, R67 ;  /* 0x000000433e5a7221 */ /* 0x000fe20000010100 */
[----:B------:R-:W-:Y:S01]  /*0790*/  SHF.R.U64 R81, R70, 0x8, R71 ;  /* 0x0000000846517819 */ /* 0x000fe20000001247 */
[----:B------:R-:W-:Y:S01]  /*07a0*/  FADD.FTZ R66, -R62, R63 ;  /* 0x0000003f3e427221 */ /* 0x000fe20000010100 */
[----:B------:R-:W-:Y:S01]  /*07b0*/  SHF.R.U64 R83, R70, 0x10, R71 ;  /* 0x0000001046537819 */ /* 0x000fe20000001247 */
[----:B------:R-:W-:Y:S01]  /*07c0*/  FADD.FTZ R78, -R62, R65 ;  /* 0x000000413e4e7221 */ /* 0x000fe20000010100 */
[--C-:B------:R-:W-:Y:S01]  /*07d0*/  SHF.R.U64 R79, R70, 0x18, R71.reuse ;  /* 0x00000018464f7819 */ /* 0x100fe20000001247 */
[----:B------:R-:W-:Y:S01]  /*07e0*/  FMUL.FTZ R65, R61, R2 ;  /* 0x000000023d417220 */ /* 0x000fe20000410000 */
[--C-:B------:R-:W-:Y:S02]  /*07f0*/  SHF.R.U32.HI R77, RZ, 0x8, R71.reuse ;  /* 0x00000008ff4d7819 */ /* 0x100fe40000011647 */
[--C-:B------:R-:W-:Y:S02]  /*0800*/  SHF.R.U32.HI R89, RZ, 0x10, R71.reuse ;  /* 0x00000010ff597819 */ /* 0x100fe40000011647 */
[----:B------:R-:W-:-:S02]  /*0810*/  SHF.R.U32.HI R91, RZ, 0x18, R71 ;  /* 0x00000018ff5b7819 */ /* 0x000fc40000011647 */
[----:B------:R-:W-:Y:S01]  /*0820*/  PRMT R67, R71, 0x7610, R67 ;  /* 0x0000761047437816 */ /* 0x000fe20000000043 */
[C---:B------:R-:W-:Y:S01]  /*0830*/  FMUL.FTZ R71, R61.reuse, R76 ;  /* 0x0000004c3d477220 */ /* 0x040fe20000410000 */
[----:B------:R-:W-:Y:S01]  /*0840*/  PRMT R62, RZ, 0x7610, R72 ;  /* 0x00007610ff3e7816 */ /* 0x000fe20000000048 */
[-C--:B------:R-:W-:Y:S01]  /*0850*/  FMUL.FTZ R76, R44, R3.reuse ;  /* 0x000000032c4c7220 */ /* 0x080fe20000410000 */
[----:B------:R-:W-:Y:S01]  /*0860*/  PRMT R64, R70, 0x7610, R64 ;  /* 0x0000761046407816 */ /* 0x000fe20000000040 */
[----:B------:R-:W-:Y:S01]  /*0870*/  FMUL.FTZ R70, R61, R78 ;  /* 0x0000004e3d467220 */ /* 0x000fe20000410000 */
[----:B------:R-:W-:Y:S01]  /*0880*/  PRMT R63, RZ, 0x5410, R73 ;  /* 0x00005410ff3f7816 */ /* 0x000fe20000000049 */
[----:B------:R-:W-:Y:S01]  /*0890*/  FFMA.FTZ R8, R65, R3, R8 ;  /* 0x0000000341087223 */ /* 0x000fe20000010008 */
[----:B------:R-:W-:Y:S01]  /*08a0*/  PRMT R78, R77, 0x7610, R78 ;  /* 0x000076104d4e7816 */ /* 0x000fe2000000004e */
[----:B------:R-:W-:Y:S02]  /*08b0*/  FADD.FTZ R28, R28, R3 ;  /* 0x000000031c1c7221 */ /* 0x000fe40000010000 */
[----:B------:R-:W-:-:S02]  /*08c0*/  FMUL.FTZ R66, R61, R66 ;  /* 0x000000423d427220 */ /* 0x000fc40000410000 */
[----:B------:R-:W-:Y:S02]  /*08d0*/  FMUL.FTZ R77, R45, R62 ;  /* 0x0000003e2d4d7220 */ /* 0x000fe40000410000 */
[----:B------:R-:W-:Y:S02]  /*08e0*/  FADD.FTZ R2, RZ, R76 ;  /* 0x0000004cff027221 */ /* 0x000fe40000010000 */
[----:B------:R-:W-:Y:S01]  /*08f0*/  FFMA.FTZ R3, R65, R76, RZ ;  /* 0x0000004c41037223 */ /* 0x000fe200000100ff */
[----:B------:R-:W-:Y:S01]  /*0900*/  PRMT R84, RZ, 0x7610, R73 ;  /* 0x00007610ff547816 */ /* 0x000fe20000000049 */
[----:B------:R-:W-:Y:S02]  /*0910*/  FMUL.FTZ R72, R61, R82 ;  /* 0x000000523d487220 */ /* 0x000fe40000410000 */
[----:B------:R-:W-:Y:S02]  /*0920*/  FFMA.FTZ R10, R71, R63, R10 ;  /* 0x0000003f470a7223 */ /* 0x000fe4000001000a */
[----:B------:R-:W-:-:S02]  /*0930*/  FADD.FTZ R30, R30, R63 ;  /* 0x0000003f1e1e7221 */ /* 0x000fc40000010000 */
[----:B------:R-:W-:Y:S02]  /*0940*/  FMUL.FTZ R82, R46, R63 ;  /* 0x0000003f2e527220 */ /* 0x000fe40000410000 */
[----:B------:R-:W-:Y:S02]  /*0950*/  FADD.FTZ R63, R2, R77 ;  /* 0x0000004d023f7221 */ /* 0x000fe40000010000 */
[----:B------:R-:W-:Y:S01]  /*0960*/  FFMA.FTZ R3, R66, R77, R3 ;  /* 0x0000004d42037223 */ /* 0x000fe20000010003 */
[----:B------:R-:W-:Y:S01]  /*0970*/  PRMT R85, RZ, 0x5410, R74 ;  /* 0x00005410ff557816 */ /* 0x000fe2000000004a */
[----:B------:R-:W-:Y:S01]  /*0980*/  FMUL.FTZ R73, R61, R80 ;  /* 0x000000503d497220 */ /* 0x000fe20000410000 */
[----:B------:R-:W-:Y:S01]  /*0990*/  PRMT R80, R83, 0x7610, R80 ;  /* 0x0000761053507816 */ /* 0x000fe20000000050 */
[----:B------:R-:W-:Y:S02]  /*09a0*/  FMUL.FTZ R83, R47, R84 ;  /* 0x000000542f537220 */ /* 0x000fe40000410000 */
[----:B------:R-:W-:-:S02]  /*09b0*/  FADD.FTZ R2, R63, R82 ;  /* 0x000000523f027221 */ /* 0x000fc40000010000 */
[----:B------:R-:W-:Y:S01]  /*09c0*/  FFMA.FTZ R3, R71, R82, R3 ;  /* 0x0000005247037223 */ /* 0x000fe20000010003 */
[----:B------:R-:W-:Y:S01]  /*09d0*/  PRMT R86, RZ, 0x7610, R74 ;  /* 0x00007610ff567816 */ /* 0x000fe2000000004a */
[----:B------:R-:W-:Y:S02]  /*09e0*/  FFMA.FTZ R11, R70, R84, R11 ;  /* 0x00000054460b7223 */ /* 0x000fe4000001000b */
[----:B------:R-:W-:Y:S02]  /*09f0*/  FADD.FTZ R31, R31, R84 ;  /* 0x000000541f1f7221 */ /* 0x000fe40000010000 */
[----:B------:R-:W-:Y:S02]  /*0a00*/  FMUL.FTZ R84, R40, R85 ;  /* 0x0000005528547220 */ /* 0x000fe40000410000 */
[----:B------:R-:W-:Y:S02]  /*0a10*/  FADD.FTZ R63, R2, R83 ;  /* 0x00000053023f7221 */ /* 0x000fe40000010000 */
[----:B------:R-:W-:Y:S01]  /*0a20*/  FFMA.FTZ R3, R70, R83, R3 ;  /* 0x0000005346037223 */ /* 0x000fe20000010003 */
[----:B------:R-:W-:Y:S01]  /*0a30*/  PRMT R87, RZ, 0x5410, R75 ;  /* 0x00005410ff577816 */ /* 0x000fe2000000004b */
[----:B------:R-:W-:-:S02]  /*0a40*/  FFMA.FTZ R12, R73, R85, R12 ;  /* 0x00000055490c7223 */ /* 0x000fc4000001000c */
[----:B------:R-:W-:Y:S02]  /*0a50*/  FADD.FTZ R24, R24, R85 ;  /* 0x0000005518187221 */ /* 0x000fe40000010000 */
[----:B------:R-:W-:Y:S02]  /*0a60*/  FMUL.FTZ R85, R41, R86 ;  /* 0x0000005629557220 */ /* 0x000fe40000410000 */
[----:B------:R-:W-:Y:S02]  /*0a70*/  FADD.FTZ R2, R63, R84 ;  /* 0x000000543f027221 */ /* 0x000fe40000010000 */
[----:B------:R-:W-:Y:S01]  /*0a80*/  FFMA.FTZ R3, R73, R84, R3 ;  /* 0x0000005449037223 */ /* 0x000fe20000010003 */
[----:B------:R-:W-:Y:S01]  /*0a90*/  PRMT R92, RZ, 0x7610, R75 ;  /* 0x00007610ff5c7816 */ /* 0x000fe2000000004b */
        /* <DEDUP_REMOVED lines=11> */
[----:B------:R-:W-:Y:S01]  /*0b50*/  FFMA.FTZ R3, R75, R86, R3 ;  /* 0x000000564b037223 */ /* 0x000fe20000010003 */
[----:B------:R-:W-:Y:S01]  /*0b60*/  PRMT R88, R91, 0x7610, R88 ;  /* 0x000076105b587816 */ /* 0x000fe20000000058 */
[----:B------:R-:W-:Y:S02]  /*0b70*/  FFMA.FTZ R15, R74, R92, R15 ;  /* 0x0000005c4a0f7223 */ /* 0x000fe4000001000f */
[----:B------:R-:W-:-:S02]  /*0b80*/  FADD.FTZ R27, R27, R92 ;  /* 0x0000005c1b1b7221 */ /* 0x000fc40000010000 */
[----:B------:R-:W-:Y:S02]  /*0b90*/  FFMA.FTZ R9, R66, R62, R9 ;  /* 0x0000003e42097223 */ /* 0x000fe40000010009 */
[----:B------:R-:W-:Y:S02]  /*0ba0*/  FADD.FTZ R29, R29, R62 ;  /* 0x0000003e1d1d7221 */ /* 0x000fe40000010000 */
[----:B------:R-:W-:Y:S02]  /*0bb0*/  FADD.FTZ R91, R2, R87 ;  /* 0x00000057025b7221 */ /* 0x000fe40000010000 */
[----:B------:R-:W-:Y:S02]  /*0bc0*/  FFMA.FTZ R92, R74, R87, R3 ;  /* 0x000000574a5c7223 */ /* 0x000fe40000010003 */
.L_x_1291:
[----:B-1----:R-:W-:Y:S05]  /*0bd0*/  BSYNC B0 ;  /* 0x0000000000007941 */ /* 0x002fea0003800000 */
.L_x_1289:
[----:B------:R-:W-:Y:S05]  /*0be0*/  BRA.DIV ~URZ, `(.L_x_1292) ;  /* 0x000019327f007947 */ /* 0x000fea000b800000 */
[----:B------:R1:W2:Y:S02]  /*0bf0*/  SHFL.BFLY PT, R62, R91, 0x1, 0x1f ;  /* 0x0c201f005b3e7f89 */ /* 0x0002a400000e0000 */
.L_x_1341:
        /* <DEDUP_REMOVED lines=18> */
.L_x_1342:
[----:B------:R-:W-:Y:S01]  /*0d20*/  BSSY B0, `(.L_x_1294) ;  /* 0x0000113000007945 */ /* 0x000fe20003800000 */
[----:B------:R-:W-:Y:S05]  /*0d30*/  @!P1 BRA `(.L_x_1295) ;  /* 0x0000111000009947 */ /* 0x000fea0003800000 */
[----:B------:R-:W-:Y:S01]  /*0d40*/  ISETP.GE.AND P3, PT, R69, 0x1, PT ;  /* 0x000000014500780c */ /* 0x000fe20003f66270 */
[----:B------:R-:W-:Y:S01]  /*0d50*/  HFMA2.MMA R2, -RZ, RZ, 0, 0 ;  /* 0x00000000ff027435 */ /* 0x000fe200000001ff */
[----:B------:R-:W-:Y:S01]  /*0d60*/  BSSY B1, `(.L_x_1296) ;  /* 0x000000c000017945 */ /* 0x000fe20003800000 */
[----:B---3--:R-:W-:-:S10]  /*0d70*/  FADD.FTZ R93, R93, R90 ;  /* 0x0000005a5d5d7221 */ /* 0x008fd40000010000 */
[----:B------:R-:W-:-:S05]  /*0d80*/  @P3 IADD3 R69, R69, -0x1, RZ ;  /* 0xffffffff45453810 */ /* 0x000fca0007ffe0ff */
[----:B------:R-:W-:-:S05]  /*0d90*/  @P3 IMAD R69, R69, c[0x0][0x168], RZ ;  /* 0x00005a0045453a24 */ /* 0x000fca00078e02ff */
[----:B------:R-:W-:-:S04]  /*0da0*/  @P3 SHF.R.S32.HI R62, RZ, 0x1f, R69 ;  /* 0x0000001fff3e3819 */ /* 0x000fc80000011445 */
[----:B------:R-:W-:Y:S01]  /*0db0*/  @P3 LEA.HI R69, R62, R69, RZ, 0x3 ;  /* 0x000000453e453211 */ /* 0x000fe200078f18ff */
[----:B-1----:R-:W-:-:S03]  /*0dc0*/  FADD.FTZ R62, R3, R92 ;  /* 0x0000005c033e7221 */ /* 0x002fc60000010000 */
[----:B------:R-:W-:Y:S01]  /*0dd0*/  @P3 LEA.HI.SX32 R2, R69, R0, 0x1d ;  /* 0x0000000045023211 */ /* 0x000fe200078feaff */
[----:B------:R-:W-:Y:S05]  /*0de0*/  @!P3 BRA `(.L_x_1297) ;  /* 0x000000300000b947 */ /* 0x000fea0003800000 */
[----:B------:R-:W-:-:S04]  /*0df0*/  IMAD.MOV.U32 R49, RZ, RZ, 0x10 ;  /* 0x00000010ff317424 */ /* 0x000fc800078e00ff */
[----:B------:R-:W-:-:S06]  /*0e00*/  IMAD.WIDE.U32 R48, R2, R49, c[0x0][0x170] ;  /* 0x00005c0002307625 */ /* 0x000fcc00078e0031 */
[----:B------:R-:W5:Y:S02]  /*0e10*/  LDG.E.128 R48, [R48.64] ;  /* 0x0000000430307981 */ /* 0x000f64000c1e1d00 */
.L_x_1297:
[----:B------:R-:W-:Y:S05]  /*0e20*/  BSYNC B1 ;  /* 0x0000000000017941 */ /* 0x000fea0003800000 */
.L_x_1296:
[----:B------:R-:W-:Y:S01]  /*0e30*/  BSSY B1, `(.L_x_1298) ;  /* 0x0000017000017945 */ /* 0x000fe20003800000 */
[----:B------:R-:W-:Y:S02]  /*0e40*/  FMUL.FTZ R3, R93, c[0x0][0x1e0] ;  /* 0x000078005d037a20 */ /* 0x000fe40000410000 */
[----:B------:R-:W-:Y:S01]  /*0e50*/  FMUL.FTZ R62, R62, c[0x0][0x1e0] ;  /* 0x000078003e3e7a20 */ /* 0x000fe20000410000 */
[----:B------:R-:W-:Y:S05]  /*0e60*/  @P2 BRA `(.L_x_1299) ;  /* 0x0000008000002947 */ /* 0x000fea0003800000 */
[----:B------:R-:W-:Y:S01]  /*0e70*/  ULDC.64 UR6, c[0x0][0x218] ;  /* 0x0000860000067ab9 */ /* 0x000fe20000000a00 */
[----:B--2---:R-:W-:Y:S01]  /*0e80*/  MOV R90, RZ ;  /* 0x000000ff005a7202 */ /* 0x004fe20000000f00 */
[----:B------:R-:W-:-:S04]  /*0e90*/  UISETP.NE.U32.AND UP0, UPT, URZ, UR6, UPT ;  /* 0x000000063f00728c */ /* 0x000fc8000bf05070 */
[----:B------:R-:W-:-:S06]  /*0ea0*/  UISETP.NE.AND.EX UP0, UPT, URZ, UR7, UPT, UP0 ;  /* 0x000000073f00728c */ /* 0x000fcc000bf05300 */
[----:B------:R-:W-:-:S13]  /*0eb0*/  PLOP3.LUT P4, PT, PT, PT, UP0, 0x80, 0x0 ;  /* 0x000000000000781c */ /* 0x000fda0003f8f008 */
[----:B------:R-:W-:Y:S05]  /*0ec0*/  @!P4 BRA `(.L_x_1300) ;  /* 0x000000d00000c947 */ /* 0x000fea0003800000 */
[----:B-----5:R-:W-:Y:S01]  /*0ed0*/  PRMT R90, RZ, 0x5410, R4 ;  /* 0x00005410ff5a7816 */ /* 0x020fe20000000004 */
[----:B------:R-:W-:Y:S05]  /*0ee0*/  BRA `(.L_x_1300) ;  /* 0x000000b000007947 */ /* 0x000fea0003800000 */
.L_x_1299:
[----:B------:R-:W-:Y:S01]  /*0ef0*/  ULDC.64 UR6, c[0x0][0x218] ;  /* 0x0000860000067ab9 */ /* 0x000fe20000000a00 */
[----:B0-----:R-:W-:Y:S01]  /*0f00*/  ISETP.NE.AND P0, PT, R94, RZ, PT ;  /* 0x000000ff5e00720c */ /* 0x001fe20003f05270 */
[----:B------:R-:W-:-:S03]  /*0f10*/  UISETP.NE.U32.AND UP0, UPT, URZ, UR6, UPT ;  /* 0x000000063f00728c */ /* 0x000fc6000bf05070 */
[----:B------:R-:W-:Y:S01]  /*0f20*/  FSEL R63, R3, RZ, !P0 ;  /* 0x000000ff033f7208 */ /* 0x000fe20004000000 */
[----:B------:R-:W-:-:S04]  /*0f30*/  UISETP.NE.AND.EX UP0, UPT, URZ, UR7, UPT, UP0 ;  /* 0x000000073f00728c */ /* 0x000fc8000bf05300 */
[----:B------:R-:W-:Y:S02]  /*0f40*/  FFMA.FTZ R63, R65, R62, R63 ;  /* 0x0000003e413f7223 */ /* 0x000fe4000001003f */
[----:B------:R-:W-:Y:S02]  /*0f50*/  PLOP3.LUT P4, PT, PT, PT, UP0, 0x80, 0x0 ;  /* 0x000000000000781c */ /* 0x000fe40003f8f008 */
[----:B--2---:R-:W-:-:S04]  /*0f60*/  FADD.FTZ R90, R76, -R63 ;  /* 0x8000003f4c5a7221 */ /* 0x004fc80000010000 */
[----:B------:R-:W-:-:S07]  /*0f70*/  FMUL.FTZ R90, R61, R90 ;  /* 0x0000005a3d5a7220 */ /* 0x000fce0000410000 */
[----:B-----5:R-:W-:-:S05]  /*0f80*/  @P4 PRMT R63, RZ, 0x5410, R4 ;  /* 0x00005410ff3f4816 */ /* 0x020fca0000000004 */
[----:B------:R-:W-:Y:S02]  /*0f90*/  @P4 FADD.FTZ R90, R90, R63 ;  /* 0x0000003f5a5a4221 */ /* 0x000fe40000010000 */
.L_x_1300:
[----:B------:R-:W-:Y:S05]  /*0fa0*/  BSYNC B1 ;  /* 0x0000000000017941 */ /* 0x000fea0003800000 */
.L_x_1298:
        /* <DEDUP_REMOVED lines=8> */
[----:B------:R-:W-:-:S04]  /*1030*/  FMUL.FTZ R93, R90, c[0x0][0x1e8] ;  /* 0x00007a005a5d7a20 */ /* 0x000fc80000410000 */
[----:B------:R-:W-:-:S04]  /*1040*/  FMUL.FTZ R91, R32, R93 ;  /* 0x0000005d205b7220 */ /* 0x000fc80000410000 */
[----:B-----5:R-:W-:Y:S02]  /*1050*/  @P5 PRMT R90, RZ, 0x5410, R48 ;  /* 0x00005410ff5a5816 */ /* 0x020fe40000000030 */
[----:B------:R-:W-:-:S03]  /*1060*/  FSEL R91, R91, RZ, P5 ;  /* 0x000000ff5b5b7208 */ /* 0x000fc60002800000 */
[----:B------:R-:W-:Y:S01]  /*1070*/  @P5 FMUL.FTZ R69, R93, R90 ;  /* 0x0000005a5d455220 */ /* 0x000fe20000410000 */
[----:B------:R-:W-:-:S03]  /*1080*/  F2FP.BF16.PACK_AB R91, RZ, R91 ;  /* 0x0000005bff5b723e */ /* 0x000fc600000010ff */
[----:B------:R-:W-:Y:S01]  /*1090*/  FADD.FTZ R20, R20, R69 ;  /* 0x0000004514147221 */ /* 0x000fe20000010000 */
[----:B------:R-:W-:Y:S02]  /*10a0*/  PRMT R52, R91, 0x7610, R52 ;  /* 0x000076105b347816 */ /* 0x000fe40000000034 */
.L_x_1302:
[----:B------:R-:W-:Y:S05]  /*10b0*/  BSYNC B1 ;  /* 0x0000000000017941 */ /* 0x000fea0003800000 */
.L_x_1301:
[----:B------:R-:W-:Y:S01]  /*10c0*/  BSSY B1, `(.L_x_1303) ;  /* 0x000000e000017945 */ /* 0x000fe20003800000 */
[----:B------:R-:W-:Y:S01]  /*10d0*/  @P0 PRMT R56, R63, 0x7610, R56 ;  /* 0x000076103f380816 */ /* 0x000fe20000000038 */
[----:B------:R-:W-:Y:S05]  /*10e0*/  @P2 BRA `(.L_x_1304) ;  /* 0x0000004000002947 */ /* 0x000fea0003800000 */
[----:B------:R-:W-:Y:S01]  /*10f0*/  HFMA2.MMA R90, -RZ, RZ, 0, 0 ;  /* 0x00000000ff5a7435 */ /* 0x000fe200000001ff */
[----:B------:R-:W-:Y:S05]  /*1100*/  @!P4 BRA `(.L_x_1305) ;  /* 0x000000900000c947 */ /* 0x000fea0003800000 */
[----:B-----5:R-:W-:Y:S01]  /*1110*/  PRMT R90, RZ, 0x7610, R4 ;  /* 0x00007610ff5a7816 */ /* 0x020fe20000000004 */
[----:B------:R-:W-:Y:S05]  /*1120*/  BRA `(.L_x_1305) ;  /* 0x0000007000007947 */ /* 0x000fea0003800000 */
.L_x_1304:
[----:B0-----:R-:W-:-:S04]  /*1130*/  ISETP.NE.AND P5, PT, R94, RZ, PT ;  /* 0x000000ff5e00720c */ /* 0x001fc80003fa5270 */
[----:B------:R-:W-:-:S05]  /*1140*/  FSEL R63, R3, RZ, !P5 ;  /* 0x000000ff033f7208 */ /* 0x000fca0006800000 */
[----:B------:R-:W-:Y:S01]  /*1150*/  FFMA.FTZ R90, R66, R62, R63 ;  /* 0x0000003e425a7223 */ /* 0x000fe2000001003f */
[----:B-----5:R-:W-:-:S03]  /*1160*/  @P4 PRMT R63, RZ, 0x7610, R4 ;  /* 0x00007610ff3f4816 */ /* 0x020fc60000000004 */
[----:B------:R-:W-:-:S04]  /*1170*/  FADD.FTZ R90, R77, -R90 ;  /* 0x8000005a4d5a7221 */ /* 0x000fc80000010000 */
[----:B------:R-:W-:-:S04]  /*1180*/  FMUL.FTZ R90, R61, R90 ;  /* 0x0000005a3d5a7220 */ /* 0x000fc80000410000 */
[----:B------:R-:W-:Y:S02]  /*1190*/  @P4 FADD.FTZ R90, R90, R63 ;  /* 0x0000003f5a5a4221 */ /* 0x000fe40000010000 */
.L_x_1305:
[----:B------:R-:W-:Y:S05]  /*11a0*/  BSYNC B1 ;  /* 0x0000000000017941 */ /* 0x000fea0003800000 */
.L_x_1303:
[----:B------:R-:W-:Y:S01]  /*11b0*/  BSSY B1, `(.L_x_1306) ;  /* 0x000000e000017945 */ /* 0x000fe20003800000 */
[----:B------:R-:W-:Y:S01]  /*11c0*/  @P0 F2FP.BF16.PACK_AB R63, RZ, R90 ;  /* 0x0000005aff3f023e */ /* 0x000fe200000010ff */
[----:B------:R-:W-:Y:S05]  /*11d0*/  @!P3 BRA `(.L_x_1307) ;  /* 0x000000b00000b947 */ /* 0x000fea0003800000 */
[----:B------:R-:W-:Y:S01]  /*11e0*/  LOP3.LUT P5, RZ, R81, 0xff, RZ, 0xc0, !PT ;  /* 0x000000ff51ff7812 */ /* 0x000fe200078ac0ff */
[----:B------:R-:W-:-:S04]  /*11f0*/  FMUL.FTZ R90, R90, c[0x0][0x1ec] ;  /* 0x00007b005a5a7a20 */ /* 0x000fc80000410000 */
[----:B------:R-:W-:Y:S02]  /*1200*/  FMUL.FTZ R92, R90, c[0x0][0x1e8] ;  /* 0x00007a005a5c7a20 */ /* 0x000fe40000410000 */
[----:B------:R-:W-:Y:S02]  /*1210*/  IMAD.MOV.U32 R90, RZ, RZ, RZ ;  /* 0x000000ffff5a7224 */ /* 0x000fe400078e00ff */
[----:B------:R-:W-:-:S04]  /*1220*/  FMUL.FTZ R91, R33, R92 ;  /* 0x0000005c215b7220 */ /* 0x000fc80000410000 */
[----:B-----5:R-:W-:Y:S02]  /*1230*/  @P5 PRMT R69, RZ, 0x7610, R48 ;  /* 0x00007610ff455816 */ /* 0x020fe40000000030 */
[----:B------:R-:W-:-:S03]  /*1240*/  FSEL R91, R91, RZ, P5 ;  /* 0x000000ff5b5b7208 */ /* 0x000fc60002800000 */
[----:B------:R-:W-:Y:S01]  /*1250*/  @P5 FMUL.FTZ R90, R92, R69 ;  /* 0x000000455c5a5220 */ /* 0x000fe20000410000 */
[----:B------:R-:W-:-:S03]  /*1260*/  F2FP.BF16.PACK_AB R91, RZ, R91 ;  /* 0x0000005bff5b723e */ /* 0x000fc600000010ff */
[----:B------:R-:W-:Y:S01]  /*1270*/  FADD.FTZ R21, R21, R90 ;  /* 0x0000005a15157221 */ /* 0x000fe20000010000 */
[----:B------:R-:W-:Y:S02]  /*1280*/  PRMT R52, R52, 0x5410, R91 ;  /* 0x0000541034347816 */ /* 0x000fe4000000005b */
.L_x_1307:
[----:B------:R-:W-:Y:S05]  /*1290*/  BSYNC B1 ;  /* 0x0000000000017941 */ /* 0x000fea0003800000 */
.L_x_1306:
[----:B------:R-:W-:Y:S01]  /*12a0*/  BSSY B1, `(.L_x_1308) ;  /* 0x000000e000017945 */ /* 0x000fe20003800000 */
[----:B------:R-:W-:Y:S01]  /*12b0*/  @P0 PRMT R56, R56, 0x5410, R63 ;  /* 0x0000541038380816 */ /* 0x000fe2000000003f */
[----:B------:R-:W-:Y:S05]  /*12c0*/  @P2 BRA `(.L_x_1309) ;  /* 0x0000004000002947 */ /* 0x000fea0003800000 */
[----:B------:R-:W-:Y:S01]  /*12d0*/  MOV R90, RZ ;  /* 0x000000ff005a7202 */ /* 0x000fe20000000f00 */
[----:B------:R-:W-:Y:S05]  /*12e0*/  @!P4 BRA `(.L_x_1310) ;  /* 0x000000900000c947 */ /* 0x000fea0003800000 */
[----:B-----5:R-:W-:Y:S01]  /*12f0*/  PRMT R90, RZ, 0x5410, R5 ;  /* 0x00005410ff5a7816 */ /* 0x020fe20000000005 */
[----:B------:R-:W-:Y:S05]  /*1300*/  BRA `(.L_x_1310) ;  /* 0x0000007000007947 */ /* 0x000fea0003800000 */
.L_x_1309:
[----:B0-----:R-:W-:-:S04]  /*1310*/  ISETP.NE.AND P5, PT, R94, RZ, PT ;  /* 0x000000ff5e00720c */ /* 0x001fc80003fa5270 */
[----:B------:R-:W-:-:S05]  /*1320*/  FSEL R63, R3, RZ, !P5 ;  /* 0x000000ff033f7208 */ /* 0x000fca0006800000 */
[----:B------:R-:W-:-:S04]  /*1330*/  FFMA.FTZ R63, R71, R62, R63 ;  /* 0x0000003e473f7223 */ /* 0x000fc8000001003f */
[----:B------:R-:W-:Y:S01]  /*1340*/  FADD.FTZ R90, R82, -R63 ;  /* 0x8000003f525a7221 */ /* 0x000fe20000010000 */
[----:B-----5:R-:W-:-:S03]  /*1350*/  @P4 PRMT R63, RZ, 0x5410, R5 ;  /* 0x00005410ff3f4816 */ /* 0x020fc60000000005 */
[----:B------:R-:W-:-:S04]  /*1360*/  FMUL.FTZ R90, R61, R90 ;  /* 0x0000005a3d5a7220 */ /* 0x000fc80000410000 */
[----:B------:R-:W-:Y:S02]  /*1370*/  @P4 FADD.FTZ R90, R90, R63 ;  /* 0x0000003f5a5a4221 */ /* 0x000fe40000010000 */
.L_x_1310:
[----:B------:R-:W-:Y:S05]  /*1380*/  BSYNC B1 ;  /* 0x0000000000017941 */ /* 0x000fea0003800000 */
.L_x_1308:
[----:B------:R-:W-:Y:S01]  /*1390*/  BSSY B1, `(.L_x_1311) ;  /* 0x000000e000017945 */ /* 0x000fe20003800000 */
        /* <DEDUP_REMOVED lines=13> */
.L_x_1312:
[----:B------:R-:W-:Y:S05]  /*1470*/  BSYNC B1 ;  /* 0x0000000000017941 */ /* 0x000fea0003800000 */
.L_x_1311:
[----:B------:R-:W-:Y:S01]  /*1480*/  BSSY B1, `(.L_x_1313) ;  /* 0x000000e000017945 */ /* 0x000fe20003800000 */
[----:B------:R-:W-:Y:S01]  /*1490*/  @P0 PRMT R57, R63, 0x7610, R57 ;  /* 0x000076103f390816 */ /* 0x000fe20000000039 */
[----:B------:R-:W-:Y:S05]  /*14a0*/  @P2 BRA `(.L_x_1314) ;  /* 0x0000004000002947 */ /* 0x000fea0003800000 */
[----:B------:R-:W-:Y:S01]  /*14b0*/  HFMA2.MMA R90, -RZ, RZ, 0, 0 ;  /* 0x00000000ff5a7435 */ /* 0x000fe200000001ff */
[----:B------:R-:W-:Y:S05]  /*14c0*/  @!P4 BRA `(.L_x_1315) ;  /* 0x000000900000c947 */ /* 0x000fea0003800000 */
[----:B-----5:R-:W-:Y:S01]  /*14d0*/  PRMT R90, RZ, 0x7610, R5 ;  /* 0x00007610ff5a7816 */ /* 0x020fe20000000005 */
[----:B------:R-:W-:Y:S05]  /*14e0*/  BRA `(.L_x_1315) ;  /* 0x0000007000007947 */ /* 0x000fea0003800000 */
.L_x_1314:
[----:B0-----:R-:W-:-:S04]  /*14f0*/  ISETP.NE.AND P5, PT, R94, RZ, PT ;  /* 0x000000ff5e00720c */ /* 0x001fc80003fa5270 */
[----:B------:R-:W-:-:S05]  /*1500*/  FSEL R63, R3, RZ, !P5 ;  /* 0x000000ff033f7208 */ /* 0x000fca0006800000 */
[----:B------:R-:W-:Y:S01]  /*1510*/  FFMA.FTZ R90, R70, R62, R63 ;  /* 0x0000003e465a7223 */ /* 0x000fe2000001003f */
[----:B-----5:R-:W-:-:S03]  /*1520*/  @P4 PRMT R63, RZ, 0x7610, R5 ;  /* 0x00007610ff3f4816 */ /* 0x020fc60000000005 */
[----:B------:R-:W-:-:S04]  /*1530*/  FADD.FTZ R90, R83, -R90 ;  /* 0x8000005a535a7221 */ /* 0x000fc80000010000 */
[----:B------:R-:W-:-:S04]  /*1540*/  FMUL.FTZ R90, R61, R90 ;  /* 0x0000005a3d5a7220 */ /* 0x000fc80000410000 */
[----:B------:R-:W-:Y:S02]  /*1550*/  @P4 FADD.FTZ R90, R90, R63 ;  /* 0x0000003f5a5a4221 */ /* 0x000fe40000010000 */
.L_x_1315:
[----:B------:R-:W-:Y:S05]  /*1560*/  BSYNC B1 ;  /* 0x0000000000017941 */ /* 0x000fea0003800000 */
.L_x_1313:
        /* <DEDUP_REMOVED lines=14> */
.L_x_1317:
[----:B------:R-:W-:Y:S05]  /*1650*/  BSYNC B1 ;  /* 0x0000000000017941 */ /* 0x000fea0003800000 */
.L_x_1316:
[----:B------:R-:W-:Y:S01]  /*1660*/  BSSY B1, `(.L_x_1318) ;  /* 0x000000e000017945 */ /* 0x000fe20003800000 */
[----:B------:R-:W-:Y:S01]  /*1670*/  @P0 PRMT R57, R57, 0x5410, R63 ;  /* 0x0000541039390816 */ /* 0x000fe2000000003f */
[----:B------:R-:W-:Y:S05]  /*1680*/  @P2 BRA `(.L_x_1319) ;  /* 0x0000004000002947 */ /* 0x000fea0003800000 */
[----:B------:R-:W-:Y:S01]  /*1690*/  MOV R90, RZ ;  /* 0x000000ff005a7202 */ /* 0x000fe20000000f00 */
[----:B------:R-:W-:Y:S05]  /*16a0*/  @!P4 BRA `(.L_x_1320) ;  /* 0x000000900000c947 */ /* 0x000fea0003800000 */
[----:B-----5:R-:W-:Y:S01]  /*16b0*/  PRMT R90, RZ, 0x5410, R6 ;  /* 0x00005410ff5a7816 */ /* 0x020fe20000000006 */
[----:B------:R-:W-:Y:S05]  /*16c0*/  BRA `(.L_x_1320) ;  /* 0x0000007000007947 */ /* 0x000fea0003800000 */
.L_x_1319:
[----:B0-----:R-:W-:-:S04]  /*16d0*/  ISETP.NE.AND P5, PT, R94, RZ, PT ;  /* 0x000000ff5e00720c */ /* 0x001fc80003fa5270 */
[----:B------:R-:W-:-:S05]  /*16e0*/  FSEL R63, R3, RZ, !P5 ;  /* 0x000000ff033f7208 */ /* 0x000fca0006800000 */
[----:B------:R-:W-:-:S04]  /*16f0*/  FFMA.FTZ R63, R73, R62, R63 ;  /* 0x0000003e493f7223 */ /* 0x000fc8000001003f */
[----:B------:R-:W-:Y:S01]  /*1700*/  FADD.FTZ R90, R84, -R63 ;  /* 0x8000003f545a7221 */ /* 0x000fe20000010000 */
[----:B-----5:R-:W-:-:S03]  /*1710*/  @P4 PRMT R63, RZ, 0x5410, R6 ;  /* 0x00005410ff3f4816 */ /* 0x020fc60000000006 */
[----:B------:R-:W-:-:S04]  /*1720*/  FMUL.FTZ R90, R61, R90 ;  /* 0x0000005a3d5a7220 */ /* 0x000fc80000410000 */
[----:B------:R-:W-:Y:S02]  /*1730*/  @P4 FADD.FTZ R90, R90, R63 ;  /* 0x0000003f5a5a4221 */ /* 0x000fe40000010000 */
.L_x_1320:
[----:B------:R-:W-:Y:S05]  /*1740*/  BSYNC B1 ;  /* 0x0000000000017941 */ /* 0x000fea0003800000 */
.L_x_1318:
        /* <DEDUP_REMOVED lines=14> */
.L_x_1322:
[----:B------:R-:W-:Y:S05]  /*1830*/  BSYNC B1 ;  /* 0x0000000000017941 */ /* 0x000fea0003800000 */
.L_x_1321:
[----:B------:R-:W-:Y:S01]  /*1840*/  BSSY B1, `(.L_x_1323) ;  /* 0x000000e000017945 */ /* 0x000fe20003800000 */
[----:B------:R-:W-:Y:S01]  /*1850*/  @P0 PRMT R58, R63, 0x7610, R58 ;  /* 0x000076103f3a0816 */ /* 0x000fe2000000003a */
[----:B------:R-:W-:Y:S05]  /*1860*/  @P2 BRA `(.L_x_1324) ;  /* 0x0000004000002947 */ /* 0x000fea0003800000 */
[----:B------:R-:W-:Y:S01]  /*1870*/  HFMA2.MMA R90, -RZ, RZ, 0, 0 ;  /* 0x00000000ff5a7435 */ /* 0x000fe200000001ff */
[----:B------:R-:W-:Y:S05]  /*1880*/  @!P4 BRA `(.L_x_1325) ;  /* 0x000000900000c947 */ /* 0x000fea0003800000 */
[----:B-----5:R-:W-:Y:S01]  /*1890*/  PRMT R90, RZ, 0x7610, R6 ;  /* 0x00007610ff5a7816 */ /* 0x020fe20000000006 */
[----:B------:R-:W-:Y:S05]  /*18a0*/  BRA `(.L_x_1325) ;  /* 0x0000007000007947 */ /* 0x000fea0003800000 */
.L_x_1324:
[----:B0-----:R-:W-:-:S04]  /*18b0*/  ISETP.NE.AND P5, PT, R94, RZ, PT ;  /* 0x000000ff5e00720c */ /* 0x001fc80003fa5270 */
[----:B------:R-:W-:-:S05]  /*18c0*/  FSEL R63, R3, RZ, !P5 ;  /* 0x000000ff033f7208 */ /* 0x000fca0006800000 */
[----:B------:R-:W-:Y:S01]  /*18d0*/  FFMA.FTZ R90, R72, R62, R63 ;  /* 0x0000003e485a7223 */ /* 0x000fe2000001003f */
[----:B-----5:R-:W-:-:S03]  /*18e0*/  @P4 PRMT R63, RZ, 0x7610, R6 ;  /* 0x00007610ff3f4816 */ /* 0x020fc60000000006 */
[----:B------:R-:W-:-:S04]  /*18f0*/  FADD.FTZ R90, R85, -R90 ;  /* 0x8000005a555a7221 */ /* 0x000fc80000010000 */
[----:B------:R-:W-:-:S04]  /*1900*/  FMUL.FTZ R90, R61, R90 ;  /* 0x0000005a3d5a7220 */ /* 0x000fc80000410000 */
[----:B------:R-:W-:Y:S02]  /*1910*/  @P4 FADD.FTZ R90, R90, R63 ;  /* 0x0000003f5a5a4221 */ /* 0x000fe40000010000 */
.L_x_1325:
[----:B------:R-:W-:Y:S05]  /*1920*/  BSYNC B1 ;  /* 0x0000000000017941 */ /* 0x000fea0003800000 */
.L_x_1323:
        /* <DEDUP_REMOVED lines=14> */
.L_x_1327:
[----:B------:R-:W-:Y:S05]  /*1a10*/  BSYNC B1 ;  /* 0x0000000000017941 */ /* 0x000fea0003800000 */
.L_x_1326:
[----:B------:R-:W-:Y:S01]  /*1a20*/  BSSY B1, `(.L_x_1328) ;  /* 0x000000e000017945 */ /* 0x000fe20003800000 */
[----:B------:R-:W-:Y:S01]  /*1a30*/  @P0 PRMT R58, R58, 0x5410, R63 ;  /* 0x000054103a3a0816 */ /* 0x000fe2000000003f */
[----:B------:R-:W-:Y:S05]  /*1a40*/  @P2 BRA `(.L_x_1329) ;  /* 0x0000004000002947 */ /* 0x000fea0003800000 */
[----:B------:R-:W-:Y:S01]  /*1a50*/  MOV R90, RZ ;  /* 0x000000ff005a7202 */ /* 0x000fe20000000f00 */
[----:B------:R-:W-:Y:S05]  /*1a60*/  @!P4 BRA `(.L_x_1330) ;  /* 0x000000900000c947 */ /* 0x000fea0003800000 */
[----:B-----5:R-:W-:Y:S01]  /*1a70*/  PRMT R90, RZ, 0x5410, R7 ;  /* 0x00005410ff5a7816 */ /* 0x020fe20000000007 */
[----:B------:R-:W-:Y:S05]  /*1a80*/  BRA `(.L_x_1330) ;  /* 0x0000007000007947 */ /* 0x000fea0003800000 */
.L_x_1329:
[----:B0-----:R-:W-:-:S04]  /*1a90*/  ISETP.NE.AND P5, PT, R94, RZ, PT ;  /* 0x000000ff5e00720c */ /* 0x001fc80003fa5270 */
[----:B------:R-:W-:-:S05]  /*1aa0*/  FSEL R63, R3, RZ, !P5 ;  /* 0x000000ff033f7208 */ /* 0x000fca0006800000 */
[----:B------:R-:W-:-:S04]  /*1ab0*/  FFMA.FTZ R63, R75, R62, R63 ;  /* 0x0000003e4b3f7223 */ /* 0x000fc8000001003f */
[----:B------:R-:W-:Y:S01]  /*1ac0*/  FADD.FTZ R90, R86, -R63 ;  /* 0x8000003f565a7221 */ /* 0x000fe20000010000 */
[----:B-----5:R-:W-:-:S03]  /*1ad0*/  @P4 PRMT R63, RZ, 0x5410, R7 ;  /* 0x00005410ff3f4816 */ /* 0x020fc60000000007 */
[----:B------:R-:W-:-:S04]  /*1ae0*/  FMUL.FTZ R90, R61, R90 ;  /* 0x0000005a3d5a7220 */ /* 0x000fc80000410000 */
[----:B------:R-:W-:Y:S02]  /*1af0*/  @P4 FADD.FTZ R90, R90, R63 ;  /* 0x0000003f5a5a4221 */ /* 0x000fe40000010000 */
.L_x_1330:
[----:B------:R-:W-:Y:S05]  /*1b00*/  BSYNC B1 ;  /* 0x0000000000017941 */ /* 0x000fea0003800000 */
.L_x_1328:
        /* <DEDUP_REMOVED lines=14> */
.L_x_1332:
[----:B------:R-:W-:Y:S05]  /*1bf0*/  BSYNC B1 ;  /* 0x0000000000017941 */ /* 0x000fea0003800000 */
.L_x_1331:
[----:B------:R-:W-:Y:S01]  /*1c00*/  BSSY B1, `(.L_x_1333) ;  /* 0x000000e000017945 */ /* 0x000fe20003800000 */
[----:B------:R-:W-:Y:S01]  /*1c10*/  @P0 PRMT R59, R63, 0x7610, R59 ;  /* 0x000076103f3b0816 */ /* 0x000fe2000000003b */
[----:B------:R-:W-:Y:S05]  /*1c20*/  @P2 BRA `(.L_x_1334) ;  /* 0x0000004000002947 */ /* 0x000fea0003800000 */
[----:B------:R-:W-:Y:S01]  /*1c30*/  HFMA2.MMA R61, -RZ, RZ, 0, 0 ;  /* 0x00000000ff3d7435 */ /* 0x000fe200000001ff */
[----:B------:R-:W-:Y:S05]  /*1c40*/  @!P4 BRA `(.L_x_1335) ;  /* 0x000000900000c947 */ /* 0x000fea0003800000 */
[----:B-----5:R-:W-:Y:S01]  /*1c50*/  PRMT R61, RZ, 0x7610, R7 ;  /* 0x00007610ff3d7816 */ /* 0x020fe20000000007 */
[----:B------:R-:W-:Y:S05]  /*1c60*/  BRA `(.L_x_1335) ;  /* 0x0000007000007947 */ /* 0x000fea0003800000 */
.L_x_1334:
[----:B0-----:R-:W-:-:S04]  /*1c70*/  ISETP.NE.AND P2, PT, R94, RZ, PT ;  /* 0x000000ff5e00720c */ /* 0x001fc80003f45270 */
[----:B------:R-:W-:-:S05]  /*1c80*/  FSEL R3, R3, RZ, !P2 ;  /* 0x000000ff03037208 */ /* 0x000fca0005000000 */
[----:B------:R-:W-:-:S04]  /*1c90*/  FFMA.FTZ R62, R74, R62, R3 ;  /* 0x0000003e4a3e7223 */ /* 0x000fc80000010003 */
[----:B------:R-:W-:-:S04]  /*1ca0*/  FADD.FTZ R62, R87, -R62 ;  /* 0x8000003e573e7221 */ /* 0x000fc80000010000 */
[----:B------:R-:W-:Y:S01]  /*1cb0*/  FMUL.FTZ R61, R61, R62 ;  /* 0x0000003e3d3d7220 */ /* 0x000fe20000410000 */
[----:B-----5:R-:W-:-:S05]  /*1cc0*/  @P4 PRMT R62, RZ, 0x7610, R7 ;  /* 0x00007610ff3e4816 */ /* 0x020fca0000000007 */
[----:B------:R-:W-:Y:S02]  /*1cd0*/  @P4 FADD.FTZ R61, R61, R62 ;  /* 0x0000003e3d3d4221 */ /* 0x000fe40000010000 */
.L_x_1335:
[----:B------:R-:W-:Y:S05]  /*1ce0*/  BSYNC B1 ;  /* 0x0000000000017941 */ /* 0x000fea0003800000 */
.L_x_1333:
[----:B------:R-:W-:Y:S01]  /*1cf0*/  @P0 IMAD.MOV.U32 R69, RZ, RZ, 0x10 ;  /* 0x00000010ff450424 */ /* 0x000fe200078e00ff */
[----:B------:R-:W-:Y:S01]  /*1d00*/  @P0 F2FP.BF16.PACK_AB R3, RZ, R61 ;  /* 0x0000003dff03023e */ /* 0x000fe200000010ff */
[----:B------:R-:W-:Y:S02]  /*1d10*/  BSSY B1, `(.L_x_1336) ;  /* 0x0000012000017945 */ /* 0x000fe40003800000 */
[----:B------:R-:W-:Y:S01]  /*1d20*/  @P0 IMAD.WIDE.U32 R68, R68, R69, c[0x0][0x258] ;  /* 0x0000960044440625 */ /* 0x000fe200078e0045 */
[----:B------:R-:W-:Y:S02]  /*1d30*/  @P0 PRMT R59, R59, 0x5410, R3 ;  /* 0x000054103b3b0816 */ /* 0x000fe40000000003 */
[----:B------:R-:W-:-:S03]  /*1d40*/  @P3 MOV R3, 0x10 ;  /* 0x0000001000033802 */ /* 0x000fc60000000f00 */
[----:B------:R1:W-:Y:S02]  /*1d50*/  @P0 STG.E.128 [R68.64], R56 ;  /* 0x0000003844000986 */ /* 0x0003e4000c101d04 */
[----:B------:R-:W-:Y:S01]  /*1d60*/  @P3 IMAD.WIDE.U32 R2, R2, R3, c[0x0][0x248] ;  /* 0x0000920002023625 */ /* 0x000fe200078e0003 */
[----:B------:R-:W-:Y:S05]  /*1d70*/  @!P3 BRA `(.L_x_1337) ;  /* 0x000000b00000b947 */ /* 0x000fea0003800000 */
[----:B------:R-:W-:Y:S01]  /*1d80*/  LOP3.LUT P0, RZ, R88, 0xff, RZ, 0xc0, !PT ;  /* 0x000000ff58ff7812 */ /* 0x000fe2000780c0ff */
[----:B------:R-:W-:Y:S02]  /*1d90*/  FMUL.FTZ R61, R61, c[0x0][0x1ec] ;  /* 0x00007b003d3d7a20 */ /* 0x000fe40000410000 */
[----:B------:R-:W-:Y:S02]  /*1da0*/  IMAD.MOV.U32 R62, RZ, RZ, RZ ;  /* 0x000000ffff3e7224 */ /* 0x000fe400078e00ff */
[----:B-1----:R-:W-:-:S04]  /*1db0*/  FMUL.FTZ R68, R61, c[0x0][0x1e8] ;  /* 0x00007a003d447a20 */ /* 0x002fc80000410000 */
[----:B------:R-:W-:-:S04]  /*1dc0*/  FMUL.FTZ R63, R39, R68 ;  /* 0x00000044273f7220 */ /* 0x000fc80000410000 */
[----:B-----5:R-:W-:Y:S02]  /*1dd0*/  @P0 PRMT R61, RZ, 0x7610, R51 ;  /* 0x00007610ff3d0816 */ /* 0x020fe40000000033 */
[----:B------:R-:W-:-:S03]  /*1de0*/  FSEL R63, R63, RZ, P0 ;  /* 0x000000ff3f3f7208 */ /* 0x000fc60000000000 */
[----:B------:R-:W-:Y:S01]  /*1df0*/  @P0 FMUL.FTZ R62, R68, R61 ;  /* 0x0000003d443e0220 */ /* 0x000fe20000410000 */
[----:B------:R-:W-:-:S03]  /*1e00*/  F2FP.BF16.PACK_AB R63, RZ, R63 ;  /* 0x0000003fff3f723e */ /* 0x000fc600000010ff */
[----:B------:R-:W-:Y:S01]  /*1e10*/  FADD.FTZ R19, R19, R62 ;  /* 0x0000003e13137221 */ /* 0x000fe20000010000 */
[----:B------:R-:W-:Y:S02]  /*1e20*/  PRMT R55, R55, 0x5410, R63 ;  /* 0x0000541037377816 */ /* 0x000fe4000000003f */
.L_x_1337:
[----:B------:R-:W-:Y:S05]  /*1e30*/  BSYNC B1 ;  /* 0x0000000000017941 */ /* 0x000fea0003800000 */
.L_x_1336:
[----:B------:R2:W-:Y:S02]  /*1e40*/  @P3 STG.E.128 [R2.64], R52 ;  /* 0x0000003402003986 */ /* 0x0005e4000c101d04 */
.L_x_1295:
[----:B------:R-:W-:Y:S05]  /*1e50*/  BSYNC B0 ;  /* 0x0000000000007941 */ /* 0x000fea0003800000 */
.L_x_1294:
[----:B-12---:R-:W-:-:S05]  /*1e60*/  MOV R3, c[0x0][0x160] ;  /* 0x0000580000037a02 */ /* 0x006fca0000000f00 */
[----:B------:R-:W-:-:S05]  /*1e70*/  IMAD R60, R3, 0x4, R60 ;  /* 0x00000004033c7824 */ /* 0x000fca00078e023c */
[----:B------:R-:W-:-:S13]  /*1e80*/  ISETP.GE.AND P0, PT, R60, c[0x0][0x164], PT ;  /* 0x000059003c007a0c */ /* 0x000fda0003f06270 */
[----:B0--3-5:R-:W-:Y:S01]  /*1e90*/  @P0 CALL.REL.NOINC `(.L_x_1288) ;  /* 0x0000001000000944 */ /* 0x029fe20003c00000 */
[----:B------:R-:W-:Y:S05]  /*1ea0*/  BRA `(.L_x_1338) ;  /* 0xffffe39000007947 */ /* 0x000fea000383ffff */
.L_x_1288:
        /* <DEDUP_REMOVED lines=92> */
.L_x_1340:
[----:B------:R-:W-:Y:S05]  /*2470*/  BSYNC B0 ;  /* 0x0000000000007941 */ /* 0x000fea0003800000 */
.L_x_1339:
        /* <DEDUP_REMOVED lines=10> */
.L_x_1292:
[----:B------:R-:W-:Y:S01]  /*2520*/  HFMA2.MMA R95, -RZ, RZ, 0, 1.847743988037109375e-06 ;  /* 0x0000001fff5f7435 */ /* 0x000fe200000001ff */
[----:B------:R-:W-:Y:S01]  /*2530*/  MOV R63, R91 ;  /* 0x0000005b003f7202 */ /* 0x000fe20000000f00 */
[----:B------:R-:W-:Y:S01]  /*2540*/  IMAD.MOV.U32 R96, RZ, RZ, 0x1 ;  /* 0x00000001ff607424 */ /* 0x000fe200078e00ff */
[----:B------:R-:W-:Y:S01]  /*2550*/  MOV R2, 0x2580 ;  /* 0x0000258000027802 */ /* 0x000fe20000000f00 */
[----:B------:R-:W-:Y:S02]  /*2560*/  IMAD.MOV.U32 R98, RZ, RZ, -0x1 ;  /* 0xffffffffff627424 */ /* 0x000fe400078e00ff */
[----:B0----5:R-:W-:Y:S05]  /*2570*/  CALL.REL.NOINC `($__internal_57_$__cuda_sm70_shflsync_bfly_p) ;  /* 0x0000046000007944 */ /* 0x021fea0003c00000 */
[----:B-1----:R-:W-:Y:S01]  /*2580*/  MOV R62, R63 ;  /* 0x0000003f003e7202 */ /* 0x002fe20000000f00 */
[----:B0-----:R-:W-:Y:S05]  /*2590*/  BRA `(.L_x_1341) ;  /* 0xffffe66000007947 */ /* 0x001fea000383ffff */
.L_x_1293:
[----:B------:R-:W-:Y:S01]  /*25a0*/  HFMA2.MMA R96, -RZ, RZ, 0, 5.9604644775390625e-08 ;  /* 0x00000001ff607435 */ /* 0x000fe200000001ff */
[----:B------:R-:W-:Y:S01]  /*25b0*/  IMAD.MOV.U32 R63, RZ, RZ, R92 ;  /* 0x000000ffff3f7224 */ /* 0x000fe200078e005c */
[----:B------:R-:W-:Y:S01]  /*25c0*/  MOV R98, 0xffffffff ;  /* 0xffffffff00627802 */ /* 0x000fe20000000f00 */
[----:B------:R-:W-:Y:S01]  /*25d0*/  IMAD.MOV.U32 R95, RZ, RZ, 0x1f ;  /* 0x0000001fff5f7424 */ /* 0x000fe200078e00ff */
[----:B------:R-:W-:-:S02]  /*25e0*/  MOV R2, 0x2600 ;  /* 0x0000260000027802 */ /* 0x000fc40000000f00 */
[----:B012--5:R-:W-:Y:S05]  /*25f0*/  CALL.REL.NOINC `($__internal_57_$__cuda_sm70_shflsync_bfly_p) ;  /* 0x000003e000007944 */ /* 0x027fea0003c00000 */
[----:B------:R-:W-:Y:S01]  /*2600*/  FADD.FTZ R91, R62, R91 ;  /* 0x0000005b3e5b7221 */ /* 0x000fe20000010000 */
[----:B0-----:R-:W-:Y:S01]  /*2610*/  HFMA2.MMA R95, -RZ, RZ, 0, 1.847743988037109375e-06 ;  /* 0x0000001fff5f7435 */ /* 0x001fe200000001ff */
[----:B-1----:R-:W-:Y:S01]  /*2620*/  FADD.FTZ R92, R92, R63 ;  /* 0x0000003f5c5c7221 */ /* 0x002fe20000010000 */
[----:B------:R-:W-:Y:S01]  /*2630*/  MOV R2, 0x2680 ;  /* 0x0000268000027802 */ /* 0x000fe20000000f00 */
[----:B------:R-:W-:Y:S01]  /*2640*/  IMAD.MOV.U32 R96, RZ, RZ, 0x2 ;  /* 0x00000002ff607424 */ /* 0x000fe200078e00ff */
[----:B------:R-:W-:Y:S01]  /*2650*/  MOV R63, R91 ;  /* 0x0000005b003f7202 */ /* 0x000fe20000000f00 */
[----:B------:R-:W-:-:S02]  /*2660*/  IMAD.MOV.U32 R98, RZ, RZ, -0x1 ;  /* 0xffffffffff627424 */ /* 0x000fc400078e00ff */
[----:B------:R-:W-:Y:S05]  /*2670*/  CALL.REL.NOINC `($__internal_57_$__cuda_sm70_shflsync_bfly_p) ;  /* 0x0000036000007944 */ /* 0x000fea0003c00000 */
[----:B0-----:R-:W-:Y:S01]  /*2680*/  HFMA2.MMA R95, -RZ, RZ, 0, 1.847743988037109375e-06 ;  /* 0x0000001fff5f7435 */ /* 0x001fe200000001ff */
[----:B-1----:R-:W-:Y:S01]  /*2690*/  IMAD.MOV.U32 R62, RZ, RZ, R63 ;  /* 0x000000ffff3e7224 */ /* 0x002fe200078e003f */
[----:B------:R-:W-:Y:S01]  /*26a0*/  MOV R63, R92 ;  /* 0x0000005c003f7202 */ /* 0x000fe20000000f00 */
[----:B------:R-:W-:Y:S01]  /*26b0*/  IMAD.MOV.U32 R96, RZ, RZ, 0x2 ;  /* 0x00000002ff607424 */ /* 0x000fe200078e00ff */
[----:B------:R-:W-:Y:S01]  /*26c0*/  MOV R2, 0x26f0 ;  /* 0x000026f000027802 */ /* 0x000fe20000000f00 */
[----:B------:R-:W-:-:S02]  /*26d0*/  IMAD.MOV.U32 R98, RZ, RZ, -0x1 ;  /* 0xffffffffff627424 */ /* 0x000fc400078e00ff */
[----:B------:R-:W-:Y:S05]  /*26e0*/  CALL.REL.NOINC `($__internal_57_$__cuda_sm70_shflsync_bfly_p) ;  /* 0x000002f000007944 */ /* 0x000fea0003c00000 */
[----:B------:R-:W-:Y:S01]  /*26f0*/  FADD.FTZ R91, R62, R91 ;  /* 0x0000005b3e5b7221 */ /* 0x000fe20000010000 */
[----:B0-----:R-:W-:Y:S01]  /*2700*/  MOV R96, 0x4 ;  /* 0x0000000400607802 */ /* 0x001fe20000000f00 */
[----:B-1----:R-:W-:Y:S01]  /*2710*/  FADD.FTZ R92, R92, R63 ;  /* 0x0000003f5c5c7221 */ /* 0x002fe20000010000 */
[----:B------:R-:W-:Y:S01]  /*2720*/  MOV R98, 0xffffffff ;  /* 0xffffffff00627802 */ /* 0x000fe20000000f00 */
[----:B------:R-:W-:Y:S01]  /*2730*/  IMAD.MOV.U32 R95, RZ, RZ, 0x1f ;  /* 0x0000001fff5f7424 */ /* 0x000fe200078e00ff */
[----:B------:R-:W-:Y:S01]  /*2740*/  MOV R2, 0x2770 ;  /* 0x0000277000027802 */ /* 0x000fe20000000f00 */
[----:B------:R-:W-:-:S02]  /*2750*/  IMAD.MOV.U32 R63, RZ, RZ, R91 ;  /* 0x000000ffff3f7224 */ /* 0x000fc400078e005b */
[----:B------:R-:W-:Y:S05]  /*2760*/  CALL.REL.NOINC `($__internal_57_$__cuda_sm70_shflsync_bfly_p) ;  /* 0x0000027000007944 */ /* 0x000fea0003c00000 */
[----:B0-----:R-:W-:Y:S01]  /*2770*/  HFMA2.MMA R96, -RZ, RZ, 0, 2.384185791015625e-07 ;  /* 0x00000004ff607435 */ /* 0x001fe200000001ff */
[----:B-1----:R-:W-:Y:S01]  /*2780*/  MOV R62, R63 ;  /* 0x0000003f003e7202 */ /* 0x002fe20000000f00 */
[----:B------:R-:W-:Y:S01]  /*2790*/  IMAD.MOV.U32 R63, RZ, RZ, R92 ;  /* 0x000000ffff3f7224 */ /* 0x000fe200078e005c */
[----:B------:R-:W-:Y:S01]  /*27a0*/  MOV R98, 0xffffffff ;  /* 0xffffffff00627802 */ /* 0x000fe20000000f00 */
[----:B------:R-:W-:Y:S01]  /*27b0*/  IMAD.MOV.U32 R95, RZ, RZ, 0x1f ;  /* 0x0000001fff5f7424 */ /* 0x000fe200078e00ff */
[----:B------:R-:W-:-:S02]  /*27c0*/  MOV R2, 0x27e0 ;  /* 0x000027e000027802 */ /* 0x000fc40000000f00 */
[----:B------:R-:W-:Y:S05]  /*27d0*/  CALL.REL.NOINC `($__internal_57_$__cuda_sm70_shflsync_bfly_p) ;  /* 0x0000020000007944 */ /* 0x000fea0003c00000 */
        /* <DEDUP_REMOVED lines=23> */
[----:B0-----:R-:W-:Y:S01]  /*2950*/  HFMA2.MMA R96, -RZ, RZ, 0, 9.5367431640625e-07 ;  /* 0x00000010ff607435 */ /* 0x001fe200000001ff */
[----:B-1----:R-:W-:Y:S01]  /*2960*/  MOV R93, R63 ;  /* 0x0000003f005d7202 */ /* 0x002fe20000000f00 */
[----:B------:R-:W-:Y:S01]  /*2970*/  IMAD.MOV.U32 R63, RZ, RZ, R92 ;  /* 0x000000ffff3f7224 */ /* 0x000fe200078e005c */
[----:B------:R-:W-:Y:S01]  /*2980*/  MOV R95, 0x1f ;  /* 0x0000001f005f7802 */ /* 0x000fe20000000f00 */
[----:B------:R-:W-:Y:S01]  /*2990*/  IMAD.MOV.U32 R98, RZ, RZ, -0x1 ;  /* 0xffffffffff627424 */ /* 0x000fe200078e00ff */
[----:B------:R-:W-:-:S02]  /*29a0*/  MOV R2, 0x29c0 ;  /* 0x000029c000027802 */ /* 0x000fc40000000f00 */
[----:B------:R-:W-:Y:S05]  /*29b0*/  CALL.REL.NOINC `($__internal_57_$__cuda_sm70_shflsync_bfly_p) ;  /* 0x0000002000007944 */ /* 0x000fea0003c00000 */
[----:B-1----:R-:W-:Y:S01]  /*29c0*/  MOV R3, R63 ;  /* 0x0000003f00037202 */ /* 0x002fe20000000f00 */
[----:B0-----:R-:W-:Y:S05]  /*29d0*/  BRA `(.L_x_1342) ;  /* 0xffffe34000007947 */ /* 0x001fea000383ffff */
        .weak           $__internal_57_$__cuda_sm70_shflsync_bfly_p
        .type           $__internal_57_$__cuda_sm70_shflsync_bfly_p,@function
        .size           $__internal_57_$__cuda_sm70_shflsync_bfly_p,(.L_x_4437 - $__internal_57_$__cuda_sm70_shflsync_bfly_p)
$__internal_57_$__cuda_sm70_shflsync_bfly_p:
[----:B------:R-:W-:Y:S01]  /*29e0*/  HFMA2.MMA R3, -RZ, RZ, 0, 0 ;  /* 0x00000000ff037435 */ /* 0x000fe200000001ff */
[----:B------:R-:W-:Y:S04]  /*29f0*/  WARPSYNC R98 ;  /* 0x0000006200007348 */ /* 0x000fe80003800000 */
[----:B------:R0:W1:Y:S01]  /*2a00*/  SHFL.BFLY PT, R63, R63, R96, R95 ;  /* 0x0c0000603f3f7389 */ /* 0x00006200000e005f */
[----:B------:R-:W-:Y:S05]  /*2a10*/  RET.REL.NODEC R2 `(_ZN10layer_norm13ln_bwd_kernelINS_13Kernel_traitsIf13__nv_bfloat16S2_S2_fjLj256ELj1ELj4ELj1ELj16ENS_18Kernel_traits_baseILj256EfS2_S2_S2_fjLj128EEEEELb1ELb1ELb1ELb0EEEvNS_9BwdParamsE) ;  /* 0xffffd5e002007950 */ /* 0x000fea0003c3ffff */
.L_x_1343:
        /* <DEDUP_REMOVED lines=14> */
.L_x_4437:


//--------------------- .text._ZN10layer_norm22ln_bwd_finalize_kernelINS_22Kernel_traits_finalizeILj256Ef13__nv_bfloat16S2_S2_fjLb1ELj1024ELj4ENS_18Kernel_traits_baseILj256EfS2_S2_S2_fjLj1024EEEEELb1ELb1EEEvNS_9BwdParamsE --------------------------
	.section	.text._ZN10layer_norm22ln_bwd_finalize_kernelINS_22Kernel_traits_finalizeILj256Ef13__nv_bfloat16S2_S2_fjLb1ELj1024ELj4ENS_18Kernel_traits_baseILj256EfS2_S2_S2_fjLj1024EEEEELb1ELb1EEEvNS_9BwdParamsE,"ax",@progbits
	.sectioninfo	@"SHI_REGISTERS=32"
	.align	128
        .global         _ZN10layer_norm22ln_bwd_finalize_kernelINS_22Kernel_traits_finalizeILj256Ef13__nv_bfloat16S2_S2_fjLb1ELj1024ELj4ENS_18Kernel_traits_baseILj256EfS2_S2_S2_fjLj1024EEEEELb1ELb1EEEvNS_9BwdParamsE
        .type           _ZN10layer_norm22ln_bwd_finalize_kernelINS_22Kernel_traits_finalizeILj256Ef13__nv_bfloat16S2_S2_fjLb1ELj1024ELj4ENS_18Kernel_traits_baseILj256EfS2_S2_S2_fjLj1024EEEEELb1ELb1EEEvNS_9BwdParamsE,@function
        .size           _ZN10layer_norm22ln_bwd_finalize_kernelINS_22Kernel_traits_finalizeILj256Ef13__nv_bfloat16S2_S2_fjLb1ELj1024ELj4ENS_18Kernel_traits_baseILj256EfS2_S2_S2_fjLj1024EEEEELb1ELb1EEEvNS_9BwdParamsE,(.L_x_4438 - _ZN10layer_norm22ln_bwd_finalize_kernelINS_22Kernel_traits_finalizeILj256Ef13__nv_bfloat16S2_S2_fjLb1ELj1024ELj4ENS_18Kernel_traits_baseILj256EfS2_S2_S2_fjLj1024EEEEELb1ELb1EEEvNS_9BwdParamsE)
        .other          _ZN10layer_norm22ln_bwd_finalize_kernelINS_22Kernel_traits_finalizeILj256Ef13__nv_bfloat16S2_S2_fjLb1ELj1024ELj4ENS_18Kernel_traits_baseILj256EfS2_S2_S2_fjLj1024EEEEELb1ELb1EEEvNS_9BwdParamsE,@"STO_CUDA_ENTRY STV_DEFAULT"
_ZN10layer_norm22ln_bwd_finalize_kernelINS_22Kernel_traits_finalizeILj256Ef13__nv_bfloat16S2_S2_fjLb1ELj1024ELj4ENS_18Kernel_traits_baseILj256EfS2_S2_S2_fjLj1024EEEEELb1ELb1EEEvNS_9BwdParamsE:
.text._ZN10layer_norm22ln_bwd_finalize_kernelINS_22Kernel_traits_finalizeILj256Ef13__nv_bfloat16S2_S2_fjLb1ELj1024ELj4ENS_18Kernel_traits_baseILj256EfS2_S2_S2_fjLj1024EEEEELb1ELb1EEEvNS_9BwdParamsE:
        /* <DEDUP_REMOVED lines=19> */
.L_x_1356:
        /* <DEDUP_REMOVED lines=32> */
.L_x_1348:
        /* <DEDUP_REMOVED lines=47> */
.L_x_1347:
[----:B------:R-:W-:Y:S05]  /*0620*/  BSYNC B1 ;  /* 0x0000000000017941 */ /* 0x000fea0003800000 */
.L_x_1346:
        /* <DEDUP_REMOVED lines=29> */
.L_x_1350:
[----:B------:R-:W-:Y:S05]  /*0800*/  BSYNC B1 ;  /* 0x0000000000017941 */ /* 0x000fea0003800000 */
.L_x_1349:
        /* <DEDUP_REMOVED lines=13> */
.L_x_1345:
[----:B------:R-:W-:Y:S05]  /*08e0*/  BSYNC B0 ;  /* 0x0000000000007941 */ /* 0x000fea0003800000 */
.L_x_1344:
        /* <DEDUP_REMOVED lines=12> */
.L_x_1357:
        /* <DEDUP_REMOVED lines=27> */
.L_x_1358:
        /* <DEDUP_REMOVED lines=9> */
.L_x_1351:
[----:B0-----:R-:W-:Y:S01]  /*0bf0*/  WARPSYNC 0xffffffff ;  /* 0xffffffff00007948 */ /* 0x001fe20003800000 */
[----:B------:R-:W-:Y:S06]  /*0c00*/  BAR.SYNC.DEFER_BLOCKING 0x0 ;  /* 0x0000000000007b1d */ /* 0x000fec0000010000 */
[----:B------:R-:W-:Y:S01]  /*0c10*/  BSSY B0, `(.L_x_1354) ;  /* 0x000000e000007945 */ /* 0x000fe20003800000 */
[----:B------:R-:W-:Y:S05]  /*0c20*/  @!P0 BRA `(.L_x_1355) ;  /* 0x000000c000008947 */ /* 0x000fea0003800000 */
[----:B--2---:R-:W-:Y:S01]  /*0c30*/  SHF.L.U32 R8, R0, 0x3, RZ ;  /* 0x0000000300087819 */ /* 0x004fe200000006ff */
[----:B------:R-:W-:-:S03]  /*0c40*/  HFMA2.MMA R16, -RZ, RZ, 0, 4.76837158203125e-07 ;  /* 0x00000008ff107435 */ /* 0x000fc600000001ff */
[----:B-1----:R-:W-:-:S05]  /*0c50*/  LOP3.LUT R18, R8, 0xf8, RZ, 0xc0, !PT ;  /* 0x000000f808127812 */ /* 0x002fca00078ec0ff */
[----:B------:R-:W0:Y:S02]  /*0c60*/  LDS.64 R10, [R18+0x3000] ;  /* 0x00300000120a7984 */ /* 0x000e240000000a00 */
[CC--:B------:R-:W-:Y:S02]  /*0c70*/  IMAD.WIDE.U32 R12, R5.reuse, R16.reuse, c[0x0][0x268] ;  /* 0x00009a00050c7625 */ /* 0x0c0fe400078e0010 */
[----:B------:R-:W1:Y:S02]  /*0c80*/  LDS.64 R8, [R18+0x3080] ;  /* 0x0030800012087984 */ /* 0x000e640000000a00 */
[CC--:B------:R-:W-:Y:S02]  /*0c90*/  IMAD.WIDE.U32 R14, R5.reuse, R16.reuse, c[0x0][0x260] ;  /* 0x00009800050e7625 */ /* 0x0c0fe400078e0010 */
[----:B------:R-:W2:Y:S02]  /*0ca0*/  LDS.64 R20, [R18+0x3100] ;  /* 0x0031000012147984 */ /* 0x000ea40000000a00 */
[----:B------:R-:W-:-:S02]  /*0cb0*/  IMAD.WIDE.U32 R16, R5, R16, c[0x0][0x280] ;  /* 0x0000a00005107625 */ /* 0x000fc400078e0010 */
[----:B0-----:R0:W-:Y:S04]  /*0cc0*/  STG.E.64 [R12.64], R10 ;  /* 0x0000000a0c007986 */ /* 0x0011e8000c101b04 */
[----:B-1----:R0:W-:Y:S04]  /*0cd0*/  STG.E.64 [R14.64], R8 ;  /* 0x000000080e007986 */ /* 0x0021e8000c101b04 */
[----:B--2---:R0:W-:Y:S02]  /*0ce0*/  STG.E.64 [R16.64], R20 ;  /* 0x0000001410007986 */ /* 0x0041e4000c101b04 */
.L_x_1355:
[----:B------:R-:W-:Y:S05]  /*0cf0*/  BSYNC B0 ;  /* 0x0000000000007941 */ /* 0x000fea0003800000 */
.L_x_1354:
[C---:B------:R-:W-:Y:S02]  /*0d00*/  ISETP.GT.U32.AND P1, PT, R4.reuse, -0x101, PT ;  /* 0xfffffeff0400780c */ /* 0x040fe40003f24070 */
[----:B------:R-:W-:-:S02]  /*0d10*/  IADD3 R4, R4, 0x100, RZ ;  /* 0x0000010004047810 */ /* 0x000fc40007ffe0ff */
[----:B------:R-:W-:-:S09]  /*0d20*/  IADD3 R5, R5, 0x80, RZ ;  /* 0x0000008005057810 */ /* 0x000fd20007ffe0ff */
[----:B012---:R-:W-:Y:S05]  /*0d30*/  @P1 BRA `(.L_x_1356) ;  /* 0xfffff3f000001947 */ /* 0x007fea000383ffff */
[----:B------:R-:W-:Y:S05]  /*0d40*/  EXIT ;  /* 0x000000000000794d */ /* 0x000fea0003800000 */
.L_x_1352:
[----:B------:R-:W-:Y:S01]  /*0d50*/  HFMA2.MMA R14, -RZ, RZ, 0, 1.847743988037109375e-06 ;  /* 0x0000001fff0e7435 */ /* 0x000fe200000001ff */
[----:B---3--:R-:W-:Y:S01]  /*0d60*/  IMAD.MOV.U32 R18, RZ, RZ, R10 ;  /* 0x000000ffff127224 */ /* 0x008fe200078e000a */
[----:B------:R-:W-:Y:S01]  /*0d70*/  MOV R17, 0x1 ;  /* 0x0000000100117802 */ /* 0x000fe20000000f00 */
[----:B------:R-:W-:Y:S01]  /*0d80*/  IMAD.MOV.U32 R19, RZ, RZ, -0x1 ;  /* 0xffffffffff137424 */ /* 0x000fe200078e00ff */
[----:B------:R-:W-:Y:S02]  /*0d90*/  MOV R8, 0xdb0 ;  /* 0x00000db000087802 */ /* 0x000fe40000000f00 */
[----:B012---:R-:W-:Y:S05]  /*0da0*/  CALL.REL.NOINC `($__internal_58_$__cuda_sm70_shflsync_bfly_p) ;  /* 0x0000059000007944 */ /* 0x007fea0003c00000 */
[----:B01----:R-:W-:Y:S05]  /*0db0*/  BRA `(.L_x_1357) ;  /* 0xfffffbf000007947 */ /* 0x003fea000383ffff */
.L_x_1353:
[----:B------:R-:W-:Y:S01]  /*0dc0*/  HFMA2.MMA R14, -RZ, RZ, 0, 1.847743988037109375e-06 ;  /* 0x0000001fff0e7435 */ /* 0x000fe200000001ff */
[----:B------:R-:W-:Y:S01]  /*0dd0*/  MOV R17, 0x2 ;  /* 0x0000000200117802 */ /* 0x000fe20000000f00 */
[----:B------:R-:W-:Y:S01]  /*0de0*/  IMAD.MOV.U32 R19, RZ, RZ, -0x1 ;  /* 0xffffffffff137424 */ /* 0x000fe200078e00ff */
[----:B------:R-:W-:-:S03]  /*0df0*/  MOV R8, 0xe10 ;  /* 0x00000e1000087802 */ /* 0x000fc60000000f00 */
[----:B0123--:R-:W-:Y:S05]  /*0e00*/  CALL.REL.NOINC `($__internal_58_$__cuda_sm70_shflsync_bfly_p) ;  /* 0x0000053000007944 */ /* 0x00ffea0003c00000 */
[----:B01----:R-:W-:Y:S01]  /*0e10*/  FADD.FTZ R18, R18, R14 ;  /* 0x0000000e12127221 */ /* 0x003fe20000010000 */
[----:B------:R-:W-:Y:S01]  /*0e20*/  HFMA2.MMA R14, -RZ, RZ, 0, 1.847743988037109375e-06 ;  /* 0x0000001fff0e7435 */ /* 0x000fe200000001ff */
[----:B------:R-:W-:Y:S01]  /*0e30*/  MOV R17, 0x4 ;  /* 0x0000000400117802 */ /* 0x000fe20000000f00 */
[----:B------:R-:W-:Y:S01]  /*0e40*/  IMAD.MOV.U32 R19, RZ, RZ, -0x1 ;  /* 0xffffffffff137424 */ /* 0x000fe200078e00ff */
[----:B------:R-:W-:-:S03]  /*0e50*/  MOV R8, 0xe70 ;  /* 0x00000e7000087802 */ /* 0x000fc60000000f00 */
[----:B------:R-:W-:Y:S05]  /*0e60*/  CALL.REL.NOINC `($__internal_58_$__cuda_sm70_shflsync_bfly_p) ;  /* 0x000004d000007944 */ /* 0x000fea0003c00000 */
[----:B01----:R-:W-:Y:S01]  /*0e70*/  FADD.FTZ R18, R18, R14 ;  /* 0x0000000e12127221 */ /* 0x003fe20000010000 */
[----:B------:R-:W-:Y:S01]  /*0e80*/  HFMA2.MMA R14, -RZ, RZ, 0, 1.847743988037109375e-06 ;  /* 0x0000001fff0e7435 */ /* 0x000fe200000001ff */
[----:B------:R-:W-:-:S02]  /*0e90*/  MOV R17, 0x8 ;  /* 0x0000000800117802 */ /* 0x000fc40000000f00 */
[----:B------:R-:W-:Y:S02]  /*0ea0*/  MOV R19, 0xffffffff ;  /* 0xffffffff00137802 */ /* 0x000fe40000000f00 */
[----:B------:R-:W-:Y:S02]  /*0eb0*/  MOV R8, 0xed0 ;  /* 0x00000ed000087802 */ /* 0x000fe40000000f00 */
[----:B------:R-:W-:Y:S05]  /*0ec0*/  CALL.REL.NOINC `($__internal_58_$__cuda_sm70_shflsync_bfly_p) ;  /* 0x0000047000007944 */ /* 0x000fea0003c00000 */
[----:B-1----:R-:W-:Y:S01]  /*0ed0*/  FADD.FTZ R10, R18, R14 ;  /* 0x0000000e120a7221 */ /* 0x002fe20000010000 */
[----:B------:R-:W-:Y:S01]  /*0ee0*/  HFMA2.MMA R14, -RZ, RZ, 0, 1.847743988037109375e-06 ;  /* 0x0000001fff0e7435 */ /* 0x000fe200000001ff */
[----:B0-----:R-:W-:Y:S01]  /*0ef0*/  IMAD.MOV.U32 R17, RZ, RZ, 0x10 ;  /* 0x00000010ff117424 */ /* 0x001fe200078e00ff */
[----:B------:R-:W-:Y:S02]  /*0f00*/  MOV R19, 0xffffffff ;  /* 0xffffffff00137802 */ /* 0x000fe40000000f00 */
[----:B------:R-:W-:Y:S02]  /*0f10*/  MOV R18, R10 ;  /* 0x0000000a00127202 */ /* 0x000fe40000000f00 */
[----:B------:R-:W-:Y:S02]  /*0f20*/  MOV R8, 0xf40 ;  /* 0x00000f4000087802 */ /* 0x000fe40000000f00 */
[----:B------:R-:W-:Y:S05]  /*0f30*/  CALL.REL.NOINC `($__internal_58_$__cuda_sm70_shflsync_bfly_p) ;  /* 0x0000040000007944 */ /* 0x000fea0003c00000 */
[----:B0-----:R-:W-:Y:S01]  /*0f40*/  HFMA2.MMA R17, -RZ, RZ, 0, 5.9604644775390625e-08 ;  /* 0x00000001ff117435 */ /* 0x001fe200000001ff */
[----:B-1----:R-:W-:Y:S01]  /*0f50*/  IMAD.MOV.U32 R13, RZ, RZ, R14 ;  /* 0x000000ffff0d7224 */ /* 0x002fe200078e000e */
[----:B------:R-:W-:Y:S01]  /*0f60*/  MOV R18, R15 ;  /* 0x0000000f00127202 */ /* 0x000fe20000000f00 */
[----:B------:R-:W-:Y:S01]  /*0f70*/  IMAD.MOV.U32 R19, RZ, RZ, -0x1 ;  /* 0xffffffffff137424 */ /* 0x000fe200078e00ff */
[----:B------:R-:W-:-:S02]  /*0f80*/  MOV R14, 0x1f ;  /* 0x0000001f000e7802 */ /* 0x000fc40000000f00 */
[----:B------:R-:W-:Y:S02]  /*0f90*/  MOV R8, 0xfb0 ;  /* 0x00000fb000087802 */ /* 0x000fe40000000f00 */
[----:B------:R-:W-:Y:S05]  /*0fa0*/  CALL.REL.NOINC `($__internal_58_$__cuda_sm70_shflsync_bfly_p) ;  /* 0x0000039000007944 */ /* 0x000fea0003c00000 */
[----:B0-----:R-:W-:Y:S01]  /*0fb0*/  HFMA2.MMA R17, -RZ, RZ, 0, 1.1920928955078125e-07 ;  /* 0x00000002ff117435 */ /* 0x001fe200000001ff */
[----:B-1----:R-:W-:Y:S01]  /*0fc0*/  FADD.FTZ R18, R15, R14 ;  /* 0x0000000e0f127221 */ /* 0x002fe20000010000 */
[----:B------:R-:W-:Y:S02]  /*0fd0*/  MOV R14, 0x1f ;  /* 0x0000001f000e7802 */ /* 0x000fe40000000f00 */
[----:B------:R-:W-:Y:S02]  /*0fe0*/  MOV R19, 0xffffffff ;  /* 0xffffffff00137802 */ /* 0x000fe40000000f00 */
[----:B------:R-:W-:Y:S02]  /*0ff0*/  MOV R8, 0x1010 ;  /* 0x0000101000087802 */ /* 0x000fe40000000f00 */
[----:B------:R-:W-:Y:S05]  /*1000*/  CALL.REL.NOINC `($__internal_58_$__cuda_sm70_shflsync_bfly_p) ;  /* 0x0000033000007944 */ /* 0x000fea0003c00000 */
[----:B01----:R-:W-:Y:S01]  /*1010*/  FADD.FTZ R18, R18, R14 ;  /* 0x0000000e12127221 */ /* 0x003fe20000010000 */
[----:B------:R-:W-:Y:S01]  /*1020*/  HFMA2.MMA R14, -RZ, RZ, 0, 1.847743988037109375e-06 ;  /* 0x0000001fff0e7435 */ /* 0x000fe200000001ff */
[----:B------:R-:W-:Y:S01]  /*1030*/  IMAD.MOV.U32 R17, RZ, RZ, 0x4 ;  /* 0x00000004ff117424 */ /* 0x000fe200078e00ff */
[----:B------:R-:W-:Y:S02]  /*1040*/  MOV R19, 0xffffffff ;  /* 0xffffffff00137802 */ /* 0x000fe40000000f00 */
[----:B------:R-:W-:-:S02]  /*1050*/  MOV R8, 0x1070 ;  /* 0x0000107000087802 */ /* 0x000fc40000000f00 */
[----:B------:R-:W-:Y:S05]  /*1060*/  CALL.REL.NOINC `($__internal_58_$__cuda_sm70_shflsync_bfly_p) ;  /* 0x000002d000007944 */ /* 0x000fea0003c00000 */
[----:B0-----:R-:W-:Y:S01]  /*1070*/  HFMA2.MMA R17, -RZ, RZ, 0, 4.76837158203125e-07 ;  /* 0x00000008ff117435 */ /* 0x001fe200000001ff */
[----:B-1----:R-:W-:Y:S01]  /*1080*/  FADD.FTZ R18, R18, R14 ;  /* 0x0000000e12127221 */ /* 0x002fe20000010000 */
[----:B------:R-:W-:Y:S01]  /*1090*/  MOV R19, 0xffffffff ;  /* 0xffffffff00137802 */ /* 0x000fe20000000f00 */
[----:B------:R-:W-:Y:S01]  /*10a0*/  IMAD.MOV.U32 R14, RZ, RZ, 0x1f ;  /* 0x0000001fff0e7424 */ /* 0x000fe200078e00ff */
[----:B------:R-:W-:-:S02]  /*10b0*/  MOV R8, 0x10d0 ;  /* 0x000010d000087802 */ /* 0x000fc40000000f00 */
[----:B------:R-:W-:Y:S05]  /*10c0*/  CALL.REL.NOINC `($__internal_58_$__cuda_sm70_shflsync_bfly_p) ;  /* 0x0000027000007944 */ /* 0x000fea0003c00000 */
[----:B-1----:R-:W-:Y:S01]  /*10d0*/  FADD.FTZ R12, R18, R14 ;  /* 0x0000000e120c7221 */ /* 0x002fe20000010000 */
[----:B0-----:R-:W-:Y:S01]  /*10e0*/  HFMA2.MMA R17, -RZ, RZ, 0, 9.5367431640625e-07 ;  /* 0x00000010ff117435 */ /* 0x001fe200000001ff */
[----:B------:R-:W-:Y:S01]  /*10f0*/  MOV R14, 0x1f ;  /* 0x0000001f000e7802 */ /* 0x000fe20000000f00 */
[----:B------:R-:W-:Y:S01]  /*1100*/  IMAD.MOV.U32 R19, RZ, RZ, -0x1 ;  /* 0xffffffffff137424 */ /* 0x000fe200078e00ff */
[----:B------:R-:W-:-:S02]  /*1110*/  MOV R8, 0x1140 ;  /* 0x0000114000087802 */ /* 0x000fc40000000f00 */
[----:B------:R-:W-:Y:S02]  /*1120*/  MOV R18, R12 ;  /* 0x0000000c00127202 */ /* 0x000fe40000000f00 */
[----:B------:R-:W-:Y:S05]  /*1130*/  CALL.REL.NOINC `($__internal_58_$__cuda_sm70_shflsync_bfly_p) ;  /* 0x0000020000007944 */ /* 0x000fea0003c00000 */
[----:B-1----:R-:W-:Y:S01]  /*1140*/  MOV R15, R14 ;  /* 0x0000000e000f7202 */ /* 0x002fe20000000f00 */
[----:B------:R-:W-:Y:S01]  /*1150*/  HFMA2.MMA R14, -RZ, RZ, 0, 1.847743988037109375e-06 ;  /* 0x0000001fff0e7435 */ /* 0x000fe200000001ff */
[----:B0-----:R-:W-:Y:S01]  /*1160*/  MOV R18, R11 ;  /* 0x0000000b00127202 */ /* 0x001fe20000000f00 */
[----:B------:R-:W-:Y:S01]  /*1170*/  IMAD.MOV.U32 R17, RZ, RZ, 0x1 ;  /* 0x00000001ff117424 */ /* 0x000fe200078e00ff */
[----:B------:R-:W-:Y:S02]  /*1180*/  MOV R19, 0xffffffff ;  /* 0xffffffff00137802 */ /* 0x000fe40000000f00 */
[----:B------:R-:W-:Y:S02]  /*1190*/  MOV R8, 0x11b0 ;  /* 0x000011b000087802 */ /* 0x000fe40000000f00 */
[----:B------:R-:W-:Y:S05]  /*11a0*/  CALL.REL.NOINC `($__internal_58_$__cuda_sm70_shflsync_bfly_p) ;  /* 0x0000019000007944 */ /* 0x000fea0003c00000 */
[----:B0-----:R-:W-:Y:S01]  /*11b0*/  HFMA2.MMA R17, -RZ, RZ, 0, 1.1920928955078125e-07 ;  /* 0x00000002ff117435 */ /* 0x001fe200000001ff */
[----:B-1----:R-:W-:Y:S01]  /*11c0*/  FADD.FTZ R18, R11, R14 ;  /* 0x0000000e0b127221 */ /* 0x002fe20000010000 */
[----:B------:R-:W-:Y:S01]  /*11d0*/  MOV R19, 0xffffffff ;  /* 0xffffffff00137802 */ /* 0x000fe20000000f00 */
[----:B------:R-:W-:Y:S01]  /*11e0*/  IMAD.MOV.U32 R14, RZ, RZ, 0x1f ;  /* 0x0000001fff0e7424 */ /* 0x000fe200078e00ff */
[----:B------:R-:W-:-:S02]  /*11f0*/  MOV R8, 0x1210 ;  /* 0x0000121000087802 */ /* 0x000fc40000000f00 */
[----:B------:R-:W-:Y:S05]  /*1200*/  CALL.REL.NOINC `($__internal_58_$__cuda_sm70_shflsync_bfly_p) ;  /* 0x0000013000007944 */ /* 0x000fea0003c00000 */
[----:B0-----:R-:W-:Y:S01]  /*1210*/  HFMA2.MMA R17, -RZ, RZ, 0, 2.384185791015625e-07 ;  /* 0x00000004ff117435 */ /* 0x001fe200000001ff */
[----:B-1----:R-:W-:Y:S01]  /*1220*/  FADD.FTZ R18, R18, R14 ;  /* 0x0000000e12127221 */ /* 0x002fe20000010000 */
[----:B------:R-:W-:Y:S01]  /*1230*/  MOV R14, 0x1f ;  /* 0x0000001f000e7802 */ /* 0x000fe20000000f00 */
[----:B------:R-:W-:Y:S01]  /*1240*/  IMAD.MOV.U32 R19, RZ, RZ, -0x1 ;  /* 0xffffffffff137424 */ /* 0x000fe200078e00ff */
[----:B------:R-:W-:-:S02]  /*1250*/  MOV R8, 0x1270 ;  /* 0x0000127000087802 */ /* 0x000fc40000000f00 */
[----:B------:R-:W-:Y:S05]  /*1260*/  CALL.REL.NOINC `($__internal_58_$__cuda_sm70_shflsync_bfly_p) ;  /* 0x000000d000007944 */ /* 0x000fea0003c00000 */
[----:B0-----:R-:W-:Y:S01]  /*1270*/  HFMA2.MMA R17, -RZ, RZ, 0, 4.76837158203125e-07 ;  /* 0x00000008ff117435 */ /* 0x001fe200000001ff */
[----:B-1----:R-:W-:Y:S01]  /*1280*/  FADD.FTZ R18, R18, R14 ;  /* 0x0000000e12127221 */ /* 0x002fe20000010000 */
[----:B------:R-:W-:-:S02]  /*1290*/  MOV R14, 0x1f ;  /* 0x0000001f000e7802 */ /* 0x000fc40000000f00 */
[----:B------:R-:W-:Y:S02]  /*12a0*/  MOV R19, 0xffffffff ;  /* 0xffffffff00137802 */ /* 0x000fe40000000f00 */
[----:B------:R-:W-:Y:S02]  /*12b0*/  MOV R8, 0x12d0 ;  /* 0x000012d000087802 */ /* 0x000fe40000000f00 */
[----:B------:R-:W-:Y:S05]  /*12c0*/  CALL.REL.NOINC `($__internal_58_$__cuda_sm70_shflsync_bfly_p) ;  /* 0x0000007000007944 */ /* 0x000fea0003c00000 */
[----:B01----:R-:W-:Y:S01]  /*12d0*/  FADD.FTZ R18, R18, R14 ;  /* 0x0000000e12127221 */ /* 0x003fe20000010000 */
[----:B------:R-:W-:Y:S01]  /*12e0*/  HFMA2.MMA R14, -RZ, RZ, 0, 1.847743988037109375e-06 ;  /* 0x0000001fff0e7435 */ /* 0x000fe200000001ff */
[----:B------:R-:W-:Y:S01]  /*12f0*/  IMAD.MOV.U32 R17, RZ, RZ, 0x10 ;  /* 0x00000010ff117424 */ /* 0x000fe200078e00ff */
[----:B------:R-:W-:Y:S02]  /*1300*/  MOV R19, 0xffffffff ;  /* 0xffffffff00137802 */ /* 0x000fe40000000f00 */
[----:B------:R-:W-:Y:S02]  /*1310*/  MOV R8, 0x1330 ;  /* 0x0000133000087802 */ /* 0x000fe40000000f00 */
[----:B------:R-:W-:Y:S05]  /*1320*/  CALL.REL.NOINC `($__internal_58_$__cuda_sm70_shflsync_bfly_p) ;  /* 0x0000001000007944 */ /* 0x000fea0003c00000 */
[----:B01----:R-:W-:Y:S05]  /*1330*/  BRA `(.L_x_1358) ;  /* 0xfffff82000007947 */ /* 0x003fea000383ffff */
        .weak           $__internal_58_$__cuda_sm70_shflsync_bfly_p
        .type           $__internal_58_$__cuda_sm70_shflsync_bfly_p,@function
        .size           $__internal_58_$__cuda_sm70_shflsync_bfly_p,(.L_x_4438 - $__internal_58_$__cuda_sm70_shflsync_bfly_p)
$__internal_58_$__cuda_sm70_shflsync_bfly_p:
[----:B------:R-:W-:Y:S01]  /*1340*/  HFMA2.MMA R9, -RZ, RZ, 0, 0 ;  /* 0x00000000ff097435 */ /* 0x000fe200000001ff */
[----:B------:R-:W-:Y:S04]  /*1350*/  WARPSYNC R19 ;  /* 0x0000001300007348 */ /* 0x000fe80003800000 */
[----:B------:R0:W1:Y:S01]  /*1360*/  SHFL.BFLY PT, R14, R18, R17, R14 ;  /* 0x0c000011120e7389 */ /* 0x00006200000e000e */
[----:B------:R-:W-:Y:S05]  /*1370*/  RET.REL.NODEC R8 `(_ZN10layer_norm22ln_bwd_finalize_kernelINS_22Kernel_traits_finalizeILj256Ef13__nv_bfloat16S2_S2_fjLb1ELj1024ELj4ENS_18Kernel_traits_baseILj256EfS2_S2_S2_fjLj1024EEEEELb1ELb1EEEvNS_9BwdParamsE) ;  /* 0xffffec8008007950 */ /* 0x000fea0003c3ffff */
.L_x_1359:
        /* <DEDUP_REMOVED lines=16> */
.L_x_4438:


//--------------------- .text._ZN10layer_norm13ln_bwd_kernelINS_13Kernel_traitsIf13__nv_bfloat16S2_S2_fjLj256ELj1ELj4ELj1ELj16ENS_18Kernel_traits_baseILj256EfS2_S2_S2_fjLj128EEEEELb1ELb1ELb1ELb1EEEvNS_9BwdParamsE --------------------------
	.section	.text._ZN10layer_norm13ln_bwd_kernelINS_13Kernel_traitsIf13__nv_bfloat16S2_S2_fjLj256ELj1ELj4ELj1ELj16ENS_18Kernel_traits_baseILj256EfS2_S2_S2_fjLj128EEEEELb1ELb1ELb1ELb1EEEvNS_9BwdParamsE,"ax",@progbits
	.sectioninfo	@"SHI_REGISTERS=95"
	.align	128
        .global         _ZN10layer_norm13ln_bwd_kernelINS_13Kernel_traitsIf13__nv_bfloat16S2_S2_fjLj256ELj1ELj4ELj1ELj16ENS_18Kernel_traits_baseILj256EfS2_S2_S2_fjLj128EEEEELb1ELb1ELb1ELb1EEEvNS_9BwdParamsE
        .type           _ZN10layer_norm13ln_bwd_kernelINS_13Kernel_traitsIf13__nv_bfloat16S2_S2_fjLj256ELj1ELj4ELj1ELj16ENS_18Kernel_traits_baseILj256EfS2_S2_S2_fjLj128EEEEELb1ELb1ELb1ELb1EEEvNS_9BwdParamsE,@function
        .size           _ZN10layer_norm13ln_bwd_kernelINS_13Kernel_traitsIf13__nv_bfloat16S2_S2_fjLj256ELj1ELj4ELj1ELj16ENS_18Kernel_traits_baseILj256EfS2_S2_S2_fjLj128EEEEELb1ELb1ELb1ELb1EEEvNS_9BwdParamsE,(.L_x_4439 - _ZN10layer_norm13ln_bwd_kernelINS_13Kernel_traitsIf13__nv_bfloat16S2_S2_fjLj256ELj1ELj4ELj1ELj16ENS_18Kernel_traits_baseILj256EfS2_S2_S2_fjLj128EEEEELb1ELb1ELb1ELb1EEEvNS_9BwdParamsE)
        .other          _ZN10layer_norm13ln_bwd_kernelINS_13Kernel_traitsIf13__nv_bfloat16S2_S2_fjLj256ELj1ELj4ELj1ELj16ENS_18Kernel_traits_baseILj256EfS2_S2_S2_fjLj128EEEEELb1ELb1ELb1ELb1EEEvNS_9BwdParamsE,@"STO_CUDA_ENTRY STV_DEFAULT"
_ZN10layer_norm13ln_bwd_kernelINS_13Kernel_traitsIf13__nv_bfloat16S2_S2_fjLj256ELj1ELj4ELj1ELj16ENS_18Kernel_traits_baseILj256EfS2_S2_S2_fjLj128EEEEELb1ELb1ELb1ELb1EEEvNS_9BwdParamsE:
.text._ZN10layer_norm13ln_bwd_kernelINS_13Kernel_traitsIf13__nv_bfloat16S2_S2_fjLj256ELj1ELj4ELj1ELj16ENS_18Kernel_traits_baseILj256EfS2_S2_S2_fjLj128EEEEELb1ELb1ELb1ELb1EEEvNS_9BwdParamsE:
        /* <DEDUP_REMOVED lines=21> */
.L_x_1360:
[----:B------:R-:W-:-:S04]  /*0150*/  SHF.L.U32 R0, R6, 0x5, RZ ;  /* 0x0000000506007819 */ /* 0x000fc800000006ff */
[----:B------:R-:W-:-:S04]  /*0160*/  LOP3.LUT R0, R0, 0x3e0, RZ, 0xc0, !PT ;  /* 0x000003e000007812 */ /* 0x000fc800078ec0ff */
[C---:B------:R-:W-:Y:S02]  /*0170*/  IADD3 R2, P0, R0.reuse, c[0x0][0x1b0], RZ ;  /* 0x00006c0000027a10 */ /* 0x040fe40007f1e0ff */
[----:B------:R-:W-:-:S03]  /*0180*/  IADD3 R8, P1, R0, c[0x0][0x1c8], RZ ;  /* 0x0000720000087a10 */ /* 0x000fc60007f3e0ff */
[----:B------:R-:W-:Y:S01]  /*0190*/  IMAD.X R3, RZ, RZ, c[0x0][0x1b4], P0 ;  /* 0x00006d00ff037624 */ /* 0x000fe200000e06ff */
[----:B------:R-:W-:-:S04]  /*01a0*/  IADD3.X R9, RZ, c[0x0][0x1cc], RZ, P1, !PT ;  /* 0x00007300ff097a10 */ /* 0x000fc80000ffe4ff */
        /* <DEDUP_REMOVED lines=17> */
.L_x_1407:
        /* <DEDUP_REMOVED lines=12> */
[----:B------:R-:W-:Y:S02]  /*0380*/  LEA.HI R0, R7, R0, RZ, 0x3 ;  /* 0x0000000007007211 */ /* 0x000fe400078f18ff */
[----:B------:R-:W-:-:S04]  /*0390*/  LOP3.LUT R7, R6, 0x1f, RZ, 0xc0, !PT ;  /* 0x0000001f06077812 */ /* 0x000fc800078ec0ff */
[----:B------:R-:W-:-:S05]  /*03a0*/  LEA.HI.SX32 R0, R0, R7, 0x1d ;  /* 0x0000000700007211 */ /* 0x000fca00078feaff */
[----:B------:R-:W-:Y:S01]  /*03b0*/  IMAD.WIDE.U32 R76, R0, R89, c[0x0][0x218] ;  /* 0x00008600004c7625 */ /* 0x000fe200078e0059 */
[----:B--2---:R-:W-:-:S13]  /*03c0*/  ISETP.GT.AND P1, PT, R88, RZ, PT ;  /* 0x000000ff5800720c */ /* 0x004fda0003f24270 */
[----:B------:R-:W-:Y:S05]  /*03d0*/  @P1 BRA `(.L_x_1363) ;  /* 0x000000f000001947 */ /* 0x000fea0003800000 */
[----:B---3-5:R-:W-:Y:S02]  /*03e0*/  ISETP.GE.AND P2, PT, R2, 0x1, PT ;  /* 0x000000010200780c */ /* 0x028fe40003f46270 */
[----:B------:R-:W-:-:S04]  /*03f0*/  ISETP.NE.U32.AND P0, PT, RZ, c[0x0][0x218], PT ;  /* 0x00008600ff007a0c */ /* 0x000fc80003f05070 */
[----:B------:R-:W-:-:S07]  /*0400*/  ISETP.NE.AND.EX P0, PT, RZ, c[0x0][0x21c], PT, P0 ;  /* 0x00008700ff007a0c */ /* 0x000fce0003f05300 */
[----:B------:R-:W-:-:S05]  /*0410*/  @P2 IADD3 R72, R2, -0x1, RZ ;  /* 0xffffffff02482810 */ /* 0x000fca0007ffe0ff */
[----:B------:R-:W-:Y:S01]  /*0420*/  @P2 IMAD R72, R72, c[0x0][0x168], RZ ;  /* 0x00005a0048482a24 */ /* 0x000fe200078e02ff */
[----:B------:R0:W5:Y:S04]  /*0430*/  @P0 LDG.E.128 R12, [R76.64] ;  /* 0x000000044c0c0981 */ /* 0x000168000c1e1d00 */
[----:B------:R-:W-:-:S04]  /*0440*/  @P2 SHF.R.S32.HI R73, RZ, 0x1f, R72 ;  /* 0x0000001fff492819 */ /* 0x000fc80000011448 */
[----:B------:R-:W-:Y:S01]  /*0450*/  @P2 LEA.HI R84, R73, R72, RZ, 0x3 ;  /* 0x0000004849542211 */ /* 0x000fe200078f18ff */
[----:B------:R-:W-:Y:S01]  /*0460*/  IMAD.MOV.U32 R73, RZ, RZ, 0x8 ;  /* 0x00000008ff497424 */ /* 0x000fe200078e00ff */
[----:B------:R-:W-:Y:S02]  /*0470*/  MOV R72, RZ ;  /* 0x000000ff00487202 */ /* 0x000fe40000000f00 */
[----:B------:R-:W-:-:S05]  /*0480*/  @P2 LEA.HI.SX32 R72, R84, R7, 0x1d ;  /* 0x0000000754482211 */ /* 0x000fca00078feaff */
[----:B------:R-:W-:-:S06]  /*0490*/  IMAD.WIDE.U32 R72, R72, R73, c[0x0][0x190] ;  /* 0x0000640048487625 */ /* 0x000fcc00078e0049 */
[----:B------:R-:W5:Y:S01]  /*04a0*/  LDG.E.64 R72, [R72.64] ;  /* 0x0000000448487981 */ /* 0x000f62000c1e1b00 */
[----:B------:R-:W-:Y:S01]  /*04b0*/  CS2R R84, SRZ ;  /* 0x0000000000547805 */ /* 0x000fe2000001ff00 */
[----:B------:R-:W-:Y:S05]  /*04c0*/  BRA `(.L_x_1364) ;  /* 0x0000061000007947 */ /* 0x000fea0003800000 */
.L_x_1363:
[----:B---3--:R-:W-:Y:S01]  /*04d0*/  IADD3 R8, R88, -0x1, RZ ;  /* 0xffffffff58087810 */ /* 0x008fe20007ffe0ff */
        /* <DEDUP_REMOVED lines=28> */
[----:B0-----:R-:W-:Y:S01]  /*06a0*/  PRMT R76, RZ, 0x5410, R9 ;  /* 0x00005410ff4c7816 */ /* 0x001fe20000000009 */
[----:B------:R-:W-:Y:S01]  /*06b0*/  FADD.FTZ R82, -R7, R8 ;  /* 0x0000000807527221 */ /* 0x000fe20000010100 */
[----:B------:R-:W-:-:S02]  /*06c0*/  PRMT R90, RZ, 0x5410, R11 ;  /* 0x00005410ff5a7816 */ /* 0x000fc4000000000b */
[----:B------:R-:W-:Y:S01]  /*06d0*/  PRMT R92, RZ, 0x7610, R11 ;  /* 0x00007610ff5c7816 */ /* 0x000fe2000000000b */
[C---:B------:R-:W-:Y:S01]  /*06e0*/  FADD.FTZ R86, -R7.reuse, R84 ;  /* 0x0000005407567221 */ /* 0x040fe20000010100 */
[----:B------:R-:W-:Y:S02]  /*06f0*/  PRMT R80, RZ, 0x7610, R9 ;  /* 0x00007610ff507816 */ /* 0x000fe40000000009 */
[----:B------:R-:W-:Y:S02]  /*0700*/  PRMT R10, RZ, 0x7610, R10 ;  /* 0x00007610ff0a7816 */ /* 0x000fe4000000000a */
[----:B----4-:R-:W-:Y:S01]  /*0710*/  PRMT R11, RZ, 0x5410, R68 ;  /* 0x00005410ff0b7816 */ /* 0x010fe20000000044 */
[----:B------:R-:W-:Y:S01]  /*0720*/  FADD.FTZ R78, -R7, R76 ;  /* 0x0000004c074e7221 */ /* 0x000fe20000010100 */
[----:B------:R-:W-:Y:S01]  /*0730*/  PRMT R84, RZ, 0x7610, R68 ;  /* 0x00007610ff547816 */ /* 0x000fe20000000044 */
[C---:B------:R-:W-:Y:S02]  /*0740*/  FMUL.FTZ R83, R3.reuse, R74 ;  /* 0x0000004a03537220 */ /* 0x040fe40000410000 */
[----:B------:R-:W-:-:S02]  /*0750*/  FMUL.FTZ R82, R3, R82 ;  /* 0x0000005203527220 */ /* 0x000fc40000410000 */
[----:B------:R-:W-:Y:S01]  /*0760*/  FMUL.FTZ R74, R28, R11 ;  /* 0x0000000b1c4a7220 */ /* 0x000fe20000410000 */
[----:B------:R-:W-:Y:S01]  /*0770*/  PRMT R77, RZ, 0x5410, R69 ;  /* 0x00005410ff4d7816 */ /* 0x000fe20000000045 */
[C---:B------:R-:W-:Y:S01]  /*0780*/  FADD.FTZ R80, -R7.reuse, R80 ;  /* 0x0000005007507221 */ /* 0x040fe20000010100 */
[--C-:B------:R-:W-:Y:S01]  /*0790*/  PRMT R76, RZ, 0x7610, R71.reuse ;  /* 0x00007610ff4c7816 */ /* 0x100fe20000000047 */
[C---:B------:R-:W-:Y:S02]  /*07a0*/  FADD.FTZ R88, -R7.reuse, R10 ;  /* 0x0000000a07587221 */ /* 0x040fe40000010100 */
[C---:B------:R-:W-:Y:S02]  /*07b0*/  FADD.FTZ R90, -R7.reuse, R90 ;  /* 0x0000005a075a7221 */ /* 0x040fe40000010100 */
[----:B------:R-:W-:Y:S01]  /*07c0*/  FADD.FTZ R8, -R7, R92 ;  /* 0x0000005c07087221 */ /* 0x000fe20000010100 */
[----:B------:R-:W-:Y:S01]  /*07d0*/  PRMT R7, RZ, 0x5410, R71 ;  /* 0x00005410ff077816 */ /* 0x000fe20000000047 */
[----:B------:R-:W-:-:S02]  /*07e0*/  FMUL.FTZ R81, R3, R78 ;  /* 0x0000004e03517220 */ /* 0x000fc40000410000 */
[----:B------:R-:W-:Y:S02]  /*07f0*/  FFMA.FTZ R32, R83, R11, R32 ;  /* 0x0000000b53207223 */ /* 0x000fe40000010020 */
[----:B------:R-:W-:Y:S02]  /*0800*/  FADD.FTZ R40, R40, R11 ;  /* 0x0000000b28287221 */ /* 0x000fe40000010000 */
[-C--:B------:R-:W-:Y:S02]  /*0810*/  FFMA.FTZ R33, R82, R84.reuse, R33 ;  /* 0x0000005452217223 */ /* 0x080fe40000010021 */
[----:B------:R-:W-:Y:S02]  /*0820*/  FADD.FTZ R41, R41, R84 ;  /* 0x0000005429297221 */ /* 0x000fe40000010000 */
[----:B------:R-:W-:Y:S02]  /*0830*/  FMUL.FTZ R71, R29, R84 ;  /* 0x000000541d477220 */ /* 0x000fe40000410000 */
[----:B------:R-:W-:-:S02]  /*0840*/  FADD.FTZ R84, RZ, R74 ;  /* 0x0000004aff547221 */ /* 0x000fc40000010000 */
[----:B------:R-:W-:Y:S01]  /*0850*/  FFMA.FTZ R11, R83, R74, RZ ;  /* 0x0000004a530b7223 */ /* 0x000fe200000100ff */
[----:B------:R-:W-:Y:S01]  /*0860*/  PRMT R9, RZ, 0x5410, R70 ;  /* 0x00005410ff097816 */ /* 0x000fe20000000046 */
[-C--:B------:R-:W-:Y:S01]  /*0870*/  FFMA.FTZ R34, R81, R77.reuse, R34 ;  /* 0x0000004d51227223 */ /* 0x080fe20000010022 */
[----:B------:R-:W-:Y:S01]  /*0880*/  PRMT R10, RZ, 0x7610, R70 ;  /* 0x00007610ff0a7816 */ /* 0x000fe20000000046 */
[----:B------:R-:W-:Y:S01]  /*0890*/  FADD.FTZ R42, R42, R77 ;  /* 0x0000004d2a2a7221 */ /* 0x000fe20000010000 */
[----:B------:R-:W-:Y:S01]  /*08a0*/  PRMT R68, RZ, 0x7610, R69 ;  /* 0x00007610ff447816 */ /* 0x000fe20000000045 */
        /* <DEDUP_REMOVED lines=8> */
[----:B------:R-:W-:-:S02]  /*0930*/  FFMA.FTZ R35, R80, R68, R35 ;  /* 0x0000004450237223 */ /* 0x000fc40000010023 */
[----:B------:R-:W-:Y:S02]  /*0940*/  FADD.FTZ R43, R43, R68 ;  /* 0x000000442b2b7221 */ /* 0x000fe40000010000 */
[-C--:B------:R-:W-:Y:S02]  /*0950*/  FFMA.FTZ R36, R79, R9.reuse, R36 ;  /* 0x000000094f247223 */ /* 0x080fe40000010024 */
[----:B------:R-:W-:Y:S02]  /*0960*/  FADD.FTZ R44, R44, R9 ;  /* 0x000000092c2c7221 */ /* 0x000fe40000010000 */
        /* <DEDUP_REMOVED lines=23> */
.L_x_1364:
[----:B0-----:R-:W-:Y:S05]  /*0ae0*/  BSYNC B0 ;  /* 0x0000000000007941 */ /* 0x001fea0003800000 */
.L_x_1362:
[----:B-----5:R-:W-:Y:S01]  /*0af0*/  IMAD.MOV.U32 R7, RZ, RZ, R72 ;  /* 0x000000ffff077224 */ /* 0x020fe200078e0048 */
[----:B------:R-:W-:Y:S05]  /*0b00*/  BRA.DIV ~URZ, `(.L_x_1365) ;  /* 0x000017727f007947 */ /* 0x000fea000b800000 */
[----:B------:R0:W2:Y:S02]  /*0b10*/  SHFL.BFLY PT, R87, R84, 0x1, 0x1f ;  /* 0x0c201f0054577f89 */ /* 0x0000a400000e0000 */
.L_x_1408:
        /* <DEDUP_REMOVED lines=18> */
.L_x_1409:
[----:B------:R-:W-:-:S13]  /*0c40*/  ISETP.GE.AND P2, PT, R2, 0x1, PT ;  /* 0x000000010200780c */ /* 0x000fda0003f46270 */
        /* <DEDUP_REMOVED lines=10> */
[----:B0--3--:R-:W-:Y:S01]  /*0cf0*/  FADD.FTZ R84, R87, R84 ;  /* 0x0000005457547221 */ /* 0x009fe20000010000 */
[----:B------:R-:W-:Y:S01]  /*0d00*/  BSSY B0, `(.L_x_1367) ;  /* 0x0000018000007945 */ /* 0x000fe20003800000 */
[----:B--2---:R-:W-:Y:S02]  /*0d10*/  FADD.FTZ R86, R88, R85 ;  /* 0x0000005558567221 */ /* 0x004fe40000010000 */
[----:B------:R-:W-:Y:S02]  /*0d20*/  FMUL.FTZ R84, R84, c[0x0][0x1e0] ;  /* 0x0000780054547a20 */ /* 0x000fe40000410000 */
[----:B------:R-:W-:Y:S01]  /*0d30*/  FMUL.FTZ R86, R86, c[0x0][0x1e0] ;  /* 0x0000780056567a20 */ /* 0x000fe20000410000 */
[----:B------:R-:W-:Y:S05]  /*0d40*/  @P1 BRA `(.L_x_1368) ;  /* 0x0000008000001947 */ /* 0x000fea0003800000 */
[----:B------:R-:W-:Y:S01]  /*0d50*/  ULDC.64 UR6, c[0x0][0x218] ;  /* 0x0000860000067ab9 */ /* 0x000fe20000000a00 */
[----:B----4-:R-:W-:Y:S01]  /*0d60*/  IMAD.MOV.U32 R76, RZ, RZ, RZ ;  /* 0x000000ffff4c7224 */ /* 0x010fe200078e00ff */
[----:B------:R-:W-:-:S04]  /*0d70*/  UISETP.NE.U32.AND UP0, UPT, URZ, UR6, UPT ;  /* 0x000000063f00728c */ /* 0x000fc8000bf05070 */
[----:B------:R-:W-:-:S06]  /*0d80*/  UISETP.NE.AND.EX UP0, UPT, URZ, UR7, UPT, UP0 ;  /* 0x000000073f00728c */ /* 0x000fcc000bf05300 */
[----:B------:R-:W-:-:S13]  /*0d90*/  PLOP3.LUT P3, PT, PT, PT, UP0, 0x80, 0x0 ;  /* 0x000000000000781c */ /* 0x000fda0003f6f008 */
[----:B------:R-:W-:Y:S05]  /*0da0*/  @!P3 BRA `(.L_x_1369) ;  /* 0x000000d00000b947 */ /* 0x000fea0003800000 */
[----:B------:R-:W-:Y:S01]  /*0db0*/  PRMT R76, RZ, 0x5410, R12 ;  /* 0x00005410ff4c7816 */ /* 0x000fe2000000000c */
[----:B------:R-:W-:Y:S05]  /*0dc0*/  BRA `(.L_x_1369) ;  /* 0x000000b000007947 */ /* 0x000fea0003800000 */
.L_x_1368:
[----:B------:R-:W-:Y:S01]  /*0dd0*/  ULDC.64 UR6, c[0x0][0x218] ;  /* 0x0000860000067ab9 */ /* 0x000fe20000000a00 */
[----:B-1----:R-:W-:Y:S01]  /*0de0*/  ISETP.NE.AND P0, PT, R4, RZ, PT ;  /* 0x000000ff0400720c */ /* 0x002fe20003f05270 */
[----:B------:R-:W-:-:S03]  /*0df0*/  UISETP.NE.U32.AND UP0, UPT, URZ, UR6, UPT ;  /* 0x000000063f00728c */ /* 0x000fc6000bf05070 */
[----:B----4-:R-:W-:Y:S01]  /*0e00*/  FSEL R76, R84, RZ, !P0 ;  /* 0x000000ff544c7208 */ /* 0x010fe20004000000 */
[----:B------:R-:W-:-:S04]  /*0e10*/  UISETP.NE.AND.EX UP0, UPT, URZ, UR7, UPT, UP0 ;  /* 0x000000073f00728c */ /* 0x000fc8000bf05300 */
[----:B------:R-:W-:Y:S02]  /*0e20*/  FFMA.FTZ R77, R83, R86, R76 ;  /* 0x00000056534d7223 */ /* 0x000fe4000001004c */
[----:B------:R-:W-:Y:S02]  /*0e30*/  PLOP3.LUT P3, PT, PT, PT, UP0, 0x80, 0x0 ;  /* 0x000000000000781c */ /* 0x000fe40003f6f008 */
[----:B------:R-:W-:-:S04]  /*0e40*/  FADD.FTZ R76, R74, -R77 ;  /* 0x8000004d4a4c7221 */ /* 0x000fc80000010000 */
[----:B------:R-:W-:-:S07]  /*0e50*/  FMUL.FTZ R76, R3, R76 ;  /* 0x0000004c034c7220 */ /* 0x000fce0000410000 */
[----:B------:R-:W-:-:S05]  /*0e60*/  @P3 PRMT R77, RZ, 0x5410, R12 ;  /* 0x00005410ff4d3816 */ /* 0x000fca000000000c */
[----:B------:R-:W-:Y:S02]  /*0e70*/  @P3 FADD.FTZ R76, R76, R77 ;  /* 0x0000004d4c4c3221 */ /* 0x000fe40000010000 */
.L_x_1369:
[----:B------:R-:W-:Y:S05]  /*0e80*/  BSYNC B0 ;  /* 0x0000000000007941 */ /* 0x000fea0003800000 */
.L_x_1367:
[----:B------:R-:W-:Y:S01]  /*0e90*/  ISETP.NE.U32.AND P0, PT, RZ, c[0x0][0x258], PT ;  /* 0x00009600ff007a0c */ /* 0x000fe20003f05070 */
[----:B------:R-:W-:Y:S03]  /*0ea0*/  BSSY B0, `(.L_x_1370) ;  /* 0x000000e000007945 */ /* 0x000fe60003800000 */
[----:B------:R-:W-:Y:S01]  /*0eb0*/  ISETP.NE.AND.EX P0, PT, RZ, c[0x0][0x25c], PT, P0 ;  /* 0x00009700ff007a0c */ /* 0x000fe20003f05300 */
[----:B------:R-:W-:Y:S07]  /*0ec0*/  @!P2 BRA `(.L_x_1371) ;  /* 0x000000b00000a947 */ /* 0x000fee0003800000 */
[----:B------:R-:W-:Y:S01]  /*0ed0*/  LOP3.LUT P4, RZ, R7, 0xff, RZ, 0xc0, !PT ;  /* 0x000000ff07ff7812 */ /* 0x000fe2000788c0ff */
[----:B------:R-:W-:-:S04]  /*0ee0*/  FMUL.FTZ R7, R76, c[0x0][0x1ec] ;  /* 0x00007b004c077a20 */ /* 0x000fc80000410000 */
[----:B------:R-:W-:Y:S01]  /*0ef0*/  FMUL.FTZ R85, R7, c[0x0][0x1e8] ;  /* 0x00007a0007557a20 */ /* 0x000fe20000410000 */
[----:B------:R-:W-:-:S07]  /*0f00*/  HFMA2.MMA R7, -RZ, RZ, 0, 0 ;  /* 0x00000000ff077435 */ /* 0x000fce00000001ff */
[----:B-----5:R-:W-:-:S05]  /*0f10*/  @P4 PRMT R77, RZ, 0x5410, R56 ;  /* 0x00005410ff4d4816 */ /* 0x020fca0000000038 */
[----:B------:R-:W-:Y:S02]  /*0f20*/  @P4 FMUL.FTZ R7, R85, R77 ;  /* 0x0000004d55074220 */ /* 0x000fe40000410000 */
[----:B------:R-:W-:Y:S02]  /*0f30*/  FMUL.FTZ R77, R20, R85 ;  /* 0x00000055144d7220 */ /* 0x000fe40000410000 */
[----:B------:R-:W-:-:S03]  /*0f40*/  FADD.FTZ R48, R48, R7 ;  /* 0x0000000730307221 */ /* 0x000fc60000010000 */
[----:B------:R-:W-:-:S04]  /*0f50*/  FSEL R77, R77, RZ, P4 ;  /* 0x000000ff4d4d7208 */ /* 0x000fc80002000000 */
[----:B------:R-:W-:-:S04]  /*0f60*/  F2FP.BF16.PACK_AB R77, RZ, R77 ;  /* 0x0000004dff4d723e */ /* 0x000fc800000010ff */
[----:B------:R-:W-:Y:S02]  /*0f70*/  PRMT R60, R77, 0x7610, R60 ;  /* 0x000076104d3c7816 */ /* 0x000fe4000000003c */
.L_x_1371:
[----:B------:R-:W-:Y:S05]  /*0f80*/  BSYNC B0 ;  /* 0x0000000000007941 */ /* 0x000fea0003800000 */
.L_x_1370:
[----:B------:R-:W-:Y:S01]  /*0f90*/  @P0 F2FP.BF16.PACK_AB R76, RZ, R76 ;  /* 0x0000004cff4c023e */ /* 0x000fe200000010ff */
[----:B------:R-:W-:Y:S03]  /*0fa0*/  BSSY B0, `(.L_x_1372) ;  /* 0x000000e000007945 */ /* 0x000fe60003800000 */
[----:B------:R-:W-:Y:S01]  /*0fb0*/  @P0 PRMT R64, R76, 0x7610, R64 ;  /* 0x000076104c400816 */ /* 0x000fe20000000040 */
[----:B------:R-:W-:Y:S05]  /*0fc0*/  @P1 BRA `(.L_x_1373) ;  /* 0x0000004000001947 */ /* 0x000fea0003800000 */
[----:B------:R-:W-:Y:S01]  /*0fd0*/  MOV R76, RZ ;  /* 0x000000ff004c7202 */ /* 0x000fe20000000f00 */
[----:B------:R-:W-:Y:S05]  /*0fe0*/  @!P3 BRA `(.L_x_1374) ;  /* 0x000000900000b947 */ /* 0x000fea0003800000 */
[----:B------:R-:W-:Y:S01]  /*0ff0*/  PRMT R76, RZ, 0x7610, R12 ;  /* 0x00007610ff4c7816 */ /* 0x000fe2000000000c */
[----:B------:R-:W-:Y:S05]  /*1000*/  BRA `(.L_x_1374) ;  /* 0x0000007000007947 */ /* 0x000fea0003800000 */
.L_x_1373:
[----:B-1----:R-:W-:-:S04]  /*1010*/  ISETP.NE.AND P4, PT, R4, RZ, PT ;  /* 0x000000ff0400720c */ /* 0x002fc80003f85270 */
[----:B------:R-:W-:-:S05]  /*1020*/  FSEL R7, R84, RZ, !P4 ;  /* 0x000000ff54077208 */ /* 0x000fca0006000000 */
[----:B------:R-:W-:Y:S01]  /*1030*/  FFMA.FTZ R76, R82, R86, R7 ;  /* 0x00000056524c7223 */ /* 0x000fe20000010007 */
[----:B------:R-:W-:-:S03]  /*1040*/  @P3 PRMT R7, RZ, 0x7610, R12 ;  /* 0x00007610ff073816 */ /* 0x000fc6000000000c */
[----:B------:R-:W-:-:S04]  /*1050*/  FADD.FTZ R76, R71, -R76 ;  /* 0x8000004c474c7221 */ /* 0x000fc80000010000 */
[----:B------:R-:W-:-:S04]  /*1060*/  FMUL.FTZ R76, R3, R76 ;  /* 0x0000004c034c7220 */ /* 0x000fc80000410000 */
[----:B------:R-:W-:Y:S02]  /*1070*/  @P3 FADD.FTZ R76, R76, R7 ;  /* 0x000000074c4c3221 */ /* 0x000fe40000010000 */
.L_x_1374:
[----:B------:R-:W-:Y:S05]  /*1080*/  BSYNC B0 ;  /* 0x0000000000007941 */ /* 0x000fea0003800000 */
.L_x_1372:
[----:B------:R-:W-:Y:S01]  /*1090*/  BSSY B0, `(.L_x_1375) ;  /* 0x000000d000007945 */ /* 0x000fe20003800000 */
[----:B------:R-:W-:Y:S05]  /*10a0*/  @!P2 BRA `(.L_x_1376) ;  /* 0x000000b00000a947 */ /* 0x000fea0003800000 */
[----:B------:R-:W-:Y:S01]  /*10b0*/  LOP3.LUT P4, RZ, R72, 0xff00, RZ, 0xc0, !PT ;  /* 0x0000ff0048ff7812 */ /* 0x000fe2000788c0ff */
[----:B------:R-:W-:Y:S02]  /*10c0*/  FMUL.FTZ R7, R76, c[0x0][0x1ec] ;  /* 0x00007b004c077a20 */ /* 0x000fe40000410000 */
[----:B------:R-:W-:Y:S02]  /*10d0*/  IMAD.MOV.U32 R88, RZ, RZ, RZ ;  /* 0x000000ffff587224 */ /* 0x000fe400078e00ff */
[----:B------:R-:W-:-:S08]  /*10e0*/  FMUL.FTZ R90, R7, c[0x0][0x1e8] ;  /* 0x00007a00075a7a20 */ /* 0x000fd00000410000 */
[----:B-----5:R-:W-:-:S05]  /*10f0*/  @P4 PRMT R7, RZ, 0x7610, R56 ;  /* 0x00007610ff074816 */ /* 0x020fca0000000038 */
[----:B------:R-:W-:Y:S02]  /*1100*/  @P4 FMUL.FTZ R88, R90, R7 ;  /* 0x000000075a584220 */ /* 0x000fe40000410000 */
[----:B------:R-:W-:Y:S02]  /*1110*/  FMUL.FTZ R7, R21, R90 ;  /* 0x0000005a15077220 */ /* 0x000fe40000410000 */
[----:B------:R-:W-:-:S03]  /*1120*/  FADD.FTZ R49, R49, R88 ;  /* 0x0000005831317221 */ /* 0x000fc60000010000 */
[----:B------:R-:W-:-:S04]  /*1130*/  FSEL R7, R7, RZ, P4 ;  /* 0x000000ff07077208 */ /* 0x000fc80002000000 */
[----:B------:R-:W-:-:S04]  /*1140*/  F2FP.BF16.PACK_AB R7, RZ, R7 ;  /* 0x00000007ff07723e */ /* 0x000fc800000010ff */
[----:B------:R-:W-:Y:S02]  /*1150*/  PRMT R60, R60, 0x5410, R7 ;  /* 0x000054103c3c7816 */ /* 0x000fe40000000007 */
.L_x_1376:
[----:B------:R-:W-:Y:S05]  /*1160*/  BSYNC B0 ;  /* 0x0000000000007941 */ /* 0x000fea0003800000 */
.L_x_1375:
[----:B------:R-:W-:Y:S01]  /*1170*/  @P0 F2FP.BF16.PACK_AB R76, RZ, R76 ;  /* 0x0000004cff4c023e */ /* 0x000fe200000010ff */
[----:B------:R-:W-:Y:S03]  /*1180*/  BSSY B0, `(.L_x_1377) ;  /* 0x000000e000007945 */ /* 0x000fe60003800000 */
[----:B------:R-:W-:Y:S01]  /*1190*/  @P0 PRMT R64, R64, 0x5410, R76 ;  /* 0x0000541040400816 */ /* 0x000fe2000000004c */
[----:B------:R-:W-:Y:S05]  /*11a0*/  @P1 BRA `(.L_x_1378) ;  /* 0x0000004000001947 */ /* 0x000fea0003800000 */
[----:B------:R-:W-:Y:S01]  /*11b0*/  HFMA2.MMA R76, -RZ, RZ, 0, 0 ;  /* 0x00000000ff4c7435 */ /* 0x000fe200000001ff */
[----:B------:R-:W-:Y:S05]  /*11c0*/  @!P3 BRA `(.L_x_1379) ;  /* 0x000000900000b947 */ /* 0x000fea0003800000 */
[----:B------:R-:W-:Y:S01]  /*11d0*/  PRMT R76, RZ, 0x5410, R13 ;  /* 0x00005410ff4c7816 */ /* 0x000fe2000000000d */
[----:B------:R-:W-:Y:S05]  /*11e0*/  BRA `(.L_x_1379) ;  /* 0x0000007000007947 */ /* 0x000fea0003800000 */
.L_x_1378:
[----:B-1----:R-:W-:-:S04]  /*11f0*/  ISETP.NE.AND P4, PT, R4, RZ, PT ;  /* 0x000000ff0400720c */ /* 0x002fc80003f85270 */
[----:B------:R-:W-:-:S05]  /*1200*/  FSEL R7, R84, RZ, !P4 ;  /* 0x000000ff54077208 */ /* 0x000fca0006000000 */
[----:B------:R-:W-:-:S04]  /*1210*/  FFMA.FTZ R7, R81, R86, R7 ;  /* 0x0000005651077223 */ /* 0x000fc80000010007 */
[----:B------:R-:W-:Y:S01]  /*1220*/  FADD.FTZ R76, R70, -R7 ;  /* 0x80000007464c7221 */ /* 0x000fe20000010000 */
[----:B------:R-:W-:-:S03]  /*1230*/  @P3 PRMT R7, RZ, 0x5410, R13 ;  /* 0x00005410ff073816 */ /* 0x000fc6000000000d */
[----:B------:R-:W-:-:S04]  /*1240*/  FMUL.FTZ R76, R3, R76 ;  /* 0x0000004c034c7220 */ /* 0x000fc80000410000 */
[----:B------:R-:W-:Y:S02]  /*1250*/  @P3 FADD.FTZ R76, R76, R7 ;  /* 0x000000074c4c3221 */ /* 0x000fe40000010000 */
.L_x_1379:
[----:B------:R-:W-:Y:S05]  /*1260*/  BSYNC B0 ;  /* 0x0000000000007941 */ /* 0x000fea0003800000 */
.L_x_1377:
[----:B------:R-:W-:Y:S01]  /*1270*/  BSSY B0, `(.L_x_1380) ;  /* 0x000000d000007945 */ /* 0x000fe20003800000 */
[----:B------:R-:W-:Y:S05]  /*1280*/  @!P2 BRA `(.L_x_1381) ;  /* 0x000000b00000a947 */ /* 0x000fea0003800000 */
[----:B------:R-:W-:Y:S01]  /*1290*/  LOP3.LUT P4, RZ, R72, 0xff0000, RZ, 0xc0, !PT ;  /* 0x00ff000048ff7812 */ /* 0x000fe2000788c0ff */
[----:B------:R-:W-:-:S04]  /*12a0*/  FMUL.FTZ R7, R76, c[0x0][0x1ec] ;  /* 0x00007b004c077a20 */ /* 0x000fc80000410000 */
[----:B------:R-:W-:Y:S01]  /*12b0*/  FMUL.FTZ R85, R7, c[0x0][0x1e8] ;  /* 0x00007a0007557a20 */ /* 0x000fe20000410000 */
[----:B------:R-:W-:-:S07]  /*12c0*/  MOV R7, RZ ;  /* 0x000000ff00077202 */ /* 0x000fce0000000f00 */
[----:B-----5:R-:W-:-:S05]  /*12d0*/  @P4 PRMT R77, RZ, 0x5410, R57 ;  /* 0x00005410ff4d4816 */ /* 0x020fca0000000039 */
[----:B------:R-:W-:Y:S02]  /*12e0*/  @P4 FMUL.FTZ R7, R85, R77 ;  /* 0x0000004d55074220 */ /* 0x000fe40000410000 */
[----:B------:R-:W-:Y:S02]  /*12f0*/  FMUL.FTZ R77, R22, R85 ;  /* 0x00000055164d7220 */ /* 0x000fe40000410000 */
[----:B------:R-:W-:-:S03]  /*1300*/  FADD.FTZ R50, R50, R7 ;  /* 0x0000000732327221 */ /* 0x000fc60000010000 */
[----:B------:R-:W-:-:S04]  /*1310*/  FSEL R77, R77, RZ, P4 ;  /* 0x000000ff4d4d7208 */ /* 0x000fc80002000000 */
[----:B------:R-:W-:-:S04]  /*1320*/  F2FP.BF16.PACK_AB R77, RZ, R77 ;  /* 0x0000004dff4d723e */ /* 0x000fc800000010ff */
[----:B------:R-:W-:Y:S02]  /*1330*/  PRMT R61, R77, 0x7610, R61 ;  /* 0x000076104d3d7816 */ /* 0x000fe4000000003d */
.L_x_1381:
[----:B------:R-:W-:Y:S05]  /*1340*/  BSYNC B0 ;  /* 0x0000000000007941 */ /* 0x000fea0003800000 */
.L_x_1380:
[----:B------:R-:W-:Y:S01]  /*1350*/  @P0 F2FP.BF16.PACK_AB R76, RZ, R76 ;  /* 0x0000004cff4c023e */ /* 0x000fe200000010ff */
[----:B------:R-:W-:Y:S03]  /*1360*/  BSSY B0, `(.L_x_1382) ;  /* 0x000000e000007945 */ /* 0x000fe60003800000 */
[----:B------:R-:W-:Y:S01]  /*1370*/  @P0 PRMT R65, R76, 0x7610, R65 ;  /* 0x000076104c410816 */ /* 0x000fe20000000041 */
[----:B------:R-:W-:Y:S05]  /*1380*/  @P1 BRA `(.L_x_1383) ;  /* 0x0000004000001947 */ /* 0x000fea0003800000 */
[----:B------:R-:W-:Y:S01]  /*1390*/  IMAD.MOV.U32 R76, RZ, RZ, RZ ;  /* 0x000000ffff4c7224 */ /* 0x000fe200078e00ff */
[----:B------:R-:W-:Y:S05]  /*13a0*/  @!P3 BRA `(.L_x_1384) ;  /* 0x000000900000b947 */ /* 0x000fea0003800000 */
[----:B------:R-:W-:Y:S01]  /*13b0*/  PRMT R76, RZ, 0x7610, R13 ;  /* 0x00007610ff4c7816 */ /* 0x000fe2000000000d */
[----:B------:R-:W-:Y:S05]  /*13c0*/  BRA `(.L_x_1384) ;  /* 0x0000007000007947 */ /* 0x000fea0003800000 */
.L_x_1383:
[----:B-1----:R-:W-:-:S04]  /*13d0*/  ISETP.NE.AND P4, PT, R4, RZ, PT ;  /* 0x000000ff0400720c */ /* 0x002fc80003f85270 */
[----:B------:R-:W-:-:S05]  /*13e0*/  FSEL R7, R84, RZ, !P4 ;  /* 0x000000ff54077208 */ /* 0x000fca0006000000 */
[----:B------:R-:W-:Y:S01]  /*13f0*/  FFMA.FTZ R76, R80, R86, R7 ;  /* 0x00000056504c7223 */ /* 0x000fe20000010007 */
[----:B------:R-:W-:-:S03]  /*1400*/  @P3 PRMT R7, RZ, 0x7610, R13 ;  /* 0x00007610ff073816 */ /* 0x000fc6000000000d */
[----:B------:R-:W-:-:S04]  /*1410*/  FADD.FTZ R76, R69, -R76 ;  /* 0x8000004c454c7221 */ /* 0x000fc80000010000 */
[----:B------:R-:W-:-:S04]  /*1420*/  FMUL.FTZ R76, R3, R76 ;  /* 0x0000004c034c7220 */ /* 0x000fc80000410000 */
[----:B------:R-:W-:Y:S02]  /*1430*/  @P3 FADD.FTZ R76, R76, R7 ;  /* 0x000000074c4c3221 */ /* 0x000fe40000010000 */
.L_x_1384:
[----:B------:R-:W-:Y:S05]  /*1440*/  BSYNC B0 ;  /* 0x0000000000007941 */ /* 0x000fea0003800000 */
.L_x_1382:
[----:B------:R-:W-:Y:S01]  /*1450*/  BSSY B0, `(.L_x_1385) ;  /* 0x000000d000007945 */ /* 0x000fe20003800000 */
[----:B------:R-:W-:Y:S05]  /*1460*/  @!P2 BRA `(.L_x_1386) ;  /* 0x000000b00000a947 */ /* 0x000fea0003800000 */
[----:B------:R-:W-:Y:S01]  /*1470*/  LOP3.LUT P4, RZ, R72, 0xff000000, RZ, 0xc0, !PT ;  /* 0xff00000048ff7812 */ /* 0x000fe2000788c0ff */
[----:B------:R-:W-:Y:S01]  /*1480*/  FMUL.FTZ R7, R76, c[0x0][0x1ec] ;  /* 0x00007b004c077a20 */ /* 0x000fe20000410000 */
[----:B------:R-:W-:-:S03]  /*1490*/  HFMA2.MMA R88, -RZ, RZ, 0, 0 ;  /* 0x00000000ff587435 */ /* 0x000fc600000001ff */
        /* <DEDUP_REMOVED lines=8> */
.L_x_1386:
[----:B------:R-:W-:Y:S05]  /*1520*/  BSYNC B0 ;  /* 0x0000000000007941 */ /* 0x000fea0003800000 */
.L_x_1385:
        /* <DEDUP_REMOVED lines=8> */
.L_x_1388:
[----:B-1----:R-:W-:-:S04]  /*15b0*/  ISETP.NE.AND P4, PT, R4, RZ, PT ;  /* 0x000000ff0400720c */ /* 0x002fc80003f85270 */
[----:B------:R-:W-:-:S05]  /*15c0*/  FSEL R7, R84, RZ, !P4 ;  /* 0x000000ff54077208 */ /* 0x000fca0006000000 */
[----:B------:R-:W-:-:S04]  /*15d0*/  FFMA.FTZ R7, R79, R86, R7 ;  /* 0x000000564f077223 */ /* 0x000fc80000010007 */
[----:B------:R-:W-:Y:S01]  /*15e0*/  FADD.FTZ R76, R68, -R7 ;  /* 0x80000007444c7221 */ /* 0x000fe20000010000 */
[----:B------:R-:W-:-:S03]  /*15f0*/  @P3 PRMT R7, RZ, 0x5410, R14 ;  /* 0x00005410ff073816 */ /* 0x000fc6000000000e */
[----:B------:R-:W-:-:S04]  /*1600*/  FMUL.FTZ R76, R3, R76 ;  /* 0x0000004c034c7220 */ /* 0x000fc80000410000 */
[----:B------:R-:W-:Y:S02]  /*1610*/  @P3 FADD.FTZ R76, R76, R7 ;  /* 0x000000074c4c3221 */ /* 0x000fe40000010000 */
.L_x_1389:
[----:B------:R-:W-:Y:S05]  /*1620*/  BSYNC B0 ;  /* 0x0000000000007941 */ /* 0x000fea0003800000 */
.L_x_1387:
[----:B------:R-:W-:Y:S01]  /*1630*/  BSSY B0, `(.L_x_1390) ;  /* 0x000000d000007945 */ /* 0x000fe20003800000 */
[----:B------:R-:W-:Y:S05]  /*1640*/  @!P2 BRA `(.L_x_1391) ;  /* 0x000000b00000a947 */ /* 0x000fea0003800000 */
[----:B------:R-:W-:Y:S01]  /*1650*/  LOP3.LUT P4, RZ, R73, 0xff, RZ, 0xc0, !PT ;  /* 0x000000ff49ff7812 */ /* 0x000fe2000788c0ff */
[----:B------:R-:W-:-:S04]  /*1660*/  FMUL.FTZ R7, R76, c[0x0][0x1ec] ;  /* 0x00007b004c077a20 */ /* 0x000fc80000410000 */
[----:B------:R-:W-:Y:S02]  /*1670*/  FMUL.FTZ R85, R7, c[0x0][0x1e8] ;  /* 0x00007a0007557a20 */ /* 0x000fe40000410000 */
[----:B------:R-:W-:-:S06]  /*1680*/  IMAD.MOV.U32 R7, RZ, RZ, RZ ;  /* 0x000000ffff077224 */ /* 0x000fcc00078e00ff */
[----:B-----5:R-:W-:-:S05]  /*1690*/  @P4 PRMT R77, RZ, 0x5410, R58 ;  /* 0x00005410ff4d4816 */ /* 0x020fca000000003a */
[----:B------:R-:W-:Y:S02]  /*16a0*/  @P4 FMUL.FTZ R7, R85, R77 ;  /* 0x0000004d55074220 */ /* 0x000fe40000410000 */
[----:B------:R-:W-:Y:S02]  /*16b0*/  FMUL.FTZ R77, R16, R85 ;  /* 0x00000055104d7220 */ /* 0x000fe40000410000 */
[----:B------:R-:W-:-:S03]  /*16c0*/  FADD.FTZ R52, R52, R7 ;  /* 0x0000000734347221 */ /* 0x000fc60000010000 */
[----:B------:R-:W-:-:S04]  /*16d0*/  FSEL R77, R77, RZ, P4 ;  /* 0x000000ff4d4d7208 */ /* 0x000fc80002000000 */
[----:B------:R-:W-:-:S04]  /*16e0*/  F2FP.BF16.PACK_AB R77, RZ, R77 ;  /* 0x0000004dff4d723e */ /* 0x000fc800000010ff */
[----:B------:R-:W-:Y:S02]  /*16f0*/  PRMT R62, R77, 0x7610, R62 ;  /* 0x000076104d3e7816 */ /* 0x000fe4000000003e */
.L_x_1391:
[----:B------:R-:W-:Y:S05]  /*1700*/  BSYNC B0 ;  /* 0x0000000000007941 */ /* 0x000fea0003800000 */
.L_x_1390:
        /* <DEDUP_REMOVED lines=8> */
.L_x_1393:
[----:B-1----:R-:W-:-:S04]  /*1790*/  ISETP.NE.AND P4, PT, R4, RZ, PT ;  /* 0x000000ff0400720c */ /* 0x002fc80003f85270 */
[----:B------:R-:W-:-:S05]  /*17a0*/  FSEL R7, R84, RZ, !P4 ;  /* 0x000000ff54077208 */ /* 0x000fca0006000000 */
[----:B------:R-:W-:Y:S01]  /*17b0*/  FFMA.FTZ R76, R78, R86, R7 ;  /* 0x000000564e4c7223 */ /* 0x000fe20000010007 */
[----:B------:R-:W-:-:S03]  /*17c0*/  @P3 PRMT R7, RZ, 0x7610, R14 ;  /* 0x00007610ff073816 */ /* 0x000fc6000000000e */
[----:B------:R-:W-:-:S04]  /*17d0*/  FADD.FTZ R76, R11, -R76 ;  /* 0x8000004c0b4c7221 */ /* 0x000fc80000010000 */
[----:B------:R-:W-:-:S04]  /*17e0*/  FMUL.FTZ R76, R3, R76 ;  /* 0x0000004c034c7220 */ /* 0x000fc80000410000 */
[----:B------:R-:W-:Y:S02]  /*17f0*/  @P3 FADD.FTZ R76, R76, R7 ;  /* 0x000000074c4c3221 */ /* 0x000fe40000010000 */
.L_x_1394:
[----:B------:R-:W-:Y:S05]  /*1800*/  BSYNC B0 ;  /* 0x0000000000007941 */ /* 0x000fea0003800000 */
.L_x_1392:
[----:B------:R-:W-:Y:S01]  /*1810*/  BSSY B0, `(.L_x_1395) ;  /* 0x000000d000007945 */ /* 0x000fe20003800000 */
[----:B------:R-:W-:Y:S05]  /*1820*/  @!P2 BRA `(.L_x_1396) ;  /* 0x000000b00000a947 */ /* 0x000fea0003800000 */
[----:B------:R-:W-:Y:S01]  /*1830*/  LOP3.LUT P4, RZ, R73, 0xff00, RZ, 0xc0, !PT ;  /* 0x0000ff0049ff7812 */ /* 0x000fe2000788c0ff */
[----:B------:R-:W-:Y:S01]  /*1840*/  FMUL.FTZ R7, R76, c[0x0][0x1ec] ;  /* 0x00007b004c077a20 */ /* 0x000fe20000410000 */
[----:B------:R-:W-:-:S03]  /*1850*/  MOV R88, RZ ;  /* 0x000000ff00587202 */ /* 0x000fc60000000f00 */
        /* <DEDUP_REMOVED lines=8> */
.L_x_1396:
[----:B------:R-:W-:Y:S05]  /*18e0*/  BSYNC B0 ;  /* 0x0000000000007941 */ /* 0x000fea0003800000 */
.L_x_1395:
        /* <DEDUP_REMOVED lines=8> */
.L_x_1398:
[----:B-1----:R-:W-:-:S04]  /*1970*/  ISETP.NE.AND P4, PT, R4, RZ, PT ;  /* 0x000000ff0400720c */ /* 0x002fc80003f85270 */
[----:B------:R-:W-:-:S05]  /*1980*/  FSEL R7, R84, RZ, !P4 ;  /* 0x000000ff54077208 */ /* 0x000fca0006000000 */
[----:B------:R-:W-:-:S04]  /*1990*/  FFMA.FTZ R7, R75, R86, R7 ;  /* 0x000000564b077223 */ /* 0x000fc80000010007 */
[----:B------:R-:W-:Y:S01]  /*19a0*/  FADD.FTZ R76, R10, -R7 ;  /* 0x800000070a4c7221 */ /* 0x000fe20000010000 */
[----:B------:R-:W-:-:S03]  /*19b0*/  @P3 PRMT R7, RZ, 0x5410, R15 ;  /* 0x00005410ff073816 */ /* 0x000fc6000000000f */
[----:B------:R-:W-:-:S04]  /*19c0*/  FMUL.FTZ R76, R3, R76 ;  /* 0x0000004c034c7220 */ /* 0x000fc80000410000 */
[----:B------:R-:W-:Y:S02]  /*19d0*/  @P3 FADD.FTZ R76, R76, R7 ;  /* 0x000000074c4c3221 */ /* 0x000fe40000010000 */
.L_x_1399:
[----:B------:R-:W-:Y:S05]  /*19e0*/  BSYNC B0 ;  /* 0x0000000000007941 */ /* 0x000fea0003800000 */
.L_x_1397:
[----:B------:R-:W-:Y:S01]  /*19f0*/  BSSY B0, `(.L_x_1400) ;  /* 0x000000d000007945 */ /* 0x000fe20003800000 */
[----:B------:R-:W-:Y:S05]  /*1a00*/  @!P2 BRA `(.L_x_1401) ;  /* 0x000000b00000a947 */ /* 0x000fea0003800000 */
        /* <DEDUP_REMOVED lines=11> */
.L_x_1401:
[----:B------:R-:W-:Y:S05]  /*1ac0*/  BSYNC B0 ;  /* 0x0000000000007941 */ /* 0x000fea0003800000 */
.L_x_1400:
        /* <DEDUP_REMOVED lines=8> */
.L_x_1403:
[----:B-1----:R-:W-:-:S04]  /*1b50*/  ISETP.NE.AND P1, PT, R4, RZ, PT ;  /* 0x000000ff0400720c */ /* 0x002fc80003f25270 */
[----:B------:R-:W-:-:S05]  /*1b60*/  FSEL R7, R84, RZ, !P1 ;  /* 0x000000ff54077208 */ /* 0x000fca0004800000 */
[----:B------:R-:W-:-:S04]  /*1b70*/  FFMA.FTZ R7, R9, R86, R7 ;  /* 0x0000005609077223 */ /* 0x000fc80000010007 */
[----:B------:R-:W-:-:S04]  /*1b80*/  FADD.FTZ R76, R8, -R7 ;  /* 0x80000007084c7221 */ /* 0x000fc80000010000 */
[----:B------:R-:W-:Y:S01]  /*1b90*/  FMUL.FTZ R3, R3, R76 ;  /* 0x0000004c03037220 */ /* 0x000fe20000410000 */
[----:B------:R-:W-:-:S05]  /*1ba0*/  @P3 PRMT R76, RZ, 0x7610, R15 ;  /* 0x00007610ff4c3816 */ /* 0x000fca000000000f */
[----:B------:R-:W-:Y:S02]  /*1bb0*/  @P3 FADD.FTZ R3, R3, R76 ;  /* 0x0000004c03033221 */ /* 0x000fe40000010000 */
.L_x_1404:
[----:B------:R-:W-:Y:S05]  /*1bc0*/  BSYNC B0 ;  /* 0x0000000000007941 */ /* 0x000fea0003800000 */
.L_x_1402:
[----:B------:R-:W-:Y:S01]  /*1bd0*/  @P0 F2FP.BF16.PACK_AB R7, RZ, R3 ;  /* 0x00000003ff07023e */ /* 0x000fe200000010ff */
[----:B------:R-:W-:Y:S03]  /*1be0*/  BSSY B0, `(.L_x_1405) ;  /* 0x000000e000007945 */ /* 0x000fe60003800000 */
[----:B------:R-:W-:Y:S01]  /*1bf0*/  @P0 PRMT R67, R67, 0x5410, R7 ;  /* 0x0000541043430816 */ /* 0x000fe20000000007 */
        /* <DEDUP_REMOVED lines=12> */
.L_x_1406:
[----:B------:R-:W-:Y:S05]  /*1cc0*/  BSYNC B0 ;  /* 0x0000000000007941 */ /* 0x000fea0003800000 */
.L_x_1405:
        /* <DEDUP_REMOVED lines=9> */
[----:B01---5:R-:W-:Y:S01]  /*1d60*/  @P0 CALL.REL.NOINC `(.L_x_1361) ;  /* 0x0000001000000944 */ /* 0x023fe20003c00000 */
[----:B------:R-:W-:Y:S05]  /*1d70*/  BRA `(.L_x_1407) ;  /* 0xffffe54000007947 */ /* 0x000fea000383ffff */
.L_x_1361:
        /* <DEDUP_REMOVED lines=27> */
[----:B------:R-:W-:-:S05]  /*1f30*/  IADD3 R3, P0, R39, R6, RZ ;  /* 0x0000000627037210 */ /* 0x000fca0007f1e0ff */
[----:B------:R-:W-:Y:S01]  /*1f40*/  IMAD.X R0, RZ, RZ, RZ, P0 ;  /* 0x000000ffff007224 */ /* 0x000fe200000e06ff */
[----:B------:R-:W0:Y:S04]  /*1f50*/  LDS R4, [R6.X4] ;  /* 0x0000000006047984 */ /* 0x000e280000004800 */
[----:B------:R-:W-:Y:S01]  /*1f60*/  SHF.L.U64.HI R0, R3, 0x2, R0 ;  /* 0x0000000203007819 */ /* 0x000fe20000010200 */
        /* <DEDUP_REMOVED lines=27> */
[----:B0-----:R-:W-:Y:S01]  /*2120*/  SHF.L.U32 R6, R3, 0x2, RZ ;  /* 0x0000000203067819 */ /* 0x001fe200000006ff */
[----:B------:R-:W-:-:S03]  /*2130*/  FADD.FTZ R10, RZ, R10 ;  /* 0x0000000aff0a7221 */ /* 0x000fc60000010000 */
[C---:B------:R-:W-:Y:S02]  /*2140*/  IADD3 R2, P0, R6.reuse, c[0x0][0x228], RZ ;  /* 0x00008a0006027a10 */ /* 0x040fe40007f1e0ff */
[----:B------:R-:W-:Y:S01]  /*2150*/  IADD3 R4, P1, R6, c[0x0][0x220], RZ ;  /* 0x0000880006047a10 */ /* 0x000fe20007f3e0ff */
[----:B-1----:R-:W-:Y:S01]  /*2160*/  FADD.FTZ R12, RZ, R12 ;  /* 0x0000000cff0c7221 */ /* 0x002fe20000010000 */
[----:B------:R-:W-:Y:S02]  /*2170*/  IADD3.X R3, R0, c[0x0][0x22c], RZ, P0, !PT ;  /* 0x00008b0000037a10 */ /* 0x000fe400007fe4ff */
[----:B------:R-:W-:Y:S01]  /*2180*/  IADD3 R6, P0, R6, c[0x0][0x240], RZ ;  /* 0x0000900006067a10 */ /* 0x000fe20007f1e0ff */
[----:B--2---:R-:W-:Y:S01]  /*2190*/  FADD.FTZ R10, R10, R27 ;  /* 0x0000001b0a0a7221 */ /* 0x004fe20000010000 */
[C---:B------:R-:W-:Y:S01]  /*21a0*/  IADD3.X R5, R0.reuse, c[0x0][0x224], RZ, P1, !PT ;  /* 0x0000890000057a10 */ /* 0x040fe20000ffe4ff */
[----:B------:R-:W-:Y:S01]  /*21b0*/  STG.E [R2.64], R23 ;  /* 0x0000001702007986 */ /* 0x000fe2000c101904 */
[----:B------:R-:W-:Y:S01]  /*21c0*/  IADD3.X R7, R0, c[0x0][0x244], RZ, P0, !PT ;  /* 0x0000910000077a10 */ /* 0x000fe200007fe4ff */
[----:B---3--:R-:W-:-:S02]  /*21d0*/  FADD.FTZ R12, R12, R29 ;  /* 0x0000001d0c0c7221 */ /* 0x008fc40000010000 */
[----:B------:R-:W-:Y:S01]  /*21e0*/  STG.E [R4.64], R11 ;  /* 0x0000000b04007986 */ /* 0x000fe2000c101904 */
[----:B----4-:R-:W-:Y:S02]  /*21f0*/  FADD.FTZ R10, R10, R31 ;  /* 0x0000001f0a0a7221 */ /* 0x010fe40000010000 */
        /* <DEDUP_REMOVED lines=8> */
.L_x_1365:
[----:B------:R-:W-:Y:S01]  /*2280*/  HFMA2.MMA R89, -RZ, RZ, 0, 1.847743988037109375e-06 ;  /* 0x0000001fff597435 */ /* 0x000fe200000001ff */
[----:B------:R-:W-:Y:S01]  /*2290*/  MOV R91, R84 ;  /* 0x00000054005b7202 */ /* 0x000fe20000000f00 */
[----:B------:R-:W-:Y:S01]  /*22a0*/  IMAD.MOV.U32 R88, RZ, RZ, 0x1 ;  /* 0x00000001ff587424 */ /* 0x000fe200078e00ff */
[----:B------:R-:W-:-:S02]  /*22b0*/  MOV R86, 0xffffffff ;  /* 0xffffffff00567802 */ /* 0x000fc40000000f00 */
[----:B------:R-:W-:Y:S02]  /*22c0*/  MOV R76, 0x22e0 ;  /* 0x000022e0004c7802 */ /* 0x000fe40000000f00 */
[----:B-1----:R-:W-:Y:S05]  /*22d0*/  CALL.REL.NOINC `($__internal_59_$__cuda_sm70_shflsync_bfly_p) ;  /* 0x0000045000007944 */ /* 0x002fea0003c00000 */
[----:B-1----:R-:W-:Y:S01]  /*22e0*/  IMAD.MOV.U32 R87, RZ, RZ, R88 ;  /* 0x000000ffff577224 */ /* 0x002fe200078e0058 */
[----:B0-----:R-:W-:Y:S05]  /*22f0*/  BRA `(.L_x_1408) ;  /* 0xffffe82000007947 */ /* 0x001fea000383ffff */
.L_x_1366:
[----:B------:R-:W-:Y:S01]  /*2300*/  HFMA2.MMA R88, -RZ, RZ, 0, 5.9604644775390625e-08 ;  /* 0x00000001ff587435 */ /* 0x000fe200000001ff */
[----:B------:R-:W-:Y:S01]  /*2310*/  MOV R91, R85 ;  /* 0x00000055005b7202 */ /* 0x000fe20000000f00 */
[----:B------:R-:W-:Y:S01]  /*2320*/  IMAD.MOV.U32 R89, RZ, RZ, 0x1f ;  /* 0x0000001fff597424 */ /* 0x000fe200078e00ff */
[----:B------:R-:W-:Y:S02]  /*2330*/  MOV R86, 0xffffffff ;  /* 0xffffffff00567802 */ /* 0x000fe40000000f00 */
[----:B------:R-:W-:Y:S02]  /*2340*/  MOV R76, 0x2360 ;  /* 0x00002360004c7802 */ /* 0x000fe40000000f00 */
[----:B012---:R-:W-:Y:S05]  /*2350*/  CALL.REL.NOINC `($__internal_59_$__cuda_sm70_shflsync_bfly_p) ;  /* 0x000003d000007944 */ /* 0x007fea0003c00000 */
[----:B------:R-:W-:Y:S01]  /*2360*/  FADD.FTZ R84, R87, R84 ;  /* 0x0000005457547221 */ /* 0x000fe20000010000 */
[----:B0-----:R-:W-:Y:S01]  /*2370*/  MOV R86, 0xffffffff ;  /* 0xffffffff00567802 */ /* 0x001fe20000000f00 */
[----:B-1----:R-:W-:Y:S01]  /*2380*/  FADD.FTZ R85, R85, R88 ;  /* 0x0000005855557221 */ /* 0x002fe20000010000 */
[----:B------:R-:W-:Y:S01]  /*2390*/  HFMA2.MMA R88, -RZ, RZ, 0, 1.1920928955078125e-07 ;  /* 0x00000002ff587435 */ /* 0x000fe200000001ff */
[----:B------:R-:W-:Y:S01]  /*23a0*/  IMAD.MOV.U32 R89, RZ, RZ, 0x1f ;  /* 0x0000001fff597424 */ /* 0x000fe200078e00ff */
[----:B------:R-:W-:-:S02]  /*23b0*/  MOV R91, R84 ;  /* 0x00000054005b7202 */ /* 0x000fc40000000f00 */
[----:B------:R-:W-:Y:S02]  /*23c0*/  MOV R76, 0x23e0 ;  /* 0x000023e0004c7802 */ /* 0x000fe40000000f00 */
[----:B------:R-:W-:Y:S05]  /*23d0*/  CALL.REL.NOINC `($__internal_59_$__cuda_sm70_shflsync_bfly_p) ;  /* 0x0000035000007944 */ /* 0x000fea0003c00000 */
[----:B-1----:R-:W-:Y:S01]  /*23e0*/  IMAD.MOV.U32 R87, RZ, RZ, R88 ;  /* 0x000000ffff577224 */ /* 0x002fe200078e0058 */
[----:B------:R-:W-:Y:S01]  /*23f0*/  HFMA2.MMA R88, -RZ, RZ, 0, 1.1920928955078125e-07 ;  /* 0x00000002ff587435 */ /* 0x000fe200000001ff */
[----:B0-----:R-:W-:Y:S01]  /*2400*/  MOV R91, R85 ;  /* 0x00000055005b7202 */ /* 0x001fe20000000f00 */
[----:B------:R-:W-:Y:S01]  /*2410*/  IMAD.MOV.U32 R89, RZ, RZ, 0x1f ;  /* 0x0000001fff597424 */ /* 0x000fe200078e00ff */
[----:B------:R-:W-:Y:S02]  /*2420*/  MOV R86, 0xffffffff ;  /* 0xffffffff00567802 */ /* 0x000fe40000000f00 */
[----:B------:R-:W-:Y:S02]  /*2430*/  MOV R76, 0x2450 ;  /* 0x00002450004c7802 */ /* 0x000fe40000000f00 */
[----:B------:R-:W-:Y:S05]  /*2440*/  CALL.REL.NOINC `($__internal_59_$__cuda_sm70_shflsync_bfly_p) ;  /* 0x000002e000007944 */ /* 0x000fea0003c00000 */
[----:B------:R-:W-:Y:S01]  /*2450*/  FADD.FTZ R84, R87, R84 ;  /* 0x0000005457547221 */ /* 0x000fe20000010000 */
[----:B0-----:R-:W-:Y:S01]  /*2460*/  MOV R86, 0xffffffff ;  /* 0xffffffff00567802 */ /* 0x001fe20000000f00 */
[----:B-1----:R-:W-:Y:S01]  /*2470*/  FADD.FTZ R85, R85, R88 ;  /* 0x0000005855557221 */ /* 0x002fe20000010000 */
[----:B------:R-:W-:Y:S01]  /*2480*/  HFMA2.MMA R88, -RZ, RZ, 0, 2.384185791015625e-07 ;  /* 0x00000004ff587435 */ /* 0x000fe200000001ff */
[----:B------:R-:W-:Y:S01]  /*2490*/  IMAD.MOV.U32 R89, RZ, RZ, 0x1f ;  /* 0x0000001fff597424 */ /* 0x000fe200078e00ff */
[----:B------:R-:W-:-:S02]  /*24a0*/  MOV R91, R84 ;  /* 0x00000054005b7202 */ /* 0x000fc40000000f00 */
[----:B------:R-:W-:Y:S02]  /*24b0*/  MOV R76, 0x24d0 ;  /* 0x000024d0004c7802 */ /* 0x000fe40000000f00 */
[----:B------:R-:W-:Y:S05]  /*24c0*/  CALL.REL.NOINC `($__internal_59_$__cuda_sm70_shflsync_bfly_p) ;  /* 0x0000026000007944 */ /* 0x000fea0003c00000 */
[----:B-1----:R-:W-:Y:S01]  /*24d0*/  IMAD.MOV.U32 R87, RZ, RZ, R88 ;  /* 0x000000ffff577224 */ /* 0x002fe200078e0058 */
[----:B------:R-:W-:Y:S01]  /*24e0*/  HFMA2.MMA R88, -RZ, RZ, 0, 2.384185791015625e-07 ;  /* 0x00000004ff587435 */ /* 0x000fe200000001ff */
        /* <DEDUP_REMOVED lines=8> */
[----:B------:R-:W-:Y:S01]  /*2570*/  HFMA2.MMA R88, -RZ, RZ, 0, 4.76837158203125e-07 ;  /* 0x00000008ff587435 */ /* 0x000fe200000001ff */
[----:B------:R-:W-:Y:S01]  /*2580*/  IMAD.MOV.U32 R89, RZ, RZ, 0x1f ;  /* 0x0000001fff597424 */ /* 0x000fe200078e00ff */
[----:B------:R-:W-:-:S02]  /*2590*/  MOV R91, R84 ;  /* 0x00000054005b7202 */ /* 0x000fc40000000f00 */
[----:B------:R-:W-:Y:S02]  /*25a0*/  MOV R76, 0x25c0 ;  /* 0x000025c0004c7802 */ /* 0x000fe40000000f00 */
[----:B------:R-:W-:Y:S05]  /*25b0*/  CALL.REL.NOINC `($__internal_59_$__cuda_sm70_shflsync_bfly_p) ;  /* 0x0000017000007944 */ /* 0x000fea0003c00000 */
[----:B-1----:R-:W-:Y:S01]  /*25c0*/  IMAD.MOV.U32 R87, RZ, RZ, R88 ;  /* 0x000000ffff577224 */ /* 0x002fe200078e0058 */
[----:B------:R-:W-:Y:S01]  /*25d0*/  HFMA2.MMA R88, -RZ, RZ, 0, 4.76837158203125e-07 ;  /* 0x00000008ff587435 */ /* 0x000fe200000001ff */
        /* <DEDUP_REMOVED lines=8> */
[----:B------:R-:W-:Y:S01]  /*2660*/  HFMA2.MMA R88, -RZ, RZ, 0, 9.5367431640625e-07 ;  /* 0x00000010ff587435 */ /* 0x000fe200000001ff */
[----:B------:R-:W-:Y:S01]  /*2670*/  IMAD.MOV.U32 R89, RZ, RZ, 0x1f ;  /* 0x0000001fff597424 */ /* 0x000fe200078e00ff */
[----:B------:R-:W-:-:S02]  /*2680*/  MOV R91, R84 ;  /* 0x00000054005b7202 */ /* 0x000fc40000000f00 */
[----:B------:R-:W-:Y:S02]  /*2690*/  MOV R76, 0x26b0 ;  /* 0x000026b0004c7802 */ /* 0x000fe40000000f00 */
[----:B------:R-:W-:Y:S05]  /*26a0*/  CALL.REL.NOINC `($__internal_59_$__cuda_sm70_shflsync_bfly_p) ;  /* 0x0000008000007944 */ /* 0x000fea0003c00000 */
[----:B-1----:R-:W-:Y:S01]  /*26b0*/  IMAD.MOV.U32 R87, RZ, RZ, R88 ;  /* 0x000000ffff577224 */ /* 0x002fe200078e0058 */
[----:B------:R-:W-:Y:S01]  /*26c0*/  HFMA2.MMA R88, -RZ, RZ, 0, 9.5367431640625e-07 ;  /* 0x00000010ff587435 */ /* 0x000fe200000001ff */
[----:B0-----:R-:W-:Y:S01]  /*26d0*/  MOV R91, R85 ;  /* 0x00000055005b7202 */ /* 0x001fe20000000f00 */
[----:B------:R-:W-:Y:S01]  /*26e0*/  IMAD.MOV.U32 R89, RZ, RZ, 0x1f ;  /* 0x0000001fff597424 */ /* 0x000fe200078e00ff */
[----:B------:R-:W-:Y:S02]  /*26f0*/  MOV R86, 0xffffffff ;  /* 0xffffffff00567802 */ /* 0x000fe40000000f00 */
[----:B------:R-:W-:Y:S02]  /*2700*/  MOV R76, 0x2720 ;  /* 0x00002720004c7802 */ /* 0x000fe40000000f00 */
[----:B------:R-:W-:Y:S05]  /*2710*/  CALL.REL.NOINC `($__internal_59_$__cuda_sm70_shflsync_bfly_p) ;  /* 0x0000001000007944 */ /* 0x000fea0003c00000 */
[----:B01----:R-:W-:Y:S05]  /*2720*/  BRA `(.L_x_1409) ;  /* 0xffffe51000007947 */ /* 0x003fea000383ffff */
        .weak           $__internal_59_$__cuda_sm70_shflsync_bfly_p
        .type           $__internal_59_$__cuda_sm70_shflsync_bfly_p,@function
        .size           $__internal_59_$__cuda_sm70_shflsync_bfly_p,(.L_x_4439 - $__internal_59_$__cuda_sm70_shflsync_bfly_p)
$__internal_59_$__cuda_sm70_shflsync_bfly_p:
[----:B------:R-:W-:Y:S01]  /*2730*/  HFMA2.MMA R77, -RZ, RZ, 0, 0 ;  /* 0x00000000ff4d7435 */ /* 0x000fe200000001ff */
[----:B------:R-:W-:Y:S04]  /*2740*/  WARPSYNC R86 ;  /* 0x0000005600007348 */ /* 0x000fe80003800000 */
[----:B------:R0:W1:Y:S01]  /*2750*/  SHFL.BFLY PT, R88, R91, R88, R89 ;  /* 0x0c0000585b587389 */ /* 0x00006200000e0059 */
[----:B------:R-:W-:Y:S05]  /*2760*/  RET.REL.NODEC R76 `(_ZN10layer_norm13ln_bwd_kernelINS_13Kernel_traitsIf13__nv_bfloat16S2_S2_fjLj256ELj1ELj4ELj1ELj16ENS_18Kernel_traits_baseILj256EfS2_S2_S2_fjLj128EEEEELb1ELb1ELb1ELb1EEEvNS_9BwdParamsE) ;  /* 0xffffd8904c007950 */ /* 0x000fea0003c3ffff */
.L_x_1410:
        /* <DEDUP_REMOVED lines=9> */
.L_x_4439:


//--------------------- .text._ZN10layer_norm13ln_bwd_kernelINS_13Kernel_traitsI13__nv_bfloat16S2_fS2_fjLj256ELj1ELj4ELj1ELj16ENS_18Kernel_traits_baseILj256ES2_S2_fS2_fjLj128EEEEELb0ELb0ELb0ELb0EEEvNS_9BwdParamsE --------------------------
	.section	.text._ZN10layer_norm13ln_bwd_kernelINS_13Kernel_traitsI13__nv_bfloat16S2_fS2_fjLj256ELj1ELj4ELj1ELj16ENS_18Kernel_traits_baseILj256ES2_S2_fS2_fjLj128EEEEELb0ELb0ELb0ELb0EEEvNS_9BwdParamsE,"ax",@progbits
	.sectioninfo	@"SHI_REGISTERS=72"
	.align	128
        .global         _ZN10layer_norm13ln_bwd_kernelINS_13Kernel_traitsI13__nv_bfloat16S2_fS2_fjLj256ELj1ELj4ELj1ELj16ENS_18Kernel_traits_baseILj256ES2_S2_fS2_fjLj128EEEEELb0ELb0ELb0ELb0EEEvNS_9BwdParamsE
        .type           _ZN10layer_norm13ln_bwd_kernelINS_13Kernel_traitsI13__nv_bfloat16S2_fS2_fjLj256ELj1ELj4ELj1ELj16ENS_18Kernel_traits_baseILj256ES2_S2_fS2_fjLj128EEEEELb0ELb0ELb0ELb0EEEvNS_9BwdParamsE,@function
        .size           _ZN10layer_norm13ln_bwd_kernelINS_13Kernel_traitsI13__nv_bfloat16S2_fS2_fjLj256ELj1ELj4ELj1ELj16ENS_18Kernel_traits_baseILj256ES2_S2_fS2_fjLj128EEEEELb0ELb0ELb0ELb0EEEvNS_9BwdParamsE,(.L_x_4440 - _ZN10layer_norm13ln_bwd_kernelINS_13Kernel_traitsI13__nv_bfloat16S2_fS2_fjLj256ELj1ELj4ELj1ELj16ENS_18Kernel_traits_baseILj256ES2_S2_fS2_fjLj128EEEEELb0ELb0ELb0ELb0EEEvNS_9BwdParamsE)
        .other          _ZN10layer_norm13ln_bwd_kernelINS_13Kernel_traitsI13__nv_bfloat16S2_fS2_fjLj256ELj1ELj4ELj1ELj16ENS_18Kernel_traits_baseILj256ES2_S2_fS2_fjLj128EEEEELb0ELb0ELb0ELb0EEEvNS_9BwdParamsE,@"STO_CUDA_ENTRY STV_DEFAULT"
_ZN10layer_norm13ln_bwd_kernelINS_13Kernel_traitsI13__nv_bfloat16S2_fS2_fjLj256ELj1ELj4ELj1ELj16ENS_18Kernel_traits_baseILj256ES2_S2_fS2_fjLj128EEEEELb0ELb0ELb0ELb0EEEvNS_9BwdParamsE:
.text._ZN10layer_norm13ln_bwd_kernelINS_13Kernel_traitsI13__nv_bfloat16S2_fS2_fjLj256ELj1ELj4ELj1ELj16ENS_18Kernel_traits_baseILj256ES2_S2_fS2_fjLj128EEEEELb0ELb0ELb0ELb0EEEvNS_9BwdParamsE:
        /* <DEDUP_REMOVED lines=36> */
.L_x_1418:
[----:B------:R-:W-:Y:S02]  /*0240*/  ISETP.NE.U32.AND P0, PT, RZ, c[0x0][0x1c0], PT ;  /* 0x00007000ff007a0c */ /* 0x000fe40003f05070 */
[----:B------:R-:W-:Y:S02]  /*0250*/  SHF.R.S32.HI R41, RZ, 0x1f, R2 ;  /* 0x0000001fff297819 */ /* 0x000fe40000011402 */
[----:B------:R-:W-:Y:S02]  /*0260*/  ISETP.NE.AND.EX P0, PT, RZ, c[0x0][0x1c4], PT, P0 ;  /* 0x00007100ff007a0c */ /* 0x000fe40003f05300 */
[----:B------:R-:W-:-:S11]  /*0270*/  MOV R67, 0x4 ;  /* 0x0000000400437802 */ /* 0x000fd60000000f00 */
[----:B------:R-:W-:-:S04]  /*0280*/  @P0 LEA R40, P1, R2, c[0x0][0x1c0], 0x1 ;  /* 0x0000700002280a11 */ /* 0x000fc800078208ff */
[----:B------:R-:W-:-:S05]  /*0290*/  @P0 LEA.HI.X R41, R2, c[0x0][0x1c4], R41, 0x1, P1 ;  /* 0x0000710002290a11 */ /* 0x000fca00008f0c29 */
[----:B------:R1:W2:Y:S02]  /*02a0*/  @P0 LDG.E.U16 R42, [R40.64] ;  /* 0x00000004282a0981 */ /* 0x0002a4000c1e1500 */
[----:B-1----:R-:W-:-:S05]  /*02b0*/  IMAD.WIDE R40, R2, R67, c[0x0][0x1a8] ;  /* 0x00006a0002287625 */ /* 0x002fca00078e0243 */
[----:B------:R1:W5:Y:S01]  /*02c0*/  LDG.E R43, [R40.64] ;  /* 0x00000004282b7981 */ /* 0x000362000c1e1900 */
[----:B------:R-:W-:Y:S01]  /*02d0*/  IMAD R52, R2, c[0x0][0x168], RZ ;  /* 0x00005a0002347a24 */ /* 0x000fe200078e02ff */
[----:B------:R-:W-:Y:S01]  /*02e0*/  BSSY B0, `(.L_x_1412) ;  /* 0x000005a000007945 */ /* 0x000fe20003800000 */
[----:B------:R-:W-:-:S03]  /*02f0*/  MOV R63, RZ ;  /* 0x000000ff003f7202 */ /* 0x000fc60000000f00 */
[----:B------:R-:W-:-:S04]  /*0300*/  SHF.R.S32.HI R53, RZ, 0x1f, R52 ;  /* 0x0000001fff357819 */ /* 0x000fc80000011434 */
[----:B------:R-:W-:Y:S02]  /*0310*/  LEA.HI R53, R53, R52, RZ, 0x3 ;  /* 0x0000003435357211 */ /* 0x000fe400078f18ff */
[----:B------:R-:W-:Y:S02]  /*0320*/  MOV R52, 0x3f800000 ;  /* 0x3f80000000347802 */ /* 0x000fe40000000f00 */
[----:B------:R-:W-:Y:S02]  /*0330*/  LEA.HI.SX32 R57, R53, R68, 0x1d ;  /* 0x0000004435397211 */ /* 0x000fe400078feaff */
[----:B------:R-:W-:Y:S02]  /*0340*/  MOV R53, RZ ;  /* 0x000000ff00357202 */ /* 0x000fe40000000f00 */
[----:B--2---:R-:W-:Y:S01]  /*0350*/  @P0 PRMT R52, RZ, 0x5410, R42 ;  /* 0x00005410ff340816 */ /* 0x004fe2000000002a */
[----:B------:R-:W-:Y:S05]  /*0360*/  @!P2 BRA `(.L_x_1413) ;  /* 0x000005100000a947 */ /* 0x000fea0003800000 */
[----:B-1----:R-:W-:Y:S01]  /*0370*/  IMAD.WIDE R6, R2, R67, c[0x0][0x1a0] ;  /* 0x0000680002067625 */ /* 0x002fe200078e0243 */
[----:B------:R-:W-:-:S02]  /*0380*/  LEA R54, P0, R57, c[0x0][0x188], 0x5 ;  /* 0x0000620039367a11 */ /* 0x000fc400078028ff */
[----:B------:R-:W-:Y:S02]  /*0390*/  MOV R4, 0x10 ;  /* 0x0000001000047802 */ /* 0x000fe40000000f00 */
[C---:B------:R-:W-:Y:S01]  /*03a0*/  LEA.HI.X R55, R57.reuse, c[0x0][0x18c], RZ, 0x5, P0 ;  /* 0x0000630039377a11 */ /* 0x040fe200000f2cff */
[----:B------:R1:W2:Y:S02]  /*03b0*/  LDG.E R42, [R6.64] ;  /* 0x00000004062a7981 */ /* 0x0002a4000c1e1900 */
[----:B------:R-:W-:Y:S02]  /*03c0*/  IMAD.WIDE.U32 R4, R57, R4, c[0x0][0x208] ;  /* 0x0000820039047625 */ /* 0x000fe400078e0004 */
[----:B------:R-:W3:Y:S04]  /*03d0*/  LDG.E.128 R44, [R54.64] ;  /* 0x00000004362c7981 */ /* 0x000ee8000c1e1d00 */
[----:B------:R-:W4:Y:S04]  /*03e0*/  LDG.E.128 R48, [R54.64+0x10] ;  /* 0x0000100436307981 */ /* 0x000f28000c1e1d00 */
[----:B-1----:R-:W4:Y:S01]  /*03f0*/  LDG.E.128 R4, [R4.64] ;  /* 0x0000000404047981 */ /* 0x002f22000c1e1d00 */
[----:B------:R-:W-:-:S04]  /*0400*/  ISETP.NE.U32.AND P0, PT, RZ, c[0x0][0x218], PT ;  /* 0x00008600ff007a0c */ /* 0x000fc80003f05070 */
[----:B------:R-:W-:-:S13]  /*0410*/  ISETP.NE.AND.EX P0, PT, RZ, c[0x0][0x21c], PT, P0 ;  /* 0x00008700ff007a0c */ /* 0x000fda0003f05300 */
[----:B------:R-:W-:-:S04]  /*0420*/  @P0 LEA R40, P1, R57, c[0x0][0x218], 0x5 ;  /* 0x0000860039280a11 */ /* 0x000fc800078228ff */
[----:B------:R-:W-:-:S05]  /*0430*/  @P0 LEA.HI.X R41, R57, c[0x0][0x21c], RZ, 0x5, P1 ;  /* 0x0000870039290a11 */ /* 0x000fca00008f2cff */
[----:B------:R1:W5:Y:S04]  /*0440*/  @P0 LDG.E.128 R12, [R40.64] ;  /* 0x00000004280c0981 */ /* 0x000368000c1e1d00 */
[----:B------:R1:W5:Y:S01]  /*0450*/  @P0 LDG.E.128 R8, [R40.64+0x10] ;  /* 0x0000100428080981 */ /* 0x000362000c1e1d00 */
[----:B0-----:R-:W-:-:S04]  /*0460*/  ISETP.NE.AND P0, PT, R69, RZ, PT ;  /* 0x000000ff4500720c */ /* 0x001fc80003f05270 */
[----:B--2---:R-:W-:-:S05]  /*0470*/  FSEL R42, R42, RZ, !P0 ;  /* 0x000000ff2a2a7208 */ /* 0x004fca0004000000 */
[C---:B---3--:R-:W-:Y:S02]  /*0480*/  FADD.FTZ R0, -R42.reuse, R44 ;  /* 0x0000002c2a007221 */ /* 0x048fe40000010100 */
        /* <DEDUP_REMOVED lines=12> */
[C---:B-----5:R-:W-:Y:S01]  /*0550*/  FMUL.FTZ R6, R43.reuse, R64 ;  /* 0x000000402b067220 */ /* 0x060fe20000410000 */
[----:B------:R-:W-:Y:S01]  /*0560*/  PRMT R53, RZ, 0x7610, R4 ;  /* 0x00007610ff357816 */ /* 0x000fe20000000004 */
[C---:B------:R-:W-:Y:S01]  /*0570*/  FMUL.FTZ R44, R43.reuse, R44 ;  /* 0x0000002c2b2c7220 */ /* 0x040fe20000410000 */
[--C-:B-1----:R-:W-:Y:S01]  /*0580*/  PRMT R41, RZ, 0x5410, R7.reuse ;  /* 0x00005410ff297816 */ /* 0x102fe20000000007 */
[C---:B------:R-:W-:Y:S01]  /*0590*/  FMUL.FTZ R46, R43.reuse, R46 ;  /* 0x0000002e2b2e7220 */ /* 0x040fe20000410000 */
[----:B------:R-:W-:Y:S01]  /*05a0*/  PRMT R40, RZ, 0x7610, R7 ;  /* 0x00007610ff287816 */ /* 0x000fe20000000007 */
[----:B------:R-:W-:-:S02]  /*05b0*/  FMUL.FTZ R0, R43, R0 ;  /* 0x000000002b007220 */ /* 0x000fc40000410000 */
[----:B------:R-:W-:Y:S02]  /*05c0*/  FMUL.FTZ R4, R43, R45 ;  /* 0x0000002d2b047220 */ /* 0x000fe40000410000 */
[----:B------:R-:W-:Y:S02]  /*05d0*/  FMUL.FTZ R5, R66, R51 ;  /* 0x0000003342057220 */ /* 0x000fe40000410000 */
[----:B------:R-:W-:Y:S02]  /*05e0*/  FADD.FTZ R26, R26, R47 ;  /* 0x0000002f1a1a7221 */ /* 0x000fe40000010000 */
[-C--:B------:R-:W-:Y:S02]  /*05f0*/  FFMA.FTZ R18, R6, R47.reuse, R18 ;  /* 0x0000002f06127223 */ /* 0x080fe40000010012 */
[----:B------:R-:W-:Y:S02]  /*0600*/  FMUL.FTZ R45, R62, R47 ;  /* 0x0000002f3e2d7220 */ /* 0x000fe40000410000 */
[----:B------:R-:W-:-:S02]  /*0610*/  FADD.FTZ R27, R27, R48 ;  /* 0x000000301b1b7221 */ /* 0x000fc40000010000 */
[-C--:B------:R-:W-:Y:S02]  /*0620*/  FFMA.FTZ R19, R44, R48.reuse, R19 ;  /* 0x000000302c137223 */ /* 0x080fe40000010013 */
[----:B------:R-:W-:Y:S02]  /*0630*/  FMUL.FTZ R47, R61, R48 ;  /* 0x000000303d2f7220 */ /* 0x000fe40000410000 */
[----:B------:R-:W-:Y:S02]  /*0640*/  FADD.FTZ R28, R28, R49 ;  /* 0x000000311c1c7221 */ /* 0x000fe40000010000 */
[-C--:B------:R-:W-:Y:S02]  /*0650*/  FFMA.FTZ R20, R46, R49.reuse, R20 ;  /* 0x000000312e147223 */ /* 0x080fe40000010014 */
[----:B------:R-:W-:Y:S02]  /*0660*/  FMUL.FTZ R48, R60, R49 ;  /* 0x000000313c307220 */ /* 0x000fe40000410000 */
[----:B------:R-:W-:-:S02]  /*0670*/  FADD.FTZ R24, R24, R51 ;  /* 0x0000003318187221 */ /* 0x000fc40000010000 */
[C---:B------:R-:W-:Y:S02]  /*0680*/  FFMA.FTZ R16, R0.reuse, R51, R16 ;  /* 0x0000003300107223 */ /* 0x040fe40000010010 */
[----:B------:R-:W-:Y:S02]  /*0690*/  FMUL.FTZ R49, R43, R56 ;  /* 0x000000382b317220 */ /* 0x000fe40000410000 */
[----:B------:R-:W-:Y:S02]  /*06a0*/  FMUL.FTZ R7, R65, R53 ;  /* 0x0000003541077220 */ /* 0x000fe40000410000 */
[----:B------:R-:W-:Y:S02]  /*06b0*/  FADD.FTZ R56, RZ, R5 ;  /* 0x00000005ff387221 */ /* 0x000fe40000010000 */
[----:B------:R-:W-:Y:S02]  /*06c0*/  FFMA.FTZ R51, R0, R5, RZ ;  /* 0x0000000500337223 */ /* 0x000fe400000100ff */
[----:B------:R-:W-:-:S02]  /*06d0*/  FADD.FTZ R56, R56, R7 ;  /* 0x0000000738387221 */ /* 0x000fc40000010000 */
[C---:B------:R-:W-:Y:S02]  /*06e0*/  FFMA.FTZ R51, R4.reuse, R7, R51 ;  /* 0x0000000704337223 */ /* 0x040fe40000010033 */
[----:B------:R-:W-:Y:S02]  /*06f0*/  FADD.FTZ R25, R25, R53 ;  /* 0x0000003519197221 */ /* 0x000fe40000010000 */
[----:B------:R-:W-:Y:S02]  /*0700*/  FFMA.FTZ R17, R4, R53, R17 ;  /* 0x0000003504117223 */ /* 0x000fe40000010011 */
[----:B------:R-:W-:Y:S02]  /*0710*/  FADD.FTZ R56, R56, R45 ;  /* 0x0000002d38387221 */ /* 0x000fe40000010000 */
        /* <DEDUP_REMOVED lines=22> */
.L_x_1413:
[----:B-1----:R-:W-:Y:S05]  /*0880*/  BSYNC B0 ;  /* 0x0000000000007941 */ /* 0x002fea0003800000 */
.L_x_1412:
[----:B------:R-:W-:Y:S05]  /*0890*/  BRA.DIV ~URZ, `(.L_x_1414) ;  /* 0x00000a927f007947 */ /* 0x000fea000b800000 */
[----:B------:R1:W2:Y:S02]  /*08a0*/  SHFL.BFLY PT, R64, R63, 0x1, 0x1f ;  /* 0x0c201f003f407f89 */ /* 0x0002a400000e0000 */
.L_x_1419:
[----:B------:R-:W-:Y:S05]  /*08b0*/  BRA.DIV ~URZ, `(.L_x_1415) ;  /* 0x00000ae27f007947 */ /* 0x000fea000b800000 */
[----:B--2---:R-:W-:Y:S01]  /*08c0*/  FADD.FTZ R42, R64, R63 ;  /* 0x0000003f402a7221 */ /* 0x004fe20000010000 */
[----:B------:R-:W2:Y:S04]  /*08d0*/  SHFL.BFLY PT, R40, R53, 0x1, 0x1f ;  /* 0x0c201f0035287f89 */ /* 0x000ea800000e0000 */
[----:B------:R-:W3:Y:S01]  /*08e0*/  SHFL.BFLY PT, R41, R42, 0x2, 0x1f ;  /* 0x0c401f002a297f89 */ /* 0x000ee200000e0000 */
[----:B--2---:R-:W-:Y:S02]  /*08f0*/  FADD.FTZ R40, R40, R53 ;  /* 0x0000003528287221 */ /* 0x004fe40000010000 */
[----:B---3--:R-:W-:-:S03]  /*0900*/  FADD.FTZ R42, R41, R42 ;  /* 0x0000002a292a7221 */ /* 0x008fc60000010000 */
[----:B------:R-:W2:Y:S04]  /*0910*/  SHFL.BFLY PT, R41, R40, 0x2, 0x1f ;  /* 0x0c401f0028297f89 */ /* 0x000ea800000e0000 */
[----:B-1----:R-:W1:Y:S01]  /*0920*/  SHFL.BFLY PT, R63, R42, 0x4, 0x1f ;  /* 0x0c801f002a3f7f89 */ /* 0x002e6200000e0000 */
[----:B--2---:R-:W-:Y:S02]  /*0930*/  FADD.FTZ R41, R40, R41 ;  /* 0x0000002928297221 */ /* 0x004fe40000010000 */
[----:B-1----:R-:W-:-:S03]  /*0940*/  FADD.FTZ R67, R42, R63 ;  /* 0x0000003f2a437221 */ /* 0x002fc60000010000 */
[----:B------:R-:W1:Y:S04]  /*0950*/  SHFL.BFLY PT, R64, R41, 0x4, 0x1f ;  /* 0x0c801f0029407f89 */ /* 0x000e6800000e0000 */
[----:B------:R-:W2:Y:S01]  /*0960*/  SHFL.BFLY PT, R63, R67, 0x8, 0x1f ;  /* 0x0d001f00433f7f89 */ /* 0x000ea200000e0000 */
[----:B-1----:R-:W-:Y:S02]  /*0970*/  FADD.FTZ R64, R41, R64 ;  /* 0x0000004029407221 */ /* 0x002fe40000010000 */
[----:B--2---:R-:W-:-:S03]  /*0980*/  FADD.FTZ R63, R67, R63 ;  /* 0x0000003f433f7221 */ /* 0x004fc60000010000 */
[----:B------:R-:W1:Y:S02]  /*0990*/  SHFL.BFLY PT, R53, R64, 0x8, 0x1f ;  /* 0x0d001f0040357f89 */ /* 0x000e6400000e0000 */
[----:B-1----:R-:W-:Y:S02]  /*09a0*/  FADD.FTZ R53, R64, R53 ;  /* 0x0000003540357221 */ /* 0x002fe40000010000 */
[----:B------:R1:W2:Y:S04]  /*09b0*/  SHFL.BFLY PT, R64, R63, 0x10, 0x1f ;  /* 0x0e001f003f407f89 */ /* 0x0002a800000e0000 */
[----:B------:R1:W3:Y:S02]  /*09c0*/  SHFL.BFLY PT, R40, R53, 0x10, 0x1f ;  /* 0x0e001f0035287f89 */ /* 0x0002e400000e0000 */
.L_x_1420:
[----:B------:R-:W-:Y:S01]  /*09d0*/  BSSY B0, `(.L_x_1416) ;  /* 0x0000047000007945 */ /* 0x000fe20003800000 */
[----:B------:R-:W-:Y:S05]  /*09e0*/  @!P2 BRA `(.L_x_1417) ;  /* 0x000004500000a947 */ /* 0x000fea0003800000 */
[----:B--2---:R-:W-:Y:S01]  /*09f0*/  FADD.FTZ R64, R64, R63 ;  /* 0x0000003f40407221 */ /* 0x004fe20000010000 */
[----:B0-----:R-:W-:Y:S01]  /*0a00*/  ISETP.NE.AND P1, PT, R69, RZ, PT ;  /* 0x000000ff4500720c */ /* 0x001fe20003f25270 */
[----:B---3--:R-:W-:Y:S01]  /*0a10*/  FADD.FTZ R40, R40, R53 ;  /* 0x0000003528287221 */ /* 0x008fe20000010000 */
[----:B------:R-:W-:Y:S01]  /*0a20*/  ISETP.NE.U32.AND P0, PT, RZ, c[0x0][0x218], PT ;  /* 0x00008600ff007a0c */ /* 0x000fe20003f05070 */
[----:B-1----:R-:W-:-:S02]  /*0a30*/  FMUL.FTZ R53, R64, c[0x0][0x1e0] ;  /* 0x0000780040357a20 */ /* 0x002fc40000410000 */
[----:B------:R-:W-:Y:S01]  /*0a40*/  FMUL.FTZ R64, R40, c[0x0][0x1e0] ;  /* 0x0000780028407a20 */ /* 0x000fe20000410000 */
[----:B------:R-:W-:Y:S02]  /*0a50*/  ISETP.NE.AND.EX P0, PT, RZ, c[0x0][0x21c], PT, P0 ;  /* 0x00008700ff007a0c */ /* 0x000fe40003f05300 */
[----:B------:R-:W-:Y:S02]  /*0a60*/  FSEL R53, R53, RZ, !P1 ;  /* 0x000000ff35357208 */ /* 0x000fe40004800000 */
[----:B------:R-:W-:-:S03]  /*0a70*/  ISETP.NE.U32.AND P1, PT, RZ, c[0x0][0x258], PT ;  /* 0x00009600ff007a0c */ /* 0x000fc60003f25070 */
[-CC-:B------:R-:W-:Y:S01]  /*0a80*/  FFMA.FTZ R40, R0, R64.reuse, R53.reuse ;  /* 0x0000004000287223 */ /* 0x180fe20000010035 */
[----:B------:R-:W-:Y:S01]  /*0a90*/  ISETP.NE.AND.EX P1, PT, RZ, c[0x0][0x25c], PT, P1 ;  /* 0x00009700ff007a0c */ /* 0x000fe20003f25310 */
[----:B------:R-:W-:Y:S02]  /*0aa0*/  FFMA.FTZ R42, R4, R64, R53 ;  /* 0x00000040042a7223 */ /* 0x000fe40000010035 */
[----:B------:R-:W-:Y:S02]  /*0ab0*/  FADD.FTZ R40, R5, -R40 ;  /* 0x8000002805287221 */ /* 0x000fe40000010000 */
[----:B------:R-:W-:Y:S02]  /*0ac0*/  FADD.FTZ R42, R7, -R42 ;  /* 0x8000002a072a7221 */ /* 0x000fe40000010000 */
[C---:B-----5:R-:W-:Y:S02]  /*0ad0*/  FMUL.FTZ R41, R43.reuse, R40 ;  /* 0x000000282b297220 */ /* 0x060fe40000410000 */
[----:B------:R-:W-:-:S02]  /*0ae0*/  FMUL.FTZ R42, R43, R42 ;  /* 0x0000002a2b2a7220 */ /* 0x000fc40000410000 */
[----:B------:R-:W-:Y:S02]  /*0af0*/  @P0 FADD.FTZ R41, R12, R41 ;  /* 0x000000290c290221 */ /* 0x000fe40000010000 */
[----:B------:R-:W-:Y:S02]  /*0b00*/  @P0 FADD.FTZ R42, R13, R42 ;  /* 0x0000002a0d2a0221 */ /* 0x000fe40000010000 */
[C---:B------:R-:W-:Y:S01]  /*0b10*/  FMUL.FTZ R40, R41.reuse, R52 ;  /* 0x0000003429287220 */ /* 0x040fe20000410000 */
[----:B------:R-:W-:Y:S01]  /*0b20*/  SEL R32, R41, R32, P1 ;  /* 0x0000002029207207 */ /* 0x000fe20000800000 */
[C---:B------:R-:W-:Y:S01]  /*0b30*/  FMUL.FTZ R41, R42.reuse, R52 ;  /* 0x000000342a297220 */ /* 0x040fe20000410000 */
[----:B------:R-:W-:Y:S01]  /*0b40*/  SEL R33, R42, R33, P1 ;  /* 0x000000212a217207 */ /* 0x000fe20000800000 */
[-CC-:B------:R-:W-:Y:S02]  /*0b50*/  FFMA.FTZ R42, R6, R64.reuse, R53.reuse ;  /* 0x00000040062a7223 */ /* 0x180fe40000010035 */
[--C-:B------:R-:W-:Y:S01]  /*0b60*/  FFMA.FTZ R67, R49, R64, R53.reuse ;  /* 0x0000004031437223 */ /* 0x100fe20000010035 */
[----:B------:R-:W-:Y:S01]  /*0b70*/  F2FP.BF16.PACK_AB R40, R41, R40 ;  /* 0x000000282928723e */ /* 0x000fe200000010ff */
[----:B------:R-:W-:-:S02]  /*0b80*/  FFMA.FTZ R41, R44, R64, R53 ;  /* 0x000000402c297223 */ /* 0x000fc40000010035 */
[----:B------:R-:W-:Y:S02]  /*0b90*/  FADD.FTZ R42, R45, -R42 ;  /* 0x8000002a2d2a7221 */ /* 0x000fe40000010000 */
[----:B------:R-:W-:Y:S02]  /*0ba0*/  FADD.FTZ R63, R47, -R41 ;  /* 0x800000292f3f7221 */ /* 0x000fe40000010000 */
[C---:B------:R-:W-:Y:S02]  /*0bb0*/  FMUL.FTZ R41, R43.reuse, R42 ;  /* 0x0000002a2b297220 */ /* 0x040fe40000410000 */
[----:B------:R-:W-:Y:S02]  /*0bc0*/  FMUL.FTZ R42, R43, R63 ;  /* 0x0000003f2b2a7220 */ /* 0x000fe40000410000 */
[----:B------:R-:W-:Y:S02]  /*0bd0*/  @P0 FADD.FTZ R41, R14, R41 ;  /* 0x000000290e290221 */ /* 0x000fe40000010000 */
[----:B------:R-:W-:-:S02]  /*0be0*/  @P0 FADD.FTZ R42, R15, R42 ;  /* 0x0000002a0f2a0221 */ /* 0x000fc40000010000 */
[----:B------:R-:W-:Y:S01]  /*0bf0*/  FFMA.FTZ R63, R46, R64, R53 ;  /* 0x000000402e3f7223 */ /* 0x000fe20000010035 */
[C---:B------:R-:W-:Y:S01]  /*0c00*/  SEL R34, R41.reuse, R34, P1 ;  /* 0x0000002229227207 */ /* 0x040fe20000800000 */
[-C--:B------:R-:W-:Y:S01]  /*0c10*/  FMUL.FTZ R41, R41, R52.reuse ;  /* 0x0000003429297220 */ /* 0x080fe20000410000 */
[C---:B------:R-:W-:Y:S01]  /*0c20*/  SEL R35, R42.reuse, R35, P1 ;  /* 0x000000232a237207 */ /* 0x040fe20000800000 */
[----:B------:R-:W-:Y:S02]  /*0c30*/  FMUL.FTZ R42, R42, R52 ;  /* 0x000000342a2a7220 */ /* 0x000fe40000410000 */
[----:B------:R-:W-:-:S03]  /*0c40*/  FADD.FTZ R67, R50, -R67 ;  /* 0x8000004332437221 */ /* 0x000fc60000010000 */
[----:B------:R-:W-:Y:S01]  /*0c50*/  F2FP.BF16.PACK_AB R41, R42, R41 ;  /* 0x000000292a29723e */ /* 0x000fe200000010ff */
[----:B------:R-:W-:Y:S02]  /*0c60*/  FADD.FTZ R42, R48, -R63 ;  /* 0x8000003f302a7221 */ /* 0x000fe40000010000 */
[C---:B------:R-:W-:Y:S02]  /*0c70*/  FMUL.FTZ R67, R43.reuse, R67 ;  /* 0x000000432b437220 */ /* 0x040fe40000410000 */
[----:B------:R-:W-:Y:S02]  /*0c80*/  FMUL.FTZ R63, R43, R42 ;  /* 0x0000002a2b3f7220 */ /* 0x000fe40000410000 */
[----:B------:R-:W-:Y:S02]  /*0c90*/  @P0 FADD.FTZ R67, R9, R67 ;  /* 0x0000004309430221 */ /* 0x000fe40000010000 */
[----:B------:R-:W-:-:S03]  /*0ca0*/  @P0 FADD.FTZ R63, R8, R63 ;  /* 0x0000003f083f0221 */ /* 0x000fc60000010000 */
[----:B------:R-:W-:Y:S01]  /*0cb0*/  SEL R37, R67, R37, P1 ;  /* 0x0000002543257207 */ /* 0x000fe20000800000 */
[C---:B------:R-:W-:Y:S01]  /*0cc0*/  FMUL.FTZ R42, R63.reuse, R52 ;  /* 0x000000343f2a7220 */ /* 0x040fe20000410000 */
[----:B------:R-:W-:Y:S01]  /*0cd0*/  SEL R36, R63, R36, P1 ;  /* 0x000000243f247207 */ /* 0x000fe20000800000 */
[-CC-:B------:R-:W-:Y:S02]  /*0ce0*/  FFMA.FTZ R63, R51, R64.reuse, R53.reuse ;  /* 0x00000040333f7223 */ /* 0x180fe40000010035 */
[----:B------:R-:W-:Y:S02]  /*0cf0*/  FFMA.FTZ R53, R55, R64, R53 ;  /* 0x0000004037357223 */ /* 0x000fe40000010035 */
[----:B------:R-:W-:Y:S02]  /*0d00*/  FADD.FTZ R64, R54, -R63 ;  /* 0x8000003f36407221 */ /* 0x000fe40000010000 */
[----:B------:R-:W-:Y:S02]  /*0d10*/  FADD.FTZ R63, R56, -R53 ;  /* 0x80000035383f7221 */ /* 0x000fe40000010000 */
[----:B------:R-:W-:-:S02]  /*0d20*/  FMUL.FTZ R53, R43, R64 ;  /* 0x000000402b357220 */ /* 0x000fc40000410000 */
[----:B------:R-:W-:Y:S02]  /*0d30*/  FMUL.FTZ R64, R43, R63 ;  /* 0x0000003f2b407220 */ /* 0x000fe40000410000 */
[----:B------:R-:W-:Y:S02]  /*0d40*/  @P0 FADD.FTZ R53, R10, R53 ;  /* 0x000000350a350221 */ /* 0x000fe40000010000 */
[----:B------:R-:W-:Y:S02]  /*0d50*/  @P0 FADD.FTZ R64, R11, R64 ;  /* 0x000000400b400221 */ /* 0x000fe40000010000 */
[----:B------:R-:W-:Y:S01]  /*0d60*/  FMUL.FTZ R67, R67, R52 ;  /* 0x0000003443437220 */ /* 0x000fe20000410000 */
[C---:B------:R-:W-:Y:S01]  /*0d70*/  SEL R38, R53.reuse, R38, P1 ;  /* 0x0000002635267207 */ /* 0x040fe20000800000 */
[-C--:B------:R-:W-:Y:S01]  /*0d80*/  FMUL.FTZ R43, R53, R52.reuse ;  /* 0x00000034352b7220 */ /* 0x080fe20000410000 */
[C---:B------:R-:W-:Y:S01]  /*0d90*/  SEL R39, R64.reuse, R39, P1 ;  /* 0x0000002740277207 */ /* 0x040fe20000800000 */
[----:B------:R-:W-:Y:S01]  /*0da0*/  FMUL.FTZ R52, R64, R52 ;  /* 0x0000003440347220 */ /* 0x000fe20000410000 */
[----:B------:R-:W-:Y:S01]  /*0db0*/  HFMA2.MMA R64, -RZ, RZ, 0, 9.5367431640625e-07 ;  /* 0x00000010ff407435 */ /* 0x000fe200000001ff */
[----:B------:R-:W-:-:S03]  /*0dc0*/  F2FP.BF16.PACK_AB R42, R67, R42 ;  /* 0x0000002a432a723e */ /* 0x000fc600000010ff */
[----:B------:R-:W-:Y:S02]  /*0dd0*/  F2FP.BF16.PACK_AB R43, R52, R43 ;  /* 0x0000002b342b723e */ /* 0x000fe400000010ff */
[----:B------:R-:W-:-:S05]  /*0de0*/  @P1 MOV R52, 0x20 ;  /* 0x0000002000341802 */ /* 0x000fca0000000f00 */
[----:B------:R-:W-:-:S05]  /*0df0*/  @P1 IMAD.WIDE.U32 R52, R57, R52, c[0x0][0x258] ;  /* 0x0000960039341625 */ /* 0x000fca00078e0034 */
[----:B------:R-:W-:Y:S04]  /*0e00*/  @P1 STG.E.128 [R52.64], R32 ;  /* 0x0000002034001986 */ /* 0x000fe8000c101d04 */
[----:B------:R0:W-:Y:S02]  /*0e10*/  @P1 STG.E.128 [R52.64+0x10], R36 ;  /* 0x0000102434001986 */ /* 0x0001e4000c101d04 */
[----:B0-----:R-:W-:-:S05]  /*0e20*/  IMAD.WIDE.U32 R52, R57, R64, c[0x0][0x248] ;  /* 0x0000920039347625 */ /* 0x001fca00078e0040 */
[----:B------:R0:W-:Y:S02]  /*0e30*/  STG.E.128 [R52.64], R40 ;  /* 0x0000002834007986 */ /* 0x0001e4000c101d04 */
.L_x_1417:
[----:B------:R-:W-:Y:S05]  /*0e40*/  BSYNC B0 ;  /* 0x0000000000007941 */ /* 0x000fea0003800000 */
.L_x_1416:
[----:B0-----:R-:W-:-:S04]  /*0e50*/  MOV R41, c[0x0][0x160] ;  /* 0x0000580000297a02 */ /* 0x001fc80000000f00 */
[----:B------:R-:W-:-:S04]  /*0e60*/  LEA R2, R41, R2, 0x2 ;  /* 0x0000000229027211 */ /* 0x000fc800078e10ff */
[----:B------:R-:W-:-:S13]  /*0e70*/  ISETP.GE.AND P0, PT, R2, c[0x0][0x164], PT ;  /* 0x0000590002007a0c */ /* 0x000fda0003f06270 */
[----:B-123-5:R-:W-:Y:S05]  /*0e80*/  @!P0 BRA `(.L_x_1418) ;  /* 0xfffff3b000008947 */ /* 0x02efea000383ffff */
.L_x_1411:
[----:B0-----:R-:W0:Y:S01]  /*0e90*/  S2R R32, SR_TID.X ;  /* 0x0000000000207919 */ /* 0x001e220000002100 */
[----:B------:R-:W-:Y:S03]  /*0ea0*/  WARPSYNC 0xffffffff ;  /* 0xffffffff00007948 */ /* 0x000fe60003800000 */
[----:B------:R-:W1:Y:S01]  /*0eb0*/  S2R R14, SR_CTAID.X ;  /* 0x00000000000e7919 */ /* 0x000e620000002500 */
[C---:B0-----:R-:W-:Y:S02]  /*0ec0*/  SHF.L.U32 R0, R32.reuse, 0x5, RZ ;  /* 0x0000000520007819 */ /* 0x041fe400000006ff */
[----:B------:R-:W-:-:S03]  /*0ed0*/  IADD3 R12, -R32, 0x7f, RZ ;  /* 0x0000007f200c7810 */ /* 0x000fc60007ffe1ff */
[----:B------:R-:W-:Y:S01]  /*0ee0*/  STS.128 [R0], R24 ;  /* 0x0000001800007388 */ /* 0x000fe20000000c00 */
[----:B------:R-:W-:-:S03]  /*0ef0*/  IADD3 R12, R12, c[0x0][0x168], RZ ;  /* 0x00005a000c0c7a10 */ /* 0x000fc60007ffe0ff */
[----:B------:R-:W-:Y:S04]  /*0f00*/  STS.128 [R0+0x10], R28 ;  /* 0x0000101c00007388 */ /* 0x000fe80000000c00 */
[----:B------:R-:W-:Y:S01]  /*0f10*/  BAR.SYNC.DEFER_BLOCKING 0x0 ;  /* 0x0000000000007b1d */ /* 0x000fe20000010000 */
[C---:B------:R-:W-:Y:S02]  /*0f20*/  LOP3.LUT P1, RZ, R12.reuse, 0xffffff80, RZ, 0xc0, !PT ;  /* 0xffffff800cff7812 */ /* 0x040fe4000782c0ff */
[----:B------:R-:W-:-:S03]  /*0f30*/  ISETP.GE.U32.AND P0, PT, R12, 0x100, PT ;  /* 0x000001000c00780c */ /* 0x000fc60003f06070 */
        /* <DEDUP_REMOVED lines=21> */
[----:B-1----:R-:W-:-:S05]  /*1090*/  IADD3 R0, P2, R19, R32, RZ ;  /* 0x0000002013007210 */ /* 0x002fca0007f5e0ff */
[----:B------:R-:W-:-:S05]  /*10a0*/  IMAD.X R19, RZ, RZ, RZ, P2 ;  /* 0x000000ffff137224 */ /* 0x000fca00010e06ff */
[C---:B------:R-:W-:Y:S01]  /*10b0*/  SHF.L.U64.HI R4, R0.reuse, 0x2, R19 ;  /* 0x0000000200047819 */ /* 0x040fe20000010213 */
[----:B------:R-:W0:Y:S01]  /*10c0*/  LDS R8, [R32.X4] ;  /* 0x0000000020087984 */ /* 0x000e220000004800 */
[----:B------:R-:W-:-:S03]  /*10d0*/  SHF.L.U32 R0, R0, 0x2, RZ ;  /* 0x0000000200007819 */ /* 0x000fc600000006ff */
[----:B------:R-:W1:Y:S01]  /*10e0*/  LDS R13, [R32.X4+0x400] ;  /* 0x00040000200d7984 */ /* 0x000e620000004800 */
[C---:B------:R-:W-:Y:S02]  /*10f0*/  IADD3 R12, P2, R0.reuse, c[0x0][0x228], RZ ;  /* 0x00008a00000c7a10 */ /* 0x040fe40007f5e0ff */
[----:B------:R-:W-:Y:S01]  /*1100*/  IADD3 R0, P3, R0, c[0x0][0x220], RZ ;  /* 0x0000880000007a10 */ /* 0x000fe20007f7e0ff */
[----:B------:R-:W2:Y:S01]  /*1110*/  LDS R25, [R32.X4+0x800] ;  /* 0x0008000020197984 */ /* 0x000ea20000004800 */
[----:B------:R-:W-:Y:S02]  /*1120*/  @P1 MOV R2, R12 ;  /* 0x0000000c00021202 */ /* 0x000fe40000000f00 */
[----:B------:R-:W-:Y:S01]  /*1130*/  IADD3.X R7, R4, c[0x0][0x224], RZ, P3, !PT ;  /* 0x0000890004077a10 */ /* 0x000fe20001ffe4ff */
[----:B------:R-:W3:Y:S03]  /*1140*/  LDS R10, [R32.X4+0x200] ;  /* 0x00020000200a7984 */ /* 0x000ee60000004800 */
[----:B------:R-:W-:Y:S01]  /*1150*/  @P1 MOV R5, R7 ;  /* 0x0000000700051202 */ /* 0x000fe20000000f00 */
        /* <DEDUP_REMOVED lines=9> */
[-C--:B------:R-:W-:Y:S02]  /*11f0*/  @P1 MOV R3, R13.reuse ;  /* 0x0000000d00031202 */ /* 0x080fe40000000f00 */
        /* <DEDUP_REMOVED lines=19> */
.L_x_1414:
[----:B------:R-:W-:Y:S01]  /*1330*/  HFMA2.MMA R42, -RZ, RZ, 0, 5.9604644775390625e-08 ;  /* 0x00000001ff2a7435 */ /* 0x000fe200000001ff */
[----:B------:R-:W-:Y:S01]  /*1340*/  IMAD.MOV.U32 R41, RZ, RZ, R63 ;  /* 0x000000ffff297224 */ /* 0x000fe200078e003f */
[----:B------:R-:W-:-:S02]  /*1350*/  MOV R67, 0xffffffff ;  /* 0xffffffff00437802 */ /* 0x000fc40000000f00 */
[----:B------:R-:W-:Y:S02]  /*1360*/  MOV R40, 0x1380 ;  /* 0x0000138000287802 */ /* 0x000fe40000000f00 */
[----:B0----5:R-:W-:Y:S05]  /*1370*/  CALL.REL.NOINC `($__internal_60_$__cuda_sm70_shflsync_bfly_p) ;  /* 0x000003d000007944 */ /* 0x021fea0003c00000 */
[----:B------:R-:W-:Y:S01]  /*1380*/  MOV R64, R42 ;  /* 0x0000002a00407202 */ /* 0x000fe20000000f00 */
[----:B------:R-:W-:Y:S05]  /*1390*/  BRA `(.L_x_1419) ;  /* 0xfffff51000007947 */ /* 0x000fea000383ffff */
.L_x_1415:
[----:B------:R-:W-:Y:S01]  /*13a0*/  HFMA2.MMA R42, -RZ, RZ, 0, 5.9604644775390625e-08 ;  /* 0x00000001ff2a7435 */ /* 0x000fe200000001ff */
[----:B------:R-:W-:Y:S02]  /*13b0*/  MOV R41, R53 ;  /* 0x0000003500297202 */ /* 0x000fe40000000f00 */
[----:B------:R-:W-:Y:S02]  /*13c0*/  MOV R67, 0xffffffff ;  /* 0xffffffff00437802 */ /* 0x000fe40000000f00 */
[----:B------:R-:W-:Y:S02]  /*13d0*/  MOV R40, 0x13f0 ;  /* 0x000013f000287802 */ /* 0x000fe40000000f00 */
[----:B012--5:R-:W-:Y:S05]  /*13e0*/  CALL.REL.NOINC `($__internal_60_$__cuda_sm70_shflsync_bfly_p) ;  /* 0x0000036000007944 */ /* 0x027fea0003c00000 */
[----:B------:R-:W-:Y:S01]  /*13f0*/  FADD.FTZ R63, R64, R63 ;  /* 0x0000003f403f7221 */ /* 0x000fe20000010000 */
[----:B------:R-:W-:Y:S01]  /*1400*/  MOV R67, 0xffffffff ;  /* 0xffffffff00437802 */ /* 0x000fe20000000f00 */
[----:B------:R-:W-:Y:S01]  /*1410*/  FADD.FTZ R53, R53, R42 ;  /* 0x0000002a35357221 */ /* 0x000fe20000010000 */
[----:B------:R-:W-:Y:S01]  /*1420*/  HFMA2.MMA R42, -RZ, RZ, 0, 1.1920928955078125e-07 ;  /* 0x00000002ff2a7435 */ /* 0x000fe200000001ff */
[----:B------:R-:W-:-:S02]  /*1430*/  MOV R40, 0x1460 ;  /* 0x0000146000287802 */ /* 0x000fc40000000f00 */
[----:B------:R-:W-:-:S03]  /*1440*/  MOV R41, R63 ;  /* 0x0000003f00297202 */ /* 0x000fc60000000f00 */
[----:B------:R-:W-:Y:S05]  /*1450*/  CALL.REL.NOINC `($__internal_60_$__cuda_sm70_shflsync_bfly_p) ;  /* 0x000002f000007944 */ /* 0x000fea0003c00000 */
[----:B------:R-:W-:Y:S01]  /*1460*/  MOV R64, R42 ;  /* 0x0000002a00407202 */ /* 0x000fe20000000f00 */
[----:B------:R-:W-:Y:S01]  /*1470*/  IMAD.MOV.U32 R42, RZ, RZ, 0x2 ;  /* 0x00000002ff2a7424 */ /* 0x000fe200078e00ff */
[----:B------:R-:W-:Y:S02]  /*1480*/  MOV R41, R53 ;  /* 0x0000003500297202 */ /* 0x000fe40000000f00 */
[----:B------:R-:W-:Y:S02]  /*1490*/  MOV R67, 0xffffffff ;  /* 0xffffffff00437802 */ /* 0x000fe40000000f00 */
[----:B------:R-:W-:Y:S02]  /*14a0*/  MOV R40, 0x14c0 ;  /* 0x000014c000287802 */ /* 0x000fe40000000f00 */
[----:B------:R-:W-:Y:S05]  /*14b0*/  CALL.REL.NOINC `($__internal_60_$__cuda_sm70_shflsync_bfly_p) ;  /* 0x0000029000007944 */ /* 0x000fea0003c00000 */
[----:B------:R-:W-:Y:S01]  /*14c0*/  FADD.FTZ R63, R64, R63 ;  /* 0x0000003f403f7221 */ /* 0x000fe20000010000 */
[----:B------:R-:W-:Y:S01]  /*14d0*/  MOV R67, 0xffffffff ;  /* 0xffffffff00437802 */ /* 0x000fe20000000f00 */
[----:B------:R-:W-:Y:S01]  /*14e0*/  FADD.FTZ R53, R53, R42 ;  /* 0x0000002a35357221 */ /* 0x000fe20000010000 */
[----:B------:R-:W-:Y:S01]  /*14f0*/  HFMA2.MMA R42, -RZ, RZ, 0, 2.384185791015625e-07 ;  /* 0x00000004ff2a7435 */ /* 0x000fe200000001ff */
[----:B------:R-:W-:-:S02]  /*1500*/  MOV R40, 0x1530 ;  /* 0x0000153000287802 */ /* 0x000fc40000000f00 */
[----:B------:R-:W-:-:S03]  /*1510*/  MOV R41, R63 ;  /* 0x0000003f00297202 */ /* 0x000fc60000000f00 */
[----:B------:R-:W-:Y:S05]  /*1520*/  CALL.REL.NOINC `($__internal_60_$__cuda_sm70_shflsync_bfly_p) ;  /* 0x0000022000007944 */ /* 0x000fea0003c00000 */
[----:B------:R-:W-:Y:S01]  /*1530*/  MOV R64, R42 ;  /* 0x0000002a00407202 */ /* 0x000fe20000000f00 */
[----:B------:R-:W-:Y:S01]  /*1540*/  HFMA2.MMA R42, -RZ, RZ, 0, 2.384185791015625e-07 ;  /* 0x00000004ff2a7435 */ /* 0x000fe200000001ff */
[----:B------:R-:W-:Y:S02]  /*1550*/  MOV R41, R53 ;  /* 0x0000003500297202 */ /* 0x000fe40000000f00 */
[----:B------:R-:W-:Y:S02]  /*1560*/  MOV R67, 0xffffffff ;  /* 0xffffffff00437802 */ /* 0x000fe40000000f00 */
[----:B------:R-:W-:Y:S02]  /*1570*/  MOV R40, 0x1590 ;  /* 0x0000159000287802 */ /* 0x000fe40000000f00 */
[----:B------:R-:W-:Y:S05]  /*1580*/  CALL.REL.NOINC `($__internal_60_$__cuda_sm70_shflsync_bfly_p) ;  /* 0x000001c000007944 */ /* 0x000fea0003c00000 */
[----:B------:R-:W-:Y:S01]  /*1590*/  FADD.FTZ R63, R64, R63 ;  /* 0x0000003f403f7221 */ /* 0x000fe20000010000 */
[----:B------:R-:W-:Y:S01]  /*15a0*/  MOV R67, 0xffffffff ;  /* 0xffffffff00437802 */ /* 0x000fe20000000f00 */
[----:B------:R-:W-:Y:S01]  /*15b0*/  FADD.FTZ R53, R53, R42 ;  /* 0x0000002a35357221 */ /* 0x000fe20000010000 */
[----:B------:R-:W-:Y:S01]  /*15c0*/  HFMA2.MMA R42, -RZ, RZ, 0, 4.76837158203125e-07 ;  /* 0x00000008ff2a7435 */ /* 0x000fe200000001ff */
[----:B------:R-:W-:-:S02]  /*15d0*/  MOV R40, 0x1600 ;  /* 0x0000160000287802 */ /* 0x000fc40000000f00 */
[----:B------:R-:W-:-:S03]  /*15e0*/  MOV R41, R63 ;  /* 0x0000003f00297202 */ /* 0x000fc60000000f00 */
[----:B------:R-:W-:Y:S05]  /*15f0*/  CALL.REL.NOINC `($__internal_60_$__cuda_sm70_shflsync_bfly_p) ;  /* 0x0000015000007944 */ /* 0x000fea0003c00000 */
[----:B------:R-:W-:Y:S01]  /*1600*/  MOV R64, R42 ;  /* 0x0000002a00407202 */ /* 0x000fe20000000f00 */
[----:B------:R-:W-:Y:S01]  /*1610*/  HFMA2.MMA R42, -RZ, RZ, 0, 4.76837158203125e-07 ;  /* 0x00000008ff2a7435 */ /* 0x000fe200000001ff */
[----:B------:R-:W-:Y:S01]  /*1620*/  IMAD.MOV.U32 R41, RZ, RZ, R53 ;  /* 0x000000ffff297224 */ /* 0x000fe200078e0035 */
[----:B------:R-:W-:Y:S02]  /*1630*/  MOV R67, 0xffffffff ;  /* 0xffffffff00437802 */ /* 0x000fe40000000f00 */
[----:B------:R-:W-:Y:S02]  /*1640*/  MOV R40, 0x1660 ;  /* 0x0000166000287802 */ /* 0x000fe40000000f00 */
[----:B------:R-:W-:Y:S05]  /*1650*/  CALL.REL.NOINC `($__internal_60_$__cuda_sm70_shflsync_bfly_p) ;  /* 0x000000f000007944 */ /* 0x000fea0003c00000 */
[----:B------:R-:W-:Y:S01]  /*1660*/  FADD.FTZ R63, R64, R63 ;  /* 0x0000003f403f7221 */ /* 0x000fe20000010000 */
[----:B------:R-:W-:Y:S01]  /*1670*/  MOV R67, 0xffffffff ;  /* 0xffffffff00437802 */ /* 0x000fe20000000f00 */
[----:B------:R-:W-:Y:S01]  /*1680*/  FADD.FTZ R53, R53, R42 ;  /* 0x0000002a35357221 */ /* 0x000fe20000010000 */
[----:B------:R-:W-:Y:S01]  /*1690*/  HFMA2.MMA R42, -RZ, RZ, 0, 9.5367431640625e-07 ;  /* 0x00000010ff2a7435 */ /* 0x000fe200000001ff */
[----:B------:R-:W-:Y:S02]  /*16a0*/  MOV R40, 0x16d0 ;  /* 0x000016d000287802 */ /* 0x000fe40000000f00 */
[----:B------:R-:W-:-:S03]  /*16b0*/  MOV R41, R63 ;  /* 0x0000003f00297202 */ /* 0x000fc60000000f00 */
[----:B------:R-:W-:Y:S05]  /*16c0*/  CALL.REL.NOINC `($__internal_60_$__cuda_sm70_shflsync_bfly_p) ;  /* 0x0000008000007944 */ /* 0x000fea0003c00000 */
[----:B------:R-:W-:Y:S01]  /*16d0*/  MOV R64, R42 ;  /* 0x0000002a00407202 */ /* 0x000fe20000000f00 */
[----:B------:R-:W-:Y:S01]  /*16e0*/  HFMA2.MMA R42, -RZ, RZ, 0, 9.5367431640625e-07 ;  /* 0x00000010ff2a7435 */ /* 0x000fe200000001ff */
[----:B------:R-:W-:-:S02]  /*16f0*/  MOV R41, R53 ;  /* 0x0000003500297202 */ /* 0x000fc40000000f00 */
[----:B------:R-:W-:Y:S02]  /*1700*/  MOV R67, 0xffffffff ;  /* 0xffffffff00437802 */ /* 0x000fe40000000f00 */
[----:B------:R-:W-:Y:S02]  /*1710*/  MOV R40, 0x1730 ;  /* 0x0000173000287802 */ /* 0x000fe40000000f00 */
[----:B------:R-:W-:Y:S05]  /*1720*/  CALL.REL.NOINC `($__internal_60_$__cuda_sm70_shflsync_bfly_p) ;  /* 0x0000002000007944 */ /* 0x000fea0003c00000 */
[----:B------:R-:W-:Y:S01]  /*1730*/  MOV R40, R42 ;  /* 0x0000002a00287202 */ /* 0x000fe20000000f00 */
[----:B------:R-:W-:Y:S05]  /*1740*/  BRA `(.L_x_1420) ;  /* 0xfffff28000007947 */ /* 0x000fea000383ffff */
        .weak           $__internal_60_$__cuda_sm70_shflsync_bfly_p
        .type           $__internal_60_$__cuda_sm70_shflsync_bfly_p,@function
        .size           $__internal_60_$__cuda_sm70_shflsync_bfly_p,(.L_x_4440 - $__internal_60_$__cuda_sm70_shflsync_bfly_p)
$__internal_60_$__cuda_sm70_shflsync_bfly_p:
[----:B------:R-:W-:Y:S01]  /*1750*/  HFMA2.MMA R68, -RZ, RZ, 0, 1.847743988037109375e-06 ;  /* 0x0000001fff447435 */ /* 0x000fe200000001ff */
[----:B------:R-:W-:Y:S06]  /*1760*/  WARPSYNC R67 ;  /* 0x0000004300007348 */ /* 0x000fec0003800000 */
[----:B------:R0:W1:Y:S04]  /*1770*/  SHFL.BFLY PT, R42, R41, R42, R68 ;  /* 0x0c00002a292a7389 */ /* 0x00006800000e0044 */
[----:B0-----:R-:W0:Y:S01]  /*1780*/  S2R R68, SR_TID.X ;  /* 0x0000000000447919 */ /* 0x001e220000002100 */
[----:B------:R-:W-:-:S02]  /*1790*/  MOV R41, 0x0 ;  /* 0x0000000000297802 */ /* 0x000fc40000000f00 */
[----:B0-----:R-:W-:Y:S02]  /*17a0*/  LOP3.LUT R68, R68, 0x1f, RZ, 0xc0, !PT ;  /* 0x0000001f44447812 */ /* 0x001fe400078ec0ff */
[----:B-1----:R-:W-:Y:S05]  /*17b0*/  RET.REL.NODEC R40 `(_ZN10layer_norm13ln_bwd_kernelINS_13Kernel_traitsI13__nv_bfloat16S2_fS2_fjLj256ELj1ELj4ELj1ELj16ENS_18Kernel_traits_baseILj256ES2_S2_fS2_fjLj128EEEEELb0ELb0ELb0ELb0EEEvNS_9BwdParamsE) ;  /* 0xffffe84028007950 */ /* 0x002fea0003c3ffff */
.L_x_1421:
        /* <DEDUP_REMOVED lines=12> */
.L_x_4440:


//--------------------- .text._ZN10layer_norm13ln_bwd_kernelINS_13Kernel_traitsI13__nv_bfloat16S2_fS2_fjLj256ELj1ELj4ELj1ELj16ENS_18Kernel_traits_baseILj256ES2_S2_fS2_fjLj128EEEEELb0ELb0ELb0ELb1EEEvNS_9BwdParamsE --------------------------
	.section	.text._ZN10layer_norm13ln_bwd_kernelINS_13Kernel_traitsI13__nv_bfloat16S2_fS2_fjLj256ELj1ELj4ELj1ELj16ENS_18Kernel_traits_baseILj256ES2_S2_fS2_fjLj128EEEEELb0ELb0ELb0ELb1EEEvNS_9BwdParamsE,"ax",@progbits
	.sectioninfo	@"SHI_REGISTERS=72"
	.align	128
        .global         _ZN10layer_norm13ln_bwd_kernelINS_13Kernel_traitsI13__nv_bfloat16S2_fS2_fjLj256ELj1ELj4ELj1ELj16ENS_18Kernel_traits_baseILj256ES2_S2_fS2_fjLj128EEEEELb0ELb0ELb0ELb1EEEvNS_9BwdParamsE
        .type           _ZN10layer_norm13ln_bwd_kernelINS_13Kernel_traitsI13__nv_bfloat16S2_fS2_fjLj256ELj1ELj4ELj1ELj16ENS_18Kernel_traits_baseILj256ES2_S2_fS2_fjLj128EEEEELb0ELb0ELb0ELb1EEEvNS_9BwdParamsE,@function
        .size           _ZN10layer_norm13ln_bwd_kernelINS_13Kernel_traitsI13__nv_bfloat16S2_fS2_fjLj256ELj1ELj4ELj1ELj16ENS_18Kernel_traits_baseILj256ES2_S2_fS2_fjLj128EEEEELb0ELb0ELb0ELb1EEEvNS_9BwdParamsE,(.L_x_4441 - _ZN10layer_norm13ln_bwd_kernelINS_13Kernel_traitsI13__nv_bfloat16S2_fS2_fjLj256ELj1ELj4ELj1ELj16ENS_18Kernel_traits_baseILj256ES2_S2_fS2_fjLj128EEEEELb0ELb0ELb0ELb1EEEvNS_9BwdParamsE)
        .other          _ZN10layer_norm13ln_bwd_kernelINS_13Kernel_traitsI13__nv_bfloat16S2_fS2_fjLj256ELj1ELj4ELj1ELj16ENS_18Kernel_traits_baseILj256ES2_S2_fS2_fjLj128EEEEELb0ELb0ELb0ELb1EEEvNS_9BwdParamsE,@"STO_CUDA_ENTRY STV_DEFAULT"
_ZN10layer_norm13ln_bwd_kernelINS_13Kernel_traitsI13__nv_bfloat16S2_fS2_fjLj256ELj1ELj4ELj1ELj16ENS_18Kernel_traits_baseILj256ES2_S2_fS2_fjLj128EEEEELb0ELb0ELb0ELb1EEEvNS_9BwdParamsE:
.text._ZN10layer_norm13ln_bwd_kernelINS_13Kernel_traitsI13__nv_bfloat16S2_fS2_fjLj256ELj1ELj4ELj1ELj16ENS_18Kernel_traits_baseILj256ES2_S2_fS2_fjLj128EEEEELb0ELb0ELb0ELb1EEEvNS_9BwdParamsE:
[----:B------:R-:W-:Y:S02]  /*0000*/  MOV R1, c[0x0][0x28] ;  /* 0x00000a0000017a02 */ /* 0x000fe40000000f00 */
[----:B------:R-:W0:Y:S01]  /*0010*/  S2R R2, SR_TID.X ;  /* 0x0000000000027919 */ /* 0x000e220000002100 */
[----:B------:R-:W-:Y:S01]  /*0020*/  ULDC.64 UR4, c[0x0][0x118] ;  /* 0x0000460000047ab9 */ /* 0x000fe20000000a00 */
[----:B------:R-:W-:Y:S02]  /*0030*/  IADD3 R1, R1, -0x8, RZ ;  /* 0xfffffff801017810 */ /* 0x000fe40007ffe0ff */
        /* <DEDUP_REMOVED lines=15> */
.L_x_1422:
[----:B------:R-:W-:-:S10]  /*0130*/  HFMA2.MMA R12, -RZ, RZ, 0, 9.5367431640625e-07 ;  /* 0x00000010ff0c7435 */ /* 0x000fd400000001ff */
[----:B------:R-:W-:-:S06]  /*0140*/  IMAD.WIDE.U32 R12, R2, R12, c[0x0][0x1b0] ;  /* 0x00006c00020c7625 */ /* 0x000fcc00078e000c */
[----:B------:R-:W2:Y:S01]  /*0150*/  LDG.E.128 R12, [R12.64] ;  /* 0x000000040c0c7981 */ /* 0x000ea2000c1e1d00 */
[----:B------:R-:W-:Y:S01]  /*0160*/  HFMA2.MMA R44, -RZ, RZ, 0, 0 ;  /* 0x00000000ff2c7435 */ /* 0x000fe200000001ff */
[----:B------:R-:W-:Y:S01]  /*0170*/  MOV R0, RZ ;  /* 0x000000ff00007202 */ /* 0x000fe20000000f00 */
        /* <DEDUP_REMOVED lines=14> */
[----:B------:R-:W-:Y:S02]  /*0260*/  PRMT R53, RZ, 0x7610, R15 ;  /* 0x00007610ff357816 */ /* 0x000fe4000000000f */
.L_x_1426:
[----:B------:R-:W0:Y:S01]  /*0270*/  S2R R28, SR_TID.X ;  /* 0x00000000001c7919 */ /* 0x000e220000002100 */
[----:B------:R-:W-:Y:S02]  /*0280*/  MOV R48, 0x4 ;  /* 0x0000000400307802 */ /* 0x000fe40000000f00 */
[----:B------:R-:W-:Y:S02]  /*0290*/  MOV R33, 0x10 ;  /* 0x0000001000217802 */ /* 0x000fe40000000f00 */
[----:B0-----:R-:W-:Y:S01]  /*02a0*/  LOP3.LUT R30, R28, 0x1f, RZ, 0xc0, !PT ;  /* 0x0000001f1c1e7812 */ /* 0x001fe200078ec0ff */
[----:B------:R-:W-:-:S05]  /*02b0*/  IMAD R28, R45, c[0x0][0x168], RZ ;  /* 0x00005a002d1c7a24 */ /* 0x000fca00078e02ff */
[----:B------:R-:W-:-:S04]  /*02c0*/  SHF.R.S32.HI R29, RZ, 0x1f, R28 ;  /* 0x0000001fff1d7819 */ /* 0x000fc8000001141c */
[----:B------:R-:W-:-:S04]  /*02d0*/  LEA.HI R29, R29, R28, RZ, 0x3 ;  /* 0x0000001c1d1d7211 */ /* 0x000fc800078f18ff */
[----:B------:R-:W-:Y:S01]  /*02e0*/  LEA.HI.SX32 R54, R29, R30, 0x1d ;  /* 0x0000001e1d367211 */ /* 0x000fe200078feaff */
[----:B------:R-:W-:-:S03]  /*02f0*/  IMAD.WIDE R28, R45, R48, c[0x0][0x1a0] ;  /* 0x000068002d1c7625 */ /* 0x000fc600078e0230 */
[C---:B------:R-:W-:Y:S02]  /*0300*/  SHF.L.U32 R56, R54.reuse, 0x5, RZ ;  /* 0x0000000536387819 */ /* 0x040fe400000006ff */
[----:B------:R-:W-:Y:S01]  /*0310*/  SHF.R.U32.HI R55, RZ, 0x1b, R54 ;  /* 0x0000001bff377819 */ /* 0x000fe20000011636 */
[----:B------:R-:W-:Y:S01]  /*0320*/  IMAD.WIDE.U32 R32, R54, R33, c[0x0][0x208] ;  /* 0x0000820036207625 */ /* 0x000fe200078e0021 */
[----:B------:R-:W-:Y:S01]  /*0330*/  IADD3 R36, P0, R56, c[0x0][0x188], RZ ;  /* 0x0000620038247a10 */ /* 0x000fe20007f1e0ff */
[----:B------:R0:W2:Y:S03]  /*0340*/  LDG.E R58, [R28.64] ;  /* 0x000000041c3a7981 */ /* 0x0000a6000c1e1900 */
[----:B------:R-:W-:Y:S01]  /*0350*/  IADD3.X R37, R55, c[0x0][0x18c], RZ, P0, !PT ;  /* 0x0000630037257a10 */ /* 0x000fe200007fe4ff */
[----:B------:R-:W-:Y:S01]  /*0360*/  IMAD.WIDE R48, R45, R48, c[0x0][0x1a8] ;  /* 0x00006a002d307625 */ /* 0x000fe200078e0230 */
[----:B------:R-:W3:Y:S04]  /*0370*/  LDG.E.128 R32, [R32.64] ;  /* 0x0000000420207981 */ /* 0x000ee8000c1e1d00 */
[----:B------:R1:W4:Y:S04]  /*0380*/  LDG.E R57, [R48.64] ;  /* 0x0000000430397981 */ /* 0x000328000c1e1900 */
[----:B0-----:R0:W4:Y:S04]  /*0390*/  LDG.E.128 R28, [R36.64] ;  /* 0x00000004241c7981 */ /* 0x001128000c1e1d00 */
[----:B0-----:R-:W4:Y:S01]  /*03a0*/  LDG.E.128 R36, [R36.64+0x10] ;  /* 0x0000100424247981 */ /* 0x001f22000c1e1d00 */
[----:B------:R-:W-:-:S04]  /*03b0*/  ISETP.NE.U32.AND P0, PT, RZ, c[0x0][0x1c0], PT ;  /* 0x00007000ff007a0c */ /* 0x000fc80003f05070 */
[----:B------:R-:W-:Y:S02]  /*03c0*/  ISETP.NE.AND.EX P0, PT, RZ, c[0x0][0x1c4], PT, P0 ;  /* 0x00007100ff007a0c */ /* 0x000fe40003f05300 */
[----:B------:R-:W-:-:S11]  /*03d0*/  SHF.R.S32.HI R50, RZ, 0x1f, R45 ;  /* 0x0000001fff327819 */ /* 0x000fd6000001142d */
[----:B-1----:R-:W-:-:S04]  /*03e0*/  @P0 LEA R48, P2, R45, c[0x0][0x1c0], 0x1 ;  /* 0x000070002d300a11 */ /* 0x002fc800078408ff */
[----:B------:R-:W-:-:S05]  /*03f0*/  @P0 LEA.HI.X R49, R45, c[0x0][0x1c4], R50, 0x1, P2 ;  /* 0x000071002d310a11 */ /* 0x000fca00010f0c32 */
[----:B------:R2:W4:Y:S01]  /*0400*/  @P0 LDG.E.U16 R48, [R48.64] ;  /* 0x0000000430300981 */ /* 0x000522000c1e1500 */
[----:B------:R-:W-:Y:S01]  /*0410*/  ISETP.NE.U32.AND P1, PT, RZ, c[0x0][0x218], PT ;  /* 0x00008600ff007a0c */ /* 0x000fe20003f25070 */
[----:B------:R-:W0:Y:S03]  /*0420*/  LDC.U8 R59, c[0x0][0x1f0] ;  /* 0x00007c00ff3b7b82 */ /* 0x000e260000000000 */
[----:B------:R-:W-:-:S13]  /*0430*/  ISETP.NE.AND.EX P1, PT, RZ, c[0x0][0x21c], PT, P1 ;  /* 0x00008700ff007a0c */ /* 0x000fda0003f25310 */
[----:B------:R-:W-:-:S04]  /*0440*/  @P1 LEA R50, P2, R54, c[0x0][0x218], 0x5 ;  /* 0x0000860036321a11 */ /* 0x000fc800078428ff */
[----:B------:R-:W-:-:S05]  /*0450*/  @P1 LEA.HI.X R51, R54, c[0x0][0x21c], RZ, 0x5, P2 ;  /* 0x0000870036331a11 */ /* 0x000fca00010f2cff */
[----:B------:R1:W5:Y:S04]  /*0460*/  @P1 LDG.E.128 R12, [R50.64] ;  /* 0x00000004320c1981 */ /* 0x000368000c1e1d00 */
[----:B------:R1:W5:Y:S01]  /*0470*/  @P1 LDG.E.128 R16, [R50.64+0x10] ;  /* 0x0000100432101981 */ /* 0x000362000c1e1d00 */
[----:B0-----:R-:W-:-:S04]  /*0480*/  ISETP.NE.AND P1, PT, R59, RZ, PT ;  /* 0x000000ff3b00720c */ /* 0x001fc80003f25270 */
[----:B--2---:R-:W-:Y:S02]  /*0490*/  FSEL R49, R58, RZ, !P1 ;  /* 0x000000ff3a317208 */ /* 0x004fe40004800000 */
[--C-:B---3--:R-:W-:Y:S02]  /*04a0*/  PRMT R62, RZ, 0x5410, R32.reuse ;  /* 0x00005410ff3e7816 */ /* 0x108fe40000000020 */
[----:B------:R-:W-:Y:S02]  /*04b0*/  PRMT R58, RZ, 0x7610, R32 ;  /* 0x00007610ff3a7816 */ /* 0x000fe40000000020 */
[----:B-1----:R-:W-:Y:S02]  /*04c0*/  PRMT R50, RZ, 0x5410, R33 ;  /* 0x00005410ff327816 */ /* 0x002fe40000000021 */
[----:B------:R-:W-:Y:S01]  /*04d0*/  PRMT R32, RZ, 0x7610, R35 ;  /* 0x00007610ff207816 */ /* 0x000fe20000000023 */
[C---:B----4-:R-:W-:Y:S01]  /*04e0*/  FADD.FTZ R60, -R49.reuse, R28 ;  /* 0x0000001c313c7221 */ /* 0x050fe20000010100 */
[--C-:B------:R-:W-:Y:S01]  /*04f0*/  PRMT R28, RZ, 0x7610, R34.reuse ;  /* 0x00007610ff1c7816 */ /* 0x100fe20000000022 */
[C---:B------:R-:W-:Y:S01]  /*0500*/  FADD.FTZ R61, -R49.reuse, R29 ;  /* 0x0000001d313d7221 */ /* 0x040fe20000010100 */
[----:B------:R-:W-:Y:S01]  /*0510*/  PRMT R29, RZ, 0x5410, R34 ;  /* 0x00005410ff1d7816 */ /* 0x000fe20000000022 */
[C---:B------:R-:W-:Y:S01]  /*0520*/  FADD.FTZ R51, -R49.reuse, R31 ;  /* 0x0000001f31337221 */ /* 0x040fe20000010100 */
[----:B------:R-:W-:Y:S01]  /*0530*/  PRMT R34, RZ, 0x5410, R35 ;  /* 0x00005410ff227816 */ /* 0x000fe20000000023 */
[C---:B------:R-:W-:Y:S01]  /*0540*/  FADD.FTZ R59, -R49.reuse, R30 ;  /* 0x0000001e313b7221 */ /* 0x040fe20000010100 */
[----:B------:R-:W-:Y:S01]  /*0550*/  PRMT R33, RZ, 0x7610, R33 ;  /* 0x00007610ff217816 */ /* 0x000fe20000000021 */
[----:B------:R-:W-:-:S02]  /*0560*/  FADD.FTZ R36, -R49, R36 ;  /* 0x0000002431247221 */ /* 0x000fc40000010100 */
[C---:B------:R-:W-:Y:S02]  /*0570*/  FADD.FTZ R37, -R49.reuse, R37 ;  /* 0x0000002531257221 */ /* 0x040fe40000010100 */
[C---:B------:R-:W-:Y:S02]  /*0580*/  FADD.FTZ R35, -R49.reuse, R38 ;  /* 0x0000002631237221 */ /* 0x040fe40000010100 */
[----:B------:R-:W-:Y:S02]  /*0590*/  FADD.FTZ R30, -R49, R39 ;  /* 0x00000027311e7221 */ /* 0x000fe40000010100 */
[C---:B------:R-:W-:Y:S02]  /*05a0*/  FMUL.FTZ R31, R57.reuse, R60 ;  /* 0x0000003c391f7220 */ /* 0x040fe40000410000 */
[C---:B------:R-:W-:Y:S02]  /*05b0*/  FMUL.FTZ R61, R57.reuse, R61 ;  /* 0x0000003d393d7220 */ /* 0x040fe40000410000 */
[----:B------:R-:W-:-:S02]  /*05c0*/  FMUL.FTZ R51, R57, R51 ;  /* 0x0000003339337220 */ /* 0x000fc40000410000 */
[C---:B------:R-:W-:Y:S02]  /*05d0*/  FMUL.FTZ R49, R57.reuse, R36 ;  /* 0x0000002439317220 */ /* 0x040fe40000410000 */
[----:B------:R-:W-:Y:S02]  /*05e0*/  FMUL.FTZ R60, R68, R62 ;  /* 0x0000003e443c7220 */ /* 0x000fe40000410000 */
[----:B------:R-:W-:Y:S02]  /*05f0*/  FADD.FTZ R8, R58, R8 ;  /* 0x000000083a087221 */ /* 0x000fe40000010000 */
[----:B------:R-:W-:Y:S02]  /*0600*/  FMUL.FTZ R59, R57, R59 ;  /* 0x0000003b393b7220 */ /* 0x000fe40000410000 */
[----:B------:R-:W-:Y:S02]  /*0610*/  FFMA.FTZ R44, R61, R58, R44 ;  /* 0x0000003a3d2c7223 */ /* 0x000fe4000001002c */
[----:B------:R-:W-:-:S02]  /*0620*/  FADD.FTZ R6, R33, R6 ;  /* 0x0000000621067221 */ /* 0x000fc40000010000 */
[-C--:B------:R-:W-:Y:S02]  /*0630*/  FFMA.FTZ R42, R51, R33.reuse, R42 ;  /* 0x00000021332a7223 */ /* 0x080fe4000001002a */
[----:B------:R-:W-:Y:S02]  /*0640*/  FMUL.FTZ R39, R65, R33 ;  /* 0x0000002141277220 */ /* 0x000fe40000410000 */
[----:B------:R-:W-:Y:S02]  /*0650*/  FADD.FTZ R3, R29, R3 ;  /* 0x000000031d037221 */ /* 0x000fe40000010000 */
[-C--:B------:R-:W-:Y:S02]  /*0660*/  FFMA.FTZ R11, R49, R29.reuse, R11 ;  /* 0x0000001d310b7223 */ /* 0x080fe4000001000b */
[----:B------:R-:W-:Y:S02]  /*0670*/  FMUL.FTZ R38, R46, R29 ;  /* 0x0000001d2e267220 */ /* 0x000fe40000410000 */
[----:B------:R-:W-:-:S02]  /*0680*/  FMUL.FTZ R58, R67, R58 ;  /* 0x0000003a433a7220 */ /* 0x000fc40000410000 */
[----:B------:R-:W-:Y:S02]  /*0690*/  FADD.FTZ R29, RZ, R60 ;  /* 0x0000003cff1d7221 */ /* 0x000fe40000010000 */
[----:B------:R-:W-:Y:S02]  /*06a0*/  FFMA.FTZ R33, R31, R60, RZ ;  /* 0x0000003c1f217223 */ /* 0x000fe400000100ff */
        /* <DEDUP_REMOVED lines=35> */
.L_x_1427:
[----:B------:R-:W-:Y:S05]  /*08e0*/  BRA.DIV ~URZ, `(.L_x_1425) ;  /* 0x00000ae27f007947 */ /* 0x000fea000b800000 */
        /* <DEDUP_REMOVED lines=17> */
.L_x_1428:
[----:B-1----:R-:W-:Y:S01]  /*0a00*/  FADD.FTZ R64, R64, R63 ;  /* 0x0000003f40407221 */ /* 0x002fe20000010000 */
[----:B------:R-:W-:Y:S01]  /*0a10*/  ISETP.NE.U32.AND P0, PT, RZ, c[0x0][0x258], PT ;  /* 0x00009600ff007a0c */ /* 0x000fe20003f05070 */
[----:B--2---:R-:W-:Y:S01]  /*0a20*/  FADD.FTZ R29, R48, R62 ;  /* 0x0000003e301d7221 */ /* 0x004fe20000010000 */
[----:B------:R-:W-:Y:S01]  /*0a30*/  ISETP.NE.U32.AND P2, PT, RZ, c[0x0][0x258], PT ;  /* 0x00009600ff007a0c */ /* 0x000fe20003f45070 */
[----:B------:R-:W-:Y:S01]  /*0a40*/  FMUL.FTZ R28, R64, c[0x0][0x1e0] ;  /* 0x00007800401c7a20 */ /* 0x000fe20000410000 */
[----:B------:R-:W-:Y:S01]  /*0a50*/  ISETP.NE.AND.EX P0, PT, RZ, c[0x0][0x25c], PT, P0 ;  /* 0x00009700ff007a0c */ /* 0x000fe20003f05300 */
[----:B------:R-:W-:Y:S01]  /*0a60*/  FMUL.FTZ R29, R29, c[0x0][0x1e0] ;  /* 0x000078001d1d7a20 */ /* 0x000fe20000410000 */
[----:B------:R-:W-:-:S02]  /*0a70*/  ISETP.NE.AND.EX P2, PT, RZ, c[0x0][0x25c], PT, P2 ;  /* 0x00009700ff007a0c */ /* 0x000fc40003f45320 */
[----:B------:R-:W-:Y:S02]  /*0a80*/  FSEL R28, R28, RZ, !P1 ;  /* 0x000000ff1c1c7208 */ /* 0x000fe40004800000 */
[----:B------:R-:W-:-:S03]  /*0a90*/  ISETP.NE.U32.AND P1, PT, RZ, c[0x0][0x218], PT ;  /* 0x00008600ff007a0c */ /* 0x000fc60003f25070 */
[-CC-:B------:R-:W-:Y:S01]  /*0aa0*/  FFMA.FTZ R31, R31, R29.reuse, R28.reuse ;  /* 0x0000001d1f1f7223 */ /* 0x180fe2000001001c */
[----:B------:R-:W-:Y:S01]  /*0ab0*/  ISETP.NE.AND.EX P1, PT, RZ, c[0x0][0x21c], PT, P1 ;  /* 0x00008700ff007a0c */ /* 0x000fe20003f25310 */
        /* <DEDUP_REMOVED lines=23> */
[----:B------:R-:W-:Y:S01]  /*0c30*/  @P0 IADD3 R32, P3, R56, c[0x0][0x258], RZ ;  /* 0x0000960038200a10 */ /* 0x000fe20007f7e0ff */
[----:B-----5:R-:W-:-:S02]  /*0c40*/  @P1 FADD.FTZ R29, R12, R29 ;  /* 0x0000001d0c1d1221 */ /* 0x020fc40000010000 */
[----:B------:R-:W-:Y:S02]  /*0c50*/  @P1 FADD.FTZ R31, R14, R31 ;  /* 0x0000001f0e1f1221 */ /* 0x000fe40000010000 */
[----:B------:R-:W-:Y:S01]  /*0c60*/  @P1 FADD.FTZ R48, R15, R48 ;  /* 0x000000300f301221 */ /* 0x000fe20000010000 */
[----:B------:R-:W-:Y:S01]  /*0c70*/  SEL R20, R29, R20, P2 ;  /* 0x000000141d147207 */ /* 0x000fe20001000000 */
[----:B------:R-:W-:Y:S01]  /*0c80*/  @P1 FADD.FTZ R36, R17, R36 ;  /* 0x0000002411241221 */ /* 0x000fe20000010000 */
[----:B------:R-:W-:Y:S01]  /*0c90*/  SEL R22, R31, R22, P2 ;  /* 0x000000161f167207 */ /* 0x000fe20001000000 */
[----:B------:R-:W-:Y:S01]  /*0ca0*/  @P1 FADD.FTZ R58, R13, R58 ;  /* 0x0000003a0d3a1221 */ /* 0x000fe20000010000 */
[----:B------:R-:W-:Y:S01]  /*0cb0*/  SEL R23, R48, R23, P2 ;  /* 0x0000001730177207 */ /* 0x000fe20001000000 */
[----:B------:R-:W-:Y:S01]  /*0cc0*/  @P1 FADD.FTZ R37, R18, R37 ;  /* 0x0000002512251221 */ /* 0x000fe20000010000 */
[----:B------:R-:W-:Y:S01]  /*0cd0*/  SEL R25, R36, R25, P2 ;  /* 0x0000001924197207 */ /* 0x000fe20001000000 */
[----:B------:R-:W-:Y:S01]  /*0ce0*/  @P1 FADD.FTZ R33, R16, R33 ;  /* 0x0000002110211221 */ /* 0x000fe20000010000 */
[C---:B------:R-:W-:Y:S01]  /*0cf0*/  SEL R21, R58.reuse, R21, P2 ;  /* 0x000000153a157207 */ /* 0x040fe20001000000 */
[----:B------:R-:W-:Y:S01]  /*0d00*/  @P1 FADD.FTZ R34, R19, R34 ;  /* 0x0000002213221221 */ /* 0x000fe20000010000 */
[----:B------:R-:W-:Y:S01]  /*0d10*/  SEL R26, R37, R26, P2 ;  /* 0x0000001a251a7207 */ /* 0x000fe20001000000 */
[----:B------:R-:W-:Y:S01]  /*0d20*/  FMUL.FTZ R28, R29, R30 ;  /* 0x0000001e1d1c7220 */ /* 0x000fe20000410000 */
[----:B------:R-:W-:Y:S01]  /*0d30*/  SEL R24, R33, R24, P2 ;  /* 0x0000001821187207 */ /* 0x000fe20001000000 */
[-C--:B------:R-:W-:Y:S01]  /*0d40*/  FMUL.FTZ R29, R58, R30.reuse ;  /* 0x0000001e3a1d7220 */ /* 0x080fe20000410000 */
[----:B------:R-:W-:Y:S01]  /*0d50*/  SEL R27, R34, R27, P2 ;  /* 0x0000001b221b7207 */ /* 0x000fe20001000000 */
[----:B------:R-:W-:-:S02]  /*0d60*/  FMUL.FTZ R31, R31, R30 ;  /* 0x0000001e1f1f7220 */ /* 0x000fc40000410000 */
[----:B------:R-:W-:Y:S01]  /*0d70*/  FMUL.FTZ R48, R48, R30 ;  /* 0x0000001e30307220 */ /* 0x000fe20000410000 */
[----:B------:R-:W-:Y:S01]  /*0d80*/  F2FP.BF16.PACK_AB R28, R29, R28 ;  /* 0x0000001c1d1c723e */ /* 0x000fe200000010ff */
[-C--:B------:R-:W-:Y:S01]  /*0d90*/  FMUL.FTZ R35, R33, R30.reuse ;  /* 0x0000001e21237220 */ /* 0x080fe20000410000 */
[----:B------:R-:W-:Y:S01]  /*0da0*/  @P0 IADD3.X R33, R55, c[0x0][0x25c], RZ, P3, !PT ;  /* 0x0000970037210a10 */ /* 0x000fe20001ffe4ff */
[-C--:B------:R-:W-:Y:S01]  /*0db0*/  FMUL.FTZ R36, R36, R30.reuse ;  /* 0x0000001e24247220 */ /* 0x080fe20000410000 */
[----:B------:R-:W-:Y:S01]  /*0dc0*/  F2FP.BF16.PACK_AB R29, R48, R31 ;  /* 0x0000001f301d723e */ /* 0x000fe200000010ff */
[-C--:B------:R-:W-:Y:S02]  /*0dd0*/  FMUL.FTZ R37, R37, R30.reuse ;  /* 0x0000001e25257220 */ /* 0x080fe40000410000 */
[----:B------:R-:W-:Y:S01]  /*0de0*/  FMUL.FTZ R38, R34, R30 ;  /* 0x0000001e22267220 */ /* 0x000fe20000410000 */
[----:B------:R-:W-:Y:S01]  /*0df0*/  LEA R34, P1, R54, c[0x0][0x248], 0x4 ;  /* 0x0000920036227a11 */ /* 0x000fe200078220ff */
[----:B------:R1:W-:Y:S01]  /*0e00*/  @P0 STG.E.128 [R32.64], R20 ;  /* 0x0000001420000986 */ /* 0x0003e2000c101d04 */
[----:B------:R-:W-:-:S02]  /*0e10*/  F2FP.BF16.PACK_AB R30, R36, R35 ;  /* 0x00000023241e723e */ /* 0x000fc400000010ff */
[----:B------:R-:W-:Y:S01]  /*0e20*/  LEA.HI.X R35, R54, c[0x0][0x24c], RZ, 0x4, P1 ;  /* 0x0000930036237a11 */ /* 0x000fe200008f24ff */
[----:B------:R1:W-:Y:S01]  /*0e30*/  @P0 STG.E.128 [R32.64+0x10], R24 ;  /* 0x0000101820000986 */ /* 0x0003e2000c101d04 */
        /* <DEDUP_REMOVED lines=22> */
.L_x_1423:
[----:B------:R-:W0:Y:S01]  /*0fa0*/  S2R R28, SR_TID.X ;  /* 0x00000000001c7919 */ /* 0x000e220000002100 */
[----:B------:R-:W-:Y:S03]  /*0fb0*/  WARPSYNC 0xffffffff ;  /* 0xffffffff00007948 */ /* 0x000fe60003800000 */
[----:B------:R-:W1:Y:S01]  /*0fc0*/  S2R R2, SR_TID.X ;  /* 0x0000000000027919 */ /* 0x000e620000002100 */
[----:B0-----:R-:W-:-:S04]  /*0fd0*/  LOP3.LUT R0, R28, 0x7ffffe0, RZ, 0xc0, !PT ;  /* 0x07ffffe01c007812 */ /* 0x001fc800078ec0ff */
[----:B-1----:R-:W-:-:S04]  /*0fe0*/  LOP3.LUT R0, R0, 0x1f, R2, 0xf8, !PT ;  /* 0x0000001f00007812 */ /* 0x002fc800078ef802 */
[----:B------:R-:W-:-:S05]  /*0ff0*/  SHF.L.U32 R0, R0, 0x5, RZ ;  /* 0x0000000500007819 */ /* 0x000fca00000006ff */
        /* <DEDUP_REMOVED lines=54> */
.L_x_1424:
[----:B------:R-:W-:Y:S01]  /*1360*/  HFMA2.MMA R48, -RZ, RZ, 0, 5.9604644775390625e-08 ;  /* 0x00000001ff307435 */ /* 0x000fe200000001ff */
[----:B------:R-:W-:-:S02]  /*1370*/  MOV R29, R63 ;  /* 0x0000003f001d7202 */ /* 0x000fc40000000f00 */
[----:B------:R-:W-:Y:S02]  /*1380*/  MOV R69, 0xffffffff ;  /* 0xffffffff00457802 */ /* 0x000fe40000000f00 */
[----:B------:R-:W-:Y:S02]  /*1390*/  MOV R28, 0x13b0 ;  /* 0x000013b0001c7802 */ /* 0x000fe40000000f00 */
[----:B-----5:R-:W-:Y:S05]  /*13a0*/  CALL.REL.NOINC `($__internal_61_$__cuda_sm70_shflsync_bfly_p) ;  /* 0x000003c000007944 */ /* 0x020fea0003c00000 */
[----:B-1----:R-:W-:Y:S01]  /*13b0*/  MOV R64, R48 ;  /* 0x0000003000407202 */ /* 0x002fe20000000f00 */
[----:B0----5:R-:W-:Y:S05]  /*13c0*/  BRA `(.L_x_1427) ;  /* 0xfffff51000007947 */ /* 0x021fea000383ffff */
.L_x_1425:
[----:B------:R-:W-:Y:S01]  /*13d0*/  HFMA2.MMA R48, -RZ, RZ, 0, 5.9604644775390625e-08 ;  /* 0x00000001ff307435 */ /* 0x000fe200000001ff */
[----:B------:R-:W-:Y:S01]  /*13e0*/  IMAD.MOV.U32 R29, RZ, RZ, R62 ;  /* 0x000000ffff1d7224 */ /* 0x000fe200078e003e */
[----:B------:R-:W-:Y:S02]  /*13f0*/  MOV R69, 0xffffffff ;  /* 0xffffffff00457802 */ /* 0x000fe40000000f00 */
[----:B------:R-:W-:Y:S02]  /*1400*/  MOV R28, 0x1420 ;  /* 0x00001420001c7802 */ /* 0x000fe40000000f00 */
[----:B01---5:R-:W-:Y:S05]  /*1410*/  CALL.REL.NOINC `($__internal_61_$__cuda_sm70_shflsync_bfly_p) ;  /* 0x0000035000007944 */ /* 0x023fea0003c00000 */
[----:B------:R-:W-:Y:S01]  /*1420*/  FADD.FTZ R63, R63, R64 ;  /* 0x000000403f3f7221 */ /* 0x000fe20000010000 */
[----:B------:R-:W-:Y:S01]  /*1430*/  MOV R69, 0xffffffff ;  /* 0xffffffff00457802 */ /* 0x000fe20000000f00 */
[----:B-1----:R-:W-:Y:S01]  /*1440*/  FADD.FTZ R62, R62, R48 ;  /* 0x000000303e3e7221 */ /* 0x002fe20000010000 */
[----:B------:R-:W-:Y:S01]  /*1450*/  HFMA2.MMA R48, -RZ, RZ, 0, 1.1920928955078125e-07 ;  /* 0x00000002ff307435 */ /* 0x000fe200000001ff */
[----:B------:R-:W-:-:S02]  /*1460*/  MOV R28, 0x1490 ;  /* 0x00001490001c7802 */ /* 0x000fc40000000f00 */
[----:B------:R-:W-:-:S03]  /*1470*/  MOV R29, R63 ;  /* 0x0000003f001d7202 */ /* 0x000fc60000000f00 */
[----:B0----5:R-:W-:Y:S05]  /*1480*/  CALL.REL.NOINC `($__internal_61_$__cuda_sm70_shflsync_bfly_p) ;  /* 0x000002e000007944 */ /* 0x021fea0003c00000 */
[----:B-1----:R-:W-:Y:S01]  /*1490*/  MOV R64, R48 ;  /* 0x0000003000407202 */ /* 0x002fe20000000f00 */
[----:B------:R-:W-:Y:S01]  /*14a0*/  HFMA2.MMA R48, -RZ, RZ, 0, 1.1920928955078125e-07 ;  /* 0x00000002ff307435 */ /* 0x000fe200000001ff */
[----:B------:R-:W-:Y:S02]  /*14b0*/  MOV R29, R62 ;  /* 0x0000003e001d7202 */ /* 0x000fe40000000f00 */
[----:B------:R-:W-:Y:S02]  /*14c0*/  MOV R69, 0xffffffff ;  /* 0xffffffff00457802 */ /* 0x000fe40000000f00 */
[----:B------:R-:W-:Y:S02]  /*14d0*/  MOV R28, 0x14f0 ;  /* 0x000014f0001c7802 */ /* 0x000fe40000000f00 */
[----:B0----5:R-:W-:Y:S05]  /*14e0*/  CALL.REL.NOINC `($__internal_61_$__cuda_sm70_shflsync_bfly_p) ;  /* 0x0000028000007944 */ /* 0x021fea0003c00000 */
[----:B------:R-:W-:Y:S01]  /*14f0*/  FADD.FTZ R63, R64, R63 ;  /* 0x0000003f403f7221 */ /* 0x000fe20000010000 */
[----:B------:R-:W-:Y:S01]  /*1500*/  MOV R28, 0x1560 ;  /* 0x00001560001c7802 */ /* 0x000fe20000000f00 */
[----:B-1----:R-:W-:Y:S01]  /*1510*/  FADD.FTZ R62, R62, R48 ;  /* 0x000000303e3e7221 */ /* 0x002fe20000010000 */
[----:B------:R-:W-:Y:S01]  /*1520*/  HFMA2.MMA R48, -RZ, RZ, 0, 2.384185791015625e-07 ;  /* 0x00000004ff307435 */ /* 0x000fe200000001ff */
[----:B------:R-:W-:Y:S01]  /*1530*/  IMAD.MOV.U32 R69, RZ, RZ, -0x1 ;  /* 0xffffffffff457424 */ /* 0x000fe200078e00ff */
[----:B------:R-:W-:-:S04]  /*1540*/  MOV R29, R63 ;  /* 0x0000003f001d7202 */ /* 0x000fc80000000f00 */
[----:B0----5:R-:W-:Y:S05]  /*1550*/  CALL.REL.NOINC `($__internal_61_$__cuda_sm70_shflsync_bfly_p) ;  /* 0x0000021000007944 */ /* 0x021fea0003c00000 */
[----:B-1----:R-:W-:Y:S01]  /*1560*/  MOV R64, R48 ;  /* 0x0000003000407202 */ /* 0x002fe20000000f00 */
[----:B------:R-:W-:Y:S01]  /*1570*/  HFMA2.MMA R48, -RZ, RZ, 0, 2.384185791015625e-07 ;  /* 0x00000004ff307435 */ /* 0x000fe200000001ff */
[----:B------:R-:W-:-:S02]  /*1580*/  MOV R29, R62 ;  /* 0x0000003e001d7202 */ /* 0x000fc40000000f00 */
[----:B------:R-:W-:Y:S02]  /*1590*/  MOV R69, 0xffffffff ;  /* 0xffffffff00457802 */ /* 0x000fe40000000f00 */
[----:B------:R-:W-:Y:S02]  /*15a0*/  MOV R28, 0x15c0 ;  /* 0x000015c0001c7802 */ /* 0x000fe40000000f00 */
[----:B0----5:R-:W-:Y:S05]  /*15b0*/  CALL.REL.NOINC `($__internal_61_$__cuda_sm70_shflsync_bfly_p) ;  /* 0x000001b000007944 */ /* 0x021fea0003c00000 */
[----:B------:R-:W-:Y:S01]  /*15c0*/  FADD.FTZ R63, R64, R63 ;  /* 0x0000003f403f7221 */ /* 0x000fe20000010000 */
[----:B------:R-:W-:Y:S01]  /*15d0*/  MOV R69, 0xffffffff ;  /* 0xffffffff00457802 */ /* 0x000fe20000000f00 */
[----:B-1----:R-:W-:Y:S01]  /*15e0*/  FADD.FTZ R62, R62, R48 ;  /* 0x000000303e3e7221 */ /* 0x002fe20000010000 */
[----:B------:R-:W-:Y:S01]  /*15f0*/  HFMA2.MMA R48, -RZ, RZ, 0, 4.76837158203125e-07 ;  /* 0x00000008ff307435 */ /* 0x000fe200000001ff */
[----:B------:R-:W-:Y:S02]  /*1600*/  MOV R28, 0x1630 ;  /* 0x00001630001c7802 */ /* 0x000fe40000000f00 */
[----:B------:R-:W-:-:S03]  /*1610*/  MOV R29, R63 ;  /* 0x0000003f001d7202 */ /* 0x000fc60000000f00 */
[----:B0----5:R-:W-:Y:S05]  /*1620*/  CALL.REL.NOINC `($__internal_61_$__cuda_sm70_shflsync_bfly_p) ;  /* 0x0000014000007944 */ /* 0x021fea0003c00000 */
[----:B-1----:R-:W-:Y:S01]  /*1630*/  MOV R64, R48 ;  /* 0x0000003000407202 */ /* 0x002fe20000000f00 */
[----:B------:R-:W-:Y:S01]  /*1640*/  IMAD.MOV.U32 R48, RZ, RZ, 0x8 ;  /* 0x00000008ff307424 */ /* 0x000fe200078e00ff */
[----:B------:R-:W-:-:S02]  /*1650*/  MOV R29, R62 ;  /* 0x0000003e001d7202 */ /* 0x000fc40000000f00 */
[----:B------:R-:W-:Y:S02]  /*1660*/  MOV R69, 0xffffffff ;  /* 0xffffffff00457802 */ /* 0x000fe40000000f00 */
[----:B------:R-:W-:Y:S02]  /*1670*/  MOV R28, 0x1690 ;  /* 0x00001690001c7802 */ /* 0x000fe40000000f00 */
[----:B0----5:R-:W-:Y:S05]  /*1680*/  CALL.REL.NOINC `($__internal_61_$__cuda_sm70_shflsync_bfly_p) ;  /* 0x000000e000007944 */ /* 0x021fea0003c00000 */
[----:B------:R-:W-:Y:S01]  /*1690*/  FADD.FTZ R63, R64, R63 ;  /* 0x0000003f403f7221 */ /* 0x000fe20000010000 */
[----:B------:R-:W-:Y:S01]  /*16a0*/  MOV R69, 0xffffffff ;  /* 0xffffffff00457802 */ /* 0x000fe20000000f00 */
[----:B-1----:R-:W-:Y:S01]  /*16b0*/  FADD.FTZ R62, R62, R48 ;  /* 0x000000303e3e7221 */ /* 0x002fe20000010000 */
[----:B------:R-:W-:Y:S01]  /*16c0*/  HFMA2.MMA R48, -RZ, RZ, 0, 9.5367431640625e-07 ;  /* 0x00000010ff307435 */ /* 0x000fe200000001ff */
[----:B------:R-:W-:Y:S02]  /*16d0*/  MOV R28, 0x1700 ;  /* 0x00001700001c7802 */ /* 0x000fe40000000f00 */
[----:B------:R-:W-:-:S03]  /*16e0*/  MOV R29, R63 ;  /* 0x0000003f001d7202 */ /* 0x000fc60000000f00 */
[----:B0----5:R-:W-:Y:S05]  /*16f0*/  CALL.REL.NOINC `($__internal_61_$__cuda_sm70_shflsync_bfly_p) ;  /* 0x0000007000007944 */ /* 0x021fea0003c00000 */
[----:B-1----:R-:W-:Y:S01]  /*1700*/  MOV R64, R48 ;  /* 0x0000003000407202 */ /* 0x002fe20000000f00 */
[----:B------:R-:W-:Y:S01]  /*1710*/  HFMA2.MMA R48, -RZ, RZ, 0, 9.5367431640625e-07 ;  /* 0x00000010ff307435 */ /* 0x000fe200000001ff */
[----:B------:R-:W-:-:S02]  /*1720*/  MOV R29, R62 ;  /* 0x0000003e001d7202 */ /* 0x000fc40000000f00 */
[----:B------:R-:W-:Y:S02]  /*1730*/  MOV R69, 0xffffffff ;  /* 0xffffffff00457802 */ /* 0x000fe40000000f00 */
[----:B------:R-:W-:Y:S02]  /*1740*/  MOV R28, 0x1760 ;  /* 0x00001760001c7802 */ /* 0x000fe40000000f00 */
[----:B0----5:R-:W-:Y:S05]  /*1750*/  CALL.REL.NOINC `($__internal_61_$__cuda_sm70_shflsync_bfly_p) ;  /* 0x0000001000007944 */ /* 0x021fea0003c00000 */
[----:B01---5:R-:W-:Y:S05]  /*1760*/  BRA `(.L_x_1428) ;  /* 0xfffff29000007947 */ /* 0x023fea000383ffff */
        .weak           $__internal_61_$__cuda_sm70_shflsync_bfly_p
        .type           $__internal_61_$__cuda_sm70_shflsync_bfly_p,@function
        .size           $__internal_61_$__cuda_sm70_shflsync_bfly_p,(.L_x_4441 - $__internal_61_$__cuda_sm70_shflsync_bfly_p)
$__internal_61_$__cuda_sm70_shflsync_bfly_p:
[----:B------:R0:W-:Y:S01]  /*1770*/  STL [R1], R0 ;  /* 0x0000000001007387 */ /* 0x0001e20000100800 */
[----:B------:R-:W-:Y:S04]  /*1780*/  WARPSYNC R69 ;  /* 0x0000004500007348 */ /* 0x000fe80003800000 */
[----:B0-----:R-:W-:-:S07]  /*1790*/  HFMA2.MMA R0, -RZ, RZ, 0, 1.847743988037109375e-06 ;  /* 0x0000001fff007435 */ /* 0x001fce00000001ff */
[----:B------:R0:W1:Y:S04]  /*17a0*/  SHFL.BFLY PT, R48, R29, R48, R0 ;  /* 0x0c0000301d307389 */ /* 0x00006800000e0000 */
[----:B0-----:R0:W5:Y:S01]  /*17b0*/  LDL.LU R0, [R1] ;  /* 0x0000000001007983 */ /* 0x0011620000300800 */
[----:B------:R-:W-:-:S04]  /*17c0*/  MOV R29, 0x0 ;  /* 0x00000000001d7802 */ /* 0x000fc80000000f00 */
[----:B------:R-:W-:Y:S05]  /*17d0*/  RET.REL.NODEC R28 `(_ZN10layer_norm13ln_bwd_kernelINS_13Kernel_traitsI13__nv_bfloat16S2_fS2_fjLj256ELj1ELj4ELj1ELj16ENS_18Kernel_traits_baseILj256ES2_S2_fS2_fjLj128EEEEELb0ELb0ELb0ELb1EEEvNS_9BwdParamsE) ;  /* 0xffffe8201c007950 */ /* 0x000fea0003c3ffff */
.L_x_1429:
        /* <DEDUP_REMOVED lines=10> */
.L_x_4441:


//--------------------- .text._ZN10layer_norm13ln_bwd_kernelINS_13Kernel_traitsI13__nv_bfloat16S2_fS2_fjLj256ELj1ELj4ELj1ELj16ENS_18Kernel_traits_baseILj256ES2_S2_fS2_fjLj128EEEEELb0ELb0ELb1ELb0EEEvNS_9BwdParamsE --------------------------
	.section	.text._ZN10layer_norm13ln_bwd_kernelINS_13Kernel_traitsI13__nv_bfloat16S2_fS2_fjLj256ELj1ELj4ELj1ELj16ENS_18Kernel_traits_baseILj256ES2_S2_fS2_fjLj128EEEEELb0ELb0ELb1ELb0EEEvNS_9BwdParamsE,"ax",@progbits
	.sectioninfo	@"SHI_REGISTERS=80"
	.align	128
        .global         _ZN10layer_norm13ln_bwd_kernelINS_13Kernel_traitsI13__nv_bfloat16S2_fS2_fjLj256ELj1ELj4ELj1ELj16ENS_18Kernel_traits_baseILj256ES2_S2_fS2_fjLj128EEEEELb0ELb0ELb1ELb0EEEvNS_9BwdParamsE
        .type           _ZN10layer_norm13ln_bwd_kernelINS_13Kernel_traitsI13__nv_bfloat16S2_fS2_fjLj256ELj1ELj4ELj1ELj16ENS_18Kernel_traits_baseILj256ES2_S2_fS2_fjLj128EEEEELb0ELb0ELb1ELb0EEEvNS_9BwdParamsE,@function
        .size           _ZN10layer_norm13ln_bwd_kernelINS_13Kernel_traitsI13__nv_bfloat16S2_fS2_fjLj256ELj1ELj4ELj1ELj16ENS_18Kernel_traits_baseILj256ES2_S2_fS2_fjLj128EEEEELb0ELb0ELb1ELb0EEEvNS_9BwdParamsE,(.L_x_4442 - _ZN10layer_norm13ln_bwd_kernelINS_13Kernel_traitsI13__nv_bfloat16S2_fS2_fjLj256ELj1ELj4ELj1ELj16ENS_18Kernel_traits_baseILj256ES2_S2_fS2_fjLj128EEEEELb0ELb0ELb1ELb0EEEvNS_9BwdParamsE)
        .other          _ZN10layer_norm13ln_bwd_kernelINS_13Kernel_traitsI13__nv_bfloat16S2_fS2_fjLj256ELj1ELj4ELj1ELj16ENS_18Kernel_traits_baseILj256ES2_S2_fS2_fjLj128EEEEELb0ELb0ELb1ELb0EEEvNS_9BwdParamsE,@"STO_CUDA_ENTRY STV_DEFAULT"
_ZN10layer_norm13ln_bwd_kernelINS_13Kernel_traitsI13__nv_bfloat16S2_fS2_fjLj256ELj1ELj4ELj1ELj16ENS_18Kernel_traits_baseILj256ES2_S2_fS2_fjLj128EEEEELb0ELb0ELb1ELb0EEEvNS_9BwdParamsE:
.text._ZN10layer_norm13ln_bwd_kernelINS_13Kernel_traitsI13__nv_bfloat16S2_fS2_fjLj256ELj1ELj4ELj1ELj16ENS_18Kernel_traits_baseILj256ES2_S2_fS2_fjLj128EEEEELb0ELb0ELb1ELb0EEEvNS_9BwdParamsE:
        /* <DEDUP_REMOVED lines=36> */
.L_x_1454:
[----:B------:R-:W-:-:S04]  /*0240*/  IMAD.MOV.U32 R74, RZ, RZ, 0x4 ;  /* 0x00000004ff4a7424 */ /* 0x000fc800078e00ff */
[----:B------:R-:W-:-:S06]  /*0250*/  IMAD.WIDE R70, R61, R74, c[0x0][0x1d8] ;  /* 0x000076003d467625 */ /* 0x000fcc00078e024a */
[----:B------:R1:W2:Y:S01]  /*0260*/  LDG.E R71, [R70.64] ;  /* 0x0000000446477981 */ /* 0x0002a2000c1e1900 */
        /* <DEDUP_REMOVED lines=10> */
[----:B-1----:R-:W-:Y:S01]  /*0310*/  IMAD.MOV.U32 R70, RZ, RZ, RZ ;  /* 0x000000ffff467224 */ /* 0x002fe200078e00ff */
[----:B------:R-:W-:Y:S01]  /*0320*/  MOV R69, RZ ;  /* 0x000000ff00457202 */ /* 0x000fe20000000f00 */
[----:B------:R-:W-:-:S04]  /*0330*/  IMAD.WIDE R74, R61, R74, c[0x0][0x1a0] ;  /* 0x000068003d4a7625 */ /* 0x000fc800078e024a */
[----:B----4-:R-:W-:Y:S01]  /*0340*/  IMAD.WIDE.U32 R72, R0, R77, c[0x0][0x218] ;  /* 0x0000860000487625 */ /* 0x010fe200078e004d */
[----:B--2---:R-:W-:-:S13]  /*0350*/  ISETP.GT.AND P5, PT, R71, RZ, PT ;  /* 0x000000ff4700720c */ /* 0x004fda0003fa4270 */
[----:B------:R-:W-:Y:S05]  /*0360*/  @P5 BRA `(.L_x_1432) ;  /* 0x0000006000005947 */ /* 0x000fea0003800000 */
[----:B---3--:R-:W-:-:S04]  /*0370*/  ISETP.EQ.U32.AND P0, PT, RZ, c[0x0][0x218], PT ;  /* 0x00008600ff007a0c */ /* 0x008fc80003f02070 */
[----:B------:R-:W-:-:S13]  /*0380*/  ISETP.EQ.OR.EX P0, PT, RZ, c[0x0][0x21c], !P6, P0 ;  /* 0x00008700ff007a0c */ /* 0x000fda0007702700 */
[----:B------:R-:W-:Y:S05]  /*0390*/  @P0 BRA `(.L_x_1433) ;  /* 0x0000056000000947 */ /* 0x000fea0003800000 */
[----:B------:R1:W5:Y:S04]  /*03a0*/  LDG.E.128 R24, [R72.64] ;  /* 0x0000000448187981 */ /* 0x000368000c1e1d00 */
[----:B------:R1:W5:Y:S01]  /*03b0*/  LDG.E.128 R28, [R72.64+0x10] ;  /* 0x00001004481c7981 */ /* 0x000362000c1e1d00 */
[----:B------:R-:W-:Y:S05]  /*03c0*/  BRA `(.L_x_1433) ;  /* 0x0000053000007947 */ /* 0x000fea0003800000 */
.L_x_1432:
[----:B---3--:R-:W-:Y:S05]  /*03d0*/  @!P6 BRA `(.L_x_1433) ;  /* 0x000005200000e947 */ /* 0x008fea0003800000 */
[----:B------:R-:W-:Y:S01]  /*03e0*/  IADD3 R71, R71, -0x1, RZ ;  /* 0xffffffff47477810 */ /* 0x000fe20007ffe0ff */
[----:B------:R-:W2:Y:S04]  /*03f0*/  LDG.E R68, [R74.64] ;  /* 0x000000044a447981 */ /* 0x000ea8000c1e1900 */
[----:B------:R-:W-:-:S05]  /*0400*/  IMAD R71, R71, c[0x0][0x168], RZ ;  /* 0x00005a0047477a24 */ /* 0x000fca00078e02ff */
[----:B------:R-:W-:-:S04]  /*0410*/  SHF.R.S32.HI R48, RZ, 0x1f, R71 ;  /* 0x0000001fff307819 */ /* 0x000fc80000011447 */
[----:B------:R-:W-:Y:S01]  /*0420*/  LEA.HI R71, R48, R71, RZ, 0x3 ;  /* 0x0000004730477211 */ /* 0x000fe200078f18ff */
[----:B------:R-:W-:-:S03]  /*0430*/  IMAD.WIDE.U32 R64, R0, R77, c[0x0][0x188] ;  /* 0x0000620000407625 */ /* 0x000fc600078e004d */
[----:B------:R-:W-:Y:S01]  /*0440*/  LEA.HI.SX32 R52, R71, R62, 0x1d ;  /* 0x0000003e47347211 */ /* 0x000fe200078feaff */
[----:B------:R-:W-:Y:S01]  /*0450*/  IMAD.MOV.U32 R53, RZ, RZ, 0x10 ;  /* 0x00000010ff357424 */ /* 0x000fe200078e00ff */
[----:B------:R-:W3:Y:S03]  /*0460*/  LDG.E.128 R44, [R64.64] ;  /* 0x00000004402c7981 */ /* 0x000ee6000c1e1d00 */
[----:B------:R-:W-:Y:S01]  /*0470*/  IMAD.WIDE.U32 R52, R52, R53, c[0x0][0x208] ;  /* 0x0000820034347625 */ /* 0x000fe200078e0035 */
[----:B------:R-:W4:Y:S05]  /*0480*/  LDG.E.128 R48, [R64.64+0x10] ;  /* 0x0000100440307981 */ /* 0x000f2a000c1e1d00 */
[----:B------:R-:W4:Y:S01]  /*0490*/  LDG.E.128 R52, [R52.64] ;  /* 0x0000000434347981 */ /* 0x000f22000c1e1d00 */
[----:B------:R-:W-:-:S04]  /*04a0*/  ISETP.NE.U32.AND P0, PT, RZ, c[0x0][0x218], PT ;  /* 0x00008600ff007a0c */ /* 0x000fc80003f05070 */
[----:B------:R-:W-:-:S13]  /*04b0*/  ISETP.NE.AND.EX P0, PT, RZ, c[0x0][0x21c], PT, P0 ;  /* 0x00008700ff007a0c */ /* 0x000fda0003f05300 */
[----:B------:R1:W5:Y:S04]  /*04c0*/  @P0 LDG.E.128 R24, [R72.64] ;  /* 0x0000000448180981 */ /* 0x000368000c1e1d00 */
[----:B------:R1:W5:Y:S01]  /*04d0*/  @P0 LDG.E.128 R28, [R72.64+0x10] ;  /* 0x00001004481c0981 */ /* 0x000362000c1e1d00 */
[----:B0-----:R-:W-:-:S04]  /*04e0*/  ISETP.NE.AND P0, PT, R60, RZ, PT ;  /* 0x000000ff3c00720c */ /* 0x001fc80003f05270 */
[----:B--2---:R-:W-:-:S05]  /*04f0*/  FSEL R68, R68, RZ, !P0 ;  /* 0x000000ff44447208 */ /* 0x004fca0004000000 */
[C---:B---3--:R-:W-:Y:S02]  /*0500*/  FADD.FTZ R46, -R68.reuse, R46 ;  /* 0x0000002e442e7221 */ /* 0x048fe40000010100 */
[C---:B------:R-:W-:Y:S02]  /*0510*/  FADD.FTZ R66, -R68.reuse, R47 ;  /* 0x0000002f44427221 */ /* 0x040fe40000010100 */
[C---:B------:R-:W-:Y:S02]  /*0520*/  FADD.FTZ R44, -R68.reuse, R44 ;  /* 0x0000002c442c7221 */ /* 0x040fe40000010100 */
[C---:B----4-:R-:W-:Y:S02]  /*0530*/  FADD.FTZ R74, -R68.reuse, R49 ;  /* 0x00000031444a7221 */ /* 0x050fe40000010100 */
[C---:B-----5:R-:W-:Y:S02]  /*0540*/  FMUL.FTZ R49, R3.reuse, R46 ;  /* 0x0000002e03317220 */ /* 0x060fe40000410000 */
[----:B------:R-:W-:Y:S01]  /*0550*/  FMUL.FTZ R46, R3, R66 ;  /* 0x00000042032e7220 */ /* 0x000fe20000410000 */
[----:B------:R-:W-:Y:S01]  /*0560*/  PRMT R66, RZ, 0x5410, R52 ;  /* 0x00005410ff427816 */ /* 0x000fe20000000034 */
[----:B------:R-:W-:-:S02]  /*0570*/  FADD.FTZ R64, -R68, R45 ;  /* 0x0000002d44407221 */ /* 0x000fc40000010100 */
[C---:B------:R-:W-:Y:S01]  /*0580*/  FMUL.FTZ R63, R3.reuse, R44 ;  /* 0x0000002c033f7220 */ /* 0x040fe20000410000 */
[----:B------:R-:W-:Y:S01]  /*0590*/  PRMT R67, RZ, 0x7610, R52 ;  /* 0x00007610ff437816 */ /* 0x000fe20000000034 */
[C---:B------:R-:W-:Y:S02]  /*05a0*/  FADD.FTZ R70, -R68.reuse, R48 ;  /* 0x0000003044467221 */ /* 0x040fe40000010100 */
[----:B------:R-:W-:Y:S02]  /*05b0*/  FADD.FTZ R50, -R68, R50 ;  /* 0x0000003244327221 */ /* 0x000fe40000010100 */
[----:B------:R-:W-:Y:S02]  /*05c0*/  FMUL.FTZ R48, R3, R64 ;  /* 0x0000004003307220 */ /* 0x000fe40000410000 */
[----:B------:R-:W-:Y:S02]  /*05d0*/  FFMA.FTZ R8, R63, R66, R8 ;  /* 0x000000423f087223 */ /* 0x000fe40000010008 */
[----:B------:R-:W-:-:S02]  /*05e0*/  FADD.FTZ R16, R16, R66 ;  /* 0x0000004210107221 */ /* 0x000fc40000010000 */
[----:B------:R-:W-:Y:S01]  /*05f0*/  FMUL.FTZ R66, R59, R66 ;  /* 0x000000423b427220 */ /* 0x000fe20000410000 */
[----:B------:R-:W-:Y:S01]  /*0600*/  PRMT R64, RZ, 0x5410, R53 ;  /* 0x00005410ff407816 */ /* 0x000fe20000000035 */
[----:B------:R-:W-:Y:S02]  /*0610*/  FMUL.FTZ R45, R3, R50 ;  /* 0x00000032032d7220 */ /* 0x000fe40000410000 */
[-C--:B------:R-:W-:Y:S02]  /*0620*/  FFMA.FTZ R9, R48, R67.reuse, R9 ;  /* 0x0000004330097223 */ /* 0x080fe40000010009 */
[----:B------:R-:W-:Y:S02]  /*0630*/  FADD.FTZ R17, R17, R67 ;  /* 0x0000004311117221 */ /* 0x000fe40000010000 */
[----:B------:R-:W-:Y:S02]  /*0640*/  FMUL.FTZ R67, R58, R67 ;  /* 0x000000433a437220 */ /* 0x000fe40000410000 */
[----:B------:R-:W-:Y:S01]  /*0650*/  FADD.FTZ R50, RZ, R66 ;  /* 0x00000042ff327221 */ /* 0x000fe20000010000 */
[----:B------:R-:W-:Y:S01]  /*0660*/  PRMT R65, RZ, 0x7610, R53 ;  /* 0x00007610ff417816 */ /* 0x000fe20000000035 */
[----:B------:R-:W-:-:S02]  /*0670*/  FADD.FTZ R68, -R68, R51 ;  /* 0x0000003344447221 */ /* 0x000fc40000010100 */
[----:B------:R-:W-:Y:S02]  /*0680*/  FFMA.FTZ R51, R63, R66, RZ ;  /* 0x000000423f337223 */ /* 0x000fe400000100ff */
[-C--:B------:R-:W-:Y:S02]  /*0690*/  FFMA.FTZ R10, R49, R64.reuse, R10 ;  /* 0x00000040310a7223 */ /* 0x080fe4000001000a */
[----:B------:R-:W-:Y:S02]  /*06a0*/  FADD.FTZ R18, R18, R64 ;  /* 0x0000004012127221 */ /* 0x000fe40000010000 */
[----:B------:R-:W-:Y:S02]  /*06b0*/  FMUL.FTZ R64, R57, R64 ;  /* 0x0000004039407220 */ /* 0x000fe40000410000 */
[----:B------:R-:W-:Y:S02]  /*06c0*/  FADD.FTZ R69, R50, R67 ;  /* 0x0000004332457221 */ /* 0x000fe40000010000 */
[----:B------:R-:W-:Y:S01]  /*06d0*/  FMUL.FTZ R47, R3, R70 ;  /* 0x00000046032f7220 */ /* 0x000fe20000410000 */
[----:B------:R-:W-:Y:S01]  /*06e0*/  PRMT R70, RZ, 0x5410, R54 ;  /* 0x00005410ff467816 */ /* 0x000fe20000000036 */
[----:B------:R-:W-:-:S02]  /*06f0*/  FFMA.FTZ R51, R48, R67, R51 ;  /* 0x0000004330337223 */ /* 0x000fc40000010033 */
[-C--:B------:R-:W-:Y:S02]  /*0700*/  FFMA.FTZ R11, R46, R65.reuse, R11 ;  /* 0x000000412e0b7223 */ /* 0x080fe4000001000b */
[----:B------:R-:W-:Y:S02]  /*0710*/  FADD.FTZ R19, R19, R65 ;  /* 0x0000004113137221 */ /* 0x000fe40000010000 */
[----:B------:R-:W-:Y:S02]  /*0720*/  FMUL.FTZ R65, R56, R65 ;  /* 0x0000004138417220 */ /* 0x000fe40000410000 */
[----:B------:R-:W-:Y:S01]  /*0730*/  FADD.FTZ R50, R69, R64 ;  /* 0x0000004045327221 */ /* 0x000fe20000010000 */
[----:B------:R-:W-:Y:S01]  /*0740*/  PRMT R53, RZ, 0x7610, R54 ;  /* 0x00007610ff357816 */ /* 0x000fe20000000036 */
[----:B------:R-:W-:Y:S02]  /*0750*/  FFMA.FTZ R51, R49, R64, R51 ;  /* 0x0000004031337223 */ /* 0x000fe40000010033 */
[----:B------:R-:W-:-:S02]  /*0760*/  FMUL.FTZ R44, R3, R74 ;  /* 0x0000004a032c7220 */ /* 0x000fc40000410000 */
[----:B------:R-:W-:Y:S02]  /*0770*/  FMUL.FTZ R54, R7, R70 ;  /* 0x0000004607367220 */ /* 0x000fe40000410000 */
[----:B------:R-:W-:Y:S02]  /*0780*/  FADD.FTZ R69, R50, R65 ;  /* 0x0000004132457221 */ /* 0x000fe40000010000 */
[----:B------:R-:W-:Y:S01]  /*0790*/  FFMA.FTZ R51, R46, R65, R51 ;  /* 0x000000412e337223 */ /* 0x000fe20000010033 */
[----:B------:R-:W-:Y:S01]  /*07a0*/  PRMT R52, RZ, 0x5410, R55 ;  /* 0x00005410ff347816 */ /* 0x000fe20000000037 */
[----:B------:R-:W-:Y:S02]  /*07b0*/  FADD.FTZ R21, R21, R53 ;  /* 0x0000003515157221 */ /* 0x000fe40000010000 */
[-C--:B------:R-:W-:Y:S02]  /*07c0*/  FFMA.FTZ R13, R44, R53.reuse, R13 ;  /* 0x000000352c0d7223 */ /* 0x080fe4000001000d */
[----:B------:R-:W-:-:S02]  /*07d0*/  FMUL.FTZ R53, R6, R53 ;  /* 0x0000003506357220 */ /* 0x000fc40000410000 */
[----:B------:R-:W-:Y:S02]  /*07e0*/  FADD.FTZ R50, R69, R54 ;  /* 0x0000003645327221 */ /* 0x000fe40000010000 */
[----:B------:R-:W-:Y:S02]  /*07f0*/  FFMA.FTZ R51, R47, R54, R51 ;  /* 0x000000362f337223 */ /* 0x000fe40000010033 */
[----:B------:R-:W-:Y:S01]  /*0800*/  FADD.FTZ R69, R50, R53 ;  /* 0x0000003532457221 */ /* 0x000fe20000010000 */
[----:B------:R-:W-:Y:S01]  /*0810*/  PRMT R50, RZ, 0x7610, R55 ;  /* 0x00007610ff327816 */ /* 0x000fe20000000037 */
[----:B------:R-:W-:Y:S02]  /*0820*/  FADD.FTZ R22, R22, R52 ;  /* 0x0000003416167221 */ /* 0x000fe40000010000 */
[-C--:B------:R-:W-:Y:S02]  /*0830*/  FFMA.FTZ R14, R45, R52.reuse, R14 ;  /* 0x000000342d0e7223 */ /* 0x080fe4000001000e */
[----:B------:R-:W-:-:S02]  /*0840*/  FMUL.FTZ R52, R5, R52 ;  /* 0x0000003405347220 */ /* 0x000fc40000410000 */
[----:B------:R-:W-:Y:S02]  /*0850*/  FFMA.FTZ R51, R44, R53, R51 ;  /* 0x000000352c337223 */ /* 0x000fe40000010033 */
[----:B------:R-:W-:Y:S02]  /*0860*/  FADD.FTZ R20, R20, R70 ;  /* 0x0000004614147221 */ /* 0x000fe40000010000 */
[----:B------:R-:W-:Y:S02]  /*0870*/  FFMA.FTZ R12, R47, R70, R12 ;  /* 0x000000462f0c7223 */ /* 0x000fe4000001000c */
[----:B------:R-:W-:Y:S02]  /*0880*/  FMUL.FTZ R68, R3, R68 ;  /* 0x0000004403447220 */ /* 0x000fe40000410000 */
[----:B------:R-:W-:Y:S02]  /*0890*/  FADD.FTZ R70, R69, R52 ;  /* 0x0000003445467221 */ /* 0x000fe40000010000 */
[----:B------:R-:W-:-:S02]  /*08a0*/  FMUL.FTZ R55, R4, R50 ;  /* 0x0000003204377220 */ /* 0x000fc40000410000 */
[----:B------:R-:W-:Y:S02]  /*08b0*/  FFMA.FTZ R51, R45, R52, R51 ;  /* 0x000000342d337223 */ /* 0x000fe40000010033 */
[----:B------:R-:W-:Y:S02]  /*08c0*/  FADD.FTZ R23, R23, R50 ;  /* 0x0000003217177221 */ /* 0x000fe40000010000 */
[----:B------:R-:W-:Y:S02]  /*08d0*/  FFMA.FTZ R15, R68, R50, R15 ;  /* 0x00000032440f7223 */ /* 0x000fe4000001000f */
[----:B------:R-:W-:Y:S02]  /*08e0*/  FADD.FTZ R70, R70, R55 ;  /* 0x0000003746467221 */ /* 0x000fe40000010000 */
[----:B------:R-:W-:Y:S02]  /*08f0*/  FFMA.FTZ R69, R68, R55, R51 ;  /* 0x0000003744457223 */ /* 0x000fe40000010033 */
.L_x_1433:
[----:B-1----:R-:W-:Y:S05]  /*0900*/  BSYNC B0 ;  /* 0x0000000000007941 */ /* 0x002fea0003800000 */
.L_x_1431:
[----:B------:R-:W-:Y:S05]  /*0910*/  BRA.DIV ~URZ, `(.L_x_1434) ;  /* 0x00000fd27f007947 */ /* 0x000fea000b800000 */
[----:B------:R1:W2:Y:S02]  /*0920*/  SHFL.BFLY PT, R71, R70, 0x1, 0x1f ;  /* 0x0c201f0046477f89 */ /* 0x0002a400000e0000 */
.L_x_1455:
        /* <DEDUP_REMOVED lines=18> */
.L_x_1456:
[----:B------:R-:W-:Y:S01]  /*0a50*/  BSSY B0, `(.L_x_1436) ;  /* 0x000009a000007945 */ /* 0x000fe20003800000 */
[----:B------:R-:W-:Y:S05]  /*0a60*/  @!P6 BRA `(.L_x_1437) ;  /* 0x000009800000e947 */ /* 0x000fea0003800000 */
[----:B-----5:R-:W-:Y:S01]  /*0a70*/  ISETP.GE.AND P4, PT, R2, 0x1, PT ;  /* 0x000000010200780c */ /* 0x020fe20003f86270 */
[----:B---3--:R-:W-:Y:S01]  /*0a80*/  FADD.FTZ R71, R71, R70 ;  /* 0x0000004647477221 */ /* 0x008fe20000010000 */
[----:B------:R-:W-:Y:S01]  /*0a90*/  @!P5 ISETP.NE.U32.AND P3, PT, RZ, c[0x0][0x218], PT ;  /* 0x00008600ff00da0c */ /* 0x000fe20003f65070 */
[----:B--2---:R-:W-:Y:S01]  /*0aa0*/  FADD.FTZ R51, R50, R69 ;  /* 0x0000004532337221 */ /* 0x004fe20000010000 */
[----:B0-----:R-:W-:Y:S01]  /*0ab0*/  ISETP.NE.AND P0, PT, R60, RZ, PT ;  /* 0x000000ff3c00720c */ /* 0x001fe20003f05270 */
[----:B------:R-:W-:Y:S01]  /*0ac0*/  FMUL.FTZ R50, R71, c[0x0][0x1e0] ;  /* 0x0000780047327a20 */ /* 0x000fe20000410000 */
[----:B------:R-:W-:Y:S01]  /*0ad0*/  @!P5 ISETP.NE.AND.EX P3, PT, RZ, c[0x0][0x21c], PT, P3 ;  /* 0x00008700ff00da0c */ /* 0x000fe20003f65330 */
[----:B------:R-:W-:Y:S01]  /*0ae0*/  BSSY B1, `(.L_x_1438) ;  /* 0x0000014000017945 */ /* 0x000fe20003800000 */
[----:B------:R-:W-:Y:S01]  /*0af0*/  ISETP.NE.U32.AND P2, PT, RZ, c[0x0][0x258], PT ;  /* 0x00009600ff007a0c */ /* 0x000fe20003f45070 */
[----:B------:R-:W-:Y:S01]  /*0b00*/  FMUL.FTZ R51, R51, c[0x0][0x1e0] ;  /* 0x0000780033337a20 */ /* 0x000fe20000410000 */
[----:B------:R-:W-:-:S02]  /*0b10*/  FSEL R50, R50, RZ, !P0 ;  /* 0x000000ff32327208 */ /* 0x000fc40004000000 */
[----:B------:R-:W-:Y:S02]  /*0b20*/  @!P5 ISETP.NE.U32.AND P1, PT, RZ, c[0x0][0x218], PT ;  /* 0x00008600ff00da0c */ /* 0x000fe40003f25070 */
[----:B------:R-:W-:Y:S02]  /*0b30*/  @P4 IADD3 R2, R2, -0x1, RZ ;  /* 0xffffffff02024810 */ /* 0x000fe40007ffe0ff */
[----:B------:R-:W-:-:S03]  /*0b40*/  @!P5 ISETP.NE.U32.AND P0, PT, RZ, c[0x0][0x218], PT ;  /* 0x00008600ff00da0c */ /* 0x000fc60003f05070 */
[----:B------:R-:W-:-:S05]  /*0b50*/  @P4 IMAD R2, R2, c[0x0][0x168], RZ ;  /* 0x00005a0002024a24 */ /* 0x000fca00078e02ff */
[----:B-1----:R-:W-:-:S04]  /*0b60*/  @P4 SHF.R.S32.HI R69, RZ, 0x1f, R2 ;  /* 0x0000001fff454819 */ /* 0x002fc80000011402 */
[----:B------:R-:W-:Y:S02]  /*0b70*/  @P4 LEA.HI R69, R69, R2, RZ, 0x3 ;  /* 0x0000000245454211 */ /* 0x000fe400078f18ff */
[----:B------:R-:W-:Y:S02]  /*0b80*/  MOV R2, RZ ;  /* 0x000000ff00027202 */ /* 0x000fe40000000f00 */
[----:B------:R-:W-:Y:S02]  /*0b90*/  @P4 LEA.HI.SX32 R2, R69, R62, 0x1d ;  /* 0x0000003e45024211 */ /* 0x000fe400078feaff */
[----:B------:R-:W-:Y:S01]  /*0ba0*/  @!P5 FSEL R69, R24, RZ, P3 ;  /* 0x000000ff1845d208 */ /* 0x000fe20001800000 */
[----:B------:R-:W-:Y:S05]  /*0bb0*/  @!P5 BRA `(.L_x_1439) ;  /* 0x000000600000d947 */ /* 0x000fea0003800000 */
[----:B------:R-:W-:Y:S01]  /*0bc0*/  ISETP.NE.U32.AND P3, PT, RZ, c[0x0][0x218], PT ;  /* 0x00008600ff007a0c */ /* 0x000fe20003f65070 */
[----:B------:R-:W-:-:S03]  /*0bd0*/  FFMA.FTZ R69, R63, R51, R50 ;  /* 0x000000333f457223 */ /* 0x000fc60000010032 */
[----:B------:R-:W-:Y:S01]  /*0be0*/  ISETP.NE.AND.EX P3, PT, RZ, c[0x0][0x21c], PT, P3 ;  /* 0x00008700ff007a0c */ /* 0x000fe20003f65330 */
[----:B------:R-:W-:-:S04]  /*0bf0*/  FADD.FTZ R70, R66, -R69 ;  /* 0x8000004542467221 */ /* 0x000fc80000010000 */
[----:B------:R-:W-:-:S08]  /*0c00*/  FMUL.FTZ R69, R3, R70 ;  /* 0x0000004603457220 */ /* 0x000fd00000410000 */
[----:B------:R-:W-:Y:S02]  /*0c10*/  @P3 FADD.FTZ R69, R24, R69 ;  /* 0x0000004518453221 */ /* 0x000fe40000010000 */
.L_x_1439:
[----:B------:R-:W-:Y:S05]  /*0c20*/  BSYNC B1 ;  /* 0x0000000000017941 */ /* 0x000fea0003800000 */
.L_x_1438:
[----:B------:R-:W-:Y:S01]  /*0c30*/  ISETP.NE.AND.EX P2, PT, RZ, c[0x0][0x25c], PT, P2 ;  /* 0x00009700ff007a0c */ /* 0x000fe20003f45320 */
[----:B------:R-:W-:Y:S01]  /*0c40*/  BSSY B1, `(.L_x_1440) ;  /* 0x000000d000017945 */ /* 0x000fe20003800000 */
[----:B------:R-:W-:Y:S02]  /*0c50*/  @!P5 ISETP.NE.AND.EX P1, PT, RZ, c[0x0][0x21c], PT, P1 ;  /* 0x00008700ff00da0c */ /* 0x000fe40003f25310 */
[C---:B------:R-:W-:Y:S01]  /*0c60*/  SEL R32, R69.reuse, R32, P2 ;  /* 0x0000002045207207 */ /* 0x040fe20001000000 */
[----:B------:R-:W-:Y:S01]  /*0c70*/  @P4 FMUL.FTZ R69, R69, c[0x0][0x1ec] ;  /* 0x00007b0045454a20 */ /* 0x000fe20000410000 */
[----:B------:R-:W-:Y:S02]  /*0c80*/  @!P5 ISETP.NE.U32.AND P3, PT, RZ, c[0x0][0x218], PT ;  /* 0x00008600ff00da0c */ /* 0x000fe40003f65070 */
        /* <DEDUP_REMOVED lines=8> */
.L_x_1441:
[----:B------:R-:W-:Y:S05]  /*0d10*/  BSYNC B1 ;  /* 0x0000000000017941 */ /* 0x000fea0003800000 */
.L_x_1440:
[----:B------:R-:W-:Y:S01]  /*0d20*/  @P4 F2FP.BF16.PACK_AB R69, RZ, R69 ;  /* 0x00000045ff45423e */ /* 0x000fe200000010ff */
[----:B------:R-:W-:Y:S01]  /*0d30*/  BSSY B1, `(.L_x_1442) ;  /* 0x000000c000017945 */ /* 0x000fe20003800000 */
[----:B------:R-:W-:Y:S02]  /*0d40*/  @!P5 ISETP.NE.AND.EX P0, PT, RZ, c[0x0][0x21c], PT, P0 ;  /* 0x00008700ff00da0c */ /* 0x000fe40003f05300 */
[----:B------:R-:W-:Y:S02]  /*0d50*/  @P4 PRMT R40, R69, 0x7610, R40 ;  /* 0x0000761045284816 */ /* 0x000fe40000000028 */
        /* <DEDUP_REMOVED lines=9> */
.L_x_1443:
[----:B------:R-:W-:Y:S05]  /*0df0*/  BSYNC B1 ;  /* 0x0000000000017941 */ /* 0x000fea0003800000 */
.L_x_1442:
[C---:B------:R-:W-:Y:S01]  /*0e00*/  SEL R33, R70.reuse, R33, P2 ;  /* 0x0000002146217207 */ /* 0x040fe20001000000 */
[----:B------:R-:W-:Y:S01]  /*0e10*/  @P4 FMUL.FTZ R70, R70, c[0x0][0x1ec] ;  /* 0x00007b0046464a20 */ /* 0x000fe20000410000 */
[----:B------:R-:W-:Y:S01]  /*0e20*/  @!P5 ISETP.NE.AND.EX P3, PT, RZ, c[0x0][0x21c], PT, P3 ;  /* 0x00008700ff00da0c */ /* 0x000fe20003f65330 */
[C---:B------:R-:W-:Y:S01]  /*0e30*/  @P4 FMUL.FTZ R71, R69.reuse, c[0x0][0x1ec] ;  /* 0x00007b0045474a20 */ /* 0x040fe20000410000 */
[----:B------:R-:W-:Y:S01]  /*0e40*/  BSSY B1, `(.L_x_1444) ;  /* 0x000000d000017945 */ /* 0x000fe20003800000 */
[----:B------:R-:W-:Y:S02]  /*0e50*/  @!P5 ISETP.NE.U32.AND P0, PT, RZ, c[0x0][0x218], PT ;  /* 0x00008600ff00da0c */ /* 0x000fe40003f05070 */
[----:B------:R-:W-:Y:S02]  /*0e60*/  @P4 F2FP.BF16.PACK_AB R70, RZ, R70 ;  /* 0x00000046ff46423e */ /* 0x000fe400000010ff */
[----:B------:R-:W-:Y:S02]  /*0e70*/  @P4 F2FP.BF16.PACK_AB R71, RZ, R71 ;  /* 0x00000047ff47423e */ /* 0x000fe400000010ff */
[----:B------:R-:W-:-:S02]  /*0e80*/  SEL R34, R69, R34, P2 ;  /* 0x0000002245227207 */ /* 0x000fc40001000000 */
        /* <DEDUP_REMOVED lines=8> */
.L_x_1445:
[----:B------:R-:W-:Y:S05]  /*0f10*/  BSYNC B1 ;  /* 0x0000000000017941 */ /* 0x000fea0003800000 */
.L_x_1444:
[----:B------:R-:W-:Y:S01]  /*0f20*/  @!P5 ISETP.NE.AND.EX P1, PT, RZ, c[0x0][0x21c], PT, P1 ;  /* 0x00008700ff00da0c */ /* 0x000fe20003f25310 */
[----:B------:R-:W-:Y:S01]  /*0f30*/  BSSY B1, `(.L_x_1446) ;  /* 0x000000c000017945 */ /* 0x000fe20003800000 */
[----:B------:R-:W-:Y:S02]  /*0f40*/  @!P5 ISETP.NE.U32.AND P3, PT, RZ, c[0x0][0x218], PT ;  /* 0x00008600ff00da0c */ /* 0x000fe40003f65070 */
[----:B------:R-:W-:Y:S02]  /*0f50*/  @P4 PRMT R40, R40, 0x5410, R70 ;  /* 0x0000541028284816 */ /* 0x000fe40000000046 */
[----:B------:R-:W-:Y:S02]  /*0f60*/  @P4 PRMT R41, R71, 0x7610, R41 ;  /* 0x0000761047294816 */ /* 0x000fe40000000029 */
        /* <DEDUP_REMOVED lines=8> */
.L_x_1447:
[----:B------:R-:W-:Y:S05]  /*0ff0*/  BSYNC B1 ;  /* 0x0000000000017941 */ /* 0x000fea0003800000 */
.L_x_1446:
[----:B------:R-:W-:Y:S01]  /*1000*/  @!P5 ISETP.NE.U32.AND P1, PT, RZ, c[0x0][0x218], PT ;  /* 0x00008600ff00da0c */ /* 0x000fe20003f25070 */
[C---:B------:R-:W-:Y:S01]  /*1010*/  @P4 FMUL.FTZ R70, R72.reuse, c[0x0][0x1ec] ;  /* 0x00007b0048464a20 */ /* 0x040fe20000410000 */
[----:B------:R-:W-:Y:S01]  /*1020*/  BSSY B1, `(.L_x_1448) ;  /* 0x0000010000017945 */ /* 0x000fe20003800000 */
[----:B------:R-:W-:Y:S01]  /*1030*/  @P4 FMUL.FTZ R71, R69, c[0x0][0x1ec] ;  /* 0x00007b0045474a20 */ /* 0x000fe20000410000 */
[----:B------:R-:W-:Y:S02]  /*1040*/  @!P5 ISETP.NE.AND.EX P1, PT, RZ, c[0x0][0x21c], PT, P1 ;  /* 0x00008700ff00da0c */ /* 0x000fe40003f25310 */
[----:B------:R-:W-:Y:S02]  /*1050*/  @!P5 ISETP.NE.AND.EX P0, PT, RZ, c[0x0][0x21c], PT, P0 ;  /* 0x00008700ff00da0c */ /* 0x000fe40003f05300 */
[----:B------:R-:W-:Y:S02]  /*1060*/  @!P5 ISETP.NE.AND.EX P3, PT, RZ, c[0x0][0x21c], PT, P3 ;  /* 0x00008700ff00da0c */ /* 0x000fe40003f65330 */
[----:B------:R-:W-:-:S02]  /*1070*/  SEL R35, R72, R35, P2 ;  /* 0x0000002348237207 */ /* 0x000fc40001000000 */
[----:B------:R-:W-:Y:S02]  /*1080*/  @P4 F2FP.BF16.PACK_AB R70, RZ, R70 ;  /* 0x00000046ff46423e */ /* 0x000fe400000010ff */
[----:B------:R-:W-:Y:S02]  /*1090*/  @P4 F2FP.BF16.PACK_AB R71, RZ, R71 ;  /* 0x00000047ff47423e */ /* 0x000fe400000010ff */
        /* <DEDUP_REMOVED lines=8> */
.L_x_1449:
[----:B------:R-:W-:Y:S05]  /*1120*/  BSYNC B1 ;  /* 0x0000000000017941 */ /* 0x000fea0003800000 */
.L_x_1448:
[----:B------:R-:W-:Y:S01]  /*1130*/  BSSY B1, `(.L_x_1450) ;  /* 0x0000009000017945 */ /* 0x000fe20003800000 */
        /* <DEDUP_REMOVED lines=8> */
.L_x_1451:
[----:B------:R-:W-:Y:S05]  /*11c0*/  BSYNC B1 ;  /* 0x0000000000017941 */ /* 0x000fea0003800000 */
.L_x_1450:
        /* <DEDUP_REMOVED lines=9> */
.L_x_1453:
[----:B------:R-:W-:Y:S05]  /*1260*/  BSYNC B1 ;  /* 0x0000000000017941 */ /* 0x000fea0003800000 */
.L_x_1452:
[----:B------:R-:W-:Y:S01]  /*1270*/  ISETP.NE.U32.AND P0, PT, RZ, c[0x0][0x258], PT ;  /* 0x00009600ff007a0c */ /* 0x000fe20003f05070 */
[----:B------:R-:W-:Y:S01]  /*1280*/  @P4 FMUL.FTZ R3, R73, c[0x0][0x1ec] ;  /* 0x00007b0049034a20 */ /* 0x000fe20000410000 */
[C---:B------:R-:W-:Y:S01]  /*1290*/  SEL R37, R74.reuse, R37, P2 ;  /* 0x000000254a257207 */ /* 0x040fe20001000000 */
[----:B------:R-:W-:Y:S01]  /*12a0*/  @P4 FMUL.FTZ R74, R74, c[0x0][0x1ec] ;  /* 0x00007b004a4a4a20 */ /* 0x000fe20000410000 */
[----:B------:R-:W-:Y:S02]  /*12b0*/  ISETP.NE.AND.EX P0, PT, RZ, c[0x0][0x25c], PT, P0 ;  /* 0x00009700ff007a0c */ /* 0x000fe40003f05300 */
[C---:B------:R-:W-:Y:S01]  /*12c0*/  SEL R39, R72.reuse, R39, P2 ;  /* 0x0000002748277207 */ /* 0x040fe20001000000 */
[----:B------:R-:W-:Y:S01]  /*12d0*/  @P4 FMUL.FTZ R72, R72, c[0x0][0x1ec] ;  /* 0x00007b0048484a20 */ /* 0x000fe20000410000 */
[----:B------:R-:W-:Y:S02]  /*12e0*/  SEL R36, R69, R36, P2 ;  /* 0x0000002445247207 */ /* 0x000fe40001000000 */
[----:B------:R-:W-:-:S02]  /*12f0*/  @P4 F2FP.BF16.PACK_AB R69, RZ, R3 ;  /* 0x00000003ff45423e */ /* 0x000fc400000010ff */
[----:B------:R-:W-:Y:S02]  /*1300*/  @P4 MOV R3, 0x10 ;  /* 0x0000001000034802 */ /* 0x000fe40000000f00 */
[----:B------:R-:W-:Y:S02]  /*1310*/  @P4 PRMT R42, R71, 0x7610, R42 ;  /* 0x00007610472a4816 */ /* 0x000fe4000000002a */
[----:B------:R-:W-:Y:S01]  /*1320*/  @P4 F2FP.BF16.PACK_AB R74, RZ, R74 ;  /* 0x0000004aff4a423e */ /* 0x000fe200000010ff */
[----:B------:R-:W-:Y:S01]  /*1330*/  @P0 IMAD.MOV.U32 R51, RZ, RZ, 0x20 ;  /* 0x00000020ff330424 */ /* 0x000fe200078e00ff */
[----:B------:R-:W-:Y:S01]  /*1340*/  @P4 F2FP.BF16.PACK_AB R72, RZ, R72 ;  /* 0x00000048ff48423e */ /* 0x000fe200000010ff */
[----:B------:R-:W-:Y:S01]  /*1350*/  @P4 IMAD.WIDE.U32 R2, R2, R3, c[0x0][0x248] ;  /* 0x0000920002024625 */ /* 0x000fe200078e0003 */
[----:B------:R-:W-:Y:S02]  /*1360*/  @P4 PRMT R43, R69, 0x7610, R43 ;  /* 0x00007610452b4816 */ /* 0x000fe4000000002b */
[----:B------:R-:W-:Y:S01]  /*1370*/  SEL R38, R73, R38, P2 ;  /* 0x0000002649267207 */ /* 0x000fe20001000000 */
[----:B------:R-:W-:Y:S01]  /*1380*/  @P0 IMAD.WIDE.U32 R50, R0, R51, c[0x0][0x258] ;  /* 0x0000960000320625 */ /* 0x000fe200078e0033 */
[----:B------:R-:W-:-:S02]  /*1390*/  @P4 PRMT R41, R41, 0x5410, R70 ;  /* 0x0000541029294816 */ /* 0x000fc40000000046 */
[----:B------:R-:W-:Y:S02]  /*13a0*/  @P4 PRMT R42, R42, 0x5410, R74 ;  /* 0x000054102a2a4816 */ /* 0x000fe4000000004a */
[----:B------:R-:W-:Y:S01]  /*13b0*/  @P4 PRMT R43, R43, 0x5410, R72 ;  /* 0x000054102b2b4816 */ /* 0x000fe20000000048 */
[----:B------:R0:W-:Y:S04]  /*13c0*/  @P0 STG.E.128 [R50.64], R32 ;  /* 0x0000002032000986 */ /* 0x0001e8000c101d04 */
[----:B------:R0:W-:Y:S04]  /*13d0*/  @P0 STG.E.128 [R50.64+0x10], R36 ;  /* 0x0000102432000986 */ /* 0x0001e8000c101d04 */
[----:B------:R0:W-:Y:S02]  /*13e0*/  @P4 STG.E.128 [R2.64], R40 ;  /* 0x0000002802004986 */ /* 0x0001e4000c101d04 */
.L_x_1437:
[----:B------:R-:W-:Y:S05]  /*13f0*/  BSYNC B0 ;  /* 0x0000000000007941 */ /* 0x000fea0003800000 */
.L_x_1436:
[----:B------:R-:W-:-:S05]  /*1400*/  IMAD.MOV.U32 R0, RZ, RZ, c[0x0][0x160] ;  /* 0x00005800ff007624 */ /* 0x000fca00078e00ff */
[----:B------:R-:W-:-:S04]  /*1410*/  LEA R61, R0, R61, 0x2 ;  /* 0x0000003d003d7211 */ /* 0x000fc800078e10ff */
[----:B------:R-:W-:-:S13]  /*1420*/  ISETP.GE.AND P0, PT, R61, c[0x0][0x164], PT ;  /* 0x000059003d007a0c */ /* 0x000fda0003f06270 */
[----:B0123-5:R-:W-:Y:S01]  /*1430*/  @P0 CALL.REL.NOINC `(.L_x_1430) ;  /* 0x0000001000000944 */ /* 0x02ffe20003c00000 */
[----:B------:R-:W-:Y:S05]  /*1440*/  BRA `(.L_x_1454) ;  /* 0xffffedf000007947 */ /* 0x000fea000383ffff */
.L_x_1430:
[----:B0----5:R-:W0:Y:S01]  /*1450*/  S2R R24, SR_TID.X ;  /* 0x0000000000187919 */ /* 0x021e220000002100 */
        /* <DEDUP_REMOVED lines=73> */
.L_x_1434:
[----:B------:R-:W-:Y:S01]  /*18f0*/  HFMA2.MMA R73, -RZ, RZ, 0, 1.847743988037109375e-06 ;  /* 0x0000001fff497435 */ /* 0x000fe200000001ff */
[----:B------:R-:W-:Y:S01]  /*1900*/  MOV R75, R70 ;  /* 0x00000046004b7202 */ /* 0x000fe20000000f00 */
[----:B------:R-:W-:Y:S01]  /*1910*/  IMAD.MOV.U32 R74, RZ, RZ, 0x1 ;  /* 0x00000001ff4a7424 */ /* 0x000fe200078e00ff */
[----:B------:R-:W-:Y:S01]  /*1920*/  MOV R50, 0x1950 ;  /* 0x0000195000327802 */ /* 0x000fe20000000f00 */
[----:B------:R-:W-:-:S02]  /*1930*/  IMAD.MOV.U32 R72, RZ, RZ, -0x1 ;  /* 0xffffffffff487424 */ /* 0x000fc400078e00ff */
[----:B0----5:R-:W-:Y:S05]  /*1940*/  CALL.REL.NOINC `($__internal_62_$__cuda_sm70_shflsync_bfly_p) ;  /* 0x0000046000007944 */ /* 0x021fea0003c00000 */
[----:B-1----:R-:W-:Y:S01]  /*1950*/  MOV R71, R74 ;  /* 0x0000004a00477202 */ /* 0x002fe20000000f00 */
[----:B0-----:R-:W-:Y:S05]  /*1960*/  BRA `(.L_x_1455) ;  /* 0xffffefc000007947 */ /* 0x001fea000383ffff */
.L_x_1435:
[----:B------:R-:W-:Y:S01]  /*1970*/  HFMA2.MMA R74, -RZ, RZ, 0, 5.9604644775390625e-08 ;  /* 0x00000001ff4a7435 */ /* 0x000fe200000001ff */
[----:B------:R-:W-:Y:S01]  /*1980*/  IMAD.MOV.U32 R75, RZ, RZ, R69 ;  /* 0x000000ffff4b7224 */ /* 0x000fe200078e0045 */
[----:B------:R-:W-:Y:S01]  /*1990*/  MOV R72, 0xffffffff ;  /* 0xffffffff00487802 */ /* 0x000fe20000000f00 */
[----:B------:R-:W-:Y:S01]  /*19a0*/  IMAD.MOV.U32 R73, RZ, RZ, 0x1f ;  /* 0x0000001fff497424 */ /* 0x000fe200078e00ff */
[----:B------:R-:W-:-:S02]  /*19b0*/  MOV R50, 0x19d0 ;  /* 0x000019d000327802 */ /* 0x000fc40000000f00 */
[----:B012--5:R-:W-:Y:S05]  /*19c0*/  CALL.REL.NOINC `($__internal_62_$__cuda_sm70_shflsync_bfly_p) ;  /* 0x000003e000007944 */ /* 0x027fea0003c00000 */
[----:B------:R-:W-:Y:S01]  /*19d0*/  FADD.FTZ R70, R71, R70 ;  /* 0x0000004647467221 */ /* 0x000fe20000010000 */
[----:B0-----:R-:W-:Y:S01]  /*19e0*/  HFMA2.MMA R73, -RZ, RZ, 0, 1.847743988037109375e-06 ;  /* 0x0000001fff497435 */ /* 0x001fe200000001ff */
[----:B-1----:R-:W-:Y:S01]  /*19f0*/  FADD.FTZ R69, R69, R74 ;  /* 0x0000004a45457221 */ /* 0x002fe20000010000 */
[----:B------:R-:W-:Y:S01]  /*1a00*/  MOV R50, 0x1a50 ;  /* 0x00001a5000327802 */ /* 0x000fe20000000f00 */
[----:B------:R-:W-:Y:S01]  /*1a10*/  IMAD.MOV.U32 R74, RZ, RZ, 0x2 ;  /* 0x00000002ff4a7424 */ /* 0x000fe200078e00ff */
[----:B------:R-:W-:Y:S01]  /*1a20*/  MOV R75, R70 ;  /* 0x00000046004b7202 */ /* 0x000fe20000000f00 */
[----:B------:R-:W-:-:S02]  /*1a30*/  IMAD.MOV.U32 R72, RZ, RZ, -0x1 ;  /* 0xffffffffff487424 */ /* 0x000fc400078e00ff */
[----:B------:R-:W-:Y:S05]  /*1a40*/  CALL.REL.NOINC `($__internal_62_$__cuda_sm70_shflsync_bfly_p) ;  /* 0x0000036000007944 */ /* 0x000fea0003c00000 */
[----:B0-----:R-:W-:Y:S01]  /*1a50*/  HFMA2.MMA R73, -RZ, RZ, 0, 1.847743988037109375e-06 ;  /* 0x0000001fff497435 */ /* 0x001fe200000001ff */
[----:B-1----:R-:W-:Y:S01]  /*1a60*/  IMAD.MOV.U32 R71, RZ, RZ, R74 ;  /* 0x000000ffff477224 */ /* 0x002fe200078e004a */
[----:B------:R-:W-:Y:S01]  /*1a70*/  MOV R75, R69 ;  /* 0x00000045004b7202 */ /* 0x000fe20000000f00 */
[----:B------:R-:W-:Y:S01]  /*1a80*/  IMAD.MOV.U32 R74, RZ, RZ, 0x2 ;  /* 0x00000002ff4a7424 */ /* 0x000fe200078e00ff */
[----:B------:R-:W-:Y:S01]  /*1a90*/  MOV R50, 0x1ac0 ;  /* 0x00001ac000327802 */ /* 0x000fe20000000f00 */
[----:B------:R-:W-:-:S02]  /*1aa0*/  IMAD.MOV.U32 R72, RZ, RZ, -0x1 ;  /* 0xffffffffff487424 */ /* 0x000fc400078e00ff */
[----:B------:R-:W-:Y:S05]  /*1ab0*/  CALL.REL.NOINC `($__internal_62_$__cuda_sm70_shflsync_bfly_p) ;  /* 0x000002f000007944 */ /* 0x000fea0003c00000 */
[----:B------:R-:W-:Y:S01]  /*1ac0*/  FADD.FTZ R70, R71, R70 ;  /* 0x0000004647467221 */ /* 0x000fe20000010000 */
[----:B0-----:R-:W-:Y:S01]  /*1ad0*/  HFMA2.MMA R73, -RZ, RZ, 0, 1.847743988037109375e-06 ;  /* 0x0000001fff497435 */ /* 0x001fe200000001ff */
[----:B-1----:R-:W-:Y:S01]  /*1ae0*/  FADD.FTZ R69, R69, R74 ;  /* 0x0000004a45457221 */ /* 0x002fe20000010000 */
[----:B------:R-:W-:Y:S01]  /*1af0*/  MOV R74, 0x4 ;  /* 0x00000004004a7802 */ /* 0x000fe20000000f00 */
[----:B------:R-:W-:Y:S01]  /*1b00*/  IMAD.MOV.U32 R72, RZ, RZ, -0x1 ;  /* 0xffffffffff487424 */ /* 0x000fe200078e00ff */
[----:B------:R-:W-:-:S02]  /*1b10*/  MOV R75, R70 ;  /* 0x00000046004b7202 */ /* 0x000fc40000000f00 */
[----:B------:R-:W-:Y:S02]  /*1b20*/  MOV R50, 0x1b40 ;  /* 0x00001b4000327802 */ /* 0x000fe40000000f00 */
[----:B------:R-:W-:Y:S05]  /*1b30*/  CALL.REL.NOINC `($__internal_62_$__cuda_sm70_shflsync_bfly_p) ;  /* 0x0000027000007944 */ /* 0x000fea0003c00000 */
[----:B-1----:R-:W-:Y:S01]  /*1b40*/  MOV R71, R74 ;  /* 0x0000004a00477202 */ /* 0x002fe20000000f00 */
[----:B------:R-:W-:Y:S01]  /*1b50*/  HFMA2.MMA R74, -RZ, RZ, 0, 2.384185791015625e-07 ;  /* 0x00000004ff4a7435 */ /* 0x000fe200000001ff */
[----:B0-----:R-:W-:Y:S01]  /*1b60*/  IMAD.MOV.U32 R75, RZ, RZ, R69 ;  /* 0x000000ffff4b7224 */ /* 0x001fe200078e0045 */
[----:B------:R-:W-:Y:S01]  /*1b70*/  MOV R73, 0x1f ;  /* 0x0000001f00497802 */ /* 0x000fe20000000f00 */
[----:B------:R-:W-:Y:S01]  /*1b80*/  IMAD.MOV.U32 R72, RZ, RZ, -0x1 ;  /* 0xffffffffff487424 */ /* 0x000fe200078e00ff */
[----:B------:R-:W-:Y:S02]  /*1b90*/  MOV R50, 0x1bb0 ;  /* 0x00001bb000327802 */ /* 0x000fe40000000f00 */
[----:B------:R-:W-:Y:S05]  /*1ba0*/  CALL.REL.NOINC `($__internal_62_$__cuda_sm70_shflsync_bfly_p) ;  /* 0x0000020000007944 */ /* 0x000fea0003c00000 */
[----:B------:R-:W-:Y:S01]  /*1bb0*/  FADD.FTZ R70, R71, R70 ;  /* 0x0000004647467221 */ /* 0x000fe20000010000 */
[----:B0-----:R-:W-:Y:S01]  /*1bc0*/  MOV R73, 0x1f ;  /* 0x0000001f00497802 */ /* 0x001fe20000000f00 */
[----:B-1----:R-:W-:Y:S01]  /*1bd0*/  FADD.FTZ R69, R69, R74 ;  /* 0x0000004a45457221 */ /* 0x002fe20000010000 */
[----:B------:R-:W-:Y:S01]  /*1be0*/  HFMA2.MMA R74, -RZ, RZ, 0, 4.76837158203125e-07 ;  /* 0x00000008ff4a7435 */ /* 0x000fe200000001ff */
[----:B------:R-:W-:Y:S01]  /*1bf0*/  IMAD.MOV.U32 R72, RZ, RZ, -0x1 ;  /* 0xffffffffff487424 */ /* 0x000fe200078e00ff */
[----:B------:R-:W-:-:S02]  /*1c00*/  MOV R75, R70 ;  /* 0x00000046004b7202 */ /* 0x000fc40000000f00 */
[----:B------:R-:W-:Y:S02]  /*1c10*/  MOV R50, 0x1c30 ;  /* 0x00001c3000327802 */ /* 0x000fe40000000f00 */
[----:B------:R-:W-:Y:S05]  /*1c20*/  CALL.REL.NOINC `($__internal_62_$__cuda_sm70_shflsync_bfly_p) ;  /* 0x0000018000007944 */ /* 0x000fea0003c00000 */
[----:B-1----:R-:W-:Y:S01]  /*1c30*/  MOV R71, R74 ;  /* 0x0000004a00477202 */ /* 0x002fe20000000f00 */
[----:B------:R-:W-:Y:S01]  /*1c40*/  HFMA2.MMA R74, -RZ, RZ, 0, 4.76837158203125e-07 ;  /* 0x00000008ff4a7435 */ /* 0x000fe200000001ff */
        /* <DEDUP_REMOVED lines=8> */
[----:B------:R-:W-:Y:S01]  /*1cd0*/  HFMA2.MMA R74, -RZ, RZ, 0, 9.5367431640625e-07 ;  /* 0x00000010ff4a7435 */ /* 0x000fe200000001ff */
[----:B------:R-:W-:Y:S01]  /*1ce0*/  IMAD.MOV.U32 R72, RZ, RZ, -0x1 ;  /* 0xffffffffff487424 */ /* 0x000fe200078e00ff */
[----:B------:R-:W-:-:S02]  /*1cf0*/  MOV R75, R70 ;  /* 0x00000046004b7202 */ /* 0x000fc40000000f00 */
[----:B------:R-:W-:Y:S02]  /*1d00*/  MOV R50, 0x1d20 ;  /* 0x00001d2000327802 */ /* 0x000fe40000000f00 */
[----:B------:R-:W-:Y:S05]  /*1d10*/  CALL.REL.NOINC `($__internal_62_$__cuda_sm70_shflsync_bfly_p) ;  /* 0x0000009000007944 */ /* 0x000fea0003c00000 */
[----:B-1----:R-:W-:Y:S01]  /*1d20*/  MOV R71, R74 ;  /* 0x0000004a00477202 */ /* 0x002fe20000000f00 */
[----:B------:R-:W-:Y:S01]  /*1d30*/  HFMA2.MMA R74, -RZ, RZ, 0, 9.5367431640625e-07 ;  /* 0x00000010ff4a7435 */ /* 0x000fe200000001ff */
[----:B0-----:R-:W-:Y:S01]  /*1d40*/  IMAD.MOV.U32 R75, RZ, RZ, R69 ;  /* 0x000000ffff4b7224 */ /* 0x001fe200078e0045 */
[----:B------:R-:W-:Y:S01]  /*1d50*/  MOV R73, 0x1f ;  /* 0x0000001f00497802 */ /* 0x000fe20000000f00 */
[----:B------:R-:W-:Y:S01]  /*1d60*/  IMAD.MOV.U32 R72, RZ, RZ, -0x1 ;  /* 0xffffffffff487424 */ /* 0x000fe200078e00ff */
[----:B------:R-:W-:Y:S02]  /*1d70*/  MOV R50, 0x1d90 ;  /* 0x00001d9000327802 */ /* 0x000fe40000000f00 */
[----:B------:R-:W-:Y:S05]  /*1d80*/  CALL.REL.NOINC `($__internal_62_$__cuda_sm70_shflsync_bfly_p) ;  /* 0x0000002000007944 */ /* 0x000fea0003c00000 */
[----:B-1----:R-:W-:Y:S01]  /*1d90*/  MOV R50, R74 ;  /* 0x0000004a00327202 */ /* 0x002fe20000000f00 */
[----:B0-----:R-:W-:Y:S05]  /*1da0*/  BRA `(.L_x_1456) ;  /* 0xffffeca000007947 */ /* 0x001fea000383ffff */
        .weak           $__internal_62_$__cuda_sm70_shflsync_bfly_p
        .type           $__internal_62_$__cuda_sm70_shflsync_bfly_p,@function
        .size           $__internal_62_$__cuda_sm70_shflsync_bfly_p,(.L_x_4442 - $__internal_62_$__cuda_sm70_shflsync_bfly_p)
$__internal_62_$__cuda_sm70_shflsync_bfly_p:
[----:B------:R-:W-:Y:S01]  /*1db0*/  HFMA2.MMA R51, -RZ, RZ, 0, 0 ;  /* 0x00000000ff337435 */ /* 0x000fe200000001ff */
[----:B------:R-:W-:Y:S04]  /*1dc0*/  WARPSYNC R72 ;  /* 0x0000004800007348 */ /* 0x000fe80003800000 */
[----:B------:R0:W1:Y:S01]  /*1dd0*/  SHFL.BFLY PT, R74, R75, R74, R73 ;  /* 0x0c00004a4b4a7389 */ /* 0x00006200000e0049 */
[----:B------:R-:W-:Y:S05]  /*1de0*/  RET.REL.NODEC R50 `(_ZN10layer_norm13ln_bwd_kernelINS_13Kernel_traitsI13__nv_bfloat16S2_fS2_fjLj256ELj1ELj4ELj1ELj16ENS_18Kernel_traits_baseILj256ES2_S2_fS2_fjLj128EEEEELb0ELb0ELb1ELb0EEEvNS_9BwdParamsE) ;  /* 0xffffe21032007950 */ /* 0x000fea0003c3ffff */
.L_x_1457:
        /* <DEDUP_REMOVED lines=9> */
.L_x_4442:


//--------------------- .text._ZN10layer_norm13ln_bwd_kernelINS_13Kernel_traitsI13__nv_bfloat16S2_fS2_fjLj256ELj1ELj4ELj1ELj16ENS_18Kernel_traits_baseILj256ES2_S2_fS2_fjLj128EEEEELb0ELb0ELb1ELb1EEEvNS_9BwdParamsE --------------------------
	.section	.text._ZN10layer_norm13ln_bwd_kernelINS_13Kernel_traitsI13__nv_bfloat16S2_fS2_fjLj256ELj1ELj4ELj1ELj16ENS_18Kernel_traits_baseILj256ES2_S2_fS2_fjLj128EEEEELb0ELb0ELb1ELb1EEEvNS_9BwdParamsE,"ax",@progbits
	.sectioninfo	@"SHI_REGISTERS=80"
	.align	128
        .global         _ZN10layer_norm13ln_bwd_kernelINS_13Kernel_traitsI13__nv_bfloat16S2_fS2_fjLj256ELj1ELj4ELj1ELj16ENS_18Kernel_traits_baseILj256ES2_S2_fS2_fjLj128EEEEELb0ELb0ELb1ELb1EEEvNS_9BwdParamsE
        .type           _ZN10layer_norm13ln_bwd_kernelINS_13Kernel_traitsI13__nv_bfloat16S2_fS2_fjLj256ELj1ELj4ELj1ELj16ENS_18Kernel_traits_baseILj256ES2_S2_fS2_fjLj128EEEEELb0ELb0ELb1ELb1EEEvNS_9BwdParamsE,@function
        .size           _ZN10layer_norm13ln_bwd_kernelINS_13Kernel_traitsI13__nv_bfloat16S2_fS2_fjLj256ELj1ELj4ELj1ELj16ENS_18Kernel_traits_baseILj256ES2_S2_fS2_fjLj128EEEEELb0ELb0ELb1ELb1EEEvNS_9BwdParamsE,(.L_x_4443 - _ZN10layer_norm13ln_bwd_kernelINS_13Kernel_traitsI13__nv_bfloat16S2_fS2_fjLj256ELj1ELj4ELj1ELj16ENS_18Kernel_traits_baseILj256ES2_S2_fS2_fjLj128EEEEELb0ELb0ELb1ELb1EEEvNS_9BwdParamsE)
        .other          _ZN10layer_norm13ln_bwd_kernelINS_13Kernel_traitsI13__nv_bfloat16S2_fS2_fjLj256ELj1ELj4ELj1ELj16ENS_18Kernel_traits_baseILj256ES2_S2_fS2_fjLj128EEEEELb0ELb0ELb1ELb1EEEvNS_9BwdParamsE,@"STO_CUDA_ENTRY STV_DEFAULT"
_ZN10layer_norm13ln_bwd_kernelINS_13Kernel_traitsI13__nv_bfloat16S2_fS2_fjLj256ELj1ELj4ELj1ELj16ENS_18Kernel_traits_baseILj256ES2_S2_fS2_fjLj128EEEEELb0ELb0ELb1ELb1EEEvNS_9BwdParamsE:
.text._ZN10layer_norm13ln_bwd_kernelINS_13Kernel_traitsI13__nv_bfloat16S2_fS2_fjLj256ELj1ELj4ELj1ELj16ENS_18Kernel_traits_baseILj256ES2_S2_fS2_fjLj128EEEEELb0ELb0ELb1ELb1EEEvNS_9BwdParamsE:
        /* <DEDUP_REMOVED lines=17> */
.L_x_1458:
        /* <DEDUP_REMOVED lines=22> */
.L_x_1481:
        /* <DEDUP_REMOVED lines=8> */
[----:B------:R-:W-:Y:S01]  /*02f0*/  BSSY B0, `(.L_x_1460) ;  /* 0x0000064000007945 */ /* 0x000fe20003800000 */
[----:B------:R-:W-:Y:S02]  /*0300*/  IMAD.MOV.U32 R77, RZ, RZ, 0x20 ;  /* 0x00000020ff4d7424 */ /* 0x000fe400078e00ff */
[----:B0-----:R-:W-:Y:S01]  /*0310*/  IMAD.WIDE R70, R61, R72, c[0x0][0x1a0] ;  /* 0x000068003d467625 */ /* 0x001fe200078e0248 */
[----:B------:R-:W-:-:S04]  /*0320*/  SHF.R.S32.HI R69, RZ, 0x1f, R0 ;  /* 0x0000001fff457819 */ /* 0x000fc80000011400 */
[----:B------:R-:W-:Y:S02]  /*0330*/  LEA.HI R0, R69, R0, RZ, 0x3 ;  /* 0x0000000045007211 */ /* 0x000fe400078f18ff */
[----:B------:R-:W-:-:S04]  /*0340*/  LOP3.LUT R69, R62, 0x1f, RZ, 0xc0, !PT ;  /* 0x0000001f3e457812 */ /* 0x000fc800078ec0ff */
[----:B------:R-:W-:-:S05]  /*0350*/  LEA.HI.SX32 R0, R0, R69, 0x1d ;  /* 0x0000004500007211 */ /* 0x000fca00078feaff */
[----:B------:R-:W-:Y:S01]  /*0360*/  IMAD.WIDE.U32 R72, R0, R77, c[0x0][0x218] ;  /* 0x0000860000487625 */ /* 0x000fe200078e004d */
[----:B--2---:R-:W-:-:S13]  /*0370*/  ISETP.GT.AND P4, PT, R76, RZ, PT ;  /* 0x000000ff4c00720c */ /* 0x004fda0003f84270 */
[----:B------:R-:W-:Y:S05]  /*0380*/  @P4 BRA `(.L_x_1461) ;  /* 0x0000008000004947 */ /* 0x000fea0003800000 */
[----:B-1----:R-:W-:Y:S01]  /*0390*/  ISETP.NE.U32.AND P0, PT, RZ, c[0x0][0x218], PT ;  /* 0x00008600ff007a0c */ /* 0x002fe20003f05070 */
[----:B------:R-:W-:Y:S01]  /*03a0*/  IMAD.MOV.U32 R69, RZ, RZ, RZ ;  /* 0x000000ffff457224 */ /* 0x000fe200078e00ff */
[----:B------:R-:W-:Y:S02]  /*03b0*/  MOV R70, RZ ;  /* 0x000000ff00467202 */ /* 0x000fe40000000f00 */
[----:B------:R-:W-:-:S13]  /*03c0*/  ISETP.NE.AND.EX P0, PT, RZ, c[0x0][0x21c], PT, P0 ;  /* 0x00008700ff007a0c */ /* 0x000fda0003f05300 */
[----:B------:R-:W-:Y:S05]  /*03d0*/  @!P0 BRA `(.L_x_1462) ;  /* 0x0000055000008947 */ /* 0x000fea0003800000 */
[----:B------:R0:W5:Y:S04]  /*03e0*/  LDG.E.128 R24, [R72.64] ;  /* 0x0000000448187981 */ /* 0x000168000c1e1d00 */
[----:B------:R0:W5:Y:S01]  /*03f0*/  LDG.E.128 R28, [R72.64+0x10] ;  /* 0x00001004481c7981 */ /* 0x000162000c1e1d00 */
[----:B------:R-:W-:Y:S05]  /*0400*/  BRA `(.L_x_1462) ;  /* 0x0000052000007947 */ /* 0x000fea0003800000 */
.L_x_1461:
[----:B-1----:R-:W-:Y:S01]  /*0410*/  IADD3 R76, R76, -0x1, RZ ;  /* 0xffffffff4c4c7810 */ /* 0x002fe20007ffe0ff */
[----:B------:R-:W2:Y:S04]  /*0420*/  LDG.E R68, [R70.64] ;  /* 0x0000000446447981 */ /* 0x000ea8000c1e1900 */
[----:B------:R-:W-:-:S05]  /*0430*/  IMAD R76, R76, c[0x0][0x168], RZ ;  /* 0x00005a004c4c7a24 */ /* 0x000fca00078e02ff */
[----:B------:R-:W-:-:S04]  /*0440*/  SHF.R.S32.HI R45, RZ, 0x1f, R76 ;  /* 0x0000001fff2d7819 */ /* 0x000fc8000001144c */
[----:B------:R-:W-:Y:S01]  /*0450*/  LEA.HI R76, R45, R76, RZ, 0x3 ;  /* 0x0000004c2d4c7211 */ /* 0x000fe200078f18ff */
[----:B------:R-:W-:Y:S01]  /*0460*/  IMAD.WIDE.U32 R64, R0, R77, c[0x0][0x188] ;  /* 0x0000620000407625 */ /* 0x000fe200078e004d */
[----:B------:R-:W-:Y:S02]  /*0470*/  MOV R53, 0x10 ;  /* 0x0000001000357802 */ /* 0x000fe40000000f00 */
[----:B------:R-:W-:Y:S02]  /*0480*/  LEA.HI.SX32 R52, R76, R69, 0x1d ;  /* 0x000000454c347211 */ /* 0x000fe400078feaff */
        /* <DEDUP_REMOVED lines=8> */
[----:B------:R-:W-:-:S04]  /*0510*/  ISETP.NE.AND P0, PT, R60, RZ, PT ;  /* 0x000000ff3c00720c */ /* 0x000fc80003f05270 */
        /* <DEDUP_REMOVED lines=65> */
.L_x_1462:
[----:B0-----:R-:W-:Y:S05]  /*0930*/  BSYNC B0 ;  /* 0x0000000000007941 */ /* 0x001fea0003800000 */
.L_x_1460:
[----:B------:R-:W-:Y:S05]  /*0940*/  BRA.DIV ~URZ, `(.L_x_1463) ;  /* 0x00000e927f007947 */ /* 0x000fea000b800000 */
[----:B------:R0:W1:Y:S02]  /*0950*/  SHFL.BFLY PT, R71, R70, 0x1, 0x1f ;  /* 0x0c201f0046477f89 */ /* 0x00006400000e0000 */
.L_x_1482:
        /* <DEDUP_REMOVED lines=18> */
.L_x_1483:
[----:B-----5:R-:W-:Y:S01]  /*0a80*/  ISETP.GE.AND P3, PT, R2, 0x1, PT ;  /* 0x000000010200780c */ /* 0x020fe20003f66270 */
[----:B--2---:R-:W-:Y:S01]  /*0a90*/  FADD.FTZ R71, R71, R70 ;  /* 0x0000004647477221 */ /* 0x004fe20000010000 */
[----:B------:R-:W-:Y:S01]  /*0aa0*/  @!P4 ISETP.NE.U32.AND P2, PT, RZ, c[0x0][0x218], PT ;  /* 0x00008600ff00ca0c */ /* 0x000fe20003f45070 */
[----:B-1----:R-:W-:Y:S01]  /*0ab0*/  FADD.FTZ R50, R50, R69 ;  /* 0x0000004532327221 */ /* 0x002fe20000010000 */
[----:B------:R-:W-:Y:S01]  /*0ac0*/  ISETP.NE.U32.AND P0, PT, RZ, c[0x0][0x258], PT ;  /* 0x00009600ff007a0c */ /* 0x000fe20003f05070 */
[----:B------:R-:W-:Y:S01]  /*0ad0*/  BSSY B0, `(.L_x_1465) ;  /* 0x0000017000007945 */ /* 0x000fe20003800000 */
[----:B------:R-:W-:Y:S01]  /*0ae0*/  ISETP.NE.AND P5, PT, R60, RZ, PT ;  /* 0x000000ff3c00720c */ /* 0x000fe20003fa5270 */
[----:B------:R-:W-:Y:S01]  /*0af0*/  FMUL.FTZ R50, R50, c[0x0][0x1e0] ;  /* 0x0000780032327a20 */ /* 0x000fe20000410000 */
[----:B------:R-:W-:Y:S02]  /*0b00*/  @!P4 ISETP.NE.AND.EX P2, PT, RZ, c[0x0][0x21c], PT, P2 ;  /* 0x00008700ff00ca0c */ /* 0x000fe40003f45320 */
[----:B------:R-:W-:-:S02]  /*0b10*/  @!P4 ISETP.NE.U32.AND P1, PT, RZ, c[0x0][0x218], PT ;  /* 0x00008600ff00ca0c */ /* 0x000fc40003f25070 */
[----:B------:R-:W-:Y:S02]  /*0b20*/  ISETP.NE.AND.EX P0, PT, RZ, c[0x0][0x25c], PT, P0 ;  /* 0x00009700ff007a0c */ /* 0x000fe40003f05300 */
[----:B------:R-:W-:Y:S02]  /*0b30*/  @P3 IADD3 R2, R2, -0x1, RZ ;  /* 0xffffffff02023810 */ /* 0x000fe40007ffe0ff */
[----:B------:R-:W-:Y:S02]  /*0b40*/  @P3 LOP3.LUT R72, R62, 0x1f, RZ, 0xc0, !PT ;  /* 0x0000001f3e483812 */ /* 0x000fe400078ec0ff */
[----:B0-----:R-:W-:Y:S01]  /*0b50*/  @!P4 FSEL R69, R24, RZ, P2 ;  /* 0x000000ff1845c208 */ /* 0x001fe20001000000 */
[----:B------:R-:W-:-:S05]  /*0b60*/  @P3 IMAD R2, R2, c[0x0][0x168], RZ ;  /* 0x00005a0002023a24 */ /* 0x000fca00078e02ff */
[----:B------:R-:W-:-:S04]  /*0b70*/  @P3 SHF.R.S32.HI R51, RZ, 0x1f, R2 ;  /* 0x0000001fff333819 */ /* 0x000fc80000011402 */
[----:B------:R-:W-:Y:S01]  /*0b80*/  @P3 LEA.HI R51, R51, R2, RZ, 0x3 ;  /* 0x0000000233333211 */ /* 0x000fe200078f18ff */
[----:B------:R-:W-:-:S03]  /*0b90*/  IMAD.MOV.U32 R2, RZ, RZ, RZ ;  /* 0x000000ffff027224 */ /* 0x000fc600078e00ff */
[----:B------:R-:W-:Y:S01]  /*0ba0*/  @P3 LEA.HI.SX32 R2, R51, R72, 0x1d ;  /* 0x0000004833023211 */ /* 0x000fe200078feaff */
[----:B------:R-:W-:-:S05]  /*0bb0*/  FMUL.FTZ R51, R71, c[0x0][0x1e0] ;  /* 0x0000780047337a20 */ /* 0x000fca0000410000 */
[----:B------:R-:W-:Y:S01]  /*0bc0*/  FSEL R51, R51, RZ, !P5 ;  /* 0x000000ff33337208 */ /* 0x000fe20006800000 */
[----:B------:R-:W-:Y:S05]  /*0bd0*/  @!P4 BRA `(.L_x_1466) ;  /* 0x000000600000c947 */ /* 0x000fea0003800000 */
[----:B------:R-:W-:Y:S01]  /*0be0*/  ISETP.NE.U32.AND P2, PT, RZ, c[0x0][0x218], PT ;  /* 0x00008600ff007a0c */ /* 0x000fe20003f45070 */
[----:B------:R-:W-:-:S03]  /*0bf0*/  FFMA.FTZ R69, R63, R50, R51 ;  /* 0x000000323f457223 */ /* 0x000fc60000010033 */
[----:B------:R-:W-:Y:S01]  /*0c00*/  ISETP.NE.AND.EX P2, PT, RZ, c[0x0][0x21c], PT, P2 ;  /* 0x00008700ff007a0c */ /* 0x000fe20003f45320 */
[----:B------:R-:W-:-:S04]  /*0c10*/  FADD.FTZ R70, R66, -R69 ;  /* 0x8000004542467221 */ /* 0x000fc80000010000 */
[----:B------:R-:W-:-:S08]  /*0c20*/  FMUL.FTZ R69, R3, R70 ;  /* 0x0000004603457220 */ /* 0x000fd00000410000 */
[----:B------:R-:W-:Y:S02]  /*0c30*/  @P2 FADD.FTZ R69, R24, R69 ;  /* 0x0000004518452221 */ /* 0x000fe40000010000 */
.L_x_1466:
[----:B------:R-:W-:Y:S05]  /*0c40*/  BSYNC B0 ;  /* 0x0000000000007941 */ /* 0x000fea0003800000 */
.L_x_1465:
[C---:B------:R-:W-:Y:S01]  /*0c50*/  SEL R32, R69.reuse, R32, P0 ;  /* 0x0000002045207207 */ /* 0x040fe20000000000 */
[----:B------:R-:W-:Y:S01]  /*0c60*/  @P3 FMUL.FTZ R69, R69, c[0x0][0x1ec] ;  /* 0x00007b0045453a20 */ /* 0x000fe20000410000 */
[----:B------:R-:W-:Y:S01]  /*0c70*/  @!P4 ISETP.NE.U32.AND P2, PT, RZ, c[0x0][0x218], PT ;  /* 0x00008600ff00ca0c */ /* 0x000fe20003f45070 */
[----:B------:R-:W-:Y:S01]  /*0c80*/  BSSY B0, `(.L_x_1467) ;  /* 0x000000d000007945 */ /* 0x000fe20003800000 */
[----:B------:R-:W-:Y:S02]  /*0c90*/  @!P4 ISETP.NE.AND.EX P1, PT, RZ, c[0x0][0x21c], PT, P1 ;  /* 0x00008700ff00ca0c */ /* 0x000fe40003f25310 */
[----:B------:R-:W-:Y:S02]  /*0ca0*/  @P3 F2FP.BF16.PACK_AB R69, RZ, R69 ;  /* 0x00000045ff45323e */ /* 0x000fe400000010ff */
[----:B------:R-:W-:Y:S02]  /*0cb0*/  @!P4 ISETP.NE.AND.EX P2, PT, RZ, c[0x0][0x21c], PT, P2 ;  /* 0x00008700ff00ca0c */ /* 0x000fe40003f45320 */
[----:B------:R-:W-:-:S02]  /*0cc0*/  @P3 PRMT R36, R69, 0x7610, R36 ;  /* 0x0000761045243816 */ /* 0x000fc40000000024 */
        /* <DEDUP_REMOVED lines=8> */
.L_x_1468:
[----:B------:R-:W-:Y:S05]  /*0d50*/  BSYNC B0 ;  /* 0x0000000000007941 */ /* 0x000fea0003800000 */
.L_x_1467:
[----:B------:R-:W-:Y:S01]  /*0d60*/  BSSY B0, `(.L_x_1469) ;  /* 0x000000b000007945 */ /* 0x000fe20003800000 */
[C---:B------:R-:W-:Y:S01]  /*0d70*/  SEL R33, R70.reuse, R33, P0 ;  /* 0x0000002146217207 */ /* 0x040fe20000000000 */
[----:B------:R-:W-:Y:S01]  /*0d80*/  @P3 FMUL.FTZ R70, R70, c[0x0][0x1ec] ;  /* 0x00007b0046463a20 */ /* 0x000fe20000410000 */
        /* <DEDUP_REMOVED lines=8> */
.L_x_1470:
[----:B------:R-:W-:Y:S05]  /*0e10*/  BSYNC B0 ;  /* 0x0000000000007941 */ /* 0x000fea0003800000 */
.L_x_1469:
[----:B------:R-:W-:Y:S01]  /*0e20*/  @P3 FMUL.FTZ R71, R69, c[0x0][0x1ec] ;  /* 0x00007b0045473a20 */ /* 0x000fe20000410000 */
[----:B------:R-:W-:Y:S01]  /*0e30*/  @!P4 ISETP.NE.U32.AND P2, PT, RZ, c[0x0][0x218], PT ;  /* 0x00008600ff00ca0c */ /* 0x000fe20003f45070 */
[----:B------:R-:W-:Y:S01]  /*0e40*/  BSSY B0, `(.L_x_1471) ;  /* 0x0000011000007945 */ /* 0x000fe20003800000 */
[----:B------:R-:W-:Y:S02]  /*0e50*/  @P3 F2FP.BF16.PACK_AB R70, RZ, R70 ;  /* 0x00000046ff46323e */ /* 0x000fe400000010ff */
[----:B------:R-:W-:Y:S02]  /*0e60*/  @P3 F2FP.BF16.PACK_AB R71, RZ, R71 ;  /* 0x00000047ff47323e */ /* 0x000fe400000010ff */
[----:B------:R-:W-:Y:S02]  /*0e70*/  @!P4 ISETP.NE.U32.AND P1, PT, RZ, c[0x0][0x218], PT ;  /* 0x00008600ff00ca0c */ /* 0x000fe40003f25070 */
[----:B------:R-:W-:Y:S02]  /*0e80*/  @!P4 ISETP.NE.AND.EX P2, PT, RZ, c[0x0][0x21c], PT, P2 ;  /* 0x00008700ff00ca0c */ /* 0x000fe40003f45320 */
[----:B------:R-:W-:-:S02]  /*0e90*/  @P3 PRMT R36, R36, 0x5410, R70 ;  /* 0x0000541024243816 */ /* 0x000fc40000000046 */
[----:B------:R-:W-:Y:S02]  /*0ea0*/  SEL R34, R69, R34, P0 ;  /* 0x0000002245227207 */ /* 0x000fe40000000000 */
[----:B------:R-:W-:Y:S02]  /*0eb0*/  @!P4 ISETP.NE.AND.EX P1, PT, RZ, c[0x0][0x21c], PT, P1 ;  /* 0x00008700ff00ca0c */ /* 0x000fe40003f25310 */
        /* <DEDUP_REMOVED lines=9> */
.L_x_1472:
[----:B------:R-:W-:Y:S05]  /*0f50*/  BSYNC B0 ;  /* 0x0000000000007941 */ /* 0x000fea0003800000 */
.L_x_1471:
        /* <DEDUP_REMOVED lines=11> */
.L_x_1474:
[----:B------:R-:W-:Y:S05]  /*1010*/  BSYNC B0 ;  /* 0x0000000000007941 */ /* 0x000fea0003800000 */
.L_x_1473:
        /* <DEDUP_REMOVED lines=19> */
.L_x_1476:
[----:B------:R-:W-:Y:S05]  /*1150*/  BSYNC B0 ;  /* 0x0000000000007941 */ /* 0x000fea0003800000 */
.L_x_1475:
        /* <DEDUP_REMOVED lines=11> */
.L_x_1478:
[----:B------:R-:W-:Y:S05]  /*1210*/  BSYNC B0 ;  /* 0x0000000000007941 */ /* 0x000fea0003800000 */
.L_x_1477:
[C---:B------:R-:W-:Y:S01]  /*1220*/  @P3 FMUL.FTZ R71, R69.reuse, c[0x0][0x1ec] ;  /* 0x00007b0045473a20 */ /* 0x040fe20000410000 */
[----:B------:R-:W-:Y:S01]  /*1230*/  @!P4 ISETP.NE.U32.AND P1, PT, RZ, c[0x0][0x218], PT ;  /* 0x00008600ff00ca0c */ /* 0x000fe20003f25070 */
[----:B------:R-:W-:Y:S01]  /*1240*/  BSSY B0, `(.L_x_1479) ;  /* 0x000000f000007945 */ /* 0x000fe20003800000 */
[----:B------:R-:W-:Y:S02]  /*1250*/  @P3 F2FP.BF16.PACK_AB R70, RZ, R70 ;  /* 0x00000046ff46323e */ /* 0x000fe400000010ff */
[----:B------:R-:W-:Y:S02]  /*1260*/  @P3 F2FP.BF16.PACK_AB R71, RZ, R71 ;  /* 0x00000047ff47323e */ /* 0x000fe400000010ff */
[----:B------:R-:W-:Y:S02]  /*1270*/  @!P4 ISETP.NE.AND.EX P1, PT, RZ, c[0x0][0x21c], PT, P1 ;  /* 0x00008700ff00ca0c */ /* 0x000fe40003f25310 */
[----:B------:R-:W-:Y:S02]  /*1280*/  @P3 PRMT R38, R38, 0x5410, R70 ;  /* 0x0000541026263816 */ /* 0x000fe40000000046 */
[----:B------:R-:W-:-:S02]  /*1290*/  SEL R42, R69, R42, P0 ;  /* 0x0000002a452a7207 */ /* 0x000fc40000000000 */
        /* <DEDUP_REMOVED lines=9> */
.L_x_1480:
[----:B------:R-:W-:Y:S05]  /*1330*/  BSYNC B0 ;  /* 0x0000000000007941 */ /* 0x000fea0003800000 */
.L_x_1479:
[----:B------:R-:W-:Y:S01]  /*1340*/  ISETP.NE.U32.AND P1, PT, RZ, c[0x0][0x258], PT ;  /* 0x00009600ff007a0c */ /* 0x000fe20003f25070 */
[C---:B------:R-:W-:Y:S01]  /*1350*/  @P3 FMUL.FTZ R3, R70.reuse, c[0x0][0x1ec] ;  /* 0x00007b0046033a20 */ /* 0x040fe20000410000 */
[----:B------:R-:W-:Y:S01]  /*1360*/  SEL R43, R70, R43, P0 ;  /* 0x0000002b462b7207 */ /* 0x000fe20000000000 */
[----:B------:R-:W-:Y:S01]  /*1370*/  @P3 IMAD.MOV.U32 R71, RZ, RZ, 0x10 ;  /* 0x00000010ff473424 */ /* 0x000fe200078e00ff */
[----:B------:R-:W-:Y:S02]  /*1380*/  ISETP.NE.AND.EX P1, PT, RZ, c[0x0][0x25c], PT, P1 ;  /* 0x00009700ff007a0c */ /* 0x000fe40003f25310 */
[----:B------:R-:W-:Y:S01]  /*1390*/  @P3 F2FP.BF16.PACK_AB R69, RZ, R3 ;  /* 0x00000003ff45323e */ /* 0x000fe200000010ff */
[----:B------:R-:W-:-:S03]  /*13a0*/  @P3 IMAD.WIDE.U32 R2, R2, R71, c[0x0][0x248] ;  /* 0x0000920002023625 */ /* 0x000fc600078e0047 */
[----:B------:R-:W-:-:S07]  /*13b0*/  @P3 PRMT R39, R39, 0x5410, R69 ;  /* 0x0000541027273816 */ /* 0x000fce0000000045 */
[----:B------:R-:W-:-:S05]  /*13c0*/  @P1 MOV R51, 0x20 ;  /* 0x0000002000331802 */ /* 0x000fca0000000f00 */
[----:B------:R-:W-:Y:S01]  /*13d0*/  @P1 IMAD.WIDE.U32 R50, R0, R51, c[0x0][0x258] ;  /* 0x0000960000321625 */ /* 0x000fe200078e0033 */
[----:B------:R-:W-:-:S04]  /*13e0*/  MOV R0, c[0x0][0x160] ;  /* 0x0000580000007a02 */ /* 0x000fc80000000f00 */
[----:B------:R0:W-:Y:S01]  /*13f0*/  @P1 STG.E.128 [R50.64], R32 ;  /* 0x0000002032001986 */ /* 0x0001e2000c101d04 */
[----:B------:R-:W-:-:S03]  /*1400*/  IMAD R61, R0, 0x4, R61 ;  /* 0x00000004003d7824 */ /* 0x000fc600078e023d */
[----:B------:R0:W-:Y:S02]  /*1410*/  @P1 STG.E.128 [R50.64+0x10], R40 ;  /* 0x0000102832001986 */ /* 0x0001e4000c101d04 */
[----:B------:R-:W-:Y:S02]  /*1420*/  ISETP.GE.AND P0, PT, R61, c[0x0][0x164], PT ;  /* 0x000059003d007a0c */ /* 0x000fe40003f06270 */
[----:B------:R0:W-:Y:S11]  /*1430*/  @P3 STG.E.128 [R2.64], R36 ;  /* 0x0000002402003986 */ /* 0x0001f6000c101d04 */
[----:B0-----:R-:W-:Y:S01]  /*1440*/  @P0 CALL.REL.NOINC `(.L_x_1459) ;  /* 0x0000001000000944 */ /* 0x001fe20003c00000 */
[----:B------:R-:W-:Y:S05]  /*1450*/  BRA `(.L_x_1481) ;  /* 0xffffee1000007947 */ /* 0x000fea000383ffff */
.L_x_1459:
        /* <DEDUP_REMOVED lines=56> */
.L_x_1463:
[----:B------:R-:W-:Y:S01]  /*17e0*/  HFMA2.MMA R74, -RZ, RZ, 0, 5.9604644775390625e-08 ;  /* 0x00000001ff4a7435 */ /* 0x000fe200000001ff */
[----:B------:R-:W-:Y:S01]  /*17f0*/  MOV R75, R70 ;  /* 0x00000046004b7202 */ /* 0x000fe20000000f00 */
[----:B------:R-:W-:Y:S01]  /*1800*/  IMAD.MOV.U32 R73, RZ, RZ, 0x1f ;  /* 0x0000001fff497424 */ /* 0x000fe200078e00ff */
[----:B------:R-:W-:-:S02]  /*1810*/  MOV R72, 0xffffffff ;  /* 0xffffffff00487802 */ /* 0x000fc40000000f00 */
[----:B------:R-:W-:Y:S02]  /*1820*/  MOV R50, 0x1840 ;  /* 0x0000184000327802 */ /* 0x000fe40000000f00 */
[----:B-----5:R-:W-:Y:S05]  /*1830*/  CALL.REL.NOINC `($__internal_63_$__cuda_sm70_shflsync_bfly_p) ;  /* 0x0000046000007944 */ /* 0x020fea0003c00000 */
[----:B-1----:R-:W-:Y:S01]  /*1840*/  MOV R71, R74 ;  /* 0x0000004a00477202 */ /* 0x002fe20000000f00 */
[----:B0-----:R-:W-:Y:S05]  /*1850*/  BRA `(.L_x_1482) ;  /* 0xfffff10000007947 */ /* 0x001fea000383ffff */
.L_x_1464:
[----:B------:R-:W-:Y:S01]  /*1860*/  HFMA2.MMA R74, -RZ, RZ, 0, 5.9604644775390625e-08 ;  /* 0x00000001ff4a7435 */ /* 0x000fe200000001ff */
[----:B------:R-:W-:Y:S01]  /*1870*/  IMAD.MOV.U32 R75, RZ, RZ, R69 ;  /* 0x000000ffff4b7224 */ /* 0x000fe200078e0045 */
[----:B------:R-:W-:Y:S01]  /*1880*/  MOV R73, 0x1f ;  /* 0x0000001f00497802 */ /* 0x000fe20000000f00 */
[----:B------:R-:W-:Y:S01]  /*1890*/  IMAD.MOV.U32 R72, RZ, RZ, -0x1 ;  /* 0xffffffffff487424 */ /* 0x000fe200078e00ff */
[----:B------:R-:W-:Y:S02]  /*18a0*/  MOV R50, 0x18c0 ;  /* 0x000018c000327802 */ /* 0x000fe40000000f00 */
[----:B01---5:R-:W-:Y:S05]  /*18b0*/  CALL.REL.NOINC `($__internal_63_$__cuda_sm70_shflsync_bfly_p) ;  /* 0x000003e000007944 */ /* 0x023fea0003c00000 */
[----:B------:R-:W-:Y:S01]  /*18c0*/  FADD.FTZ R70, R71, R70 ;  /* 0x0000004647467221 */ /* 0x000fe20000010000 */
[----:B0-----:R-:W-:Y:S01]  /*18d0*/  MOV R73, 0x1f ;  /* 0x0000001f00497802 */ /* 0x001fe20000000f00 */
[----:B-1----:R-:W-:Y:S01]  /*18e0*/  FADD.FTZ R69, R69, R74 ;  /* 0x0000004a45457221 */ /* 0x002fe20000010000 */
[----:B------:R-:W-:Y:S01]  /*18f0*/  HFMA2.MMA R74, -RZ, RZ, 0, 1.1920928955078125e-07 ;  /* 0x00000002ff4a7435 */ /* 0x000fe200000001ff */
[----:B------:R-:W-:Y:S01]  /*1900*/  IMAD.MOV.U32 R72, RZ, RZ, -0x1 ;  /* 0xffffffffff487424 */ /* 0x000fe200078e00ff */
[----:B------:R-:W-:-:S02]  /*1910*/  MOV R75, R70 ;  /* 0x00000046004b7202 */ /* 0x000fc40000000f00 */
[----:B------:R-:W-:Y:S02]  /*1920*/  MOV R50, 0x1940 ;  /* 0x0000194000327802 */ /* 0x000fe40000000f00 */
[----:B------:R-:W-:Y:S05]  /*1930*/  CALL.REL.NOINC `($__internal_63_$__cuda_sm70_shflsync_bfly_p) ;  /* 0x0000036000007944 */ /* 0x000fea0003c00000 */
[----:B-1----:R-:W-:Y:S01]  /*1940*/  MOV R71, R74 ;  /* 0x0000004a00477202 */ /* 0x002fe20000000f00 */
[----:B------:R-:W-:Y:S01]  /*1950*/  HFMA2.MMA R74, -RZ, RZ, 0, 1.1920928955078125e-07 ;  /* 0x00000002ff4a7435 */ /* 0x000fe200000001ff */
[----:B0-----:R-:W-:Y:S01]  /*1960*/  IMAD.MOV.U32 R75, RZ, RZ, R69 ;  /* 0x000000ffff4b7224 */ /* 0x001fe200078e0045 */
[----:B------:R-:W-:Y:S01]  /*1970*/  MOV R73, 0x1f ;  /* 0x0000001f00497802 */ /* 0x000fe20000000f00 */
[----:B------:R-:W-:Y:S01]  /*1980*/  IMAD.MOV.U32 R72, RZ, RZ, -0x1 ;  /* 0xffffffffff487424 */ /* 0x000fe200078e00ff */
[----:B------:R-:W-:Y:S02]  /*1990*/  MOV R50, 0x19b0 ;  /* 0x000019b000327802 */ /* 0x000fe40000000f00 */
[----:B------:R-:W-:Y:S05]  /*19a0*/  CALL.REL.NOINC `($__internal_63_$__cuda_sm70_shflsync_bfly_p) ;  /* 0x000002f000007944 */ /* 0x000fea0003c00000 */
[----:B------:R-:W-:Y:S01]  /*19b0*/  FADD.FTZ R70, R71, R70 ;  /* 0x0000004647467221 */ /* 0x000fe20000010000 */
[----:B0-----:R-:W-:Y:S01]  /*19c0*/  MOV R73, 0x1f ;  /* 0x0000001f00497802 */ /* 0x001fe20000000f00 */
[----:B-1----:R-:W-:Y:S01]  /*19d0*/  FADD.FTZ R69, R69, R74 ;  /* 0x0000004a45457221 */ /* 0x002fe20000010000 */
[----:B------:R-:W-:Y:S01]  /*19e0*/  HFMA2.MMA R74, -RZ, RZ, 0, 2.384185791015625e-07 ;  /* 0x00000004ff4a7435 */ /* 0x000fe200000001ff */
[----:B------:R-:W-:Y:S01]  /*19f0*/  IMAD.MOV.U32 R72, RZ, RZ, -0x1 ;  /* 0xffffffffff487424 */ /* 0x000fe200078e00ff */
[----:B------:R-:W-:-:S02]  /*1a00*/  MOV R75, R70 ;  /* 0x00000046004b7202 */ /* 0x000fc40000000f00 */
[----:B------:R-:W-:Y:S02]  /*1a10*/  MOV R50, 0x1a30 ;  /* 0x00001a3000327802 */ /* 0x000fe40000000f00 */
[----:B------:R-:W-:Y:S05]  /*1a20*/  CALL.REL.NOINC `($__internal_63_$__cuda_sm70_shflsync_bfly_p) ;  /* 0x0000027000007944 */ /* 0x000fea0003c00000 */
[----:B-1----:R-:W-:Y:S01]  /*1a30*/  MOV R71, R74 ;  /* 0x0000004a00477202 */ /* 0x002fe20000000f00 */
[----:B------:R-:W-:Y:S01]  /*1a40*/  HFMA2.MMA R74, -RZ, RZ, 0, 2.384185791015625e-07 ;  /* 0x00000004ff4a7435 */ /* 0x000fe200000001ff */
        /* <DEDUP_REMOVED lines=8> */
[----:B------:R-:W-:Y:S01]  /*1ad0*/  HFMA2.MMA R74, -RZ, RZ, 0, 4.76837158203125e-07 ;  /* 0x00000008ff4a7435 */ /* 0x000fe200000001ff */
[----:B------:R-:W-:Y:S01]  /*1ae0*/  IMAD.MOV.U32 R72, RZ, RZ, -0x1 ;  /* 0xffffffffff487424 */ /* 0x000fe200078e00ff */
[----:B------:R-:W-:-:S02]  /*1af0*/  MOV R75, R70 ;  /* 0x00000046004b7202 */ /* 0x000fc40000000f00 */
[----:B------:R-:W-:Y:S02]  /*1b00*/  MOV R50, 0x1b20 ;  /* 0x00001b2000327802 */ /* 0x000fe40000000f00 */
[----:B------:R-:W-:Y:S05]  /*1b10*/  CALL.REL.NOINC `($__internal_63_$__cuda_sm70_shflsync_bfly_p) ;  /* 0x0000018000007944 */ /* 0x000fea0003c00000 */
[----:B-1----:R-:W-:Y:S01]  /*1b20*/  MOV R71, R74 ;  /* 0x0000004a00477202 */ /* 0x002fe20000000f00 */
[----:B------:R-:W-:Y:S01]  /*1b30*/  HFMA2.MMA R74, -RZ, RZ, 0, 4.76837158203125e-07 ;  /* 0x00000008ff4a7435 */ /* 0x000fe200000001ff */
        /* <DEDUP_REMOVED lines=8> */
[----:B------:R-:W-:Y:S01]  /*1bc0*/  HFMA2.MMA R74, -RZ, RZ, 0, 9.5367431640625e-07 ;  /* 0x00000010ff4a7435 */ /* 0x000fe200000001ff */
[----:B------:R-:W-:Y:S01]  /*1bd0*/  IMAD.MOV.U32 R72, RZ, RZ, -0x1 ;  /* 0xffffffffff487424 */ /* 0x000fe200078e00ff */
[----:B------:R-:W-:-:S02]  /*1be0*/  MOV R75, R70 ;  /* 0x00000046004b7202 */ /* 0x000fc40000000f00 */
[----:B------:R-:W-:Y:S02]  /*1bf0*/  MOV R50, 0x1c10 ;  /* 0x00001c1000327802 */ /* 0x000fe40000000f00 */
[----:B------:R-:W-:Y:S05]  /*1c00*/  CALL.REL.NOINC `($__internal_63_$__cuda_sm70_shflsync_bfly_p) ;  /* 0x0000009000007944 */ /* 0x000fea0003c00000 */
[----:B-1----:R-:W-:Y:S01]  /*1c10*/  MOV R71, R74 ;  /* 0x0000004a00477202 */ /* 0x002fe20000000f00 */
[----:B------:R-:W-:Y:S01]  /*1c20*/  HFMA2.MMA R74, -RZ, RZ, 0, 9.5367431640625e-07 ;  /* 0x00000010ff4a7435 */ /* 0x000fe200000001ff */
[----:B0-----:R-:W-:Y:S01]  /*1c30*/  IMAD.MOV.U32 R75, RZ, RZ, R69 ;  /* 0x000000ffff4b7224 */ /* 0x001fe200078e0045 */
[----:B------:R-:W-:Y:S01]  /*1c40*/  MOV R73, 0x1f ;  /* 0x0000001f00497802 */ /* 0x000fe20000000f00 */
[----:B------:R-:W-:Y:S01]  /*1c50*/  IMAD.MOV.U32 R72, RZ, RZ, -0x1 ;  /* 0xffffffffff487424 */ /* 0x000fe200078e00ff */
[----:B------:R-:W-:Y:S02]  /*1c60*/  MOV R50, 0x1c80 ;  /* 0x00001c8000327802 */ /* 0x000fe40000000f00 */
[----:B------:R-:W-:Y:S05]  /*1c70*/  CALL.REL.NOINC `($__internal_63_$__cuda_sm70_shflsync_bfly_p) ;  /* 0x0000002000007944 */ /* 0x000fea0003c00000 */
[----:B-1----:R-:W-:Y:S01]  /*1c80*/  MOV R50, R74 ;  /* 0x0000004a00327202 */ /* 0x002fe20000000f00 */
[----:B0-----:R-:W-:Y:S05]  /*1c90*/  BRA `(.L_x_1483) ;  /* 0xffffede000007947 */ /* 0x001fea000383ffff */
        .weak           $__internal_63_$__cuda_sm70_shflsync_bfly_p
        .type           $__internal_63_$__cuda_sm70_shflsync_bfly_p,@function
        .size           $__internal_63_$__cuda_sm70_shflsync_bfly_p,(.L_x_4443 - $__internal_63_$__cuda_sm70_shflsync_bfly_p)
$__internal_63_$__cuda_sm70_shflsync_bfly_p:
[----:B------:R-:W-:Y:S01]  /*1ca0*/  HFMA2.MMA R51, -RZ, RZ, 0, 0 ;  /* 0x00000000ff337435 */ /* 0x000fe200000001ff */
[----:B------:R-:W-:Y:S04]  /*1cb0*/  WARPSYNC R72 ;  /* 0x0000004800007348 */ /* 0x000fe80003800000 */
[----:B------:R0:W1:Y:S01]  /*1cc0*/  SHFL.BFLY PT, R74, R75, R74, R73 ;  /* 0x0c00004a4b4a7389 */ /* 0x00006200000e0049 */
[----:B------:R-:W-:Y:S05]  /*1cd0*/  RET.REL.NODEC R50 `(_ZN10layer_norm13ln_bwd_kernelINS_13Kernel_traitsI13__nv_bfloat16S2_fS2_fjLj256ELj1ELj4ELj1ELj16ENS_18Kernel_traits_baseILj256ES2_S2_fS2_fjLj128EEEEELb0ELb0ELb1ELb1EEEvNS_9BwdParamsE) ;  /* 0xffffe32032007950 */ /* 0x000fea0003c3ffff */
.L_x_1484:
        /* <DEDUP_REMOVED lines=10> */
.L_x_4443:


//--------------------- .text._ZN10layer_norm13ln_bwd_kernelINS_13Kernel_traitsI13__nv_bfloat16S2_fS2_fjLj256ELj1ELj4ELj1ELj16ENS_18Kernel_traits_baseILj256ES2_S2_fS2_fjLj128EEEEELb0ELb1ELb0ELb0EEEvNS_9BwdParamsE --------------------------
	.section	.text._ZN10layer_norm13ln_bwd_kernelINS_13Kernel_traitsI13__nv_bfloat16S2_fS2_fjLj256ELj1ELj4ELj1ELj16ENS_18Kernel_traits_baseILj256ES2_S2_fS2_fjLj128EEEEELb0ELb1ELb0ELb0EEEvNS_9BwdParamsE,"ax",@progbits
	.sectioninfo	@"SHI_REGISTERS=96"
	.align	128
        .global         _ZN10layer_norm13ln_bwd_kernelINS_13Kernel_traitsI13__nv_bfloat16S2_fS2_fjLj256ELj1ELj4ELj1ELj16ENS_18Kernel_traits_baseILj256ES2_S2_fS2_fjLj128EEEEELb0ELb1ELb0ELb0EEEvNS_9BwdParamsE
        .type           _ZN10layer_norm13ln_bwd_kernelINS_13Kernel_traitsI13__nv_bfloat16S2_fS2_fjLj256ELj1ELj4ELj1ELj16ENS_18Kernel_traits_baseILj256ES2_S2_fS2_fjLj128EEEEELb0ELb1ELb0ELb0EEEvNS_9BwdParamsE,@function
        .size           _ZN10layer_norm13ln_bwd_kernelINS_13Kernel_traitsI13__nv_bfloat16S2_fS2_fjLj256ELj1ELj4ELj1ELj16ENS_18Kernel_traits_baseILj256ES2_S2_fS2_fjLj128EEEEELb0ELb1ELb0ELb0EEEvNS_9BwdParamsE,(.L_x_4444 - _ZN10layer_norm13ln_bwd_kernelINS_13Kernel_traitsI13__nv_bfloat16S2_fS2_fjLj256ELj1ELj4ELj1ELj16ENS_18Kernel_traits_baseILj256ES2_S2_fS2_fjLj128EEEEELb0ELb1ELb0ELb0EEEvNS_9BwdParamsE)
        .other          _ZN10layer_norm13ln_bwd_kernelINS_13Kernel_traitsI13__nv_bfloat16S2_fS2_fjLj256ELj1ELj4ELj1ELj16ENS_18Kernel_traits_baseILj256ES2_S2_fS2_fjLj128EEEEELb0ELb1ELb0ELb0EEEvNS_9BwdParamsE,@"STO_CUDA_ENTRY STV_DEFAULT"
_ZN10layer_norm13ln_bwd_kernelINS_13Kernel_traitsI13__nv_bfloat16S2_fS2_fjLj256ELj1ELj4ELj1ELj16ENS_18Kernel_traits_baseILj256ES2_S2_fS2_fjLj128EEEEELb0ELb1ELb0ELb0EEEvNS_9BwdParamsE:
.text._ZN10layer_norm13ln_bwd_kernelINS_13Kernel_traitsI13__nv_bfloat16S2_fS2_fjLj256ELj1ELj4ELj1ELj16ENS_18Kernel_traits_baseILj256ES2_S2_fS2_fjLj128EEEEELb0ELb1ELb0ELb0EEEvNS_9BwdParamsE:
        /* <DEDUP_REMOVED lines=33> */
[--C-:B-----5:R-:W-:Y:S01]  /*0210*/  PRMT R4, RZ, 0x5410, R8.reuse ;  /* 0x00005410ff047816 */ /* 0x120fe20000000008 */
[----:B------:R-:W-:Y:S01]  /*0220*/  HFMA2.MMA R33, -RZ, RZ, 0, 0 ;  /* 0x00000000ff217435 */ /* 0x000fe200000001ff */
        /* <DEDUP_REMOVED lines=14> */
[----:B0-----:R-:W-:Y:S02]  /*0310*/  PRMT R72, RZ, 0x7610, R39 ;  /* 0x00007610ff487816 */ /* 0x001fe40000000027 */
.L_x_1492:
[----:B------:R-:W-:Y:S02]  /*0320*/  ISETP.NE.U32.AND P0, PT, RZ, c[0x0][0x1c0], PT ;  /* 0x00007000ff007a0c */ /* 0x000fe40003f05070 */
[----:B------:R-:W-:Y:S02]  /*0330*/  SHF.R.S32.HI R53, RZ, 0x1f, R2 ;  /* 0x0000001fff357819 */ /* 0x000fe40000011402 */
[----:B------:R-:W-:-:S02]  /*0340*/  ISETP.NE.AND.EX P0, PT, RZ, c[0x0][0x1c4], PT, P0 ;  /* 0x00007100ff007a0c */ /* 0x000fc40003f05300 */
        /* <DEDUP_REMOVED lines=15> */
[----:B0-----:R-:W-:Y:S01]  /*0440*/  IMAD.WIDE R80, R2, R59, c[0x0][0x1a0] ;  /* 0x0000680002507625 */ /* 0x001fe200078e023b */
[----:B------:R-:W-:Y:S02]  /*0450*/  MOV R56, 0x10 ;  /* 0x0000001000387802 */ /* 0x000fe40000000f00 */
[----:B------:R-:W-:-:S02]  /*0460*/  LEA R78, P0, R71, c[0x0][0x188], 0x5 ;  /* 0x00006200474e7a11 */ /* 0x000fc400078028ff */
[----:B------:R-:W2:Y:S01]  /*0470*/  LDG.E R75, [R80.64] ;  /* 0x00000004504b7981 */ /* 0x000ea2000c1e1900 */
[C---:B------:R-:W-:Y:S01]  /*0480*/  IMAD.WIDE.U32 R56, R71.reuse, R56, c[0x0][0x208] ;  /* 0x0000820047387625 */ /* 0x040fe200078e0038 */
[----:B------:R-:W-:-:S05]  /*0490*/  LEA.HI.X R79, R71, c[0x0][0x18c], RZ, 0x5, P0 ;  /* 0x00006300474f7a11 */ /* 0x000fca00000f2cff */
[----:B------:R-:W3:Y:S04]  /*04a0*/  LDG.E.128 R52, [R78.64] ;  /* 0x000000044e347981 */ /* 0x000ee8000c1e1d00 */
[----:B------:R-:W4:Y:S04]  /*04b0*/  LDG.E.128 R56, [R56.64] ;  /* 0x0000000438387981 */ /* 0x000f28000c1e1d00 */
[----:B------:R0:W4:Y:S01]  /*04c0*/  LDG.E.128 R60, [R78.64+0x10] ;  /* 0x000010044e3c7981 */ /* 0x000122000c1e1d00 */
[----:B------:R-:W-:-:S04]  /*04d0*/  ISETP.NE.U32.AND P0, PT, RZ, c[0x0][0x218], PT ;  /* 0x00008600ff007a0c */ /* 0x000fc80003f05070 */
[----:B------:R-:W-:-:S13]  /*04e0*/  ISETP.NE.AND.EX P0, PT, RZ, c[0x0][0x21c], PT, P0 ;  /* 0x00008700ff007a0c */ /* 0x000fda0003f05300 */
[----:B------:R-:W-:-:S04]  /*04f0*/  @P0 LEA R76, P1, R71, c[0x0][0x218], 0x5 ;  /* 0x00008600474c0a11 */ /* 0x000fc800078228ff */
[----:B------:R-:W-:-:S05]  /*0500*/  @P0 LEA.HI.X R77, R71, c[0x0][0x21c], RZ, 0x5, P1 ;  /* 0x00008700474d0a11 */ /* 0x000fca00008f2cff */
[----:B------:R4:W5:Y:S04]  /*0510*/  @P0 LDG.E.128 R36, [R76.64] ;  /* 0x000000044c240981 */ /* 0x000968000c1e1d00 */
[----:B------:R4:W5:Y:S01]  /*0520*/  @P0 LDG.E.128 R40, [R76.64+0x10] ;  /* 0x000010044c280981 */ /* 0x000962000c1e1d00 */
[----:B------:R-:W-:-:S04]  /*0530*/  ISETP.NE.AND P0, PT, R3, RZ, PT ;  /* 0x000000ff0300720c */ /* 0x000fc80003f05270 */
[----:B--2---:R-:W-:-:S05]  /*0540*/  FSEL R75, R75, RZ, !P0 ;  /* 0x000000ff4b4b7208 */ /* 0x004fca0004000000 */
[C---:B---3--:R-:W-:Y:S02]  /*0550*/  FADD.FTZ R81, -R75.reuse, R52 ;  /* 0x000000344b517221 */ /* 0x048fe40000010100 */
[C---:B------:R-:W-:Y:S02]  /*0560*/  FADD.FTZ R85, -R75.reuse, R53 ;  /* 0x000000354b557221 */ /* 0x040fe40000010100 */
[C---:B------:R-:W-:Y:S01]  /*0570*/  FADD.FTZ R89, -R75.reuse, R55 ;  /* 0x000000374b597221 */ /* 0x040fe20000010100 */
[----:B----4-:R-:W-:Y:S01]  /*0580*/  PRMT R77, RZ, 0x5410, R56 ;  /* 0x00005410ff4d7816 */ /* 0x010fe20000000038 */
[C---:B0-----:R-:W-:Y:S01]  /*0590*/  FADD.FTZ R79, -R75.reuse, R54 ;  /* 0x000000364b4f7221 */ /* 0x041fe20000010100 */
[--C-:B------:R-:W-:Y:S02]  /*05a0*/  PRMT R53, RZ, 0x5410, R59.reuse ;  /* 0x00005410ff357816 */ /* 0x100fe4000000003b */
[----:B------:R-:W-:Y:S01]  /*05b0*/  PRMT R52, RZ, 0x7610, R59 ;  /* 0x00007610ff347816 */ /* 0x000fe2000000003b */
[C---:B------:R-:W-:Y:S01]  /*05c0*/  FADD.FTZ R59, -R75.reuse, R61 ;  /* 0x0000003d4b3b7221 */ /* 0x040fe20000010100 */
[----:B------:R-:W-:Y:S01]  /*05d0*/  PRMT R56, RZ, 0x7610, R56 ;  /* 0x00007610ff387816 */ /* 0x000fe20000000038 */
[----:B------:R-:W-:Y:S01]  /*05e0*/  FADD.FTZ R91, -R75, R60 ;  /* 0x0000003c4b5b7221 */ /* 0x000fe20000010100 */
[----:B------:R-:W-:Y:S01]  /*05f0*/  PRMT R54, RZ, 0x7610, R57 ;  /* 0x00007610ff367816 */ /* 0x000fe20000000039 */
[----:B-----5:R-:W-:-:S02]  /*0600*/  FMUL.FTZ R61, R74, R81 ;  /* 0x000000514a3d7220 */ /* 0x020fc40000410000 */
[C---:B------:R-:W-:Y:S02]  /*0610*/  FADD.FTZ R83, -R75.reuse, R62 ;  /* 0x0000003e4b537221 */ /* 0x040fe40000010100 */
[C---:B------:R-:W-:Y:S02]  /*0620*/  FMUL.FTZ R60, R74.reuse, R85 ;  /* 0x000000554a3c7220 */ /* 0x040fe40000410000 */
[----:B------:R-:W-:Y:S01]  /*0630*/  FMUL.FTZ R76, R74, R89 ;  /* 0x000000594a4c7220 */ /* 0x000fe20000410000 */
[----:B------:R-:W-:Y:S01]  /*0640*/  PRMT R87, RZ, 0x5410, R57 ;  /* 0x00005410ff577816 */ /* 0x000fe20000000039 */
[----:B------:R-:W-:Y:S01]  /*0650*/  FMUL.FTZ R62, R4, R77 ;  /* 0x0000004d043e7220 */ /* 0x000fe20000410000 */
[----:B------:R-:W-:Y:S01]  /*0660*/  PRMT R57, RZ, 0x5410, R58 ;  /* 0x00005410ff397816 */ /* 0x000fe2000000003a */
[----:B------:R-:W-:Y:S02]  /*0670*/  FADD.FTZ R55, -R75, R63 ;  /* 0x0000003f4b377221 */ /* 0x000fe40000010100 */
[----:B------:R-:W-:-:S02]  /*0680*/  FADD.FTZ R20, R20, R77 ;  /* 0x0000004d14147221 */ /* 0x000fc40000010000 */
[----:B------:R-:W-:Y:S02]  /*0690*/  FFMA.FTZ R12, R61, R77, R12 ;  /* 0x0000004d3d0c7223 */ /* 0x000fe4000001000c */
[----:B------:R-:W-:Y:S02]  /*06a0*/  FMUL.FTZ R63, R74, R79 ;  /* 0x0000004f4a3f7220 */ /* 0x000fe40000410000 */
[----:B------:R-:W-:Y:S02]  /*06b0*/  FADD.FTZ R21, R21, R56 ;  /* 0x0000003815157221 */ /* 0x000fe40000010000 */
[-C--:B------:R-:W-:Y:S02]  /*06c0*/  FFMA.FTZ R13, R60, R56.reuse, R13 ;  /* 0x000000383c0d7223 */ /* 0x080fe4000001000d */
[----:B------:R-:W-:Y:S02]  /*06d0*/  FMUL.FTZ R75, R5, R56 ;  /* 0x00000038054b7220 */ /* 0x000fe40000410000 */
[----:B------:R-:W-:-:S02]  /*06e0*/  FADD.FTZ R23, R23, R54 ;  /* 0x0000003617177221 */ /* 0x000fc40000010000 */
[-C--:B------:R-:W-:Y:S02]  /*06f0*/  FFMA.FTZ R15, R76, R54.reuse, R15 ;  /* 0x000000364c0f7223 */ /* 0x080fe4000001000f */
[----:B------:R-:W-:Y:S02]  /*0700*/  FMUL.FTZ R77, R7, R54 ;  /* 0x00000036074d7220 */ /* 0x000fe40000410000 */
[----:B------:R-:W-:Y:S02]  /*0710*/  FMUL.FTZ R79, R74, R91 ;  /* 0x0000005b4a4f7220 */ /* 0x000fe40000410000 */
[----:B------:R-:W-:Y:S02]  /*0720*/  FADD.FTZ R54, RZ, R62 ;  /* 0x0000003eff367221 */ /* 0x000fe40000010000 */
[----:B------:R-:W-:Y:S02]  /*0730*/  FFMA.FTZ R56, R61, R62, RZ ;  /* 0x0000003e3d387223 */ /* 0x000fe400000100ff */
[----:B------:R-:W-:-:S02]  /*0740*/  FADD.FTZ R24, R24, R57 ;  /* 0x0000003918187221 */ /* 0x000fc40000010000 */
[-C--:B------:R-:W-:Y:S02]  /*0750*/  FFMA.FTZ R16, R79, R57.reuse, R16 ;  /* 0x000000394f107223 */ /* 0x080fe40000010010 */
[----:B------:R-:W-:Y:S02]  /*0760*/  FMUL.FTZ R80, R8, R57 ;  /* 0x0000003908507220 */ /* 0x000fe40000410000 */
[----:B------:R-:W-:Y:S02]  /*0770*/  FMUL.FTZ R78, R6, R87 ;  /* 0x00000057064e7220 */ /* 0x000fe40000410000 */
[----:B------:R-:W-:Y:S02]  /*0780*/  FADD.FTZ R57, R54, R75 ;  /* 0x0000004b36397221 */ /* 0x000fe40000010000 */
[----:B------:R-:W-:Y:S02]  /*0790*/  FFMA.FTZ R56, R60, R75, R56 ;  /* 0x0000004b3c387223 */ /* 0x000fe40000010038 */
[----:B------:R-:W-:-:S02]  /*07a0*/  FADD.FTZ R54, R57, R78 ;  /* 0x0000004e39367221 */ /* 0x000fc40000010000 */
[----:B------:R-:W-:Y:S01]  /*07b0*/  FFMA.FTZ R56, R63, R78, R56 ;  /* 0x0000004e3f387223 */ /* 0x000fe20000010038 */
[----:B------:R-:W-:Y:S01]  /*07c0*/  PRMT R58, RZ, 0x7610, R58 ;  /* 0x00007610ff3a7816 */ /* 0x000fe2000000003a */
        /* <DEDUP_REMOVED lines=24> */
.L_x_1487:
[----:B0-----:R-:W-:Y:S05]  /*0950*/  BSYNC B0 ;  /* 0x0000000000007941 */ /* 0x001fea0003800000 */
.L_x_1486:
[----:B------:R-:W-:Y:S05]  /*0960*/  BRA.DIV ~URZ, `(.L_x_1488) ;  /* 0x00000e327f007947 */ /* 0x000fea000b800000 */
[----:B------:R0:W1:Y:S02]  /*0970*/  SHFL.BFLY PT, R87, R56, 0x1, 0x1f ;  /* 0x0c201f0038577f89 */ /* 0x00006400000e0000 */
.L_x_1495:
        /* <DEDUP_REMOVED lines=18> */
.L_x_1496:
[----:B------:R-:W-:Y:S01]  /*0aa0*/  BSSY B0, `(.L_x_1490) ;  /* 0x0000064000007945 */ /* 0x000fe20003800000 */
[----:B------:R-:W-:Y:S05]  /*0ab0*/  @!P2 BRA `(.L_x_1491) ;  /* 0x000006200000a947 */ /* 0x000fea0003800000 */
[----:B--2---:R-:W-:Y:S01]  /*0ac0*/  FADD.FTZ R57, R57, R54 ;  /* 0x0000003639397221 */ /* 0x004fe20000010000 */
[----:B------:R-:W-:Y:S01]  /*0ad0*/  ISETP.NE.AND P0, PT, R3, RZ, PT ;  /* 0x000000ff0300720c */ /* 0x000fe20003f05270 */
[----:B0-----:R-:W-:Y:S02]  /*0ae0*/  FADD.FTZ R87, R87, R56 ;  /* 0x0000003857577221 */ /* 0x001fe40000010000 */
[----:B------:R-:W-:Y:S02]  /*0af0*/  FMUL.FTZ R52, R57, c[0x0][0x1e0] ;  /* 0x0000780039347a20 */ /* 0x000fe40000410000 */
[----:B------:R-:W-:-:S03]  /*0b00*/  FMUL.FTZ R87, R87, c[0x0][0x1e0] ;  /* 0x0000780057577a20 */ /* 0x000fc60000410000 */
[----:B------:R-:W-:-:S05]  /*0b10*/  FSEL R52, R52, RZ, !P0 ;  /* 0x000000ff34347208 */ /* 0x000fca0004000000 */
[-CC-:B-1----:R-:W-:Y:S02]  /*0b20*/  FFMA.FTZ R56, R76, R87.reuse, R52.reuse ;  /* 0x000000574c387223 */ /* 0x182fe40000010034 */
        /* <DEDUP_REMOVED lines=17> */
[C---:B------:R-:W-:Y:S02]  /*0c40*/  FMUL.FTZ R58, R74.reuse, R57 ;  /* 0x000000394a3a7220 */ /* 0x040fe40000410000 */
[C---:B------:R-:W-:Y:S02]  /*0c50*/  FMUL.FTZ R91, R74.reuse, R91 ;  /* 0x0000005b4a5b7220 */ /* 0x040fe40000410000 */
[C---:B------:R-:W-:Y:S02]  /*0c60*/  FMUL.FTZ R89, R74.reuse, R89 ;  /* 0x000000594a597220 */ /* 0x040fe40000410000 */
[C---:B------:R-:W-:Y:S02]  /*0c70*/  FMUL.FTZ R88, R74.reuse, R93 ;  /* 0x0000005d4a587220 */ /* 0x040fe40000410000 */
[C---:B------:R-:W-:Y:S02]  /*0c80*/  FMUL.FTZ R87, R74.reuse, R53 ;  /* 0x000000354a577220 */ /* 0x040fe40000410000 */
[----:B------:R-:W-:Y:S01]  /*0c90*/  FMUL.FTZ R74, R74, R52 ;  /* 0x000000344a4a7220 */ /* 0x000fe20000410000 */
[----:B------:R-:W-:-:S10]  /*0ca0*/  HFMA2.MMA R52, -RZ, RZ, 0, 9.5367431640625e-07 ;  /* 0x00000010ff347435 */ /* 0x000fd400000001ff */
[----:B------:R-:W-:-:S06]  /*0cb0*/  IMAD.WIDE.U32 R52, R71, R52, c[0x0][0x170] ;  /* 0x00005c0047347625 */ /* 0x000fcc00078e0034 */
[----:B------:R-:W2:Y:S01]  /*0cc0*/  LDG.E.128 R52, [R52.64] ;  /* 0x0000000434347981 */ /* 0x000ea2000c1e1d00 */
[----:B------:R-:W-:Y:S02]  /*0cd0*/  ISETP.NE.U32.AND P0, PT, RZ, c[0x0][0x218], PT ;  /* 0x00008600ff007a0c */ /* 0x000fe40003f05070 */
[----:B------:R-:W-:Y:S02]  /*0ce0*/  ISETP.NE.U32.AND P3, PT, RZ, c[0x0][0x258], PT ;  /* 0x00009600ff007a0c */ /* 0x000fe40003f65070 */
[----:B------:R-:W-:Y:S02]  /*0cf0*/  ISETP.NE.AND.EX P0, PT, RZ, c[0x0][0x21c], PT, P0 ;  /* 0x00008700ff007a0c */ /* 0x000fe40003f05300 */
[----:B------:R-:W-:Y:S02]  /*0d00*/  ISETP.NE.AND.EX P3, PT, RZ, c[0x0][0x25c], PT, P3 ;  /* 0x00009700ff007a0c */ /* 0x000fe40003f65330 */
[----:B------:R-:W-:-:S04]  /*0d10*/  ISETP.NE.U32.AND P1, PT, RZ, c[0x0][0x258], PT ;  /* 0x00009600ff007a0c */ /* 0x000fc80003f25070 */
[----:B------:R-:W-:-:S05]  /*0d20*/  ISETP.NE.AND.EX P1, PT, RZ, c[0x0][0x25c], PT, P1 ;  /* 0x00009700ff007a0c */ /* 0x000fca0003f25310 */
[----:B------:R-:W-:Y:S02]  /*0d30*/  @P0 FADD.FTZ R59, R36, R59 ;  /* 0x0000003b243b0221 */ /* 0x000fe40000010000 */
        /* <DEDUP_REMOVED lines=12> */
[----:B------:R-:W-:Y:S01]  /*0e00*/  @P3 LEA R56, P0, R71, c[0x0][0x258], 0x5 ;  /* 0x0000960047383a11 */ /* 0x000fe200078028ff */
[----:B------:R-:W-:Y:S01]  /*0e10*/  FMUL.FTZ R58, R58, R73 ;  /* 0x000000493a3a7220 */ /* 0x000fe20000410000 */
[----:B------:R-:W-:Y:S01]  /*0e20*/  SEL R49, R88, R49, P1 ;  /* 0x0000003158317207 */ /* 0x000fe20000800000 */
[-C--:B------:R-:W-:Y:S01]  /*0e30*/  FMUL.FTZ R59, R59, R73.reuse ;  /* 0x000000493b3b7220 */ /* 0x080fe20000410000 */
[----:B------:R-:W-:Y:S01]  /*0e40*/  SEL R50, R87, R50, P1 ;  /* 0x0000003257327207 */ /* 0x000fe20000800000 */
[-C--:B------:R-:W-:Y:S01]  /*0e50*/  FMUL.FTZ R90, R90, R73.reuse ;  /* 0x000000495a5a7220 */ /* 0x080fe20000410000 */
[----:B------:R-:W-:Y:S01]  /*0e60*/  @P3 LEA.HI.X R57, R71, c[0x0][0x25c], RZ, 0x5, P0 ;  /* 0x0000970047393a11 */ /* 0x000fe200000f2cff */
[----:B------:R-:W-:Y:S01]  /*0e70*/  FMUL.FTZ R91, R91, R73 ;  /* 0x000000495b5b7220 */ /* 0x000fe20000410000 */
[----:B------:R-:W-:Y:S01]  /*0e80*/  SEL R51, R74, R51, P1 ;  /* 0x000000334a337207 */ /* 0x000fe20000800000 */
[----:B------:R-:W-:-:S02]  /*0e90*/  FMUL.FTZ R89, R89, R73 ;  /* 0x0000004959597220 */ /* 0x000fc40000410000 */
[----:B------:R-:W-:Y:S01]  /*0ea0*/  @P3 STG.E.128 [R56.64], R44 ;  /* 0x0000002c38003986 */ /* 0x000fe2000c101d04 */
[-C--:B------:R-:W-:Y:S02]  /*0eb0*/  FMUL.FTZ R88, R88, R73.reuse ;  /* 0x0000004958587220 */ /* 0x080fe40000410000 */
[-C--:B------:R-:W-:Y:S01]  /*0ec0*/  FMUL.FTZ R87, R87, R73.reuse ;  /* 0x0000004957577220 */ /* 0x080fe20000410000 */
[----:B------:R0:W-:Y:S01]  /*0ed0*/  @P3 STG.E.128 [R56.64+0x10], R48 ;  /* 0x0000103038003986 */ /* 0x0001e2000c101d04 */
[----:B------:R-:W-:Y:S02]  /*0ee0*/  FMUL.FTZ R73, R74, R73 ;  /* 0x000000494a497220 */ /* 0x000fe40000410000 */
[----:B0-----:R-:W-:Y:S01]  /*0ef0*/  FMUL.FTZ R57, R66, R91 ;  /* 0x0000005b42397220 */ /* 0x001fe20000410000 */
[--C-:B--2---:R-:W-:Y:S02]  /*0f00*/  PRMT R56, RZ, 0x5410, R52.reuse ;  /* 0x00005410ff387816 */ /* 0x104fe40000000034 */
[----:B------:R-:W-:-:S03]  /*0f10*/  PRMT R52, RZ, 0x7610, R52 ;  /* 0x00007610ff347816 */ /* 0x000fc60000000034 */
[----:B------:R-:W-:Y:S02]  /*0f20*/  FFMA.FTZ R32, R59, R56, R32 ;  /* 0x000000383b207223 */ /* 0x000fe40000010020 */
[----:B------:R-:W-:Y:S01]  /*0f30*/  FFMA.FTZ R33, R58, R52, R33 ;  /* 0x000000343a217223 */ /* 0x000fe20000010021 */
[--C-:B------:R-:W-:Y:S01]  /*0f40*/  PRMT R52, RZ, 0x5410, R53.reuse ;  /* 0x00005410ff347816 */ /* 0x100fe20000000035 */
[----:B------:R-:W-:Y:S01]  /*0f50*/  FMUL.FTZ R56, R64, R59 ;  /* 0x0000003b40387220 */ /* 0x000fe20000410000 */
[----:B------:R-:W-:Y:S01]  /*0f60*/  PRMT R53, RZ, 0x7610, R53 ;  /* 0x00007610ff357816 */ /* 0x000fe20000000035 */
[----:B------:R-:W-:Y:S02]  /*0f70*/  FMUL.FTZ R59, R69, R87 ;  /* 0x00000057453b7220 */ /* 0x000fe40000410000 */
[----:B------:R-:W-:Y:S02]  /*0f80*/  FFMA.FTZ R34, R91, R52, R34 ;  /* 0x000000345b227223 */ /* 0x000fe40000010022 */
[----:B------:R-:W-:-:S02]  /*0f90*/  FFMA.FTZ R35, R90, R53, R35 ;  /* 0x000000355a237223 */ /* 0x000fc40000010023 */
[----:B------:R-:W-:Y:S02]  /*0fa0*/  FMUL.FTZ R53, R65, R58 ;  /* 0x0000003a41357220 */ /* 0x000fe40000410000 */
[----:B------:R-:W-:Y:S02]  /*0fb0*/  FMUL.FTZ R52, R72, R73 ;  /* 0x0000004948347220 */ /* 0x000fe40000410000 */
[----:B------:R-:W-:Y:S01]  /*0fc0*/  FMUL.FTZ R58, R67, R89 ;  /* 0x00000059433a7220 */ /* 0x000fe20000410000 */
[----:B------:R-:W-:Y:S01]  /*0fd0*/  F2FP.BF16.PACK_AB R56, R53, R56 ;  /* 0x000000383538723e */ /* 0x000fe200000010ff */
[----:B------:R-:W-:Y:S01]  /*0fe0*/  FMUL.FTZ R53, R70, R88 ;  /* 0x0000005846357220 */ /* 0x000fe20000410000 */
[----:B------:R-:W-:Y:S01]  /*0ff0*/  F2FP.BF16.PACK_AB R59, R52, R59 ;  /* 0x0000003b343b723e */ /* 0x000fe200000010ff */
[----:B------:R-:W-:Y:S01]  /*1000*/  FMUL.FTZ R90, R68, R90 ;  /* 0x0000005a445a7220 */ /* 0x000fe20000410000 */
[----:B------:R-:W-:Y:S02]  /*1010*/  LEA R52, P0, R71, c[0x0][0x248], 0x4 ;  /* 0x0000920047347a11 */ /* 0x000fe400078020ff */
[----:B------:R-:W-:-:S02]  /*1020*/  F2FP.BF16.PACK_AB R58, R53, R58 ;  /* 0x0000003a353a723e */ /* 0x000fc400000010ff */
[----:B------:R-:W-:Y:S02]  /*1030*/  F2FP.BF16.PACK_AB R57, R90, R57 ;  /* 0x000000395a39723e */ /* 0x000fe400000010ff */
[----:B------:R-:W-:-:S05]  /*1040*/  LEA.HI.X R53, R71, c[0x0][0x24c], RZ, 0x4, P0 ;  /* 0x0000930047357a11 */ /* 0x000fca00000f24ff */
[----:B------:R0:W-:Y:S02]  /*1050*/  STG.E.128 [R52.64], R56 ;  /* 0x0000003834007986 */ /* 0x0001e4000c101d04 */
[--C-:B0-----:R-:W-:Y:S02]  /*1060*/  PRMT R52, RZ, 0x5410, R54.reuse ;  /* 0x00005410ff347816 */ /* 0x101fe40000000036 */
[----:B------:R-:W-:Y:S02]  /*1070*/  PRMT R54, RZ, 0x7610, R54 ;  /* 0x00007610ff367816 */ /* 0x000fe40000000036 */
[--C-:B------:R-:W-:Y:S01]  /*1080*/  PRMT R56, RZ, 0x7610, R55.reuse ;  /* 0x00007610ff387816 */ /* 0x100fe20000000037 */
[----:B------:R-:W-:Y:S01]  /*1090*/  FFMA.FTZ R28, R89, R52, R28 ;  /* 0x00000034591c7223 */ /* 0x000fe2000001001c */
[----:B------:R-:W-:Y:S01]  /*10a0*/  PRMT R52, RZ, 0x5410, R55 ;  /* 0x00005410ff347816 */ /* 0x000fe20000000037 */
[----:B------:R-:W-:Y:S02]  /*10b0*/  FFMA.FTZ R29, R88, R54, R29 ;  /* 0x00000036581d7223 */ /* 0x000fe4000001001d */
[----:B------:R-:W-:-:S02]  /*10c0*/  FFMA.FTZ R31, R73, R56, R31 ;  /* 0x00000038491f7223 */ /* 0x000fc4000001001f */
[----:B------:R-:W-:Y:S02]  /*10d0*/  FFMA.FTZ R30, R87, R52, R30 ;  /* 0x00000034571e7223 */ /* 0x000fe4000001001e */
.L_x_1491:
[----:B------:R-:W-:Y:S05]  /*10e0*/  BSYNC B0 ;  /* 0x0000000000007941 */ /* 0x000fea0003800000 */
.L_x_1490:
[----:B------:R-:W-:-:S05]  /*10f0*/  IMAD.MOV.U32 R53, RZ, RZ, c[0x0][0x160] ;  /* 0x00005800ff357624 */ /* 0x000fca00078e00ff */
[----:B------:R-:W-:-:S04]  /*1100*/  LEA R2, R53, R2, 0x2 ;  /* 0x0000000235027211 */ /* 0x000fc800078e10ff */
[----:B------:R-:W-:-:S13]  /*1110*/  ISETP.GE.AND P0, PT, R2, c[0x0][0x164], PT ;  /* 0x0000590002007a0c */ /* 0x000fda0003f06270 */
[----:B012--5:R-:W-:Y:S05]  /*1120*/  @!P0 BRA `(.L_x_1492) ;  /* 0xfffff1f000008947 */ /* 0x027fea000383ffff */
.L_x_1485:
[----:B0----5:R-:W0:Y:S01]  /*1130*/  S2R R38, SR_TID.X ;  /* 0x0000000000267919 */ /* 0x021e220000002100 */
[----:B------:R-:W-:Y:S01]  /*1140*/  WARPSYNC 0xffffffff ;  /* 0xffffffff00007948 */ /* 0x000fe20003800000 */
[----:B------:R-:W-:Y:S02]  /*1150*/  BSSY B0, `(.L_x_1493) ;  /* 0x000005a000007945 */ /* 0x000fe40003800000 */
[----:B------:R-:W1:Y:S01]  /*1160*/  S2R R36, SR_CTAID.X ;  /* 0x0000000000247919 */ /* 0x000e620000002500 */
[----:B0-----:R-:W-:Y:S01]  /*1170*/  SHF.L.U32 R0, R38, 0x5, RZ ;  /* 0x0000000526007819 */ /* 0x001fe200000006ff */
[----:B-1----:R-:W-:-:S04]  /*1180*/  IMAD R39, R36, c[0x0][0x168], RZ ;  /* 0x00005a0024277a24 */ /* 0x002fc800078e02ff */
[----:B------:R0:W-:Y:S04]  /*1190*/  STS.128 [R0], R20 ;  /* 0x0000001400007388 */ /* 0x0001e80000000c00 */
[----:B------:R-:W-:Y:S04]  /*11a0*/  STS.128 [R0+0x10], R24 ;  /* 0x0000101800007388 */ /* 0x000fe80000000c00 */
[----:B------:R-:W-:Y:S01]  /*11b0*/  BAR.SYNC.DEFER_BLOCKING 0x0 ;  /* 0x0000000000007b1d */ /* 0x000fe20000010000 */
[----:B0-----:R-:W-:-:S05]  /*11c0*/  IADD3 R22, P2, R39, R38, RZ ;  /* 0x0000002627167210 */ /* 0x001fca0007f5e0ff */
        /* <DEDUP_REMOVED lines=37> */
[----:B------:R-:W-:Y:S01]  /*1420*/  IADD3.X R3, RZ, RZ, RZ, P2, !PT ;  /* 0x000000ffff037210 */ /* 0x000fe200017fe4ff */
[----:B------:R-:W-:Y:S01]  /*1430*/  STS.128 [R0], R32 ;  /* 0x0000002000007388 */ /* 0x000fe20000000c00 */
[----:B----4-:R-:W-:Y:S01]  /*1440*/  FADD.FTZ R10, R10, R23 ;  /* 0x000000170a0a7221 */ /* 0x010fe20000010000 */
[----:B------:R-:W-:Y:S02]  /*1450*/  SHF.L.U32 R8, R22, 0x2, RZ ;  /* 0x0000000216087819 */ /* 0x000fe400000006ff */
[----:B------:R-:W-:Y:S01]  /*1460*/  STS.128 [R0+0x10], R28 ;  /* 0x0000101c00007388 */ /* 0x000fe20000000c00 */
[----:B------:R-:W-:-:S03]  /*1470*/  FADD.FTZ R20, R20, R25 ;  /* 0x0000001914147221 */ /* 0x000fc60000010000 */
[----:B------:R-:W-:Y:S01]  /*1480*/  BAR.SYNC.DEFER_BLOCKING 0x0 ;  /* 0x0000000000007b1d */ /* 0x000fe20000010000 */
[----:B------:R-:W-:Y:S01]  /*1490*/  FADD.FTZ R27, R10, R27 ;  /* 0x0000001b0a1b7221 */ /* 0x000fe20000010000 */
[C---:B------:R-:W-:Y:S02]  /*14a0*/  IADD3 R2, P2, R8.reuse, c[0x0][0x228], RZ ;  /* 0x00008a0008027a10 */ /* 0x040fe40007f5e0ff */
[----:B------:R-:W-:Y:S01]  /*14b0*/  IADD3 R10, P3, R8, c[0x0][0x220], RZ ;  /* 0x00008800080a7a10 */ /* 0x000fe20007f7e0ff */
[----:B------:R-:W-:Y:S01]  /*14c0*/  FADD.FTZ R37, R20, R37 ;  /* 0x0000002514257221 */ /* 0x000fe20000010000 */
[----:B------:R-:W-:Y:S01]  /*14d0*/  IADD3 R8, P4, R8, c[0x0][0x240], RZ ;  /* 0x0000900008087a10 */ /* 0x000fe20007f9e0ff */
        /* <DEDUP_REMOVED lines=11> */
[----:B------:R-:W-:Y:S01]  /*1590*/  SHF.L.U64.HI R15, R22, 0x2, R3 ;  /* 0x00000002160f7819 */ /* 0x000fe20000010203 */
[----:B---3--:R-:W-:-:S03]  /*15a0*/  FADD.FTZ R13, R13, R14 ;  /* 0x0000000e0d0d7221 */ /* 0x008fc60000010000 */
[C---:B------:R-:W-:Y:S01]  /*15b0*/  IADD3.X R3, R15.reuse, c[0x0][0x22c], RZ, P2, !PT ;  /* 0x00008b000f037a10 */ /* 0x040fe200017fe4ff */
[----:B----4-:R-:W-:Y:S01]  /*15c0*/  FADD.FTZ R12, R12, R17 ;  /* 0x000000110c0c7221 */ /* 0x010fe20000010000 */
[C---:B------:R-:W-:Y:S02]  /*15d0*/  IADD3.X R17, R15.reuse, c[0x0][0x224], RZ, P3, !PT ;  /* 0x000089000f117a10 */ /* 0x040fe40001ffe4ff */
[----:B------:R-:W-:Y:S01]  /*15e0*/  IADD3.X R15, R15, c[0x0][0x244], RZ, P4, !PT ;  /* 0x000091000f0f7a10 */ /* 0x000fe200027fe4ff */
        /* <DEDUP_REMOVED lines=14> */
[----:B------:R-:W-:-:S03]  /*16d0*/  IADD3.X R15, RZ, R15, RZ, P3, !PT ;  /* 0x0000000fff0f7210 */ /* 0x000fc60001ffe4ff */
[----:B------:R-:W-:-:S03]  /*16e0*/  IMAD.X R3, RZ, RZ, R3, P1 ;  /* 0x000000ffff037224 */ /* 0x000fc600008e0603 */
.L_x_1494:
[----:B------:R-:W-:Y:S05]  /*16f0*/  BSYNC B0 ;  /* 0x0000000000007941 */ /* 0x000fea0003800000 */
.L_x_1493:
        /* <DEDUP_REMOVED lines=10> */
.L_x_1488:
[----:B------:R-:W-:Y:S01]  /*17a0*/  HFMA2.MMA R59, -RZ, RZ, 0, 5.9604644775390625e-08 ;  /* 0x00000001ff3b7435 */ /* 0x000fe200000001ff */
[----:B------:R-:W-:Y:S01]  /*17b0*/  MOV R88, R56 ;  /* 0x0000003800587202 */ /* 0x000fe20000000f00 */
[----:B------:R-:W-:Y:S01]  /*17c0*/  IMAD.MOV.U32 R55, RZ, RZ, 0x1f ;  /* 0x0000001fff377424 */ /* 0x000fe200078e00ff */
[----:B------:R-:W-:Y:S02]  /*17d0*/  MOV R58, 0xffffffff ;  /* 0xffffffff003a7802 */ /* 0x000fe40000000f00 */
[----:B------:R-:W-:-:S02]  /*17e0*/  MOV R52, 0x1800 ;  /* 0x0000180000347802 */ /* 0x000fc40000000f00 */
[----:B-----5:R-:W-:Y:S05]  /*17f0*/  CALL.REL.NOINC `($__internal_64_$__cuda_sm70_shflsync_bfly_p) ;  /* 0x0000046000007944 */ /* 0x020fea0003c00000 */
[----:B-1----:R-:W-:Y:S01]  /*1800*/  MOV R87, R58 ;  /* 0x0000003a00577202 */ /* 0x002fe20000000f00 */
[----:B0-----:R-:W-:Y:S05]  /*1810*/  BRA `(.L_x_1495) ;  /* 0xfffff16000007947 */ /* 0x001fea000383ffff */
.L_x_1489:
[----:B------:R-:W-:Y:S01]  /*1820*/  HFMA2.MMA R59, -RZ, RZ, 0, 5.9604644775390625e-08 ;  /* 0x00000001ff3b7435 */ /* 0x000fe200000001ff */
[----:B------:R-:W-:-:S02]  /*1830*/  MOV R88, R57 ;  /* 0x0000003900587202 */ /* 0x000fc40000000f00 */
[----:B------:R-:W-:Y:S02]  /*1840*/  MOV R55, 0x1f ;  /* 0x0000001f00377802 */ /* 0x000fe40000000f00 */
[----:B------:R-:W-:Y:S02]  /*1850*/  MOV R58, 0xffffffff ;  /* 0xffffffff003a7802 */ /* 0x000fe40000000f00 */
[----:B------:R-:W-:Y:S02]  /*1860*/  MOV R52, 0x1880 ;  /* 0x0000188000347802 */ /* 0x000fe40000000f00 */
[----:B01---5:R-:W-:Y:S05]  /*1870*/  CALL.REL.NOINC `($__internal_64_$__cuda_sm70_shflsync_bfly_p) ;  /* 0x000003e000007944 */ /* 0x023fea0003c00000 */
[----:B------:R-:W-:Y:S01]  /*1880*/  FADD.FTZ R87, R87, R56 ;  /* 0x0000003857577221 */ /* 0x000fe20000010000 */
[----:B0-----:R-:W-:Y:S01]  /*1890*/  HFMA2.MMA R59, -RZ, RZ, 0, 1.1920928955078125e-07 ;  /* 0x00000002ff3b7435 */ /* 0x001fe200000001ff */
[----:B-1----:R-:W-:Y:S01]  /*18a0*/  FADD.FTZ R57, R57, R58 ;  /* 0x0000003a39397221 */ /* 0x002fe20000010000 */
[----:B------:R-:W-:Y:S01]  /*18b0*/  MOV R55, 0x1f ;  /* 0x0000001f00377802 */ /* 0x000fe20000000f00 */
[----:B------:R-:W-:Y:S01]  /*18c0*/  IMAD.MOV.U32 R58, RZ, RZ, -0x1 ;  /* 0xffffffffff3a7424 */ /* 0x000fe200078e00ff */
[----:B------:R-:W-:Y:S02]  /*18d0*/  MOV R88, R87 ;  /* 0x0000005700587202 */ /* 0x000fe40000000f00 */
[----:B------:R-:W-:-:S02]  /*18e0*/  MOV R52, 0x1900 ;  /* 0x0000190000347802 */ /* 0x000fc40000000f00 */
[----:B------:R-:W-:Y:S05]  /*18f0*/  CALL.REL.NOINC `($__internal_64_$__cuda_sm70_shflsync_bfly_p) ;  /* 0x0000036000007944 */ /* 0x000fea0003c00000 */
[----:B0-----:R-:W-:Y:S01]  /*1900*/  HFMA2.MMA R59, -RZ, RZ, 0, 1.1920928955078125e-07 ;  /* 0x00000002ff3b7435 */ /* 0x001fe200000001ff */
[----:B-1----:R-:W-:-:S02]  /*1910*/  MOV R54, R58 ;  /* 0x0000003a00367202 */ /* 0x002fc40000000f00 */
[----:B------:R-:W-:Y:S02]  /*1920*/  MOV R88, R57 ;  /* 0x0000003900587202 */ /* 0x000fe40000000f00 */
[----:B------:R-:W-:Y:S02]  /*1930*/  MOV R55, 0x1f ;  /* 0x0000001f00377802 */ /* 0x000fe40000000f00 */
[----:B------:R-:W-:Y:S02]  /*1940*/  MOV R58, 0xffffffff ;  /* 0xffffffff003a7802 */ /* 0x000fe40000000f00 */
[----:B------:R-:W-:Y:S02]  /*1950*/  MOV R52, 0x1970 ;  /* 0x0000197000347802 */ /* 0x000fe40000000f00 */
[----:B------:R-:W-:Y:S05]  /*1960*/  CALL.REL.NOINC `($__internal_64_$__cuda_sm70_shflsync_bfly_p) ;  /* 0x000002f000007944 */ /* 0x000fea0003c00000 */
[----:B------:R-:W-:Y:S01]  /*1970*/  FADD.FTZ R87, R54, R87 ;  /* 0x0000005736577221 */ /* 0x000fe20000010000 */
[----:B0-----:R-:W-:Y:S01]  /*1980*/  HFMA2.MMA R59, -RZ, RZ, 0, 2.384185791015625e-07 ;  /* 0x00000004ff3b7435 */ /* 0x001fe200000001ff */
[----:B-1----:R-:W-:Y:S01]  /*1990*/  FADD.FTZ R57, R57, R58 ;  /* 0x0000003a39397221 */ /* 0x002fe20000010000 */
[----:B------:R-:W-:Y:S01]  /*19a0*/  MOV R55, 0x1f ;  /* 0x0000001f00377802 */ /* 0x000fe20000000f00 */
[----:B------:R-:W-:Y:S01]  /*19b0*/  IMAD.MOV.U32 R58, RZ, RZ, -0x1 ;  /* 0xffffffffff3a7424 */ /* 0x000fe200078e00ff */
[----:B------:R-:W-:-:S02]  /*19c0*/  MOV R88, R87 ;  /* 0x0000005700587202 */ /* 0x000fc40000000f00 */
[----:B------:R-:W-:Y:S02]  /*19d0*/  MOV R52, 0x19f0 ;  /* 0x000019f000347802 */ /* 0x000fe40000000f00 */
[----:B------:R-:W-:Y:S05]  /*19e0*/  CALL.REL.NOINC `($__internal_64_$__cuda_sm70_shflsync_bfly_p) ;  /* 0x0000027000007944 */ /* 0x000fea0003c00000 */
[----:B0-----:R-:W-:Y:S01]  /*19f0*/  HFMA2.MMA R59, -RZ, RZ, 0, 2.384185791015625e-07 ;  /* 0x00000004ff3b7435 */ /* 0x001fe200000001ff */
[----:B-1----:R-:W-:Y:S02]  /*1a00*/  MOV R54, R58 ;  /* 0x0000003a00367202 */ /* 0x002fe40000000f00 */
[----:B------:R-:W-:Y:S02]  /*1a10*/  MOV R88, R57 ;  /* 0x0000003900587202 */ /* 0x000fe40000000f00 */
[----:B------:R-:W-:Y:S02]  /*1a20*/  MOV R55, 0x1f ;  /* 0x0000001f00377802 */ /* 0x000fe40000000f00 */
[----:B------:R-:W-:Y:S02]  /*1a30*/  MOV R58, 0xffffffff ;  /* 0xffffffff003a7802 */ /* 0x000fe40000000f00 */
[----:B------:R-:W-:Y:S02]  /*1a40*/  MOV R52, 0x1a60 ;  /* 0x00001a6000347802 */ /* 0x000fe40000000f00 */
[----:B------:R-:W-:Y:S05]  /*1a50*/  CALL.REL.NOINC `($__internal_64_$__cuda_sm70_shflsync_bfly_p) ;  /* 0x0000020000007944 */ /* 0x000fea0003c00000 */
[----:B------:R-:W-:Y:S01]  /*1a60*/  FADD.FTZ R87, R54, R87 ;  /* 0x0000005736577221 */ /* 0x000fe20000010000 */
[----:B0-----:R-:W-:Y:S01]  /*1a70*/  HFMA2.MMA R59, -RZ, RZ, 0, 4.76837158203125e-07 ;  /* 0x00000008ff3b7435 */ /* 0x001fe200000001ff */
[----:B-1----:R-:W-:Y:S01]  /*1a80*/  FADD.FTZ R57, R57, R58 ;  /* 0x0000003a39397221 */ /* 0x002fe20000010000 */
[----:B------:R-:W-:Y:S01]  /*1a90*/  MOV R55, 0x1f ;  /* 0x0000001f00377802 */ /* 0x000fe20000000f00 */
[----:B------:R-:W-:Y:S01]  /*1aa0*/  IMAD.MOV.U32 R58, RZ, RZ, -0x1 ;  /* 0xffffffffff3a7424 */ /* 0x000fe200078e00ff */
[----:B------:R-:W-:-:S02]  /*1ab0*/  MOV R88, R87 ;  /* 0x0000005700587202 */ /* 0x000fc40000000f00 */
[----:B------:R-:W-:Y:S02]  /*1ac0*/  MOV R52, 0x1ae0 ;  /* 0x00001ae000347802 */ /* 0x000fe40000000f00 */
[----:B------:R-:W-:Y:S05]  /*1ad0*/  CALL.REL.NOINC `($__internal_64_$__cuda_sm70_shflsync_bfly_p) ;  /* 0x0000018000007944 */ /* 0x000fea0003c00000 */
[----:B0-----:R-:W-:Y:S01]  /*1ae0*/  HFMA2.MMA R59, -RZ, RZ, 0, 4.76837158203125e-07 ;  /* 0x00000008ff3b7435 */ /* 0x001fe200000001ff */
[----:B-1----:R-:W-:Y:S02]  /*1af0*/  MOV R54, R58 ;  /* 0x0000003a00367202 */ /* 0x002fe40000000f00 */
[----:B------:R-:W-:Y:S02]  /*1b00*/  MOV R88, R57 ;  /* 0x0000003900587202 */ /* 0x000fe40000000f00 */
[----:B------:R-:W-:Y:S02]  /*1b10*/  MOV R55, 0x1f ;  /* 0x0000001f00377802 */ /* 0x000fe40000000f00 */
[----:B------:R-:W-:Y:S02]  /*1b20*/  MOV R58, 0xffffffff ;  /* 0xffffffff003a7802 */ /* 0x000fe40000000f00 */
[----:B------:R-:W-:Y:S02]  /*1b30*/  MOV R52, 0x1b50 ;  /* 0x00001b5000347802 */ /* 0x000fe40000000f00 */
[----:B------:R-:W-:Y:S05]  /*1b40*/  CALL.REL.NOINC `($__internal_64_$__cuda_sm70_shflsync_bfly_p) ;  /* 0x0000011000007944 */ /* 0x000fea0003c00000 */
[----:B------:R-:W-:Y:S01]  /*1b50*/  FADD.FTZ R54, R54, R87 ;  /* 0x0000005736367221 */ /* 0x000fe20000010000 */
[----:B0-----:R-:W-:Y:S01]  /*1b60*/  HFMA2.MMA R59, -RZ, RZ, 0, 9.5367431640625e-07 ;  /* 0x00000010ff3b7435 */ /* 0x001fe200000001ff */
[----:B-1----:R-:W-:Y:S01]  /*1b70*/  FADD.FTZ R56, R57, R58 ;  /* 0x0000003a39387221 */ /* 0x002fe20000010000 */
[----:B------:R-:W-:Y:S01]  /*1b80*/  MOV R55, 0x1f ;  /* 0x0000001f00377802 */ /* 0x000fe20000000f00 */
[----:B------:R-:W-:Y:S01]  /*1b90*/  IMAD.MOV.U32 R58, RZ, RZ, -0x1 ;  /* 0xffffffffff3a7424 */ /* 0x000fe200078e00ff */
[----:B------:R-:W-:-:S02]  /*1ba0*/  MOV R88, R54 ;  /* 0x0000003600587202 */ /* 0x000fc40000000f00 */
[----:B------:R-:W-:Y:S02]  /*1bb0*/  MOV R52, 0x1bd0 ;  /* 0x00001bd000347802 */ /* 0x000fe40000000f00 */
[----:B------:R-:W-:Y:S05]  /*1bc0*/  CALL.REL.NOINC `($__internal_64_$__cuda_sm70_shflsync_bfly_p) ;  /* 0x0000009000007944 */ /* 0x000fea0003c00000 */
[----:B0-----:R-:W-:Y:S01]  /*1bd0*/  HFMA2.MMA R59, -RZ, RZ, 0, 9.5367431640625e-07 ;  /* 0x00000010ff3b7435 */ /* 0x001fe200000001ff */
[----:B-1----:R-:W-:Y:S02]  /*1be0*/  MOV R57, R58 ;  /* 0x0000003a00397202 */ /* 0x002fe40000000f00 */
[----:B------:R-:W-:Y:S02]  /*1bf0*/  MOV R88, R56 ;  /* 0x0000003800587202 */ /* 0x000fe40000000f00 */
[----:B------:R-:W-:Y:S02]  /*1c00*/  MOV R55, 0x1f ;  /* 0x0000001f00377802 */ /* 0x000fe40000000f00 */
[----:B------:R-:W-:Y:S02]  /*1c10*/  MOV R58, 0xffffffff ;  /* 0xffffffff003a7802 */ /* 0x000fe40000000f00 */
[----:B------:R-:W-:Y:S02]  /*1c20*/  MOV R52, 0x1c40 ;  /* 0x00001c4000347802 */ /* 0x000fe40000000f00 */
[----:B------:R-:W-:Y:S05]  /*1c30*/  CALL.REL.NOINC `($__internal_64_$__cuda_sm70_shflsync_bfly_p) ;  /* 0x0000002000007944 */ /* 0x000fea0003c00000 */
[----:B-1----:R-:W-:Y:S01]  /*1c40*/  MOV R87, R58 ;  /* 0x0000003a00577202 */ /* 0x002fe20000000f00 */
[----:B0-----:R-:W-:Y:S05]  /*1c50*/  BRA `(.L_x_1496) ;  /* 0xffffee4000007947 */ /* 0x001fea000383ffff */
        .weak           $__internal_64_$__cuda_sm70_shflsync_bfly_p
        .type           $__internal_64_$__cuda_sm70_shflsync_bfly_p,@function
        .size           $__internal_64_$__cuda_sm70_shflsync_bfly_p,(.L_x_4444 - $__internal_64_$__cuda_sm70_shflsync_bfly_p)
$__internal_64_$__cuda_sm70_shflsync_bfly_p:
[----:B------:R-:W-:Y:S01]  /*1c60*/  HFMA2.MMA R53, -RZ, RZ, 0, 0 ;  /* 0x00000000ff357435 */ /* 0x000fe200000001ff */
[----:B------:R-:W-:Y:S04]  /*1c70*/  WARPSYNC R58 ;  /* 0x0000003a00007348 */ /* 0x000fe80003800000 */
[----:B------:R0:W1:Y:S01]  /*1c80*/  SHFL.BFLY PT, R58, R88, R59, R55 ;  /* 0x0c00003b583a7389 */ /* 0x00006200000e0037 */
[----:B------:R-:W-:Y:S05]  /*1c90*/  RET.REL.NODEC R52 `(_ZN10layer_norm13ln_bwd_kernelINS_13Kernel_traitsI13__nv_bfloat16S2_fS2_fjLj256ELj1ELj4ELj1ELj16ENS_18Kernel_traits_baseILj256ES2_S2_fS2_fjLj128EEEEELb0ELb1ELb0ELb0EEEvNS_9BwdParamsE) ;  /* 0xffffe36034007950 */ /* 0x000fea0003c3ffff */
.L_x_1497:
        /* <DEDUP_REMOVED lines=14> */
.L_x_4444:


//--------------------- .text._ZN10layer_norm13ln_bwd_kernelINS_13Kernel_traitsI13__nv_bfloat16S2_fS2_fjLj256ELj1ELj4ELj1ELj16ENS_18Kernel_traits_baseILj256ES2_S2_fS2_fjLj128EEEEELb0ELb1ELb0ELb1EEEvNS_9BwdParamsE --------------------------
	.section	.text._ZN10layer_norm13ln_bwd_kernelINS_13Kernel_traitsI13__nv_bfloat16S2_fS2_fjLj256ELj1ELj4ELj1ELj16ENS_18Kernel_traits_baseILj256ES2_S2_fS2_fjLj128EEEEELb0ELb1ELb0ELb1EEEvNS_9BwdParamsE,"ax",@progbits
	.sectioninfo	@"SHI_REGISTERS=95"
	.align	128
        .global         _ZN10layer_norm13ln_bwd_kernelINS_13Kernel_traitsI13__nv_bfloat16S2_fS2_fjLj256ELj1ELj4ELj1ELj16ENS_18Kernel_traits_baseILj256ES2_S2_fS2_fjLj128EEEEELb0ELb1ELb0ELb1EEEvNS_9BwdParamsE
        .type           _ZN10layer_norm13ln_bwd_kernelINS_13Kernel_traitsI13__nv_bfloat16S2_fS2_fjLj256ELj1ELj4ELj1ELj16ENS_18Kernel_traits_baseILj256ES2_S2_fS2_fjLj128EEEEELb0ELb1ELb0ELb1EEEvNS_9BwdParamsE,@function
        .size           _ZN10layer_norm13ln_bwd_kernelINS_13Kernel_traitsI13__nv_bfloat16S2_fS2_fjLj256ELj1ELj4ELj1ELj16ENS_18Kernel_traits_baseILj256ES2_S2_fS2_fjLj128EEEEELb0ELb1ELb0ELb1EEEvNS_9BwdParamsE,(.L_x_4445 - _ZN10layer_norm13ln_bwd_kernelINS_13Kernel_traitsI13__nv_bfloat16S2_fS2_fjLj256ELj1ELj4ELj1ELj16ENS_18Kernel_traits_baseILj256ES2_S2_fS2_fjLj128EEEEELb0ELb1ELb0ELb1EEEvNS_9BwdParamsE)
        .other          _ZN10layer_norm13ln_bwd_kernelINS_13Kernel_traitsI13__nv_bfloat16S2_fS2_fjLj256ELj1ELj4ELj1ELj16ENS_18Kernel_traits_baseILj256ES2_S2_fS2_fjLj128EEEEELb0ELb1ELb0ELb1EEEvNS_9BwdParamsE,@"STO_CUDA_ENTRY STV_DEFAULT"
_ZN10layer_norm13ln_bwd_kernelINS_13Kernel_traitsI13__nv_bfloat16S2_fS2_fjLj256ELj1ELj4ELj1ELj16ENS_18Kernel_traits_baseILj256ES2_S2_fS2_fjLj128EEEEELb0ELb1ELb0ELb1EEEvNS_9BwdParamsE:
.text._ZN10layer_norm13ln_bwd_kernelINS_13Kernel_traitsI13__nv_bfloat16S2_fS2_fjLj256ELj1ELj4ELj1ELj16ENS_18Kernel_traits_baseILj256ES2_S2_fS2_fjLj128EEEEELb0ELb1ELb0ELb1EEEvNS_9BwdParamsE:
        /* <DEDUP_REMOVED lines=21> */
.L_x_1498:
        /* <DEDUP_REMOVED lines=8> */
[----:B------:R-:W1:Y:S01]  /*01d0*/  LDC.U8 R55, c[0x0][0x1f0] ;  /* 0x00007c00ff377b82 */ /* 0x000e620000000000 */
[----:B------:R-:W-:Y:S01]  /*01e0*/  HFMA2.MMA R54, -RZ, RZ, 0, 0 ;  /* 0x00000000ff367435 */ /* 0x000fe200000001ff */
[----:B0-----:R-:W-:Y:S01]  /*01f0*/  CS2R R2, SRZ ;  /* 0x0000000000027805 */ /* 0x001fe2000001ff00 */
[----:B------:R-:W-:Y:S01]  /*0200*/  CS2R R8, SRZ ;  /* 0x0000000000087805 */ /* 0x000fe2000001ff00 */
[----:B------:R-:W-:Y:S01]  /*0210*/  CS2R R46, SRZ ;  /* 0x00000000002e7805 */ /* 0x000fe2000001ff00 */
[----:B------:R-:W-:Y:S01]  /*0220*/  CS2R R10, SRZ ;  /* 0x00000000000a7805 */ /* 0x000fe2000001ff00 */
[----:B------:R-:W-:Y:S01]  /*0230*/  CS2R R12, SRZ ;  /* 0x00000000000c7805 */ /* 0x000fe2000001ff00 */
[----:B------:R-:W-:Y:S01]  /*0240*/  IMAD.MOV.U32 R52, RZ, RZ, RZ ;  /* 0x000000ffff347224 */ /* 0x000fe200078e00ff */
        /* <DEDUP_REMOVED lines=8> */
[--C-:B------:R-:W-:Y:S01]  /*02d0*/  PRMT R59, RZ, 0x5410, R6.reuse ;  /* 0x00005410ff3b7816 */ /* 0x100fe20000000006 */
[----:B------:R-:W-:Y:S01]  /*02e0*/  CS2R R4, SRZ ;  /* 0x0000000000047805 */ /* 0x000fe2000001ff00 */
[----:B------:R-:W-:Y:S02]  /*02f0*/  PRMT R58, RZ, 0x7610, R6 ;  /* 0x00007610ff3a7816 */ /* 0x000fe40000000006 */
[----:B------:R-:W-:-:S02]  /*0300*/  PRMT R57, RZ, 0x5410, R7 ;  /* 0x00005410ff397816 */ /* 0x000fc40000000007 */
[----:B------:R-:W-:Y:S02]  /*0310*/  PRMT R56, RZ, 0x7610, R7 ;  /* 0x00007610ff387816 */ /* 0x000fe40000000007 */
[----:B------:R-:W-:Y:S01]  /*0320*/  CS2R R6, SRZ ;  /* 0x0000000000067805 */ /* 0x000fe2000001ff00 */
[--C-:B---3--:R-:W-:Y:S02]  /*0330*/  PRMT R53, RZ, 0x5410, R16.reuse ;  /* 0x00005410ff357816 */ /* 0x108fe40000000010 */
[----:B------:R-:W-:Y:S02]  /*0340*/  PRMT R74, RZ, 0x7610, R16 ;  /* 0x00007610ff4a7816 */ /* 0x000fe40000000010 */
[--C-:B------:R-:W-:Y:S02]  /*0350*/  PRMT R73, RZ, 0x5410, R17.reuse ;  /* 0x00005410ff497816 */ /* 0x100fe40000000011 */
[----:B------:R-:W-:Y:S02]  /*0360*/  PRMT R76, RZ, 0x7610, R17 ;  /* 0x00007610ff4c7816 */ /* 0x000fe40000000011 */
[----:B------:R-:W-:-:S02]  /*0370*/  PRMT R75, RZ, 0x5410, R18 ;  /* 0x00005410ff4b7816 */ /* 0x000fc40000000012 */
[----:B------:R-:W-:Y:S02]  /*0380*/  PRMT R78, RZ, 0x7610, R18 ;  /* 0x00007610ff4e7816 */ /* 0x000fe40000000012 */
[--C-:B------:R-:W-:Y:S02]  /*0390*/  PRMT R77, RZ, 0x5410, R19.reuse ;  /* 0x00005410ff4d7816 */ /* 0x100fe40000000013 */
[----:B-1----:R-:W-:Y:S02]  /*03a0*/  PRMT R79, RZ, 0x7610, R19 ;  /* 0x00007610ff4f7816 */ /* 0x002fe40000000013 */
.L_x_1502:
[----:B------:R-:W-:Y:S01]  /*03b0*/  IMAD R32, R72, c[0x0][0x168], RZ ;  /* 0x00005a0048207a24 */ /* 0x000fe200078e02ff */
[----:B------:R-:W-:Y:S02]  /*03c0*/  LOP3.LUT R82, R0, 0x1f, RZ, 0xc0, !PT ;  /* 0x0000001f00527812 */ /* 0x000fe400078ec0ff */
[----:B------:R-:W-:Y:S02]  /*03d0*/  MOV R65, 0x4 ;  /* 0x0000000400417802 */ /* 0x000fe40000000f00 */
[----:B------:R-:W-:Y:S02]  /*03e0*/  SHF.R.S32.HI R33, RZ, 0x1f, R32 ;  /* 0x0000001fff217819 */ /* 0x000fe40000011420 */
[----:B------:R-:W-:Y:S01]  /*03f0*/  MOV R37, 0x10 ;  /* 0x0000001000257802 */ /* 0x000fe20000000f00 */
[----:B------:R-:W-:Y:S01]  /*0400*/  IMAD.WIDE R60, R72, R65, c[0x0][0x1a0] ;  /* 0x00006800483c7625 */ /* 0x000fe200078e0241 */
[----:B------:R-:W-:-:S04]  /*0410*/  LEA.HI R33, R33, R32, RZ, 0x3 ;  /* 0x0000002021217211 */ /* 0x000fc800078f18ff */
[----:B------:R-:W-:Y:S01]  /*0420*/  LEA.HI.SX32 R82, R33, R82, 0x1d ;  /* 0x0000005221527211 */ /* 0x000fe200078feaff */
[----:B------:R0:W2:Y:S03]  /*0430*/  LDG.E R83, [R60.64] ;  /* 0x000000043c537981 */ /* 0x0000a6000c1e1900 */
[----:B------:R-:W-:Y:S02]  /*0440*/  SHF.L.U32 R80, R82, 0x5, RZ ;  /* 0x0000000552507819 */ /* 0x000fe400000006ff */
[----:B------:R-:W-:Y:S02]  /*0450*/  SHF.R.U32.HI R81, RZ, 0x1b, R82 ;  /* 0x0000001bff517819 */ /* 0x000fe40000011652 */
[----:B------:R-:W-:Y:S01]  /*0460*/  IADD3 R68, P0, R80, c[0x0][0x188], RZ ;  /* 0x0000620050447a10 */ /* 0x000fe20007f1e0ff */
[----:B------:R-:W-:-:S03]  /*0470*/  IMAD.WIDE.U32 R36, R82, R37, c[0x0][0x208] ;  /* 0x0000820052247625 */ /* 0x000fc600078e0025 */
[----:B------:R-:W-:Y:S01]  /*0480*/  IADD3.X R69, R81, c[0x0][0x18c], RZ, P0, !PT ;  /* 0x0000630051457a10 */ /* 0x000fe200007fe4ff */
[----:B------:R-:W-:Y:S02]  /*0490*/  IMAD.WIDE R64, R72, R65, c[0x0][0x1a8] ;  /* 0x00006a0048407625 */ /* 0x000fe400078e0241 */
[----:B------:R-:W3:Y:S04]  /*04a0*/  LDG.E.128 R36, [R36.64] ;  /* 0x0000000424247981 */ /* 0x000ee8000c1e1d00 */
[----:B------:R1:W4:Y:S04]  /*04b0*/  LDG.E.128 R32, [R68.64] ;  /* 0x0000000444207981 */ /* 0x000328000c1e1d00 */
[----:B------:R1:W4:Y:S04]  /*04c0*/  LDG.E.128 R40, [R68.64+0x10] ;  /* 0x0000100444287981 */ /* 0x000328000c1e1d00 */
[----:B------:R2:W4:Y:S01]  /*04d0*/  LDG.E R64, [R64.64] ;  /* 0x0000000440407981 */ /* 0x000522000c1e1900 */
        /* <DEDUP_REMOVED lines=9> */
[----:B------:R-:W-:-:S05]  /*0570*/  @P1 LEA.HI.X R63, R82, c[0x0][0x21c], RZ, 0x5, P2 ;  /* 0x00008700523f1a11 */ /* 0x000fca00010f2cff */
[----:B------:R0:W5:Y:S04]  /*0580*/  @P1 LDG.E.128 R16, [R62.64] ;  /* 0x000000043e101981 */ /* 0x000168000c1e1d00 */
[----:B------:R0:W5:Y:S01]  /*0590*/  @P1 LDG.E.128 R20, [R62.64+0x10] ;  /* 0x000010043e141981 */ /* 0x000162000c1e1d00 */
[----:B------:R-:W-:-:S04]  /*05a0*/  ISETP.NE.AND P1, PT, R55, RZ, PT ;  /* 0x000000ff3700720c */ /* 0x000fc80003f25270 */
[----:B--2---:R-:W-:Y:S02]  /*05b0*/  FSEL R65, R83, RZ, !P1 ;  /* 0x000000ff53417208 */ /* 0x004fe40004800000 */
[--C-:B---3--:R-:W-:Y:S02]  /*05c0*/  PRMT R86, RZ, 0x5410, R36.reuse ;  /* 0x00005410ff567816 */ /* 0x108fe40000000024 */
[----:B-1----:R-:W-:Y:S01]  /*05d0*/  PRMT R68, RZ, 0x7610, R36 ;  /* 0x00007610ff447816 */ /* 0x002fe20000000024 */
[C---:B----4-:R-:W-:Y:S01]  /*05e0*/  FADD.FTZ R83, -R65.reuse, R32 ;  /* 0x0000002041537221 */ /* 0x050fe20000010100 */
[----:B------:R-:W-:Y:S01]  /*05f0*/  PRMT R36, RZ, 0x5410, R37 ;  /* 0x00005410ff247816 */ /* 0x000fe20000000025 */
[C---:B------:R-:W-:Y:S01]  /*0600*/  FADD.FTZ R85, -R65.reuse, R33 ;  /* 0x0000002141557221 */ /* 0x040fe20000010100 */
[----:B0-----:R-:W-:Y:S01]  /*0610*/  PRMT R62, RZ, 0x7610, R37 ;  /* 0x00007610ff3e7816 */ /* 0x001fe20000000025 */
[C---:B------:R-:W-:Y:S02]  /*0620*/  FADD.FTZ R63, -R65.reuse, R40 ;  /* 0x00000028413f7221 */ /* 0x040fe40000010100 */
[----:B------:R-:W-:-:S02]  /*0630*/  FADD.FTZ R87, -R65, R34 ;  /* 0x0000002241577221 */ /* 0x000fc40000010100 */
[----:B------:R-:W-:Y:S01]  /*0640*/  FMUL.FTZ R37, R64, R83 ;  /* 0x0000005340257220 */ /* 0x000fe20000410000 */
[----:B------:R-:W-:Y:S01]  /*0650*/  PRMT R34, RZ, 0x5410, R38 ;  /* 0x00005410ff227816 */ /* 0x000fe20000000026 */
[----:B------:R-:W-:Y:S02]  /*0660*/  FADD.FTZ R52, R86, R52 ;  /* 0x0000003456347221 */ /* 0x000fe40000010000 */
[C---:B------:R-:W-:Y:S02]  /*0670*/  FMUL.FTZ R83, R64.reuse, R85 ;  /* 0x0000005540537220 */ /* 0x040fe40000410000 */
[-C--:B------:R-:W-:Y:S02]  /*0680*/  FFMA.FTZ R54, R37, R86.reuse, R54 ;  /* 0x0000005625367223 */ /* 0x080fe40000010036 */
[----:B------:R-:W-:Y:S02]  /*0690*/  FMUL.FTZ R63, R64, R63 ;  /* 0x0000003f403f7220 */ /* 0x000fe40000410000 */
[----:B------:R-:W-:-:S02]  /*06a0*/  FMUL.FTZ R86, R71, R86 ;  /* 0x0000005647567220 */ /* 0x000fc40000410000 */
[C---:B------:R-:W-:Y:S01]  /*06b0*/  FADD.FTZ R69, -R65.reuse, R35 ;  /* 0x0000002341457221 */ /* 0x040fe20000010100 */
[----:B------:R-:W-:Y:S01]  /*06c0*/  PRMT R33, RZ, 0x7610, R38 ;  /* 0x00007610ff217816 */ /* 0x000fe20000000026 */
[----:B------:R-:W-:Y:S02]  /*06d0*/  FADD.FTZ R35, -R65, R41 ;  /* 0x0000002941237221 */ /* 0x000fe40000010100 */
[----:B------:R-:W-:Y:S02]  /*06e0*/  FADD.FTZ R50, R68, R50 ;  /* 0x0000003244327221 */ /* 0x000fe40000010000 */
[----:B------:R-:W-:Y:S02]  /*06f0*/  FMUL.FTZ R84, R64, R87 ;  /* 0x0000005740547220 */ /* 0x000fe40000410000 */
[----:B------:R-:W-:Y:S02]  /*0700*/  FFMA.FTZ R51, R83, R68, R51 ;  /* 0x0000004453337223 */ /* 0x000fe40000010033 */
[----:B------:R-:W-:-:S02]  /*0710*/  FADD.FTZ R11, R34, R11 ;  /* 0x0000000b220b7221 */ /* 0x000fc40000010000 */
[-C--:B------:R-:W-:Y:S02]  /*0720*/  FFMA.FTZ R44, R63, R34.reuse, R44 ;  /* 0x000000223f2c7223 */ /* 0x080fe4000001002c */
[----:B------:R-:W-:Y:S01]  /*0730*/  FMUL.FTZ R61, R59, R34 ;  /* 0x000000223b3d7220 */ /* 0x000fe20000410000 */
[--C-:B------:R-:W-:Y:S01]  /*0740*/  PRMT R32, RZ, 0x5410, R39.reuse ;  /* 0x00005410ff207816 */ /* 0x100fe20000000027 */
[----:B------:R-:W-:Y:S01]  /*0750*/  FMUL.FTZ R68, R70, R68 ;  /* 0x0000004446447220 */ /* 0x000fe20000410000 */
[----:B------:R-:W-:Y:S01]  /*0760*/  PRMT R38, RZ, 0x7610, R39 ;  /* 0x00007610ff267816 */ /* 0x000fe20000000027 */
[----:B------:R-:W-:Y:S02]  /*0770*/  FADD.FTZ R85, RZ, R86 ;  /* 0x00000056ff557221 */ /* 0x000fe40000010000 */
[----:B------:R-:W-:Y:S02]  /*0780*/  FFMA.FTZ R34, R37, R86, RZ ;  /* 0x0000005625227223 */ /* 0x000fe400000100ff */
[----:B------:R-:W-:-:S02]  /*0790*/  FADD.FTZ R41, -R65, R42 ;  /* 0x0000002a41297221 */ /* 0x000fc40000010100 */
[----:B------:R-:W-:Y:S02]  /*07a0*/  FADD.FTZ R39, -R65, R43 ;  /* 0x0000002b41277221 */ /* 0x000fe40000010100 */
[----:B------:R-:W-:Y:S02]  /*07b0*/  FADD.FTZ R47, R36, R47 ;  /* 0x0000002f242f7221 */ /* 0x000fe40000010000 */
[----:B------:R-:W-:Y:S02]  /*07c0*/  FMUL.FTZ R69, R64, R69 ;  /* 0x0000004540457220 */ /* 0x000fe40000410000 */
        /* <DEDUP_REMOVED lines=30> */
[----:B------:R-:W-:Y:S02]  /*09b0*/  FFMA.FTZ R14, R41, R32, R14 ;  /* 0x00000020290e7223 */ /* 0x000fe4000001000e */
[----:B------:R-:W-:Y:S02]  /*09c0*/  FADD.FTZ R35, R33, R38 ;  /* 0x0000002621237221 */ /* 0x000fe40000010000 */
[----:B------:R-:W-:Y:S01]  /*09d0*/  FFMA.FTZ R34, R39, R38, R34 ;  /* 0x0000002627227223 */ /* 0x000fe20000010022 */
[----:B------:R-:W-:Y:S05]  /*09e0*/  BRA.DIV ~URZ, `(.L_x_1500) ;  /* 0x00000e227f007947 */ /* 0x000fea000b800000 */
[----:B------:R0:W1:Y:S02]  /*09f0*/  SHFL.BFLY PT, R60, R35, 0x1, 0x1f ;  /* 0x0c201f00233c7f89 */ /* 0x00006400000e0000 */
.L_x_1503:
        /* <DEDUP_REMOVED lines=18> */
.L_x_1504:
[----:B------:R-:W-:Y:S02]  /*0b20*/  SHF.L.U32 R87, R82, 0x4, RZ ;  /* 0x0000000452577819 */ /* 0x000fe400000006ff */
[----:B------:R-:W-:Y:S02]  /*0b30*/  SHF.R.U32.HI R82, RZ, 0x1c, R82 ;  /* 0x0000001cff527819 */ /* 0x000fe40000011652 */
[----:B------:R-:W-:-:S04]  /*0b40*/  IADD3 R32, P0, R87, c[0x0][0x170], RZ ;  /* 0x00005c0057207a10 */ /* 0x000fc80007f1e0ff */
[----:B------:R-:W-:-:S06]  /*0b50*/  IADD3.X R33, R82, c[0x0][0x174], RZ, P0, !PT ;  /* 0x00005d0052217a10 */ /* 0x000fcc00007fe4ff */
[----:B------:R-:W3:Y:S01]  /*0b60*/  LDG.E.128 R32, [R32.64] ;  /* 0x0000000420207981 */ /* 0x000ee2000c1e1d00 */
[----:B--2---:R-:W-:Y:S01]  /*0b70*/  FADD.FTZ R88, R88, R85 ;  /* 0x0000005558587221 */ /* 0x004fe20000010000 */
[----:B------:R-:W-:Y:S01]  /*0b80*/  ISETP.NE.U32.AND P2, PT, RZ, c[0x0][0x258], PT ;  /* 0x00009600ff007a0c */ /* 0x000fe20003f45070 */
[----:B01----:R-:W-:Y:S01]  /*0b90*/  FADD.FTZ R85, R91, R60 ;  /* 0x0000003c5b557221 */ /* 0x003fe20000010000 */
[----:B------:R-:W-:Y:S01]  /*0ba0*/  ISETP.NE.U32.AND P0, PT, RZ, c[0x0][0x258], PT ;  /* 0x00009600ff007a0c */ /* 0x000fe20003f05070 */
[----:B------:R-:W-:Y:S01]  /*0bb0*/  FMUL.FTZ R60, R88, c[0x0][0x1e0] ;  /* 0x00007800583c7a20 */ /* 0x000fe20000410000 */
[----:B------:R-:W-:Y:S01]  /*0bc0*/  ISETP.NE.AND.EX P2, PT, RZ, c[0x0][0x25c], PT, P2 ;  /* 0x00009700ff007a0c */ /* 0x000fe20003f45320 */
[----:B------:R-:W-:Y:S01]  /*0bd0*/  FMUL.FTZ R85, R85, c[0x0][0x1e0] ;  /* 0x0000780055557a20 */ /* 0x000fe20000410000 */
[----:B------:R-:W-:Y:S02]  /*0be0*/  ISETP.NE.AND.EX P0, PT, RZ, c[0x0][0x25c], PT, P0 ;  /* 0x00009700ff007a0c */ /* 0x000fe40003f05300 */
[----:B------:R-:W-:-:S02]  /*0bf0*/  FSEL R60, R60, RZ, !P1 ;  /* 0x000000ff3c3c7208 */ /* 0x000fc40004800000 */
[----:B------:R-:W-:-:S03]  /*0c00*/  ISETP.NE.U32.AND P1, PT, RZ, c[0x0][0x218], PT ;  /* 0x00008600ff007a0c */ /* 0x000fc60003f25070 */
[-CC-:B------:R-:W-:Y:S01]  /*0c10*/  FFMA.FTZ R37, R37, R85.reuse, R60.reuse ;  /* 0x0000005525257223 */ /* 0x180fe2000001003c */
[----:B------:R-:W-:Y:S01]  /*0c20*/  ISETP.NE.AND.EX P1, PT, RZ, c[0x0][0x21c], PT, P1 ;  /* 0x00008700ff007a0c */ /* 0x000fe20003f25310 */
[-CC-:B------:R-:W-:Y:S02]  /*0c30*/  FFMA.FTZ R83, R83, R85.reuse, R60.reuse ;  /* 0x0000005553537223 */ /* 0x180fe4000001003c */
[-CC-:B------:R-:W-:Y:S01]  /*0c40*/  FFMA.FTZ R88, R63, R85.reuse, R60.reuse ;  /* 0x000000553f587223 */ /* 0x180fe2000001003c */
[----:B------:R-:W-:Y:S01]  /*0c50*/  MOV R63, c[0x0][0x160] ;  /* 0x00005800003f7a02 */ /* 0x000fe20000000f00 */
[----:B------:R-:W-:Y:S02]  /*0c60*/  FFMA.FTZ R39, R39, R85, R60 ;  /* 0x0000005527277223 */ /* 0x000fe4000001003c */
[----:B------:R-:W-:Y:S01]  /*0c70*/  FADD.FTZ R37, R86, -R37 ;  /* 0x8000002556257221 */ /* 0x000fe20000010000 */
[----:B------:R-:W-:Y:S01]  /*0c80*/  LEA R72, R63, R72, 0x2 ;  /* 0x000000483f487211 */ /* 0x000fe200078e10ff */
[----:B------:R-:W-:-:S02]  /*0c90*/  FADD.FTZ R83, R68, -R83 ;  /* 0x8000005344537221 */ /* 0x000fc40000010000 */
[-CC-:B------:R-:W-:Y:S02]  /*0ca0*/  FFMA.FTZ R84, R84, R85.reuse, R60.reuse ;  /* 0x0000005554547223 */ /* 0x180fe4000001003c */
[-CC-:B------:R-:W-:Y:S02]  /*0cb0*/  FFMA.FTZ R69, R69, R85.reuse, R60.reuse ;  /* 0x0000005545457223 */ /* 0x180fe4000001003c */
[-CC-:B------:R-:W-:Y:S02]  /*0cc0*/  FFMA.FTZ R43, R43, R85.reuse, R60.reuse ;  /* 0x000000552b2b7223 */ /* 0x180fe4000001003c */
[----:B------:R-:W-:Y:S02]  /*0cd0*/  FADD.FTZ R63, R38, -R39 ;  /* 0x80000027263f7221 */ /* 0x000fe40000010000 */
[----:B------:R-:W-:Y:S02]  /*0ce0*/  FFMA.FTZ R41, R41, R85, R60 ;  /* 0x0000005529297223 */ /* 0x000fe4000001003c */
[----:B------:R-:W-:-:S02]  /*0cf0*/  FMUL.FTZ R37, R64, R37 ;  /* 0x0000002540257220 */ /* 0x000fc40000410000 */
[----:B------:R-:W-:Y:S02]  /*0d00*/  FMUL.FTZ R38, R64, R83 ;  /* 0x0000005340267220 */ /* 0x000fe40000410000 */
[----:B------:R-:W-:Y:S02]  /*0d10*/  FADD.FTZ R65, R65, -R84 ;  /* 0x8000005441417221 */ /* 0x000fe40000010000 */
[----:B------:R-:W-:Y:S02]  /*0d20*/  FADD.FTZ R69, R62, -R69 ;  /* 0x800000453e457221 */ /* 0x000fe40000010000 */
[----:B------:R-:W-:Y:S02]  /*0d30*/  FADD.FTZ R43, R42, -R43 ;  /* 0x8000002b2a2b7221 */ /* 0x000fe40000010000 */
[----:B------:R-:W-:Y:S02]  /*0d40*/  FADD.FTZ R61, R61, -R88 ;  /* 0x800000583d3d7221 */ /* 0x000fe40000010000 */
[----:B------:R-:W-:-:S02]  /*0d50*/  FADD.FTZ R41, R40, -R41 ;  /* 0x8000002928297221 */ /* 0x000fc40000010000 */
[----:B-----5:R-:W-:Y:S02]  /*0d60*/  @P1 FADD.FTZ R37, R16, R37 ;  /* 0x0000002510251221 */ /* 0x020fe40000010000 */
[----:B------:R-:W-:Y:S02]  /*0d70*/  @P1 FADD.FTZ R38, R17, R38 ;  /* 0x0000002611261221 */ /* 0x000fe40000010000 */
[C---:B------:R-:W-:Y:S01]  /*0d80*/  FMUL.FTZ R65, R64.reuse, R65 ;  /* 0x0000004140417220 */ /* 0x040fe20000410000 */
[----:B------:R-:W-:Y:S01]  /*0d90*/  SEL R24, R37, R24, P0 ;  /* 0x0000001825187207 */ /* 0x000fe20000000000 */
[----:B------:R-:W-:Y:S01]  /*0da0*/  FMUL.FTZ R40, R64, R69 ;  /* 0x0000004540287220 */ /* 0x000fe20000410000 */
[----:B------:R-:W-:Y:S01]  /*0db0*/  SEL R25, R38, R25, P0 ;  /* 0x0000001926197207 */ /* 0x000fe20000000000 */
[C---:B------:R-:W-:Y:S02]  /*0dc0*/  FMUL.FTZ R62, R64.reuse, R43 ;  /* 0x0000002b403e7220 */ /* 0x040fe40000410000 */
[----:B------:R-:W-:-:S02]  /*0dd0*/  FMUL.FTZ R39, R64, R61 ;  /* 0x0000003d40277220 */ /* 0x000fc40000410000 */
[C---:B------:R-:W-:Y:S02]  /*0de0*/  FMUL.FTZ R41, R64.reuse, R41 ;  /* 0x0000002940297220 */ /* 0x040fe40000410000 */
[----:B------:R-:W-:Y:S02]  /*0df0*/  FMUL.FTZ R68, R64, R63 ;  /* 0x0000003f40447220 */ /* 0x000fe40000410000 */
[-C--:B------:R-:W-:Y:S02]  /*0e00*/  FMUL.FTZ R42, R37, R36.reuse ;  /* 0x00000024252a7220 */ /* 0x080fe40000410000 */
[----:B------:R-:W-:Y:S02]  /*0e10*/  FMUL.FTZ R43, R38, R36 ;  /* 0x00000024262b7220 */ /* 0x000fe40000410000 */
[----:B------:R-:W-:Y:S02]  /*0e20*/  @P1 FADD.FTZ R65, R18, R65 ;  /* 0x0000004112411221 */ /* 0x000fe40000010000 */
[----:B------:R-:W-:-:S02]  /*0e30*/  @P1 FADD.FTZ R40, R19, R40 ;  /* 0x0000002813281221 */ /* 0x000fc40000010000 */
        /* <DEDUP_REMOVED lines=8> */
[----:B------:R-:W-:Y:S01]  /*0ec0*/  FMUL.FTZ R37, R53, R42 ;  /* 0x0000002a35257220 */ /* 0x000fe20000410000 */
[----:B------:R-:W-:Y:S01]  /*0ed0*/  SEL R30, R41, R30, P0 ;  /* 0x0000001e291e7207 */ /* 0x000fe20000000000 */
[----:B------:R-:W-:Y:S01]  /*0ee0*/  FMUL.FTZ R38, R74, R43 ;  /* 0x0000002b4a267220 */ /* 0x000fe20000410000 */
[----:B------:R-:W-:Y:S01]  /*0ef0*/  SEL R31, R68, R31, P0 ;  /* 0x0000001f441f7207 */ /* 0x000fe20000000000 */
[-C--:B------:R-:W-:Y:S01]  /*0f00*/  FMUL.FTZ R60, R65, R36.reuse ;  /* 0x00000024413c7220 */ /* 0x080fe20000410000 */
[----:B------:R-:W-:Y:S01]  /*0f10*/  @P2 IADD3 R80, P0, R80, c[0x0][0x258], RZ ;  /* 0x0000960050502a10 */ /* 0x000fe20007f1e0ff */
[-C--:B------:R-:W-:Y:S01]  /*0f20*/  FMUL.FTZ R61, R40, R36.reuse ;  /* 0x00000024283d7220 */ /* 0x080fe20000410000 */
[----:B------:R-:W-:Y:S01]  /*0f30*/  IADD3 R40, P1, R87, c[0x0][0x248], RZ ;  /* 0x0000920057287a10 */ /* 0x000fe20007f3e0ff */
[-C--:B------:R-:W-:Y:S01]  /*0f40*/  FMUL.FTZ R64, R39, R36.reuse ;  /* 0x0000002427407220 */ /* 0x080fe20000410000 */
[----:B------:R-:W-:Y:S01]  /*0f50*/  @P2 IADD3.X R81, R81, c[0x0][0x25c], RZ, P0, !PT ;  /* 0x0000970051512a10 */ /* 0x000fe200007fe4ff */
[-C--:B------:R-:W-:Y:S01]  /*0f60*/  FMUL.FTZ R63, R62, R36.reuse ;  /* 0x000000243e3f7220 */ /* 0x080fe20000410000 */
[----:B------:R-:W-:Y:S01]  /*0f70*/  ISETP.GE.AND P0, PT, R72, c[0x0][0x164], PT ;  /* 0x0000590048007a0c */ /* 0x000fe20003f06270 */
[-C--:B------:R-:W-:Y:S01]  /*0f80*/  FMUL.FTZ R62, R41, R36.reuse ;  /* 0x00000024293e7220 */ /* 0x080fe20000410000 */
[----:B------:R-:W-:Y:S01]  /*0f90*/  IADD3.X R41, R82, c[0x0][0x24c], RZ, P1, !PT ;  /* 0x0000930052297a10 */ /* 0x000fe20000ffe4ff */
[----:B------:R-:W-:Y:S01]  /*0fa0*/  FMUL.FTZ R65, R68, R36 ;  /* 0x0000002444417220 */ /* 0x000fe20000410000 */
[----:B------:R-:W-:Y:S01]  /*0fb0*/  F2FP.BF16.PACK_AB R36, R38, R37 ;  /* 0x000000252624723e */ /* 0x000fe200000010ff */
[----:B------:R-:W-:Y:S01]  /*0fc0*/  FMUL.FTZ R37, R73, R60 ;  /* 0x0000003c49257220 */ /* 0x000fe20000410000 */
[----:B------:R-:W-:Y:S01]  /*0fd0*/  @P2 STG.E.128 [R80.64], R24 ;  /* 0x0000001850002986 */ /* 0x000fe2000c101d04 */
[----:B------:R-:W-:-:S02]  /*0fe0*/  FMUL.FTZ R38, R76, R61 ;  /* 0x0000003d4c267220 */ /* 0x000fc40000410000 */
[----:B------:R-:W-:Y:S01]  /*0ff0*/  FMUL.FTZ R39, R75, R64 ;  /* 0x000000404b277220 */ /* 0x000fe20000410000 */
[----:B------:R-:W-:Y:S01]  /*1000*/  @P2 STG.E.128 [R80.64+0x10], R28 ;  /* 0x0000101c50002986 */ /* 0x000fe2000c101d04 */
[----:B------:R-:W-:Y:S01]  /*1010*/  FMUL.FTZ R68, R78, R63 ;  /* 0x0000003f4e447220 */ /* 0x000fe20000410000 */
[----:B------:R-:W-:Y:S01]  /*1020*/  F2FP.BF16.PACK_AB R37, R38, R37 ;  /* 0x000000252625723e */ /* 0x000fe200000010ff */
[----:B------:R-:W-:Y:S02]  /*1030*/  FMUL.FTZ R69, R77, R62 ;  /* 0x0000003e4d457220 */ /* 0x000fe40000410000 */
[----:B------:R-:W-:Y:S01]  /*1040*/  FMUL.FTZ R84, R79, R65 ;  /* 0x000000414f547220 */ /* 0x000fe20000410000 */
[----:B------:R-:W-:-:S04]  /*1050*/  F2FP.BF16.PACK_AB R38, R68, R39 ;  /* 0x000000274426723e */ /* 0x000fc800000010ff */
[----:B------:R-:W-:-:S05]  /*1060*/  F2FP.BF16.PACK_AB R39, R84, R69 ;  /* 0x000000455427723e */ /* 0x000fca00000010ff */
[----:B------:R3:W-:Y:S02]  /*1070*/  STG.E.128 [R40.64], R36 ;  /* 0x0000002428007986 */ /* 0x0007e4000c101d04 */
[--C-:B---3--:R-:W-:Y:S02]  /*1080*/  PRMT R39, RZ, 0x5410, R33.reuse ;  /* 0x00005410ff277816 */ /* 0x108fe40000000021 */
[----:B------:R-:W-:Y:S02]  /*1090*/  PRMT R36, RZ, 0x7610, R33 ;  /* 0x00007610ff247816 */ /* 0x000fe40000000021 */
[----:B------:R-:W-:Y:S01]  /*10a0*/  PRMT R37, RZ, 0x5410, R32 ;  /* 0x00005410ff257816 */ /* 0x000fe20000000020 */
[----:B------:R-:W-:Y:S01]  /*10b0*/  FFMA.FTZ R8, R60, R39, R8 ;  /* 0x000000273c087223 */ /* 0x000fe20000010008 */
        /* <DEDUP_REMOVED lines=37> */
.L_x_1499:
[----:B------:R-:W-:Y:S01]  /*1310*/  SHF.L.U32 R2, R0, 0x5, RZ ;  /* 0x0000000500027819 */ /* 0x000fe200000006ff */
        /* <DEDUP_REMOVED lines=12> */
[----:B------:R-:W-:Y:S04]  /*13e0*/  LDS R34, [R0.X4+0xc00] ;  /* 0x000c000000227984 */ /* 0x000fe80000004800 */
        /* <DEDUP_REMOVED lines=12> */
[----:B------:R-:W-:-:S05]  /*14b0*/  FADD.FTZ R33, R4, R33 ;  /* 0x0000002104217221 */ /* 0x000fca0000010000 */
        /* <DEDUP_REMOVED lines=19> */
[----:B------:R-:W-:Y:S02]  /*15f0*/  FADD.FTZ R21, R21, R16 ;  /* 0x0000001015157221 */ /* 0x000fe40000010000 */
[----:B0-----:R-:W-:Y:S01]  /*1600*/  FADD.FTZ R9, R3, R34 ;  /* 0x0000002203097221 */ /* 0x001fe20000010000 */
        /* <DEDUP_REMOVED lines=17> */
[----:B------:R-:W-:Y:S02]  /*1720*/  IADD3 R6, P0, R6, c[0x0][0x240], RZ ;  /* 0x0000900006067a10 */ /* 0x000fe40007f1e0ff */
[----:B------:R-:W-:Y:S01]  /*1730*/  IADD3.X R5, R0, c[0x0][0x224], RZ, P1, !PT ;  /* 0x0000890000057a10 */ /* 0x000fe20000ffe4ff */
[----:B---3--:R-:W-:Y:S01]  /*1740*/  FADD.FTZ R18, R18, R19 ;  /* 0x0000001312127221 */ /* 0x008fe20000010000 */
[----:B------:R-:W-:Y:S01]  /*1750*/  IADD3.X R7, R0, c[0x0][0x244], RZ, P0, !PT ;  /* 0x0000910000077a10 */ /* 0x000fe200007fe4ff */
[----:B------:R-:W-:Y:S01]  /*1760*/  STG.E [R2.64], R31 ;  /* 0x0000001f02007986 */ /* 0x000fe2000c101904 */
[----:B----4-:R-:W-:-:S03]  /*1770*/  FADD.FTZ R17, R17, R26 ;  /* 0x0000001a11117221 */ /* 0x010fc60000010000 */
[----:B------:R-:W-:Y:S01]  /*1780*/  STG.E [R4.64], R9 ;  /* 0x0000000904007986 */ /* 0x000fe2000c101904 */
        /* <DEDUP_REMOVED lines=8> */
.L_x_1500:
[----:B------:R-:W-:Y:S01]  /*1810*/  HFMA2.MMA R89, -RZ, RZ, 0, 5.9604644775390625e-08 ;  /* 0x00000001ff597435 */ /* 0x000fe200000001ff */
[----:B------:R-:W-:-:S02]  /*1820*/  MOV R92, R35 ;  /* 0x00000023005c7202 */ /* 0x000fc40000000f00 */
[----:B------:R-:W-:Y:S02]  /*1830*/  MOV R90, 0x1f ;  /* 0x0000001f005a7802 */ /* 0x000fe40000000f00 */
[----:B------:R-:W-:Y:S02]  /*1840*/  MOV R87, 0xffffffff ;  /* 0xffffffff00577802 */ /* 0x000fe40000000f00 */
[----:B------:R-:W-:Y:S02]  /*1850*/  MOV R32, 0x1870 ;  /* 0x0000187000207802 */ /* 0x000fe40000000f00 */
[----:B-----5:R-:W-:Y:S05]  /*1860*/  CALL.REL.NOINC `($__internal_65_$__cuda_sm70_shflsync_bfly_p) ;  /* 0x0000046000007944 */ /* 0x020fea0003c00000 */
[----:B-1----:R-:W-:Y:S01]  /*1870*/  MOV R60, R87 ;  /* 0x00000057003c7202 */ /* 0x002fe20000000f00 */
[----:B0-----:R-:W-:Y:S05]  /*1880*/  BRA `(.L_x_1503) ;  /* 0xfffff17000007947 */ /* 0x001fea000383ffff */
.L_x_1501:
[----:B------:R-:W-:Y:S01]  /*1890*/  HFMA2.MMA R89, -RZ, RZ, 0, 5.9604644775390625e-08 ;  /* 0x00000001ff597435 */ /* 0x000fe200000001ff */
[----:B------:R-:W-:Y:S01]  /*18a0*/  IMAD.MOV.U32 R92, RZ, RZ, R34 ;  /* 0x000000ffff5c7224 */ /* 0x000fe200078e0022 */
[----:B------:R-:W-:Y:S02]  /*18b0*/  MOV R90, 0x1f ;  /* 0x0000001f005a7802 */ /* 0x000fe40000000f00 */
[----:B------:R-:W-:Y:S02]  /*18c0*/  MOV R87, 0xffffffff ;  /* 0xffffffff00577802 */ /* 0x000fe40000000f00 */
[----:B------:R-:W-:-:S02]  /*18d0*/  MOV R32, 0x18f0 ;  /* 0x000018f000207802 */ /* 0x000fc40000000f00 */
[----:B01---5:R-:W-:Y:S05]  /*18e0*/  CALL.REL.NOINC `($__internal_65_$__cuda_sm70_shflsync_bfly_p) ;  /* 0x000003e000007944 */ /* 0x023fea0003c00000 */
[----:B------:R-:W-:Y:S01]  /*18f0*/  FADD.FTZ R35, R35, R60 ;  /* 0x0000003c23237221 */ /* 0x000fe20000010000 */
[----:B0-----:R-:W-:Y:S01]  /*1900*/  HFMA2.MMA R89, -RZ, RZ, 0, 1.1920928955078125e-07 ;  /* 0x00000002ff597435 */ /* 0x001fe200000001ff */
[----:B-1----:R-:W-:Y:S01]  /*1910*/  FADD.FTZ R34, R34, R87 ;  /* 0x0000005722227221 */ /* 0x002fe20000010000 */
[----:B------:R-:W-:Y:S01]  /*1920*/  MOV R90, 0x1f ;  /* 0x0000001f005a7802 */ /* 0x000fe20000000f00 */
[----:B------:R-:W-:Y:S01]  /*1930*/  IMAD.MOV.U32 R87, RZ, RZ, -0x1 ;  /* 0xffffffffff577424 */ /* 0x000fe200078e00ff */
[----:B------:R-:W-:-:S02]  /*1940*/  MOV R92, R35 ;  /* 0x00000023005c7202 */ /* 0x000fc40000000f00 */
[----:B------:R-:W-:Y:S02]  /*1950*/  MOV R32, 0x1970 ;  /* 0x0000197000207802 */ /* 0x000fe40000000f00 */
[----:B------:R-:W-:Y:S05]  /*1960*/  CALL.REL.NOINC `($__internal_65_$__cuda_sm70_shflsync_bfly_p) ;  /* 0x0000036000007944 */ /* 0x000fea0003c00000 */
[----:B0-----:R-:W-:Y:S01]  /*1970*/  HFMA2.MMA R89, -RZ, RZ, 0, 1.1920928955078125e-07 ;  /* 0x00000002ff597435 */ /* 0x001fe200000001ff */
[----:B-1----:R-:W-:Y:S01]  /*1980*/  MOV R60, R87 ;  /* 0x00000057003c7202 */ /* 0x002fe20000000f00 */
[----:B------:R-:W-:Y:S01]  /*1990*/  IMAD.MOV.U32 R87, RZ, RZ, -0x1 ;  /* 0xffffffffff577424 */ /* 0x000fe200078e00ff */
[----:B------:R-:W-:Y:S02]  /*19a0*/  MOV R92, R34 ;  /* 0x00000022005c7202 */ /* 0x000fe40000000f00 */
[----:B------:R-:W-:Y:S02]  /*19b0*/  MOV R90, 0x1f ;  /* 0x0000001f005a7802 */ /* 0x000fe40000000f00 */
[----:B------:R-:W-:Y:S02]  /*19c0*/  MOV R32, 0x19e0 ;  /* 0x000019e000207802 */ /* 0x000fe40000000f00 */
[----:B------:R-:W-:Y:S05]  /*19d0*/  CALL.REL.NOINC `($__internal_65_$__cuda_sm70_shflsync_bfly_p) ;  /* 0x000002f000007944 */ /* 0x000fea0003c00000 */
[----:B------:R-:W-:Y:S01]  /*19e0*/  FADD.FTZ R35, R60, R35 ;  /* 0x000000233c237221 */ /* 0x000fe20000010000 */
[----:B0-----:R-:W-:Y:S01]  /*19f0*/  HFMA2.MMA R89, -RZ, RZ, 0, 2.384185791015625e-07 ;  /* 0x00000004ff597435 */ /* 0x001fe200000001ff */
[----:B-1----:R-:W-:Y:S01]  /*1a00*/  FADD.FTZ R34, R34, R87 ;  /* 0x0000005722227221 */ /* 0x002fe20000010000 */
[----:B------:R-:W-:-:S02]  /*1a10*/  MOV R90, 0x1f ;  /* 0x0000001f005a7802 */ /* 0x000fc40000000f00 */
[----:B------:R-:W-:Y:S02]  /*1a20*/  MOV R87, 0xffffffff ;  /* 0xffffffff00577802 */ /* 0x000fe40000000f00 */
[----:B------:R-:W-:Y:S02]  /*1a30*/  MOV R92, R35 ;  /* 0x00000023005c7202 */ /* 0x000fe40000000f00 */
[----:B------:R-:W-:Y:S02]  /*1a40*/  MOV R32, 0x1a60 ;  /* 0x00001a6000207802 */ /* 0x000fe40000000f00 */
[----:B------:R-:W-:Y:S05]  /*1a50*/  CALL.REL.NOINC `($__internal_65_$__cuda_sm70_shflsync_bfly_p) ;  /* 0x0000027000007944 */ /* 0x000fea0003c00000 */
[----:B0-----:R-:W-:Y:S01]  /*1a60*/  HFMA2.MMA R89, -RZ, RZ, 0, 2.384185791015625e-07 ;  /* 0x00000004ff597435 */ /* 0x001fe200000001ff */
[----:B-1----:R-:W-:Y:S01]  /*1a70*/  MOV R60, R87 ;  /* 0x00000057003c7202 */ /* 0x002fe20000000f00 */
[----:B------:R-:W-:Y:S01]  /*1a80*/  IMAD.MOV.U32 R92, RZ, RZ, R34 ;  /* 0x000000ffff5c7224 */ /* 0x000fe200078e0022 */
[----:B------:R-:W-:Y:S02]  /*1a90*/  MOV R90, 0x1f ;  /* 0x0000001f005a7802 */ /* 0x000fe40000000f00 */
[----:B------:R-:W-:Y:S02]  /*1aa0*/  MOV R87, 0xffffffff ;  /* 0xffffffff00577802 */ /* 0x000fe40000000f00 */
[----:B------:R-:W-:-:S02]  /*1ab0*/  MOV R32, 0x1ad0 ;  /* 0x00001ad000207802 */ /* 0x000fc40000000f00 */
[----:B------:R-:W-:Y:S05]  /*1ac0*/  CALL.REL.NOINC `($__internal_65_$__cuda_sm70_shflsync_bfly_p) ;  /* 0x0000020000007944 */ /* 0x000fea0003c00000 */
[----:B------:R-:W-:Y:S01]  /*1ad0*/  FADD.FTZ R35, R60, R35 ;  /* 0x000000233c237221 */ /* 0x000fe20000010000 */
[----:B0-----:R-:W-:Y:S01]  /*1ae0*/  HFMA2.MMA R89, -RZ, RZ, 0, 4.76837158203125e-07 ;  /* 0x00000008ff597435 */ /* 0x001fe200000001ff */
[----:B-1----:R-:W-:Y:S01]  /*1af0*/  FADD.FTZ R34, R34, R87 ;  /* 0x0000005722227221 */ /* 0x002fe20000010000 */
[----:B------:R-:W-:Y:S01]  /*1b00*/  MOV R90, 0x1f ;  /* 0x0000001f005a7802 */ /* 0x000fe20000000f00 */
[----:B------:R-:W-:Y:S01]  /*1b10*/  IMAD.MOV.U32 R87, RZ, RZ, -0x1 ;  /* 0xffffffffff577424 */ /* 0x000fe200078e00ff */
[----:B------:R-:W-:-:S02]  /*1b20*/  MOV R92, R35 ;  /* 0x00000023005c7202 */ /* 0x000fc40000000f00 */
[----:B------:R-:W-:Y:S02]  /*1b30*/  MOV R32, 0x1b50 ;  /* 0x00001b5000207802 */ /* 0x000fe40000000f00 */
[----:B------:R-:W-:Y:S05]  /*1b40*/  CALL.REL.NOINC `($__internal_65_$__cuda_sm70_shflsync_bfly_p) ;  /* 0x0000018000007944 */ /* 0x000fea0003c00000 */
[----:B0-----:R-:W-:Y:S01]  /*1b50*/  HFMA2.MMA R89, -RZ, RZ, 0, 4.76837158203125e-07 ;  /* 0x00000008ff597435 */ /* 0x001fe200000001ff */
[----:B-1----:R-:W-:Y:S01]  /*1b60*/  MOV R60, R87 ;  /* 0x00000057003c7202 */ /* 0x002fe20000000f00 */
[----:B------:R-:W-:Y:S01]  /*1b70*/  IMAD.MOV.U32 R87, RZ, RZ, -0x1 ;  /* 0xffffffffff577424 */ /* 0x000fe200078e00ff */
[----:B------:R-:W-:Y:S02]  /*1b80*/  MOV R92, R34 ;  /* 0x00000022005c7202 */ /* 0x000fe40000000f00 */
[----:B------:R-:W-:Y:S02]  /*1b90*/  MOV R90, 0x1f ;  /* 0x0000001f005a7802 */ /* 0x000fe40000000f00 */
[----:B------:R-:W-:Y:S02]  /*1ba0*/  MOV R32, 0x1bc0 ;  /* 0x00001bc000207802 */ /* 0x000fe40000000f00 */
[----:B------:R-:W-:Y:S05]  /*1bb0*/  CALL.REL.NOINC `($__internal_65_$__cuda_sm70_shflsync_bfly_p) ;  /* 0x0000011000007944 */ /* 0x000fea0003c00000 */
[----:B------:R-:W-:Y:S01]  /*1bc0*/  FADD.FTZ R85, R60, R35 ;  /* 0x000000233c557221 */ /* 0x000fe20000010000 */
[----:B0-----:R-:W-:Y:S01]  /*1bd0*/  HFMA2.MMA R89, -RZ, RZ, 0, 9.5367431640625e-07 ;  /* 0x00000010ff597435 */ /* 0x001fe200000001ff */
[----:B-1----:R-:W-:Y:S01]  /*1be0*/  FADD.FTZ R60, R34, R87 ;  /* 0x00000057223c7221 */ /* 0x002fe20000010000 */
[----:B------:R-:W-:-:S02]  /*1bf0*/  MOV R90, 0x1f ;  /* 0x0000001f005a7802 */ /* 0x000fc40000000f00 */
[----:B------:R-:W-:Y:S02]  /*1c00*/  MOV R87, 0xffffffff ;  /* 0xffffffff00577802 */ /* 0x000fe40000000f00 */
[----:B------:R-:W-:Y:S02]  /*1c10*/  MOV R92, R85 ;  /* 0x00000055005c7202 */ /* 0x000fe40000000f00 */
[----:B------:R-:W-:Y:S02]  /*1c20*/  MOV R32, 0x1c40 ;  /* 0x00001c4000207802 */ /* 0x000fe40000000f00 */
[----:B------:R-:W-:Y:S05]  /*1c30*/  CALL.REL.NOINC `($__internal_65_$__cuda_sm70_shflsync_bfly_p) ;  /* 0x0000009000007944 */ /* 0x000fea0003c00000 */
[----:B0-----:R-:W-:Y:S01]  /*1c40*/  HFMA2.MMA R89, -RZ, RZ, 0, 9.5367431640625e-07 ;  /* 0x00000010ff597435 */ /* 0x001fe200000001ff */
[----:B-1----:R-:W-:Y:S01]  /*1c50*/  MOV R88, R87 ;  /* 0x0000005700587202 */ /* 0x002fe20000000f00 */
[----:B------:R-:W-:Y:S01]  /*1c60*/  IMAD.MOV.U32 R92, RZ, RZ, R60 ;  /* 0x000000ffff5c7224 */ /* 0x000fe200078e003c */
[----:B------:R-:W-:Y:S02]  /*1c70*/  MOV R90, 0x1f ;  /* 0x0000001f005a7802 */ /* 0x000fe40000000f00 */
[----:B------:R-:W-:Y:S02]  /*1c80*/  MOV R87, 0xffffffff ;  /* 0xffffffff00577802 */ /* 0x000fe40000000f00 */
[----:B------:R-:W-:-:S02]  /*1c90*/  MOV R32, 0x1cb0 ;  /* 0x00001cb000207802 */ /* 0x000fc40000000f00 */
[----:B------:R-:W-:Y:S05]  /*1ca0*/  CALL.REL.NOINC `($__internal_65_$__cuda_sm70_shflsync_bfly_p) ;  /* 0x0000002000007944 */ /* 0x000fea0003c00000 */
[----:B-1----:R-:W-:Y:S01]  /*1cb0*/  MOV R91, R87 ;  /* 0x00000057005b7202 */ /* 0x002fe20000000f00 */
[----:B0-----:R-:W-:Y:S05]  /*1cc0*/  BRA `(.L_x_1504) ;  /* 0xffffee5000007947 */ /* 0x001fea000383ffff */
        .weak           $__internal_65_$__cuda_sm70_shflsync_bfly_p
        .type           $__internal_65_$__cuda_sm70_shflsync_bfly_p,@function
        .size           $__internal_65_$__cuda_sm70_shflsync_bfly_p,(.L_x_4445 - $__internal_65_$__cuda_sm70_shflsync_bfly_p)
$__internal_65_$__cuda_sm70_shflsync_bfly_p:
[----:B------:R-:W-:Y:S01]  /*1cd0*/  HFMA2.MMA R33, -RZ, RZ, 0, 0 ;  /* 0x00000000ff217435 */ /* 0x000fe200000001ff */
[----:B------:R-:W-:Y:S04]  /*1ce0*/  WARPSYNC R87 ;  /* 0x0000005700007348 */ /* 0x000fe80003800000 */
[----:B------:R0:W1:Y:S01]  /*1cf0*/  SHFL.BFLY PT, R87, R92, R89, R90 ;  /* 0x0c0000595c577389 */ /* 0x00006200000e005a */
[----:B------:R-:W-:Y:S05]  /*1d00*/  RET.REL.NODEC R32 `(_ZN10layer_norm13ln_bwd_kernelINS_13Kernel_traitsI13__nv_bfloat16S2_fS2_fjLj256ELj1ELj4ELj1ELj16ENS_18Kernel_traits_baseILj256ES2_S2_fS2_fjLj128EEEEELb0ELb1ELb0ELb1EEEvNS_9BwdParamsE) ;  /* 0xffffe2f020007950 */ /* 0x000fea0003c3ffff */
.L_x_1505:
        /* <DEDUP_REMOVED lines=15> */
.L_x_4445:


//--------------------- .text._ZN10layer_norm13ln_bwd_kernelINS_13Kernel_traitsI13__nv_bfloat16S2_fS2_fjLj256ELj1ELj4ELj1ELj16ENS_18Kernel_traits_baseILj256ES2_S2_fS2_fjLj128EEEEELb0ELb1ELb1ELb0EEEvNS_9BwdParamsE --------------------------
	.section	.text._ZN10layer_norm13ln_bwd_kernelINS_13Kernel_traitsI13__nv_bfloat16S2_fS2_fjLj256ELj1ELj4ELj1ELj16ENS_18Kernel_traits_baseILj256ES2_S2_fS2_fjLj128EEEEELb0ELb1ELb1ELb0EEEvNS_9BwdParamsE,"ax",@progbits
	.sectioninfo	@"SHI_REGISTERS=112"
	.align	128
        .global         _ZN10layer_norm13ln_bwd_kernelINS_13Kernel_traitsI13__nv_bfloat16S2_fS2_fjLj256ELj1ELj4ELj1ELj16ENS_18Kernel_traits_baseILj256ES2_S2_fS2_fjLj128EEEEELb0ELb1ELb1ELb0EEEvNS_9BwdParamsE
        .type           _ZN10layer_norm13ln_bwd_kernelINS_13Kernel_traitsI13__nv_bfloat16S2_fS2_fjLj256ELj1ELj4ELj1ELj16ENS_18Kernel_traits_baseILj256ES2_S2_fS2_fjLj128EEEEELb0ELb1ELb1ELb0EEEvNS_9BwdParamsE,@function
        .size           _ZN10layer_norm13ln_bwd_kernelINS_13Kernel_traitsI13__nv_bfloat16S2_fS2_fjLj256ELj1ELj4ELj1ELj16ENS_18Kernel_traits_baseILj256ES2_S2_fS2_fjLj128EEEEELb0ELb1ELb1ELb0EEEvNS_9BwdParamsE,(.L_x_4446 - _ZN10layer_norm13ln_bwd_kernelINS_13Kernel_traitsI13__nv_bfloat16S2_fS2_fjLj256ELj1ELj4ELj1ELj16ENS_18Kernel_traits_baseILj256ES2_S2_fS2_fjLj128EEEEELb0ELb1ELb1ELb0EEEvNS_9BwdParamsE)
        .other          _ZN10layer_norm13ln_bwd_kernelINS_13Kernel_traitsI13__nv_bfloat16S2_fS2_fjLj256ELj1ELj4ELj1ELj16ENS_18Kernel_traits_baseILj256ES2_S2_fS2_fjLj128EEEEELb0ELb1ELb1ELb0EEEvNS_9BwdParamsE,@"STO_CUDA_ENTRY STV_DEFAULT"
_ZN10layer_norm13ln_bwd_kernelINS_13Kernel_traitsI13__nv_bfloat16S2_fS2_fjLj256ELj1ELj4ELj1ELj16ENS_18Kernel_traits_baseILj256ES2_S2_fS2_fjLj128EEEEELb0ELb1ELb1ELb0EEEvNS_9BwdParamsE:
.text._ZN10layer_norm13ln_bwd_kernelINS_13Kernel_traitsI13__nv_bfloat16S2_fS2_fjLj256ELj1ELj4ELj1ELj16ENS_18Kernel_traits_baseILj256ES2_S2_fS2_fjLj128EEEEELb0ELb1ELb1ELb0EEEvNS_9BwdParamsE:
        /* <DEDUP_REMOVED lines=28> */
[----:B0-----:R-:W-:-:S02]  /*01c0*/  IMAD R70, R5, 0x4, R70 ;  /* 0x0000000405467824 */ /* 0x001fc400078e0246 */
[----:B------:R-:W-:-:S03]  /*01d0*/  CS2R R4, SRZ ;  /* 0x0000000000047805 */ /* 0x000fc6000001ff00 */
        /* <DEDUP_REMOVED lines=20> */
.L_x_1530:
[----:B------:R-:W-:-:S04]  /*0320*/  IMAD.MOV.U32 R95, RZ, RZ, 0x4 ;  /* 0x00000004ff5f7424 */ /* 0x000fc800078e00ff */
[----:B------:R-:W-:-:S05]  /*0330*/  IMAD.WIDE R60, R70, R95, c[0x0][0x1d8] ;  /* 0x00007600463c7625 */ /* 0x000fca00078e025f */
        /* <DEDUP_REMOVED lines=13> */
[----:B0-----:R-:W-:-:S04]  /*0410*/  IMAD.WIDE R60, R70, R95, c[0x0][0x1a0] ;  /* 0x00006800463c7625 */ /* 0x001fc800078e025f */
[----:B---3--:R-:W-:Y:S01]  /*0420*/  IMAD.WIDE.U32 R2, R83, R96, c[0x0][0x218] ;  /* 0x0000860053027625 */ /* 0x008fe200078e0060 */
[----:B--2---:R-:W-:-:S13]  /*0430*/  ISETP.GT.AND P5, PT, R97, RZ, PT ;  /* 0x000000ff6100720c */ /* 0x004fda0003fa4270 */
[----:B------:R-:W-:Y:S05]  /*0440*/  @P5 BRA `(.L_x_1508) ;  /* 0x0000006000005947 */ /* 0x000fea0003800000 */
[----:B-1----:R-:W-:-:S04]  /*0450*/  ISETP.EQ.U32.AND P0, PT, RZ, c[0x0][0x218], PT ;  /* 0x00008600ff007a0c */ /* 0x002fc80003f02070 */
[----:B------:R-:W-:-:S13]  /*0460*/  ISETP.EQ.OR.EX P0, PT, RZ, c[0x0][0x21c], !P4, P0 ;  /* 0x00008700ff007a0c */ /* 0x000fda0006702700 */
[----:B------:R-:W-:Y:S05]  /*0470*/  @P0 BRA `(.L_x_1509) ;  /* 0x0000056000000947 */ /* 0x000fea0003800000 */
[----:B------:R0:W5:Y:S04]  /*0480*/  LDG.E.128 R28, [R2.64] ;  /* 0x00000004021c7981 */ /* 0x000168000c1e1d00 */
[----:B------:R0:W5:Y:S01]  /*0490*/  LDG.E.128 R32, [R2.64+0x10] ;  /* 0x0000100402207981 */ /* 0x000162000c1e1d00 */
[----:B------:R-:W-:Y:S05]  /*04a0*/  BRA `(.L_x_1509) ;  /* 0x0000053000007947 */ /* 0x000fea0003800000 */
.L_x_1508:
[----:B-1----:R-:W-:Y:S05]  /*04b0*/  @!P4 BRA `(.L_x_1509) ;  /* 0x000005200000c947 */ /* 0x002fea0003800000 */
[----:B------:R-:W-:Y:S01]  /*04c0*/  IADD3 R48, R97, -0x1, RZ ;  /* 0xffffffff61307810 */ /* 0x000fe20007ffe0ff */
[----:B------:R-:W2:Y:S04]  /*04d0*/  LDG.E R60, [R60.64] ;  /* 0x000000043c3c7981 */ /* 0x000ea8000c1e1900 */
[----:B------:R-:W-:-:S05]  /*04e0*/  IMAD R48, R48, c[0x0][0x168], RZ ;  /* 0x00005a0030307a24 */ /* 0x000fca00078e02ff */
[----:B------:R-:W-:-:S04]  /*04f0*/  SHF.R.S32.HI R49, RZ, 0x1f, R48 ;  /* 0x0000001fff317819 */ /* 0x000fc80000011430 */
[----:B------:R-:W-:Y:S01]  /*0500*/  LEA.HI R48, R49, R48, RZ, 0x3 ;  /* 0x0000003031307211 */ /* 0x000fe200078f18ff */
[----:B------:R-:W-:-:S03]  /*0510*/  IMAD.MOV.U32 R53, RZ, RZ, 0x10 ;  /* 0x00000010ff357424 */ /* 0x000fc600078e00ff */
[----:B------:R-:W-:Y:S01]  /*0520*/  LEA.HI.SX32 R48, R48, R71, 0x1d ;  /* 0x0000004730307211 */ /* 0x000fe200078feaff */
[----:B------:R-:W-:-:S04]  /*0530*/  IMAD.WIDE.U32 R86, R83, R96, c[0x0][0x188] ;  /* 0x0000620053567625 */ /* 0x000fc800078e0060 */
[----:B------:R-:W-:Y:S01]  /*0540*/  IMAD.WIDE.U32 R52, R48, R53, c[0x0][0x208] ;  /* 0x0000820030347625 */ /* 0x000fe200078e0035 */
[----:B------:R-:W3:Y:S04]  /*0550*/  LDG.E.128 R56, [R86.64+0x10] ;  /* 0x0000100456387981 */ /* 0x000ee8000c1e1d00 */
[----:B------:R-:W4:Y:S04]  /*0560*/  LDG.E.128 R48, [R86.64] ;  /* 0x0000000456307981 */ /* 0x000f28000c1e1d00 */
[----:B------:R-:W3:Y:S01]  /*0570*/  LDG.E.128 R52, [R52.64] ;  /* 0x0000000434347981 */ /* 0x000ee2000c1e1d00 */
[----:B------:R-:W-:-:S04]  /*0580*/  ISETP.NE.U32.AND P0, PT, RZ, c[0x0][0x218], PT ;  /* 0x00008600ff007a0c */ /* 0x000fc80003f05070 */
[----:B------:R-:W-:-:S13]  /*0590*/  ISETP.NE.AND.EX P0, PT, RZ, c[0x0][0x21c], PT, P0 ;  /* 0x00008700ff007a0c */ /* 0x000fda0003f05300 */
[----:B------:R3:W5:Y:S04]  /*05a0*/  @P0 LDG.E.128 R28, [R2.64] ;  /* 0x00000004021c0981 */ /* 0x000768000c1e1d00 */
[----:B------:R3:W5:Y:S01]  /*05b0*/  @P0 LDG.E.128 R32, [R2.64+0x10] ;  /* 0x0000100402200981 */ /* 0x000762000c1e1d00 */
[----:B------:R-:W-:-:S04]  /*05c0*/  ISETP.NE.AND P0, PT, R93, RZ, PT ;  /* 0x000000ff5d00720c */ /* 0x000fc80003f05270 */
[----:B--2---:R-:W-:-:S05]  /*05d0*/  FSEL R60, R60, RZ, !P0 ;  /* 0x000000ff3c3c7208 */ /* 0x004fca0004000000 */
[C---:B----4-:R-:W-:Y:S02]  /*05e0*/  FADD.FTZ R61, -R60.reuse, R48 ;  /* 0x000000303c3d7221 */ /* 0x050fe40000010100 */
[C---:B------:R-:W-:Y:S01]  /*05f0*/  FADD.FTZ R49, -R60.reuse, R49 ;  /* 0x000000313c317221 */ /* 0x040fe20000010100 */
[----:B---3--:R-:W-:Y:S01]  /*0600*/  PRMT R2, RZ, 0x5410, R52 ;  /* 0x00005410ff027816 */ /* 0x008fe20000000034 */
[C---:B------:R-:W-:Y:S01]  /*0610*/  FADD.FTZ R85, -R60.reuse, R50 ;  /* 0x000000323c557221 */ /* 0x040fe20000010100 */
[----:B------:R-:W-:Y:S01]  /*0620*/  PRMT R3, RZ, 0x7610, R52 ;  /* 0x00007610ff037816 */ /* 0x000fe20000000034 */
[----:B------:R-:W-:Y:S01]  /*0630*/  FADD.FTZ R89, -R60, R51 ;  /* 0x000000333c597221 */ /* 0x000fe20000010100 */
[--C-:B------:R-:W-:Y:S01]  /*0640*/  PRMT R90, RZ, 0x5410, R55.reuse ;  /* 0x00005410ff5a7816 */ /* 0x100fe20000000037 */
[----:B-----5:R-:W-:Y:S01]  /*0650*/  FMUL.FTZ R51, R84, R61 ;  /* 0x0000003d54337220 */ /* 0x020fe20000410000 */
[----:B------:R-:W-:Y:S01]  /*0660*/  PRMT R94, RZ, 0x7610, R55 ;  /* 0x00007610ff5e7816 */ /* 0x000fe20000000037 */
[----:B------:R-:W-:-:S02]  /*0670*/  FADD.FTZ R55, -R60, R56 ;  /* 0x000000383c377221 */ /* 0x000fc40000010100 */
[----:B------:R-:W-:Y:S02]  /*0680*/  FMUL.FTZ R50, R84, R49 ;  /* 0x0000003154327220 */ /* 0x000fe40000410000 */
[-C--:B------:R-:W-:Y:S01]  /*0690*/  FMUL.FTZ R56, R69, R2.reuse ;  /* 0x0000000245387220 */ /* 0x080fe20000410000 */
[----:B------:R-:W-:Y:S01]  /*06a0*/  PRMT R48, RZ, 0x5410, R53 ;  /* 0x00005410ff307816 */ /* 0x000fe20000000035 */
[----:B------:R-:W-:Y:S02]  /*06b0*/  FADD.FTZ R97, -R60, R59 ;  /* 0x0000003b3c617221 */ /* 0x000fe40000010100 */
[----:B------:R-:W-:Y:S02]  /*06c0*/  FFMA.FTZ R24, R51, R2, R24 ;  /* 0x0000000233187223 */ /* 0x000fe40000010018 */
[----:B------:R-:W-:Y:S02]  /*06d0*/  FADD.FTZ R16, R16, R2 ;  /* 0x0000000210107221 */ /* 0x000fe40000010000 */
[----:B------:R-:W-:-:S02]  /*06e0*/  FFMA.FTZ R25, R50, R3, R25 ;  /* 0x0000000332197223 */ /* 0x000fc40000010019 */
[----:B------:R-:W-:Y:S02]  /*06f0*/  FADD.FTZ R17, R17, R3 ;  /* 0x0000000311117221 */ /* 0x000fe40000010000 */
[----:B------:R-:W-:Y:S02]  /*0700*/  FMUL.FTZ R59, R68, R3 ;  /* 0x00000003443b7220 */ /* 0x000fe40000410000 */
[----:B------:R-:W-:Y:S02]  /*0710*/  FADD.FTZ R2, RZ, R56 ;  /* 0x00000038ff027221 */ /* 0x000fe40000010000 */
[----:B------:R-:W-:Y:S01]  /*0720*/  FFMA.FTZ R3, R51, R56, RZ ;  /* 0x0000003833037223 */ /* 0x000fe200000100ff */
[----:B------:R-:W-:Y:S01]  /*0730*/  PRMT R86, RZ, 0x7610, R53 ;  /* 0x00007610ff567816 */ /* 0x000fe20000000035 */
[----:B------:R-:W-:Y:S02]  /*0740*/  FADD.FTZ R95, -R60, R58 ;  /* 0x0000003a3c5f7221 */ /* 0x000fe40000010100 */
[----:B------:R-:W-:-:S02]  /*0750*/  FMUL.FTZ R53, R84, R85 ;  /* 0x0000005554357220 */ /* 0x000fc40000410000 */
[----:B------:R-:W-:Y:S02]  /*0760*/  FMUL.FTZ R58, R67, R48 ;  /* 0x00000030433a7220 */ /* 0x000fe40000410000 */
[----:B------:R-:W-:Y:S02]  /*0770*/  FADD.FTZ R49, R2, R59 ;  /* 0x0000003b02317221 */ /* 0x000fe40000010000 */
[----:B------:R-:W-:Y:S01]  /*0780*/  FFMA.FTZ R3, R50, R59, R3 ;  /* 0x0000003b32037223 */ /* 0x000fe20000010003 */
[----:B------:R-:W-:Y:S01]  /*0790*/  PRMT R87, RZ, 0x5410, R54 ;  /* 0x00005410ff577816 */ /* 0x000fe20000000036 */
[----:B------:R-:W-:Y:S02]  /*07a0*/  FMUL.FTZ R52, R84, R89 ;  /* 0x0000005954347220 */ /* 0x000fe40000410000 */
[----:B------:R-:W-:Y:S02]  /*07b0*/  FMUL.FTZ R85, R66, R86 ;  /* 0x0000005642557220 */ /* 0x000fe40000410000 */
[----:B------:R-:W-:-:S02]  /*07c0*/  FADD.FTZ R2, R49, R58 ;  /* 0x0000003a31027221 */ /* 0x000fc40000010000 */
[----:B------:R-:W-:Y:S01]  /*07d0*/  FFMA.FTZ R3, R53, R58, R3 ;  /* 0x0000003a35037223 */ /* 0x000fe20000010003 */
[----:B------:R-:W-:Y:S01]  /*07e0*/  PRMT R88, RZ, 0x7610, R54 ;  /* 0x00007610ff587816 */ /* 0x000fe20000000036 */
[----:B------:R-:W-:Y:S02]  /*07f0*/  FADD.FTZ R57, -R60, R57 ;  /* 0x000000393c397221 */ /* 0x000fe40000010100 */
[----:B------:R-:W-:Y:S02]  /*0800*/  FMUL.FTZ R55, R84, R55 ;  /* 0x0000003754377220 */ /* 0x000fe40000410000 */
[----:B------:R-:W-:Y:S02]  /*0810*/  FFMA.FTZ R27, R52, R86, R27 ;  /* 0x00000056341b7223 */ /* 0x000fe4000001001b */
[----:B------:R-:W-:Y:S02]  /*0820*/  FADD.FTZ R19, R19, R86 ;  /* 0x0000005613137221 */ /* 0x000fe40000010000 */
[----:B------:R-:W-:-:S02]  /*0830*/  FMUL.FTZ R86, R65, R87 ;  /* 0x0000005741567220 */ /* 0x000fc40000410000 */
[----:B------:R-:W-:Y:S02]  /*0840*/  FADD.FTZ R49, R2, R85 ;  /* 0x0000005502317221 */ /* 0x000fe40000010000 */
[----:B------:R-:W-:Y:S02]  /*0850*/  FFMA.FTZ R3, R52, R85, R3 ;  /* 0x0000005534037223 */ /* 0x000fe40000010003 */
[----:B------:R-:W-:Y:S02]  /*0860*/  FMUL.FTZ R54, R84, R57 ;  /* 0x0000003954367220 */ /* 0x000fe40000410000 */
[----:B------:R-:W-:Y:S02]  /*0870*/  FADD.FTZ R4, R4, R87 ;  /* 0x0000005704047221 */ /* 0x000fe40000010000 */
[----:B------:R-:W-:Y:S02]  /*0880*/  FFMA.FTZ R20, R55, R87, R20 ;  /* 0x0000005737147223 */ /* 0x000fe40000010014 */
        /* <DEDUP_REMOVED lines=16> */
[----:B------:R-:W-:Y:S02]  /*0990*/  FFMA.FTZ R23, R90, R94, R23 ;  /* 0x0000005e5a177223 */ /* 0x000fe40000010017 */
[----:B------:R-:W-:Y:S02]  /*09a0*/  FFMA.FTZ R26, R53, R48, R26 ;  /* 0x00000030351a7223 */ /* 0x000fe4000001001a */
[----:B------:R-:W-:-:S02]  /*09b0*/  FADD.FTZ R18, R18, R48 ;  /* 0x0000003012127221 */ /* 0x000fc40000010000 */
[----:B------:R-:W-:Y:S02]  /*09c0*/  FADD.FTZ R92, R92, R89 ;  /* 0x000000595c5c7221 */ /* 0x000fe40000010000 */
[----:B------:R-:W-:Y:S02]  /*09d0*/  FFMA.FTZ R94, R90, R89, R3 ;  /* 0x000000595a5e7223 */ /* 0x000fe40000010003 */
.L_x_1509:
[----:B------:R-:W-:Y:S05]  /*09e0*/  BSYNC B0 ;  /* 0x0000000000007941 */ /* 0x000fea0003800000 */
.L_x_1507:
[----:B------:R-:W-:Y:S05]  /*09f0*/  BRA.DIV ~URZ, `(.L_x_1510) ;  /* 0x000013527f007947 */ /* 0x000fea000b800000 */
[----:B------:R1:W2:Y:S02]  /*0a00*/  SHFL.BFLY PT, R49, R92, 0x1, 0x1f ;  /* 0x0c201f005c317f89 */ /* 0x0002a400000e0000 */
.L_x_1533:
[----:B------:R-:W-:Y:S05]  /*0a10*/  BRA.DIV ~URZ, `(.L_x_1511) ;  /* 0x000013b27f007947 */ /* 0x000fea000b800000 */
[----:B0-----:R-:W0:Y:S01]  /*0a20*/  SHFL.BFLY PT, R3, R94, 0x1, 0x1f ;  /* 0x0c201f005e037f89 */ /* 0x001e2200000e0000 */
[----:B--2---:R-:W-:-:S05]  /*0a30*/  FADD.FTZ R95, R49, R92 ;  /* 0x0000005c315f7221 */ /* 0x004fca0000010000 */
[----:B------:R-:W2:Y:S01]  /*0a40*/  SHFL.BFLY PT, R2, R95, 0x2, 0x1f ;  /* 0x0c401f005f027f89 */ /* 0x000ea200000e0000 */
[----:B0-----:R-:W-:-:S05]  /*0a50*/  FADD.FTZ R3, R3, R94 ;  /* 0x0000005e03037221 */ /* 0x001fca0000010000 */
[----:B------:R-:W0:Y:S01]  /*0a60*/  SHFL.BFLY PT, R48, R3, 0x2, 0x1f ;  /* 0x0c401f0003307f89 */ /* 0x000e2200000e0000 */
[----:B--2---:R-:W-:-:S05]  /*0a70*/  FADD.FTZ R2, R2, R95 ;  /* 0x0000005f02027221 */ /* 0x004fca0000010000 */
[----:B------:R-:W2:Y:S01]  /*0a80*/  SHFL.BFLY PT, R49, R2, 0x4, 0x1f ;  /* 0x0c801f0002317f89 */ /* 0x000ea200000e0000 */
[----:B0-----:R-:W-:-:S05]  /*0a90*/  FADD.FTZ R48, R3, R48 ;  /* 0x0000003003307221 */ /* 0x001fca0000010000 */
[----:B------:R-:W0:Y:S01]  /*0aa0*/  SHFL.BFLY PT, R61, R48, 0x4, 0x1f ;  /* 0x0c801f00303d7f89 */ /* 0x000e2200000e0000 */
[----:B--2---:R-:W-:-:S05]  /*0ab0*/  FADD.FTZ R49, R2, R49 ;  /* 0x0000003102317221 */ /* 0x004fca0000010000 */
[----:B------:R-:W2:Y:S01]  /*0ac0*/  SHFL.BFLY PT, R60, R49, 0x8, 0x1f ;  /* 0x0d001f00313c7f89 */ /* 0x000ea200000e0000 */
[----:B0-----:R-:W-:-:S05]  /*0ad0*/  FADD.FTZ R61, R48, R61 ;  /* 0x0000003d303d7221 */ /* 0x001fca0000010000 */
[----:B-1----:R-:W0:Y:S01]  /*0ae0*/  SHFL.BFLY PT, R92, R61, 0x8, 0x1f ;  /* 0x0d001f003d5c7f89 */ /* 0x002e2200000e0000 */
[----:B--2---:R-:W-:-:S05]  /*0af0*/  FADD.FTZ R60, R49, R60 ;  /* 0x0000003c313c7221 */ /* 0x004fca0000010000 */
[----:B------:R1:W2:Y:S01]  /*0b00*/  SHFL.BFLY PT, R95, R60, 0x10, 0x1f ;  /* 0x0e001f003c5f7f89 */ /* 0x0002a200000e0000 */
[----:B0-----:R-:W-:-:S05]  /*0b10*/  FADD.FTZ R92, R61, R92 ;  /* 0x0000005c3d5c7221 */ /* 0x001fca0000010000 */
[----:B------:R1:W0:Y:S02]  /*0b20*/  SHFL.BFLY PT, R97, R92, 0x10, 0x1f ;  /* 0x0e001f005c617f89 */ /* 0x00022400000e0000 */
.L_x_1534:
[----:B------:R-:W-:Y:S01]  /*0b30*/  BSSY B0, `(.L_x_1512) ;  /* 0x00000b5000007945 */ /* 0x000fe20003800000 */
[----:B------:R-:W-:Y:S05]  /*0b40*/  @!P4 BRA `(.L_x_1513) ;  /* 0x00000b300000c947 */ /* 0x000fea0003800000 */
[----:B-----5:R-:W-:Y:S01]  /*0b50*/  ISETP.GE.AND P6, PT, R91, 0x1, PT ;  /* 0x000000015b00780c */ /* 0x020fe20003fc6270 */
[----:B--2---:R-:W-:Y:S01]  /*0b60*/  FADD.FTZ R95, R95, R60 ;  /* 0x0000003c5f5f7221 */ /* 0x004fe20000010000 */
[----:B------:R-:W-:-:S11]  /*0b70*/  MOV R48, RZ ;  /* 0x000000ff00307202 */ /* 0x000fd60000000f00 */
[----:B------:R-:W-:Y:S01]  /*0b80*/  @P6 IADD3 R91, R91, -0x1, RZ ;  /* 0xffffffff5b5b6810 */ /* 0x000fe20007ffe0ff */
[----:B------:R-:W-:-:S04]  /*0b90*/  @P6 IMAD.MOV.U32 R3, RZ, RZ, 0x10 ;  /* 0x00000010ff036424 */ /* 0x000fc800078e00ff */
[----:B------:R-:W-:-:S05]  /*0ba0*/  @P6 IMAD R91, R91, c[0x0][0x168], RZ ;  /* 0x00005a005b5b6a24 */ /* 0x000fca00078e02ff */
[----:B------:R-:W-:Y:S01]  /*0bb0*/  @P6 SHF.R.S32.HI R2, RZ, 0x1f, R91 ;  /* 0x0000001fff026819 */ /* 0x000fe2000001145b */
[----:B------:R-:W-:Y:S01]  /*0bc0*/  FMUL.FTZ R95, R95, c[0x0][0x1e0] ;  /* 0x000078005f5f7a20 */ /* 0x000fe20000410000 */
[----:B------:R-:W-:Y:S02]  /*0bd0*/  ISETP.NE.AND P2, PT, R93, RZ, PT ;  /* 0x000000ff5d00720c */ /* 0x000fe40003f45270 */
[----:B------:R-:W-:Y:S02]  /*0be0*/  @P6 LEA.HI R2, R2, R91, RZ, 0x3 ;  /* 0x0000005b02026211 */ /* 0x000fe400078f18ff */
[----:B------:R-:W-:Y:S02]  /*0bf0*/  FSEL R99, R95, RZ, !P2 ;  /* 0x000000ff5f637208 */ /* 0x000fe40005000000 */
[----:B------:R-:W-:Y:S02]  /*0c00*/  @P6 LEA.HI.SX32 R48, R2, R71, 0x1d ;  /* 0x0000004702306211 */ /* 0x000fe400078feaff */
[----:B------:R-:W-:-:S02]  /*0c10*/  @!P5 ISETP.NE.U32.AND P1, PT, RZ, c[0x0][0x218], PT ;  /* 0x00008600ff00da0c */ /* 0x000fc40003f25070 */
[----:B------:R-:W-:Y:S01]  /*0c20*/  @!P5 ISETP.NE.U32.AND P2, PT, RZ, c[0x0][0x218], PT ;  /* 0x00008600ff00da0c */ /* 0x000fe20003f45070 */
[----:B------:R-:W-:Y:S01]  /*0c30*/  @P6 IMAD.WIDE.U32 R2, R48, R3, c[0x0][0x170] ;  /* 0x00005c0030026625 */ /* 0x000fe200078e0003 */
[----:B------:R-:W-:Y:S02]  /*0c40*/  @!P5 ISETP.NE.U32.AND P0, PT, RZ, c[0x0][0x218], PT ;  /* 0x00008600ff00da0c */ /* 0x000fe40003f05070 */
[----:B------:R-:W-:Y:S02]  /*0c50*/  @!P5 ISETP.NE.U32.AND P3, PT, RZ, c[0x0][0x218], PT ;  /* 0x00008600ff00da0c */ /* 0x000fe40003f65070 */
[----:B------:R-:W-:Y:S01]  /*0c60*/  @!P5 ISETP.NE.AND.EX P1, PT, RZ, c[0x0][0x21c], PT, P1 ;  /* 0x00008700ff00da0c */ /* 0x000fe20003f25310 */
[----:B------:R2:W5:Y:S01]  /*0c70*/  @P6 LDG.E.128 R72, [R2.64] ;  /* 0x0000000402486981 */ /* 0x000562000c1e1d00 */
[----:B------:R-:W-:Y:S01]  /*0c80*/  @!P5 ISETP.NE.AND.EX P2, PT, RZ, c[0x0][0x21c], PT, P2 ;  /* 0x00008700ff00da0c */ /* 0x000fe20003f45320 */
[----:B0-----:R-:W-:Y:S01]  /*0c90*/  FADD.FTZ R97, R97, R92 ;  /* 0x0000005c61617221 */ /* 0x001fe20000010000 */
[----:B------:R-:W-:Y:S01]  /*0ca0*/  @!P5 ISETP.NE.AND.EX P0, PT, RZ, c[0x0][0x21c], PT, P0 ;  /* 0x00008700ff00da0c */ /* 0x000fe20003f05300 */
[----:B------:R-:W-:Y:S01]  /*0cb0*/  BSSY B1, `(.L_x_1514) ;  /* 0x0000018000017945 */ /* 0x000fe20003800000 */
[----:B------:R-:W-:Y:S01]  /*0cc0*/  @!P5 FSEL R94, R31, RZ, P1 ;  /* 0x000000ff1f5ed208 */ /* 0x000fe20000800000 */
[----:B------:R-:W-:Y:S01]  /*0cd0*/  FMUL.FTZ R98, R97, c[0x0][0x1e0] ;  /* 0x0000780061627a20 */ /* 0x000fe20000410000 */
[----:B------:R-:W-:-:S02]  /*0ce0*/  @!P5 ISETP.NE.AND.EX P3, PT, RZ, c[0x0][0x21c], PT, P3 ;  /* 0x00008700ff00da0c */ /* 0x000fc40003f65330 */
[----:B------:R-:W-:Y:S02]  /*0cf0*/  @!P5 ISETP.NE.U32.AND P1, PT, RZ, c[0x0][0x218], PT ;  /* 0x00008600ff00da0c */ /* 0x000fe40003f25070 */
[----:B--2---:R-:W-:Y:S02]  /*0d00*/  @!P5 FSEL R3, R34, RZ, P2 ;  /* 0x000000ff2203d208 */ /* 0x004fe40001000000 */
[----:B------:R-:W-:Y:S02]  /*0d10*/  @!P5 ISETP.NE.U32.AND P2, PT, RZ, c[0x0][0x218], PT ;  /* 0x00008600ff00da0c */ /* 0x000fe40003f45070 */
[----:B------:R-:W-:Y:S02]  /*0d20*/  @!P5 FSEL R49, R32, RZ, P0 ;  /* 0x000000ff2031d208 */ /* 0x000fe40000000000 */
[----:B------:R-:W-:Y:S02]  /*0d30*/  @!P5 FSEL R2, R33, RZ, P3 ;  /* 0x000000ff2102d208 */ /* 0x000fe40001800000 */
[----:B------:R-:W-:-:S02]  /*0d40*/  @!P5 ISETP.NE.U32.AND P0, PT, RZ, c[0x0][0x218], PT ;  /* 0x00008600ff00da0c */ /* 0x000fc40003f05070 */
[----:B------:R-:W-:Y:S02]  /*0d50*/  @!P5 ISETP.NE.U32.AND P3, PT, RZ, c[0x0][0x218], PT ;  /* 0x00008600ff00da0c */ /* 0x000fe40003f65070 */
[----:B------:R-:W-:Y:S02]  /*0d60*/  @!P5 ISETP.NE.AND.EX P2, PT, RZ, c[0x0][0x21c], PT, P2 ;  /* 0x00008700ff00da0c */ /* 0x000fe40003f45320 */
[----:B------:R-:W-:Y:S02]  /*0d70*/  @!P5 ISETP.NE.AND.EX P1, PT, RZ, c[0x0][0x21c], PT, P1 ;  /* 0x00008700ff00da0c */ /* 0x000fe40003f25310 */
[----:B------:R-:W-:Y:S02]  /*0d80*/  @!P5 ISETP.NE.AND.EX P0, PT, RZ, c[0x0][0x21c], PT, P0 ;  /* 0x00008700ff00da0c */ /* 0x000fe40003f05300 */
[----:B------:R-:W-:Y:S02]  /*0d90*/  @!P5 ISETP.NE.AND.EX P3, PT, RZ, c[0x0][0x21c], PT, P3 ;  /* 0x00008700ff00da0c */ /* 0x000fe40003f65330 */
[----:B-1----:R-:W-:-:S02]  /*0da0*/  @!P5 FSEL R92, R35, RZ, P2 ;  /* 0x000000ff235cd208 */ /* 0x002fc40001000000 */
        /* <DEDUP_REMOVED lines=8> */
.L_x_1515:
[----:B------:R-:W-:Y:S05]  /*0e30*/  BSYNC B1 ;  /* 0x0000000000017941 */ /* 0x000fea0003800000 */
.L_x_1514:
[----:B------:R-:W-:Y:S01]  /*0e40*/  BSSY B1, `(.L_x_1516) ;  /* 0x000000a000017945 */ /* 0x000fe20003800000 */
        /* <DEDUP_REMOVED lines=9> */
.L_x_1517:
[----:B------:R-:W-:Y:S05]  /*0ee0*/  BSYNC B1 ;  /* 0x0000000000017941 */ /* 0x000fea0003800000 */
.L_x_1516:
        /* <DEDUP_REMOVED lines=10> */
.L_x_1519:
[----:B------:R-:W-:Y:S05]  /*0f90*/  BSYNC B1 ;  /* 0x0000000000017941 */ /* 0x000fea0003800000 */
.L_x_1518:
[----:B------:R-:W-:Y:S01]  /*0fa0*/  BSSY B1, `(.L_x_1520) ;  /* 0x0000008000017945 */ /* 0x000fe20003800000 */
[----:B------:R-:W-:Y:S05]  /*0fb0*/  @!P5 BRA `(.L_x_1521) ;  /* 0x000000600000d947 */ /* 0x000fea0003800000 */
[----:B------:R-:W-:Y:S01]  /*0fc0*/  ISETP.NE.U32.AND P0, PT, RZ, c[0x0][0x218], PT ;  /* 0x00008600ff007a0c */ /* 0x000fe20003f05070 */
[----:B------:R-:W-:-:S03]  /*0fd0*/  FFMA.FTZ R94, R52, R98, R99 ;  /* 0x00000062345e7223 */ /* 0x000fc60000010063 */
[----:B------:R-:W-:Y:S01]  /*0fe0*/  ISETP.NE.AND.EX P0, PT, RZ, c[0x0][0x21c], PT, P0 ;  /* 0x00008700ff007a0c */ /* 0x000fe20003f05300 */
[----:B------:R-:W-:-:S04]  /*0ff0*/  FADD.FTZ R97, R85, -R94 ;  /* 0x8000005e55617221 */ /* 0x000fc80000010000 */
[----:B------:R-:W-:-:S08]  /*1000*/  FMUL.FTZ R94, R84, R97 ;  /* 0x00000061545e7220 */ /* 0x000fd00000410000 */
[----:B------:R-:W-:Y:S02]  /*1010*/  @P0 FADD.FTZ R94, R31, R94 ;  /* 0x0000005e1f5e0221 */ /* 0x000fe40000010000 */
.L_x_1521:
[----:B------:R-:W-:Y:S05]  /*1020*/  BSYNC B1 ;  /* 0x0000000000017941 */ /* 0x000fea0003800000 */
.L_x_1520:
        /* <DEDUP_REMOVED lines=8> */
.L_x_1523:
[----:B------:R-:W-:Y:S05]  /*10b0*/  BSYNC B1 ;  /* 0x0000000000017941 */ /* 0x000fea0003800000 */
.L_x_1522:
        /* <DEDUP_REMOVED lines=8> */
.L_x_1525:
[----:B------:R-:W-:Y:S05]  /*1140*/  BSYNC B1 ;  /* 0x0000000000017941 */ /* 0x000fea0003800000 */
.L_x_1524:
        /* <DEDUP_REMOVED lines=8> */
.L_x_1527:
[----:B------:R-:W-:Y:S05]  /*11d0*/  BSYNC B1 ;  /* 0x0000000000017941 */ /* 0x000fea0003800000 */
.L_x_1526:
        /* <DEDUP_REMOVED lines=8> */
.L_x_1529:
[----:B------:R-:W-:Y:S05]  /*1260*/  BSYNC B1 ;  /* 0x0000000000017941 */ /* 0x000fea0003800000 */
.L_x_1528:
[----:B------:R-:W-:Y:S01]  /*1270*/  ISETP.NE.U32.AND P1, PT, RZ, c[0x0][0x258], PT ;  /* 0x00009600ff007a0c */ /* 0x000fe20003f25070 */
[----:B------:R-:W-:Y:S01]  /*1280*/  @P6 FMUL.FTZ R97, R0, R61 ;  /* 0x0000003d00616220 */ /* 0x000fe20000410000 */
[----:B------:R-:W-:Y:S01]  /*1290*/  ISETP.NE.U32.AND P0, PT, RZ, c[0x0][0x258], PT ;  /* 0x00009600ff007a0c */ /* 0x000fe20003f05070 */
[----:B------:R-:W-:Y:S01]  /*12a0*/  @P6 FMUL.FTZ R99, R77, R60 ;  /* 0x0000003c4d636220 */ /* 0x000fe20000410000 */
[----:B------:R-:W-:Y:S01]  /*12b0*/  ISETP.NE.AND.EX P1, PT, RZ, c[0x0][0x25c], PT, P1 ;  /* 0x00009700ff007a0c */ /* 0x000fe20003f25310 */
[----:B------:R-:W-:Y:S01]  /*12c0*/  @P6 FMUL.FTZ R101, R95, c[0x0][0x1ec] ;  /* 0x00007b005f656a20 */ /* 0x000fe20000410000 */
[----:B------:R-:W-:Y:S01]  /*12d0*/  ISETP.NE.AND.EX P0, PT, RZ, c[0x0][0x25c], PT, P0 ;  /* 0x00009700ff007a0c */ /* 0x000fe20003f05300 */
[----:B------:R-:W-:Y:S01]  /*12e0*/  @P6 FMUL.FTZ R84, R49, c[0x0][0x1ec] ;  /* 0x00007b0031546a20 */ /* 0x000fe20000410000 */
[----:B------:R-:W-:Y:S01]  /*12f0*/  @P6 F2FP.BF16.PACK_AB R100, RZ, R97 ;  /* 0x00000061ff64623e */ /* 0x000fe200000010ff */
[C---:B------:R-:W-:Y:S01]  /*1300*/  @P6 FMUL.FTZ R97, R2.reuse, c[0x0][0x1ec] ;  /* 0x00007b0002616a20 */ /* 0x040fe20000410000 */
[----:B------:R-:W-:Y:S01]  /*1310*/  SEL R41, R2, R41, P0 ;  /* 0x0000002902297207 */ /* 0x000fe20000000000 */
[C---:B------:R-:W-:Y:S01]  /*1320*/  @P6 FMUL.FTZ R107, R3.reuse, c[0x0][0x1ec] ;  /* 0x00007b00036b6a20 */ /* 0x040fe20000410000 */
[----:B------:R-:W-:Y:S01]  /*1330*/  SEL R42, R3, R42, P0 ;  /* 0x0000002a032a7207 */ /* 0x000fe20000000000 */
[----:B------:R-:W-:Y:S01]  /*1340*/  @P6 FMUL.FTZ R98, R94, c[0x0][0x1ec] ;  /* 0x00007b005e626a20 */ /* 0x000fe20000410000 */
[----:B------:R-:W-:Y:S01]  /*1350*/  SEL R36, R91, R36, P0 ;  /* 0x000000245b247207 */ /* 0x000fe20000000000 */
[----:B------:R-:W-:Y:S01]  /*1360*/  @P6 FMUL.FTZ R103, R76, R101 ;  /* 0x000000654c676220 */ /* 0x000fe20000410000 */
[----:B------:R-:W-:Y:S01]  /*1370*/  SEL R37, R96, R37, P0 ;  /* 0x0000002560257207 */ /* 0x000fe20000000000 */
[----:B------:R-:W-:Y:S01]  /*1380*/  @P6 FMUL.FTZ R105, R79, R84 ;  /* 0x000000544f696220 */ /* 0x000fe20000410000 */
[----:B------:R-:W-:Y:S01]  /*1390*/  @P1 MOV R2, 0x20 ;  /* 0x0000002000021802 */ /* 0x000fe20000000f00 */
[----:B------:R-:W-:Y:S01]  /*13a0*/  @P6 FMUL.FTZ R108, R81, R107 ;  /* 0x0000006b516c6220 */ /* 0x000fe20000410000 */
[----:B------:R-:W-:Y:S01]  /*13b0*/  SEL R38, R95, R38, P0 ;  /* 0x000000265f267207 */ /* 0x000fe20000000000 */
[----:B------:R-:W-:Y:S01]  /*13c0*/  @P6 FMUL.FTZ R104, R78, R98 ;  /* 0x000000624e686220 */ /* 0x000fe20000410000 */
[----:B------:R-:W-:Y:S01]  /*13d0*/  SEL R39, R94, R39, P0 ;  /* 0x000000275e277207 */ /* 0x000fe20000000000 */
[----:B------:R-:W-:Y:S01]  /*13e0*/  @P1 IMAD.WIDE.U32 R2, R83, R2, c[0x0][0x258] ;  /* 0x0000960053021625 */ /* 0x000fe200078e0002 */
[----:B------:R-:W-:-:S02]  /*13f0*/  SEL R40, R49, R40, P0 ;  /* 0x0000002831287207 */ /* 0x000fc40000000000 */
[----:B------:R-:W-:Y:S01]  /*1400*/  SEL R43, R92, R43, P0 ;  /* 0x0000002b5c2b7207 */ /* 0x000fe20000000000 */
[----:B------:R-:W-:Y:S01]  /*1410*/  @P6 FMUL.FTZ R106, R80, R97 ;  /* 0x00000061506a6220 */ /* 0x000fe20000410000 */
[----:B------:R-:W-:Y:S01]  /*1420*/  @P6 F2FP.BF16.PACK_AB R102, RZ, R99 ;  /* 0x00000063ff66623e */ /* 0x000fe200000010ff */
[----:B------:R-:W-:Y:S01]  /*1430*/  @P6 FMUL.FTZ R99, R92, c[0x0][0x1ec] ;  /* 0x00007b005c636a20 */ /* 0x000fe20000410000 */
[----:B------:R-:W-:Y:S01]  /*1440*/  @P1 STG.E.128 [R2.64], R36 ;  /* 0x0000002402001986 */ /* 0x000fe2000c101d04 */
[----:B------:R-:W-:Y:S01]  /*1450*/  @P6 F2FP.BF16.PACK_AB R103, RZ, R103 ;  /* 0x00000067ff67623e */ /* 0x000fe200000010ff */
[----:B------:R-:W-:Y:S01]  /*1460*/  @P6 IMAD.MOV.U32 R49, RZ, RZ, 0x10 ;  /* 0x00000010ff316424 */ /* 0x000fe200078e00ff */
[----:B------:R-:W-:Y:S01]  /*1470*/  @P6 F2FP.BF16.PACK_AB R105, RZ, R105 ;  /* 0x00000069ff69623e */ /* 0x000fe200000010ff */
[----:B------:R0:W-:Y:S01]  /*1480*/  @P1 STG.E.128 [R2.64+0x10], R40 ;  /* 0x0000102802001986 */ /* 0x0001e2000c101d04 */
[----:B------:R-:W-:Y:S01]  /*1490*/  @P6 FMUL.FTZ R109, R82, R99 ;  /* 0x00000063526d6220 */ /* 0x000fe20000410000 */
[----:B------:R-:W-:Y:S01]  /*14a0*/  @P6 F2FP.BF16.PACK_AB R108, RZ, R108 ;  /* 0x0000006cff6c623e */ /* 0x000fe200000010ff */
[----:B------:R-:W-:Y:S01]  /*14b0*/  @P6 IMAD.WIDE.U32 R48, R48, R49, c[0x0][0x248] ;  /* 0x0000920030306625 */ /* 0x000fe200078e0031 */
[----:B------:R-:W-:-:S02]  /*14c0*/  @P6 F2FP.BF16.PACK_AB R104, RZ, R104 ;  /* 0x00000068ff68623e */ /* 0x000fc400000010ff */
[----:B------:R-:W-:Y:S02]  /*14d0*/  @P6 F2FP.BF16.PACK_AB R106, RZ, R106 ;  /* 0x0000006aff6a623e */ /* 0x000fe400000010ff */
[----:B------:R-:W-:Y:S02]  /*14e0*/  @P6 F2FP.BF16.PACK_AB R109, RZ, R109 ;  /* 0x0000006dff6d623e */ /* 0x000fe400000010ff */
[----:B------:R-:W-:Y:S02]  /*14f0*/  @P6 PRMT R44, R100, 0x7610, R44 ;  /* 0x00007610642c6816 */ /* 0x000fe4000000002c */
[----:B------:R-:W-:Y:S02]  /*1500*/  @P6 PRMT R45, R103, 0x7610, R45 ;  /* 0x00007610672d6816 */ /* 0x000fe4000000002d */
[----:B------:R-:W-:Y:S02]  /*1510*/  @P6 PRMT R46, R105, 0x7610, R46 ;  /* 0x00007610692e6816 */ /* 0x000fe4000000002e */
[----:B------:R-:W-:-:S02]  /*1520*/  @P6 PRMT R47, R108, 0x7610, R47 ;  /* 0x000076106c2f6816 */ /* 0x000fc4000000002f */
[----:B0----5:R-:W-:Y:S02]  /*1530*/  @P6 PRMT R2, RZ, 0x5410, R72 ;  /* 0x00005410ff026816 */ /* 0x021fe40000000048 */
[----:B------:R-:W-:Y:S02]  /*1540*/  @P6 PRMT R44, R44, 0x5410, R102 ;  /* 0x000054102c2c6816 */ /* 0x000fe40000000066 */
[----:B------:R-:W-:Y:S01]  /*1550*/  @P6 PRMT R45, R45, 0x5410, R104 ;  /* 0x000054102d2d6816 */ /* 0x000fe20000000068 */
[----:B------:R-:W-:Y:S01]  /*1560*/  @P6 FFMA.FTZ R8, R61, R2, R8 ;  /* 0x000000023d086223 */ /* 0x000fe20000010008 */
[----:B------:R-:W-:Y:S02]  /*1570*/  @P6 PRMT R2, RZ, 0x5410, R73 ;  /* 0x00005410ff026816 */ /* 0x000fe40000000049 */
[----:B------:R-:W-:Y:S02]  /*1580*/  @P6 PRMT R46, R46, 0x5410, R106 ;  /* 0x000054102e2e6816 */ /* 0x000fe4000000006a */
[----:B------:R-:W-:Y:S01]  /*1590*/  @P6 PRMT R47, R47, 0x5410, R109 ;  /* 0x000054102f2f6816 */ /* 0x000fe2000000006d */
[----:B------:R-:W-:Y:S01]  /*15a0*/  @P6 FFMA.FTZ R10, R101, R2, R10 ;  /* 0x00000002650a6223 */ /* 0x000fe2000001000a */
[----:B------:R-:W-:-:S02]  /*15b0*/  @P6 PRMT R2, RZ, 0x7610, R73 ;  /* 0x00007610ff026816 */ /* 0x000fc40000000049 */
[----:B------:R-:W-:Y:S01]  /*15c0*/  @P6 PRMT R3, RZ, 0x7610, R72 ;  /* 0x00007610ff036816 */ /* 0x000fe20000000048 */
[----:B------:R0:W-:Y:S02]  /*15d0*/  @P6 STG.E.128 [R48.64], R44 ;  /* 0x0000002c30006986 */ /* 0x0001e4000c101d04 */
[----:B------:R-:W-:Y:S01]  /*15e0*/  @P6 FFMA.FTZ R11, R98, R2, R11 ;  /* 0x00000002620b6223 */ /* 0x000fe2000001000b */
[--C-:B------:R-:W-:Y:S01]  /*15f0*/  @P6 PRMT R2, RZ, 0x7610, R74.reuse ;  /* 0x00007610ff026816 */ /* 0x100fe2000000004a */
[----:B------:R-:W-:Y:S01]  /*1600*/  @P6 FFMA.FTZ R9, R60, R3, R9 ;  /* 0x000000033c096223 */ /* 0x000fe20000010009 */
[----:B------:R-:W-:-:S03]  /*1610*/  @P6 PRMT R3, RZ, 0x5410, R74 ;  /* 0x00005410ff036816 */ /* 0x000fc6000000004a */
[----:B------:R-:W-:Y:S01]  /*1620*/  @P6 FFMA.FTZ R13, R97, R2, R13 ;  /* 0x00000002610d6223 */ /* 0x000fe2000001000d */
[----:B------:R-:W-:Y:S01]  /*1630*/  @P6 PRMT R2, RZ, 0x5410, R75 ;  /* 0x00005410ff026816 */ /* 0x000fe2000000004b */
[----:B------:R-:W-:-:S04]  /*1640*/  @P6 FFMA.FTZ R12, R84, R3, R12 ;  /* 0x00000003540c6223 */ /* 0x000fc8000001000c */
[----:B------:R-:W-:Y:S01]  /*1650*/  @P6 FFMA.FTZ R14, R107, R2, R14 ;  /* 0x000000026b0e6223 */ /* 0x000fe2000001000e */
[----:B------:R-:W-:-:S05]  /*1660*/  @P6 PRMT R2, RZ, 0x7610, R75 ;  /* 0x00007610ff026816 */ /* 0x000fca000000004b */
[----:B------:R-:W-:Y:S02]  /*1670*/  @P6 FFMA.FTZ R15, R99, R2, R15 ;  /* 0x00000002630f6223 */ /* 0x000fe4000001000f */
.L_x_1513:
[----:B0-----:R-:W-:Y:S05]  /*1680*/  BSYNC B0 ;  /* 0x0000000000007941 */ /* 0x001fea0003800000 */
.L_x_1512:
[----:B------:R-:W-:-:S05]  /*1690*/  MOV R3, c[0x0][0x160] ;  /* 0x0000580000037a02 */ /* 0x000fca0000000f00 */
[----:B------:R-:W-:-:S05]  /*16a0*/  IMAD R70, R3, 0x4, R70 ;  /* 0x0000000403467824 */ /* 0x000fca00078e0246 */
[----:B------:R-:W-:-:S13]  /*16b0*/  ISETP.GE.AND P0, PT, R70, c[0x0][0x164], PT ;  /* 0x0000590046007a0c */ /* 0x000fda0003f06270 */
[----:B-12--5:R-:W-:Y:S01]  /*16c0*/  @P0 CALL.REL.NOINC `(.L_x_1506) ;  /* 0x0000001000000944 */ /* 0x026fe20003c00000 */
[----:B------:R-:W-:Y:S05]  /*16d0*/  BRA `(.L_x_1530) ;  /* 0xffffec4000007947 */ /* 0x000fea000383ffff */
.L_x_1506:
[----:B-1---5:R-:W0:Y:S01]  /*16e0*/  S2R R35, SR_TID.X ;  /* 0x0000000000237919 */ /* 0x022e220000002100 */
        /* <DEDUP_REMOVED lines=42> */
[----:B------:R1:W-:Y:S01]  /*1990*/  STS.128 [R0+0x10], R12 ;  /* 0x0000100c00007388 */ /* 0x0003e20000000c00 */
[----:B------:R-:W-:-:S03]  /*19a0*/  FADD.FTZ R5, R5, R18 ;  /* 0x0000001205057221 */ /* 0x000fc60000010000 */
[----:B------:R-:W-:Y:S01]  /*19b0*/  BAR.SYNC.DEFER_BLOCKING 0x0 ;  /* 0x0000000000007b1d */ /* 0x000fe20000010000 */
[----:B------:R-:W-:Y:S01]  /*19c0*/  FADD.FTZ R19, R4, R19 ;  /* 0x0000001304137221 */ /* 0x000fe20000010000 */
[----:B0-----:R-:W-:Y:S01]  /*19d0*/  IADD3 R8, -R35, 0x7f, RZ ;  /* 0x0000007f23087810 */ /* 0x001fe20007ffe1ff */
[----:B------:R-:W-:Y:S01]  /*19e0*/  FADD.FTZ R9, R3, R16 ;  /* 0x0000001003097221 */ /* 0x000fe20000010000 */
[----:B------:R-:W-:Y:S01]  /*19f0*/  IADD3 R10, P2, R34, R35, RZ ;  /* 0x00000023220a7210 */ /* 0x000fe20007f5e0ff */
[----:B------:R-:W-:Y:S01]  /*1a00*/  FADD.FTZ R11, R5, R32 ;  /* 0x00000020050b7221 */ /* 0x000fe20000010000 */
[----:B------:R-:W-:-:S03]  /*1a10*/  IADD3 R8, R8, c[0x0][0x168], RZ ;  /* 0x00005a0008087a10 */ /* 0x000fc60007ffe0ff */
[----:B-1----:R-:W-:Y:S01]  /*1a20*/  IMAD.X R13, RZ, RZ, RZ, P2 ;  /* 0x000000ffff0d7224 */ /* 0x002fe200010e06ff */
[C---:B------:R-:W-:Y:S02]  /*1a30*/  LOP3.LUT P1, RZ, R8.reuse, 0xffffff80, RZ, 0xc0, !PT ;  /* 0xffffff8008ff7812 */ /* 0x040fe4000782c0ff */
[----:B------:R-:W-:Y:S02]  /*1a40*/  ISETP.GE.U32.AND P0, PT, R8, 0x100, PT ;  /* 0x000001000800780c */ /* 0x000fe40003f06070 */
[C---:B------:R-:W-:Y:S02]  /*1a50*/  SHF.L.U32 R8, R10.reuse, 0x2, RZ ;  /* 0x000000020a087819 */ /* 0x040fe400000006ff */
[----:B------:R-:W-:Y:S01]  /*1a60*/  SHF.L.U64.HI R13, R10, 0x2, R13 ;  /* 0x000000020a0d7819 */ /* 0x000fe2000001020d */
[----:B------:R-:W0:Y:S01]  /*1a70*/  LDS R20, [R35.X4] ;  /* 0x0000000023147984 */ /* 0x000e220000004800 */
[C---:B------:R-:W-:Y:S02]  /*1a80*/  IADD3 R2, P2, R8.reuse, c[0x0][0x228], RZ ;  /* 0x00008a0008027a10 */ /* 0x040fe40007f5e0ff */
[C---:B------:R-:W-:Y:S01]  /*1a90*/  IADD3 R10, P3, R8.reuse, c[0x0][0x220], RZ ;  /* 0x00008800080a7a10 */ /* 0x040fe20007f7e0ff */
[----:B------:R-:W1:Y:S01]  /*1aa0*/  LDS R21, [R35.X4+0x200] ;  /* 0x0002000023157984 */ /* 0x000e620000004800 */
[----:B------:R-:W-:-:S02]  /*1ab0*/  IADD3 R8, P4, R8, c[0x0][0x240], RZ ;  /* 0x0000900008087a10 */ /* 0x000fc40007f9e0ff */
[C---:B------:R-:W-:Y:S01]  /*1ac0*/  IADD3.X R3, R13.reuse, c[0x0][0x22c], RZ, P2, !PT ;  /* 0x00008b000d037a10 */ /* 0x040fe200017fe4ff */
[----:B------:R-:W2:Y:S01]  /*1ad0*/  LDS R23, [R35.X4+0x400] ;  /* 0x0004000023177984 */ /* 0x000ea20000004800 */
[C---:B------:R-:W-:Y:S02]  /*1ae0*/  IADD3.X R15, R13.reuse, c[0x0][0x224], RZ, P3, !PT ;  /* 0x000089000d0f7a10 */ /* 0x040fe40001ffe4ff */
[----:B------:R-:W-:Y:S01]  /*1af0*/  IADD3.X R13, R13, c[0x0][0x244], RZ, P4, !PT ;  /* 0x000091000d0d7a10 */ /* 0x000fe200027fe4ff */
[----:B------:R-:W3:Y:S04]  /*1b00*/  LDS R22, [R35.X4+0x600] ;  /* 0x0006000023167984 */ /* 0x000ee80000004800 */
        /* <DEDUP_REMOVED lines=25> */
.L_x_1532:
[----:B------:R-:W-:Y:S05]  /*1ca0*/  BSYNC B0 ;  /* 0x0000000000007941 */ /* 0x000fea0003800000 */
.L_x_1531:
        /* <DEDUP_REMOVED lines=10> */
.L_x_1510:
[----:B------:R-:W-:Y:S01]  /*1d50*/  HFMA2.MMA R97, -RZ, RZ, 0, 1.847743988037109375e-06 ;  /* 0x0000001fff617435 */ /* 0x000fe200000001ff */
[----:B------:R-:W-:Y:S01]  /*1d60*/  MOV R61, R92 ;  /* 0x0000005c003d7202 */ /* 0x000fe20000000f00 */
[----:B------:R-:W-:Y:S01]  /*1d70*/  IMAD.MOV.U32 R96, RZ, RZ, 0x1 ;  /* 0x00000001ff607424 */ /* 0x000fe200078e00ff */
[----:B------:R-:W-:Y:S02]  /*1d80*/  MOV R98, 0xffffffff ;  /* 0xffffffff00627802 */ /* 0x000fe40000000f00 */
[----:B0-----:R-:W-:-:S02]  /*1d90*/  MOV R2, 0x1db0 ;  /* 0x00001db000027802 */ /* 0x001fc40000000f00 */
[----:B-----5:R-:W-:Y:S05]  /*1da0*/  CALL.REL.NOINC `($__internal_66_$__cuda_sm70_shflsync_bfly_p) ;  /* 0x0000045000007944 */ /* 0x020fea0003c00000 */
[----:B-1----:R-:W-:Y:S01]  /*1db0*/  IMAD.MOV.U32 R49, RZ, RZ, R97 ;  /* 0x000000ffff317224 */ /* 0x002fe200078e0061 */
[----:B0-----:R-:W-:Y:S05]  /*1dc0*/  BRA `(.L_x_1533) ;  /* 0xffffec4000007947 */ /* 0x001fea000383ffff */
.L_x_1511:
[----:B------:R-:W-:Y:S01]  /*1dd0*/  HFMA2.MMA R96, -RZ, RZ, 0, 5.9604644775390625e-08 ;  /* 0x00000001ff607435 */ /* 0x000fe200000001ff */
[----:B------:R-:W-:Y:S01]  /*1de0*/  MOV R61, R94 ;  /* 0x0000005e003d7202 */ /* 0x000fe20000000f00 */
[----:B------:R-:W-:Y:S01]  /*1df0*/  IMAD.MOV.U32 R97, RZ, RZ, 0x1f ;  /* 0x0000001fff617424 */ /* 0x000fe200078e00ff */
[----:B------:R-:W-:-:S02]  /*1e00*/  MOV R98, 0xffffffff ;  /* 0xffffffff00627802 */ /* 0x000fc40000000f00 */
[----:B0-----:R-:W-:Y:S02]  /*1e10*/  MOV R2, 0x1e30 ;  /* 0x00001e3000027802 */ /* 0x001fe40000000f00 */
[----:B-12--5:R-:W-:Y:S05]  /*1e20*/  CALL.REL.NOINC `($__internal_66_$__cuda_sm70_shflsync_bfly_p) ;  /* 0x000003d000007944 */ /* 0x026fea0003c00000 */
[----:B------:R-:W-:Y:S01]  /*1e30*/  FADD.FTZ R49, R49, R92 ;  /* 0x0000005c31317221 */ /* 0x000fe20000010000 */
[----:B0-----:R-:W-:Y:S01]  /*1e40*/  HFMA2.MMA R96, -RZ, RZ, 0, 1.1920928955078125e-07 ;  /* 0x00000002ff607435 */ /* 0x001fe200000001ff */
[----:B-1----:R-:W-:Y:S01]  /*1e50*/  FADD.FTZ R94, R94, R97 ;  /* 0x000000615e5e7221 */ /* 0x002fe20000010000 */
[----:B------:R-:W-:Y:S01]  /*1e60*/  MOV R98, 0xffffffff ;  /* 0xffffffff00627802 */ /* 0x000fe20000000f00 */
[----:B------:R-:W-:Y:S01]  /*1e70*/  IMAD.MOV.U32 R97, RZ, RZ, 0x1f ;  /* 0x0000001fff617424 */ /* 0x000fe200078e00ff */
[----:B------:R-:W-:Y:S02]  /*1e80*/  MOV R61, R49 ;  /* 0x00000031003d7202 */ /* 0x000fe40000000f00 */
[----:B------:R-:W-:Y:S02]  /*1e90*/  MOV R2, 0x1eb0 ;  /* 0x00001eb000027802 */ /* 0x000fe40000000f00 */
[----:B------:R-:W-:Y:S05]  /*1ea0*/  CALL.REL.NOINC `($__internal_66_$__cuda_sm70_shflsync_bfly_p) ;  /* 0x0000035000007944 */ /* 0x000fea0003c00000 */
[----:B0-----:R-:W-:Y:S01]  /*1eb0*/  HFMA2.MMA R96, -RZ, RZ, 0, 1.1920928955078125e-07 ;  /* 0x00000002ff607435 */ /* 0x001fe200000001ff */
[----:B-1----:R-:W-:Y:S01]  /*1ec0*/  IMAD.MOV.U32 R48, RZ, RZ, R97 ;  /* 0x000000ffff307224 */ /* 0x002fe200078e0061 */
[----:B------:R-:W-:Y:S01]  /*1ed0*/  MOV R61, R94 ;  /* 0x0000005e003d7202 */ /* 0x000fe20000000f00 */
[----:B------:R-:W-:Y:S01]  /*1ee0*/  IMAD.MOV.U32 R97, RZ, RZ, 0x1f ;  /* 0x0000001fff617424 */ /* 0x000fe200078e00ff */
[----:B------:R-:W-:-:S02]  /*1ef0*/  MOV R98, 0xffffffff ;  /* 0xffffffff00627802 */ /* 0x000fc40000000f00 */
[----:B------:R-:W-:Y:S02]  /*1f00*/  MOV R2, 0x1f20 ;  /* 0x00001f2000027802 */ /* 0x000fe40000000f00 */
[----:B------:R-:W-:Y:S05]  /*1f10*/  CALL.REL.NOINC `($__internal_66_$__cuda_sm70_shflsync_bfly_p) ;  /* 0x000002e000007944 */ /* 0x000fea0003c00000 */
[----:B------:R-:W-:Y:S01]  /*1f20*/  FADD.FTZ R49, R48, R49 ;  /* 0x0000003130317221 */ /* 0x000fe20000010000 */
[----:B0-----:R-:W-:Y:S01]  /*1f30*/  HFMA2.MMA R96, -RZ, RZ, 0, 2.384185791015625e-07 ;  /* 0x00000004ff607435 */ /* 0x001fe200000001ff */
[----:B-1----:R-:W-:Y:S01]  /*1f40*/  FADD.FTZ R94, R94, R97 ;  /* 0x000000615e5e7221 */ /* 0x002fe20000010000 */
[----:B------:R-:W-:Y:S01]  /*1f50*/  MOV R98, 0xffffffff ;  /* 0xffffffff00627802 */ /* 0x000fe20000000f00 */
[----:B------:R-:W-:Y:S01]  /*1f60*/  IMAD.MOV.U32 R97, RZ, RZ, 0x1f ;  /* 0x0000001fff617424 */ /* 0x000fe200078e00ff */
[----:B------:R-:W-:Y:S02]  /*1f70*/  MOV R61, R49 ;  /* 0x00000031003d7202 */ /* 0x000fe40000000f00 */
[----:B------:R-:W-:Y:S02]  /*1f80*/  MOV R2, 0x1fa0 ;  /* 0x00001fa000027802 */ /* 0x000fe40000000f00 */
[----:B------:R-:W-:Y:S05]  /*1f90*/  CALL.REL.NOINC `($__internal_66_$__cuda_sm70_shflsync_bfly_p) ;  /* 0x0000026000007944 */ /* 0x000fea0003c00000 */
[----:B0-----:R-:W-:Y:S01]  /*1fa0*/  HFMA2.MMA R96, -RZ, RZ, 0, 2.384185791015625e-07 ;  /* 0x00000004ff607435 */ /* 0x001fe200000001ff */
[----:B-1----:R-:W-:Y:S01]  /*1fb0*/  IMAD.MOV.U32 R48, RZ, RZ, R97 ;  /* 0x000000ffff307224 */ /* 0x002fe200078e0061 */
[----:B------:R-:W-:Y:S01]  /*1fc0*/  MOV R61, R94 ;  /* 0x0000005e003d7202 */ /* 0x000fe20000000f00 */
[----:B------:R-:W-:Y:S01]  /*1fd0*/  IMAD.MOV.U32 R97, RZ, RZ, 0x1f ;  /* 0x0000001fff617424 */ /* 0x000fe200078e00ff */
[----:B------:R-:W-:-:S02]  /*1fe0*/  MOV R98, 0xffffffff ;  /* 0xffffffff00627802 */ /* 0x000fc40000000f00 */
[----:B------:R-:W-:Y:S02]  /*1ff0*/  MOV R2, 0x2010 ;  /* 0x0000201000027802 */ /* 0x000fe40000000f00 */
[----:B------:R-:W-:Y:S05]  /*2000*/  CALL.REL.NOINC `($__internal_66_$__cuda_sm70_shflsync_bfly_p) ;  /* 0x000001f000007944 */ /* 0x000fea0003c00000 */
[----:B------:R-:W-:Y:S01]  /*2010*/  FADD.FTZ R49, R48, R49 ;  /* 0x0000003130317221 */ /* 0x000fe20000010000 */
[----:B0-----:R-:W-:Y:S01]  /*2020*/  HFMA2.MMA R96, -RZ, RZ, 0, 4.76837158203125e-07 ;  /* 0x00000008ff607435 */ /* 0x001fe200000001ff */
[----:B-1----:R-:W-:Y:S01]  /*2030*/  FADD.FTZ R92, R94, R97 ;  /* 0x000000615e5c7221 */ /* 0x002fe20000010000 */
[----:B------:R-:W-:Y:S01]  /*2040*/  MOV R98, 0xffffffff ;  /* 0xffffffff00627802 */ /* 0x000fe20000000f00 */
[----:B------:R-:W-:Y:S01]  /*2050*/  IMAD.MOV.U32 R97, RZ, RZ, 0x1f ;  /* 0x0000001fff617424 */ /* 0x000fe200078e00ff */
[----:B------:R-:W-:Y:S02]  /*2060*/  MOV R61, R49 ;  /* 0x00000031003d7202 */ /* 0x000fe40000000f00 */
[----:B------:R-:W-:Y:S02]  /*2070*/  MOV R2, 0x2090 ;  /* 0x0000209000027802 */ /* 0x000fe40000000f00 */
[----:B------:R-:W-:Y:S05]  /*2080*/  CALL.REL.NOINC `($__internal_66_$__cuda_sm70_shflsync_bfly_p) ;  /* 0x0000017000007944 */ /* 0x000fea0003c00000 */
[----:B0-----:R-:W-:Y:S01]  /*2090*/  HFMA2.MMA R96, -RZ, RZ, 0, 4.76837158203125e-07 ;  /* 0x00000008ff607435 */ /* 0x001fe200000001ff */
[----:B-1----:R-:W-:Y:S01]  /*20a0*/  IMAD.MOV.U32 R48, RZ, RZ, R97 ;  /* 0x000000ffff307224 */ /* 0x002fe200078e0061 */
[----:B------:R-:W-:Y:S01]  /*20b0*/  MOV R61, R92 ;  /* 0x0000005c003d7202 */ /* 0x000fe20000000f00 */
[----:B------:R-:W-:Y:S01]  /*20c0*/  IMAD.MOV.U32 R97, RZ, RZ, 0x1f ;  /* 0x0000001fff617424 */ /* 0x000fe200078e00ff */
[----:B------:R-:W-:-:S02]  /*20d0*/  MOV R98, 0xffffffff ;  /* 0xffffffff00627802 */ /* 0x000fc40000000f00 */
[----:B------:R-:W-:Y:S02]  /*20e0*/  MOV R2, 0x2100 ;  /* 0x0000210000027802 */ /* 0x000fe40000000f00 */
[----:B------:R-:W-:Y:S05]  /*20f0*/  CALL.REL.NOINC `($__internal_66_$__cuda_sm70_shflsync_bfly_p) ;  /* 0x0000010000007944 */ /* 0x000fea0003c00000 */
[----:B------:R-:W-:Y:S01]  /*2100*/  FADD.FTZ R60, R48, R49 ;  /* 0x00000031303c7221 */ /* 0x000fe20000010000 */
[----:B0-----:R-:W-:Y:S01]  /*2110*/  HFMA2.MMA R96, -RZ, RZ, 0, 9.5367431640625e-07 ;  /* 0x00000010ff607435 */ /* 0x001fe200000001ff */
[----:B-1----:R-:W-:Y:S01]  /*2120*/  FADD.FTZ R92, R92, R97 ;  /* 0x000000615c5c7221 */ /* 0x002fe20000010000 */
[----:B------:R-:W-:Y:S01]  /*2130*/  MOV R98, 0xffffffff ;  /* 0xffffffff00627802 */ /* 0x000fe20000000f00 */
[----:B------:R-:W-:Y:S01]  /*2140*/  IMAD.MOV.U32 R97, RZ, RZ, 0x1f ;  /* 0x0000001fff617424 */ /* 0x000fe200078e00ff */
[----:B------:R-:W-:Y:S02]  /*2150*/  MOV R61, R60 ;  /* 0x0000003c003d7202 */ /* 0x000fe40000000f00 */
[----:B------:R-:W-:Y:S02]  /*2160*/  MOV R2, 0x2180 ;  /* 0x0000218000027802 */ /* 0x000fe40000000f00 */
[----:B------:R-:W-:Y:S05]  /*2170*/  CALL.REL.NOINC `($__internal_66_$__cuda_sm70_shflsync_bfly_p) ;  /* 0x0000008000007944 */ /* 0x000fea0003c00000 */
[----:B0-----:R-:W-:Y:S01]  /*2180*/  HFMA2.MMA R96, -RZ, RZ, 0, 9.5367431640625e-07 ;  /* 0x00000010ff607435 */ /* 0x001fe200000001ff */
[----:B-1----:R-:W-:Y:S01]  /*2190*/  IMAD.MOV.U32 R95, RZ, RZ, R97 ;  /* 0x000000ffff5f7224 */ /* 0x002fe200078e0061 */
[----:B------:R-:W-:Y:S01]  /*21a0*/  MOV R61, R92 ;  /* 0x0000005c003d7202 */ /* 0x000fe20000000f00 */
[----:B------:R-:W-:Y:S01]  /*21b0*/  IMAD.MOV.U32 R97, RZ, RZ, 0x1f ;  /* 0x0000001fff617424 */ /* 0x000fe200078e00ff */
[----:B------:R-:W-:-:S02]  /*21c0*/  MOV R98, 0xffffffff ;  /* 0xffffffff00627802 */ /* 0x000fc40000000f00 */
[----:B------:R-:W-:Y:S02]  /*21d0*/  MOV R2, 0x21f0 ;  /* 0x000021f000027802 */ /* 0x000fe40000000f00 */
[----:B------:R-:W-:Y:S05]  /*21e0*/  CALL.REL.NOINC `($__internal_66_$__cuda_sm70_shflsync_bfly_p) ;  /* 0x0000001000007944 */ /* 0x000fea0003c00000 */
[----:B01----:R-:W-:Y:S05]  /*21f0*/  BRA `(.L_x_1534) ;  /* 0xffffe93000007947 */ /* 0x003fea000383ffff */
        .weak           $__internal_66_$__cuda_sm70_shflsync_bfly_p
        .type           $__internal_66_$__cuda_sm70_shflsync_bfly_p,@function
        .size           $__internal_66_$__cuda_sm70_shflsync_bfly_p,(.L_x_4446 - $__internal_66_$__cuda_sm70_shflsync_bfly_p)
$__internal_66_$__cuda_sm70_shflsync_bfly_p:
[----:B------:R-:W-:Y:S01]  /*2200*/  HFMA2.MMA R3, -RZ, RZ, 0, 0 ;  /* 0x00000000ff037435 */ /* 0x000fe200000001ff */
[----:B------:R-:W-:Y:S04]  /*2210*/  WARPSYNC R98 ;  /* 0x0000006200007348 */ /* 0x000fe80003800000 */
[----:B------:R0:W1:Y:S01]  /*2220*/  SHFL.BFLY PT, R97, R61, R96, R97 ;  /* 0x0c0000603d617389 */ /* 0x00006200000e0061 */
[----:B------:R-:W-:Y:S05]  /*2230*/  RET.REL.NODEC R2 `(_ZN10layer_norm13ln_bwd_kernelINS_13Kernel_traitsI13__nv_bfloat16S2_fS2_fjLj256ELj1ELj4ELj1ELj16ENS_18Kernel_traits_baseILj256ES2_S2_fS2_fjLj128EEEEELb0ELb1ELb1ELb0EEEvNS_9BwdParamsE) ;  /* 0xffffddc002007950 */ /* 0x000fea0003c3ffff */
.L_x_1535:
        /* <DEDUP_REMOVED lines=12> */
.L_x_4446:


//--------------------- .text._ZN10layer_norm13ln_bwd_kernelINS_13Kernel_traitsI13__nv_bfloat16S2_fS2_fjLj256ELj1ELj4ELj1ELj16ENS_18Kernel_traits_baseILj256ES2_S2_fS2_fjLj128EEEEELb0ELb1ELb1ELb1EEEvNS_9BwdParamsE --------------------------
	.section	.text._ZN10layer_norm13ln_bwd_kernelINS_13Kernel_traitsI13__nv_bfloat16S2_fS2_fjLj256ELj1ELj4ELj1ELj16ENS_18Kernel_traits_baseILj256ES2_S2_fS2_fjLj128EEEEELb0ELb1ELb1ELb1EEEvNS_9BwdParamsE,"ax",@progbits
	.sectioninfo	@"SHI_REGISTERS=96"
	.align	128
        .global         _ZN10layer_norm13ln_bwd_kernelINS_13Kernel_traitsI13__nv_bfloat16S2_fS2_fjLj256ELj1ELj4ELj1ELj16ENS_18Kernel_traits_baseILj256ES2_S2_fS2_fjLj128EEEEELb0ELb1ELb1ELb1EEEvNS_9BwdParamsE
        .type           _ZN10layer_norm13ln_bwd_kernelINS_13Kernel_traitsI13__nv_bfloat16S2_fS2_fjLj256ELj1ELj4ELj1ELj16ENS_18Kernel_traits_baseILj256ES2_S2_fS2_fjLj128EEEEELb0ELb1ELb1ELb1EEEvNS_9BwdParamsE,@function
        .size           _ZN10layer_norm13ln_bwd_kernelINS_13Kernel_traitsI13__nv_bfloat16S2_fS2_fjLj256ELj1ELj4ELj1ELj16ENS_18Kernel_traits_baseILj256ES2_S2_fS2_fjLj128EEEEELb0ELb1ELb1ELb1EEEvNS_9BwdParamsE,(.L_x_4447 - _ZN10layer_norm13ln_bwd_kernelINS_13Kernel_traitsI13__nv_bfloat16S2_fS2_fjLj256ELj1ELj4ELj1ELj16ENS_18Kernel_traits_baseILj256ES2_S2_fS2_fjLj128EEEEELb0ELb1ELb1ELb1EEEvNS_9BwdParamsE)
        .other          _ZN10layer_norm13ln_bwd_kernelINS_13Kernel_traitsI13__nv_bfloat16S2_fS2_fjLj256ELj1ELj4ELj1ELj16ENS_18Kernel_traits_baseILj256ES2_S2_fS2_fjLj128EEEEELb0ELb1ELb1ELb1EEEvNS_9BwdParamsE,@"STO_CUDA_ENTRY STV_DEFAULT"
_ZN10layer_norm13ln_bwd_kernelINS_13Kernel_traitsI13__nv_bfloat16S2_fS2_fjLj256ELj1ELj4ELj1ELj16ENS_18Kernel_traits_baseILj256ES2_S2_fS2_fjLj128EEEEELb0ELb1ELb1ELb1EEEvNS_9BwdParamsE:
.text._ZN10layer_norm13ln_bwd_kernelINS_13Kernel_traitsI13__nv_bfloat16S2_fS2_fjLj256ELj1ELj4ELj1ELj16ENS_18Kernel_traits_baseILj256ES2_S2_fS2_fjLj128EEEEELb0ELb1ELb1ELb1EEEvNS_9BwdParamsE:
        /* <DEDUP_REMOVED lines=27> */
.L_x_1536:
        /* <DEDUP_REMOVED lines=24> */
.L_x_1559:
        /* <DEDUP_REMOVED lines=8> */
[----:B------:R-:W-:Y:S01]  /*03b0*/  BSSY B0, `(.L_x_1538) ;  /* 0x0000063000007945 */ /* 0x000fe20003800000 */
[----:B0-----:R-:W-:-:S03]  /*03c0*/  IMAD.WIDE R86, R78, R89, c[0x0][0x1a0] ;  /* 0x000068004e567625 */ /* 0x001fc600078e0259 */
[----:B------:R-:W-:-:S04]  /*03d0*/  SHF.R.S32.HI R93, RZ, 0x1f, R0 ;  /* 0x0000001fff5d7819 */ /* 0x000fc80000011400 */
[----:B------:R-:W-:Y:S01]  /*03e0*/  LEA.HI R0, R93, R0, RZ, 0x3 ;  /* 0x000000005d007211 */ /* 0x000fe200078f18ff */
[----:B------:R-:W-:-:S03]  /*03f0*/  HFMA2.MMA R93, -RZ, RZ, 0, 1.9073486328125e-06 ;  /* 0x00000020ff5d7435 */ /* 0x000fc600000001ff */
[----:B------:R-:W-:-:S07]  /*0400*/  LEA.HI.SX32 R0, R0, R77, 0x1d ;  /* 0x0000004d00007211 */ /* 0x000fce00078feaff */
        /* <DEDUP_REMOVED lines=11> */
.L_x_1539:
[----:B-1----:R-:W-:Y:S01]  /*04c0*/  IADD3 R85, R85, -0x1, RZ ;  /* 0xffffffff55557810 */ /* 0x002fe20007ffe0ff */
[----:B------:R-:W2:Y:S04]  /*04d0*/  LDG.E R79, [R86.64] ;  /* 0x00000004564f7981 */ /* 0x000ea8000c1e1900 */
[----:B------:R-:W-:-:S05]  /*04e0*/  IMAD R85, R85, c[0x0][0x168], RZ ;  /* 0x00005a0055557a24 */ /* 0x000fca00078e02ff */
[----:B------:R-:W-:-:S04]  /*04f0*/  SHF.R.S32.HI R60, RZ, 0x1f, R85 ;  /* 0x0000001fff3c7819 */ /* 0x000fc80000011455 */
[----:B------:R-:W-:Y:S02]  /*0500*/  LEA.HI R60, R60, R85, RZ, 0x3 ;  /* 0x000000553c3c7211 */ /* 0x000fe400078f18ff */
[----:B------:R-:W-:Y:S02]  /*0510*/  MOV R65, 0x10 ;  /* 0x0000001000417802 */ /* 0x000fe40000000f00 */
[----:B------:R-:W-:Y:S01]  /*0520*/  LEA.HI.SX32 R60, R60, R77, 0x1d ;  /* 0x0000004d3c3c7211 */ /* 0x000fe200078feaff */
[----:B------:R-:W-:-:S04]  /*0530*/  IMAD.WIDE.U32 R80, R0, R93, c[0x0][0x188] ;  /* 0x0000620000507625 */ /* 0x000fc800078e005d */
[----:B------:R-:W-:Y:S01]  /*0540*/  IMAD.WIDE.U32 R64, R60, R65, c[0x0][0x208] ;  /* 0x000082003c407625 */ /* 0x000fe200078e0041 */
[----:B------:R-:W3:Y:S04]  /*0550*/  LDG.E.128 R68, [R80.64+0x10] ;  /* 0x0000100450447981 */ /* 0x000ee8000c1e1d00 */
[----:B------:R-:W4:Y:S04]  /*0560*/  LDG.E.128 R60, [R80.64] ;  /* 0x00000004503c7981 */ /* 0x000f28000c1e1d00 */
        /* <DEDUP_REMOVED lines=8> */
[C---:B----4-:R-:W-:Y:S02]  /*05f0*/  FADD.FTZ R84, -R79.reuse, R60 ;  /* 0x0000003c4f547221 */ /* 0x050fe40000010100 */
[C---:B------:R-:W-:Y:S01]  /*0600*/  FADD.FTZ R90, -R79.reuse, R62 ;  /* 0x0000003e4f5a7221 */ /* 0x040fe20000010100 */
        /* <DEDUP_REMOVED lines=8> */
[----:B------:R-:W-:Y:S01]  /*0690*/  FMUL.FTZ R69, R75, R87 ;  /* 0x000000574b457220 */ /* 0x000fe20000410000 */
[----:B------:R-:W-:Y:S01]  /*06a0*/  PRMT R85, RZ, 0x5410, R65 ;  /* 0x00005410ff557816 */ /* 0x000fe20000000041 */
[C---:B------:R-:W-:Y:S01]  /*06b0*/  FADD.FTZ R70, -R79.reuse, R70 ;  /* 0x000000464f467221 */ /* 0x040fe20000010100 */
[----:B------:R-:W-:Y:S01]  /*06c0*/  PRMT R61, RZ, 0x5410, R67 ;  /* 0x00005410ff3d7816 */ /* 0x000fe20000000043 */
[----:B0-----:R-:W-:Y:S01]  /*06d0*/  FADD.FTZ R88, -R79, R71 ;  /* 0x000000474f587221 */ /* 0x001fe20000010100 */
[----:B------:R-:W-:Y:S01]  /*06e0*/  PRMT R60, RZ, 0x7610, R67 ;  /* 0x00007610ff3c7816 */ /* 0x000fe20000000043 */
[C---:B------:R-:W-:Y:S02]  /*06f0*/  FMUL.FTZ R83, R3.reuse, R82 ;  /* 0x0000005203537220 */ /* 0x040fe40000410000 */
[C---:B------:R-:W-:Y:S02]  /*0700*/  FMUL.FTZ R80, R3.reuse, R68 ;  /* 0x0000004403507220 */ /* 0x040fe40000410000 */
        /* <DEDUP_REMOVED lines=34> */
[----:B------:R-:W-:Y:S02]  /*0930*/  FFMA.FTZ R10, R82, R85, R10 ;  /* 0x00000055520a7223 */ /* 0x000fe4000001000a */
[----:B------:R-:W-:Y:S02]  /*0940*/  FADD.FTZ R18, R18, R85 ;  /* 0x0000005512127221 */ /* 0x000fe40000010000 */
[----:B------:R-:W-:Y:S02]  /*0950*/  FADD.FTZ R23, R23, R60 ;  /* 0x0000003c17177221 */ /* 0x000fe40000010000 */
[----:B------:R-:W-:-:S02]  /*0960*/  FFMA.FTZ R15, R70, R60, R15 ;  /* 0x0000003c460f7223 */ /* 0x000fc4000001000f */
[----:B------:R-:W-:Y:S02]  /*0970*/  FMUL.FTZ R60, R4, R60 ;  /* 0x0000003c043c7220 */ /* 0x000fe40000410000 */
[----:B------:R-:W-:Y:S02]  /*0980*/  FADD.FTZ R67, R86, R61 ;  /* 0x0000003d56437221 */ /* 0x000fe40000010000 */
[----:B------:R-:W-:Y:S02]  /*0990*/  FFMA.FTZ R85, R71, R61, R66 ;  /* 0x0000003d47557223 */ /* 0x000fe40000010042 */
[----:B------:R-:W-:Y:S02]  /*09a0*/  FFMA.FTZ R8, R84, R87, R8 ;  /* 0x0000005754087223 */ /* 0x000fe40000010008 */
[----:B------:R-:W-:Y:S02]  /*09b0*/  FADD.FTZ R16, R16, R87 ;  /* 0x0000005710107221 */ /* 0x000fe40000010000 */
[----:B------:R-:W-:-:S02]  /*09c0*/  FADD.FTZ R86, R67, R60 ;  /* 0x0000003c43567221 */ /* 0x000fc40000010000 */
[----:B------:R-:W-:Y:S02]  /*09d0*/  FFMA.FTZ R85, R70, R60, R85 ;  /* 0x0000003c46557223 */ /* 0x000fe40000010055 */
.L_x_1540:
[----:B------:R-:W-:Y:S05]  /*09e0*/  BSYNC B0 ;  /* 0x0000000000007941 */ /* 0x000fea0003800000 */
.L_x_1538:
[----:B------:R-:W-:Y:S05]  /*09f0*/  BRA.DIV ~URZ, `(.L_x_1541) ;  /* 0x000012427f007947 */ /* 0x000fea000b800000 */
[----:B------:R1:W2:Y:S02]  /*0a00*/  SHFL.BFLY PT, R87, R86, 0x1, 0x1f ;  /* 0x0c201f0056577f89 */ /* 0x0002a400000e0000 */
.L_x_1560:
        /* <DEDUP_REMOVED lines=18> */
.L_x_1561:
[----:B-----5:R-:W-:-:S13]  /*0b30*/  ISETP.GE.AND P2, PT, R2, 0x1, PT ;  /* 0x000000010200780c */ /* 0x020fda0003f46270 */
[----:B------:R-:W-:-:S05]  /*0b40*/  @P2 IADD3 R2, R2, -0x1, RZ ;  /* 0xffffffff02022810 */ /* 0x000fca0007ffe0ff */
[----:B------:R-:W-:-:S05]  /*0b50*/  @P2 IMAD R2, R2, c[0x0][0x168], RZ ;  /* 0x00005a0002022a24 */ /* 0x000fca00078e02ff */
[----:B------:R-:W-:-:S04]  /*0b60*/  @P2 SHF.R.S32.HI R67, RZ, 0x1f, R2 ;  /* 0x0000001fff432819 */ /* 0x000fc80000011402 */
[----:B------:R-:W-:Y:S01]  /*0b70*/  @P2 LEA.HI R66, R67, R2, RZ, 0x3 ;  /* 0x0000000243422211 */ /* 0x000fe200078f18ff */
[----:B------:R-:W-:Y:S01]  /*0b80*/  @P2 IMAD.MOV.U32 R67, RZ, RZ, 0x10 ;  /* 0x00000010ff432424 */ /* 0x000fe200078e00ff */
[----:B------:R-:W-:Y:S02]  /*0b90*/  MOV R2, RZ ;  /* 0x000000ff00027202 */ /* 0x000fe40000000f00 */
[----:B------:R-:W-:-:S05]  /*0ba0*/  @P2 LEA.HI.SX32 R2, R66, R77, 0x1d ;  /* 0x0000004d42022211 */ /* 0x000fca00078feaff */
[----:B------:R-:W-:-:S05]  /*0bb0*/  @P2 IMAD.WIDE.U32 R66, R2, R67, c[0x0][0x170] ;  /* 0x00005c0002422625 */ /* 0x000fca00078e0043 */
[----:B------:R3:W5:Y:S01]  /*0bc0*/  @P2 LDG.E.128 R44, [R66.64] ;  /* 0x00000004422c2981 */ /* 0x000762000c1e1d00 */
[----:B--2---:R-:W-:Y:S01]  /*0bd0*/  FADD.FTZ R87, R87, R86 ;  /* 0x0000005657577221 */ /* 0x004fe20000010000 */
[----:B------:R-:W-:Y:S01]  /*0be0*/  @!P1 ISETP.NE.U32.AND P3, PT, RZ, c[0x0][0x218], PT ;  /* 0x00008600ff009a0c */ /* 0x000fe20003f65070 */
[----:B01----:R-:W-:Y:S01]  /*0bf0*/  FADD.FTZ R86, R90, R85 ;  /* 0x000000555a567221 */ /* 0x003fe20000010000 */
[----:B------:R-:W-:Y:S01]  /*0c00*/  ISETP.NE.AND P4, PT, R76, RZ, PT ;  /* 0x000000ff4c00720c */ /* 0x000fe20003f85270 */
[----:B------:R-:W-:Y:S01]  /*0c10*/  FMUL.FTZ R85, R87, c[0x0][0x1e0] ;  /* 0x0000780057557a20 */ /* 0x000fe20000410000 */
[----:B------:R-:W-:Y:S01]  /*0c20*/  @!P1 ISETP.NE.AND.EX P3, PT, RZ, c[0x0][0x21c], PT, P3 ;  /* 0x00008700ff009a0c */ /* 0x000fe20003f65330 */
[----:B------:R-:W-:Y:S01]  /*0c30*/  BSSY B0, `(.L_x_1543) ;  /* 0x000000c000007945 */ /* 0x000fe20003800000 */
[----:B------:R-:W-:Y:S01]  /*0c40*/  @!P1 ISETP.NE.U32.AND P0, PT, RZ, c[0x0][0x218], PT ;  /* 0x00008600ff009a0c */ /* 0x000fe20003f05070 */
[----:B------:R-:W-:Y:S01]  /*0c50*/  FMUL.FTZ R86, R86, c[0x0][0x1e0] ;  /* 0x0000780056567a20 */ /* 0x000fe20000410000 */
[----:B------:R-:W-:-:S02]  /*0c60*/  FSEL R85, R85, RZ, !P4 ;  /* 0x000000ff55557208 */ /* 0x000fc40006000000 */
[----:B------:R-:W-:Y:S01]  /*0c70*/  @!P1 FSEL R87, R36, RZ, P3 ;  /* 0x000000ff24579208 */ /* 0x000fe20001800000 */
[----:B------:R-:W-:Y:S05]  /*0c80*/  @!P1 BRA `(.L_x_1544) ;  /* 0x0000006000009947 */ /* 0x000fea0003800000 */
[----:B---3--:R-:W-:Y:S01]  /*0c90*/  ISETP.NE.U32.AND P3, PT, RZ, c[0x0][0x218], PT ;  /* 0x00008600ff007a0c */ /* 0x008fe20003f65070 */
[----:B------:R-:W-:-:S03]  /*0ca0*/  FFMA.FTZ R66, R84, R86, R85 ;  /* 0x0000005654427223 */ /* 0x000fc60000010055 */
[----:B------:R-:W-:Y:S01]  /*0cb0*/  ISETP.NE.AND.EX P3, PT, RZ, c[0x0][0x21c], PT, P3 ;  /* 0x00008700ff007a0c */ /* 0x000fe20003f65330 */
[----:B------:R-:W-:-:S04]  /*0cc0*/  FADD.FTZ R66, R69, -R66 ;  /* 0x8000004245427221 */ /* 0x000fc80000010000 */
[----:B------:R-:W-:-:S08]  /*0cd0*/  FMUL.FTZ R87, R3, R66 ;  /* 0x0000004203577220 */ /* 0x000fd00000410000 */
[----:B------:R-:W-:Y:S02]  /*0ce0*/  @P3 FADD.FTZ R87, R36, R87 ;  /* 0x0000005724573221 */ /* 0x000fe40000010000 */
.L_x_1544:
[----:B---3--:R-:W-:Y:S05]  /*0cf0*/  BSYNC B0 ;  /* 0x0000000000007941 */ /* 0x008fea0003800000 */
.L_x_1543:
[----:B-----5:R-:W-:Y:S01]  /*0d00*/  @P2 PRMT R66, RZ, 0x5410, R44 ;  /* 0x00005410ff422816 */ /* 0x020fe2000000002c */
[----:B------:R-:W-:Y:S01]  /*0d10*/  @P2 FMUL.FTZ R67, R87, c[0x0][0x1ec] ;  /* 0x00007b0057432a20 */ /* 0x000fe20000410000 */
[----:B------:R-:W-:Y:S01]  /*0d20*/  @!P1 ISETP.NE.AND.EX P0, PT, RZ, c[0x0][0x21c], PT, P0 ;  /* 0x00008700ff009a0c */ /* 0x000fe20003f05300 */
[----:B------:R-:W-:Y:S02]  /*0d30*/  BSSY B0, `(.L_x_1545) ;  /* 0x000000c000007945 */ /* 0x000fe40003800000 */
[----:B------:R-:W-:Y:S01]  /*0d40*/  @P2 FFMA.FTZ R24, R67, R66, R24 ;  /* 0x0000004243182223 */ /* 0x000fe20000010018 */
[----:B------:R-:W-:-:S05]  /*0d50*/  @P2 PRMT R66, RZ, 0x5410, R32 ;  /* 0x00005410ff422816 */ /* 0x000fca0000000020 */
[----:B------:R-:W-:Y:S01]  /*0d60*/  @P2 FMUL.FTZ R88, R67, R66 ;  /* 0x0000004243582220 */ /* 0x000fe20000410000 */
        /* <DEDUP_REMOVED lines=8> */
.L_x_1546:
[----:B------:R-:W-:Y:S05]  /*0df0*/  BSYNC B0 ;  /* 0x0000000000007941 */ /* 0x000fea0003800000 */
.L_x_1545:
[----:B------:R-:W-:Y:S01]  /*0e00*/  @P2 PRMT R67, RZ, 0x7610, R44 ;  /* 0x00007610ff432816 */ /* 0x000fe2000000002c */
[----:B------:R-:W-:Y:S01]  /*0e10*/  @P2 FMUL.FTZ R90, R66, c[0x0][0x1ec] ;  /* 0x00007b00425a2a20 */ /* 0x000fe20000410000 */
[----:B------:R-:W-:Y:S01]  /*0e20*/  ISETP.NE.U32.AND P0, PT, RZ, c[0x0][0x258], PT ;  /* 0x00009600ff007a0c */ /* 0x000fe20003f05070 */
[----:B------:R-:W-:Y:S01]  /*0e30*/  BSSY B0, `(.L_x_1547) ;  /* 0x0000012000007945 */ /* 0x000fe20003800000 */
[----:B------:R-:W-:Y:S01]  /*0e40*/  @!P1 ISETP.NE.U32.AND P3, PT, RZ, c[0x0][0x218], PT ;  /* 0x00008600ff009a0c */ /* 0x000fe20003f65070 */
[C---:B------:R-:W-:Y:S01]  /*0e50*/  @P2 FFMA.FTZ R25, R90.reuse, R67, R25 ;  /* 0x000000435a192223 */ /* 0x040fe20000010019 */
[----:B------:R-:W-:Y:S02]  /*0e60*/  @P2 PRMT R67, RZ, 0x7610, R32 ;  /* 0x00007610ff432816 */ /* 0x000fe40000000020 */
[----:B------:R-:W-:Y:S02]  /*0e70*/  ISETP.NE.AND.EX P0, PT, RZ, c[0x0][0x25c], PT, P0 ;  /* 0x00009700ff007a0c */ /* 0x000fe40003f05300 */
[----:B------:R-:W-:Y:S01]  /*0e80*/  @!P1 ISETP.NE.AND.EX P3, PT, RZ, c[0x0][0x21c], PT, P3 ;  /* 0x00008700ff009a0c */ /* 0x000fe20003f65330 */
[----:B------:R-:W-:Y:S01]  /*0e90*/  @P2 FMUL.FTZ R67, R90, R67 ;  /* 0x000000435a432220 */ /* 0x000fe20000410000 */
        /* <DEDUP_REMOVED lines=11> */
.L_x_1548:
[----:B------:R-:W-:Y:S05]  /*0f50*/  BSYNC B0 ;  /* 0x0000000000007941 */ /* 0x000fea0003800000 */
.L_x_1547:
[----:B------:R-:W-:Y:S01]  /*0f60*/  @P2 PRMT R90, RZ, 0x5410, R45 ;  /* 0x00005410ff5a2816 */ /* 0x000fe2000000002d */
[----:B------:R-:W-:Y:S01]  /*0f70*/  @P2 FMUL.FTZ R89, R87, c[0x0][0x1ec] ;  /* 0x00007b0057592a20 */ /* 0x000fe20000410000 */
[----:B------:R-:W-:Y:S01]  /*0f80*/  @!P1 ISETP.NE.U32.AND P3, PT, RZ, c[0x0][0x218], PT ;  /* 0x00008600ff009a0c */ /* 0x000fe20003f65070 */
[----:B------:R-:W-:Y:S01]  /*0f90*/  BSSY B0, `(.L_x_1549) ;  /* 0x0000010000007945 */ /* 0x000fe20003800000 */
[----:B------:R-:W-:Y:S01]  /*0fa0*/  SEL R49, R66, R49, P0 ;  /* 0x0000003142317207 */ /* 0x000fe20000000000 */
[C---:B------:R-:W-:Y:S01]  /*0fb0*/  @P2 FFMA.FTZ R26, R89.reuse, R90, R26 ;  /* 0x0000005a591a2223 */ /* 0x040fe2000001001a */
[----:B------:R-:W-:Y:S02]  /*0fc0*/  @P2 PRMT R90, RZ, 0x5410, R33 ;  /* 0x00005410ff5a2816 */ /* 0x000fe40000000021 */
[----:B------:R-:W-:Y:S02]  /*0fd0*/  @!P1 ISETP.NE.AND.EX P3, PT, RZ, c[0x0][0x21c], PT, P3 ;  /* 0x00008700ff009a0c */ /* 0x000fe40003f65330 */
[----:B------:R-:W-:Y:S01]  /*0fe0*/  @P2 PRMT R52, R88, 0x7610, R52 ;  /* 0x0000761058342816 */ /* 0x000fe20000000034 */
[----:B------:R-:W-:Y:S01]  /*0ff0*/  @P2 FMUL.FTZ R90, R89, R90 ;  /* 0x0000005a595a2220 */ /* 0x000fe20000410000 */
[----:B------:R-:W-:-:S04]  /*1000*/  @!P1 FSEL R88, R39, RZ, P3 ;  /* 0x000000ff27589208 */ /* 0x000fc80001800000 */
[----:B------:R-:W-:Y:S01]  /*1010*/  @P2 F2FP.BF16.PACK_AB R66, RZ, R90 ;  /* 0x0000005aff42223e */ /* 0x000fe200000010ff */
[----:B------:R-:W-:Y:S05]  /*1020*/  @!P1 BRA `(.L_x_1550) ;  /* 0x0000006000009947 */ /* 0x000fea0003800000 */
[----:B------:R-:W-:Y:S01]  /*1030*/  ISETP.NE.U32.AND P3, PT, RZ, c[0x0][0x218], PT ;  /* 0x00008600ff007a0c */ /* 0x000fe20003f65070 */
[----:B------:R-:W-:-:S03]  /*1040*/  FFMA.FTZ R89, R81, R86, R85 ;  /* 0x0000005651597223 */ /* 0x000fc60000010055 */
[----:B------:R-:W-:Y:S01]  /*1050*/  ISETP.NE.AND.EX P3, PT, RZ, c[0x0][0x21c], PT, P3 ;  /* 0x00008700ff007a0c */ /* 0x000fe20003f65330 */
[----:B------:R-:W-:-:S04]  /*1060*/  FADD.FTZ R88, R64, -R89 ;  /* 0x8000005940587221 */ /* 0x000fc80000010000 */
[----:B------:R-:W-:-:S08]  /*1070*/  FMUL.FTZ R88, R3, R88 ;  /* 0x0000005803587220 */ /* 0x000fd00000410000 */
[----:B------:R-:W-:Y:S02]  /*1080*/  @P3 FADD.FTZ R88, R39, R88 ;  /* 0x0000005827583221 */ /* 0x000fe40000010000 */
.L_x_1550:
[----:B------:R-:W-:Y:S05]  /*1090*/  BSYNC B0 ;  /* 0x0000000000007941 */ /* 0x000fea0003800000 */
.L_x_1549:
[----:B------:R-:W-:Y:S01]  /*10a0*/  @P2 PRMT R89, RZ, 0x7610, R45 ;  /* 0x00007610ff592816 */ /* 0x000fe2000000002d */
[----:B------:R-:W-:Y:S01]  /*10b0*/  @P2 FMUL.FTZ R90, R88, c[0x0][0x1ec] ;  /* 0x00007b00585a2a20 */ /* 0x000fe20000410000 */
[----:B------:R-:W-:Y:S01]  /*10c0*/  @!P1 ISETP.NE.U32.AND P3, PT, RZ, c[0x0][0x218], PT ;  /* 0x00008600ff009a0c */ /* 0x000fe20003f65070 */
[----:B------:R-:W-:Y:S01]  /*10d0*/  BSSY B0, `(.L_x_1551) ;  /* 0x0000010000007945 */ /* 0x000fe20003800000 */
[----:B------:R-:W-:Y:S01]  /*10e0*/  SEL R50, R87, R50, P0 ;  /* 0x0000003257327207 */ /* 0x000fe20000000000 */
[----:B------:R-:W-:Y:S01]  /*10f0*/  @P2 FFMA.FTZ R27, R90, R89, R27 ;  /* 0x000000595a1b2223 */ /* 0x000fe2000001001b */
        /* <DEDUP_REMOVED lines=13> */
.L_x_1552:
[----:B------:R-:W-:Y:S05]  /*11d0*/  BSYNC B0 ;  /* 0x0000000000007941 */ /* 0x000fea0003800000 */
.L_x_1551:
        /* <DEDUP_REMOVED lines=19> */
.L_x_1554:
[----:B------:R-:W-:Y:S05]  /*1310*/  BSYNC B0 ;  /* 0x0000000000007941 */ /* 0x000fea0003800000 */
.L_x_1553:
        /* <DEDUP_REMOVED lines=19> */
.L_x_1556:
[----:B------:R-:W-:Y:S05]  /*1450*/  BSYNC B0 ;  /* 0x0000000000007941 */ /* 0x000fea0003800000 */
.L_x_1555:
[----:B------:R-:W-:Y:S01]  /*1460*/  @P2 PRMT R90, RZ, 0x5410, R47 ;  /* 0x00005410ff5a2816 */ /* 0x000fe2000000002f */
[----:B------:R-:W-:Y:S01]  /*1470*/  @P2 FMUL.FTZ R89, R87, c[0x0][0x1ec] ;  /* 0x00007b0057592a20 */ /* 0x000fe20000410000 */
[----:B------:R-:W-:Y:S01]  /*1480*/  @!P1 ISETP.NE.U32.AND P3, PT, RZ, c[0x0][0x218], PT ;  /* 0x00008600ff009a0c */ /* 0x000fe20003f65070 */
[----:B------:R-:W-:Y:S01]  /*1490*/  BSSY B0, `(.L_x_1557) ;  /* 0x0000013000007945 */ /* 0x000fe20003800000 */
[----:B------:R-:W-:Y:S01]  /*14a0*/  @P2 PRMT R54, R88, 0x7610, R54 ;  /* 0x0000761058362816 */ /* 0x000fe20000000036 */
[C---:B------:R-:W-:Y:S01]  /*14b0*/  @P2 FFMA.FTZ R30, R89.reuse, R90, R30 ;  /* 0x0000005a591e2223 */ /* 0x040fe2000001001e */
[----:B------:R-:W-:Y:S02]  /*14c0*/  @P2 PRMT R90, RZ, 0x5410, R35 ;  /* 0x00005410ff5a2816 */ /* 0x000fe40000000023 */
[----:B------:R-:W-:Y:S02]  /*14d0*/  @!P1 ISETP.NE.AND.EX P3, PT, RZ, c[0x0][0x21c], PT, P3 ;  /* 0x00008700ff009a0c */ /* 0x000fe40003f65330 */
[----:B------:R-:W-:Y:S01]  /*14e0*/  SEL R57, R66, R57, P0 ;  /* 0x0000003942397207 */ /* 0x000fe20000000000 */
[----:B------:R-:W-:Y:S01]  /*14f0*/  @P2 FMUL.FTZ R90, R89, R90 ;  /* 0x0000005a595a2220 */ /* 0x000fe20000410000 */
[----:B------:R-:W-:-:S02]  /*1500*/  SEL R58, R87, R58, P0 ;  /* 0x0000003a573a7207 */ /* 0x000fc40000000000 */
[----:B------:R-:W-:Y:S02]  /*1510*/  @P2 PRMT R54, R54, 0x5410, R67 ;  /* 0x0000541036362816 */ /* 0x000fe40000000043 */
[----:B------:R-:W-:Y:S02]  /*1520*/  @P2 F2FP.BF16.PACK_AB R90, RZ, R90 ;  /* 0x0000005aff5a223e */ /* 0x000fe400000010ff */
[----:B------:R-:W-:Y:S02]  /*1530*/  @!P1 FSEL R88, R43, RZ, P3 ;  /* 0x000000ff2b589208 */ /* 0x000fe40001800000 */
[----:B------:R-:W-:Y:S01]  /*1540*/  @P2 PRMT R55, R90, 0x7610, R55 ;  /* 0x000076105a372816 */ /* 0x000fe20000000037 */
[----:B------:R-:W-:Y:S05]  /*1550*/  @!P1 BRA `(.L_x_1558) ;  /* 0x0000006000009947 */ /* 0x000fea0003800000 */
[----:B------:R-:W-:Y:S01]  /*1560*/  ISETP.NE.U32.AND P1, PT, RZ, c[0x0][0x218], PT ;  /* 0x00008600ff007a0c */ /* 0x000fe20003f25070 */
[----:B------:R-:W-:-:S03]  /*1570*/  FFMA.FTZ R85, R70, R86, R85 ;  /* 0x0000005646557223 */ /* 0x000fc60000010055 */
[----:B------:R-:W-:Y:S01]  /*1580*/  ISETP.NE.AND.EX P1, PT, RZ, c[0x0][0x21c], PT, P1 ;  /* 0x00008700ff007a0c */ /* 0x000fe20003f25310 */
[----:B------:R-:W-:-:S04]  /*1590*/  FADD.FTZ R66, R60, -R85 ;  /* 0x800000553c427221 */ /* 0x000fc80000010000 */
[----:B------:R-:W-:-:S08]  /*15a0*/  FMUL.FTZ R88, R3, R66 ;  /* 0x0000004203587220 */ /* 0x000fd00000410000 */
[----:B------:R-:W-:Y:S02]  /*15b0*/  @P1 FADD.FTZ R88, R43, R88 ;  /* 0x000000582b581221 */ /* 0x000fe40000010000 */
.L_x_1558:
[----:B------:R-:W-:Y:S05]  /*15c0*/  BSYNC B0 ;  /* 0x0000000000007941 */ /* 0x000fea0003800000 */
.L_x_1557:
[----:B------:R-:W-:Y:S02]  /*15d0*/  ISETP.NE.U32.AND P1, PT, RZ, c[0x0][0x258], PT ;  /* 0x00009600ff007a0c */ /* 0x000fe40003f25070 */
[C---:B------:R-:W-:Y:S01]  /*15e0*/  SEL R59, R88.reuse, R59, P0 ;  /* 0x0000003b583b7207 */ /* 0x040fe20000000000 */
[----:B------:R-:W-:Y:S01]  /*15f0*/  @P2 FMUL.FTZ R88, R88, c[0x0][0x1ec] ;  /* 0x00007b0058582a20 */ /* 0x000fe20000410000 */
[----:B------:R-:W-:Y:S02]  /*1600*/  ISETP.NE.AND.EX P1, PT, RZ, c[0x0][0x25c], PT, P1 ;  /* 0x00009700ff007a0c */ /* 0x000fe40003f25310 */
[----:B------:R-:W-:Y:S02]  /*1610*/  @P2 PRMT R3, RZ, 0x7610, R35 ;  /* 0x00007610ff032816 */ /* 0x000fe40000000023 */
[----:B------:R-:W-:-:S03]  /*1620*/  @P2 MOV R85, 0x10 ;  /* 0x0000001000552802 */ /* 0x000fc60000000f00 */
[----:B------:R-:W-:-:S06]  /*1630*/  @P2 FMUL.FTZ R3, R88, R3 ;  /* 0x0000000358032220 */ /* 0x000fcc0000410000 */
[----:B------:R-:W-:-:S05]  /*1640*/  @P1 MOV R67, 0x20 ;  /* 0x0000002000431802 */ /* 0x000fca0000000f00 */
[----:B------:R-:W-:Y:S01]  /*1650*/  @P1 IMAD.WIDE.U32 R66, R0, R67, c[0x0][0x258] ;  /* 0x0000960000421625 */ /* 0x000fe200078e0043 */
[----:B------:R-:W-:-:S03]  /*1660*/  @P2 F2FP.BF16.PACK_AB R0, RZ, R3 ;  /* 0x00000003ff00223e */ /* 0x000fc600000010ff */
[----:B------:R-:W-:Y:S01]  /*1670*/  @P2 IMAD.WIDE.U32 R2, R2, R85, c[0x0][0x248] ;  /* 0x0000920002022625 */ /* 0x000fe200078e0055 */
[----:B------:R-:W-:Y:S01]  /*1680*/  @P2 PRMT R55, R55, 0x5410, R0 ;  /* 0x0000541037372816 */ /* 0x000fe20000000000 */
[----:B------:R0:W-:Y:S01]  /*1690*/  @P1 STG.E.128 [R66.64], R48 ;  /* 0x0000003042001986 */ /* 0x0001e2000c101d04 */
[----:B------:R-:W-:Y:S01]  /*16a0*/  @P2 PRMT R0, RZ, 0x7610, R47 ;  /* 0x00007610ff002816 */ /* 0x000fe2000000002f */
[----:B------:R-:W-:Y:S02]  /*16b0*/  IMAD.MOV.U32 R85, RZ, RZ, c[0x0][0x160] ;  /* 0x00005800ff557624 */ /* 0x000fe400078e00ff */
[----:B------:R0:W-:Y:S02]  /*16c0*/  @P1 STG.E.128 [R66.64+0x10], R56 ;  /* 0x0000103842001986 */ /* 0x0001e4000c101d04 */
[----:B------:R-:W-:Y:S01]  /*16d0*/  @P2 FFMA.FTZ R31, R88, R0, R31 ;  /* 0x00000000581f2223 */ /* 0x000fe2000001001f */
[----:B------:R-:W-:Y:S01]  /*16e0*/  LEA R78, R85, R78, 0x2 ;  /* 0x0000004e554e7211 */ /* 0x000fe200078e10ff */
[----:B------:R0:W-:Y:S03]  /*16f0*/  @P2 STG.E.128 [R2.64], R52 ;  /* 0x0000003402002986 */ /* 0x0001e6000c101d04 */
[----:B------:R-:W-:-:S13]  /*1700*/  ISETP.GE.AND P0, PT, R78, c[0x0][0x164], PT ;  /* 0x000059004e007a0c */ /* 0x000fda0003f06270 */
[----:B0-----:R-:W-:Y:S01]  /*1710*/  @P0 CALL.REL.NOINC `(.L_x_1537) ;  /* 0x0000001000000944 */ /* 0x001fe20003c00000 */
[----:B------:R-:W-:Y:S05]  /*1720*/  BRA `(.L_x_1559) ;  /* 0xffffec0000007947 */ /* 0x000fea000383ffff */
.L_x_1537:
[----:B------:R-:W0:Y:S01]  /*1730*/  S2R R36, SR_TID.X ;  /* 0x0000000000247919 */ /* 0x000e220000002100 */
[----:B------:R-:W-:Y:S03]  /*1740*/  WARPSYNC 0xffffffff ;  /* 0xffffffff00007948 */ /* 0x000fe60003800000 */
[----:B-----5:R-:W1:Y:S01]  /*1750*/  S2R R34, SR_CTAID.X ;  /* 0x0000000000227919 */ /* 0x020e620000002500 */
[----:B0-----:R-:W-:-:S05]  /*1760*/  SHF.L.U32 R0, R36, 0x5, RZ ;  /* 0x0000000524007819 */ /* 0x001fca00000006ff */
[----:B------:R-:W-:Y:S04]  /*1770*/  STS.128 [R0], R16 ;  /* 0x0000001000007388 */ /* 0x000fe80000000c00 */
[----:B------:R-:W-:Y:S04]  /*1780*/  STS.128 [R0+0x10], R20 ;  /* 0x0000101400007388 */ /* 0x000fe80000000c00 */
[----:B------:R-:W-:Y:S06]  /*1790*/  BAR.SYNC.DEFER_BLOCKING 0x0 ;  /* 0x0000000000007b1d */ /* 0x000fec0000010000 */
        /* <DEDUP_REMOVED lines=15> */
[----:B------:R-:W-:Y:S01]  /*1890*/  STS.128 [R0+0x10], R12 ;  /* 0x0000100c00007388 */ /* 0x000fe20000000c00 */
[----:B------:R-:W-:-:S03]  /*18a0*/  FADD.FTZ R3, R3, R6 ;  /* 0x0000000603037221 */ /* 0x000fc60000010000 */
[----:B------:R-:W-:Y:S01]  /*18b0*/  BAR.SYNC.DEFER_BLOCKING 0x0 ;  /* 0x0000000000007b1d */ /* 0x000fe20000010000 */
[----:B------:R-:W-:Y:S02]  /*18c0*/  FADD.FTZ R33, R2, R33 ;  /* 0x0000002102217221 */ /* 0x000fe40000010000 */
[----:B0-----:R-:W-:-:S05]  /*18d0*/  IMAD R9, R34, c[0x0][0x168], RZ ;  /* 0x00005a0022097a24 */ /* 0x001fca00078e02ff */
[----:B------:R-:W-:Y:S01]  /*18e0*/  IADD3 R5, P0, R9, R36, RZ ;  /* 0x0000002409057210 */ /* 0x000fe20007f1e0ff */
[----:B------:R-:W-:-:S03]  /*18f0*/  FADD.FTZ R9, R3, R32 ;  /* 0x0000002003097221 */ /* 0x000fc60000010000 */
[----:B------:R-:W-:-:S04]  /*1900*/  SHF.L.U32 R6, R5, 0x2, RZ ;  /* 0x0000000205067819 */ /* 0x000fc800000006ff */
        /* <DEDUP_REMOVED lines=21> */
[----:B0-----:R-:W-:Y:S01]  /*1a60*/  IMAD.X R0, RZ, RZ, RZ, P0 ;  /* 0x000000ffff007224 */ /* 0x001fe200000e06ff */
[----:B------:R-:W-:-:S04]  /*1a70*/  IADD3 R2, P0, R6, c[0x0][0x228], RZ ;  /* 0x00008a0006027a10 */ /* 0x000fc80007f1e0ff */
        /* <DEDUP_REMOVED lines=28> */
.L_x_1541:
[----:B0-----:R-:W-:Y:S01]  /*1c40*/  HFMA2.MMA R89, -RZ, RZ, 0, 1.847743988037109375e-06 ;  /* 0x0000001fff597435 */ /* 0x001fe200000001ff */
[----:B------:R-:W-:Y:S01]  /*1c50*/  MOV R91, R86 ;  /* 0x00000056005b7202 */ /* 0x000fe20000000f00 */
[----:B------:R-:W-:Y:S01]  /*1c60*/  IMAD.MOV.U32 R90, RZ, RZ, 0x1 ;  /* 0x00000001ff5a7424 */ /* 0x000fe200078e00ff */
[----:B------:R-:W-:-:S02]  /*1c70*/  MOV R88, 0xffffffff ;  /* 0xffffffff00587802 */ /* 0x000fc40000000f00 */
[----:B------:R-:W-:Y:S02]  /*1c80*/  MOV R66, 0x1ca0 ;  /* 0x00001ca000427802 */ /* 0x000fe40000000f00 */
[----:B-----5:R-:W-:Y:S05]  /*1c90*/  CALL.REL.NOINC `($__internal_67_$__cuda_sm70_shflsync_bfly_p) ;  /* 0x0000045000007944 */ /* 0x020fea0003c00000 */
[----:B-1----:R-:W-:Y:S01]  /*1ca0*/  IMAD.MOV.U32 R87, RZ, RZ, R90 ;  /* 0x000000ffff577224 */ /* 0x002fe200078e005a */
[----:B0-----:R-:W-:Y:S05]  /*1cb0*/  BRA `(.L_x_1560) ;  /* 0xffffed5000007947 */ /* 0x001fea000383ffff */
.L_x_1542:
[----:B------:R-:W-:Y:S01]  /*1cc0*/  HFMA2.MMA R90, -RZ, RZ, 0, 5.9604644775390625e-08 ;  /* 0x00000001ff5a7435 */ /* 0x000fe200000001ff */
[----:B------:R-:W-:Y:S01]  /*1cd0*/  MOV R91, R85 ;  /* 0x00000055005b7202 */ /* 0x000fe20000000f00 */
[----:B0-----:R-:W-:Y:S01]  /*1ce0*/  IMAD.MOV.U32 R89, RZ, RZ, 0x1f ;  /* 0x0000001fff597424 */ /* 0x001fe200078e00ff */
[----:B------:R-:W-:Y:S02]  /*1cf0*/  MOV R88, 0xffffffff ;  /* 0xffffffff00587802 */ /* 0x000fe40000000f00 */
[----:B------:R-:W-:Y:S02]  /*1d00*/  MOV R66, 0x1d20 ;  /* 0x00001d2000427802 */ /* 0x000fe40000000f00 */
[----:B-12--5:R-:W-:Y:S05]  /*1d10*/  CALL.REL.NOINC `($__internal_67_$__cuda_sm70_shflsync_bfly_p) ;  /* 0x000003d000007944 */ /* 0x026fea0003c00000 */
[----:B------:R-:W-:Y:S01]  /*1d20*/  FADD.FTZ R86, R87, R86 ;  /* 0x0000005657567221 */ /* 0x000fe20000010000 */
[----:B0-----:R-:W-:Y:S01]  /*1d30*/  MOV R88, 0xffffffff ;  /* 0xffffffff00587802 */ /* 0x001fe20000000f00 */
[----:B-1----:R-:W-:Y:S01]  /*1d40*/  FADD.FTZ R85, R85, R90 ;  /* 0x0000005a55557221 */ /* 0x002fe20000010000 */
[----:B------:R-:W-:Y:S01]  /*1d50*/  HFMA2.MMA R90, -RZ, RZ, 0, 1.1920928955078125e-07 ;  /* 0x00000002ff5a7435 */ /* 0x000fe200000001ff */
[----:B------:R-:W-:Y:S01]  /*1d60*/  IMAD.MOV.U32 R89, RZ, RZ, 0x1f ;  /* 0x0000001fff597424 */ /* 0x000fe200078e00ff */
[----:B------:R-:W-:-:S02]  /*1d70*/  MOV R91, R86 ;  /* 0x00000056005b7202 */ /* 0x000fc40000000f00 */
[----:B------:R-:W-:Y:S02]  /*1d80*/  MOV R66, 0x1da0 ;  /* 0x00001da000427802 */ /* 0x000fe40000000f00 */
[----:B------:R-:W-:Y:S05]  /*1d90*/  CALL.REL.NOINC `($__internal_67_$__cuda_sm70_shflsync_bfly_p) ;  /* 0x0000035000007944 */ /* 0x000fea0003c00000 */
[----:B-1----:R-:W-:Y:S01]  /*1da0*/  IMAD.MOV.U32 R87, RZ, RZ, R90 ;  /* 0x000000ffff577224 */ /* 0x002fe200078e005a */
[----:B------:R-:W-:Y:S01]  /*1db0*/  HFMA2.MMA R90, -RZ, RZ, 0, 1.1920928955078125e-07 ;  /* 0x00000002ff5a7435 */ /* 0x000fe200000001ff */
[----:B0-----:R-:W-:Y:S01]  /*1dc0*/  MOV R91, R85 ;  /* 0x00000055005b7202 */ /* 0x001fe20000000f00 */
[----:B------:R-:W-:Y:S01]  /*1dd0*/  IMAD.MOV.U32 R89, RZ, RZ, 0x1f ;  /* 0x0000001fff597424 */ /* 0x000fe200078e00ff */
[----:B------:R-:W-:Y:S02]  /*1de0*/  MOV R88, 0xffffffff ;  /* 0xffffffff00587802 */ /* 0x000fe40000000f00 */
[----:B------:R-:W-:Y:S02]  /*1df0*/  MOV R66, 0x1e10 ;  /* 0x00001e1000427802 */ /* 0x000fe40000000f00 */
[----:B------:R-:W-:Y:S05]  /*1e00*/  CALL.REL.NOINC `($__internal_67_$__cuda_sm70_shflsync_bfly_p) ;  /* 0x000002e000007944 */ /* 0x000fea0003c00000 */
[----:B------:R-:W-:Y:S01]  /*1e10*/  FADD.FTZ R86, R87, R86 ;  /* 0x0000005657567221 */ /* 0x000fe20000010000 */
[----:B0-----:R-:W-:Y:S01]  /*1e20*/  MOV R88, 0xffffffff ;  /* 0xffffffff00587802 */ /* 0x001fe20000000f00 */
[----:B-1----:R-:W-:Y:S01]  /*1e30*/  FADD.FTZ R85, R85, R90 ;  /* 0x0000005a55557221 */ /* 0x002fe20000010000 */
[----:B------:R-:W-:Y:S01]  /*1e40*/  HFMA2.MMA R90, -RZ, RZ, 0, 2.384185791015625e-07 ;  /* 0x00000004ff5a7435 */ /* 0x000fe200000001ff */
[----:B------:R-:W-:Y:S01]  /*1e50*/  IMAD.MOV.U32 R89, RZ, RZ, 0x1f ;  /* 0x0000001fff597424 */ /* 0x000fe200078e00ff */
[----:B------:R-:W-:-:S02]  /*1e60*/  MOV R91, R86 ;  /* 0x00000056005b7202 */ /* 0x000fc40000000f00 */
[----:B------:R-:W-:Y:S02]  /*1e70*/  MOV R66, 0x1e90 ;  /* 0x00001e9000427802 */ /* 0x000fe40000000f00 */
[----:B------:R-:W-:Y:S05]  /*1e80*/  CALL.REL.NOINC `($__internal_67_$__cuda_sm70_shflsync_bfly_p) ;  /* 0x0000026000007944 */ /* 0x000fea0003c00000 */
[----:B-1----:R-:W-:Y:S01]  /*1e90*/  IMAD.MOV.U32 R87, RZ, RZ, R90 ;  /* 0x000000ffff577224 */ /* 0x002fe200078e005a */
[----:B------:R-:W-:Y:S01]  /*1ea0*/  HFMA2.MMA R90, -RZ, RZ, 0, 2.384185791015625e-07 ;  /* 0x00000004ff5a7435 */ /* 0x000fe200000001ff */
        /* <DEDUP_REMOVED lines=8> */
[----:B------:R-:W-:Y:S01]  /*1f30*/  HFMA2.MMA R90, -RZ, RZ, 0, 4.76837158203125e-07 ;  /* 0x00000008ff5a7435 */ /* 0x000fe200000001ff */
[----:B------:R-:W-:Y:S01]  /*1f40*/  IMAD.MOV.U32 R89, RZ, RZ, 0x1f ;  /* 0x0000001fff597424 */ /* 0x000fe200078e00ff */
[----:B------:R-:W-:-:S02]  /*1f50*/  MOV R91, R86 ;  /* 0x00000056005b7202 */ /* 0x000fc40000000f00 */
[----:B------:R-:W-:Y:S02]  /*1f60*/  MOV R66, 0x1f80 ;  /* 0x00001f8000427802 */ /* 0x000fe40000000f00 */
[----:B------:R-:W-:Y:S05]  /*1f70*/  CALL.REL.NOINC `($__internal_67_$__cuda_sm70_shflsync_bfly_p) ;  /* 0x0000017000007944 */ /* 0x000fea0003c00000 */
[----:B-1----:R-:W-:Y:S01]  /*1f80*/  IMAD.MOV.U32 R87, RZ, RZ, R90 ;  /* 0x000000ffff577224 */ /* 0x002fe200078e005a */
[----:B------:R-:W-:Y:S01]  /*1f90*/  HFMA2.MMA R90, -RZ, RZ, 0, 4.76837158203125e-07 ;  /* 0x00000008ff5a7435 */ /* 0x000fe200000001ff */
        /* <DEDUP_REMOVED lines=8> */
[----:B------:R-:W-:Y:S01]  /*2020*/  HFMA2.MMA R90, -RZ, RZ, 0, 9.5367431640625e-07 ;  /* 0x00000010ff5a7435 */ /* 0x000fe200000001ff */
[----:B------:R-:W-:Y:S01]  /*2030*/  IMAD.MOV.U32 R88, RZ, RZ, -0x1 ;  /* 0xffffffffff587424 */ /* 0x000fe200078e00ff */
[----:B------:R-:W-:-:S02]  /*2040*/  MOV R91, R86 ;  /* 0x00000056005b7202 */ /* 0x000fc40000000f00 */
[----:B------:R-:W-:Y:S02]  /*2050*/  MOV R66, 0x2070 ;  /* 0x0000207000427802 */ /* 0x000fe40000000f00 */
[----:B------:R-:W-:Y:S05]  /*2060*/  CALL.REL.NOINC `($__internal_67_$__cuda_sm70_shflsync_bfly_p) ;  /* 0x0000008000007944 */ /* 0x000fea0003c00000 */
[----:B0-----:R-:W-:Y:S01]  /*2070*/  HFMA2.MMA R89, -RZ, RZ, 0, 1.847743988037109375e-06 ;  /* 0x0000001fff597435 */ /* 0x001fe200000001ff */
[----:B-1----:R-:W-:Y:S01]  /*2080*/  MOV R87, R90 ;  /* 0x0000005a00577202 */ /* 0x002fe20000000f00 */
[----:B------:R-:W-:Y:S01]  /*2090*/  IMAD.MOV.U32 R90, RZ, RZ, 0x10 ;  /* 0x00000010ff5a7424 */ /* 0x000fe200078e00ff */
[----:B------:R-:W-:Y:S02]  /*20a0*/  MOV R91, R85 ;  /* 0x00000055005b7202 */ /* 0x000fe40000000f00 */
[----:B------:R-:W-:Y:S02]  /*20b0*/  MOV R88, 0xffffffff ;  /* 0xffffffff00587802 */ /* 0x000fe40000000f00 */
[----:B------:R-:W-:Y:S02]  /*20c0*/  MOV R66, 0x20e0 ;  /* 0x000020e000427802 */ /* 0x000fe40000000f00 */
[----:B------:R-:W-:Y:S05]  /*20d0*/  CALL.REL.NOINC `($__internal_67_$__cuda_sm70_shflsync_bfly_p) ;  /* 0x0000001000007944 */ /* 0x000fea0003c00000 */
[----:B01----:R-:W-:Y:S05]  /*20e0*/  BRA `(.L_x_1561) ;  /* 0xffffea4000007947 */ /* 0x003fea000383ffff */
        .weak           $__internal_67_$__cuda_sm70_shflsync_bfly_p
        .type           $__internal_67_$__cuda_sm70_shflsync_bfly_p,@function
        .size           $__internal_67_$__cuda_sm70_shflsync_bfly_p,(.L_x_4447 - $__internal_67_$__cuda_sm70_shflsync_bfly_p)
$__internal_67_$__cuda_sm70_shflsync_bfly_p:
[----:B------:R-:W-:Y:S01]  /*20f0*/  HFMA2.MMA R67, -RZ, RZ, 0, 0 ;  /* 0x00000000ff437435 */ /* 0x000fe200000001ff */
[----:B------:R-:W-:Y:S04]  /*2100*/  WARPSYNC R88 ;  /* 0x0000005800007348 */ /* 0x000fe80003800000 */
[----:B------:R0:W1:Y:S01]  /*2110*/  SHFL.BFLY PT, R90, R91, R90, R89 ;  /* 0x0c00005a5b5a7389 */ /* 0x00006200000e0059 */
[----:B------:R-:W-:Y:S05]  /*2120*/  RET.REL.NODEC R66 `(_ZN10layer_norm13ln_bwd_kernelINS_13Kernel_traitsI13__nv_bfloat16S2_fS2_fjLj256ELj1ELj4ELj1ELj16ENS_18Kernel_traits_baseILj256ES2_S2_fS2_fjLj128EEEEELb0ELb1ELb1ELb1EEEvNS_9BwdParamsE) ;  /* 0xffffded042007950 */ /* 0x000fea0003c3ffff */
.L_x_1562:
        /* <DEDUP_REMOVED lines=13> */
.L_x_4447:


//--------------------- .text._ZN10layer_norm13ln_bwd_kernelINS_13Kernel_traitsI13__nv_bfloat16S2_fS2_fjLj256ELj1ELj4ELj1ELj16ENS_18Kernel_traits_baseILj256ES2_S2_fS2_fjLj128EEEEELb1ELb0ELb0ELb0EEEvNS_9BwdParamsE --------------------------
	.section	.text._ZN10layer_norm13ln_bwd_kernelINS_13Kernel_traitsI13__nv_bfloat16S2_fS2_fjLj256ELj1ELj4ELj1ELj16ENS_18Kernel_traits_baseILj256ES2_S2_fS2_fjLj128EEEEELb1ELb0ELb0ELb0EEEvNS_9BwdParamsE,"ax",@progbits
	.sectioninfo	@"SHI_REGISTERS=80"
	.align	128
        .global         _ZN10layer_norm13ln_bwd_kernelINS_13Kernel_traitsI13__nv_bfloat16S2_fS2_fjLj256ELj1ELj4ELj1ELj16ENS_18Kernel_traits_baseILj256ES2_S2_fS2_fjLj128EEEEELb1ELb0ELb0ELb0EEEvNS_9BwdParamsE
        .type           _ZN10layer_norm13ln_bwd_kernelINS_13Kernel_traitsI13__nv_bfloat16S2_fS2_fjLj256ELj1ELj4ELj1ELj16ENS_18Kernel_traits_baseILj256ES2_S2_fS2_fjLj128EEEEELb1ELb0ELb0ELb0EEEvNS_9BwdParamsE,@function
        .size           _ZN10layer_norm13ln_bwd_kernelINS_13Kernel_traitsI13__nv_bfloat16S2_fS2_fjLj256ELj1ELj4ELj1ELj16ENS_18Kernel_traits_baseILj256ES2_S2_fS2_fjLj128EEEEELb1ELb0ELb0ELb0EEEvNS_9BwdParamsE,(.L_x_4448 - _ZN10layer_norm13ln_bwd_kernelINS_13Kernel_traitsI13__nv_bfloat16S2_fS2_fjLj256ELj1ELj4ELj1ELj16ENS_18Kernel_traits_baseILj256ES2_S2_fS2_fjLj128EEEEELb1ELb0ELb0ELb0EEEvNS_9BwdParamsE)
        .other          _ZN10layer_norm13ln_bwd_kernelINS_13Kernel_traitsI13__nv_bfloat16S2_fS2_fjLj256ELj1ELj4ELj1ELj16ENS_18Kernel_traits_baseILj256ES2_S2_fS2_fjLj128EEEEELb1ELb0ELb0ELb0EEEvNS_9BwdParamsE,@"STO_CUDA_ENTRY STV_DEFAULT"
_ZN10layer_norm13ln_bwd_kernelINS_13Kernel_traitsI13__nv_bfloat16S2_fS2_fjLj256ELj1ELj4ELj1ELj16ENS_18Kernel_traits_baseILj256ES2_S2_fS2_fjLj128EEEEELb1ELb0ELb0ELb0EEEvNS_9BwdParamsE:
.text._ZN10layer_norm13ln_bwd_kernelINS_13Kernel_traitsI13__nv_bfloat16S2_fS2_fjLj256ELj1ELj4ELj1ELj16ENS_18Kernel_traits_baseILj256ES2_S2_fS2_fjLj128EEEEELb1ELb0ELb0ELb0EEEvNS_9BwdParamsE:
        /* <DEDUP_REMOVED lines=36> */
.L_x_1570:
[----:B------:R-:W-:Y:S02]  /*0240*/  ISETP.NE.U32.AND P0, PT, RZ, c[0x0][0x1c0], PT ;  /* 0x00007000ff007a0c */ /* 0x000fe40003f05070 */
[----:B------:R-:W-:Y:S02]  /*0250*/  SHF.R.S32.HI R46, RZ, 0x1f, R3 ;  /* 0x0000001fff2e7819 */ /* 0x000fe40000011403 */
[----:B------:R-:W-:-:S13]  /*0260*/  ISETP.NE.AND.EX P0, PT, RZ, c[0x0][0x1c4], PT, P0 ;  /* 0x00007100ff007a0c */ /* 0x000fda0003f05300 */
[----:B------:R-:W-:-:S04]  /*0270*/  @P0 LEA R44, P1, R3, c[0x0][0x1c0], 0x1 ;  /* 0x00007000032c0a11 */ /* 0x000fc800078208ff */
[----:B------:R-:W-:Y:S01]  /*0280*/  @P0 LEA.HI.X R45, R3, c[0x0][0x1c4], R46, 0x1, P1 ;  /* 0x00007100032d0a11 */ /* 0x000fe200008f0c2e */
[----:B------:R-:W-:-:S04]  /*0290*/  HFMA2.MMA R46, -RZ, RZ, 0, 2.384185791015625e-07 ;  /* 0x00000004ff2e7435 */ /* 0x000fc800000001ff */
[----:B------:R1:W2:Y:S06]  /*02a0*/  @P0 LDG.E.U16 R59, [R44.64] ;  /* 0x000000042c3b0981 */ /* 0x0002ac000c1e1500 */
[----:B-1----:R-:W-:-:S05]  /*02b0*/  IMAD.WIDE R44, R3, R46, c[0x0][0x1a8] ;  /* 0x00006a00032c7625 */ /* 0x002fca00078e022e */
[----:B------:R1:W5:Y:S01]  /*02c0*/  LDG.E R47, [R44.64] ;  /* 0x000000042c2f7981 */ /* 0x000362000c1e1900 */
[----:B------:R-:W-:Y:S01]  /*02d0*/  IMAD R58, R3, c[0x0][0x168], RZ ;  /* 0x00005a00033a7a24 */ /* 0x000fe200078e02ff */
[----:B------:R-:W-:Y:S04]  /*02e0*/  BSSY B0, `(.L_x_1564) ;  /* 0x0000063000007945 */ /* 0x000fe80003800000 */
[----:B------:R-:W-:-:S04]  /*02f0*/  SHF.R.S32.HI R71, RZ, 0x1f, R58 ;  /* 0x0000001fff477819 */ /* 0x000fc8000001143a */
[----:B------:R-:W-:Y:S02]  /*0300*/  LEA.HI R71, R71, R58, RZ, 0x3 ;  /* 0x0000003a47477211 */ /* 0x000fe400078f18ff */
[----:B------:R-:W-:Y:S02]  /*0310*/  MOV R58, 0x3f800000 ;  /* 0x3f800000003a7802 */ /* 0x000fe40000000f00 */
[----:B------:R-:W-:Y:S01]  /*0320*/  LEA.HI.SX32 R66, R71, R76, 0x1d ;  /* 0x0000004c47427211 */ /* 0x000fe200078feaff */
[----:B------:R-:W-:Y:S01]  /*0330*/  HFMA2.MMA R71, -RZ, RZ, 0, 0 ;  /* 0x00000000ff477435 */ /* 0x000fe200000001ff */
[----:B--2---:R-:W-:Y:S02]  /*0340*/  @P0 PRMT R58, RZ, 0x5410, R59 ;  /* 0x00005410ff3a0816 */ /* 0x004fe4000000003b */
[----:B------:R-:W-:Y:S01]  /*0350*/  MOV R59, RZ ;  /* 0x000000ff003b7202 */ /* 0x000fe20000000f00 */
[----:B------:R-:W-:Y:S05]  /*0360*/  @!P2 BRA `(.L_x_1565) ;  /* 0x000005a00000a947 */ /* 0x000fea0003800000 */
[----:B-1----:R-:W-:Y:S01]  /*0370*/  IMAD.WIDE R54, R3, R46, c[0x0][0x1a0] ;  /* 0x0000680003367625 */ /* 0x002fe200078e022e */
[----:B------:R-:W-:-:S03]  /*0380*/  LEA R52, P0, R66, c[0x0][0x188], 0x5 ;  /* 0x0000620042347a11 */ /* 0x000fc600078028ff */
[----:B------:R-:W-:Y:S01]  /*0390*/  IMAD.MOV.U32 R49, RZ, RZ, 0x10 ;  /* 0x00000010ff317424 */ /* 0x000fe200078e00ff */
[C---:B------:R-:W-:Y:S01]  /*03a0*/  LEA.HI.X R53, R66.reuse, c[0x0][0x18c], RZ, 0x5, P0 ;  /* 0x0000630042357a11 */ /* 0x040fe200000f2cff */
[----:B------:R-:W2:Y:S02]  /*03b0*/  LDG.E R54, [R54.64] ;  /* 0x0000000436367981 */ /* 0x000ea4000c1e1900 */
[C---:B------:R-:W-:Y:S02]  /*03c0*/  IMAD.WIDE.U32 R48, R66.reuse, R49, c[0x0][0x208] ;  /* 0x0000820042307625 */ /* 0x040fe400078e0031 */
[----:B------:R-:W3:Y:S04]  /*03d0*/  LDG.E.128 R8, [R52.64] ;  /* 0x0000000434087981 */ /* 0x000ee8000c1e1d00 */
[----:B------:R-:W4:Y:S04]  /*03e0*/  LDG.E.128 R48, [R48.64] ;  /* 0x0000000430307981 */ /* 0x000f28000c1e1d00 */
[----:B------:R1:W4:Y:S01]  /*03f0*/  LDG.E.128 R4, [R52.64+0x10] ;  /* 0x0000100434047981 */ /* 0x000322000c1e1d00 */
[----:B------:R-:W-:-:S04]  /*0400*/  LEA R56, P0, R66, c[0x0][0x190], 0x3 ;  /* 0x0000640042387a11 */ /* 0x000fc800078018ff */
[----:B------:R-:W-:-:S06]  /*0410*/  LEA.HI.X R57, R66, c[0x0][0x194], RZ, 0x3, P0 ;  /* 0x0000650042397a11 */ /* 0x000fcc00000f1cff */
[----:B------:R-:W4:Y:S01]  /*0420*/  LDG.E.64 R56, [R56.64] ;  /* 0x0000000438387981 */ /* 0x000f22000c1e1b00 */
        /* <DEDUP_REMOVED lines=9> */
[C---:B------:R-:W-:Y:S01]  /*04c0*/  FADD.FTZ R46, -R54.reuse, R9 ;  /* 0x00000009362e7221 */ /* 0x040fe20000010100 */
[----:B----4-:R-:W-:Y:S01]  /*04d0*/  PRMT R45, RZ, 0x5410, R50 ;  /* 0x00005410ff2d7816 */ /* 0x010fe20000000032 */
[C---:B------:R-:W-:Y:S01]  /*04e0*/  FADD.FTZ R60, -R54.reuse, R10 ;  /* 0x0000000a363c7221 */ /* 0x040fe20000010100 */
[----:B-1----:R-:W-:Y:S01]  /*04f0*/  PRMT R52, RZ, 0x7610, R50 ;  /* 0x00007610ff347816 */ /* 0x002fe20000000032 */
[C---:B------:R-:W-:Y:S01]  /*0500*/  FADD.FTZ R10, -R54.reuse, R11 ;  /* 0x0000000b360a7221 */ /* 0x040fe20000010100 */
        /* <DEDUP_REMOVED lines=8> */
[----:B------:R-:W-:Y:S01]  /*0590*/  PRMT R53, RZ, 0x5410, R51 ;  /* 0x00005410ff357816 */ /* 0x000fe20000000033 */
[----:B------:R-:W-:Y:S01]  /*05a0*/  FADD.FTZ R54, -R54, R7 ;  /* 0x0000000736367221 */ /* 0x000fe20000010100 */
[----:B------:R-:W-:Y:S01]  /*05b0*/  PRMT R55, RZ, 0x7610, R51 ;  /* 0x00007610ff377816 */ /* 0x000fe20000000033 */
[C---:B------:R-:W-:Y:S01]  /*05c0*/  FMUL.FTZ R7, R47.reuse, R60 ;  /* 0x0000003c2f077220 */ /* 0x040fe20000410000 */
[----:B------:R-:W-:Y:S01]  /*05d0*/  SHF.R.U64 R60, R56, 0x8, R57 ;  /* 0x00000008383c7819 */ /* 0x000fe20000001239 */
[----:B------:R-:W-:Y:S01]  /*05e0*/  FADD.FTZ R28, R28, R9 ;  /* 0x000000091c1c7221 */ /* 0x000fe20000010000 */
[--C-:B------:R-:W-:Y:S01]  /*05f0*/  SHF.R.U64 R61, R56, 0x10, R57.reuse ;  /* 0x00000010383d7819 */ /* 0x100fe20000001239 */
[-C--:B------:R-:W-:Y:S01]  /*0600*/  FFMA.FTZ R20, R4, R9.reuse, R20 ;  /* 0x0000000904147223 */ /* 0x080fe20000010014 */
[--C-:B------:R-:W-:Y:S01]  /*0610*/  SHF.R.U32.HI R63, RZ, 0x8, R57.reuse ;  /* 0x00000008ff3f7819 */ /* 0x100fe20000011639 */
[----:B------:R-:W-:Y:S01]  /*0620*/  FMUL.FTZ R6, R74, R9 ;  /* 0x000000094a067220 */ /* 0x000fe20000410000 */
[----:B------:R-:W-:Y:S01]  /*0630*/  SHF.R.U32.HI R65, RZ, 0x18, R57 ;  /* 0x00000018ff417819 */ /* 0x000fe20000011639 */
[----:B------:R-:W-:-:S02]  /*0640*/  FMUL.FTZ R9, R47, R10 ;  /* 0x0000000a2f097220 */ /* 0x000fc40000410000 */
[----:B------:R-:W-:Y:S02]  /*0650*/  FADD.FTZ R30, R30, R11 ;  /* 0x0000000b1e1e7221 */ /* 0x000fe40000010000 */
[-C--:B------:R-:W-:Y:S02]  /*0660*/  FFMA.FTZ R22, R7, R11.reuse, R22 ;  /* 0x0000000b07167223 */ /* 0x080fe40000010016 */
[----:B------:R-:W-:Y:S02]  /*0670*/  FMUL.FTZ R10, R70, R11 ;  /* 0x0000000b460a7220 */ /* 0x000fe40000410000 */
[C---:B------:R-:W-:Y:S02]  /*0680*/  FMUL.FTZ R5, R47.reuse, R46 ;  /* 0x0000002e2f057220 */ /* 0x040fe40000410000 */
[----:B------:R-:W-:Y:S02]  /*0690*/  FMUL.FTZ R11, R47, R50 ;  /* 0x000000322f0b7220 */ /* 0x000fe40000410000 */
[----:B------:R-:W-:-:S02]  /*06a0*/  FADD.FTZ R29, R29, R44 ;  /* 0x0000002c1d1d7221 */ /* 0x000fc40000010000 */
[-C--:B------:R-:W-:Y:S02]  /*06b0*/  FFMA.FTZ R21, R5, R44.reuse, R21 ;  /* 0x0000002c05157223 */ /* 0x080fe40000010015 */
[----:B------:R-:W-:Y:S02]  /*06c0*/  FMUL.FTZ R8, R73, R44 ;  /* 0x0000002c49087220 */ /* 0x000fe40000410000 */
[----:B------:R-:W-:Y:S02]  /*06d0*/  FADD.FTZ R32, R32, R45 ;  /* 0x0000002d20207221 */ /* 0x000fe40000010000 */
[-C--:B------:R-:W-:Y:S02]  /*06e0*/  FFMA.FTZ R24, R11, R45.reuse, R24 ;  /* 0x0000002d0b187223 */ /* 0x080fe40000010018 */
[----:B------:R-:W-:Y:S02]  /*06f0*/  FMUL.FTZ R50, R68, R45 ;  /* 0x0000002d44327220 */ /* 0x000fe40000410000 */
[----:B------:R-:W-:-:S02]  /*0700*/  FADD.FTZ R45, RZ, R6 ;  /* 0x00000006ff2d7221 */ /* 0x000fc40000010000 */
[----:B------:R-:W-:Y:S02]  /*0710*/  FFMA.FTZ R44, R4, R6, RZ ;  /* 0x00000006042c7223 */ /* 0x000fe400000100ff */
[----:B------:R-:W-:Y:S02]  /*0720*/  FADD.FTZ R45, R45, R8 ;  /* 0x000000082d2d7221 */ /* 0x000fe40000010000 */
[----:B------:R-:W-:Y:S02]  /*0730*/  FFMA.FTZ R44, R5, R8, R44 ;  /* 0x00000008052c7223 */ /* 0x000fe4000001002c */
[----:B------:R-:W-:Y:S02]  /*0740*/  FADD.FTZ R31, R31, R48 ;  /* 0x000000301f1f7221 */ /* 0x000fe40000010000 */
[-C--:B------:R-:W-:Y:S02]  /*0750*/  FFMA.FTZ R23, R9, R48.reuse, R23 ;  /* 0x0000003009177223 */ /* 0x080fe40000010017 */
[----:B------:R-:W-:-:S02]  /*0760*/  FMUL.FTZ R48, R69, R48 ;  /* 0x0000003045307220 */ /* 0x000fc40000410000 */
[----:B------:R-:W-:Y:S02]  /*0770*/  FADD.FTZ R45, R45, R10 ;  /* 0x0000000a2d2d7221 */ /* 0x000fe40000010000 */
[----:B------:R-:W-:Y:S02]  /*0780*/  FFMA.FTZ R44, R7, R10, R44 ;  /* 0x0000000a072c7223 */ /* 0x000fe4000001002c */
[----:B------:R-:W-:Y:S01]  /*0790*/  FMUL.FTZ R49, R47, R62 ;  /* 0x0000003e2f317220 */ /* 0x000fe20000410000 */
[----:B------:R-:W-:Y:S01]  /*07a0*/  SHF.R.U64 R62, R56, 0x18, R57 ;  /* 0x00000018383e7819 */ /* 0x000fe20000001239 */
[----:B------:R-:W-:Y:S02]  /*07b0*/  FADD.FTZ R45, R45, R48 ;  /* 0x000000302d2d7221 */ /* 0x000fe40000010000 */
[----:B------:R-:W-:Y:S02]  /*07c0*/  FFMA.FTZ R44, R9, R48, R44 ;  /* 0x00000030092c7223 */ /* 0x000fe4000001002c */
[----:B------:R-:W-:-:S02]  /*07d0*/  FADD.FTZ R33, R33, R52 ;  /* 0x0000003421217221 */ /* 0x000fc40000010000 */
[----:B------:R-:W-:Y:S01]  /*07e0*/  FMUL.FTZ R51, R47, R64 ;  /* 0x000000402f337220 */ /* 0x000fe20000410000 */
[----:B------:R-:W-:Y:S01]  /*07f0*/  SHF.R.U32.HI R64, RZ, 0x10, R57 ;  /* 0x00000010ff407819 */ /* 0x000fe20000011639 */
[-C--:B------:R-:W-:Y:S02]  /*0800*/  FFMA.FTZ R25, R49, R52.reuse, R25 ;  /* 0x0000003431197223 */ /* 0x080fe40000010019 */
[----:B------:R-:W-:Y:S02]  /*0810*/  FMUL.FTZ R52, R67, R52 ;  /* 0x0000003443347220 */ /* 0x000fe40000410000 */
[----:B------:R-:W-:Y:S02]  /*0820*/  FADD.FTZ R45, R45, R50 ;  /* 0x000000322d2d7221 */ /* 0x000fe40000010000 */
        /* <DEDUP_REMOVED lines=14> */
.L_x_1565:
[----:B-1----:R-:W-:Y:S05]  /*0910*/  BSYNC B0 ;  /* 0x0000000000007941 */ /* 0x002fea0003800000 */
.L_x_1564:
[----:B------:R-:W-:Y:S05]  /*0920*/  BRA.DIV ~URZ, `(.L_x_1566) ;  /* 0x00000c127f007947 */ /* 0x000fea000b800000 */
[----:B------:R1:W2:Y:S02]  /*0930*/  SHFL.BFLY PT, R72, R71, 0x1, 0x1f ;  /* 0x0c201f0047487f89 */ /* 0x0002a400000e0000 */
.L_x_1571:
[----:B------:R-:W-:Y:S05]  /*0940*/  BRA.DIV ~URZ, `(.L_x_1567) ;  /* 0x00000c627f007947 */ /* 0x000fea000b800000 */
[----:B--2---:R-:W-:Y:S01]  /*0950*/  FADD.FTZ R46, R72, R71 ;  /* 0x00000047482e7221 */ /* 0x004fe20000010000 */
[----:B------:R-:W2:Y:S04]  /*0960*/  SHFL.BFLY PT, R44, R59, 0x1, 0x1f ;  /* 0x0c201f003b2c7f89 */ /* 0x000ea800000e0000 */
[----:B------:R-:W3:Y:S01]  /*0970*/  SHFL.BFLY PT, R45, R46, 0x2, 0x1f ;  /* 0x0c401f002e2d7f89 */ /* 0x000ee200000e0000 */
[----:B--2---:R-:W-:-:S02]  /*0980*/  FADD.FTZ R44, R44, R59 ;  /* 0x0000003b2c2c7221 */ /* 0x004fc40000010000 */
        /* <DEDUP_REMOVED lines=13> */
.L_x_1572:
[----:B------:R-:W-:Y:S01]  /*0a60*/  BSSY B0, `(.L_x_1568) ;  /* 0x000005f000007945 */ /* 0x000fe20003800000 */
[----:B------:R-:W-:Y:S05]  /*0a70*/  @!P2 BRA `(.L_x_1569) ;  /* 0x000005d00000a947 */ /* 0x000fea0003800000 */
[----:B--2---:R-:W-:Y:S01]  /*0a80*/  FADD.FTZ R72, R72, R71 ;  /* 0x0000004748487221 */ /* 0x004fe20000010000 */
[----:B0-----:R-:W-:Y:S01]  /*0a90*/  ISETP.NE.AND P1, PT, R77, RZ, PT ;  /* 0x000000ff4d00720c */ /* 0x001fe20003f25270 */
[----:B-1-3--:R-:W-:Y:S01]  /*0aa0*/  FADD.FTZ R59, R44, R59 ;  /* 0x0000003b2c3b7221 */ /* 0x00afe20000010000 */
[----:B------:R-:W-:Y:S01]  /*0ab0*/  ISETP.NE.U32.AND P0, PT, RZ, c[0x0][0x218], PT ;  /* 0x00008600ff007a0c */ /* 0x000fe20003f05070 */
[----:B------:R-:W-:Y:S01]  /*0ac0*/  FMUL.FTZ R72, R72, c[0x0][0x1e0] ;  /* 0x0000780048487a20 */ /* 0x000fe20000410000 */
[----:B------:R-:W-:Y:S01]  /*0ad0*/  LOP3.LUT P3, RZ, R56, 0xff, RZ, 0xc0, !PT ;  /* 0x000000ff38ff7812 */ /* 0x000fe2000786c0ff */
[----:B------:R-:W-:Y:S01]  /*0ae0*/  FMUL.FTZ R59, R59, c[0x0][0x1e0] ;  /* 0x000078003b3b7a20 */ /* 0x000fe20000410000 */
[----:B------:R-:W-:-:S02]  /*0af0*/  ISETP.NE.AND.EX P0, PT, RZ, c[0x0][0x21c], PT, P0 ;  /* 0x00008700ff007a0c */ /* 0x000fc40003f05300 */
[----:B------:R-:W-:Y:S02]  /*0b00*/  FSEL R72, R72, RZ, !P1 ;  /* 0x000000ff48487208 */ /* 0x000fe40004800000 */
[----:B------:R-:W-:Y:S02]  /*0b10*/  ISETP.NE.U32.AND P1, PT, RZ, c[0x0][0x258], PT ;  /* 0x00009600ff007a0c */ /* 0x000fe40003f25070 */
[----:B------:R-:W-:Y:S01]  /*0b20*/  LOP3.LUT P4, RZ, R60, 0xff, RZ, 0xc0, !PT ;  /* 0x000000ff3cff7812 */ /* 0x000fe2000788c0ff */
[-CC-:B------:R-:W-:Y:S01]  /*0b30*/  FFMA.FTZ R45, R4, R59.reuse, R72.reuse ;  /* 0x0000003b042d7223 */ /* 0x180fe20000010048 */
[----:B------:R-:W-:Y:S01]  /*0b40*/  ISETP.NE.AND.EX P1, PT, RZ, c[0x0][0x25c], PT, P1 ;  /* 0x00009700ff007a0c */ /* 0x000fe20003f25310 */
[----:B------:R-:W-:Y:S02]  /*0b50*/  FFMA.FTZ R71, R5, R59, R72 ;  /* 0x0000003b05477223 */ /* 0x000fe40000010048 */
[----:B------:R-:W-:Y:S02]  /*0b60*/  FADD.FTZ R44, R6, -R45 ;  /* 0x8000002d062c7221 */ /* 0x000fe40000010000 */
[----:B------:R-:W-:-:S02]  /*0b70*/  FADD.FTZ R46, R8, -R71 ;  /* 0x80000047082e7221 */ /* 0x000fc40000010000 */
[C---:B-----5:R-:W-:Y:S02]  /*0b80*/  FMUL.FTZ R45, R47.reuse, R44 ;  /* 0x0000002c2f2d7220 */ /* 0x060fe40000410000 */
[----:B------:R-:W-:Y:S02]  /*0b90*/  FMUL.FTZ R46, R47, R46 ;  /* 0x0000002e2f2e7220 */ /* 0x000fe40000410000 */
[----:B------:R-:W-:Y:S02]  /*0ba0*/  @P0 FADD.FTZ R45, R16, R45 ;  /* 0x0000002d102d0221 */ /* 0x000fe40000010000 */
[----:B------:R-:W-:Y:S02]  /*0bb0*/  @P0 FADD.FTZ R46, R17, R46 ;  /* 0x0000002e112e0221 */ /* 0x000fe40000010000 */
[----:B------:R-:W-:Y:S01]  /*0bc0*/  FFMA.FTZ R71, R9, R59, R72 ;  /* 0x0000003b09477223 */ /* 0x000fe20000010048 */
[C---:B------:R-:W-:Y:S01]  /*0bd0*/  SEL R36, R45.reuse, R36, P1 ;  /* 0x000000242d247207 */ /* 0x040fe20000800000 */
[-C--:B------:R-:W-:Y:S01]  /*0be0*/  FMUL.FTZ R45, R45, R58.reuse ;  /* 0x0000003a2d2d7220 */ /* 0x080fe20000410000 */
[C---:B------:R-:W-:Y:S01]  /*0bf0*/  SEL R37, R46.reuse, R37, P1 ;  /* 0x000000252e257207 */ /* 0x040fe20000800000 */
[----:B------:R-:W-:-:S02]  /*0c00*/  FMUL.FTZ R46, R46, R58 ;  /* 0x0000003a2e2e7220 */ /* 0x000fc40000410000 */
[----:B------:R-:W-:Y:S02]  /*0c10*/  FMUL.FTZ R45, R45, c[0x0][0x1e8] ;  /* 0x00007a002d2d7a20 */ /* 0x000fe40000410000 */
[----:B------:R-:W-:Y:S02]  /*0c20*/  FMUL.FTZ R46, R46, c[0x0][0x1e8] ;  /* 0x00007a002e2e7a20 */ /* 0x000fe40000410000 */
[----:B------:R-:W-:Y:S01]  /*0c30*/  FADD.FTZ R71, R48, -R71 ;  /* 0x8000004730477221 */ /* 0x000fe20000010000 */
[----:B------:R-:W-:Y:S01]  /*0c40*/  FSEL R44, R45, RZ, P3 ;  /* 0x000000ff2d2c7208 */ /* 0x000fe20001800000 */
[-CC-:B------:R-:W-:Y:S01]  /*0c50*/  FFMA.FTZ R75, R49, R59.reuse, R72.reuse ;  /* 0x0000003b314b7223 */ /* 0x180fe20000010048 */
[----:B------:R-:W-:Y:S02]  /*0c60*/  FSEL R45, R46, RZ, P4 ;  /* 0x000000ff2e2d7208 */ /* 0x000fe40002000000 */
[----:B------:R-:W-:Y:S01]  /*0c70*/  LOP3.LUT P3, RZ, R61, 0xff, RZ, 0xc0, !PT ;  /* 0x000000ff3dff7812 */ /* 0x000fe2000786c0ff */
[----:B------:R-:W-:Y:S01]  /*0c80*/  FADD.FTZ R75, R52, -R75 ;  /* 0x8000004b344b7221 */ /* 0x000fe20000010000 */
[----:B------:R-:W-:Y:S01]  /*0c90*/  F2FP.BF16.PACK_AB R44, R45, R44 ;  /* 0x0000002c2d2c723e */ /* 0x000fe200000010ff */
[----:B------:R-:W-:Y:S01]  /*0ca0*/  FFMA.FTZ R45, R7, R59, R72 ;  /* 0x0000003b072d7223 */ /* 0x000fe20000010048 */
[----:B------:R-:W-:-:S03]  /*0cb0*/  LOP3.LUT P4, RZ, R62, 0xff, RZ, 0xc0, !PT ;  /* 0x000000ff3eff7812 */ /* 0x000fc6000788c0ff */
[----:B------:R-:W-:-:S04]  /*0cc0*/  FADD.FTZ R46, R10, -R45 ;  /* 0x8000002d0a2e7221 */ /* 0x000fc80000010000 */
[C---:B------:R-:W-:Y:S02]  /*0cd0*/  FMUL.FTZ R45, R47.reuse, R46 ;  /* 0x0000002e2f2d7220 */ /* 0x040fe40000410000 */
        /* <DEDUP_REMOVED lines=9> */
[----:B------:R-:W-:-:S03]  /*0d70*/  FMUL.FTZ R46, R46, c[0x0][0x1e8] ;  /* 0x00007a002e2e7a20 */ /* 0x000fc60000410000 */
[----:B------:R-:W-:Y:S02]  /*0d80*/  FSEL R45, R45, RZ, P3 ;  /* 0x000000ff2d2d7208 */ /* 0x000fe40001800000 */
[----:B------:R-:W-:Y:S02]  /*0d90*/  FSEL R46, R46, RZ, P4 ;  /* 0x000000ff2e2e7208 */ /* 0x000fe40002000000 */
[----:B------:R-:W-:Y:S02]  /*0da0*/  LOP3.LUT P3, RZ, R57, 0xff, RZ, 0xc0, !PT ;  /* 0x000000ff39ff7812 */ /* 0x000fe4000786c0ff */
[----:B------:R-:W-:Y:S01]  /*0db0*/  F2FP.BF16.PACK_AB R45, R46, R45 ;  /* 0x0000002d2e2d723e */ /* 0x000fe200000010ff */
[----:B------:R-:W-:Y:S01]  /*0dc0*/  FADD.FTZ R46, R50, -R71 ;  /* 0x80000047322e7221 */ /* 0x000fe20000010000 */
[----:B------:R-:W-:-:S03]  /*0dd0*/  LOP3.LUT P4, RZ, R63, 0xff, RZ, 0xc0, !PT ;  /* 0x000000ff3fff7812 */ /* 0x000fc6000788c0ff */
[C---:B------:R-:W-:Y:S02]  /*0de0*/  FMUL.FTZ R71, R47.reuse, R46 ;  /* 0x0000002e2f477220 */ /* 0x040fe40000410000 */
[----:B------:R-:W-:Y:S02]  /*0df0*/  FMUL.FTZ R46, R47, R75 ;  /* 0x0000004b2f2e7220 */ /* 0x000fe40000410000 */
[----:B------:R-:W-:Y:S02]  /*0e00*/  @P0 FADD.FTZ R71, R12, R71 ;  /* 0x000000470c470221 */ /* 0x000fe40000010000 */
[----:B------:R-:W-:-:S03]  /*0e10*/  @P0 FADD.FTZ R46, R13, R46 ;  /* 0x0000002e0d2e0221 */ /* 0x000fc60000010000 */
[C---:B------:R-:W-:Y:S01]  /*0e20*/  SEL R40, R71.reuse, R40, P1 ;  /* 0x0000002847287207 */ /* 0x040fe20000800000 */
[-C--:B------:R-:W-:Y:S01]  /*0e30*/  FMUL.FTZ R71, R71, R58.reuse ;  /* 0x0000003a47477220 */ /* 0x080fe20000410000 */
[C---:B------:R-:W-:Y:S01]  /*0e40*/  SEL R41, R46.reuse, R41, P1 ;  /* 0x000000292e297207 */ /* 0x040fe20000800000 */
[----:B------:R-:W-:Y:S02]  /*0e50*/  FMUL.FTZ R46, R46, R58 ;  /* 0x0000003a2e2e7220 */ /* 0x000fe40000410000 */
[----:B------:R-:W-:Y:S02]  /*0e60*/  FMUL.FTZ R71, R71, c[0x0][0x1e8] ;  /* 0x00007a0047477a20 */ /* 0x000fe40000410000 */
[----:B------:R-:W-:-:S03]  /*0e70*/  FMUL.FTZ R75, R46, c[0x0][0x1e8] ;  /* 0x00007a002e4b7a20 */ /* 0x000fc60000410000 */
[----:B------:R-:W-:Y:S01]  /*0e80*/  FSEL R46, R71, RZ, P3 ;  /* 0x000000ff472e7208 */ /* 0x000fe20001800000 */
[-CC-:B------:R-:W-:Y:S01]  /*0e90*/  FFMA.FTZ R71, R51, R59.reuse, R72.reuse ;  /* 0x0000003b33477223 */ /* 0x180fe20000010048 */
[----:B------:R-:W-:Y:S01]  /*0ea0*/  FSEL R75, R75, RZ, P4 ;  /* 0x000000ff4b4b7208 */ /* 0x000fe20002000000 */
[----:B------:R-:W-:Y:S02]  /*0eb0*/  FFMA.FTZ R59, R54, R59, R72 ;  /* 0x0000003b363b7223 */ /* 0x000fe40000010048 */
[----:B------:R-:W-:Y:S01]  /*0ec0*/  FADD.FTZ R72, R53, -R71 ;  /* 0x8000004735487221 */ /* 0x000fe20000010000 */
[----:B------:R-:W-:Y:S01]  /*0ed0*/  F2FP.BF16.PACK_AB R46, R75, R46 ;  /* 0x0000002e4b2e723e */ /* 0x000fe200000010ff */
[----:B------:R-:W-:Y:S02]  /*0ee0*/  FADD.FTZ R71, R55, -R59 ;  /* 0x8000003b37477221 */ /* 0x000fe40000010000 */
[C---:B------:R-:W-:Y:S02]  /*0ef0*/  FMUL.FTZ R59, R47.reuse, R72 ;  /* 0x000000482f3b7220 */ /* 0x040fe40000410000 */
[----:B------:R-:W-:Y:S01]  /*0f00*/  FMUL.FTZ R72, R47, R71 ;  /* 0x000000472f487220 */ /* 0x000fe20000410000 */
[----:B------:R-:W-:Y:S01]  /*0f10*/  HFMA2.MMA R71, -RZ, RZ, 0, 9.5367431640625e-07 ;  /* 0x00000010ff477435 */ /* 0x000fe200000001ff */
[----:B------:R-:W-:-:S02]  /*0f20*/  @P0 FADD.FTZ R59, R14, R59 ;  /* 0x0000003b0e3b0221 */ /* 0x000fc40000010000 */
[----:B------:R-:W-:Y:S01]  /*0f30*/  @P0 FADD.FTZ R72, R15, R72 ;  /* 0x000000480f480221 */ /* 0x000fe20000010000 */
[----:B------:R-:W-:Y:S01]  /*0f40*/  LOP3.LUT P0, RZ, R64, 0xff, RZ, 0xc0, !PT ;  /* 0x000000ff40ff7812 */ /* 0x000fe2000780c0ff */
[C---:B------:R-:W-:Y:S01]  /*0f50*/  FMUL.FTZ R47, R59.reuse, R58 ;  /* 0x0000003a3b2f7220 */ /* 0x040fe20000410000 */
[----:B------:R-:W-:Y:S02]  /*0f60*/  SEL R42, R59, R42, P1 ;  /* 0x0000002a3b2a7207 */ /* 0x000fe40000800000 */
[----:B------:R-:W-:Y:S01]  /*0f70*/  @P1 MOV R59, 0x20 ;  /* 0x00000020003b1802 */ /* 0x000fe20000000f00 */
[----:B------:R-:W-:Y:S01]  /*0f80*/  FMUL.FTZ R47, R47, c[0x0][0x1e8] ;  /* 0x00007a002f2f7a20 */ /* 0x000fe20000410000 */
[C---:B------:R-:W-:Y:S01]  /*0f90*/  SEL R43, R72.reuse, R43, P1 ;  /* 0x0000002b482b7207 */ /* 0x040fe20000800000 */
[----:B------:R-:W-:Y:S02]  /*0fa0*/  FMUL.FTZ R72, R72, R58 ;  /* 0x0000003a48487220 */ /* 0x000fe40000410000 */
[----:B------:R-:W-:Y:S01]  /*0fb0*/  @P1 IMAD.WIDE.U32 R58, R66, R59, c[0x0][0x258] ;  /* 0x00009600423a1625 */ /* 0x000fe200078e003b */
[----:B------:R-:W-:-:S03]  /*0fc0*/  FSEL R47, R47, RZ, P0 ;  /* 0x000000ff2f2f7208 */ /* 0x000fc60000000000 */
[----:B------:R-:W-:Y:S01]  /*0fd0*/  FMUL.FTZ R72, R72, c[0x0][0x1e8] ;  /* 0x00007a0048487a20 */ /* 0x000fe20000410000 */
[----:B------:R-:W-:Y:S04]  /*0fe0*/  @P1 STG.E.128 [R58.64], R36 ;  /* 0x000000243a001986 */ /* 0x000fe8000c101d04 */
[----:B------:R0:W-:Y:S01]  /*0ff0*/  @P1 STG.E.128 [R58.64+0x10], R40 ;  /* 0x000010283a001986 */ /* 0x0001e2000c101d04 */
[----:B------:R-:W-:-:S04]  /*1000*/  LOP3.LUT P1, RZ, R65, 0xff, RZ, 0xc0, !PT ;  /* 0x000000ff41ff7812 */ /* 0x000fc8000782c0ff */
[----:B------:R-:W-:-:S04]  /*1010*/  FSEL R72, R72, RZ, P1 ;  /* 0x000000ff48487208 */ /* 0x000fc80000800000 */
[----:B------:R-:W-:Y:S01]  /*1020*/  F2FP.BF16.PACK_AB R47, R72, R47 ;  /* 0x0000002f482f723e */ /* 0x000fe200000010ff */
[----:B0-----:R-:W-:-:S05]  /*1030*/  IMAD.WIDE.U32 R58, R66, R71, c[0x0][0x248] ;  /* 0x00009200423a7625 */ /* 0x001fca00078e0047 */
[----:B------:R0:W-:Y:S02]  /*1040*/  STG.E.128 [R58.64], R44 ;  /* 0x0000002c3a007986 */ /* 0x0001e4000c101d04 */
.L_x_1569:
[----:B------:R-:W-:Y:S05]  /*1050*/  BSYNC B0 ;  /* 0x0000000000007941 */ /* 0x000fea0003800000 */
.L_x_1568:
[----:B0--3--:R-:W-:-:S04]  /*1060*/  MOV R44, c[0x0][0x160] ;  /* 0x00005800002c7a02 */ /* 0x009fc80000000f00 */
[----:B------:R-:W-:-:S04]  /*1070*/  LEA R3, R44, R3, 0x2 ;  /* 0x000000032c037211 */ /* 0x000fc800078e10ff */
[----:B------:R-:W-:-:S13]  /*1080*/  ISETP.GE.AND P0, PT, R3, c[0x0][0x164], PT ;  /* 0x0000590003007a0c */ /* 0x000fda0003f06270 */
[----:B-12--5:R-:W-:Y:S05]  /*1090*/  @!P0 BRA `(.L_x_1570) ;  /* 0xfffff1a000008947 */ /* 0x026fea000383ffff */
.L_x_1563:
[----:B0-----:R-:W0:Y:S01]  /*10a0*/  S2R R16, SR_TID.X ;  /* 0x0000000000107919 */ /* 0x001e220000002100 */
        /* <DEDUP_REMOVED lines=33> */
[C---:B------:R-:W-:Y:S02]  /*12c0*/  SHF.L.U64.HI R4, R0.reuse, 0x2, R23 ;  /* 0x0000000200047819 */ /* 0x040fe40000010217 */
[----:B------:R-:W-:Y:S01]  /*12d0*/  SHF.L.U32 R0, R0, 0x2, RZ ;  /* 0x0000000200007819 */ /* 0x000fe200000006ff */
[----:B------:R-:W0:Y:S03]  /*12e0*/  LDS R8, [R16.X4] ;  /* 0x0000000010087984 */ /* 0x000e260000004800 */
[C---:B------:R-:W-:Y:S01]  /*12f0*/  IADD3 R12, P2, R0.reuse, c[0x0][0x228], RZ ;  /* 0x00008a00000c7a10 */ /* 0x040fe20007f5e0ff */
[----:B------:R-:W1:Y:S01]  /*1300*/  LDS R13, [R16.X4+0x400] ;  /* 0x00040000100d7984 */ /* 0x000e620000004800 */
[----:B------:R-:W-:Y:S02]  /*1310*/  IADD3 R0, P3, R0, c[0x0][0x220], RZ ;  /* 0x0000880000007a10 */ /* 0x000fe40007f7e0ff */
[----:B------:R-:W-:Y:S01]  /*1320*/  @P1 MOV R2, R12 ;  /* 0x0000000c00021202 */ /* 0x000fe20000000f00 */
[----:B------:R-:W2:Y:S01]  /*1330*/  LDS R17, [R16.X4+0x800] ;  /* 0x0008000010117984 */ /* 0x000ea20000004800 */
[----:B------:R-:W-:-:S03]  /*1340*/  IADD3.X R7, R4, c[0x0][0x224], RZ, P3, !PT ;  /* 0x0000890004077a10 */ /* 0x000fc60001ffe4ff */
[----:B------:R-:W3:Y:S01]  /*1350*/  LDS R10, [R16.X4+0x200] ;  /* 0x00020000100a7984 */ /* 0x000ee20000004800 */
[----:B------:R-:W-:-:S03]  /*1360*/  @P1 MOV R5, R7 ;  /* 0x0000000700051202 */ /* 0x000fc60000000f00 */
[----:B------:R-:W4:Y:S04]  /*1370*/  LDS R29, [R16.X4+0xc00] ;  /* 0x000c0000101d7984 */ /* 0x000f280000004800 */
[----:B------:R-:W4:Y:S04]  /*1380*/  LDS R15, [R16.X4+0x600] ;  /* 0x00060000100f7984 */ /* 0x000f280000004800 */
[----:B------:R-:W4:Y:S04]  /*1390*/  LDS R19, [R16.X4+0xa00] ;  /* 0x000a000010137984 */ /* 0x000f280000004800 */
[----:B------:R-:W4:Y:S01]  /*13a0*/  LDS R21, [R16.X4+0xe00] ;  /* 0x000e000010157984 */ /* 0x000f220000004800 */
[----:B0-----:R-:W-:-:S04]  /*13b0*/  FADD.FTZ R8, RZ, R8 ;  /* 0x00000008ff087221 */ /* 0x001fc80000010000 */
[----:B-1----:R-:W-:Y:S01]  /*13c0*/  FADD.FTZ R8, R8, R13 ;  /* 0x0000000d08087221 */ /* 0x002fe20000010000 */
[----:B------:R-:W-:Y:S01]  /*13d0*/  IADD3.X R13, R4, c[0x0][0x22c], RZ, P2, !PT ;  /* 0x00008b00040d7a10 */ /* 0x000fe200017fe4ff */
[----:B------:R-:W-:Y:S01]  /*13e0*/  @P1 IMAD.MOV.U32 R4, RZ, RZ, R0 ;  /* 0x000000ffff041224 */ /* 0x000fe200078e0000 */
[----:B------:R-:W-:Y:S01]  /*13f0*/  @P1 IADD3 R12, P2, R12, 0x200, RZ ;  /* 0x000002000c0c1810 */ /* 0x000fe20007f5e0ff */
[----:B--2---:R-:W-:Y:S01]  /*1400*/  FADD.FTZ R8, R8, R17 ;  /* 0x0000001108087221 */ /* 0x004fe20000010000 */
[-C--:B------:R-:W-:Y:S02]  /*1410*/  @P1 MOV R3, R13.reuse ;  /* 0x0000000d00031202 */ /* 0x080fe40000000f00 */
[----:B------:R-:W-:Y:S01]  /*1420*/  @P1 IADD3 R0, P3, R0, 0x200, RZ ;  /* 0x0000020000001810 */ /* 0x000fe20007f7e0ff */
[----:B---3--:R-:W-:Y:S01]  /*1430*/  FADD.FTZ R10, RZ, R10 ;  /* 0x0000000aff0a7221 */ /* 0x008fe20000010000 */
[----:B------:R-:W-:Y:S02]  /*1440*/  @P1 IADD3.X R13, RZ, R13, RZ, P2, !PT ;  /* 0x0000000dff0d1210 */ /* 0x000fe400017fe4ff */
[----:B------:R-:W-:Y:S01]  /*1450*/  @P1 IADD3.X R7, RZ, R7, RZ, P3, !PT ;  /* 0x00000007ff071210 */ /* 0x000fe20001ffe4ff */
[----:B----4-:R-:W-:-:S02]  /*1460*/  FADD.FTZ R29, R8, R29 ;  /* 0x0000001d081d7221 */ /* 0x010fc40000010000 */
        /* <DEDUP_REMOVED lines=13> */
.L_x_1566:
[----:B------:R-:W-:Y:S01]  /*1540*/  HFMA2.MMA R46, -RZ, RZ, 0, 5.9604644775390625e-08 ;  /* 0x00000001ff2e7435 */ /* 0x000fe200000001ff */
[----:B------:R-:W-:Y:S01]  /*1550*/  MOV R45, R71 ;  /* 0x00000047002d7202 */ /* 0x000fe20000000f00 */
[----:B------:R-:W-:Y:S01]  /*1560*/  IMAD.MOV.U32 R75, RZ, RZ, -0x1 ;  /* 0xffffffffff4b7424 */ /* 0x000fe200078e00ff */
[----:B------:R-:W-:-:S03]  /*1570*/  MOV R44, 0x1590 ;  /* 0x00001590002c7802 */ /* 0x000fc60000000f00 */
[----:B0----5:R-:W-:Y:S05]  /*1580*/  CALL.REL.NOINC `($__internal_68_$__cuda_sm70_shflsync_bfly_p) ;  /* 0x000003d000007944 */ /* 0x021fea0003c00000 */
[----:B------:R-:W-:Y:S01]  /*1590*/  MOV R72, R46 ;  /* 0x0000002e00487202 */ /* 0x000fe20000000f00 */
[----:B------:R-:W-:Y:S05]  /*15a0*/  BRA `(.L_x_1571) ;  /* 0xfffff39000007947 */ /* 0x000fea000383ffff */
.L_x_1567:
[----:B------:R-:W-:Y:S01]  /*15b0*/  HFMA2.MMA R46, -RZ, RZ, 0, 5.9604644775390625e-08 ;  /* 0x00000001ff2e7435 */ /* 0x000fe200000001ff */
[----:B------:R-:W-:-:S02]  /*15c0*/  MOV R45, R59 ;  /* 0x0000003b002d7202 */ /* 0x000fc40000000f00 */
[----:B------:R-:W-:Y:S02]  /*15d0*/  MOV R75, 0xffffffff ;  /* 0xffffffff004b7802 */ /* 0x000fe40000000f00 */
[----:B------:R-:W-:Y:S02]  /*15e0*/  MOV R44, 0x1600 ;  /* 0x00001600002c7802 */ /* 0x000fe40000000f00 */
[----:B012--5:R-:W-:Y:S05]  /*15f0*/  CALL.REL.NOINC `($__internal_68_$__cuda_sm70_shflsync_bfly_p) ;  /* 0x0000036000007944 */ /* 0x027fea0003c00000 */
[----:B------:R-:W-:Y:S01]  /*1600*/  FADD.FTZ R71, R72, R71 ;  /* 0x0000004748477221 */ /* 0x000fe20000010000 */
[----:B------:R-:W-:Y:S01]  /*1610*/  MOV R75, 0xffffffff ;  /* 0xffffffff004b7802 */ /* 0x000fe20000000f00 */
[----:B------:R-:W-:Y:S01]  /*1620*/  FADD.FTZ R59, R59, R46 ;  /* 0x0000002e3b3b7221 */ /* 0x000fe20000010000 */
[----:B------:R-:W-:Y:S01]  /*1630*/  MOV R44, 0x1670 ;  /* 0x00001670002c7802 */ /* 0x000fe20000000f00 */
[----:B------:R-:W-:Y:S01]  /*1640*/  IMAD.MOV.U32 R46, RZ, RZ, 0x2 ;  /* 0x00000002ff2e7424 */ /* 0x000fe200078e00ff */
[----:B------:R-:W-:Y:S02]  /*1650*/  MOV R45, R71 ;  /* 0x00000047002d7202 */ /* 0x000fe40000000f00 */
[----:B------:R-:W-:Y:S05]  /*1660*/  CALL.REL.NOINC `($__internal_68_$__cuda_sm70_shflsync_bfly_p) ;  /* 0x000002f000007944 */ /* 0x000fea0003c00000 */
[----:B------:R-:W-:Y:S01]  /*1670*/  MOV R72, R46 ;  /* 0x0000002e00487202 */ /* 0x000fe20000000f00 */
[----:B------:R-:W-:Y:S01]  /*1680*/  IMAD.MOV.U32 R46, RZ, RZ, 0x2 ;  /* 0x00000002ff2e7424 */ /* 0x000fe200078e00ff */
[----:B------:R-:W-:Y:S02]  /*1690*/  MOV R45, R59 ;  /* 0x0000003b002d7202 */ /* 0x000fe40000000f00 */
[----:B------:R-:W-:-:S02]  /*16a0*/  MOV R75, 0xffffffff ;  /* 0xffffffff004b7802 */ /* 0x000fc40000000f00 */
[----:B------:R-:W-:Y:S02]  /*16b0*/  MOV R44, 0x16d0 ;  /* 0x000016d0002c7802 */ /* 0x000fe40000000f00 */
[----:B------:R-:W-:Y:S05]  /*16c0*/  CALL.REL.NOINC `($__internal_68_$__cuda_sm70_shflsync_bfly_p) ;  /* 0x0000029000007944 */ /* 0x000fea0003c00000 */
[----:B------:R-:W-:Y:S01]  /*16d0*/  FADD.FTZ R71, R72, R71 ;  /* 0x0000004748477221 */ /* 0x000fe20000010000 */
[----:B------:R-:W-:Y:S01]  /*16e0*/  MOV R75, 0xffffffff ;  /* 0xffffffff004b7802 */ /* 0x000fe20000000f00 */
[----:B------:R-:W-:Y:S01]  /*16f0*/  FADD.FTZ R59, R59, R46 ;  /* 0x0000002e3b3b7221 */ /* 0x000fe20000010000 */
[----:B------:R-:W-:Y:S01]  /*1700*/  HFMA2.MMA R46, -RZ, RZ, 0, 2.384185791015625e-07 ;  /* 0x00000004ff2e7435 */ /* 0x000fe200000001ff */
[----:B------:R-:W-:Y:S02]  /*1710*/  MOV R44, 0x1740 ;  /* 0x00001740002c7802 */ /* 0x000fe40000000f00 */
[----:B------:R-:W-:-:S03]  /*1720*/  MOV R45, R71 ;  /* 0x00000047002d7202 */ /* 0x000fc60000000f00 */
[----:B------:R-:W-:Y:S05]  /*1730*/  CALL.REL.NOINC `($__internal_68_$__cuda_sm70_shflsync_bfly_p) ;  /* 0x0000022000007944 */ /* 0x000fea0003c00000 */
[----:B------:R-:W-:Y:S01]  /*1740*/  IMAD.MOV.U32 R72, RZ, RZ, R46 ;  /* 0x000000ffff487224 */ /* 0x000fe200078e002e */
[----:B------:R-:W-:Y:S01]  /*1750*/  HFMA2.MMA R46, -RZ, RZ, 0, 2.384185791015625e-07 ;  /* 0x00000004ff2e7435 */ /* 0x000fe200000001ff */
[----:B------:R-:W-:Y:S02]  /*1760*/  MOV R45, R59 ;  /* 0x0000003b002d7202 */ /* 0x000fe40000000f00 */
[----:B------:R-:W-:-:S02]  /*1770*/  MOV R75, 0xffffffff ;  /* 0xffffffff004b7802 */ /* 0x000fc40000000f00 */
[----:B------:R-:W-:Y:S02]  /*1780*/  MOV R44, 0x17a0 ;  /* 0x000017a0002c7802 */ /* 0x000fe40000000f00 */
[----:B------:R-:W-:Y:S05]  /*1790*/  CALL.REL.NOINC `($__internal_68_$__cuda_sm70_shflsync_bfly_p) ;  /* 0x000001c000007944 */ /* 0x000fea0003c00000 */
[----:B------:R-:W-:Y:S01]  /*17a0*/  FADD.FTZ R71, R72, R71 ;  /* 0x0000004748477221 */ /* 0x000fe20000010000 */
[----:B------:R-:W-:Y:S01]  /*17b0*/  MOV R44, 0x1810 ;  /* 0x00001810002c7802 */ /* 0x000fe20000000f00 */
[----:B------:R-:W-:Y:S01]  /*17c0*/  FADD.FTZ R59, R59, R46 ;  /* 0x0000002e3b3b7221 */ /* 0x000fe20000010000 */
[----:B------:R-:W-:Y:S01]  /*17d0*/  HFMA2.MMA R46, -RZ, RZ, 0, 4.76837158203125e-07 ;  /* 0x00000008ff2e7435 */ /* 0x000fe200000001ff */
[----:B------:R-:W-:Y:S01]  /*17e0*/  IMAD.MOV.U32 R75, RZ, RZ, -0x1 ;  /* 0xffffffffff4b7424 */ /* 0x000fe200078e00ff */
[----:B------:R-:W-:-:S04]  /*17f0*/  MOV R45, R71 ;  /* 0x00000047002d7202 */ /* 0x000fc80000000f00 */
[----:B------:R-:W-:Y:S05]  /*1800*/  CALL.REL.NOINC `($__internal_68_$__cuda_sm70_shflsync_bfly_p) ;  /* 0x0000015000007944 */ /* 0x000fea0003c00000 */
[----:B------:R-:W-:Y:S01]  /*1810*/  MOV R72, R46 ;  /* 0x0000002e00487202 */ /* 0x000fe20000000f00 */
[----:B------:R-:W-:Y:S01]  /*1820*/  HFMA2.MMA R46, -RZ, RZ, 0, 4.76837158203125e-07 ;  /* 0x00000008ff2e7435 */ /* 0x000fe200000001ff */
[----:B------:R-:W-:Y:S01]  /*1830*/  MOV R45, R59 ;  /* 0x0000003b002d7202 */ /* 0x000fe20000000f00 */
[----:B------:R-:W-:Y:S01]  /*1840*/  IMAD.MOV.U32 R75, RZ, RZ, -0x1 ;  /* 0xffffffffff4b7424 */ /* 0x000fe200078e00ff */
[----:B------:R-:W-:-:S03]  /*1850*/  MOV R44, 0x1870 ;  /* 0x00001870002c7802 */ /* 0x000fc60000000f00 */
[----:B------:R-:W-:Y:S05]  /*1860*/  CALL.REL.NOINC `($__internal_68_$__cuda_sm70_shflsync_bfly_p) ;  /* 0x000000f000007944 */ /* 0x000fea0003c00000 */
[----:B------:R-:W-:Y:S01]  /*1870*/  FADD.FTZ R71, R72, R71 ;  /* 0x0000004748477221 */ /* 0x000fe20000010000 */
[----:B------:R-:W-:Y:S01]  /*1880*/  MOV R75, 0xffffffff ;  /* 0xffffffff004b7802 */ /* 0x000fe20000000f00 */
[----:B------:R-:W-:Y:S01]  /*1890*/  FADD.FTZ R59, R59, R46 ;  /* 0x0000002e3b3b7221 */ /* 0x000fe20000010000 */
[----:B------:R-:W-:-:S02]  /*18a0*/  MOV R46, 0x10 ;  /* 0x00000010002e7802 */ /* 0x000fc40000000f00 */
[----:B------:R-:W-:Y:S02]  /*18b0*/  MOV R45, R71 ;  /* 0x00000047002d7202 */ /* 0x000fe40000000f00 */
[----:B------:R-:W-:Y:S02]  /*18c0*/  MOV R44, 0x18e0 ;  /* 0x000018e0002c7802 */ /* 0x000fe40000000f00 */
[----:B------:R-:W-:Y:S05]  /*18d0*/  CALL.REL.NOINC `($__internal_68_$__cuda_sm70_shflsync_bfly_p) ;  /* 0x0000008000007944 */ /* 0x000fea0003c00000 */
[----:B------:R-:W-:Y:S01]  /*18e0*/  MOV R72, R46 ;  /* 0x0000002e00487202 */ /* 0x000fe20000000f00 */
[----:B------:R-:W-:Y:S01]  /*18f0*/  HFMA2.MMA R46, -RZ, RZ, 0, 9.5367431640625e-07 ;  /* 0x00000010ff2e7435 */ /* 0x000fe200000001ff */
[----:B------:R-:W-:Y:S01]  /*1900*/  IMAD.MOV.U32 R45, RZ, RZ, R59 ;  /* 0x000000ffff2d7224 */ /* 0x000fe200078e003b */
[----:B------:R-:W-:Y:S02]  /*1910*/  MOV R75, 0xffffffff ;  /* 0xffffffff004b7802 */ /* 0x000fe40000000f00 */
[----:B------:R-:W-:Y:S02]  /*1920*/  MOV R44, 0x1940 ;  /* 0x00001940002c7802 */ /* 0x000fe40000000f00 */
[----:B------:R-:W-:Y:S05]  /*1930*/  CALL.REL.NOINC `($__internal_68_$__cuda_sm70_shflsync_bfly_p) ;  /* 0x0000002000007944 */ /* 0x000fea0003c00000 */
[----:B------:R-:W-:Y:S01]  /*1940*/  MOV R44, R46 ;  /* 0x0000002e002c7202 */ /* 0x000fe20000000f00 */
[----:B------:R-:W-:Y:S05]  /*1950*/  BRA `(.L_x_1572) ;  /* 0xfffff10000007947 */ /* 0x000fea000383ffff */
        .weak           $__internal_68_$__cuda_sm70_shflsync_bfly_p
        .type           $__internal_68_$__cuda_sm70_shflsync_bfly_p,@function
        .size           $__internal_68_$__cuda_sm70_shflsync_bfly_p,(.L_x_4448 - $__internal_68_$__cuda_sm70_shflsync_bfly_p)
$__internal_68_$__cuda_sm70_shflsync_bfly_p:
[----:B------:R-:W-:Y:S01]  /*1960*/  HFMA2.MMA R76, -RZ, RZ, 0, 1.847743988037109375e-06 ;  /* 0x0000001fff4c7435 */ /* 0x000fe200000001ff */
[----:B------:R-:W-:Y:S06]  /*1970*/  WARPSYNC R75 ;  /* 0x0000004b00007348 */ /* 0x000fec0003800000 */
[----:B------:R0:W1:Y:S04]  /*1980*/  SHFL.BFLY PT, R46, R45, R46, R76 ;  /* 0x0c00002e2d2e7389 */ /* 0x00006800000e004c */
[----:B0-----:R-:W0:Y:S01]  /*1990*/  S2R R76, SR_TID.X ;  /* 0x00000000004c7919 */ /* 0x001e220000002100 */
[----:B------:R-:W-:-:S02]  /*19a0*/  MOV R45, 0x0 ;  /* 0x00000000002d7802 */ /* 0x000fc40000000f00 */
[----:B0-----:R-:W-:Y:S02]  /*19b0*/  LOP3.LUT R76, R76, 0x1f, RZ, 0xc0, !PT ;  /* 0x0000001f4c4c7812 */ /* 0x001fe400078ec0ff */
[----:B-1----:R-:W-:Y:S05]  /*19c0*/  RET.REL.NODEC R44 `(_ZN10layer_norm13ln_bwd_kernelINS_13Kernel_traitsI13__nv_bfloat16S2_fS2_fjLj256ELj1ELj4ELj1ELj16ENS_18Kernel_traits_baseILj256ES2_S2_fS2_fjLj128EEEEELb1ELb0ELb0ELb0EEEvNS_9BwdParamsE) ;  /* 0xffffe6302c007950 */ /* 0x002fea0003c3ffff */
.L_x_1573:
        /* <DEDUP_REMOVED lines=11> */
.L_x_4448:


//--------------------- .text._ZN10layer_norm13ln_bwd_kernelINS_13Kernel_traitsI13__nv_bfloat16S2_fS2_fjLj256ELj1ELj4ELj1ELj16ENS_18Kernel_traits_baseILj256ES2_S2_fS2_fjLj128EEEEELb1ELb0ELb0ELb1EEEvNS_9BwdParamsE --------------------------
	.section	.text._ZN10layer_norm13ln_bwd_kernelINS_13Kernel_traitsI13__nv_bfloat16S2_fS2_fjLj256ELj1ELj4ELj1ELj16ENS_18Kernel_traits_baseILj256ES2_S2_fS2_fjLj128EEEEELb1ELb0ELb0ELb1EEEvNS_9BwdParamsE,"ax",@progbits
	.sectioninfo	@"SHI_REGISTERS=80"
	.align	128
        .global         _ZN10layer_norm13ln_bwd_kernelINS_13Kernel_traitsI13__nv_bfloat16S2_fS2_fjLj256ELj1ELj4ELj1ELj16ENS_18Kernel_traits_baseILj256ES2_S2_fS2_fjLj128EEEEELb1ELb0ELb0ELb1EEEvNS_9BwdParamsE
        .type           _ZN10layer_norm13ln_bwd_kernelINS_13Kernel_traitsI13__nv_bfloat16S2_fS2_fjLj256ELj1ELj4ELj1ELj16ENS_18Kernel_traits_baseILj256ES2_S2_fS2_fjLj128EEEEELb1ELb0ELb0ELb1EEEvNS_9BwdParamsE,@function
        .size           _ZN10layer_norm13ln_bwd_kernelINS_13Kernel_traitsI13__nv_bfloat16S2_fS2_fjLj256ELj1ELj4ELj1ELj16ENS_18Kernel_traits_baseILj256ES2_S2_fS2_fjLj128EEEEELb1ELb0ELb0ELb1EEEvNS_9BwdParamsE,(.L_x_4449 - _ZN10layer_norm13ln_bwd_kernelINS_13Kernel_traitsI13__nv_bfloat16S2_fS2_fjLj256ELj1ELj4ELj1ELj16ENS_18Kernel_traits_baseILj256ES2_S2_fS2_fjLj128EEEEELb1ELb0ELb0ELb1EEEvNS_9BwdParamsE)
        .other          _ZN10layer_norm13ln_bwd_kernelINS_13Kernel_traitsI13__nv_bfloat16S2_fS2_fjLj256ELj1ELj4ELj1ELj16ENS_18Kernel_traits_baseILj256ES2_S2_fS2_fjLj128EEEEELb1ELb0ELb0ELb1EEEvNS_9BwdParamsE,@"STO_CUDA_ENTRY STV_DEFAULT"
_ZN10layer_norm13ln_bwd_kernelINS_13Kernel_traitsI13__nv_bfloat16S2_fS2_fjLj256ELj1ELj4ELj1ELj16ENS_18Kernel_traits_baseILj256ES2_S2_fS2_fjLj128EEEEELb1ELb0ELb0ELb1EEEvNS_9BwdParamsE:
.text._ZN10layer_norm13ln_bwd_kernelINS_13Kernel_traitsI13__nv_bfloat16S2_fS2_fjLj256ELj1ELj4ELj1ELj16ENS_18Kernel_traits_baseILj256ES2_S2_fS2_fjLj128EEEEELb1ELb0ELb0ELb1EEEvNS_9BwdParamsE:
        /* <DEDUP_REMOVED lines=18> */
.L_x_1574:
[----:B------:R-:W-:-:S10]  /*0120*/  HFMA2.MMA R12, -RZ, RZ, 0, 9.5367431640625e-07 ;  /* 0x00000010ff0c7435 */ /* 0x000fd400000001ff */
[----:B------:R-:W-:-:S06]  /*0130*/  IMAD.WIDE.U32 R12, R73, R12, c[0x0][0x1b0] ;  /* 0x00006c00490c7625 */ /* 0x000fcc00078e000c */
        /* <DEDUP_REMOVED lines=19> */
.L_x_1578:
        /* <DEDUP_REMOVED lines=9> */
[----:B------:R0:W2:Y:S01]  /*0300*/  LDG.E R62, [R30.64] ;  /* 0x000000041e3e7981 */ /* 0x0000a2000c1e1900 */
[----:B------:R-:W-:Y:S02]  /*0310*/  MOV R33, 0x10 ;  /* 0x0000001000217802 */ /* 0x000fe40000000f00 */
[----:B------:R-:W-:Y:S02]  /*0320*/  SHF.L.U32 R60, R58, 0x5, RZ ;  /* 0x000000053a3c7819 */ /* 0x000fe400000006ff */
[----:B------:R-:W-:Y:S02]  /*0330*/  SHF.R.U32.HI R59, RZ, 0x1b, R58 ;  /* 0x0000001bff3b7819 */ /* 0x000fe4000001163a */
[----:B------:R-:W-:Y:S02]  /*0340*/  @P0 LEA R28, P1, R46, c[0x0][0x1c0], 0x1 ;  /* 0x000070002e1c0a11 */ /* 0x000fe400078208ff */
[----:B------:R-:W-:-:S02]  /*0350*/  IADD3 R36, P2, R60, c[0x0][0x188], RZ ;  /* 0x000062003c247a10 */ /* 0x000fc40007f5e0ff */
[----:B------:R-:W-:Y:S01]  /*0360*/  @P0 LEA.HI.X R29, R46, c[0x0][0x1c4], R29, 0x1, P1 ;  /* 0x000071002e1d0a11 */ /* 0x000fe200008f0c1d */
[----:B------:R-:W-:Y:S01]  /*0370*/  IMAD.WIDE.U32 R32, R58, R33, c[0x0][0x208] ;  /* 0x000082003a207625 */ /* 0x000fe200078e0021 */
[----:B------:R-:W-:-:S03]  /*0380*/  IADD3.X R37, R59, c[0x0][0x18c], RZ, P2, !PT ;  /* 0x000063003b257a10 */ /* 0x000fc600017fe4ff */
[----:B------:R0:W3:Y:S01]  /*0390*/  @P0 LDG.E.U16 R63, [R28.64] ;  /* 0x000000041c3f0981 */ /* 0x0000e2000c1e1500 */
[----:B------:R-:W-:-:S03]  /*03a0*/  IMAD.WIDE R52, R46, R53, c[0x0][0x1a8] ;  /* 0x00006a002e347625 */ /* 0x000fc600078e0235 */
[----:B------:R-:W4:Y:S04]  /*03b0*/  LDG.E.128 R32, [R32.64] ;  /* 0x0000000420207981 */ /* 0x000f28000c1e1d00 */
[----:B------:R1:W4:Y:S04]  /*03c0*/  LDG.E R61, [R52.64] ;  /* 0x00000004343d7981 */ /* 0x000328000c1e1900 */
[----:B0-----:R0:W4:Y:S04]  /*03d0*/  LDG.E.128 R28, [R36.64] ;  /* 0x00000004241c7981 */ /* 0x001128000c1e1d00 */
[----:B0-----:R-:W4:Y:S01]  /*03e0*/  LDG.E.128 R36, [R36.64+0x10] ;  /* 0x0000100424247981 */ /* 0x001f22000c1e1d00 */
[----:B-1----:R-:W-:-:S04]  /*03f0*/  LEA R52, P2, R58, c[0x0][0x190], 0x3 ;  /* 0x000064003a347a11 */ /* 0x002fc800078418ff */
        /* <DEDUP_REMOVED lines=8> */
[----:B------:R-:W-:Y:S01]  /*0480*/  ISETP.NE.AND P1, PT, R75, RZ, PT ;  /* 0x000000ff4b00720c */ /* 0x000fe20003f25270 */
[----:B0-----:R-:W-:-:S03]  /*0490*/  IMAD.MOV.U32 R54, RZ, RZ, 0x3f800000 ;  /* 0x3f800000ff367424 */ /* 0x001fc600078e00ff */
[----:B--2---:R-:W-:Y:S02]  /*04a0*/  FSEL R62, R62, RZ, !P1 ;  /* 0x000000ff3e3e7208 */ /* 0x004fe40004800000 */
[----:B---3--:R-:W-:Y:S02]  /*04b0*/  @P0 PRMT R54, RZ, 0x5410, R63 ;  /* 0x00005410ff360816 */ /* 0x008fe4000000003f */
[--C-:B----4-:R-:W-:Y:S02]  /*04c0*/  PRMT R63, RZ, 0x5410, R33.reuse ;  /* 0x00005410ff3f7816 */ /* 0x110fe40000000021 */
[----:B------:R-:W-:Y:S02]  /*04d0*/  PRMT R55, RZ, 0x7610, R33 ;  /* 0x00007610ff377816 */ /* 0x000fe40000000021 */
[----:B------:R-:W-:Y:S01]  /*04e0*/  PRMT R67, RZ, 0x5410, R32 ;  /* 0x00005410ff437816 */ /* 0x000fe20000000020 */
[C---:B------:R-:W-:Y:S01]  /*04f0*/  FADD.FTZ R28, -R62.reuse, R28 ;  /* 0x0000001c3e1c7221 */ /* 0x040fe20000010100 */
[----:B------:R-:W-:Y:S01]  /*0500*/  PRMT R33, RZ, 0x7610, R35 ;  /* 0x00007610ff217816 */ /* 0x000fe20000000023 */
[C---:B------:R-:W-:Y:S01]  /*0510*/  FADD.FTZ R68, -R62.reuse, R29 ;  /* 0x0000001d3e447221 */ /* 0x040fe20000010100 */
[----:B------:R-:W-:Y:S01]  /*0520*/  PRMT R29, RZ, 0x5410, R35 ;  /* 0x00005410ff1d7816 */ /* 0x000fe20000000023 */
[----:B------:R-:W-:-:S02]  /*0530*/  FADD.FTZ R66, -R62, R30 ;  /* 0x0000001e3e427221 */ /* 0x000fc40000010100 */
[----:B------:R-:W-:Y:S01]  /*0540*/  FMUL.FTZ R30, R61, R28 ;  /* 0x0000001c3d1e7220 */ /* 0x000fe20000410000 */
[----:B------:R-:W-:Y:S01]  /*0550*/  PRMT R32, RZ, 0x7610, R32 ;  /* 0x00007610ff207816 */ /* 0x000fe20000000020 */
[C---:B------:R-:W-:Y:S02]  /*0560*/  FADD.FTZ R64, -R62.reuse, R31 ;  /* 0x0000001f3e407221 */ /* 0x040fe40000010100 */
[C---:B------:R-:W-:Y:S01]  /*0570*/  FADD.FTZ R35, -R62.reuse, R36 ;  /* 0x000000243e237221 */ /* 0x040fe20000010100 */
[----:B------:R-:W-:Y:S01]  /*0580*/  PRMT R31, RZ, 0x5410, R34 ;  /* 0x00005410ff1f7816 */ /* 0x000fe20000000022 */
[C---:B------:R-:W-:Y:S02]  /*0590*/  FADD.FTZ R37, -R62.reuse, R37 ;  /* 0x000000253e257221 */ /* 0x040fe40000010100 */
[C---:B------:R-:W-:Y:S02]  /*05a0*/  FADD.FTZ R36, -R62.reuse, R38 ;  /* 0x000000263e247221 */ /* 0x040fe40000010100 */
[----:B------:R-:W-:-:S02]  /*05b0*/  FADD.FTZ R28, -R62, R39 ;  /* 0x000000273e1c7221 */ /* 0x000fc40000010100 */
[----:B------:R-:W-:Y:S02]  /*05c0*/  FADD.FTZ R7, R67, R7 ;  /* 0x0000000743077221 */ /* 0x000fe40000010000 */
[C---:B------:R-:W-:Y:S02]  /*05d0*/  FMUL.FTZ R68, R61.reuse, R68 ;  /* 0x000000443d447220 */ /* 0x040fe40000410000 */
[----:B------:R-:W-:Y:S02]  /*05e0*/  FFMA.FTZ R43, R30, R67, R43 ;  /* 0x000000431e2b7223 */ /* 0x000fe4000001002b */
[----:B------:R-:W-:Y:S02]  /*05f0*/  FMUL.FTZ R62, R61, R35 ;  /* 0x000000233d3e7220 */ /* 0x000fe40000410000 */
[----:B------:R-:W-:Y:S02]  /*0600*/  FMUL.FTZ R67, R45, R67 ;  /* 0x000000432d437220 */ /* 0x000fe40000410000 */
[----:B------:R-:W-:-:S02]  /*0610*/  FADD.FTZ R8, R32, R8 ;  /* 0x0000000820087221 */ /* 0x000fc40000010000 */
[----:B------:R-:W-:Y:S02]  /*0620*/  FMUL.FTZ R66, R61, R66 ;  /* 0x000000423d427220 */ /* 0x000fe40000410000 */
[-C--:B------:R-:W-:Y:S02]  /*0630*/  FFMA.FTZ R44, R68, R32.reuse, R44 ;  /* 0x00000020442c7223 */ /* 0x080fe4000001002c */
[----:B------:R-:W-:Y:S02]  /*0640*/  FMUL.FTZ R65, R48, R32 ;  /* 0x0000002030417220 */ /* 0x000fe40000410000 */
[----:B------:R-:W-:Y:S02]  /*0650*/  FADD.FTZ R3, R31, R3 ;  /* 0x000000031f037221 */ /* 0x000fe40000010000 */
[-C--:B------:R-:W-:Y:S02]  /*0660*/  FFMA.FTZ R11, R62, R31.reuse, R11 ;  /* 0x0000001f3e0b7223 */ /* 0x080fe4000001000b */
        /* <DEDUP_REMOVED lines=14> */
[----:B------:R-:W-:Y:S01]  /*0750*/  PRMT R34, RZ, 0x7610, R34 ;  /* 0x00007610ff227816 */ /* 0x000fe20000000022 */
[----:B------:R-:W-:Y:S02]  /*0760*/  FADD.FTZ R32, R32, R55 ;  /* 0x0000003720207221 */ /* 0x000fe40000010000 */
[----:B------:R-:W-:Y:S02]  /*0770*/  FFMA.FTZ R31, R64, R55, R31 ;  /* 0x00000037401f7223 */ /* 0x000fe4000001001f */
[----:B------:R-:W-:Y:S02]  /*0780*/  FMUL.FTZ R38, R61, R37 ;  /* 0x000000253d267220 */ /* 0x000fe40000410000 */
[----:B------:R-:W-:Y:S02]  /*0790*/  FMUL.FTZ R37, R51, R34 ;  /* 0x0000002233257220 */ /* 0x000fe40000410000 */
        /* <DEDUP_REMOVED lines=8> */
[----:B------:R-:W-:Y:S01]  /*0820*/  FFMA.FTZ R31, R38, R37, R31 ;  /* 0x00000025261f7223 */ /* 0x000fe2000001001f */
[----:B------:R-:W-:Y:S01]  /*0830*/  MOV R28, R52 ;  /* 0x00000034001c7202 */ /* 0x000fe20000000f00 */
[----:B------:R-:W-:Y:S02]  /*0840*/  FADD.FTZ R2, R33, R2 ;  /* 0x0000000221027221 */ /* 0x000fe40000010000 */
[-C--:B------:R-:W-:Y:S02]  /*0850*/  FFMA.FTZ R10, R34, R33.reuse, R10 ;  /* 0x00000021220a7223 */ /* 0x080fe4000001000a */
[----:B------:R-:W-:Y:S02]  /*0860*/  FMUL.FTZ R33, R57, R33 ;  /* 0x0000002139217220 */ /* 0x000fe40000410000 */
[----:B------:R-:W-:-:S02]  /*0870*/  FADD.FTZ R70, R32, R35 ;  /* 0x0000002320467221 */ /* 0x000fc40000010000 */
[----:B------:R-:W-:Y:S01]  /*0880*/  FFMA.FTZ R31, R36, R35, R31 ;  /* 0x00000023241f7223 */ /* 0x000fe2000001001f */
[----:B------:R-:W-:Y:S01]  /*0890*/  PRMT R32, R28, 0x7610, R32 ;  /* 0x000076101c207816 */ /* 0x000fe20000000020 */
[----:B------:R-:W-:Y:S02]  /*08a0*/  FADD.FTZ R0, R29, R0 ;  /* 0x000000001d007221 */ /* 0x000fe40000010000 */
[----:B------:R-:W-:Y:S02]  /*08b0*/  FFMA.FTZ R9, R36, R29, R9 ;  /* 0x0000001d24097223 */ /* 0x000fe40000010009 */
[----:B------:R-:W-:Y:S02]  /*08c0*/  FADD.FTZ R70, R70, R33 ;  /* 0x0000002146467221 */ /* 0x000fe40000010000 */
[----:B------:R-:W-:Y:S01]  /*08d0*/  FFMA.FTZ R69, R34, R33, R31 ;  /* 0x0000002122457223 */ /* 0x000fe2000001001f */
[----:B------:R-:W-:Y:S05]  /*08e0*/  BRA.DIV ~URZ, `(.L_x_1576) ;  /* 0x00000c027f007947 */ /* 0x000fea000b800000 */
[----:B------:R0:W1:Y:S02]  /*08f0*/  SHFL.BFLY PT, R71, R70, 0x1, 0x1f ;  /* 0x0c201f0046477f89 */ /* 0x00006400000e0000 */
.L_x_1579:
        /* <DEDUP_REMOVED lines=18> */
.L_x_1580:
[----:B-1----:R-:W-:Y:S01]  /*0a20*/  FADD.FTZ R71, R71, R70 ;  /* 0x0000004647477221 */ /* 0x002fe20000010000 */
[----:B------:R-:W-:Y:S01]  /*0a30*/  LOP3.LUT P3, RZ, R52, 0xff00, RZ, 0xc0, !PT ;  /* 0x0000ff0034ff7812 */ /* 0x000fe2000786c0ff */
[----:B--2---:R-:W-:Y:S01]  /*0a40*/  FADD.FTZ R28, R28, R69 ;  /* 0x000000451c1c7221 */ /* 0x004fe20000010000 */
[C---:B------:R-:W-:Y:S01]  /*0a50*/  LOP3.LUT P0, RZ, R52.reuse, 0xff0000, RZ, 0xc0, !PT ;  /* 0x00ff000034ff7812 */ /* 0x040fe2000780c0ff */
[----:B------:R-:W-:Y:S01]  /*0a60*/  FMUL.FTZ R29, R71, c[0x0][0x1e0] ;  /* 0x00007800471d7a20 */ /* 0x000fe20000410000 */
[----:B------:R-:W-:Y:S01]  /*0a70*/  LOP3.LUT P6, RZ, R52, 0xff000000, RZ, 0xc0, !PT ;  /* 0xff00000034ff7812 */ /* 0x000fe200078cc0ff */
[----:B------:R-:W-:Y:S01]  /*0a80*/  FMUL.FTZ R28, R28, c[0x0][0x1e0] ;  /* 0x000078001c1c7a20 */ /* 0x000fe20000410000 */
[----:B------:R-:W-:-:S02]  /*0a90*/  LOP3.LUT P4, RZ, R32, 0xff, RZ, 0xc0, !PT ;  /* 0x000000ff20ff7812 */ /* 0x000fc4000788c0ff */
[----:B------:R-:W-:Y:S02]  /*0aa0*/  FSEL R29, R29, RZ, !P1 ;  /* 0x000000ff1d1d7208 */ /* 0x000fe40004800000 */
[----:B------:R-:W-:Y:S02]  /*0ab0*/  ISETP.NE.U32.AND P1, PT, RZ, c[0x0][0x218], PT ;  /* 0x00008600ff007a0c */ /* 0x000fe40003f25070 */
[C---:B------:R-:W-:Y:S01]  /*0ac0*/  LOP3.LUT P2, RZ, R53.reuse, 0xff, RZ, 0xc0, !PT ;  /* 0x000000ff35ff7812 */ /* 0x040fe2000784c0ff */
[-CC-:B------:R-:W-:Y:S01]  /*0ad0*/  FFMA.FTZ R66, R66, R28.reuse, R29.reuse ;  /* 0x0000001c42427223 */ /* 0x180fe2000001001d */
[----:B------:R-:W-:Y:S01]  /*0ae0*/  ISETP.NE.AND.EX P1, PT, RZ, c[0x0][0x21c], PT, P1 ;  /* 0x00008700ff007a0c */ /* 0x000fe20003f25310 */
[----:B------:R-:W-:Y:S01]  /*0af0*/  FFMA.FTZ R68, R68, R28, R29 ;  /* 0x0000001c44447223 */ /* 0x000fe2000001001d */
[----:B------:R-:W-:Y:S01]  /*0b00*/  LOP3.LUT P5, RZ, R53, 0xff00, RZ, 0xc0, !PT ;  /* 0x0000ff0035ff7812 */ /* 0x000fe200078ac0ff */
[----:B------:R-:W-:Y:S02]  /*0b10*/  FADD.FTZ R66, R63, -R66 ;  /* 0x800000423f427221 */ /* 0x000fe40000010000 */
[----:B------:R-:W-:-:S02]  /*0b20*/  FADD.FTZ R68, R65, -R68 ;  /* 0x8000004441447221 */ /* 0x000fc40000010000 */
[----:B------:R-:W-:Y:S02]  /*0b30*/  FMUL.FTZ R65, R61, R66 ;  /* 0x000000423d417220 */ /* 0x000fe40000410000 */
[-CC-:B------:R-:W-:Y:S02]  /*0b40*/  FFMA.FTZ R30, R30, R28.reuse, R29.reuse ;  /* 0x0000001c1e1e7223 */ /* 0x180fe4000001001d */
[-C--:B------:R-:W-:Y:S02]  /*0b50*/  FFMA.FTZ R64, R64, R28.reuse, R29 ;  /* 0x0000001c40407223 */ /* 0x080fe4000001001d */
[----:B-----5:R-:W-:Y:S02]  /*0b60*/  @P1 FADD.FTZ R65, R14, R65 ;  /* 0x000000410e411221 */ /* 0x020fe40000010000 */
[-CC-:B------:R-:W-:Y:S02]  /*0b70*/  FFMA.FTZ R62, R62, R28.reuse, R29.reuse ;  /* 0x0000001c3e3e7223 */ /* 0x180fe4000001001d */
[----:B------:R-:W-:-:S02]  /*0b80*/  FFMA.FTZ R52, R38, R28, R29 ;  /* 0x0000001c26347223 */ /* 0x000fc4000001001d */
[-CC-:B------:R-:W-:Y:S02]  /*0b90*/  FFMA.FTZ R36, R36, R28.reuse, R29.reuse ;  /* 0x0000001c24247223 */ /* 0x180fe4000001001d */
[----:B------:R-:W-:Y:S02]  /*0ba0*/  FFMA.FTZ R28, R34, R28, R29 ;  /* 0x0000001c221c7223 */ /* 0x000fe4000001001d */
[----:B------:R-:W-:Y:S02]  /*0bb0*/  FMUL.FTZ R38, R65, R54 ;  /* 0x0000003641267220 */ /* 0x000fe40000410000 */
[----:B------:R-:W-:Y:S02]  /*0bc0*/  FADD.FTZ R30, R67, -R30 ;  /* 0x8000001e431e7221 */ /* 0x000fe40000010000 */
[----:B------:R-:W-:Y:S02]  /*0bd0*/  FADD.FTZ R64, R55, -R64 ;  /* 0x8000004037407221 */ /* 0x000fe40000010000 */
[----:B------:R-:W-:-:S02]  /*0be0*/  FADD.FTZ R62, R39, -R62 ;  /* 0x8000003e273e7221 */ /* 0x000fc40000010000 */
[----:B------:R-:W-:Y:S02]  /*0bf0*/  FADD.FTZ R52, R37, -R52 ;  /* 0x8000003425347221 */ /* 0x000fe40000010000 */
[----:B------:R-:W-:Y:S02]  /*0c00*/  FADD.FTZ R36, R35, -R36 ;  /* 0x8000002423247221 */ /* 0x000fe40000010000 */
[----:B------:R-:W-:Y:S02]  /*0c10*/  FADD.FTZ R28, R33, -R28 ;  /* 0x8000001c211c7221 */ /* 0x000fe40000010000 */
[----:B------:R-:W-:Y:S02]  /*0c20*/  FMUL.FTZ R29, R38, c[0x0][0x1e8] ;  /* 0x00007a00261d7a20 */ /* 0x000fe40000410000 */
[C---:B------:R-:W-:Y:S02]  /*0c30*/  FMUL.FTZ R31, R61.reuse, R30 ;  /* 0x0000001e3d1f7220 */ /* 0x040fe40000410000 */
[----:B------:R-:W-:Y:S01]  /*0c40*/  FMUL.FTZ R30, R61, R68 ;  /* 0x000000443d1e7220 */ /* 0x000fe20000410000 */
[----:B------:R-:W-:Y:S01]  /*0c50*/  FSEL R29, R29, RZ, P0 ;  /* 0x000000ff1d1d7208 */ /* 0x000fe20000000000 */
[C---:B------:R-:W-:Y:S01]  /*0c60*/  FMUL.FTZ R64, R61.reuse, R64 ;  /* 0x000000403d407220 */ /* 0x040fe20000410000 */
[----:B------:R-:W-:Y:S01]  /*0c70*/  ISETP.NE.U32.AND P0, PT, RZ, c[0x0][0x258], PT ;  /* 0x00009600ff007a0c */ /* 0x000fe20003f05070 */
[----:B------:R-:W-:-:S02]  /*0c80*/  FMUL.FTZ R33, R61, R62 ;  /* 0x0000003e3d217220 */ /* 0x000fc40000410000 */
[C---:B------:R-:W-:Y:S01]  /*0c90*/  FMUL.FTZ R52, R61.reuse, R52 ;  /* 0x000000343d347220 */ /* 0x040fe20000410000 */
[----:B------:R-:W-:Y:S01]  /*0ca0*/  ISETP.NE.AND.EX P0, PT, RZ, c[0x0][0x25c], PT, P0 ;  /* 0x00009700ff007a0c */ /* 0x000fe20003f05300 */
[C---:B------:R-:W-:Y:S02]  /*0cb0*/  FMUL.FTZ R35, R61.reuse, R36 ;  /* 0x000000243d237220 */ /* 0x040fe40000410000 */
[----:B------:R-:W-:Y:S01]  /*0cc0*/  FMUL.FTZ R28, R61, R28 ;  /* 0x0000001c3d1c7220 */ /* 0x000fe20000410000 */
[----:B------:R-:W-:Y:S01]  /*0cd0*/  SEL R22, R65, R22, P0 ;  /* 0x0000001641167207 */ /* 0x000fe20000000000 */
        /* <DEDUP_REMOVED lines=11> */
[----:B------:R-:W-:Y:S01]  /*0d90*/  ISETP.NE.U32.AND P1, PT, RZ, c[0x0][0x258], PT ;  /* 0x00009600ff007a0c */ /* 0x000fe20003f25070 */
[-C--:B------:R-:W-:Y:S01]  /*0da0*/  FMUL.FTZ R32, R31, R54.reuse ;  /* 0x000000361f207220 */ /* 0x080fe20000410000 */
[----:B------:R-:W-:Y:S01]  /*0db0*/  SEL R25, R52, R25, P0 ;  /* 0x0000001934197207 */ /* 0x000fe20000000000 */
[----:B------:R-:W-:Y:S01]  /*0dc0*/  FMUL.FTZ R63, R30, R54 ;  /* 0x000000361e3f7220 */ /* 0x000fe20000410000 */
[----:B------:R-:W-:Y:S01]  /*0dd0*/  ISETP.NE.AND.EX P1, PT, RZ, c[0x0][0x25c], PT, P1 ;  /* 0x00009700ff007a0c */ /* 0x000fe20003f25310 */
[----:B------:R-:W-:Y:S01]  /*0de0*/  FMUL.FTZ R32, R32, c[0x0][0x1e8] ;  /* 0x00007a0020207a20 */ /* 0x000fe20000410000 */
[----:B------:R-:W-:Y:S01]  /*0df0*/  SEL R26, R35, R26, P0 ;  /* 0x0000001a231a7207 */ /* 0x000fe20000000000 */
[----:B------:R-:W-:Y:S01]  /*0e00*/  FMUL.FTZ R63, R63, c[0x0][0x1e8] ;  /* 0x00007a003f3f7a20 */ /* 0x000fe20000410000 */
[----:B------:R-:W-:Y:S01]  /*0e10*/  SEL R27, R28, R27, P0 ;  /* 0x0000001b1c1b7207 */ /* 0x000fe20000000000 */
[-C--:B------:R-:W-:Y:S01]  /*0e20*/  FMUL.FTZ R64, R64, R54.reuse ;  /* 0x0000003640407220 */ /* 0x080fe20000410000 */
[----:B------:R-:W-:Y:S01]  /*0e30*/  FSEL R32, R32, RZ, P4 ;  /* 0x000000ff20207208 */ /* 0x000fe20002000000 */
[-C--:B------:R-:W-:Y:S01]  /*0e40*/  FMUL.FTZ R33, R33, R54.reuse ;  /* 0x0000003621217220 */ /* 0x080fe20000410000 */
[----:B------:R-:W-:Y:S01]  /*0e50*/  FSEL R63, R63, RZ, P3 ;  /* 0x000000ff3f3f7208 */ /* 0x000fe20001800000 */
[-C--:B------:R-:W-:Y:S01]  /*0e60*/  FMUL.FTZ R52, R52, R54.reuse ;  /* 0x0000003634347220 */ /* 0x080fe20000410000 */
[----:B------:R-:W-:Y:S01]  /*0e70*/  LOP3.LUT P4, RZ, R53, 0xff0000, RZ, 0xc0, !PT ;  /* 0x00ff000035ff7812 */ /* 0x000fe2000788c0ff */
[-C--:B------:R-:W-:Y:S01]  /*0e80*/  FMUL.FTZ R35, R35, R54.reuse ;  /* 0x0000003623237220 */ /* 0x080fe20000410000 */
[----:B------:R-:W-:Y:S01]  /*0e90*/  LOP3.LUT P3, RZ, R53, 0xff000000, RZ, 0xc0, !PT ;  /* 0xff00000035ff7812 */ /* 0x000fe2000786c0ff */
[----:B------:R-:W-:Y:S01]  /*0ea0*/  FMUL.FTZ R54, R28, R54 ;  /* 0x000000361c367220 */ /* 0x000fe20000410000 */
[----:B------:R-:W-:Y:S01]  /*0eb0*/  F2FP.BF16.PACK_AB R28, R63, R32 ;  /* 0x000000203f1c723e */ /* 0x000fe200000010ff */
[----:B------:R-:W-:Y:S01]  /*0ec0*/  FMUL.FTZ R64, R64, c[0x0][0x1e8] ;  /* 0x00007a0040407a20 */ /* 0x000fe20000410000 */
[----:B------:R-:W-:Y:S01]  /*0ed0*/  @P1 IADD3 R34, P0, R60, c[0x0][0x258], RZ ;  /* 0x000096003c221a10 */ /* 0x000fe20007f1e0ff */
[----:B------:R-:W-:-:S02]  /*0ee0*/  FMUL.FTZ R33, R33, c[0x0][0x1e8] ;  /* 0x00007a0021217a20 */ /* 0x000fc40000410000 */
[----:B------:R-:W-:Y:S01]  /*0ef0*/  FMUL.FTZ R52, R52, c[0x0][0x1e8] ;  /* 0x00007a0034347a20 */ /* 0x000fe20000410000 */
[----:B------:R-:W-:Y:S01]  /*0f00*/  FSEL R64, R64, RZ, P6 ;  /* 0x000000ff40407208 */ /* 0x000fe20003000000 */
[----:B------:R-:W-:Y:S01]  /*0f10*/  FMUL.FTZ R36, R35, c[0x0][0x1e8] ;  /* 0x00007a0023247a20 */ /* 0x000fe20000410000 */
[----:B------:R-:W-:Y:S01]  /*0f20*/  FSEL R30, R33, RZ, P2 ;  /* 0x000000ff211e7208 */ /* 0x000fe20001000000 */
[----:B------:R-:W-:Y:S01]  /*0f30*/  FMUL.FTZ R54, R54, c[0x0][0x1e8] ;  /* 0x00007a0036367a20 */ /* 0x000fe20000410000 */
[----:B------:R-:W-:Y:S02]  /*0f40*/  FSEL R31, R52, RZ, P5 ;  /* 0x000000ff341f7208 */ /* 0x000fe40002800000 */
[----:B------:R-:W-:Y:S02]  /*0f50*/  LEA R32, P6, R58, c[0x0][0x248], 0x4 ;  /* 0x000092003a207a11 */ /* 0x000fe400078c20ff */
[----:B------:R-:W-:Y:S02]  /*0f60*/  FSEL R36, R36, RZ, P4 ;  /* 0x000000ff24247208 */ /* 0x000fe40002000000 */
[----:B------:R-:W-:-:S02]  /*0f70*/  FSEL R37, R54, RZ, P3 ;  /* 0x000000ff36257208 */ /* 0x000fc40001800000 */
[----:B------:R-:W-:Y:S02]  /*0f80*/  @P1 IADD3.X R35, R59, c[0x0][0x25c], RZ, P0, !PT ;  /* 0x000097003b231a10 */ /* 0x000fe400007fe4ff */
[----:B------:R-:W-:Y:S02]  /*0f90*/  F2FP.BF16.PACK_AB R30, R31, R30 ;  /* 0x0000001e1f1e723e */ /* 0x000fe400000010ff */
[----:B------:R-:W-:Y:S01]  /*0fa0*/  F2FP.BF16.PACK_AB R29, R64, R29 ;  /* 0x0000001d401d723e */ /* 0x000fe200000010ff */
[----:B------:R1:W-:Y:S01]  /*0fb0*/  @P1 STG.E.128 [R34.64], R20 ;  /* 0x0000001422001986 */ /* 0x0003e2000c101d04 */
[----:B------:R-:W-:Y:S02]  /*0fc0*/  LEA.HI.X R33, R58, c[0x0][0x24c], RZ, 0x4, P6 ;  /* 0x000093003a217a11 */ /* 0x000fe400030f24ff */
[----:B------:R-:W-:Y:S01]  /*0fd0*/  F2FP.BF16.PACK_AB R31, R37, R36 ;  /* 0x00000024251f723e */ /* 0x000fe200000010ff */
[----:B------:R1:W-:Y:S01]  /*0fe0*/  @P1 STG.E.128 [R34.64+0x10], R24 ;  /* 0x0000101822001986 */ /* 0x0003e2000c101d04 */
        /* <DEDUP_REMOVED lines=21> */
.L_x_1575:
[----:B------:R-:W0:Y:S01]  /*1140*/  S2R R28, SR_TID.X ;  /* 0x00000000001c7919 */ /* 0x000e220000002100 */
[----:B------:R-:W-:Y:S01]  /*1150*/  WARPSYNC 0xffffffff ;  /* 0xffffffff00007948 */ /* 0x000fe20003800000 */
[----:B0-----:R-:W-:-:S04]  /*1160*/  LOP3.LUT R3, R28, 0x7ffffe0, RZ, 0xc0, !PT ;  /* 0x07ffffe01c037812 */ /* 0x001fc800078ec0ff */
[----:B------:R-:W-:-:S05]  /*1170*/  LOP3.LUT R3, R3, 0x1f, R76, 0xf8, !PT ;  /* 0x0000001f03037812 */ /* 0x000fca00078ef84c */
[----:B------:R-:W-:-:S05]  /*1180*/  IMAD.SHL.U32 R3, R3, 0x20, RZ ;  /* 0x0000002003037824 */ /* 0x000fca00078e00ff */
        /* <DEDUP_REMOVED lines=30> */
[----:B------:R-:W-:Y:S01]  /*1370*/  IADD3 R2, P0, R5, c[0x0][0x228], RZ ;  /* 0x00008a0005027a10 */ /* 0x000fe20007f1e0ff */
[----:B------:R-:W1:Y:S03]  /*1380*/  LDS R8, [R28.X4+0x200] ;  /* 0x000200001c087984 */ /* 0x000e660000004800 */
[----:B------:R-:W-:Y:S01]  /*1390*/  IADD3.X R3, R7, c[0x0][0x22c], RZ, P0, !PT ;  /* 0x00008b0007037a10 */ /* 0x000fe200007fe4ff */
        /* <DEDUP_REMOVED lines=21> */
.L_x_1576:
[----:B------:R-:W-:Y:S01]  /*14f0*/  HFMA2.MMA R29, -RZ, RZ, 0, 5.9604644775390625e-08 ;  /* 0x00000001ff1d7435 */ /* 0x000fe200000001ff */
[----:B------:R-:W-:Y:S01]  /*1500*/  MOV R72, R70 ;  /* 0x0000004600487202 */ /* 0x000fe20000000f00 */
[----:B------:R-:W-:Y:S01]  /*1510*/  IMAD.MOV.U32 R74, RZ, RZ, 0x1f ;  /* 0x0000001fff4a7424 */ /* 0x000fe200078e00ff */
[----:B------:R-:W-:-:S02]  /*1520*/  MOV R31, 0xffffffff ;  /* 0xffffffff001f7802 */ /* 0x000fc40000000f00 */
[----:B------:R-:W-:Y:S02]  /*1530*/  MOV R28, 0x1550 ;  /* 0x00001550001c7802 */ /* 0x000fe40000000f00 */
[----:B-----5:R-:W-:Y:S05]  /*1540*/  CALL.REL.NOINC `($__internal_69_$__cuda_sm70_shflsync_bfly_p) ;  /* 0x0000046000007944 */ /* 0x020fea0003c00000 */
[----:B-1----:R-:W-:Y:S01]  /*1550*/  MOV R71, R31 ;  /* 0x0000001f00477202 */ /* 0x002fe20000000f00 */
[----:B------:R-:W-:Y:S05]  /*1560*/  BRA `(.L_x_1579) ;  /* 0xfffff39000007947 */ /* 0x000fea000383ffff */
.L_x_1577:
[----:B------:R-:W-:Y:S01]  /*1570*/  HFMA2.MMA R29, -RZ, RZ, 0, 5.9604644775390625e-08 ;  /* 0x00000001ff1d7435 */ /* 0x000fe200000001ff */
[----:B------:R-:W-:Y:S01]  /*1580*/  MOV R72, R69 ;  /* 0x0000004500487202 */ /* 0x000fe20000000f00 */
[----:B------:R-:W-:Y:S01]  /*1590*/  IMAD.MOV.U32 R74, RZ, RZ, 0x1f ;  /* 0x0000001fff4a7424 */ /* 0x000fe200078e00ff */
[----:B------:R-:W-:Y:S02]  /*15a0*/  MOV R31, 0xffffffff ;  /* 0xffffffff001f7802 */ /* 0x000fe40000000f00 */
[----:B------:R-:W-:Y:S02]  /*15b0*/  MOV R28, 0x15d0 ;  /* 0x000015d0001c7802 */ /* 0x000fe40000000f00 */
[----:B01---5:R-:W-:Y:S05]  /*15c0*/  CALL.REL.NOINC `($__internal_69_$__cuda_sm70_shflsync_bfly_p) ;  /* 0x000003e000007944 */ /* 0x023fea0003c00000 */
[----:B------:R-:W-:Y:S01]  /*15d0*/  FADD.FTZ R70, R70, R71 ;  /* 0x0000004746467221 */ /* 0x000fe20000010000 */
[----:B------:R-:W-:Y:S01]  /*15e0*/  HFMA2.MMA R29, -RZ, RZ, 0, 1.1920928955078125e-07 ;  /* 0x00000002ff1d7435 */ /* 0x000fe200000001ff */
[----:B-1----:R-:W-:Y:S01]  /*15f0*/  FADD.FTZ R69, R69, R31 ;  /* 0x0000001f45457221 */ /* 0x002fe20000010000 */
[----:B------:R-:W-:Y:S01]  /*1600*/  MOV R74, 0x1f ;  /* 0x0000001f004a7802 */ /* 0x000fe20000000f00 */
[----:B------:R-:W-:Y:S01]  /*1610*/  IMAD.MOV.U32 R72, RZ, RZ, R70 ;  /* 0x000000ffff487224 */ /* 0x000fe200078e0046 */
[----:B------:R-:W-:-:S02]  /*1620*/  MOV R31, 0xffffffff ;  /* 0xffffffff001f7802 */ /* 0x000fc40000000f00 */
[----:B------:R-:W-:Y:S02]  /*1630*/  MOV R28, 0x1650 ;  /* 0x00001650001c7802 */ /* 0x000fe40000000f00 */
[----:B------:R-:W-:Y:S05]  /*1640*/  CALL.REL.NOINC `($__internal_69_$__cuda_sm70_shflsync_bfly_p) ;  /* 0x0000036000007944 */ /* 0x000fea0003c00000 */
[----:B------:R-:W-:Y:S01]  /*1650*/  HFMA2.MMA R29, -RZ, RZ, 0, 1.1920928955078125e-07 ;  /* 0x00000002ff1d7435 */ /* 0x000fe200000001ff */
[----:B-1----:R-:W-:Y:S01]  /*1660*/  MOV R71, R31 ;  /* 0x0000001f00477202 */ /* 0x002fe20000000f00 */
[----:B------:R-:W-:Y:S01]  /*1670*/  IMAD.MOV.U32 R31, RZ, RZ, -0x1 ;  /* 0xffffffffff1f7424 */ /* 0x000fe200078e00ff */
[----:B------:R-:W-:Y:S02]  /*1680*/  MOV R72, R69 ;  /* 0x0000004500487202 */ /* 0x000fe40000000f00 */
[----:B------:R-:W-:Y:S02]  /*1690*/  MOV R74, 0x1f ;  /* 0x0000001f004a7802 */ /* 0x000fe40000000f00 */
[----:B------:R-:W-:Y:S02]  /*16a0*/  MOV R28, 0x16c0 ;  /* 0x000016c0001c7802 */ /* 0x000fe40000000f00 */
[----:B------:R-:W-:Y:S05]  /*16b0*/  CALL.REL.NOINC `($__internal_69_$__cuda_sm70_shflsync_bfly_p) ;  /* 0x000002f000007944 */ /* 0x000fea0003c00000 */
[----:B------:R-:W-:Y:S01]  /*16c0*/  FADD.FTZ R70, R71, R70 ;  /* 0x0000004647467221 */ /* 0x000fe20000010000 */
[----:B------:R-:W-:Y:S01]  /*16d0*/  HFMA2.MMA R29, -RZ, RZ, 0, 2.384185791015625e-07 ;  /* 0x00000004ff1d7435 */ /* 0x000fe200000001ff */
[----:B-1----:R-:W-:Y:S01]  /*16e0*/  FADD.FTZ R69, R69, R31 ;  /* 0x0000001f45457221 */ /* 0x002fe20000010000 */
[----:B------:R-:W-:-:S02]  /*16f0*/  MOV R74, 0x1f ;  /* 0x0000001f004a7802 */ /* 0x000fc40000000f00 */
[----:B------:R-:W-:Y:S02]  /*1700*/  MOV R31, 0xffffffff ;  /* 0xffffffff001f7802 */ /* 0x000fe40000000f00 */
[----:B------:R-:W-:Y:S02]  /*1710*/  MOV R72, R70 ;  /* 0x0000004600487202 */ /* 0x000fe40000000f00 */
[----:B------:R-:W-:Y:S02]  /*1720*/  MOV R28, 0x1740 ;  /* 0x00001740001c7802 */ /* 0x000fe40000000f00 */
[----:B------:R-:W-:Y:S05]  /*1730*/  CALL.REL.NOINC `($__internal_69_$__cuda_sm70_shflsync_bfly_p) ;  /* 0x0000027000007944 */ /* 0x000fea0003c00000 */
[----:B------:R-:W-:Y:S01]  /*1740*/  HFMA2.MMA R29, -RZ, RZ, 0, 2.384185791015625e-07 ;  /* 0x00000004ff1d7435 */ /* 0x000fe200000001ff */
[----:B-1----:R-:W-:Y:S01]  /*1750*/  IMAD.MOV.U32 R71, RZ, RZ, R31 ;  /* 0x000000ffff477224 */ /* 0x002fe200078e001f */
[----:B------:R-:W-:Y:S02]  /*1760*/  MOV R72, R69 ;  /* 0x0000004500487202 */ /* 0x000fe40000000f00 */
[----:B------:R-:W-:Y:S02]  /*1770*/  MOV R74, 0x1f ;  /* 0x0000001f004a7802 */ /* 0x000fe40000000f00 */
[----:B------:R-:W-:-:S02]  /*1780*/  MOV R31, 0xffffffff ;  /* 0xffffffff001f7802 */ /* 0x000fc40000000f00 */
[----:B------:R-:W-:Y:S02]  /*1790*/  MOV R28, 0x17b0 ;  /* 0x000017b0001c7802 */ /* 0x000fe40000000f00 */
[----:B------:R-:W-:Y:S05]  /*17a0*/  CALL.REL.NOINC `($__internal_69_$__cuda_sm70_shflsync_bfly_p) ;  /* 0x0000020000007944 */ /* 0x000fea0003c00000 */
[----:B------:R-:W-:Y:S01]  /*17b0*/  FADD.FTZ R70, R71, R70 ;  /* 0x0000004647467221 */ /* 0x000fe20000010000 */
[----:B------:R-:W-:Y:S01]  /*17c0*/  HFMA2.MMA R74, -RZ, RZ, 0, 1.847743988037109375e-06 ;  /* 0x0000001fff4a7435 */ /* 0x000fe200000001ff */
[----:B-1----:R-:W-:Y:S01]  /*17d0*/  FADD.FTZ R69, R69, R31 ;  /* 0x0000001f45457221 */ /* 0x002fe20000010000 */
[----:B------:R-:W-:Y:S01]  /*17e0*/  MOV R31, 0xffffffff ;  /* 0xffffffff001f7802 */ /* 0x000fe20000000f00 */
[----:B------:R-:W-:Y:S01]  /*17f0*/  IMAD.MOV.U32 R29, RZ, RZ, 0x8 ;  /* 0x00000008ff1d7424 */ /* 0x000fe200078e00ff */
[----:B------:R-:W-:Y:S02]  /*1800*/  MOV R72, R70 ;  /* 0x0000004600487202 */ /* 0x000fe40000000f00 */
[----:B------:R-:W-:Y:S02]  /*1810*/  MOV R28, 0x1830 ;  /* 0x00001830001c7802 */ /* 0x000fe40000000f00 */
[----:B------:R-:W-:Y:S05]  /*1820*/  CALL.REL.NOINC `($__internal_69_$__cuda_sm70_shflsync_bfly_p) ;  /* 0x0000018000007944 */ /* 0x000fea0003c00000 */
[----:B------:R-:W-:Y:S01]  /*1830*/  HFMA2.MMA R29, -RZ, RZ, 0, 4.76837158203125e-07 ;  /* 0x00000008ff1d7435 */ /* 0x000fe200000001ff */
[----:B-1----:R-:W-:Y:S01]  /*1840*/  MOV R71, R31 ;  /* 0x0000001f00477202 */ /* 0x002fe20000000f00 */
[----:B------:R-:W-:Y:S01]  /*1850*/  IMAD.MOV.U32 R72, RZ, RZ, R69 ;  /* 0x000000ffff487224 */ /* 0x000fe200078e0045 */
[----:B------:R-:W-:-:S02]  /*1860*/  MOV R74, 0x1f ;  /* 0x0000001f004a7802 */ /* 0x000fc40000000f00 */
[----:B------:R-:W-:Y:S02]  /*1870*/  MOV R31, 0xffffffff ;  /* 0xffffffff001f7802 */ /* 0x000fe40000000f00 */
[----:B------:R-:W-:Y:S02]  /*1880*/  MOV R28, 0x18a0 ;  /* 0x000018a0001c7802 */ /* 0x000fe40000000f00 */
[----:B------:R-:W-:Y:S05]  /*1890*/  CALL.REL.NOINC `($__internal_69_$__cuda_sm70_shflsync_bfly_p) ;  /* 0x0000011000007944 */ /* 0x000fea0003c00000 */
[----:B------:R-:W-:Y:S01]  /*18a0*/  FADD.FTZ R70, R71, R70 ;  /* 0x0000004647467221 */ /* 0x000fe20000010000 */
[----:B------:R-:W-:Y:S01]  /*18b0*/  HFMA2.MMA R29, -RZ, RZ, 0, 9.5367431640625e-07 ;  /* 0x00000010ff1d7435 */ /* 0x000fe200000001ff */
[----:B-1----:R-:W-:Y:S01]  /*18c0*/  FADD.FTZ R69, R69, R31 ;  /* 0x0000001f45457221 */ /* 0x002fe20000010000 */
[----:B------:R-:W-:Y:S01]  /*18d0*/  MOV R31, 0xffffffff ;  /* 0xffffffff001f7802 */ /* 0x000fe20000000f00 */
[----:B------:R-:W-:Y:S01]  /*18e0*/  IMAD.MOV.U32 R74, RZ, RZ, 0x1f ;  /* 0x0000001fff4a7424 */ /* 0x000fe200078e00ff */
[----:B------:R-:W-:Y:S02]  /*18f0*/  MOV R72, R70 ;  /* 0x0000004600487202 */ /* 0x000fe40000000f00 */
[----:B------:R-:W-:Y:S02]  /*1900*/  MOV R28, 0x1920 ;  /* 0x00001920001c7802 */ /* 0x000fe40000000f00 */
[----:B------:R-:W-:Y:S05]  /*1910*/  CALL.REL.NOINC `($__internal_69_$__cuda_sm70_shflsync_bfly_p) ;  /* 0x0000009000007944 */ /* 0x000fea0003c00000 */
[----:B------:R-:W-:Y:S01]  /*1920*/  HFMA2.MMA R74, -RZ, RZ, 0, 1.847743988037109375e-06 ;  /* 0x0000001fff4a7435 */ /* 0x000fe200000001ff */
[----:B-1----:R-:W-:Y:S01]  /*1930*/  MOV R71, R31 ;  /* 0x0000001f00477202 */ /* 0x002fe20000000f00 */
[----:B------:R-:W-:Y:S01]  /*1940*/  IMAD.MOV.U32 R29, RZ, RZ, 0x10 ;  /* 0x00000010ff1d7424 */ /* 0x000fe200078e00ff */
[----:B------:R-:W-:-:S02]  /*1950*/  MOV R72, R69 ;  /* 0x0000004500487202 */ /* 0x000fc40000000f00 */
[----:B------:R-:W-:Y:S02]  /*1960*/  MOV R31, 0xffffffff ;  /* 0xffffffff001f7802 */ /* 0x000fe40000000f00 */
[----:B------:R-:W-:Y:S02]  /*1970*/  MOV R28, 0x1990 ;  /* 0x00001990001c7802 */ /* 0x000fe40000000f00 */
[----:B------:R-:W-:Y:S05]  /*1980*/  CALL.REL.NOINC `($__internal_69_$__cuda_sm70_shflsync_bfly_p) ;  /* 0x0000002000007944 */ /* 0x000fea0003c00000 */
[----:B-1----:R-:W-:Y:S01]  /*1990*/  MOV R28, R31 ;  /* 0x0000001f001c7202 */ /* 0x002fe20000000f00 */
[----:B------:R-:W-:Y:S05]  /*19a0*/  BRA `(.L_x_1580) ;  /* 0xfffff07000007947 */ /* 0x000fea000383ffff */
        .weak           $__internal_69_$__cuda_sm70_shflsync_bfly_p
        .type           $__internal_69_$__cuda_sm70_shflsync_bfly_p,@function
        .size           $__internal_69_$__cuda_sm70_shflsync_bfly_p,(.L_x_4449 - $__internal_69_$__cuda_sm70_shflsync_bfly_p)
$__internal_69_$__cuda_sm70_shflsync_bfly_p:
[----:B------:R-:W-:Y:S04]  /*19b0*/  WARPSYNC R31 ;  /* 0x0000001f00007348 */ /* 0x000fe80003800000 */
[----:B------:R0:W1:Y:S02]  /*19c0*/  SHFL.BFLY PT, R31, R72, R29, R74 ;  /* 0x0c00001d481f7389 */ /* 0x00006400000e004a */
[----:B0-----:R-:W-:-:S06]  /*19d0*/  HFMA2.MMA R29, -RZ, RZ, 0, 0 ;  /* 0x00000000ff1d7435 */ /* 0x001fcc00000001ff */
[----:B------:R-:W-:Y:S05]  /*19e0*/  RET.REL.NODEC R28 `(_ZN10layer_norm13ln_bwd_kernelINS_13Kernel_traitsI13__nv_bfloat16S2_fS2_fjLj256ELj1ELj4ELj1ELj16ENS_18Kernel_traits_baseILj256ES2_S2_fS2_fjLj128EEEEELb1ELb0ELb0ELb1EEEvNS_9BwdParamsE) ;  /* 0xffffe6101c007950 */ /* 0x000fea0003c3ffff */
.L_x_1581:
        /* <DEDUP_REMOVED lines=9> */
.L_x_4449:


//--------------------- .text._ZN10layer_norm22ln_bwd_finalize_kernelINS_22Kernel_traits_finalizeILj256E13__nv_bfloat16S2_fS2_fjLb0ELj1024ELj4ENS_18Kernel_traits_baseILj256ES2_S2_fS2_fjLj1024EEEEELb0ELb0EEEvNS_9BwdParamsE --------------------------
	.section	.text._ZN10layer_norm22ln_bwd_finalize_kernelINS_22Kernel_traits_finalizeILj256E13__nv_bfloat16S2_fS2_fjLb0ELj1024ELj4ENS_18Kernel_traits_baseILj256ES2_S2_fS2_fjLj1024EEEEELb0ELb0EEEvNS_9BwdParamsE,"ax",@progbits
	.sectioninfo	@"SHI_REGISTERS=30"
	.align	128
        .global         _ZN10layer_norm22ln_bwd_finalize_kernelINS_22Kernel_traits_finalizeILj256E13__nv_bfloat16S2_fS2_fjLb0ELj1024ELj4ENS_18Kernel_traits_baseILj256ES2_S2_fS2_fjLj1024EEEEELb0ELb0EEEvNS_9BwdParamsE
        .type           _ZN10layer_norm22ln_bwd_finalize_kernelINS_22Kernel_traits_finalizeILj256E13__nv_bfloat16S2_fS2_fjLb0ELj1024ELj4ENS_18Kernel_traits_baseILj256ES2_S2_fS2_fjLj1024EEEEELb0ELb0EEEvNS_9BwdParamsE,@function
        .size           _ZN10layer_norm22ln_bwd_finalize_kernelINS_22Kernel_traits_finalizeILj256E13__nv_bfloat16S2_fS2_fjLb0ELj1024ELj4ENS_18Kernel_traits_baseILj256ES2_S2_fS2_fjLj1024EEEEELb0ELb0EEEvNS_9BwdParamsE,(.L_x_4450 - _ZN10layer_norm22ln_bwd_finalize_kernelINS_22Kernel_traits_finalizeILj256E13__nv_bfloat16S2_fS2_fjLb0ELj1024ELj4ENS_18Kernel_traits_baseILj256ES2_S2_fS2_fjLj1024EEEEELb0ELb0EEEvNS_9BwdParamsE)
        .other          _ZN10layer_norm22ln_bwd_finalize_kernelINS_22Kernel_traits_finalizeILj256E13__nv_bfloat16S2_fS2_fjLb0ELj1024ELj4ENS_18Kernel_traits_baseILj256ES2_S2_fS2_fjLj1024EEEEELb0ELb0EEEvNS_9BwdParamsE,@"STO_CUDA_ENTRY STV_DEFAULT"
_ZN10layer_norm22ln_bwd_finalize_kernelINS_22Kernel_traits_finalizeILj256E13__nv_bfloat16S2_fS2_fjLb0ELj1024ELj4ENS_18Kernel_traits_baseILj256ES2_S2_fS2_fjLj1024EEEEELb0ELb0EEEvNS_9BwdParamsE:
.text._ZN10layer_norm22ln_bwd_finalize_kernelINS_22Kernel_traits_finalizeILj256E13__nv_bfloat16S2_fS2_fjLb0ELj1024ELj4ENS_18Kernel_traits_baseILj256ES2_S2_fS2_fjLj1024EEEEELb0ELb0EEEvNS_9BwdParamsE:
        /* <DEDUP_REMOVED lines=19> */
.L_x_1595:
        /* <DEDUP_REMOVED lines=28> */
.L_x_1586:
        /* <DEDUP_REMOVED lines=35> */
.L_x_1585:
[----:B------:R-:W-:Y:S05]  /*0520*/  BSYNC B1 ;  /* 0x0000000000017941 */ /* 0x000fea0003800000 */
.L_x_1584:
        /* <DEDUP_REMOVED lines=23> */
.L_x_1588:
[----:B------:R-:W-:Y:S05]  /*06a0*/  BSYNC B1 ;  /* 0x0000000000017941 */ /* 0x000fea0003800000 */
.L_x_1587:
        /* <DEDUP_REMOVED lines=11> */
.L_x_1589:
[----:B------:R-:W-:Y:S05]  /*0760*/  BSYNC B1 ;  /* 0x0000000000017941 */ /* 0x000fea0003800000 */
.L_x_1583:
[----:B------:R-:W-:Y:S05]  /*0770*/  BSYNC B0 ;  /* 0x0000000000007941 */ /* 0x000fea0003800000 */
.L_x_1582:
        /* <DEDUP_REMOVED lines=11> */
.L_x_1596:
        /* <DEDUP_REMOVED lines=18> */
.L_x_1597:
[----:B---3--:R-:W-:Y:S02]  /*0950*/  FADD.FTZ R4, R4, R9 ;  /* 0x0000000904047221 */ /* 0x008fe40000010000 */
[----:B-12---:R-:W-:-:S03]  /*0960*/  FADD.FTZ R6, R5, R6 ;  /* 0x0000000605067221 */ /* 0x006fc60000010000 */
[----:B------:R1:W-:Y:S04]  /*0970*/  @!P1 STS [R17.X4+0x2000], R4 ;  /* 0x0020000411009388 */ /* 0x0003e80000004800 */
[----:B------:R1:W-:Y:S02]  /*0980*/  @!P1 STS [R17.X4+0x2080], R6 ;  /* 0x0020800611009388 */ /* 0x0003e40000004800 */
.L_x_1590:
        /* <DEDUP_REMOVED lines=17> */
.L_x_1594:
[----:B------:R-:W-:Y:S05]  /*0aa0*/  BSYNC B0 ;  /* 0x0000000000007941 */ /* 0x000fea0003800000 */
.L_x_1593:
[C---:B------:R-:W-:Y:S02]  /*0ab0*/  ISETP.GT.U32.AND P1, PT, R18.reuse, -0x101, PT ;  /* 0xfffffeff1200780c */ /* 0x040fe40003f24070 */
[----:B------:R-:W-:Y:S02]  /*0ac0*/  IADD3 R18, R18, 0x100, RZ ;  /* 0x0000010012127810 */ /* 0x000fe40007ffe0ff */
[----:B------:R-:W-:-:S09]  /*0ad0*/  IADD3 R19, R19, 0x80, RZ ;  /* 0x0000008013137810 */ /* 0x000fd20007ffe0ff */
[----:B01----:R-:W-:Y:S05]  /*0ae0*/  @P1 BRA `(.L_x_1595) ;  /* 0xfffff64000001947 */ /* 0x003fea000383ffff */
[----:B------:R-:W-:Y:S05]  /*0af0*/  EXIT ;  /* 0x000000000000794d */ /* 0x000fea0003800000 */
.L_x_1591:
[----:B--2---:R-:W-:Y:S01]  /*0b00*/  IMAD.MOV.U32 R9, RZ, RZ, R5 ;  /* 0x000000ffff097224 */ /* 0x004fe200078e0005 */
[----:B------:R-:W-:Y:S01]  /*0b10*/  MOV R8, 0x1 ;  /* 0x0000000100087802 */ /* 0x000fe20000000f00 */
[----:B------:R-:W-:Y:S01]  /*0b20*/  IMAD.MOV.U32 R7, RZ, RZ, 0x1f ;  /* 0x0000001fff077424 */ /* 0x000fe200078e00ff */
[----:B------:R-:W-:Y:S02]  /*0b30*/  MOV R10, 0xffffffff ;  /* 0xffffffff000a7802 */ /* 0x000fe40000000f00 */
[----:B------:R-:W-:Y:S02]  /*0b40*/  MOV R2, 0xb60 ;  /* 0x00000b6000027802 */ /* 0x000fe40000000f00 */
[----:B01----:R-:W-:Y:S05]  /*0b50*/  CALL.REL.NOINC `($__internal_70_$__cuda_sm70_shflsync_bfly_p) ;  /* 0x000003b000007944 */ /* 0x003fea0003c00000 */
[----:B-1----:R-:W-:Y:S01]  /*0b60*/  IMAD.MOV.U32 R2, RZ, RZ, R7 ;  /* 0x000000ffff027224 */ /* 0x002fe200078e0007 */
[----:B0-----:R-:W-:Y:S05]  /*0b70*/  BRA `(.L_x_1596) ;  /* 0xfffffcb000007947 */ /* 0x001fea000383ffff */
.L_x_1592:
[----:B------:R-:W-:Y:S01]  /*0b80*/  HFMA2.MMA R8, -RZ, RZ, 0, 1.1920928955078125e-07 ;  /* 0x00000002ff087435 */ /* 0x000fe200000001ff */
[----:B------:R-:W-:Y:S01]  /*0b90*/  IMAD.MOV.U32 R7, RZ, RZ, 0x1f ;  /* 0x0000001fff077424 */ /* 0x000fe200078e00ff */
[----:B------:R-:W-:Y:S02]  /*0ba0*/  MOV R10, 0xffffffff ;  /* 0xffffffff000a7802 */ /* 0x000fe40000000f00 */
[----:B------:R-:W-:-:S02]  /*0bb0*/  MOV R2, 0xbd0 ;  /* 0x00000bd000027802 */ /* 0x000fc40000000f00 */
[----:B012---:R-:W-:Y:S05]  /*0bc0*/  CALL.REL.NOINC `($__internal_70_$__cuda_sm70_shflsync_bfly_p) ;  /* 0x0000034000007944 */ /* 0x007fea0003c00000 */
[----:B01----:R-:W-:Y:S01]  /*0bd0*/  FADD.FTZ R9, R9, R7 ;  /* 0x0000000709097221 */ /* 0x003fe20000010000 */
[----:B------:R-:W-:Y:S01]  /*0be0*/  HFMA2.MMA R7, -RZ, RZ, 0, 1.847743988037109375e-06 ;  /* 0x0000001fff077435 */ /* 0x000fe200000001ff */
[----:B------:R-:W-:Y:S01]  /*0bf0*/  IMAD.MOV.U32 R8, RZ, RZ, 0x4 ;  /* 0x00000004ff087424 */ /* 0x000fe200078e00ff */
[----:B------:R-:W-:Y:S01]  /*0c00*/  MOV R2, 0xc30 ;  /* 0x00000c3000027802 */ /* 0x000fe20000000f00 */
[----:B------:R-:W-:-:S03]  /*0c10*/  IMAD.MOV.U32 R10, RZ, RZ, -0x1 ;  /* 0xffffffffff0a7424 */ /* 0x000fc600078e00ff */
[----:B------:R-:W-:Y:S05]  /*0c20*/  CALL.REL.NOINC `($__internal_70_$__cuda_sm70_shflsync_bfly_p) ;  /* 0x000002e000007944 */ /* 0x000fea0003c00000 */
[----:B01----:R-:W-:Y:S01]  /*0c30*/  FADD.FTZ R9, R9, R7 ;  /* 0x0000000709097221 */ /* 0x003fe20000010000 */
[----:B------:R-:W-:Y:S01]  /*0c40*/  HFMA2.MMA R7, -RZ, RZ, 0, 1.847743988037109375e-06 ;  /* 0x0000001fff077435 */ /* 0x000fe200000001ff */
[----:B------:R-:W-:Y:S01]  /*0c50*/  MOV R8, 0x8 ;  /* 0x0000000800087802 */ /* 0x000fe20000000f00 */
[----:B------:R-:W-:Y:S01]  /*0c60*/  IMAD.MOV.U32 R10, RZ, RZ, -0x1 ;  /* 0xffffffffff0a7424 */ /* 0x000fe200078e00ff */
[----:B------:R-:W-:-:S03]  /*0c70*/  MOV R2, 0xc90 ;  /* 0x00000c9000027802 */ /* 0x000fc60000000f00 */
[----:B------:R-:W-:Y:S05]  /*0c80*/  CALL.REL.NOINC `($__internal_70_$__cuda_sm70_shflsync_bfly_p) ;  /* 0x0000028000007944 */ /* 0x000fea0003c00000 */
[----:B-1----:R-:W-:Y:S01]  /*0c90*/  FADD.FTZ R6, R9, R7 ;  /* 0x0000000709067221 */ /* 0x002fe20000010000 */
[----:B------:R-:W-:Y:S01]  /*0ca0*/  HFMA2.MMA R7, -RZ, RZ, 0, 1.847743988037109375e-06 ;  /* 0x0000001fff077435 */ /* 0x000fe200000001ff */
[----:B0-----:R-:W-:Y:S01]  /*0cb0*/  MOV R8, 0x10 ;  /* 0x0000001000087802 */ /* 0x001fe20000000f00 */
[----:B------:R-:W-:Y:S01]  /*0cc0*/  IMAD.MOV.U32 R10, RZ, RZ, -0x1 ;  /* 0xffffffffff0a7424 */ /* 0x000fe200078e00ff */
[----:B------:R-:W-:-:S02]  /*0cd0*/  MOV R2, 0xd00 ;  /* 0x00000d0000027802 */ /* 0x000fc40000000f00 */
[----:B------:R-:W-:Y:S02]  /*0ce0*/  MOV R9, R6 ;  /* 0x0000000600097202 */ /* 0x000fe40000000f00 */
[----:B------:R-:W-:Y:S05]  /*0cf0*/  CALL.REL.NOINC `($__internal_70_$__cuda_sm70_shflsync_bfly_p) ;  /* 0x0000021000007944 */ /* 0x000fea0003c00000 */
[----:B0-----:R-:W-:Y:S01]  /*0d00*/  HFMA2.MMA R8, -RZ, RZ, 0, 5.9604644775390625e-08 ;  /* 0x00000001ff087435 */ /* 0x001fe200000001ff */
[----:B-1----:R-:W-:Y:S01]  /*0d10*/  MOV R5, R7 ;  /* 0x0000000700057202 */ /* 0x002fe20000000f00 */
[----:B------:R-:W-:Y:S01]  /*0d20*/  IMAD.MOV.U32 R9, RZ, RZ, R4 ;  /* 0x000000ffff097224 */ /* 0x000fe200078e0004 */
[----:B------:R-:W-:Y:S01]  /*0d30*/  MOV R7, 0x1f ;  /* 0x0000001f00077802 */ /* 0x000fe20000000f00 */
[----:B------:R-:W-:Y:S01]  /*0d40*/  IMAD.MOV.U32 R10, RZ, RZ, -0x1 ;  /* 0xffffffffff0a7424 */ /* 0x000fe200078e00ff */
[----:B------:R-:W-:Y:S02]  /*0d50*/  MOV R2, 0xd70 ;  /* 0x00000d7000027802 */ /* 0x000fe40000000f00 */
[----:B------:R-:W-:Y:S05]  /*0d60*/  CALL.REL.NOINC `($__internal_70_$__cuda_sm70_shflsync_bfly_p) ;  /* 0x000001a000007944 */ /* 0x000fea0003c00000 */
[----:B0-----:R-:W-:Y:S01]  /*0d70*/  HFMA2.MMA R8, -RZ, RZ, 0, 1.1920928955078125e-07 ;  /* 0x00000002ff087435 */ /* 0x001fe200000001ff */
[----:B-1----:R-:W-:Y:S01]  /*0d80*/  FADD.FTZ R9, R4, R7 ;  /* 0x0000000704097221 */ /* 0x002fe20000010000 */
[----:B------:R-:W-:Y:S01]  /*0d90*/  MOV R7, 0x1f ;  /* 0x0000001f00077802 */ /* 0x000fe20000000f00 */
[----:B------:R-:W-:Y:S01]  /*0da0*/  IMAD.MOV.U32 R10, RZ, RZ, -0x1 ;  /* 0xffffffffff0a7424 */ /* 0x000fe200078e00ff */
[----:B------:R-:W-:Y:S02]  /*0db0*/  MOV R2, 0xdd0 ;  /* 0x00000dd000027802 */ /* 0x000fe40000000f00 */
[----:B------:R-:W-:Y:S05]  /*0dc0*/  CALL.REL.NOINC `($__internal_70_$__cuda_sm70_shflsync_bfly_p) ;  /* 0x0000014000007944 */ /* 0x000fea0003c00000 */
[----:B0-----:R-:W-:Y:S01]  /*0dd0*/  HFMA2.MMA R8, -RZ, RZ, 0, 2.384185791015625e-07 ;  /* 0x00000004ff087435 */ /* 0x001fe200000001ff */
[----:B-1----:R-:W-:Y:S01]  /*0de0*/  FADD.FTZ R9, R9, R7 ;  /* 0x0000000709097221 */ /* 0x002fe20000010000 */
[----:B------:R-:W-:Y:S01]  /*0df0*/  MOV R7, 0x1f ;  /* 0x0000001f00077802 */ /* 0x000fe20000000f00 */
[----:B------:R-:W-:Y:S01]  /*0e00*/  IMAD.MOV.U32 R10, RZ, RZ, -0x1 ;  /* 0xffffffffff0a7424 */ /* 0x000fe200078e00ff */
[----:B------:R-:W-:-:S02]  /*0e10*/  MOV R2, 0xe30 ;  /* 0x00000e3000027802 */ /* 0x000fc40000000f00 */
[----:B------:R-:W-:Y:S05]  /*0e20*/  CALL.REL.NOINC `($__internal_70_$__cuda_sm70_shflsync_bfly_p) ;  /* 0x000000e000007944 */ /* 0x000fea0003c00000 */
[----:B0-----:R-:W-:Y:S01]  /*0e30*/  HFMA2.MMA R8, -RZ, RZ, 0, 4.76837158203125e-07 ;  /* 0x00000008ff087435 */ /* 0x001fe200000001ff */
[----:B-1----:R-:W-:Y:S01]  /*0e40*/  FADD.FTZ R9, R9, R7 ;  /* 0x0000000709097221 */ /* 0x002fe20000010000 */
[----:B------:R-:W-:Y:S01]  /*0e50*/  MOV R7, 0x1f ;  /* 0x0000001f00077802 */ /* 0x000fe20000000f00 */
[----:B------:R-:W-:Y:S01]  /*0e60*/  IMAD.MOV.U32 R10, RZ, RZ, -0x1 ;  /* 0xffffffffff0a7424 */ /* 0x000fe200078e00ff */
[----:B------:R-:W-:-:S02]  /*0e70*/  MOV R2, 0xe90 ;  /* 0x00000e9000027802 */ /* 0x000fc40000000f00 */
[----:B------:R-:W-:Y:S05]  /*0e80*/  CALL.REL.NOINC `($__internal_70_$__cuda_sm70_shflsync_bfly_p) ;  /* 0x0000008000007944 */ /* 0x000fea0003c00000 */
[----:B0-----:R-:W-:Y:S01]  /*0e90*/  HFMA2.MMA R8, -RZ, RZ, 0, 9.5367431640625e-07 ;  /* 0x00000010ff087435 */ /* 0x001fe200000001ff */
[----:B-1----:R-:W-:Y:S01]  /*0ea0*/  FADD.FTZ R9, R9, R7 ;  /* 0x0000000709097221 */ /* 0x002fe20000010000 */
[----:B------:R-:W-:Y:S01]  /*0eb0*/  MOV R7, 0x1f ;  /* 0x0000001f00077802 */ /* 0x000fe20000000f00 */
[----:B------:R-:W-:Y:S01]  /*0ec0*/  IMAD.MOV.U32 R10, RZ, RZ, -0x1 ;  /* 0xffffffffff0a7424 */ /* 0x000fe200078e00ff */
[----:B------:R-:W-:-:S02]  /*0ed0*/  MOV R2, 0xef0 ;  /* 0x00000ef000027802 */ /* 0x000fc40000000f00 */
[----:B------:R-:W-:Y:S05]  /*0ee0*/  CALL.REL.NOINC `($__internal_70_$__cuda_sm70_shflsync_bfly_p) ;  /* 0x0000002000007944 */ /* 0x000fea0003c00000 */
[----:B-1----:R-:W-:Y:S01]  /*0ef0*/  MOV R4, R7 ;  /* 0x0000000700047202 */ /* 0x002fe20000000f00 */
[----:B0-----:R-:W-:Y:S05]  /*0f00*/  BRA `(.L_x_1597) ;  /* 0xfffffa4000007947 */ /* 0x001fea000383ffff */
        .weak           $__internal_70_$__cuda_sm70_shflsync_bfly_p
        .type           $__internal_70_$__cuda_sm70_shflsync_bfly_p,@function
        .size           $__internal_70_$__cuda_sm70_shflsync_bfly_p,(.L_x_4450 - $__internal_70_$__cuda_sm70_shflsync_bfly_p)
$__internal_70_$__cuda_sm70_shflsync_bfly_p:
[----:B------:R-:W-:Y:S01]  /*0f10*/  HFMA2.MMA R3, -RZ, RZ, 0, 0 ;  /* 0x00000000ff037435 */ /* 0x000fe200000001ff */
[----:B------:R-:W-:Y:S04]  /*0f20*/  WARPSYNC R10 ;  /* 0x0000000a00007348 */ /* 0x000fe80003800000 */
[----:B------:R0:W1:Y:S01]  /*0f30*/  SHFL.BFLY PT, R7, R9, R8, R7 ;  /* 0x0c00000809077389 */ /* 0x00006200000e0007 */
[----:B------:R-:W-:Y:S05]  /*0f40*/  RET.REL.NODEC R2 `(_ZN10layer_norm22ln_bwd_finalize_kernelINS_22Kernel_traits_finalizeILj256E13__nv_bfloat16S2_fS2_fjLb0ELj1024ELj4ENS_18Kernel_traits_baseILj256ES2_S2_fS2_fjLj1024EEEEELb0ELb0EEEvNS_9BwdParamsE) ;  /* 0xfffff0b002007950 */ /* 0x000fea0003c3ffff */
.L_x_1598:
        /* <DEDUP_REMOVED lines=11> */
.L_x_4450:


//--------------------- .text._ZN10layer_norm13ln_bwd_kernelINS_13Kernel_traitsI13__nv_bfloat16S2_fS2_fjLj256ELj1ELj4ELj1ELj16ENS_18Kernel_traits_baseILj256ES2_S2_fS2_fjLj128EEEEELb1ELb0ELb1ELb0EEEvNS_9BwdParamsE --------------------------
	.section	.text._ZN10layer_norm13ln_bwd_kernelINS_13Kernel_traitsI13__nv_bfloat16S2_fS2_fjLj256ELj1ELj4ELj1ELj16ENS_18Kernel_traits_baseILj256ES2_S2_fS2_fjLj128EEEEELb1ELb0ELb1ELb0EEEvNS_9BwdParamsE,"ax",@progbits
	.sectioninfo	@"SHI_REGISTERS=91"
	.align	128
        .global         _ZN10layer_norm13ln_bwd_kernelINS_13Kernel_traitsI13__nv_bfloat16S2_fS2_fjLj256ELj1ELj4ELj1ELj16ENS_18Kernel_traits_baseILj256ES2_S2_fS2_fjLj128EEEEELb1ELb0ELb1ELb0EEEvNS_9BwdParamsE
        .type           _ZN10layer_norm13ln_bwd_kernelINS_13Kernel_traitsI13__nv_bfloat16S2_fS2_fjLj256ELj1ELj4ELj1ELj16ENS_18Kernel_traits_baseILj256ES2_S2_fS2_fjLj128EEEEELb1ELb0ELb1ELb0EEEvNS_9BwdParamsE,@function
        .size           _ZN10layer_norm13ln_bwd_kernelINS_13Kernel_traitsI13__nv_bfloat16S2_fS2_fjLj256ELj1ELj4ELj1ELj16ENS_18Kernel_traits_baseILj256ES2_S2_fS2_fjLj128EEEEELb1ELb0ELb1ELb0EEEvNS_9BwdParamsE,(.L_x_4451 - _ZN10layer_norm13ln_bwd_kernelINS_13Kernel_traitsI13__nv_bfloat16S2_fS2_fjLj256ELj1ELj4ELj1ELj16ENS_18Kernel_traits_baseILj256ES2_S2_fS2_fjLj128EEEEELb1ELb0ELb1ELb0EEEvNS_9BwdParamsE)
        .other          _ZN10layer_norm13ln_bwd_kernelINS_13Kernel_traitsI13__nv_bfloat16S2_fS2_fjLj256ELj1ELj4ELj1ELj16ENS_18Kernel_traits_baseILj256ES2_S2_fS2_fjLj128EEEEELb1ELb0ELb1ELb0EEEvNS_9BwdParamsE,@"STO_CUDA_ENTRY STV_DEFAULT"
_ZN10layer_norm13ln_bwd_kernelINS_13Kernel_traitsI13__nv_bfloat16S2_fS2_fjLj256ELj1ELj4ELj1ELj16ENS_18Kernel_traits_baseILj256ES2_S2_fS2_fjLj128EEEEELb1ELb0ELb1ELb0EEEvNS_9BwdParamsE:
.text._ZN10layer_norm13ln_bwd_kernelINS_13Kernel_traitsI13__nv_bfloat16S2_fS2_fjLj256ELj1ELj4ELj1ELj16ENS_18Kernel_traits_baseILj256ES2_S2_fS2_fjLj128EEEEELb1ELb0ELb1ELb0EEEvNS_9BwdParamsE:
        /* <DEDUP_REMOVED lines=36> */
.L_x_1623:
[----:B------:R-:W-:-:S10]  /*0240*/  HFMA2.MMA R86, -RZ, RZ, 0, 2.384185791015625e-07 ;  /* 0x00000004ff567435 */ /* 0x000fd400000001ff */
[----:B------:R-:W-:-:S05]  /*0250*/  IMAD.WIDE R2, R59, R86, c[0x0][0x1d8] ;  /* 0x000076003b027625 */ /* 0x000fca00078e0256 */
[----:B------:R1:W2:Y:S01]  /*0260*/  LDG.E R84, [R2.64] ;  /* 0x0000000402547981 */ /* 0x0002a2000c1e1900 */
[----:B------:R-:W-:-:S04]  /*0270*/  IMAD.WIDE R42, R59, R86, c[0x0][0x1a8] ;  /* 0x00006a003b2a7625 */ /* 0x000fc800078e0256 */
[C---:B------:R-:W-:Y:S01]  /*0280*/  IMAD.WIDE R40, R59.reuse, R86, c[0x0][0x1d0] ;  /* 0x000074003b287625 */ /* 0x040fe200078e0256 */
[----:B------:R3:W5:Y:S04]  /*0290*/  LDG.E R61, [R42.64] ;  /* 0x000000042a3d7981 */ /* 0x000768000c1e1900 */
[----:B------:R3:W5:Y:S01]  /*02a0*/  LDG.E R65, [R40.64] ;  /* 0x0000000428417981 */ /* 0x000762000c1e1900 */
[----:B------:R-:W-:Y:S01]  /*02b0*/  IMAD R62, R59, c[0x0][0x168], RZ ;  /* 0x00005a003b3e7a24 */ /* 0x000fe200078e02ff */
[----:B------:R-:W-:Y:S01]  /*02c0*/  BSSY B0, `(.L_x_1600) ;  /* 0x000008b000007945 */ /* 0x000fe20003800000 */
[----:B------:R-:W-:-:S03]  /*02d0*/  IMAD.MOV.U32 R85, RZ, RZ, 0x20 ;  /* 0x00000020ff557424 */ /* 0x000fc600078e00ff */
        /* <DEDUP_REMOVED lines=8> */
[----:B------:R-:W-:-:S12]  /*0360*/  IMAD.MOV.U32 R42, RZ, RZ, RZ ;  /* 0x000000ffff2a7224 */ /* 0x000fd800078e00ff */
[----:B------:R-:W-:-:S05]  /*0370*/  @P0 IADD3 R40, R65, -0x1, RZ ;  /* 0xffffffff41280810 */ /* 0x000fca0007ffe0ff */
[----:B------:R-:W-:-:S05]  /*0380*/  @P0 IMAD R40, R40, c[0x0][0x168], RZ ;  /* 0x00005a0028280a24 */ /* 0x000fca00078e02ff */
[----:B------:R-:W-:-:S04]  /*0390*/  @P0 SHF.R.S32.HI R43, RZ, 0x1f, R40 ;  /* 0x0000001fff2b0819 */ /* 0x000fc80000011428 */
[----:B------:R-:W-:Y:S02]  /*03a0*/  @P0 LEA.HI R43, R43, R40, RZ, 0x3 ;  /* 0x000000282b2b0211 */ /* 0x000fe400078f18ff */
[----:B------:R-:W-:Y:S02]  /*03b0*/  CS2R R40, SRZ ;  /* 0x0000000000287805 */ /* 0x000fe4000001ff00 */
[----:B------:R-:W-:Y:S01]  /*03c0*/  @P0 LEA.HI.SX32 R41, R43, R60, 0x1d ;  /* 0x0000003c2b290211 */ /* 0x000fe200078feaff */
[----:B------:R-:W-:Y:S05]  /*03d0*/  @!P4 BRA `(.L_x_1602) ;  /* 0x000007900000c947 */ /* 0x000fea0003800000 */
[----:B------:R-:W-:Y:S02]  /*03e0*/  ISETP.NE.U32.AND P0, PT, RZ, c[0x0][0x218], PT ;  /* 0x00008600ff007a0c */ /* 0x000fe40003f05070 */
[----:B------:R-:W-:Y:S02]  /*03f0*/  MOV R40, 0x8 ;  /* 0x0000000800287802 */ /* 0x000fe40000000f00 */
[----:B------:R-:W-:-:S03]  /*0400*/  ISETP.NE.AND.EX P0, PT, RZ, c[0x0][0x21c], PT, P0 ;  /* 0x00008700ff007a0c */ /* 0x000fc60003f05300 */
[----:B------:R-:W-:-:S06]  /*0410*/  IMAD.WIDE.U32 R40, R41, R40, c[0x0][0x190] ;  /* 0x0000640029287625 */ /* 0x000fcc00078e0028 */
[----:B------:R-:W2:Y:S04]  /*0420*/  LDG.E.64 R40, [R40.64] ;  /* 0x0000000428287981 */ /* 0x000ea8000c1e1b00 */
[----:B------:R1:W5:Y:S04]  /*0430*/  @P0 LDG.E.128 R20, [R2.64] ;  /* 0x0000000402140981 */ /* 0x000368000c1e1d00 */
[----:B------:R1:W5:Y:S01]  /*0440*/  @P0 LDG.E.128 R24, [R2.64+0x10] ;  /* 0x0000100402180981 */ /* 0x000362000c1e1d00 */
[C-C-:B--2---:R-:W-:Y:S02]  /*0450*/  SHF.R.U64 R81, R40.reuse, 0x8, R41.reuse ;  /* 0x0000000828517819 */ /* 0x144fe40000001229 */
[----:B------:R-:W-:-:S02]  /*0460*/  SHF.R.U64 R80, R40, 0x10, R41 ;  /* 0x0000001028507819 */ /* 0x000fc40000001229 */
[C-C-:B------:R-:W-:Y:S02]  /*0470*/  SHF.R.U64 R79, R40.reuse, 0x18, R41.reuse ;  /* 0x00000018284f7819 */ /* 0x140fe40000001229 */
[----:B------:R-:W-:Y:S01]  /*0480*/  PRMT R74, R40, 0x7610, R74 ;  /* 0x00007610284a7816 */ /* 0x000fe2000000004a */
[----:B------:R-:W-:Y:S01]  /*0490*/  IMAD.MOV.U32 R40, RZ, RZ, RZ ;  /* 0x000000ffff287224 */ /* 0x000fe200078e00ff */
[--C-:B------:R-:W-:Y:S02]  /*04a0*/  SHF.R.U32.HI R78, RZ, 0x8, R41.reuse ;  /* 0x00000008ff4e7819 */ /* 0x100fe40000011629 */
[--C-:B------:R-:W-:Y:S02]  /*04b0*/  SHF.R.U32.HI R77, RZ, 0x10, R41.reuse ;  /* 0x00000010ff4d7819 */ /* 0x100fe40000011629 */
[----:B------:R-:W-:Y:S02]  /*04c0*/  SHF.R.U32.HI R76, RZ, 0x18, R41 ;  /* 0x00000018ff4c7819 */ /* 0x000fe40000011629 */
[----:B------:R-:W-:Y:S01]  /*04d0*/  PRMT R82, R41, 0x7610, R82 ;  /* 0x0000761029527816 */ /* 0x000fe20000000052 */
[----:B------:R-:W-:Y:S05]  /*04e0*/  BRA `(.L_x_1602) ;  /* 0x0000068000007947 */ /* 0x000fea0003800000 */
.L_x_1601:
[----:B---3-5:R-:W-:Y:S01]  /*04f0*/  ISETP.GE.AND P0, PT, R65, 0x1, PT ;  /* 0x000000014100780c */ /* 0x028fe20003f06270 */
        /* <DEDUP_REMOVED lines=10> */
[----:B------:R-:W2:Y:S04]  /*05a0*/  LDG.E R62, [R62.64] ;  /* 0x000000043e3e7981 */ /* 0x000ea8000c1e1900 */
[----:B------:R-:W-:-:S05]  /*05b0*/  IMAD R84, R84, c[0x0][0x168], RZ ;  /* 0x00005a0054547a24 */ /* 0x000fca00078e02ff */
[----:B------:R-:W-:Y:S01]  /*05c0*/  SHF.R.S32.HI R41, RZ, 0x1f, R84 ;  /* 0x0000001fff297819 */ /* 0x000fe20000011454 */
[----:B------:R-:W-:-:S03]  /*05d0*/  HFMA2.MMA R74, -RZ, RZ, 0, 4.76837158203125e-07 ;  /* 0x00000008ff4a7435 */ /* 0x000fc600000001ff */
[----:B------:R-:W-:Y:S01]  /*05e0*/  LEA.HI R41, R41, R84, RZ, 0x3 ;  /* 0x0000005429297211 */ /* 0x000fe200078f18ff */
[----:B------:R-:W-:-:S03]  /*05f0*/  IMAD.MOV.U32 R44, RZ, RZ, 0x10 ;  /* 0x00000010ff2c7424 */ /* 0x000fc600078e00ff */
[----:B------:R-:W-:Y:S01]  /*0600*/  LEA.HI.SX32 R41, R41, R60, 0x1d ;  /* 0x0000003c29297211 */ /* 0x000fe200078feaff */
[----:B------:R-:W-:-:S04]  /*0610*/  IMAD.WIDE.U32 R66, R64, R85, c[0x0][0x188] ;  /* 0x0000620040427625 */ /* 0x000fc800078e0055 */
[----:B------:R-:W-:Y:S01]  /*0620*/  IMAD.WIDE.U32 R44, R41, R44, c[0x0][0x208] ;  /* 0x00008200292c7625 */ /* 0x000fe200078e002c */
[----:B------:R-:W3:Y:S03]  /*0630*/  LDG.E.128 R48, [R66.64+0x10] ;  /* 0x0000100442307981 */ /* 0x000ee6000c1e1d00 */
[----:B------:R-:W-:Y:S01]  /*0640*/  IMAD.WIDE.U32 R74, R83, R74, c[0x0][0x190] ;  /* 0x00006400534a7625 */ /* 0x000fe200078e004a */
[----:B------:R-:W4:Y:S04]  /*0650*/  LDG.E.128 R40, [R66.64] ;  /* 0x0000000442287981 */ /* 0x000f28000c1e1d00 */
[----:B------:R-:W4:Y:S04]  /*0660*/  LDG.E.128 R44, [R44.64] ;  /* 0x000000042c2c7981 */ /* 0x000f28000c1e1d00 */
[----:B------:R-:W4:Y:S01]  /*0670*/  LDG.E.64 R74, [R74.64] ;  /* 0x000000044a4a7981 */ /* 0x000f22000c1e1b00 */
        /* <DEDUP_REMOVED lines=8> */
[C---:B----4-:R-:W-:Y:S02]  /*0700*/  FADD.FTZ R78, -R68.reuse, R42 ;  /* 0x0000002a444e7221 */ /* 0x050fe40000010100 */
        /* <DEDUP_REMOVED lines=10> */
[----:B------:R-:W-:Y:S01]  /*07b0*/  FMUL.FTZ R46, R61, R66 ;  /* 0x000000423d2e7220 */ /* 0x000fe20000410000 */
[----:B-1----:R-:W-:-:S02]  /*07c0*/  PRMT R3, RZ, 0x5410, R47 ;  /* 0x00005410ff037816 */ /* 0x002fc4000000002f */
[----:B------:R-:W-:Y:S01]  /*07d0*/  PRMT R2, RZ, 0x7610, R47 ;  /* 0x00007610ff027816 */ /* 0x000fe2000000002f */
[C---:B------:R-:W-:Y:S01]  /*07e0*/  FMUL.FTZ R47, R61.reuse, R78 ;  /* 0x0000004e3d2f7220 */ /* 0x040fe20000410000 */
[--C-:B------:R-:W-:Y:S01]  /*07f0*/  SHF.R.U64 R71, R74, 0x10, R75.reuse ;  /* 0x000000104a477819 */ /* 0x100fe2000000124b */
[C---:B------:R-:W-:Y:S01]  /*0800*/  FMUL.FTZ R45, R61.reuse, R70 ;  /* 0x000000463d2d7220 */ /* 0x040fe20000410000 */
[----:B------:R-:W-:Y:S01]  /*0810*/  PRMT R62, RZ, 0x7610, R44 ;  /* 0x00007610ff3e7816 */ /* 0x000fe2000000002c */
[C---:B------:R-:W-:Y:S01]  /*0820*/  FMUL.FTZ R49, R61.reuse, R48 ;  /* 0x000000303d317220 */ /* 0x040fe20000410000 */
[----:B------:R-:W-:Y:S01]  /*0830*/  SHF.R.U32.HI R67, RZ, 0x8, R75 ;  /* 0x00000008ff437819 */ /* 0x000fe2000001164b */
[----:B------:R-:W-:Y:S02]  /*0840*/  FMUL.FTZ R66, R58, R63 ;  /* 0x0000003f3a427220 */ /* 0x000fe40000410000 */
[----:B------:R-:W-:Y:S01]  /*0850*/  FMUL.FTZ R48, R61, R80 ;  /* 0x000000503d307220 */ /* 0x000fe20000410000 */
[----:B------:R-:W-:Y:S01]  /*0860*/  PRMT R80, R71, 0x7610, R80 ;  /* 0x0000761047507816 */ /* 0x000fe20000000050 */
[----:B------:R-:W-:Y:S01]  /*0870*/  FMUL.FTZ R51, R61, R50 ;  /* 0x000000323d337220 */ /* 0x000fe20000410000 */
[----:B------:R-:W-:Y:S01]  /*0880*/  PRMT R78, R67, 0x7610, R78 ;  /* 0x00007610434e7816 */ /* 0x000fe2000000004e */
[----:B------:R-:W-:-:S02]  /*0890*/  FMUL.FTZ R50, R61, R68 ;  /* 0x000000443d327220 */ /* 0x000fc40000410000 */
[-C--:B------:R-:W-:Y:S02]  /*08a0*/  FFMA.FTZ R18, R47, R43.reuse, R18 ;  /* 0x0000002b2f127223 */ /* 0x080fe40000010012 */
[----:B------:R-:W-:Y:S02]  /*08b0*/  FADD.FTZ R10, R10, R43 ;  /* 0x0000002b0a0a7221 */ /* 0x000fe40000010000 */
[----:B------:R-:W-:Y:S02]  /*08c0*/  FMUL.FTZ R68, R56, R43 ;  /* 0x0000002b38447220 */ /* 0x000fe40000410000 */
[-C--:B------:R-:W-:Y:S02]  /*08d0*/  FFMA.FTZ R19, R46, R42.reuse, R19 ;  /* 0x0000002a2e137223 */ /* 0x080fe40000010013 */
[----:B------:R-:W-:Y:S02]  /*08e0*/  FADD.FTZ R11, R11, R42 ;  /* 0x0000002a0b0b7221 */ /* 0x000fe40000010000 */
[----:B------:R-:W-:-:S02]  /*08f0*/  FMUL.FTZ R71, R55, R42 ;  /* 0x0000002a37477220 */ /* 0x000fc40000410000 */
[----:B------:R-:W-:Y:S02]  /*0900*/  FMUL.FTZ R44, R61, R72 ;  /* 0x000000483d2c7220 */ /* 0x000fe40000410000 */
[----:B------:R-:W-:Y:S02]  /*0910*/  FMUL.FTZ R67, R57, R62 ;  /* 0x0000003e39437220 */ /* 0x000fe40000410000 */
[----:B------:R-:W-:Y:S02]  /*0920*/  FADD.FTZ R42, RZ, R66 ;  /* 0x00000042ff2a7221 */ /* 0x000fe40000010000 */
[C---:B------:R-:W-:Y:S02]  /*0930*/  FFMA.FTZ R43, R45.reuse, R66, RZ ;  /* 0x000000422d2b7223 */ /* 0x040fe400000100ff */
[----:B------:R-:W-:Y:S02]  /*0940*/  FFMA.FTZ R16, R45, R63, R16 ;  /* 0x0000003f2d107223 */ /* 0x000fe40000010010 */
[----:B------:R-:W-:-:S02]  /*0950*/  FADD.FTZ R8, R8, R63 ;  /* 0x0000003f08087221 */ /* 0x000fc40000010000 */
        /* <DEDUP_REMOVED lines=19> */
[C-C-:B------:R-:W-:Y:S01]  /*0a90*/  SHF.R.U64 R81, R74.reuse, 0x8, R75.reuse ;  /* 0x000000084a517819 */ /* 0x140fe2000000124b */
[----:B------:R-:W-:Y:S01]  /*0aa0*/  FADD.FTZ R42, R3, R72 ;  /* 0x00000048032a7221 */ /* 0x000fe20000010000 */
[----:B------:R-:W-:Y:S01]  /*0ab0*/  SHF.R.U64 R79, R74, 0x18, R75 ;  /* 0x000000184a4f7819 */ /* 0x000fe2000000124b */
[----:B------:R-:W-:Y:S01]  /*0ac0*/  FFMA.FTZ R43, R51, R72, R43 ;  /* 0x00000048332b7223 */ /* 0x000fe2000001002b */
[--C-:B------:R-:W-:Y:S02]  /*0ad0*/  SHF.R.U32.HI R77, RZ, 0x10, R75.reuse ;  /* 0x00000010ff4d7819 */ /* 0x100fe4000001164b */
[----:B------:R-:W-:Y:S02]  /*0ae0*/  SHF.R.U32.HI R76, RZ, 0x18, R75 ;  /* 0x00000018ff4c7819 */ /* 0x000fe4000001164b */
[----:B------:R-:W-:Y:S01]  /*0af0*/  PRMT R82, R75, 0x7610, R82 ;  /* 0x000076104b527816 */ /* 0x000fe20000000052 */
[----:B------:R-:W-:-:S02]  /*0b00*/  FMUL.FTZ R75, R0, R2 ;  /* 0x00000002004b7220 */ /* 0x000fc40000410000 */
[----:B------:R-:W-:Y:S02]  /*0b10*/  FFMA.FTZ R17, R44, R62, R17 ;  /* 0x0000003e2c117223 */ /* 0x000fe40000010011 */
[----:B------:R-:W-:Y:S02]  /*0b20*/  FADD.FTZ R9, R9, R62 ;  /* 0x0000003e09097221 */ /* 0x000fe40000010000 */
[----:B------:R-:W-:Y:S02]  /*0b30*/  FADD.FTZ R7, R7, R2 ;  /* 0x0000000207077221 */ /* 0x000fe40000010000 */
[----:B------:R-:W-:Y:S02]  /*0b40*/  FFMA.FTZ R15, R50, R2, R15 ;  /* 0x00000002320f7223 */ /* 0x000fe4000001000f */
[----:B------:R-:W-:Y:S02]  /*0b50*/  FADD.FTZ R42, R42, R75 ;  /* 0x0000004b2a2a7221 */ /* 0x000fe40000010000 */
[----:B------:R-:W-:-:S02]  /*0b60*/  FFMA.FTZ R40, R50, R75, R43 ;  /* 0x0000004b32287223 */ /* 0x000fc4000001002b */
.L_x_1602:
[----:B-1----:R-:W-:Y:S05]  /*0b70*/  BSYNC B0 ;  /* 0x0000000000007941 */ /* 0x002fea0003800000 */
.L_x_1600:
[----:B------:R-:W-:Y:S05]  /*0b80*/  BRA.DIV ~URZ, `(.L_x_1603) ;  /* 0x000011527f007947 */ /* 0x000fea000b800000 */
[----:B------:R1:W2:Y:S02]  /*0b90*/  SHFL.BFLY PT, R63, R42, 0x1, 0x1f ;  /* 0x0c201f002a3f7f89 */ /* 0x0002a400000e0000 */
.L_x_1624:
[----:B------:R-:W-:Y:S05]  /*0ba0*/  BRA.DIV ~URZ, `(.L_x_1604) ;  /* 0x000011b27f007947 */ /* 0x000fea000b800000 */
        /* <DEDUP_REMOVED lines=17> */
.L_x_1625:
[----:B------:R-:W-:Y:S01]  /*0cc0*/  BSSY B0, `(.L_x_1605) ;  /* 0x00000b2000007945 */ /* 0x000fe20003800000 */
[----:B------:R-:W-:Y:S05]  /*0cd0*/  @!P4 BRA `(.L_x_1606) ;  /* 0x00000b000000c947 */ /* 0x000fea0003800000 */
[----:B---3--:R-:W-:Y:S01]  /*0ce0*/  FADD.FTZ R83, R83, R40 ;  /* 0x0000002853537221 */ /* 0x008fe20000010000 */
[----:B0-----:R-:W-:Y:S01]  /*0cf0*/  ISETP.NE.AND P2, PT, R69, RZ, PT ;  /* 0x000000ff4500720c */ /* 0x001fe20003f45270 */
[----:B-1----:R-:W-:Y:S01]  /*0d00*/  FADD.FTZ R62, R62, R63 ;  /* 0x0000003f3e3e7221 */ /* 0x002fe20000010000 */
[----:B------:R-:W-:Y:S01]  /*0d10*/  @!P5 ISETP.NE.U32.AND P1, PT, RZ, c[0x0][0x218], PT ;  /* 0x00008600ff00da0c */ /* 0x000fe20003f25070 */
[----:B------:R-:W-:Y:S01]  /*0d20*/  FMUL.FTZ R83, R83, c[0x0][0x1e0] ;  /* 0x0000780053537a20 */ /* 0x000fe20000410000 */
[----:B------:R-:W-:Y:S01]  /*0d30*/  @!P5 ISETP.NE.U32.AND P0, PT, RZ, c[0x0][0x218], PT ;  /* 0x00008600ff00da0c */ /* 0x000fe20003f05070 */
[----:B------:R-:W-:Y:S01]  /*0d40*/  BSSY B1, `(.L_x_1607) ;  /* 0x0000021000017945 */ /* 0x000fe20003800000 */
[----:B------:R-:W-:Y:S01]  /*0d50*/  ISETP.GE.AND P6, PT, R65, 0x1, PT ;  /* 0x000000014100780c */ /* 0x000fe20003fc6270 */
[----:B------:R-:W-:Y:S01]  /*0d60*/  FMUL.FTZ R84, R62, c[0x0][0x1e0] ;  /* 0x000078003e547a20 */ /* 0x000fe20000410000 */
[----:B------:R-:W-:-:S02]  /*0d70*/  FSEL R83, R83, RZ, !P2 ;  /* 0x000000ff53537208 */ /* 0x000fc40005000000 */
[----:B------:R-:W-:Y:S02]  /*0d80*/  @!P5 ISETP.NE.U32.AND P2, PT, RZ, c[0x0][0x218], PT ;  /* 0x00008600ff00da0c */ /* 0x000fe40003f45070 */
[----:B------:R-:W-:Y:S02]  /*0d90*/  @!P5 ISETP.NE.U32.AND P3, PT, RZ, c[0x0][0x218], PT ;  /* 0x00008600ff00da0c */ /* 0x000fe40003f65070 */
[----:B------:R-:W-:Y:S02]  /*0da0*/  @!P5 ISETP.NE.AND.EX P1, PT, RZ, c[0x0][0x21c], PT, P1 ;  /* 0x00008700ff00da0c */ /* 0x000fe40003f25310 */
[----:B------:R-:W-:Y:S02]  /*0db0*/  @!P5 ISETP.NE.AND.EX P0, PT, RZ, c[0x0][0x21c], PT, P0 ;  /* 0x00008700ff00da0c */ /* 0x000fe40003f05300 */
[----:B------:R-:W-:Y:S02]  /*0dc0*/  @!P5 ISETP.NE.AND.EX P2, PT, RZ, c[0x0][0x21c], PT, P2 ;  /* 0x00008700ff00da0c */ /* 0x000fe40003f45320 */
[----:B-----5:R-:W-:-:S02]  /*0dd0*/  @!P5 FSEL R2, R21, RZ, P1 ;  /* 0x000000ff1502d208 */ /* 0x020fc40000800000 */
[----:B------:R-:W-:Y:S02]  /*0de0*/  @!P5 ISETP.NE.AND.EX P3, PT, RZ, c[0x0][0x21c], PT, P3 ;  /* 0x00008700ff00da0c */ /* 0x000fe40003f65330 */
[----:B------:R-:W-:Y:S02]  /*0df0*/  @!P5 FSEL R3, R22, RZ, P0 ;  /* 0x000000ff1603d208 */ /* 0x000fe40000000000 */
[----:B------:R-:W-:Y:S02]  /*0e00*/  @!P5 FSEL R41, R24, RZ, P2 ;  /* 0x000000ff1829d208 */ /* 0x000fe40001000000 */
[----:B------:R-:W-:Y:S02]  /*0e10*/  @!P5 ISETP.NE.U32.AND P1, PT, RZ, c[0x0][0x218], PT ;  /* 0x00008600ff00da0c */ /* 0x000fe40003f25070 */
[----:B------:R-:W-:Y:S02]  /*0e20*/  @!P5 ISETP.NE.U32.AND P0, PT, RZ, c[0x0][0x218], PT ;  /* 0x00008600ff00da0c */ /* 0x000fe40003f05070 */
[----:B------:R-:W-:-:S02]  /*0e30*/  @!P5 ISETP.NE.U32.AND P2, PT, RZ, c[0x0][0x218], PT ;  /* 0x00008600ff00da0c */ /* 0x000fc40003f45070 */
[----:B--2---:R-:W-:Y:S02]  /*0e40*/  @!P5 FSEL R40, R23, RZ, P3 ;  /* 0x000000ff1728d208 */ /* 0x004fe40001800000 */
[----:B------:R-:W-:Y:S02]  /*0e50*/  @!P5 ISETP.NE.U32.AND P3, PT, RZ, c[0x0][0x218], PT ;  /* 0x00008600ff00da0c */ /* 0x000fe40003f65070 */
[----:B------:R-:W-:Y:S02]  /*0e60*/  @!P5 ISETP.NE.AND.EX P0, PT, RZ, c[0x0][0x21c], PT, P0 ;  /* 0x00008700ff00da0c */ /* 0x000fe40003f05300 */
[----:B------:R-:W-:Y:S02]  /*0e70*/  @!P5 ISETP.NE.AND.EX P2, PT, RZ, c[0x0][0x21c], PT, P2 ;  /* 0x00008700ff00da0c */ /* 0x000fe40003f45320 */
[----:B------:R-:W-:Y:S02]  /*0e80*/  @!P5 ISETP.NE.AND.EX P1, PT, RZ, c[0x0][0x21c], PT, P1 ;  /* 0x00008700ff00da0c */ /* 0x000fe40003f25310 */
[----:B------:R-:W-:-:S02]  /*0e90*/  @P6 IADD3 R65, R65, -0x1, RZ ;  /* 0xffffffff41416810 */ /* 0x000fc40007ffe0ff */
[----:B------:R-:W-:Y:S02]  /*0ea0*/  @!P5 ISETP.NE.AND.EX P3, PT, RZ, c[0x0][0x21c], PT, P3 ;  /* 0x00008700ff00da0c */ /* 0x000fe40003f65330 */
[----:B------:R-:W-:Y:S02]  /*0eb0*/  @!P5 FSEL R42, R25, RZ, P0 ;  /* 0x000000ff192ad208 */ /* 0x000fe40000000000 */
[----:B------:R-:W-:Y:S02]  /*0ec0*/  @!P5 FSEL R43, R26, RZ, P2 ;  /* 0x000000ff1a2bd208 */ /* 0x000fe40001000000 */
        /* <DEDUP_REMOVED lines=8> */
.L_x_1608:
[----:B------:R-:W-:Y:S05]  /*0f50*/  BSYNC B1 ;  /* 0x0000000000017941 */ /* 0x000fea0003800000 */
.L_x_1607:
        /* <DEDUP_REMOVED lines=8> */
.L_x_1610:
[----:B------:R-:W-:Y:S05]  /*0fe0*/  BSYNC B1 ;  /* 0x0000000000017941 */ /* 0x000fea0003800000 */
.L_x_1609:
        /* <DEDUP_REMOVED lines=8> */
.L_x_1612:
[----:B------:R-:W-:Y:S05]  /*1070*/  BSYNC B1 ;  /* 0x0000000000017941 */ /* 0x000fea0003800000 */
.L_x_1611:
        /* <DEDUP_REMOVED lines=8> */
.L_x_1614:
[----:B------:R-:W-:Y:S05]  /*1100*/  BSYNC B1 ;  /* 0x0000000000017941 */ /* 0x000fea0003800000 */
.L_x_1613:
        /* <DEDUP_REMOVED lines=8> */
.L_x_1616:
[----:B------:R-:W-:Y:S05]  /*1190*/  BSYNC B1 ;  /* 0x0000000000017941 */ /* 0x000fea0003800000 */
.L_x_1615:
        /* <DEDUP_REMOVED lines=8> */
.L_x_1618:
[----:B------:R-:W-:Y:S05]  /*1220*/  BSYNC B1 ;  /* 0x0000000000017941 */ /* 0x000fea0003800000 */
.L_x_1617:
        /* <DEDUP_REMOVED lines=8> */
.L_x_1620:
[----:B------:R-:W-:Y:S05]  /*12b0*/  BSYNC B1 ;  /* 0x0000000000017941 */ /* 0x000fea0003800000 */
.L_x_1619:
        /* <DEDUP_REMOVED lines=9> */
.L_x_1622:
[----:B------:R-:W-:Y:S05]  /*1350*/  BSYNC B1 ;  /* 0x0000000000017941 */ /* 0x000fea0003800000 */
.L_x_1621:
[----:B------:R-:W-:Y:S01]  /*1360*/  @P6 IMAD R84, R65, c[0x0][0x168], RZ ;  /* 0x00005a0041546a24 */ /* 0x000fe200078e02ff */
[----:B------:R-:W-:Y:S01]  /*1370*/  @P6 LOP3.LUT P1, RZ, R81, 0xff, RZ, 0xc0, !PT ;  /* 0x000000ff51ff6812 */ /* 0x000fe2000782c0ff */
[----:B------:R-:W-:Y:S01]  /*1380*/  @P6 FMUL.FTZ R61, R63, c[0x0][0x1ec] ;  /* 0x00007b003f3d6a20 */ /* 0x000fe20000410000 */
[----:B------:R-:W-:Y:S01]  /*1390*/  @P6 LOP3.LUT P0, RZ, R74, 0xff, RZ, 0xc0, !PT ;  /* 0x000000ff4aff6812 */ /* 0x000fe2000780c0ff */
[----:B------:R-:W-:Y:S01]  /*13a0*/  @P6 FMUL.FTZ R83, R2, c[0x0][0x1ec] ;  /* 0x00007b0002536a20 */ /* 0x000fe20000410000 */
[----:B------:R-:W-:Y:S01]  /*13b0*/  @P6 SHF.R.S32.HI R85, RZ, 0x1f, R84 ;  /* 0x0000001fff556819 */ /* 0x000fe20000011454 */
[----:B------:R-:W-:Y:S01]  /*13c0*/  @P6 FMUL.FTZ R65, R61, c[0x0][0x1e8] ;  /* 0x00007a003d416a20 */ /* 0x000fe20000410000 */
[----:B------:R-:W-:Y:S01]  /*13d0*/  @P6 LOP3.LUT P2, RZ, R78, 0xff, RZ, 0xc0, !PT ;  /* 0x000000ff4eff6812 */ /* 0x000fe2000784c0ff */
[----:B------:R-:W-:Y:S01]  /*13e0*/  IMAD.MOV.U32 R61, RZ, RZ, RZ ;  /* 0x000000ffff3d7224 */ /* 0x000fe200078e00ff */
[----:B------:R-:W-:Y:S01]  /*13f0*/  @P6 LEA.HI R85, R85, R84, RZ, 0x3 ;  /* 0x0000005455556211 */ /* 0x000fe200078f18ff */
[----:B------:R-:W-:Y:S01]  /*1400*/  @P6 FMUL.FTZ R83, R83, c[0x0][0x1e8] ;  /* 0x00007a0053536a20 */ /* 0x000fe20000410000 */
[----:B------:R-:W-:Y:S01]  /*1410*/  @P6 FSEL R65, R65, RZ, P0 ;  /* 0x000000ff41416208 */ /* 0x000fe20000000000 */
[----:B------:R-:W-:Y:S01]  /*1420*/  @P6 FMUL.FTZ R84, R3, c[0x0][0x1ec] ;  /* 0x00007b0003546a20 */ /* 0x000fe20000410000 */
[----:B------:R-:W-:Y:S01]  /*1430*/  @P6 LEA.HI.SX32 R61, R85, R60, 0x1d ;  /* 0x0000003c553d6211 */ /* 0x000fe200078feaff */
[----:B------:R-:W-:Y:S01]  /*1440*/  @P6 FMUL.FTZ R85, R40, c[0x0][0x1ec] ;  /* 0x00007b0028556a20 */ /* 0x000fe20000410000 */
[----:B------:R-:W-:Y:S01]  /*1450*/  @P6 FSEL R83, R83, RZ, P1 ;  /* 0x000000ff53536208 */ /* 0x000fe20000800000 */
[----:B------:R-:W-:Y:S01]  /*1460*/  @P6 FMUL.FTZ R84, R84, c[0x0][0x1e8] ;  /* 0x00007a0054546a20 */ /* 0x000fe20000410000 */
[----:B------:R-:W-:Y:S01]  /*1470*/  @P6 LOP3.LUT P1, RZ, R79, 0xff, RZ, 0xc0, !PT ;  /* 0x000000ff4fff6812 */ /* 0x000fe2000782c0ff */
[----:B------:R-:W-:Y:S01]  /*1480*/  @P6 FMUL.FTZ R85, R85, c[0x0][0x1e8] ;  /* 0x00007a0055556a20 */ /* 0x000fe20000410000 */
[----:B------:R-:W-:Y:S01]  /*1490*/  @P6 LOP3.LUT P0, RZ, R80, 0xff, RZ, 0xc0, !PT ;  /* 0x000000ff50ff6812 */ /* 0x000fe2000780c0ff */
[----:B------:R-:W-:Y:S01]  /*14a0*/  @P6 FMUL.FTZ R87, R42, c[0x0][0x1ec] ;  /* 0x00007b002a576a20 */ /* 0x000fe20000410000 */
[----:B------:R-:W-:-:S02]  /*14b0*/  @P6 LOP3.LUT P3, RZ, R76, 0xff, RZ, 0xc0, !PT ;  /* 0x000000ff4cff6812 */ /* 0x000fc4000786c0ff */
[----:B------:R-:W-:Y:S01]  /*14c0*/  @P6 FSEL R85, R85, RZ, P1 ;  /* 0x000000ff55556208 */ /* 0x000fe20000800000 */
[----:B------:R-:W-:Y:S01]  /*14d0*/  @P6 FMUL.FTZ R87, R87, c[0x0][0x1e8] ;  /* 0x00007a0057576a20 */ /* 0x000fe20000410000 */
[----:B------:R-:W-:Y:S02]  /*14e0*/  @P6 FSEL R84, R84, RZ, P0 ;  /* 0x000000ff54546208 */ /* 0x000fe40000000000 */
[----:B------:R-:W-:Y:S01]  /*14f0*/  @P6 F2FP.BF16.PACK_AB R86, RZ, R85 ;  /* 0x00000055ff56623e */ /* 0x000fe200000010ff */
[----:B------:R-:W-:Y:S01]  /*1500*/  @P6 FMUL.FTZ R85, R41, c[0x0][0x1ec] ;  /* 0x00007b0029556a20 */ /* 0x000fe20000410000 */
[----:B------:R-:W-:Y:S02]  /*1510*/  ISETP.NE.U32.AND P0, PT, RZ, c[0x0][0x258], PT ;  /* 0x00009600ff007a0c */ /* 0x000fe40003f05070 */
[----:B------:R-:W-:Y:S01]  /*1520*/  @P6 LOP3.LUT P1, RZ, R82, 0xff, RZ, 0xc0, !PT ;  /* 0x000000ff52ff6812 */ /* 0x000fe2000782c0ff */
[----:B------:R-:W-:Y:S01]  /*1530*/  @P6 FMUL.FTZ R85, R85, c[0x0][0x1e8] ;  /* 0x00007a0055556a20 */ /* 0x000fe20000410000 */
[----:B------:R-:W-:-:S02]  /*1540*/  ISETP.NE.AND.EX P0, PT, RZ, c[0x0][0x25c], PT, P0 ;  /* 0x00009700ff007a0c */ /* 0x000fc40003f05300 */
[----:B------:R-:W-:Y:S02]  /*1550*/  @P6 FSEL R88, R87, RZ, P2 ;  /* 0x000000ff57586208 */ /* 0x000fe40001000000 */
[----:B------:R-:W-:Y:S02]  /*1560*/  @P6 FSEL R85, R85, RZ, P1 ;  /* 0x000000ff55556208 */ /* 0x000fe40000800000 */
[----:B------:R-:W-:Y:S02]  /*1570*/  ISETP.NE.U32.AND P1, PT, RZ, c[0x0][0x258], PT ;  /* 0x00009600ff007a0c */ /* 0x000fe40003f25070 */
[C---:B------:R-:W-:Y:S01]  /*1580*/  SEL R34, R43.reuse, R34, P0 ;  /* 0x000000222b227207 */ /* 0x040fe20000000000 */
[----:B------:R-:W-:Y:S01]  /*1590*/  @P6 FMUL.FTZ R43, R43, c[0x0][0x1ec] ;  /* 0x00007b002b2b6a20 */ /* 0x000fe20000410000 */
[----:B------:R-:W-:Y:S01]  /*15a0*/  SEL R29, R2, R29, P0 ;  /* 0x0000001d021d7207 */ /* 0x000fe20000000000 */
[----:B------:R-:W-:Y:S01]  /*15b0*/  @P6 FMUL.FTZ R2, R62, c[0x0][0x1ec] ;  /* 0x00007b003e026a20 */ /* 0x000fe20000410000 */
[----:B------:R-:W-:Y:S01]  /*15c0*/  ISETP.NE.AND.EX P1, PT, RZ, c[0x0][0x25c], PT, P1 ;  /* 0x00009700ff007a0c */ /* 0x000fe20003f25310 */
[----:B------:R-:W-:Y:S01]  /*15d0*/  @P6 FMUL.FTZ R43, R43, c[0x0][0x1e8] ;  /* 0x00007a002b2b6a20 */ /* 0x000fe20000410000 */
[----:B------:R-:W-:Y:S01]  /*15e0*/  @P6 LOP3.LUT P2, RZ, R77, 0xff, RZ, 0xc0, !PT ;  /* 0x000000ff4dff6812 */ /* 0x000fe2000784c0ff */
[----:B------:R-:W-:Y:S01]  /*15f0*/  @P6 FMUL.FTZ R2, R2, c[0x0][0x1e8] ;  /* 0x00007a0002026a20 */ /* 0x000fe20000410000 */
[----:B------:R-:W-:-:S02]  /*1600*/  SEL R31, R40, R31, P0 ;  /* 0x0000001f281f7207 */ /* 0x000fc40000000000 */
[----:B------:R-:W-:Y:S02]  /*1610*/  @P6 FSEL R43, R43, RZ, P2 ;  /* 0x000000ff2b2b6208 */ /* 0x000fe40001000000 */
[----:B------:R-:W-:Y:S02]  /*1620*/  @P6 F2FP.BF16.PACK_AB R65, RZ, R65 ;  /* 0x00000041ff41623e */ /* 0x000fe400000010ff */
[----:B------:R-:W-:Y:S02]  /*1630*/  @P6 F2FP.BF16.PACK_AB R84, RZ, R84 ;  /* 0x00000054ff54623e */ /* 0x000fe400000010ff */
[----:B------:R-:W-:Y:S02]  /*1640*/  @P6 F2FP.BF16.PACK_AB R87, RZ, R85 ;  /* 0x00000055ff57623e */ /* 0x000fe400000010ff */
[----:B------:R-:W-:Y:S02]  /*1650*/  @P6 FSEL R40, R2, RZ, P3 ;  /* 0x000000ff02286208 */ /* 0x000fe40001800000 */
[----:B------:R-:W-:-:S02]  /*1660*/  @P6 F2FP.BF16.PACK_AB R43, RZ, R43 ;  /* 0x0000002bff2b623e */ /* 0x000fc400000010ff */
[----:B------:R-:W-:Y:S01]  /*1670*/  SEL R30, R3, R30, P0 ;  /* 0x0000001e031e7207 */ /* 0x000fe20000000000 */
[----:B------:R-:W-:Y:S01]  /*1680*/  @P1 IMAD.MOV.U32 R3, RZ, RZ, 0x20 ;  /* 0x00000020ff031424 */ /* 0x000fe200078e00ff */
[----:B------:R-:W-:Y:S02]  /*1690*/  SEL R35, R62, R35, P0 ;  /* 0x000000233e237207 */ /* 0x000fe40000000000 */
[----:B------:R-:W-:Y:S01]  /*16a0*/  SEL R33, R42, R33, P0 ;  /* 0x000000212a217207 */ /* 0x000fe20000000000 */
[----:B------:R-:W-:Y:S01]  /*16b0*/  @P1 IMAD.WIDE.U32 R2, R64, R3, c[0x0][0x258] ;  /* 0x0000960040021625 */ /* 0x000fe200078e0003 */
[----:B------:R-:W-:Y:S02]  /*16c0*/  @P6 MOV R62, 0x10 ;  /* 0x00000010003e6802 */ /* 0x000fe40000000f00 */
[----:B------:R-:W-:Y:S02]  /*16d0*/  @P6 F2FP.BF16.PACK_AB R83, RZ, R83 ;  /* 0x00000053ff53623e */ /* 0x000fe400000010ff */
[----:B------:R-:W-:-:S02]  /*16e0*/  @P6 F2FP.BF16.PACK_AB R85, RZ, R88 ;  /* 0x00000058ff55623e */ /* 0x000fc400000010ff */
[----:B------:R-:W-:Y:S02]  /*16f0*/  @P6 PRMT R36, R65, 0x7610, R36 ;  /* 0x0000761041246816 */ /* 0x000fe40000000024 */
[----:B------:R-:W-:Y:S02]  /*1700*/  @P6 PRMT R37, R84, 0x7610, R37 ;  /* 0x0000761054256816 */ /* 0x000fe40000000025 */
[----:B------:R-:W-:Y:S02]  /*1710*/  @P6 PRMT R38, R87, 0x7610, R38 ;  /* 0x0000761057266816 */ /* 0x000fe40000000026 */
[----:B------:R-:W-:Y:S02]  /*1720*/  @P6 F2FP.BF16.PACK_AB R42, RZ, R40 ;  /* 0x00000028ff2a623e */ /* 0x000fe400000010ff */
[----:B------:R-:W-:Y:S02]  /*1730*/  @P6 PRMT R39, R43, 0x7610, R39 ;  /* 0x000076102b276816 */ /* 0x000fe40000000027 */
[----:B------:R-:W-:-:S02]  /*1740*/  SEL R28, R63, R28, P0 ;  /* 0x0000001c3f1c7207 */ /* 0x000fc40000000000 */
[----:B------:R-:W-:Y:S01]  /*1750*/  SEL R32, R41, R32, P0 ;  /* 0x0000002029207207 */ /* 0x000fe20000000000 */
[----:B------:R-:W-:Y:S01]  /*1760*/  @P6 IMAD.WIDE.U32 R40, R61, R62, c[0x0][0x248] ;  /* 0x000092003d286625 */ /* 0x000fe200078e003e */
[----:B------:R-:W-:Y:S01]  /*1770*/  @P6 PRMT R36, R36, 0x5410, R83 ;  /* 0x0000541024246816 */ /* 0x000fe20000000053 */
[----:B------:R0:W-:Y:S01]  /*1780*/  @P1 STG.E.128 [R2.64], R28 ;  /* 0x0000001c02001986 */ /* 0x0001e2000c101d04 */
[----:B------:R-:W-:Y:S02]  /*1790*/  @P6 PRMT R37, R37, 0x5410, R86 ;  /* 0x0000541025256816 */ /* 0x000fe40000000056 */
[----:B------:R-:W-:Y:S01]  /*17a0*/  @P6 PRMT R38, R38, 0x5410, R85 ;  /* 0x0000541026266816 */ /* 0x000fe20000000055 */
[----:B------:R0:W-:Y:S01]  /*17b0*/  @P1 STG.E.128 [R2.64+0x10], R32 ;  /* 0x0000102002001986 */ /* 0x0001e2000c101d04 */
[----:B------:R-:W-:-:S05]  /*17c0*/  @P6 PRMT R39, R39, 0x5410, R42 ;  /* 0x0000541027276816 */ /* 0x000fca000000002a */
[----:B------:R0:W-:Y:S02]  /*17d0*/  @P6 STG.E.128 [R40.64], R36 ;  /* 0x0000002428006986 */ /* 0x0001e4000c101d04 */
.L_x_1606:
[----:B------:R-:W-:Y:S05]  /*17e0*/  BSYNC B0 ;  /* 0x0000000000007941 */ /* 0x000fea0003800000 */
.L_x_1605:
[----:B0-----:R-:W-:-:S04]  /*17f0*/  IMAD.MOV.U32 R2, RZ, RZ, c[0x0][0x160] ;  /* 0x00005800ff027624 */ /* 0x001fc800078e00ff */
[----:B------:R-:W-:-:S05]  /*1800*/  IMAD R59, R2, 0x4, R59 ;  /* 0x00000004023b7824 */ /* 0x000fca00078e023b */
[----:B------:R-:W-:-:S13]  /*1810*/  ISETP.GE.AND P0, PT, R59, c[0x0][0x164], PT ;  /* 0x000059003b007a0c */ /* 0x000fda0003f06270 */
[----:B-123-5:R-:W-:Y:S01]  /*1820*/  @P0 CALL.REL.NOINC `(.L_x_1599) ;  /* 0x0000001000000944 */ /* 0x02efe20003c00000 */
[----:B------:R-:W-:Y:S05]  /*1830*/  BRA `(.L_x_1623) ;  /* 0xffffea0000007947 */ /* 0x000fea000383ffff */
.L_x_1599:
[----:B0-----:R-:W0:Y:S01]  /*1840*/  S2R R24, SR_TID.X ;  /* 0x0000000000187919 */ /* 0x001e220000002100 */
[----:B------:R-:W-:Y:S01]  /*1850*/  WARPSYNC 0xffffffff ;  /* 0xffffffff00007948 */ /* 0x000fe20003800000 */
[----:B0-----:R-:W-:-:S05]  /*1860*/  SHF.L.U32 R0, R24, 0x5, RZ ;  /* 0x0000000518007819 */ /* 0x001fca00000006ff */
[----:B------:R0:W-:Y:S04]  /*1870*/  STS.128 [R0], R8 ;  /* 0x0000000800007388 */ /* 0x0001e80000000c00 */
[----:B------:R-:W-:Y:S04]  /*1880*/  STS.128 [R0+0x10], R4 ;  /* 0x0000100400007388 */ /* 0x000fe80000000c00 */
[----:B------:R-:W-:Y:S06]  /*1890*/  BAR.SYNC.DEFER_BLOCKING 0x0 ;  /* 0x0000000000007b1d */ /* 0x000fec0000010000 */
[----:B0-----:R-:W0:Y:S01]  /*18a0*/  S2R R10, SR_CTAID.X ;  /* 0x00000000000a7919 */ /* 0x001e220000002500 */
[----:B------:R-:W-:-:S04]  /*18b0*/  IADD3 R8, -R24, 0x7f, RZ ;  /* 0x0000007f18087810 */ /* 0x000fc80007ffe1ff */
[----:B------:R-:W-:-:S04]  /*18c0*/  IADD3 R8, R8, c[0x0][0x168], RZ ;  /* 0x00005a0008087a10 */ /* 0x000fc80007ffe0ff */
[C---:B------:R-:W-:Y:S02]  /*18d0*/  LOP3.LUT P0, RZ, R8.reuse, 0xffffff80, RZ, 0xc0, !PT ;  /* 0xffffff8008ff7812 */ /* 0x040fe4000780c0ff */
[----:B------:R-:W-:Y:S01]  /*18e0*/  ISETP.GE.U32.AND P1, PT, R8, 0x100, PT ;  /* 0x000001000800780c */ /* 0x000fe20003f26070 */
        /* <DEDUP_REMOVED lines=14> */
[----:B0-----:R-:W-:-:S03]  /*19d0*/  FADD.FTZ R2, R2, R23 ;  /* 0x0000001702027221 */ /* 0x001fc60000010000 */
[----:B------:R0:W-:Y:S01]  /*19e0*/  STS.128 [R0+0x10], R12 ;  /* 0x0000100c00007388 */ /* 0x0001e20000000c00 */
[----:B------:R-:W-:-:S03]  /*19f0*/  FADD.FTZ R22, R3, R22 ;  /* 0x0000001603167221 */ /* 0x000fc60000010000 */
[----:B------:R-:W-:Y:S01]  /*1a00*/  BAR.SYNC.DEFER_BLOCKING 0x0 ;  /* 0x0000000000007b1d */ /* 0x000fe20000010000 */
[----:B------:R-:W-:Y:S02]  /*1a10*/  FADD.FTZ R25, R2, R25 ;  /* 0x0000001902197221 */ /* 0x000fe40000010000 */
[----:B------:R-:W-:Y:S02]  /*1a20*/  FADD.FTZ R27, R22, R27 ;  /* 0x0000001b161b7221 */ /* 0x000fe40000010000 */
[----:B0-----:R-:W-:-:S05]  /*1a30*/  IMAD R15, R10, c[0x0][0x168], RZ ;  /* 0x00005a000a0f7a24 */ /* 0x001fca00078e02ff */
[----:B------:R-:W-:-:S05]  /*1a40*/  IADD3 R0, P2, R15, R24, RZ ;  /* 0x000000180f007210 */ /* 0x000fca0007f5e0ff */
[----:B------:R-:W-:Y:S01]  /*1a50*/  IMAD.X R15, RZ, RZ, RZ, P2 ;  /* 0x000000ffff0f7224 */ /* 0x000fe200010e06ff */
[----:B------:R-:W0:Y:S04]  /*1a60*/  LDS R4, [R24.X4] ;  /* 0x0000000018047984 */ /* 0x000e280000004800 */
[C---:B------:R-:W-:Y:S01]  /*1a70*/  SHF.L.U64.HI R10, R0.reuse, 0x2, R15 ;  /* 0x00000002000a7819 */ /* 0x040fe2000001020f */
[----:B------:R-:W1:Y:S01]  /*1a80*/  LDS R7, [R24.X4+0x400] ;  /* 0x0004000018077984 */ /* 0x000e620000004800 */
[----:B------:R-:W-:-:S03]  /*1a90*/  IMAD.SHL.U32 R0, R0, 0x4, RZ ;  /* 0x0000000400007824 */ /* 0x000fc600078e00ff */
[----:B------:R-:W2:Y:S02]  /*1aa0*/  LDS R9, [R24.X4+0x800] ;  /* 0x0008000018097984 */ /* 0x000ea40000004800 */
[C---:B------:R-:W-:Y:S02]  /*1ab0*/  IADD3 R8, P2, R0.reuse, c[0x0][0x228], RZ ;  /* 0x00008a0000087a10 */ /* 0x040fe40007f5e0ff */
[----:B------:R-:W3:Y:S01]  /*1ac0*/  LDS R5, [R24.X4+0x200] ;  /* 0x0002000018057984 */ /* 0x000ee20000004800 */
[----:B------:R-:W-:Y:S02]  /*1ad0*/  IADD3 R0, P3, R0, c[0x0][0x220], RZ ;  /* 0x0000880000007a10 */ /* 0x000fe40007f7e0ff */
[----:B------:R-:W-:Y:S01]  /*1ae0*/  @P0 MOV R2, R8 ;  /* 0x0000000800020202 */ /* 0x000fe20000000f00 */
[----:B------:R-:W4:Y:S04]  /*1af0*/  LDS R29, [R24.X4+0xc00] ;  /* 0x000c0000181d7984 */ /* 0x000f280000004800 */
[----:B------:R-:W4:Y:S04]  /*1b00*/  LDS R6, [R24.X4+0x600] ;  /* 0x0006000018067984 */ /* 0x000f280000004800 */
[----:B------:R-:W4:Y:S04]  /*1b10*/  LDS R11, [R24.X4+0xa00] ;  /* 0x000a0000180b7984 */ /* 0x000f280000004800 */
[----:B------:R-:W4:Y:S01]  /*1b20*/  LDS R13, [R24.X4+0xe00] ;  /* 0x000e0000180d7984 */ /* 0x000f220000004800 */
[----:B0-----:R-:W-:-:S04]  /*1b30*/  FADD.FTZ R4, RZ, R4 ;  /* 0x00000004ff047221 */ /* 0x001fc80000010000 */
[----:B-1----:R-:W-:Y:S01]  /*1b40*/  FADD.FTZ R4, R4, R7 ;  /* 0x0000000704047221 */ /* 0x002fe20000010000 */
[----:B------:R-:W-:-:S03]  /*1b50*/  IADD3.X R7, R10, c[0x0][0x224], RZ, P3, !PT ;  /* 0x000089000a077a10 */ /* 0x000fc60001ffe4ff */
[----:B--2---:R-:W-:Y:S01]  /*1b60*/  FADD.FTZ R4, R4, R9 ;  /* 0x0000000904047221 */ /* 0x004fe20000010000 */
[----:B------:R-:W-:Y:S02]  /*1b70*/  IADD3.X R9, R10, c[0x0][0x22c], RZ, P2, !PT ;  /* 0x00008b000a097a10 */ /* 0x000fe400017fe4ff */
[----:B------:R-:W-:Y:S01]  /*1b80*/  @P0 IADD3 R8, P2, R8, 0x200, RZ ;  /* 0x0000020008080810 */ /* 0x000fe20007f5e0ff */
[----:B---3--:R-:W-:Y:S02]  /*1b90*/  FADD.FTZ R5, RZ, R5 ;  /* 0x00000005ff057221 */ /* 0x008fe40000010000 */
[----:B------:R-:W-:Y:S02]  /*1ba0*/  @P0 IMAD.MOV.U32 R3, RZ, RZ, R9 ;  /* 0x000000ffff030224 */ /* 0x000fe400078e0009 */
[----:B----4-:R-:W-:Y:S02]  /*1bb0*/  FADD.FTZ R29, R4, R29 ;  /* 0x0000001d041d7221 */ /* 0x010fe40000010000 */
[----:B------:R-:W-:Y:S01]  /*1bc0*/  @P0 IMAD.MOV.U32 R4, RZ, RZ, R0 ;  /* 0x000000ffff040224 */ /* 0x000fe200078e0000 */
[----:B------:R-:W-:Y:S01]  /*1bd0*/  @P0 IADD3 R0, P3, R0, 0x200, RZ ;  /* 0x0000020000000810 */ /* 0x000fe20007f7e0ff */
[----:B------:R-:W-:Y:S01]  /*1be0*/  FADD.FTZ R6, R5, R6 ;  /* 0x0000000605067221 */ /* 0x000fe20000010000 */
[----:B------:R-:W-:Y:S01]  /*1bf0*/  @P0 MOV R5, R7 ;  /* 0x0000000700050202 */ /* 0x000fe20000000f00 */
[----:B------:R-:W-:Y:S01]  /*1c00*/  @P0 IMAD.X R9, RZ, RZ, R9, P2 ;  /* 0x000000ffff090224 */ /* 0x000fe200010e0609 */
[----:B------:R0:W-:Y:S01]  /*1c10*/  @P0 STG.E [R2.64], R29 ;  /* 0x0000001d02000986 */ /* 0x0001e2000c101904 */
[----:B------:R-:W-:-:S02]  /*1c20*/  @P0 IMAD.X R7, RZ, RZ, R7, P3 ;  /* 0x000000ffff070224 */ /* 0x000fc400018e0607 */
[----:B------:R-:W-:Y:S01]  /*1c30*/  FADD.FTZ R6, R6, R11 ;  /* 0x0000000b06067221 */ /* 0x000fe20000010000 */
[----:B------:R1:W-:Y:S03]  /*1c40*/  @P0 STG.E [R4.64], R25 ;  /* 0x0000001904000986 */ /* 0x0003e6000c101904 */
[----:B------:R-:W-:Y:S01]  /*1c50*/  FADD.FTZ R13, R6, R13 ;  /* 0x0000000d060d7221 */ /* 0x000fe20000010000 */
[----:B0-----:R-:W-:Y:S01]  /*1c60*/  MOV R2, R8 ;  /* 0x0000000800027202 */ /* 0x001fe20000000f00 */
[----:B------:R-:W-:Y:S02]  /*1c70*/  IMAD.MOV.U32 R3, RZ, RZ, R9 ;  /* 0x000000ffff037224 */ /* 0x000fe400078e0009 */
[----:B-1----:R-:W-:Y:S01]  /*1c80*/  IMAD.MOV.U32 R4, RZ, RZ, R0 ;  /* 0x000000ffff047224 */ /* 0x002fe200078e0000 */
[----:B------:R-:W-:Y:S01]  /*1c90*/  MOV R5, R7 ;  /* 0x0000000700057202 */ /* 0x000fe20000000f00 */
[----:B------:R-:W-:Y:S06]  /*1ca0*/  @!P1 EXIT ;  /* 0x000000000000994d */ /* 0x000fec0003800000 */
[----:B------:R-:W-:Y:S04]  /*1cb0*/  STG.E [R2.64], R13 ;  /* 0x0000000d02007986 */ /* 0x000fe8000c101904 */
[----:B------:R-:W-:Y:S01]  /*1cc0*/  STG.E [R4.64], R27 ;  /* 0x0000001b04007986 */ /* 0x000fe2000c101904 */
[----:B------:R-:W-:Y:S05]  /*1cd0*/  EXIT ;  /* 0x000000000000794d */ /* 0x000fea0003800000 */
.L_x_1603:
[----:B------:R-:W-:Y:S01]  /*1ce0*/  HFMA2.MMA R62, -RZ, RZ, 0, 1.847743988037109375e-06 ;  /* 0x0000001fff3e7435 */ /* 0x000fe200000001ff */
[----:B------:R-:W-:Y:S01]  /*1cf0*/  IMAD.MOV.U32 R84, RZ, RZ, R42 ;  /* 0x000000ffff547224 */ /* 0x000fe200078e002a */
[----:B------:R-:W-:Y:S01]  /*1d00*/  MOV R2, 0x1d40 ;  /* 0x00001d4000027802 */ /* 0x000fe20000000f00 */
[----:B------:R-:W-:-:S02]  /*1d10*/  IMAD.MOV.U32 R43, RZ, RZ, 0x1 ;  /* 0x00000001ff2b7424 */ /* 0x000fc400078e00ff */
[----:B------:R-:W-:Y:S02]  /*1d20*/  IMAD.MOV.U32 R41, RZ, RZ, -0x1 ;  /* 0xffffffffff297424 */ /* 0x000fe400078e00ff */
[----:B0----5:R-:W-:Y:S05]  /*1d30*/  CALL.REL.NOINC `($__internal_71_$__cuda_sm70_shflsync_bfly_p) ;  /* 0x0000046000007944 */ /* 0x021fea0003c00000 */
[----:B-1----:R-:W-:Y:S01]  /*1d40*/  IMAD.MOV.U32 R63, RZ, RZ, R41 ;  /* 0x000000ffff3f7224 */ /* 0x002fe200078e0029 */
[----:B0-----:R-:W-:Y:S05]  /*1d50*/  BRA `(.L_x_1624) ;  /* 0xffffee4000007947 */ /* 0x001fea000383ffff */
.L_x_1604:
[----:B------:R-:W-:Y:S01]  /*1d60*/  MOV R84, R40 ;  /* 0x0000002800547202 */ /* 0x000fe20000000f00 */
[----:B------:R-:W-:Y:S01]  /*1d70*/  IMAD.MOV.U32 R43, RZ, RZ, 0x1 ;  /* 0x00000001ff2b7424 */ /* 0x000fe200078e00ff */
[----:B------:R-:W-:Y:S01]  /*1d80*/  MOV R41, 0xffffffff ;  /* 0xffffffff00297802 */ /* 0x000fe20000000f00 */
[----:B------:R-:W-:Y:S01]  /*1d90*/  IMAD.MOV.U32 R62, RZ, RZ, 0x1f ;  /* 0x0000001fff3e7424 */ /* 0x000fe200078e00ff */
[----:B------:R-:W-:Y:S02]  /*1da0*/  MOV R2, 0x1dc0 ;  /* 0x00001dc000027802 */ /* 0x000fe40000000f00 */
[----:B012--5:R-:W-:Y:S05]  /*1db0*/  CALL.REL.NOINC `($__internal_71_$__cuda_sm70_shflsync_bfly_p) ;  /* 0x000003e000007944 */ /* 0x027fea0003c00000 */
[----:B------:R-:W-:Y:S01]  /*1dc0*/  FADD.FTZ R63, R63, R42 ;  /* 0x0000002a3f3f7221 */ /* 0x000fe20000010000 */
[----:B------:R-:W-:Y:S01]  /*1dd0*/  MOV R2, 0x1e40 ;  /* 0x00001e4000027802 */ /* 0x000fe20000000f00 */
[----:B-1----:R-:W-:Y:S01]  /*1de0*/  FADD.FTZ R42, R40, R41 ;  /* 0x00000029282a7221 */ /* 0x002fe20000010000 */
[----:B------:R-:W-:Y:S01]  /*1df0*/  MOV R41, 0xffffffff ;  /* 0xffffffff00297802 */ /* 0x000fe20000000f00 */
[----:B0-----:R-:W-:Y:S02]  /*1e00*/  IMAD.MOV.U32 R43, RZ, RZ, 0x2 ;  /* 0x00000002ff2b7424 */ /* 0x001fe400078e00ff */
[----:B------:R-:W-:-:S02]  /*1e10*/  IMAD.MOV.U32 R62, RZ, RZ, 0x1f ;  /* 0x0000001fff3e7424 */ /* 0x000fc400078e00ff */
[----:B------:R-:W-:Y:S02]  /*1e20*/  IMAD.MOV.U32 R84, RZ, RZ, R63 ;  /* 0x000000ffff547224 */ /* 0x000fe400078e003f */
[----:B------:R-:W-:Y:S05]  /*1e30*/  CALL.REL.NOINC `($__internal_71_$__cuda_sm70_shflsync_bfly_p) ;  /* 0x0000036000007944 */ /* 0x000fea0003c00000 */
[----:B-1----:R-:W-:Y:S01]  /*1e40*/  IMAD.MOV.U32 R40, RZ, RZ, R41 ;  /* 0x000000ffff287224 */ /* 0x002fe200078e0029 */
[----:B0-----:R-:W-:Y:S01]  /*1e50*/  MOV R84, R42 ;  /* 0x0000002a00547202 */ /* 0x001fe20000000f00 */
[----:B------:R-:W-:Y:S01]  /*1e60*/  IMAD.MOV.U32 R43, RZ, RZ, 0x2 ;  /* 0x00000002ff2b7424 */ /* 0x000fe200078e00ff */
[----:B------:R-:W-:Y:S01]  /*1e70*/  MOV R41, 0xffffffff ;  /* 0xffffffff00297802 */ /* 0x000fe20000000f00 */
[----:B------:R-:W-:Y:S01]  /*1e80*/  IMAD.MOV.U32 R62, RZ, RZ, 0x1f ;  /* 0x0000001fff3e7424 */ /* 0x000fe200078e00ff */
[----:B------:R-:W-:Y:S02]  /*1e90*/  MOV R2, 0x1eb0 ;  /* 0x00001eb000027802 */ /* 0x000fe40000000f00 */
[----:B------:R-:W-:Y:S05]  /*1ea0*/  CALL.REL.NOINC `($__internal_71_$__cuda_sm70_shflsync_bfly_p) ;  /* 0x000002f000007944 */ /* 0x000fea0003c00000 */
        /* <DEDUP_REMOVED lines=8> */
[----:B0-----:R-:W-:Y:S01]  /*1f30*/  HFMA2.MMA R43, -RZ, RZ, 0, 2.384185791015625e-07 ;  /* 0x00000004ff2b7435 */ /* 0x001fe200000001ff */
[----:B-1----:R-:W-:Y:S01]  /*1f40*/  MOV R40, R41 ;  /* 0x0000002900287202 */ /* 0x002fe20000000f00 */
[----:B------:R-:W-:Y:S01]  /*1f50*/  IMAD.MOV.U32 R84, RZ, RZ, R42 ;  /* 0x000000ffff547224 */ /* 0x000fe200078e002a */
[----:B------:R-:W-:Y:S01]  /*1f60*/  MOV R41, 0xffffffff ;  /* 0xffffffff00297802 */ /* 0x000fe20000000f00 */
[----:B------:R-:W-:Y:S01]  /*1f70*/  IMAD.MOV.U32 R62, RZ, RZ, 0x1f ;  /* 0x0000001fff3e7424 */ /* 0x000fe200078e00ff */
[----:B------:R-:W-:Y:S02]  /*1f80*/  MOV R2, 0x1fa0 ;  /* 0x00001fa000027802 */ /* 0x000fe40000000f00 */
[----:B------:R-:W-:Y:S05]  /*1f90*/  CALL.REL.NOINC `($__internal_71_$__cuda_sm70_shflsync_bfly_p) ;  /* 0x0000020000007944 */ /* 0x000fea0003c00000 */
[----:B------:R-:W-:Y:S01]  /*1fa0*/  FADD.FTZ R63, R40, R63 ;  /* 0x0000003f283f7221 */ /* 0x000fe20000010000 */
[----:B0-----:R-:W-:Y:S01]  /*1fb0*/  HFMA2.MMA R62, -RZ, RZ, 0, 1.847743988037109375e-06 ;  /* 0x0000001fff3e7435 */ /* 0x001fe200000001ff */
[----:B-1----:R-:W-:Y:S01]  /*1fc0*/  FADD.FTZ R42, R42, R41 ;  /* 0x000000292a2a7221 */ /* 0x002fe20000010000 */
[----:B------:R-:W-:Y:S01]  /*1fd0*/  MOV R2, 0x2020 ;  /* 0x0000202000027802 */ /* 0x000fe20000000f00 */
[----:B------:R-:W-:Y:S01]  /*1fe0*/  IMAD.MOV.U32 R43, RZ, RZ, 0x8 ;  /* 0x00000008ff2b7424 */ /* 0x000fe200078e00ff */
[----:B------:R-:W-:Y:S01]  /*1ff0*/  MOV R84, R63 ;  /* 0x0000003f00547202 */ /* 0x000fe20000000f00 */
[----:B------:R-:W-:-:S02]  /*2000*/  IMAD.MOV.U32 R41, RZ, RZ, -0x1 ;  /* 0xffffffffff297424 */ /* 0x000fc400078e00ff */
[----:B------:R-:W-:Y:S05]  /*2010*/  CALL.REL.NOINC `($__internal_71_$__cuda_sm70_shflsync_bfly_p) ;  /* 0x0000018000007944 */ /* 0x000fea0003c00000 */
[----:B0-----:R-:W-:Y:S01]  /*2020*/  HFMA2.MMA R62, -RZ, RZ, 0, 1.847743988037109375e-06 ;  /* 0x0000001fff3e7435 */ /* 0x001fe200000001ff */
[----:B-1----:R-:W-:Y:S01]  /*2030*/  IMAD.MOV.U32 R40, RZ, RZ, R41 ;  /* 0x000000ffff287224 */ /* 0x002fe200078e0029 */
[----:B------:R-:W-:Y:S01]  /*2040*/  MOV R84, R42 ;  /* 0x0000002a00547202 */ /* 0x000fe20000000f00 */
[----:B------:R-:W-:Y:S01]  /*2050*/  IMAD.MOV.U32 R43, RZ, RZ, 0x8 ;  /* 0x00000008ff2b7424 */ /* 0x000fe200078e00ff */
[----:B------:R-:W-:Y:S01]  /*2060*/  MOV R2, 0x2090 ;  /* 0x0000209000027802 */ /* 0x000fe20000000f00 */
[----:B------:R-:W-:-:S02]  /*2070*/  IMAD.MOV.U32 R41, RZ, RZ, -0x1 ;  /* 0xffffffffff297424 */ /* 0x000fc400078e00ff */
[----:B------:R-:W-:Y:S05]  /*2080*/  CALL.REL.NOINC `($__internal_71_$__cuda_sm70_shflsync_bfly_p) ;  /* 0x0000011000007944 */ /* 0x000fea0003c00000 */
[----:B------:R-:W-:Y:S01]  /*2090*/  FADD.FTZ R40, R40, R63 ;  /* 0x0000003f28287221 */ /* 0x000fe20000010000 */
[----:B0-----:R-:W-:Y:S01]  /*20a0*/  MOV R43, 0x10 ;  /* 0x00000010002b7802 */ /* 0x001fe20000000f00 */
[----:B-1----:R-:W-:Y:S01]  /*20b0*/  FADD.FTZ R63, R42, R41 ;  /* 0x000000292a3f7221 */ /* 0x002fe20000010000 */
[----:B------:R-:W-:Y:S01]  /*20c0*/  MOV R41, 0xffffffff ;  /* 0xffffffff00297802 */ /* 0x000fe20000000f00 */
[----:B------:R-:W-:Y:S01]  /*20d0*/  IMAD.MOV.U32 R62, RZ, RZ, 0x1f ;  /* 0x0000001fff3e7424 */ /* 0x000fe200078e00ff */
[----:B------:R-:W-:Y:S01]  /*20e0*/  MOV R2, 0x2110 ;  /* 0x0000211000027802 */ /* 0x000fe20000000f00 */
[----:B------:R-:W-:-:S02]  /*20f0*/  IMAD.MOV.U32 R84, RZ, RZ, R40 ;  /* 0x000000ffff547224 */ /* 0x000fc400078e0028 */
[----:B------:R-:W-:Y:S05]  /*2100*/  CALL.REL.NOINC `($__internal_71_$__cuda_sm70_shflsync_bfly_p) ;  /* 0x0000009000007944 */ /* 0x000fea0003c00000 */
[----:B0-----:R-:W-:Y:S01]  /*2110*/  HFMA2.MMA R43, -RZ, RZ, 0, 9.5367431640625e-07 ;  /* 0x00000010ff2b7435 */ /* 0x001fe200000001ff */
[----:B-1----:R-:W-:Y:S01]  /*2120*/  MOV R83, R41 ;  /* 0x0000002900537202 */ /* 0x002fe20000000f00 */
[----:B------:R-:W-:Y:S01]  /*2130*/  IMAD.MOV.U32 R84, RZ, RZ, R63 ;  /* 0x000000ffff547224 */ /* 0x000fe200078e003f */
[----:B------:R-:W-:Y:S01]  /*2140*/  MOV R41, 0xffffffff ;  /* 0xffffffff00297802 */ /* 0x000fe20000000f00 */
[----:B------:R-:W-:Y:S01]  /*2150*/  IMAD.MOV.U32 R62, RZ, RZ, 0x1f ;  /* 0x0000001fff3e7424 */ /* 0x000fe200078e00ff */
[----:B------:R-:W-:-:S02]  /*2160*/  MOV R2, 0x2180 ;  /* 0x0000218000027802 */ /* 0x000fc40000000f00 */
[----:B------:R-:W-:Y:S05]  /*2170*/  CALL.REL.NOINC `($__internal_71_$__cuda_sm70_shflsync_bfly_p) ;  /* 0x0000002000007944 */ /* 0x000fea0003c00000 */
[----:B01----:R-:W-:Y:S01]  /*2180*/  IMAD.MOV.U32 R62, RZ, RZ, R41 ;  /* 0x000000ffff3e7224 */ /* 0x003fe200078e0029 */
[----:B------:R-:W-:Y:S05]  /*2190*/  BRA `(.L_x_1625) ;  /* 0xffffeb2000007947 */ /* 0x000fea000383ffff */
        .weak           $__internal_71_$__cuda_sm70_shflsync_bfly_p
        .type           $__internal_71_$__cuda_sm70_shflsync_bfly_p,@function
        .size           $__internal_71_$__cuda_sm70_shflsync_bfly_p,(.L_x_4451 - $__internal_71_$__cuda_sm70_shflsync_bfly_p)
$__internal_71_$__cuda_sm70_shflsync_bfly_p:
[----:B------:R-:W-:Y:S01]  /*21a0*/  HFMA2.MMA R3, -RZ, RZ, 0, 0 ;  /* 0x00000000ff037435 */ /* 0x000fe200000001ff */
[----:B------:R-:W-:Y:S04]  /*21b0*/  WARPSYNC R41 ;  /* 0x0000002900007348 */ /* 0x000fe80003800000 */
[----:B------:R0:W1:Y:S01]  /*21c0*/  SHFL.BFLY PT, R41, R84, R43, R62 ;  /* 0x0c00002b54297389 */ /* 0x00006200000e003e */
[----:B------:R-:W-:Y:S05]  /*21d0*/  RET.REL.NODEC R2 `(_ZN10layer_norm13ln_bwd_kernelINS_13Kernel_traitsI13__nv_bfloat16S2_fS2_fjLj256ELj1ELj4ELj1ELj16ENS_18Kernel_traits_baseILj256ES2_S2_fS2_fjLj128EEEEELb1ELb0ELb1ELb0EEEvNS_9BwdParamsE) ;  /* 0xffffde2002007950 */ /* 0x000fea0003c3ffff */
.L_x_1626:
        /* <DEDUP_REMOVED lines=10> */
.L_x_4451:


//--------------------- .text._ZN10layer_norm22ln_bwd_finalize_kernelINS_22Kernel_traits_finalizeILj256E13__nv_bfloat16S2_fS2_fjLb0ELj1024ELj4ENS_18Kernel_traits_baseILj256ES2_S2_fS2_fjLj1024EEEEELb0ELb1EEEvNS_9BwdParamsE --------------------------
	.section	.text._ZN10layer_norm22ln_bwd_finalize_kernelINS_22Kernel_traits_finalizeILj256E13__nv_bfloat16S2_fS2_fjLb0ELj1024ELj4ENS_18Kernel_traits_baseILj256ES2_S2_fS2_fjLj1024EEEEELb0ELb1EEEvNS_9BwdParamsE,"ax",@progbits
	.sectioninfo	@"SHI_REGISTERS=32"
	.align	128
        .global         _ZN10layer_norm22ln_bwd_finalize_kernelINS_22Kernel_traits_finalizeILj256E13__nv_bfloat16S2_fS2_fjLb0ELj1024ELj4ENS_18Kernel_traits_baseILj256ES2_S2_fS2_fjLj1024EEEEELb0ELb1EEEvNS_9BwdParamsE
        .type           _ZN10layer_norm22ln_bwd_finalize_kernelINS_22Kernel_traits_finalizeILj256E13__nv_bfloat16S2_fS2_fjLb0ELj1024ELj4ENS_18Kernel_traits_baseILj256ES2_S2_fS2_fjLj1024EEEEELb0ELb1EEEvNS_9BwdParamsE,@function
        .size           _ZN10layer_norm22ln_bwd_finalize_kernelINS_22Kernel_traits_finalizeILj256E13__nv_bfloat16S2_fS2_fjLb0ELj1024ELj4ENS_18Kernel_traits_baseILj256ES2_S2_fS2_fjLj1024EEEEELb0ELb1EEEvNS_9BwdParamsE,(.L_x_4452 - _ZN10layer_norm22ln_bwd_finalize_kernelINS_22Kernel_traits_finalizeILj256E13__nv_bfloat16S2_fS2_fjLb0ELj1024ELj4ENS_18Kernel_traits_baseILj256ES2_S2_fS2_fjLj1024EEEEELb0ELb1EEEvNS_9BwdParamsE)
        .other          _ZN10layer_norm22ln_bwd_finalize_kernelINS_22Kernel_traits_finalizeILj256E13__nv_bfloat16S2_fS2_fjLb0ELj1024ELj4ENS_18Kernel_traits_baseILj256ES2_S2_fS2_fjLj1024EEEEELb0ELb1EEEvNS_9BwdParamsE,@"STO_CUDA_ENTRY STV_DEFAULT"
_ZN10layer_norm22ln_bwd_finalize_kernelINS_22Kernel_traits_finalizeILj256E13__nv_bfloat16S2_fS2_fjLb0ELj1024ELj4ENS_18Kernel_traits_baseILj256ES2_S2_fS2_fjLj1024EEEEELb0ELb1EEEvNS_9BwdParamsE:
.text._ZN10layer_norm22ln_bwd_finalize_kernelINS_22Kernel_traits_finalizeILj256E13__nv_bfloat16S2_fS2_fjLb0ELj1024ELj4ENS_18Kernel_traits_baseILj256ES2_S2_fS2_fjLj1024EEEEELb0ELb1EEEvNS_9BwdParamsE:
        /* <DEDUP_REMOVED lines=19> */
.L_x_1639:
        /* <DEDUP_REMOVED lines=27> */
.L_x_1631:
        /* <DEDUP_REMOVED lines=35> */
.L_x_1630:
[----:B------:R-:W-:Y:S05]  /*0510*/  BSYNC B1 ;  /* 0x0000000000017941 */ /* 0x000fea0003800000 */
.L_x_1629:
        /* <DEDUP_REMOVED lines=23> */
.L_x_1633:
[----:B------:R-:W-:Y:S05]  /*0690*/  BSYNC B1 ;  /* 0x0000000000017941 */ /* 0x000fea0003800000 */
.L_x_1632:
        /* <DEDUP_REMOVED lines=10> */
.L_x_1628:
[----:B------:R-:W-:Y:S05]  /*0740*/  BSYNC B0 ;  /* 0x0000000000007941 */ /* 0x000fea0003800000 */
.L_x_1627:
        /* <DEDUP_REMOVED lines=11> */
.L_x_1640:
        /* <DEDUP_REMOVED lines=18> */
.L_x_1641:
[----:B------:R-:W-:Y:S01]  /*0920*/  @!P1 SHF.R.U32.HI R2, RZ, 0x3, R0 ;  /* 0x00000003ff029819 */ /* 0x000fe20000011600 */
[----:B---3--:R-:W-:Y:S02]  /*0930*/  FADD.FTZ R5, R5, R10 ;  /* 0x0000000a05057221 */ /* 0x008fe40000010000 */
[----:B--2---:R-:W-:Y:S01]  /*0940*/  FADD.FTZ R7, R7, R4 ;  /* 0x0000000407077221 */ /* 0x004fe20000010000 */
[----:B------:R-:W-:-:S05]  /*0950*/  @!P1 LOP3.LUT R2, R2, 0x1ffffffc, RZ, 0xc0, !PT ;  /* 0x1ffffffc02029812 */ /* 0x000fca00078ec0ff */
[----:B------:R2:W-:Y:S04]  /*0960*/  @!P1 STS [R2+0x2000], R5 ;  /* 0x0020000502009388 */ /* 0x0005e80000000800 */
[----:B------:R2:W-:Y:S02]  /*0970*/  @!P1 STS [R2+0x2080], R7 ;  /* 0x0020800702009388 */ /* 0x0005e40000000800 */
.L_x_1634:
        /* <DEDUP_REMOVED lines=13> */
.L_x_1638:
[----:B------:R-:W-:Y:S05]  /*0a50*/  BSYNC B0 ;  /* 0x0000000000007941 */ /* 0x000fea0003800000 */
.L_x_1637:
[C---:B------:R-:W-:Y:S02]  /*0a60*/  ISETP.GT.U32.AND P1, PT, R18.reuse, -0x101, PT ;  /* 0xfffffeff1200780c */ /* 0x040fe40003f24070 */
[----:B------:R-:W-:Y:S02]  /*0a70*/  IADD3 R18, R18, 0x100, RZ ;  /* 0x0000010012127810 */ /* 0x000fe40007ffe0ff */
[----:B------:R-:W-:-:S09]  /*0a80*/  IADD3 R19, R19, 0x80, RZ ;  /* 0x0000008013137810 */ /* 0x000fd20007ffe0ff */
[----:B012---:R-:W-:Y:S05]  /*0a90*/  @P1 BRA `(.L_x_1639) ;  /* 0xfffff69000001947 */ /* 0x007fea000383ffff */
[----:B------:R-:W-:Y:S05]  /*0aa0*/  EXIT ;  /* 0x000000000000794d */ /* 0x000fea0003800000 */
.L_x_1635:
[----:B--2---:R-:W-:Y:S01]  /*0ab0*/  IMAD.MOV.U32 R10, RZ, RZ, R4 ;  /* 0x000000ffff0a7224 */ /* 0x004fe200078e0004 */
[----:B------:R-:W-:Y:S01]  /*0ac0*/  MOV R9, 0x1 ;  /* 0x0000000100097802 */ /* 0x000fe20000000f00 */
[----:B------:R-:W-:Y:S01]  /*0ad0*/  IMAD.MOV.U32 R6, RZ, RZ, 0x1f ;  /* 0x0000001fff067424 */ /* 0x000fe200078e00ff */
[----:B------:R-:W-:Y:S02]  /*0ae0*/  MOV R11, 0xffffffff ;  /* 0xffffffff000b7802 */ /* 0x000fe40000000f00 */
[----:B------:R-:W-:Y:S02]  /*0af0*/  MOV R2, 0xb10 ;  /* 0x00000b1000027802 */ /* 0x000fe40000000f00 */
[----:B01----:R-:W-:Y:S05]  /*0b00*/  CALL.REL.NOINC `($__internal_72_$__cuda_sm70_shflsync_bfly_p) ;  /* 0x000003c000007944 */ /* 0x003fea0003c00000 */
[----:B-1----:R-:W-:Y:S01]  /*0b10*/  IMAD.MOV.U32 R3, RZ, RZ, R6 ;  /* 0x000000ffff037224 */ /* 0x002fe200078e0006 */
[----:B0-----:R-:W-:Y:S05]  /*0b20*/  BRA `(.L_x_1640) ;  /* 0xfffffcd000007947 */ /* 0x001fea000383ffff */
.L_x_1636:
[----:B------:R-:W-:Y:S01]  /*0b30*/  HFMA2.MMA R6, -RZ, RZ, 0, 1.847743988037109375e-06 ;  /* 0x0000001fff067435 */ /* 0x000fe200000001ff */
[----:B------:R-:W-:Y:S01]  /*0b40*/  MOV R10, R13 ;  /* 0x0000000d000a7202 */ /* 0x000fe20000000f00 */
[----:B------:R-:W-:Y:S01]  /*0b50*/  IMAD.MOV.U32 R9, RZ, RZ, 0x2 ;  /* 0x00000002ff097424 */ /* 0x000fe200078e00ff */
[----:B------:R-:W-:Y:S01]  /*0b60*/  MOV R2, 0xb90 ;  /* 0x00000b9000027802 */ /* 0x000fe20000000f00 */
[----:B------:R-:W-:-:S02]  /*0b70*/  IMAD.MOV.U32 R11, RZ, RZ, -0x1 ;  /* 0xffffffffff0b7424 */ /* 0x000fc400078e00ff */
[----:B012---:R-:W-:Y:S05]  /*0b80*/  CALL.REL.NOINC `($__internal_72_$__cuda_sm70_shflsync_bfly_p) ;  /* 0x0000034000007944 */ /* 0x007fea0003c00000 */
[----:B01----:R-:W-:Y:S01]  /*0b90*/  FADD.FTZ R10, R13, R6 ;  /* 0x000000060d0a7221 */ /* 0x003fe20000010000 */
[----:B------:R-:W-:Y:S01]  /*0ba0*/  HFMA2.MMA R6, -RZ, RZ, 0, 1.847743988037109375e-06 ;  /* 0x0000001fff067435 */ /* 0x000fe200000001ff */
[----:B------:R-:W-:Y:S01]  /*0bb0*/  MOV R9, 0x4 ;  /* 0x0000000400097802 */ /* 0x000fe20000000f00 */
[----:B------:R-:W-:Y:S01]  /*0bc0*/  IMAD.MOV.U32 R11, RZ, RZ, -0x1 ;  /* 0xffffffffff0b7424 */ /* 0x000fe200078e00ff */
[----:B------:R-:W-:-:S03]  /*0bd0*/  MOV R2, 0xbf0 ;  /* 0x00000bf000027802 */ /* 0x000fc60000000f00 */
[----:B------:R-:W-:Y:S05]  /*0be0*/  CALL.REL.NOINC `($__internal_72_$__cuda_sm70_shflsync_bfly_p) ;  /* 0x000002e000007944 */ /* 0x000fea0003c00000 */
[----:B01----:R-:W-:Y:S01]  /*0bf0*/  FADD.FTZ R10, R10, R6 ;  /* 0x000000060a0a7221 */ /* 0x003fe20000010000 */
[----:B------:R-:W-:Y:S01]  /*0c00*/  HFMA2.MMA R6, -RZ, RZ, 0, 1.847743988037109375e-06 ;  /* 0x0000001fff067435 */ /* 0x000fe200000001ff */
[----:B------:R-:W-:Y:S01]  /*0c10*/  MOV R9, 0x8 ;  /* 0x0000000800097802 */ /* 0x000fe20000000f00 */
[----:B------:R-:W-:Y:S01]  /*0c20*/  IMAD.MOV.U32 R11, RZ, RZ, -0x1 ;  /* 0xffffffffff0b7424 */ /* 0x000fe200078e00ff */
[----:B------:R-:W-:-:S03]  /*0c30*/  MOV R2, 0xc50 ;  /* 0x00000c5000027802 */ /* 0x000fc60000000f00 */
[----:B------:R-:W-:Y:S05]  /*0c40*/  CALL.REL.NOINC `($__internal_72_$__cuda_sm70_shflsync_bfly_p) ;  /* 0x0000028000007944 */ /* 0x000fea0003c00000 */
[----:B-1----:R-:W-:Y:S01]  /*0c50*/  FADD.FTZ R4, R10, R6 ;  /* 0x000000060a047221 */ /* 0x002fe20000010000 */
[----:B------:R-:W-:Y:S01]  /*0c60*/  HFMA2.MMA R6, -RZ, RZ, 0, 1.847743988037109375e-06 ;  /* 0x0000001fff067435 */ /* 0x000fe200000001ff */
[----:B0-----:R-:W-:Y:S01]  /*0c70*/  MOV R9, 0x10 ;  /* 0x0000001000097802 */ /* 0x001fe20000000f00 */
[----:B------:R-:W-:Y:S01]  /*0c80*/  IMAD.MOV.U32 R11, RZ, RZ, -0x1 ;  /* 0xffffffffff0b7424 */ /* 0x000fe200078e00ff */
[----:B------:R-:W-:-:S02]  /*0c90*/  MOV R2, 0xcc0 ;  /* 0x00000cc000027802 */ /* 0x000fc40000000f00 */
[----:B------:R-:W-:Y:S02]  /*0ca0*/  MOV R10, R4 ;  /* 0x00000004000a7202 */ /* 0x000fe40000000f00 */
[----:B------:R-:W-:Y:S05]  /*0cb0*/  CALL.REL.NOINC `($__internal_72_$__cuda_sm70_shflsync_bfly_p) ;  /* 0x0000021000007944 */ /* 0x000fea0003c00000 */
[----:B0-----:R-:W-:Y:S01]  /*0cc0*/  HFMA2.MMA R9, -RZ, RZ, 0, 5.9604644775390625e-08 ;  /* 0x00000001ff097435 */ /* 0x001fe200000001ff */
[----:B-1----:R-:W-:Y:S01]  /*0cd0*/  MOV R7, R6 ;  /* 0x0000000600077202 */ /* 0x002fe20000000f00 */
[----:B------:R-:W-:Y:S01]  /*0ce0*/  IMAD.MOV.U32 R10, RZ, RZ, R5 ;  /* 0x000000ffff0a7224 */ /* 0x000fe200078e0005 */
[----:B------:R-:W-:Y:S01]  /*0cf0*/  MOV R6, 0x1f ;  /* 0x0000001f00067802 */ /* 0x000fe20000000f00 */
[----:B------:R-:W-:Y:S01]  /*0d00*/  IMAD.MOV.U32 R11, RZ, RZ, -0x1 ;  /* 0xffffffffff0b7424 */ /* 0x000fe200078e00ff */
[----:B------:R-:W-:Y:S02]  /*0d10*/  MOV R2, 0xd30 ;  /* 0x00000d3000027802 */ /* 0x000fe40000000f00 */
[----:B------:R-:W-:Y:S05]  /*0d20*/  CALL.REL.NOINC `($__internal_72_$__cuda_sm70_shflsync_bfly_p) ;  /* 0x000001a000007944 */ /* 0x000fea0003c00000 */
[----:B0-----:R-:W-:Y:S01]  /*0d30*/  HFMA2.MMA R9, -RZ, RZ, 0, 1.1920928955078125e-07 ;  /* 0x00000002ff097435 */ /* 0x001fe200000001ff */
[----:B-1----:R-:W-:Y:S01]  /*0d40*/  FADD.FTZ R10, R5, R6 ;  /* 0x00000006050a7221 */ /* 0x002fe20000010000 */
[----:B------:R-:W-:Y:S01]  /*0d50*/  MOV R6, 0x1f ;  /* 0x0000001f00067802 */ /* 0x000fe20000000f00 */
[----:B------:R-:W-:Y:S01]  /*0d60*/  IMAD.MOV.U32 R11, RZ, RZ, -0x1 ;  /* 0xffffffffff0b7424 */ /* 0x000fe200078e00ff */
[----:B------:R-:W-:Y:S02]  /*0d70*/  MOV R2, 0xd90 ;  /* 0x00000d9000027802 */ /* 0x000fe40000000f00 */
[----:B------:R-:W-:Y:S05]  /*0d80*/  CALL.REL.NOINC `($__internal_72_$__cuda_sm70_shflsync_bfly_p) ;  /* 0x0000014000007944 */ /* 0x000fea0003c00000 */
[----:B0-----:R-:W-:Y:S01]  /*0d90*/  HFMA2.MMA R9, -RZ, RZ, 0, 2.384185791015625e-07 ;  /* 0x00000004ff097435 */ /* 0x001fe200000001ff */
[----:B-1----:R-:W-:Y:S01]  /*0da0*/  FADD.FTZ R10, R10, R6 ;  /* 0x000000060a0a7221 */ /* 0x002fe20000010000 */
[----:B------:R-:W-:Y:S01]  /*0db0*/  MOV R6, 0x1f ;  /* 0x0000001f00067802 */ /* 0x000fe20000000f00 */
[----:B------:R-:W-:Y:S01]  /*0dc0*/  IMAD.MOV.U32 R11, RZ, RZ, -0x1 ;  /* 0xffffffffff0b7424 */ /* 0x000fe200078e00ff */
[----:B------:R-:W-:-:S02]  /*0dd0*/  MOV R2, 0xdf0 ;  /* 0x00000df000027802 */ /* 0x000fc40000000f00 */
[----:B------:R-:W-:Y:S05]  /*0de0*/  CALL.REL.NOINC `($__internal_72_$__cuda_sm70_shflsync_bfly_p) ;  /* 0x000000e000007944 */ /* 0x000fea0003c00000 */
[----:B0-----:R-:W-:Y:S01]  /*0df0*/  HFMA2.MMA R9, -RZ, RZ, 0, 4.76837158203125e-07 ;  /* 0x00000008ff097435 */ /* 0x001fe200000001ff */
[----:B-1----:R-:W-:Y:S01]  /*0e00*/  FADD.FTZ R10, R10, R6 ;  /* 0x000000060a0a7221 */ /* 0x002fe20000010000 */
[----:B------:R-:W-:Y:S01]  /*0e10*/  MOV R6, 0x1f ;  /* 0x0000001f00067802 */ /* 0x000fe20000000f00 */
[----:B------:R-:W-:Y:S01]  /*0e20*/  IMAD.MOV.U32 R11, RZ, RZ, -0x1 ;  /* 0xffffffffff0b7424 */ /* 0x000fe200078e00ff */
[----:B------:R-:W-:-:S02]  /*0e30*/  MOV R2, 0xe50 ;  /* 0x00000e5000027802 */ /* 0x000fc40000000f00 */
[----:B------:R-:W-:Y:S05]  /*0e40*/  CALL.REL.NOINC `($__internal_72_$__cuda_sm70_shflsync_bfly_p) ;  /* 0x0000008000007944 */ /* 0x000fea0003c00000 */
[----:B0-----:R-:W-:Y:S01]  /*0e50*/  HFMA2.MMA R9, -RZ, RZ, 0, 9.5367431640625e-07 ;  /* 0x00000010ff097435 */ /* 0x001fe200000001ff */
[----:B-1----:R-:W-:Y:S01]  /*0e60*/  FADD.FTZ R10, R10, R6 ;  /* 0x000000060a0a7221 */ /* 0x002fe20000010000 */
[----:B------:R-:W-:Y:S01]  /*0e70*/  MOV R6, 0x1f ;  /* 0x0000001f00067802 */ /* 0x000fe20000000f00 */
[----:B------:R-:W-:Y:S01]  /*0e80*/  IMAD.MOV.U32 R11, RZ, RZ, -0x1 ;  /* 0xffffffffff0b7424 */ /* 0x000fe200078e00ff */
[----:B------:R-:W-:-:S02]  /*0e90*/  MOV R2, 0xeb0 ;  /* 0x00000eb000027802 */ /* 0x000fc40000000f00 */
[----:B------:R-:W-:Y:S05]  /*0ea0*/  CALL.REL.NOINC `($__internal_72_$__cuda_sm70_shflsync_bfly_p) ;  /* 0x0000002000007944 */ /* 0x000fea0003c00000 */
[----:B-1----:R-:W-:Y:S01]  /*0eb0*/  MOV R5, R6 ;  /* 0x0000000600057202 */ /* 0x002fe20000000f00 */
[----:B0-----:R-:W-:Y:S05]  /*0ec0*/  BRA `(.L_x_1641) ;  /* 0xfffffa5000007947 */ /* 0x001fea000383ffff */
        .weak           $__internal_72_$__cuda_sm70_shflsync_bfly_p
        .type           $__internal_72_$__cuda_sm70_shflsync_bfly_p,@function
        .size           $__internal_72_$__cuda_sm70_shflsync_bfly_p,(.L_x_4452 - $__internal_72_$__cuda_sm70_shflsync_bfly_p)
$__internal_72_$__cuda_sm70_shflsync_bfly_p:
[----:B------:R-:W-:Y:S01]  /*0ed0*/  HFMA2.MMA R3, -RZ, RZ, 0, 0 ;  /* 0x00000000ff037435 */ /* 0x000fe200000001ff */
[----:B------:R-:W-:Y:S04]  /*0ee0*/  WARPSYNC R11 ;  /* 0x0000000b00007348 */ /* 0x000fe80003800000 */
[----:B------:R0:W1:Y:S01]  /*0ef0*/  SHFL.BFLY PT, R6, R10, R9, R6 ;  /* 0x0c0000090a067389 */ /* 0x00006200000e0006 */
[----:B------:R-:W-:Y:S05]  /*0f00*/  RET.REL.NODEC R2 `(_ZN10layer_norm22ln_bwd_finalize_kernelINS_22Kernel_traits_finalizeILj256E13__nv_bfloat16S2_fS2_fjLb0ELj1024ELj4ENS_18Kernel_traits_baseILj256ES2_S2_fS2_fjLj1024EEEEELb0ELb1EEEvNS_9BwdParamsE) ;  /* 0xfffff0f002007950 */ /* 0x000fea0003c3ffff */
.L_x_1642:
        /* <DEDUP_REMOVED lines=15> */
.L_x_4452:


//--------------------- .text._ZN10layer_norm13ln_bwd_kernelINS_13Kernel_traitsI13__nv_bfloat16S2_fS2_fjLj256ELj1ELj4ELj1ELj16ENS_18Kernel_traits_baseILj256ES2_S2_fS2_fjLj128EEEEELb1ELb0ELb1ELb1EEEvNS_9BwdParamsE --------------------------
	.section	.text._ZN10layer_norm13ln_bwd_kernelINS_13Kernel_traitsI13__nv_bfloat16S2_fS2_fjLj256ELj1ELj4ELj1ELj16ENS_18Kernel_traits_baseILj256ES2_S2_fS2_fjLj128EEEEELb1ELb0ELb1ELb1EEEvNS_9BwdParamsE,"ax",@progbits
	.sectioninfo	@"SHI_REGISTERS=80"
	.align	128
        .global         _ZN10layer_norm13ln_bwd_kernelINS_13Kernel_traitsI13__nv_bfloat16S2_fS2_fjLj256ELj1ELj4ELj1ELj16ENS_18Kernel_traits_baseILj256ES2_S2_fS2_fjLj128EEEEELb1ELb0ELb1ELb1EEEvNS_9BwdParamsE
        .type           _ZN10layer_norm13ln_bwd_kernelINS_13Kernel_traitsI13__nv_bfloat16S2_fS2_fjLj256ELj1ELj4ELj1ELj16ENS_18Kernel_traits_baseILj256ES2_S2_fS2_fjLj128EEEEELb1ELb0ELb1ELb1EEEvNS_9BwdParamsE,@function
        .size           _ZN10layer_norm13ln_bwd_kernelINS_13Kernel_traitsI13__nv_bfloat16S2_fS2_fjLj256ELj1ELj4ELj1ELj16ENS_18Kernel_traits_baseILj256ES2_S2_fS2_fjLj128EEEEELb1ELb0ELb1ELb1EEEvNS_9BwdParamsE,(.L_x_4453 - _ZN10layer_norm13ln_bwd_kernelINS_13Kernel_traitsI13__nv_bfloat16S2_fS2_fjLj256ELj1ELj4ELj1ELj16ENS_18Kernel_traits_baseILj256ES2_S2_fS2_fjLj128EEEEELb1ELb0ELb1ELb1EEEvNS_9BwdParamsE)
        .other          _ZN10layer_norm13ln_bwd_kernelINS_13Kernel_traitsI13__nv_bfloat16S2_fS2_fjLj256ELj1ELj4ELj1ELj16ENS_18Kernel_traits_baseILj256ES2_S2_fS2_fjLj128EEEEELb1ELb0ELb1ELb1EEEvNS_9BwdParamsE,@"STO_CUDA_ENTRY STV_DEFAULT"
_ZN10layer_norm13ln_bwd_kernelINS_13Kernel_traitsI13__nv_bfloat16S2_fS2_fjLj256ELj1ELj4ELj1ELj16ENS_18Kernel_traits_baseILj256ES2_S2_fS2_fjLj128EEEEELb1ELb0ELb1ELb1EEEvNS_9BwdParamsE:
.text._ZN10layer_norm13ln_bwd_kernelINS_13Kernel_traitsI13__nv_bfloat16S2_fS2_fjLj256ELj1ELj4ELj1ELj16ENS_18Kernel_traits_baseILj256ES2_S2_fS2_fjLj128EEEEELb1ELb0ELb1ELb1EEEvNS_9BwdParamsE:
        /* <DEDUP_REMOVED lines=17> */
.L_x_1643:
        /* <DEDUP_REMOVED lines=22> */
.L_x_1666:
[----:B------:R-:W-:-:S10]  /*0270*/  HFMA2.MMA R75, -RZ, RZ, 0, 2.384185791015625e-07 ;  /* 0x00000004ff4b7435 */ /* 0x000fd400000001ff */
[----:B------:R-:W-:-:S05]  /*0280*/  IMAD.WIDE R72, R2, R75, c[0x0][0x1d8] ;  /* 0x0000760002487625 */ /* 0x000fca00078e024b */
[----:B------:R0:W2:Y:S01]  /*0290*/  LDG.E R53, [R72.64] ;  /* 0x0000000448357981 */ /* 0x0000a2000c1e1900 */
[----:B------:R-:W-:-:S04]  /*02a0*/  IMAD.WIDE R60, R2, R75, c[0x0][0x1a8] ;  /* 0x00006a00023c7625 */ /* 0x000fc800078e024b */
[CC--:B------:R-:W-:Y:S02]  /*02b0*/  IMAD.WIDE R76, R2.reuse, R75.reuse, c[0x0][0x1d0] ;  /* 0x00007400024c7625 */ /* 0x0c0fe400078e024b */
[----:B------:R1:W5:Y:S04]  /*02c0*/  LDG.E R60, [R60.64] ;  /* 0x000000043c3c7981 */ /* 0x000368000c1e1900 */
[----:B-1----:R1:W5:Y:S01]  /*02d0*/  LDG.E R61, [R76.64] ;  /* 0x000000044c3d7981 */ /* 0x002362000c1e1900 */
[C---:B------:R-:W-:Y:S01]  /*02e0*/  IMAD R55, R2.reuse, c[0x0][0x168], RZ ;  /* 0x00005a0002377a24 */ /* 0x040fe200078e02ff */
[----:B------:R-:W-:Y:S01]  /*02f0*/  BSSY B0, `(.L_x_1645) ;  /* 0x0000077000007945 */ /* 0x000fe20003800000 */
[----:B------:R-:W-:-:S03]  /*0300*/  IMAD.WIDE R74, R2, R75, c[0x0][0x1a0] ;  /* 0x00006800024a7625 */ /* 0x000fc600078e024b */
[----:B------:R-:W-:-:S04]  /*0310*/  SHF.R.S32.HI R62, RZ, 0x1f, R55 ;  /* 0x0000001fff3e7819 */ /* 0x000fc80000011437 */
[----:B------:R-:W-:Y:S02]  /*0320*/  LEA.HI R55, R62, R55, RZ, 0x3 ;  /* 0x000000373e377211 */ /* 0x000fe400078f18ff */
[----:B------:R-:W-:-:S04]  /*0330*/  LOP3.LUT R62, R0, 0x1f, RZ, 0xc0, !PT ;  /* 0x0000001f003e7812 */ /* 0x000fc800078ec0ff */
[----:B------:R-:W-:Y:S01]  /*0340*/  LEA.HI.SX32 R64, R55, R62, 0x1d ;  /* 0x0000003e37407211 */ /* 0x000fe200078feaff */
[----:B------:R-:W-:-:S04]  /*0350*/  IMAD.MOV.U32 R55, RZ, RZ, 0x20 ;  /* 0x00000020ff377424 */ /* 0x000fc800078e00ff */
[----:B0-----:R-:W-:Y:S01]  /*0360*/  IMAD.WIDE.U32 R72, R64, R55, c[0x0][0x218] ;  /* 0x0000860040487625 */ /* 0x001fe200078e0037 */
[----:B--2---:R-:W-:-:S13]  /*0370*/  ISETP.GT.AND P3, PT, R53, RZ, PT ;  /* 0x000000ff3500720c */ /* 0x004fda0003f64270 */
[----:B------:R-:W-:Y:S05]  /*0380*/  @P3 BRA `(.L_x_1646) ;  /* 0x0000011000003947 */ /* 0x000fea0003800000 */
[----:B-1---5:R-:W-:Y:S02]  /*0390*/  ISETP.GE.AND P0, PT, R61, 0x1, PT ;  /* 0x000000013d00780c */ /* 0x022fe40003f06270 */
[----:B------:R-:W-:-:S11]  /*03a0*/  MOV R63, RZ ;  /* 0x000000ff003f7202 */ /* 0x000fd60000000f00 */
[----:B------:R-:W-:-:S05]  /*03b0*/  @P0 IADD3 R53, R61, -0x1, RZ ;  /* 0xffffffff3d350810 */ /* 0x000fca0007ffe0ff */
[----:B------:R-:W-:-:S05]  /*03c0*/  @P0 IMAD R53, R53, c[0x0][0x168], RZ ;  /* 0x00005a0035350a24 */ /* 0x000fca00078e02ff */
[----:B------:R-:W-:-:S04]  /*03d0*/  @P0 SHF.R.S32.HI R70, RZ, 0x1f, R53 ;  /* 0x0000001fff460819 */ /* 0x000fc80000011435 */
[----:B------:R-:W-:-:S04]  /*03e0*/  @P0 LEA.HI R53, R70, R53, RZ, 0x3 ;  /* 0x0000003546350211 */ /* 0x000fc800078f18ff */
[----:B------:R-:W-:Y:S01]  /*03f0*/  @P0 LEA.HI.SX32 R63, R53, R62, 0x1d ;  /* 0x0000003e353f0211 */ /* 0x000fe200078feaff */
[----:B------:R-:W-:Y:S01]  /*0400*/  IMAD.MOV.U32 R62, RZ, RZ, 0x8 ;  /* 0x00000008ff3e7424 */ /* 0x000fe200078e00ff */
[----:B------:R-:W-:-:S03]  /*0410*/  ISETP.NE.U32.AND P0, PT, RZ, c[0x0][0x218], PT ;  /* 0x00008600ff007a0c */ /* 0x000fc60003f05070 */
[----:B------:R-:W-:Y:S01]  /*0420*/  IMAD.WIDE.U32 R62, R63, R62, c[0x0][0x190] ;  /* 0x000064003f3e7625 */ /* 0x000fe200078e003e */
[----:B------:R-:W-:-:S05]  /*0430*/  ISETP.NE.AND.EX P0, PT, RZ, c[0x0][0x21c], PT, P0 ;  /* 0x00008700ff007a0c */ /* 0x000fca0003f05300 */
[----:B------:R-:W5:Y:S08]  /*0440*/  LDG.E.64 R62, [R62.64] ;  /* 0x000000043e3e7981 */ /* 0x000f70000c1e1b00 */
[----:B------:R0:W5:Y:S04]  /*0450*/  @P0 LDG.E.128 R24, [R72.64] ;  /* 0x0000000448180981 */ /* 0x000168000c1e1d00 */
[----:B------:R0:W5:Y:S01]  /*0460*/  @P0 LDG.E.128 R28, [R72.64+0x10] ;  /* 0x00001004481c0981 */ /* 0x000162000c1e1d00 */
[----:B------:R-:W-:Y:S01]  /*0470*/  MOV R77, RZ ;  /* 0x000000ff004d7202 */ /* 0x000fe20000000f00 */
[----:B------:R-:W-:Y:S01]  /*0480*/  IMAD.MOV.U32 R53, RZ, RZ, RZ ;  /* 0x000000ffff357224 */ /* 0x000fe200078e00ff */
[----:B------:R-:W-:Y:S05]  /*0490*/  BRA `(.L_x_1647) ;  /* 0x000005c000007947 */ /* 0x000fea0003800000 */
.L_x_1646:
        /* <DEDUP_REMOVED lines=9> */
[C---:B-----5:R-:W-:Y:S01]  /*0530*/  ISETP.GE.AND P1, PT, R61.reuse, 0x1, PT ;  /* 0x000000013d00780c */ /* 0x060fe20003f26270 */
[----:B------:R-:W3:Y:S04]  /*0540*/  LDG.E.128 R44, [R66.64] ;  /* 0x00000004422c7981 */ /* 0x000ee8000c1e1d00 */
[----:B------:R-:W4:Y:S04]  /*0550*/  LDG.E.128 R52, [R52.64] ;  /* 0x0000000434347981 */ /* 0x000f28000c1e1d00 */
[----:B------:R-:W4:Y:S04]  /*0560*/  LDG.E.128 R48, [R66.64+0x10] ;  /* 0x0000100442307981 */ /* 0x000f28000c1e1d00 */
[----:B------:R-:W-:-:S05]  /*0570*/  @P1 IADD3 R63, R61, -0x1, RZ ;  /* 0xffffffff3d3f1810 */ /* 0x000fca0007ffe0ff */
[----:B------:R-:W-:-:S05]  /*0580*/  @P1 IMAD R63, R63, c[0x0][0x168], RZ ;  /* 0x00005a003f3f1a24 */ /* 0x000fca00078e02ff */
[----:B------:R-:W-:-:S04]  /*0590*/  @P1 SHF.R.S32.HI R68, RZ, 0x1f, R63 ;  /* 0x0000001fff441819 */ /* 0x000fc8000001143f */
[----:B------:R-:W-:Y:S01]  /*05a0*/  @P1 LEA.HI R65, R68, R63, RZ, 0x3 ;  /* 0x0000003f44411211 */ /* 0x000fe200078f18ff */
[----:B------:R-:W-:-:S03]  /*05b0*/  IMAD.MOV.U32 R63, RZ, RZ, RZ ;  /* 0x000000ffff3f7224 */ /* 0x000fc600078e00ff */
[----:B------:R-:W-:Y:S02]  /*05c0*/  @P1 LEA.HI.SX32 R63, R65, R62, 0x1d ;  /* 0x0000003e413f1211 */ /* 0x000fe400078feaff */
[----:B------:R-:W-:-:S05]  /*05d0*/  MOV R62, 0x8 ;  /* 0x00000008003e7802 */ /* 0x000fca0000000f00 */
[----:B------:R-:W-:-:S06]  /*05e0*/  IMAD.WIDE.U32 R62, R63, R62, c[0x0][0x190] ;  /* 0x000064003f3e7625 */ /* 0x000fcc00078e003e */
[----:B------:R-:W5:Y:S01]  /*05f0*/  LDG.E.64 R62, [R62.64] ;  /* 0x000000043e3e7981 */ /* 0x000f62000c1e1b00 */
[----:B------:R-:W-:-:S04]  /*0600*/  ISETP.NE.U32.AND P0, PT, RZ, c[0x0][0x218], PT ;  /* 0x00008600ff007a0c */ /* 0x000fc80003f05070 */
[----:B------:R-:W-:-:S13]  /*0610*/  ISETP.NE.AND.EX P0, PT, RZ, c[0x0][0x21c], PT, P0 ;  /* 0x00008700ff007a0c */ /* 0x000fda0003f05300 */
[----:B------:R4:W5:Y:S04]  /*0620*/  @P0 LDG.E.128 R24, [R72.64] ;  /* 0x0000000448180981 */ /* 0x000968000c1e1d00 */
[----:B------:R4:W5:Y:S01]  /*0630*/  @P0 LDG.E.128 R28, [R72.64+0x10] ;  /* 0x00001004481c0981 */ /* 0x000962000c1e1d00 */
[----:B------:R-:W-:-:S04]  /*0640*/  ISETP.NE.AND P0, PT, R3, RZ, PT ;  /* 0x000000ff0300720c */ /* 0x000fc80003f05270 */
[----:B--2---:R-:W-:-:S05]  /*0650*/  FSEL R74, R74, RZ, !P0 ;  /* 0x000000ff4a4a7208 */ /* 0x004fca0004000000 */
[C---:B---3--:R-:W-:Y:S02]  /*0660*/  FADD.FTZ R45, -R74.reuse, R45 ;  /* 0x0000002d4a2d7221 */ /* 0x048fe40000010100 */
[----:B------:R-:W-:Y:S01]  /*0670*/  FADD.FTZ R65, -R74, R44 ;  /* 0x0000002c4a417221 */ /* 0x000fe20000010100 */
[--C-:B----4-:R-:W-:Y:S01]  /*0680*/  PRMT R73, RZ, 0x5410, R52.reuse ;  /* 0x00005410ff497816 */ /* 0x110fe20000000034 */
[C---:B------:R-:W-:Y:S01]  /*0690*/  FMUL.FTZ R45, R60.reuse, R45 ;  /* 0x0000002d3c2d7220 */ /* 0x040fe20000410000 */
[----:B------:R-:W-:Y:S01]  /*06a0*/  PRMT R52, RZ, 0x7610, R52 ;  /* 0x00007610ff347816 */ /* 0x000fe20000000034 */
[----:B------:R-:W-:Y:S02]  /*06b0*/  FMUL.FTZ R65, R60, R65 ;  /* 0x000000413c417220 */ /* 0x000fe40000410000 */
[----:B------:R-:W-:Y:S02]  /*06c0*/  FADD.FTZ R69, -R74, R48 ;  /* 0x000000304a457221 */ /* 0x000fe40000010100 */
[----:B------:R-:W-:Y:S01]  /*06d0*/  FMUL.FTZ R48, R4, R73 ;  /* 0x0000004904307220 */ /* 0x000fe20000410000 */
[----:B------:R-:W-:Y:S01]  /*06e0*/  PRMT R75, RZ, 0x5410, R53 ;  /* 0x00005410ff4b7816 */ /* 0x000fe20000000035 */
[C---:B------:R-:W-:Y:S01]  /*06f0*/  FADD.FTZ R67, -R74.reuse, R46 ;  /* 0x0000002e4a437221 */ /* 0x040fe20000010100 */
[----:B------:R-:W-:Y:S01]  /*0700*/  PRMT R77, RZ, 0x5410, R55 ;  /* 0x00005410ff4d7816 */ /* 0x000fe20000000037 */
[----:B------:R-:W-:Y:S01]  /*0710*/  FADD.FTZ R47, -R74, R47 ;  /* 0x0000002f4a2f7221 */ /* 0x000fe20000010100 */
[----:B------:R-:W-:Y:S01]  /*0720*/  PRMT R46, RZ, 0x7610, R55 ;  /* 0x00007610ff2e7816 */ /* 0x000fe20000000037 */
        /* <DEDUP_REMOVED lines=9> */
[----:B------:R-:W-:Y:S02]  /*07c0*/  FMUL.FTZ R50, R6, R75 ;  /* 0x0000004b06327220 */ /* 0x000fe40000410000 */
[----:B------:R-:W-:Y:S02]  /*07d0*/  FADD.FTZ R55, R55, R52 ;  /* 0x0000003437377221 */ /* 0x000fe40000010000 */
[----:B------:R-:W-:Y:S01]  /*07e0*/  FFMA.FTZ R68, R45, R52, R66 ;  /* 0x000000342d447223 */ /* 0x000fe20000010042 */
[----:B------:R-:W-:Y:S01]  /*07f0*/  PRMT R53, RZ, 0x5410, R54 ;  /* 0x00005410ff357816 */ /* 0x000fe20000000036 */
[----:B------:R-:W-:Y:S02]  /*0800*/  FADD.FTZ R49, -R74, R49 ;  /* 0x000000314a317221 */ /* 0x000fe40000010100 */
[----:B------:R-:W-:-:S02]  /*0810*/  FFMA.FTZ R11, R47, R44, R11 ;  /* 0x0000002c2f0b7223 */ /* 0x000fc4000001000b */
[----:B------:R-:W-:Y:S02]  /*0820*/  FADD.FTZ R19, R19, R44 ;  /* 0x0000002c13137221 */ /* 0x000fe40000010000 */
[----:B------:R-:W-:Y:S02]  /*0830*/  FMUL.FTZ R44, R7, R44 ;  /* 0x0000002c072c7220 */ /* 0x000fe40000410000 */
[----:B------:R-:W-:Y:S02]  /*0840*/  FADD.FTZ R55, R55, R50 ;  /* 0x0000003237377221 */ /* 0x000fe40000010000 */
[----:B------:R-:W-:Y:S01]  /*0850*/  FFMA.FTZ R68, R67, R50, R68 ;  /* 0x0000003243447223 */ /* 0x000fe20000010044 */
[----:B------:R-:W-:Y:S01]  /*0860*/  PRMT R54, RZ, 0x7610, R54 ;  /* 0x00007610ff367816 */ /* 0x000fe20000000036 */
[C---:B------:R-:W-:Y:S02]  /*0870*/  FMUL.FTZ R69, R60.reuse, R69 ;  /* 0x000000453c457220 */ /* 0x040fe40000410000 */
[----:B------:R-:W-:-:S02]  /*0880*/  FMUL.FTZ R49, R60, R49 ;  /* 0x000000313c317220 */ /* 0x000fc40000410000 */
[-C--:B------:R-:W-:Y:S02]  /*0890*/  FMUL.FTZ R66, R56, R53.reuse ;  /* 0x0000003538427220 */ /* 0x080fe40000410000 */
[----:B------:R-:W-:Y:S02]  /*08a0*/  FADD.FTZ R55, R55, R44 ;  /* 0x0000002c37377221 */ /* 0x000fe40000010000 */
[----:B------:R-:W-:Y:S02]  /*08b0*/  FFMA.FTZ R68, R47, R44, R68 ;  /* 0x0000002c2f447223 */ /* 0x000fe40000010044 */
[----:B------:R-:W-:Y:S02]  /*08c0*/  FADD.FTZ R51, -R74, R51 ;  /* 0x000000334a337221 */ /* 0x000fe40000010100 */
        /* <DEDUP_REMOVED lines=16> */
[C---:B------:R-:W-:Y:S02]  /*09d0*/  FFMA.FTZ R53, R71.reuse, R68, R53 ;  /* 0x0000004447357223 */ /* 0x040fe40000010035 */
        /* <DEDUP_REMOVED lines=8> */
.L_x_1647:
[----:B------:R-:W-:Y:S05]  /*0a60*/  BSYNC B0 ;  /* 0x0000000000007941 */ /* 0x000fea0003800000 */
.L_x_1645:
[----:B-----5:R-:W-:-:S05]  /*0a70*/  IMAD.MOV.U32 R55, RZ, RZ, R62 ;  /* 0x000000ffff377224 */ /* 0x020fca00078e003e */
[----:B------:R-:W-:Y:S01]  /*0a80*/  PRMT R74, R55, 0x7610, R74 ;  /* 0x00007610374a7816 */ /* 0x000fe2000000004a */
[----:B------:R-:W-:Y:S05]  /*0a90*/  BRA.DIV ~URZ, `(.L_x_1648) ;  /* 0x000010127f007947 */ /* 0x000fea000b800000 */
[----:B------:R1:W2:Y:S02]  /*0aa0*/  SHFL.BFLY PT, R75, R77, 0x1, 0x1f ;  /* 0x0c201f004d4b7f89 */ /* 0x0002a400000e0000 */
.L_x_1667:
[----:B------:R-:W-:Y:S05]  /*0ab0*/  BRA.DIV ~URZ, `(.L_x_1649) ;  /* 0x000010727f007947 */ /* 0x000fea000b800000 */
[----:B------:R-:W3:Y:S01]  /*0ac0*/  SHFL.BFLY PT, R70, R53, 0x1, 0x1f ;  /* 0x0c201f0035467f89 */ /* 0x000ee200000e0000 */
[----:B-12---:R-:W-:-:S05]  /*0ad0*/  FADD.FTZ R77, R75, R77 ;  /* 0x0000004d4b4d7221 */ /* 0x006fca0000010000 */
[----:B------:R-:W1:Y:S01]  /*0ae0*/  SHFL.BFLY PT, R55, R77, 0x2, 0x1f ;  /* 0x0c401f004d377f89 */ /* 0x000e6200000e0000 */
[----:B---3--:R-:W-:-:S05]  /*0af0*/  FADD.FTZ R70, R70, R53 ;  /* 0x0000003546467221 */ /* 0x008fca0000010000 */
[----:B0-----:R-:W0:Y:S01]  /*0b00*/  SHFL.BFLY PT, R73, R70, 0x2, 0x1f ;  /* 0x0c401f0046497f89 */ /* 0x001e2200000e0000 */
[----:B-1----:R-:W-:-:S05]  /*0b10*/  FADD.FTZ R55, R55, R77 ;  /* 0x0000004d37377221 */ /* 0x002fca0000010000 */
        /* <DEDUP_REMOVED lines=11> */
.L_x_1668:
[----:B------:R-:W-:Y:S01]  /*0bd0*/  ISETP.GE.AND P4, PT, R61, 0x1, PT ;  /* 0x000000013d00780c */ /* 0x000fe20003f86270 */
[----:B0-----:R-:W-:Y:S01]  /*0be0*/  FADD.FTZ R70, R70, R53 ;  /* 0x0000003546467221 */ /* 0x001fe20000010000 */
[----:B------:R-:W-:Y:S01]  /*0bf0*/  @!P3 ISETP.NE.U32.AND P1, PT, RZ, c[0x0][0x218], PT ;  /* 0x00008600ff00ba0c */ /* 0x000fe20003f25070 */
[----:B--2---:R-:W-:Y:S01]  /*0c00*/  FADD.FTZ R77, R77, R75 ;  /* 0x0000004b4d4d7221 */ /* 0x004fe20000010000 */
[----:B------:R-:W-:Y:S01]  /*0c10*/  ISETP.NE.U32.AND P0, PT, RZ, c[0x0][0x258], PT ;  /* 0x00009600ff007a0c */ /* 0x000fe20003f05070 */
[----:B------:R-:W-:Y:S01]  /*0c20*/  BSSY B0, `(.L_x_1650) ;  /* 0x0000019000007945 */ /* 0x000fe20003800000 */
[----:B------:R-:W-:Y:S01]  /*0c30*/  @!P3 ISETP.NE.U32.AND P2, PT, RZ, c[0x0][0x218], PT ;  /* 0x00008600ff00ba0c */ /* 0x000fe20003f45070 */
[----:B------:R-:W-:Y:S01]  /*0c40*/  FMUL.FTZ R70, R70, c[0x0][0x1e0] ;  /* 0x0000780046467a20 */ /* 0x000fe20000410000 */
[----:B------:R-:W-:Y:S02]  /*0c50*/  ISETP.NE.AND P6, PT, R3, RZ, PT ;  /* 0x000000ff0300720c */ /* 0x000fe40003fc5270 */
[----:B------:R-:W-:-:S02]  /*0c60*/  @!P3 ISETP.NE.AND.EX P1, PT, RZ, c[0x0][0x21c], PT, P1 ;  /* 0x00008700ff00ba0c */ /* 0x000fc40003f25310 */
[----:B------:R-:W-:Y:S02]  /*0c70*/  ISETP.NE.AND.EX P0, PT, RZ, c[0x0][0x25c], PT, P0 ;  /* 0x00009700ff007a0c */ /* 0x000fe40003f05300 */
[----:B------:R-:W-:Y:S02]  /*0c80*/  @P4 IADD3 R61, R61, -0x1, RZ ;  /* 0xffffffff3d3d4810 */ /* 0x000fe40007ffe0ff */
[----:B-1----:R-:W-:Y:S02]  /*0c90*/  @P4 LOP3.LUT R53, R0, 0x1f, RZ, 0xc0, !PT ;  /* 0x0000001f00354812 */ /* 0x002fe400078ec0ff */
[----:B------:R-:W-:Y:S01]  /*0ca0*/  @P4 LOP3.LUT P5, RZ, R74, 0xff, RZ, 0xc0, !PT ;  /* 0x000000ff4aff4812 */ /* 0x000fe200078ac0ff */
[----:B------:R-:W-:Y:S01]  /*0cb0*/  @P4 IMAD R61, R61, c[0x0][0x168], RZ ;  /* 0x00005a003d3d4a24 */ /* 0x000fe200078e02ff */
[----:B------:R-:W-:Y:S02]  /*0cc0*/  @!P3 ISETP.NE.AND.EX P2, PT, RZ, c[0x0][0x21c], PT, P2 ;  /* 0x00008700ff00ba0c */ /* 0x000fe40003f45320 */
[----:B------:R-:W-:-:S02]  /*0cd0*/  @!P3 FSEL R55, R24, RZ, P1 ;  /* 0x000000ff1837b208 */ /* 0x000fc40000800000 */
[----:B------:R-:W-:-:S04]  /*0ce0*/  @P4 SHF.R.S32.HI R72, RZ, 0x1f, R61 ;  /* 0x0000001fff484819 */ /* 0x000fc8000001143d */
[----:B------:R-:W-:Y:S02]  /*0cf0*/  @P4 LEA.HI R72, R72, R61, RZ, 0x3 ;  /* 0x0000003d48484211 */ /* 0x000fe400078f18ff */
[----:B------:R-:W-:Y:S02]  /*0d00*/  MOV R61, RZ ;  /* 0x000000ff003d7202 */ /* 0x000fe40000000f00 */
        /* <DEDUP_REMOVED lines=10> */
.L_x_1651:
[----:B------:R-:W-:Y:S05]  /*0db0*/  BSYNC B0 ;  /* 0x0000000000007941 */ /* 0x000fea0003800000 */
.L_x_1650:
        /* <DEDUP_REMOVED lines=11> */
.L_x_1653:
[----:B------:R-:W-:Y:S05]  /*0e70*/  BSYNC B0 ;  /* 0x0000000000007941 */ /* 0x000fea0003800000 */
.L_x_1652:
[----:B------:R-:W-:Y:S01]  /*0e80*/  @P4 FMUL.FTZ R73, R72, c[0x0][0x1ec] ;  /* 0x00007b0048494a20 */ /* 0x000fe20000410000 */
[----:B------:R-:W-:Y:S01]  /*0e90*/  @P4 LOP3.LUT P1, RZ, R62, 0xff00, RZ, 0xc0, !PT ;  /* 0x0000ff003eff4812 */ /* 0x000fe2000782c0ff */
[----:B------:R-:W-:Y:S01]  /*0ea0*/  @P4 FMUL.FTZ R55, R55, c[0x0][0x1e8] ;  /* 0x00007a0037374a20 */ /* 0x000fe20000410000 */
[----:B------:R-:W-:Y:S01]  /*0eb0*/  BSSY B0, `(.L_x_1654) ;  /* 0x0000011000007945 */ /* 0x000fe20003800000 */
[----:B------:R-:W-:Y:S01]  /*0ec0*/  @P4 FMUL.FTZ R74, R73, c[0x0][0x1e8] ;  /* 0x00007a00494a4a20 */ /* 0x000fe20000410000 */
[----:B------:R-:W-:Y:S02]  /*0ed0*/  SEL R33, R72, R33, P0 ;  /* 0x0000002148217207 */ /* 0x000fe40000000000 */
[----:B------:R-:W-:Y:S02]  /*0ee0*/  @P4 FSEL R73, R55, RZ, P5 ;  /* 0x000000ff37494208 */ /* 0x000fe40002800000 */
[----:B------:R-:W-:Y:S02]  /*0ef0*/  @P4 FSEL R55, R74, RZ, P1 ;  /* 0x000000ff4a374208 */ /* 0x000fe40000800000 */
[----:B------:R-:W-:-:S02]  /*0f00*/  @!P3 ISETP.NE.U32.AND P1, PT, RZ, c[0x0][0x218], PT ;  /* 0x00008600ff00ba0c */ /* 0x000fc40003f25070 */
[----:B------:R-:W-:Y:S02]  /*0f10*/  @P4 F2FP.BF16.PACK_AB R73, RZ, R73 ;  /* 0x00000049ff49423e */ /* 0x000fe400000010ff */
[----:B------:R-:W-:Y:S02]  /*0f20*/  @!P3 ISETP.NE.AND.EX P1, PT, RZ, c[0x0][0x21c], PT, P1 ;  /* 0x00008700ff00ba0c */ /* 0x000fe40003f25310 */
        /* <DEDUP_REMOVED lines=9> */
.L_x_1655:
[----:B------:R-:W-:Y:S05]  /*0fc0*/  BSYNC B0 ;  /* 0x0000000000007941 */ /* 0x000fea0003800000 */
.L_x_1654:
[C---:B------:R-:W-:Y:S01]  /*0fd0*/  @P4 FMUL.FTZ R72, R75.reuse, c[0x0][0x1ec] ;  /* 0x00007b004b484a20 */ /* 0x040fe20000410000 */
[----:B------:R-:W-:Y:S01]  /*0fe0*/  @P4 LOP3.LUT P2, RZ, R62, 0xff0000, RZ, 0xc0, !PT ;  /* 0x00ff00003eff4812 */ /* 0x000fe2000784c0ff */
[----:B------:R-:W-:Y:S01]  /*0ff0*/  BSSY B0, `(.L_x_1656) ;  /* 0x0000010000007945 */ /* 0x000fe20003800000 */
[----:B------:R-:W-:Y:S01]  /*1000*/  @!P3 ISETP.NE.U32.AND P1, PT, RZ, c[0x0][0x218], PT ;  /* 0x00008600ff00ba0c */ /* 0x000fe20003f25070 */
[----:B------:R-:W-:Y:S01]  /*1010*/  @P4 FMUL.FTZ R72, R72, c[0x0][0x1e8] ;  /* 0x00007a0048484a20 */ /* 0x000fe20000410000 */
[----:B------:R-:W-:Y:S02]  /*1020*/  SEL R34, R75, R34, P0 ;  /* 0x000000224b227207 */ /* 0x000fe40000000000 */
[----:B------:R-:W-:Y:S02]  /*1030*/  @!P3 ISETP.NE.AND.EX P1, PT, RZ, c[0x0][0x21c], PT, P1 ;  /* 0x00008700ff00ba0c */ /* 0x000fe40003f25310 */
[----:B------:R-:W-:Y:S02]  /*1040*/  @P4 FSEL R72, R72, RZ, P2 ;  /* 0x000000ff48484208 */ /* 0x000fe40001000000 */
[----:B------:R-:W-:-:S02]  /*1050*/  @P4 PRMT R36, R73, 0x7610, R36 ;  /* 0x0000761049244816 */ /* 0x000fc40000000024 */
        /* <DEDUP_REMOVED lines=9> */
.L_x_1657:
[----:B------:R-:W-:Y:S05]  /*10f0*/  BSYNC B0 ;  /* 0x0000000000007941 */ /* 0x000fea0003800000 */
.L_x_1656:
[----:B------:R-:W-:Y:S01]  /*1100*/  @P4 FMUL.FTZ R73, R74, c[0x0][0x1ec] ;  /* 0x00007b004a494a20 */ /* 0x000fe20000410000 */
[----:B------:R-:W-:Y:S01]  /*1110*/  @P4 LOP3.LUT P2, RZ, R62, 0xff000000, RZ, 0xc0, !PT ;  /* 0xff0000003eff4812 */ /* 0x000fe2000784c0ff */
[----:B------:R-:W-:Y:S01]  /*1120*/  BSSY B0, `(.L_x_1658) ;  /* 0x0000010000007945 */ /* 0x000fe20003800000 */
[----:B------:R-:W-:Y:S01]  /*1130*/  @!P3 ISETP.NE.U32.AND P1, PT, RZ, c[0x0][0x218], PT ;  /* 0x00008600ff00ba0c */ /* 0x000fe20003f25070 */
[----:B------:R-:W-:Y:S01]  /*1140*/  @P4 FMUL.FTZ R73, R73, c[0x0][0x1e8] ;  /* 0x00007a0049494a20 */ /* 0x000fe20000410000 */
[----:B------:R-:W-:Y:S02]  /*1150*/  @P4 PRMT R36, R36, 0x5410, R55 ;  /* 0x0000541024244816 */ /* 0x000fe40000000037 */
[----:B------:R-:W-:Y:S02]  /*1160*/  @!P3 ISETP.NE.AND.EX P1, PT, RZ, c[0x0][0x21c], PT, P1 ;  /* 0x00008700ff00ba0c */ /* 0x000fe40003f25310 */
[----:B------:R-:W-:Y:S02]  /*1170*/  @P4 FSEL R73, R73, RZ, P2 ;  /* 0x000000ff49494208 */ /* 0x000fe40001000000 */
[----:B------:R-:W-:-:S02]  /*1180*/  SEL R35, R74, R35, P0 ;  /* 0x000000234a237207 */ /* 0x000fc40000000000 */
        /* <DEDUP_REMOVED lines=9> */
.L_x_1659:
[----:B------:R-:W-:Y:S05]  /*1220*/  BSYNC B0 ;  /* 0x0000000000007941 */ /* 0x000fea0003800000 */
.L_x_1658:
[C---:B------:R-:W-:Y:S01]  /*1230*/  SEL R40, R55.reuse, R40, P0 ;  /* 0x0000002837287207 */ /* 0x040fe20000000000 */
[----:B------:R-:W-:Y:S01]  /*1240*/  @P4 FMUL.FTZ R55, R55, c[0x0][0x1ec] ;  /* 0x00007b0037374a20 */ /* 0x000fe20000410000 */
[----:B------:R-:W-:Y:S01]  /*1250*/  @P4 LOP3.LUT P5, RZ, R63, 0xff, RZ, 0xc0, !PT ;  /* 0x000000ff3fff4812 */ /* 0x000fe200078ac0ff */
[----:B------:R-:W-:Y:S01]  /*1260*/  BSSY B0, `(.L_x_1660) ;  /* 0x0000011000007945 */ /* 0x000fe20003800000 */
[----:B------:R-:W-:Y:S01]  /*1270*/  @!P3 ISETP.NE.U32.AND P2, PT, RZ, c[0x0][0x218], PT ;  /* 0x00008600ff00ba0c */ /* 0x000fe20003f45070 */
[----:B------:R-:W-:Y:S01]  /*1280*/  @P4 FMUL.FTZ R55, R55, c[0x0][0x1e8] ;  /* 0x00007a0037374a20 */ /* 0x000fe20000410000 */
[----:B------:R-:W-:Y:S02]  /*1290*/  @!P3 ISETP.NE.U32.AND P1, PT, RZ, c[0x0][0x218], PT ;  /* 0x00008600ff00ba0c */ /* 0x000fe40003f25070 */
[----:B------:R-:W-:Y:S02]  /*12a0*/  @!P3 ISETP.NE.AND.EX P2, PT, RZ, c[0x0][0x21c], PT, P2 ;  /* 0x00008700ff00ba0c */ /* 0x000fe40003f45320 */
[----:B------:R-:W-:-:S02]  /*12b0*/  @P4 FSEL R55, R55, RZ, P5 ;  /* 0x000000ff37374208 */ /* 0x000fc40002800000 */
[----:B------:R-:W-:Y:S02]  /*12c0*/  @P4 PRMT R37, R72, 0x7610, R37 ;  /* 0x0000761048254816 */ /* 0x000fe40000000025 */
        /* <DEDUP_REMOVED lines=10> */
.L_x_1661:
[----:B------:R-:W-:Y:S05]  /*1370*/  BSYNC B0 ;  /* 0x0000000000007941 */ /* 0x000fea0003800000 */
.L_x_1660:
        /* <DEDUP_REMOVED lines=11> */
.L_x_1663:
[----:B------:R-:W-:Y:S05]  /*1430*/  BSYNC B0 ;  /* 0x0000000000007941 */ /* 0x000fea0003800000 */
.L_x_1662:
[C---:B------:R-:W-:Y:S01]  /*1440*/  SEL R42, R75.reuse, R42, P0 ;  /* 0x0000002a4b2a7207 */ /* 0x040fe20000000000 */
[----:B------:R-:W-:Y:S01]  /*1450*/  @P4 FMUL.FTZ R75, R75, c[0x0][0x1ec] ;  /* 0x00007b004b4b4a20 */ /* 0x000fe20000410000 */
[C---:B------:R-:W-:Y:S01]  /*1460*/  @P4 LOP3.LUT P1, RZ, R63.reuse, 0xff00, RZ, 0xc0, !PT ;  /* 0x0000ff003fff4812 */ /* 0x040fe2000782c0ff */
[----:B------:R-:W-:Y:S01]  /*1470*/  @P4 FMUL.FTZ R72, R72, c[0x0][0x1e8] ;  /* 0x00007a0048484a20 */ /* 0x000fe20000410000 */
[----:B------:R-:W-:Y:S01]  /*1480*/  @P4 LOP3.LUT P2, RZ, R63, 0xff0000, RZ, 0xc0, !PT ;  /* 0x00ff00003fff4812 */ /* 0x000fe2000784c0ff */
[----:B------:R-:W-:Y:S01]  /*1490*/  @P4 FMUL.FTZ R75, R75, c[0x0][0x1e8] ;  /* 0x00007a004b4b4a20 */ /* 0x000fe20000410000 */
[----:B------:R-:W-:Y:S01]  /*14a0*/  @P4 PRMT R38, R55, 0x7610, R38 ;  /* 0x0000761037264816 */ /* 0x000fe20000000026 */
[----:B------:R-:W-:Y:S01]  /*14b0*/  BSSY B0, `(.L_x_1664) ;  /* 0x0000012000007945 */ /* 0x000fe20003800000 */
[----:B------:R-:W-:Y:S02]  /*14c0*/  @P4 FSEL R72, R72, RZ, P1 ;  /* 0x000000ff48484208 */ /* 0x000fe40000800000 */
[----:B------:R-:W-:-:S02]  /*14d0*/  @P4 FSEL R75, R75, RZ, P2 ;  /* 0x000000ff4b4b4208 */ /* 0x000fc40001000000 */
[----:B------:R-:W-:Y:S02]  /*14e0*/  @!P3 ISETP.NE.U32.AND P1, PT, RZ, c[0x0][0x218], PT ;  /* 0x00008600ff00ba0c */ /* 0x000fe40003f25070 */
[----:B------:R-:W-:Y:S02]  /*14f0*/  @P4 F2FP.BF16.PACK_AB R72, RZ, R72 ;  /* 0x00000048ff48423e */ /* 0x000fe400000010ff */
[----:B------:R-:W-:Y:S02]  /*1500*/  @P4 F2FP.BF16.PACK_AB R75, RZ, R75 ;  /* 0x0000004bff4b423e */ /* 0x000fe400000010ff */
[----:B------:R-:W-:Y:S02]  /*1510*/  @!P3 ISETP.NE.AND.EX P1, PT, RZ, c[0x0][0x21c], PT, P1 ;  /* 0x00008700ff00ba0c */ /* 0x000fe40003f25310 */
[----:B------:R-:W-:Y:S02]  /*1520*/  @P4 PRMT R38, R38, 0x5410, R72 ;  /* 0x0000541026264816 */ /* 0x000fe40000000048 */
[----:B------:R-:W-:-:S02]  /*1530*/  @P4 PRMT R37, R37, 0x5410, R73 ;  /* 0x0000541025254816 */ /* 0x000fc40000000049 */
        /* <DEDUP_REMOVED lines=9> */
.L_x_1665:
[----:B------:R-:W-:Y:S05]  /*15d0*/  BSYNC B0 ;  /* 0x0000000000007941 */ /* 0x000fea0003800000 */
.L_x_1664:
[----:B------:R-:W-:Y:S01]  /*15e0*/  ISETP.NE.U32.AND P1, PT, RZ, c[0x0][0x258], PT ;  /* 0x00009600ff007a0c */ /* 0x000fe20003f25070 */
[C---:B------:R-:W-:Y:S01]  /*15f0*/  @P4 FMUL.FTZ R53, R72.reuse, c[0x0][0x1ec] ;  /* 0x00007b0048354a20 */ /* 0x040fe20000410000 */
[----:B------:R-:W-:Y:S02]  /*1600*/  @P4 LOP3.LUT P2, RZ, R63, 0xff000000, RZ, 0xc0, !PT ;  /* 0xff0000003fff4812 */ /* 0x000fe4000784c0ff */
[----:B------:R-:W-:Y:S01]  /*1610*/  ISETP.NE.AND.EX P1, PT, RZ, c[0x0][0x25c], PT, P1 ;  /* 0x00009700ff007a0c */ /* 0x000fe20003f25310 */
[----:B------:R-:W-:Y:S01]  /*1620*/  @P4 FMUL.FTZ R53, R53, c[0x0][0x1e8] ;  /* 0x00007a0035354a20 */ /* 0x000fe20000410000 */
[----:B------:R-:W-:Y:S02]  /*1630*/  @P4 MOV R60, 0x10 ;  /* 0x00000010003c4802 */ /* 0x000fe40000000f00 */
[----:B------:R-:W-:Y:S02]  /*1640*/  SEL R43, R72, R43, P0 ;  /* 0x0000002b482b7207 */ /* 0x000fe40000000000 */
[----:B------:R-:W-:Y:S01]  /*1650*/  @P4 FSEL R53, R53, RZ, P2 ;  /* 0x000000ff35354208 */ /* 0x000fe20001000000 */
[----:B------:R-:W-:-:S03]  /*1660*/  @P4 IMAD.WIDE.U32 R60, R61, R60, c[0x0][0x248] ;  /* 0x000092003d3c4625 */ /* 0x000fc600078e003c */
[----:B------:R-:W-:-:S03]  /*1670*/  @P4 F2FP.BF16.PACK_AB R53, RZ, R53 ;  /* 0x00000035ff35423e */ /* 0x000fc600000010ff */
[----:B------:R-:W-:Y:S01]  /*1680*/  @P1 IMAD.MOV.U32 R63, RZ, RZ, 0x20 ;  /* 0x00000020ff3f1424 */ /* 0x000fe200078e00ff */
[----:B------:R-:W-:Y:S01]  /*1690*/  @P4 PRMT R39, R39, 0x5410, R53 ;  /* 0x0000541027274816 */ /* 0x000fe20000000035 */
[----:B------:R-:W-:Y:S02]  /*16a0*/  IMAD.MOV.U32 R53, RZ, RZ, c[0x0][0x160] ;  /* 0x00005800ff357624 */ /* 0x000fe400078e00ff */
[----:B------:R-:W-:-:S03]  /*16b0*/  @P1 IMAD.WIDE.U32 R62, R64, R63, c[0x0][0x258] ;  /* 0x00009600403e1625 */ /* 0x000fc600078e003f */
[----:B------:R-:W-:Y:S02]  /*16c0*/  LEA R2, R53, R2, 0x2 ;  /* 0x0000000235027211 */ /* 0x000fe400078e10ff */
[----:B------:R0:W-:Y:S02]  /*16d0*/  @P1 STG.E.128 [R62.64], R32 ;  /* 0x000000203e001986 */ /* 0x0001e4000c101d04 */
[----:B------:R-:W-:Y:S02]  /*16e0*/  ISETP.GE.AND P0, PT, R2, c[0x0][0x164], PT ;  /* 0x0000590002007a0c */ /* 0x000fe40003f06270 */
[----:B------:R0:W-:Y:S04]  /*16f0*/  @P1 STG.E.128 [R62.64+0x10], R40 ;  /* 0x000010283e001986 */ /* 0x0001e8000c101d04 */
[----:B------:R0:W-:Y:S07]  /*1700*/  @P4 STG.E.128 [R60.64], R36 ;  /* 0x000000243c004986 */ /* 0x0001ee000c101d04 */
[----:B0-----:R-:W-:Y:S01]  /*1710*/  @P0 CALL.REL.NOINC `(.L_x_1644) ;  /* 0x0000001000000944 */ /* 0x001fe20003c00000 */
[----:B------:R-:W-:Y:S05]  /*1720*/  BRA `(.L_x_1666) ;  /* 0xffffeb4000007947 */ /* 0x000fea000383ffff */
.L_x_1644:
[----:B------:R-:W-:Y:S01]  /*1730*/  IMAD.SHL.U32 R2, R0, 0x20, RZ ;  /* 0x0000002000027824 */ /* 0x000fe200078e00ff */
        /* <DEDUP_REMOVED lines=24> */
[----:B-1----:R-:W-:-:S05]  /*18c0*/  IMAD R9, R22, c[0x0][0x168], RZ ;  /* 0x00005a0016097a24 */ /* 0x002fca00078e02ff */
[----:B--2---:R-:W-:Y:S01]  /*18d0*/  IADD3 R2, P0, R9, R0, RZ ;  /* 0x0000000009027210 */ /* 0x004fe20007f1e0ff */
[----:B------:R-:W-:-:S03]  /*18e0*/  FADD.FTZ R9, R3, R26 ;  /* 0x0000001a03097221 */ /* 0x000fc60000010000 */
[----:B------:R-:W-:Y:S01]  /*18f0*/  IADD3.X R5, RZ, RZ, RZ, P0, !PT ;  /* 0x000000ffff057210 */ /* 0x000fe200007fe4ff */
[C---:B------:R-:W-:Y:S01]  /*1900*/  IMAD.SHL.U32 R4, R2.reuse, 0x4, RZ ;  /* 0x0000000402047824 */ /* 0x040fe200078e00ff */
        /* <DEDUP_REMOVED lines=8> */
[----:B0-----:R-:W-:-:S02]  /*1990*/  SHF.L.U64.HI R0, R2, 0x2, R5 ;  /* 0x0000000202007819 */ /* 0x001fc40000010205 */
[C---:B------:R-:W-:Y:S01]  /*19a0*/  IADD3 R2, P0, R4.reuse, c[0x0][0x228], RZ ;  /* 0x00008a0004027a10 */ /* 0x040fe20007f1e0ff */
[----:B------:R-:W-:Y:S01]  /*19b0*/  FADD.FTZ R16, RZ, R16 ;  /* 0x00000010ff107221 */ /* 0x000fe20000010000 */
[----:B------:R-:W-:Y:S02]  /*19c0*/  IADD3 R4, P1, R4, c[0x0][0x220], RZ ;  /* 0x0000880004047a10 */ /* 0x000fe40007f3e0ff */
[C---:B------:R-:W-:Y:S01]  /*19d0*/  IADD3.X R3, R0.reuse, c[0x0][0x22c], RZ, P0, !PT ;  /* 0x00008b0000037a10 */ /* 0x040fe200007fe4ff */
[----:B-1----:R-:W-:Y:S01]  /*19e0*/  FADD.FTZ R17, RZ, R17 ;  /* 0x00000011ff117221 */ /* 0x002fe20000010000 */
[----:B------:R-:W-:Y:S01]  /*19f0*/  IADD3.X R5, R0, c[0x0][0x224], RZ, P1, !PT ;  /* 0x0000890000057a10 */ /* 0x000fe20000ffe4ff */
[----:B--2---:R-:W-:Y:S02]  /*1a00*/  FADD.FTZ R16, R16, R19 ;  /* 0x0000001310107221 */ /* 0x004fe40000010000 */
[----:B---3--:R-:W-:Y:S02]  /*1a10*/  FADD.FTZ R17, R17, R18 ;  /* 0x0000001211117221 */ /* 0x008fe40000010000 */
[----:B----4-:R-:W-:-:S02]  /*1a20*/  FADD.FTZ R16, R16, R21 ;  /* 0x0000001510107221 */ /* 0x010fc40000010000 */
[----:B-----5:R-:W-:Y:S02]  /*1a30*/  FADD.FTZ R17, R17, R20 ;  /* 0x0000001411117221 */ /* 0x020fe40000010000 */
[----:B------:R-:W-:Y:S02]  /*1a40*/  FADD.FTZ R23, R16, R23 ;  /* 0x0000001710177221 */ /* 0x000fe40000010000 */
[----:B------:R-:W-:-:S03]  /*1a50*/  FADD.FTZ R17, R17, R8 ;  /* 0x0000000811117221 */ /* 0x000fc60000010000 */
[----:B------:R-:W-:Y:S04]  /*1a60*/  STG.E [R2.64], R23 ;  /* 0x0000001702007986 */ /* 0x000fe8000c101904 */
[----:B------:R-:W-:Y:S04]  /*1a70*/  STG.E [R4.64], R9 ;  /* 0x0000000904007986 */ /* 0x000fe8000c101904 */
[----:B------:R-:W-:Y:S04]  /*1a80*/  STG.E [R2.64+0x200], R17 ;  /* 0x0002001102007986 */ /* 0x000fe8000c101904 */
[----:B------:R-:W-:Y:S01]  /*1a90*/  STG.E [R4.64+0x200], R7 ;  /* 0x0002000704007986 */ /* 0x000fe2000c101904 */
[----:B------:R-:W-:Y:S05]  /*1aa0*/  EXIT ;  /* 0x000000000000794d */ /* 0x000fea0003800000 */
.L_x_1648:
[----:B------:R-:W-:Y:S01]  /*1ab0*/  HFMA2.MMA R70, -RZ, RZ, 0, 1.847743988037109375e-06 ;  /* 0x0000001fff467435 */ /* 0x000fe200000001ff */
[----:B0-----:R-:W-:Y:S01]  /*1ac0*/  MOV R73, R77 ;  /* 0x0000004d00497202 */ /* 0x001fe20000000f00 */
[----:B------:R-:W-:Y:S01]  /*1ad0*/  IMAD.MOV.U32 R72, RZ, RZ, 0x1 ;  /* 0x00000001ff487424 */ /* 0x000fe200078e00ff */
[----:B------:R-:W-:Y:S01]  /*1ae0*/  MOV R76, 0x1b10 ;  /* 0x00001b10004c7802 */ /* 0x000fe20000000f00 */
[----:B------:R-:W-:-:S02]  /*1af0*/  IMAD.MOV.U32 R55, RZ, RZ, -0x1 ;  /* 0xffffffffff377424 */ /* 0x000fc400078e00ff */
[----:B------:R-:W-:Y:S05]  /*1b00*/  CALL.REL.NOINC `($__internal_73_$__cuda_sm70_shflsync_bfly_p) ;  /* 0x0000045000007944 */ /* 0x000fea0003c00000 */
[----:B-1----:R-:W-:Y:S01]  /*1b10*/  MOV R75, R70 ;  /* 0x00000046004b7202 */ /* 0x002fe20000000f00 */
[----:B------:R-:W-:Y:S05]  /*1b20*/  BRA `(.L_x_1667) ;  /* 0xffffef8000007947 */ /* 0x000fea000383ffff */
.L_x_1649:
[----:B0-----:R-:W-:Y:S01]  /*1b30*/  HFMA2.MMA R72, -RZ, RZ, 0, 5.9604644775390625e-08 ;  /* 0x00000001ff487435 */ /* 0x001fe200000001ff */
[----:B------:R-:W-:Y:S01]  /*1b40*/  IMAD.MOV.U32 R73, RZ, RZ, R53 ;  /* 0x000000ffff497224 */ /* 0x000fe200078e0035 */
[----:B------:R-:W-:Y:S01]  /*1b50*/  MOV R55, 0xffffffff ;  /* 0xffffffff00377802 */ /* 0x000fe20000000f00 */
[----:B------:R-:W-:Y:S01]  /*1b60*/  IMAD.MOV.U32 R70, RZ, RZ, 0x1f ;  /* 0x0000001fff467424 */ /* 0x000fe200078e00ff */
[----:B------:R-:W-:-:S02]  /*1b70*/  MOV R76, 0x1b90 ;  /* 0x00001b90004c7802 */ /* 0x000fc40000000f00 */
[----:B-12---:R-:W-:Y:S05]  /*1b80*/  CALL.REL.NOINC `($__internal_73_$__cuda_sm70_shflsync_bfly_p) ;  /* 0x000003d000007944 */ /* 0x006fea0003c00000 */
[----:B------:R-:W-:Y:S01]  /*1b90*/  FADD.FTZ R75, R75, R77 ;  /* 0x0000004d4b4b7221 */ /* 0x000fe20000010000 */
[----:B------:R-:W-:Y:S01]  /*1ba0*/  MOV R76, 0x1c10 ;  /* 0x00001c10004c7802 */ /* 0x000fe20000000f00 */
[----:B-1----:R-:W-:Y:S01]  /*1bb0*/  FADD.FTZ R53, R53, R70 ;  /* 0x0000004635357221 */ /* 0x002fe20000010000 */
[----:B------:R-:W-:Y:S01]  /*1bc0*/  HFMA2.MMA R70, -RZ, RZ, 0, 1.847743988037109375e-06 ;  /* 0x0000001fff467435 */ /* 0x000fe200000001ff */
[----:B------:R-:W-:Y:S01]  /*1bd0*/  IMAD.MOV.U32 R72, RZ, RZ, 0x2 ;  /* 0x00000002ff487424 */ /* 0x000fe200078e00ff */
[----:B------:R-:W-:Y:S01]  /*1be0*/  MOV R73, R75 ;  /* 0x0000004b00497202 */ /* 0x000fe20000000f00 */
[----:B------:R-:W-:-:S03]  /*1bf0*/  IMAD.MOV.U32 R55, RZ, RZ, -0x1 ;  /* 0xffffffffff377424 */ /* 0x000fc600078e00ff */
[----:B------:R-:W-:Y:S05]  /*1c00*/  CALL.REL.NOINC `($__internal_73_$__cuda_sm70_shflsync_bfly_p) ;  /* 0x0000035000007944 */ /* 0x000fea0003c00000 */
[----:B-1----:R-:W-:Y:S01]  /*1c10*/  IMAD.MOV.U32 R77, RZ, RZ, R70 ;  /* 0x000000ffff4d7224 */ /* 0x002fe200078e0046 */
[----:B------:R-:W-:Y:S01]  /*1c20*/  HFMA2.MMA R70, -RZ, RZ, 0, 1.847743988037109375e-06 ;  /* 0x0000001fff467435 */ /* 0x000fe200000001ff */
[----:B------:R-:W-:Y:S01]  /*1c30*/  MOV R73, R53 ;  /* 0x0000003500497202 */ /* 0x000fe20000000f00 */
[----:B------:R-:W-:Y:S01]  /*1c40*/  IMAD.MOV.U32 R72, RZ, RZ, 0x2 ;  /* 0x00000002ff487424 */ /* 0x000fe200078e00ff */
[----:B------:R-:W-:Y:S01]  /*1c50*/  MOV R76, 0x1c80 ;  /* 0x00001c80004c7802 */ /* 0x000fe20000000f00 */
[----:B------:R-:W-:-:S02]  /*1c60*/  IMAD.MOV.U32 R55, RZ, RZ, -0x1 ;  /* 0xffffffffff377424 */ /* 0x000fc400078e00ff */
[----:B------:R-:W-:Y:S05]  /*1c70*/  CALL.REL.NOINC `($__internal_73_$__cuda_sm70_shflsync_bfly_p) ;  /* 0x000002e000007944 */ /* 0x000fea0003c00000 */
[----:B------:R-:W-:Y:S01]  /*1c80*/  FADD.FTZ R75, R77, R75 ;  /* 0x0000004b4d4b7221 */ /* 0x000fe20000010000 */
[----:B------:R-:W-:Y:S01]  /*1c90*/  MOV R72, 0x4 ;  /* 0x0000000400487802 */ /* 0x000fe20000000f00 */
[----:B-1----:R-:W-:Y:S01]  /*1ca0*/  FADD.FTZ R53, R53, R70 ;  /* 0x0000004635357221 */ /* 0x002fe20000010000 */
[----:B------:R-:W-:Y:S01]  /*1cb0*/  MOV R55, 0xffffffff ;  /* 0xffffffff00377802 */ /* 0x000fe20000000f00 */
[----:B------:R-:W-:Y:S01]  /*1cc0*/  IMAD.MOV.U32 R70, RZ, RZ, 0x1f ;  /* 0x0000001fff467424 */ /* 0x000fe200078e00ff */
[----:B------:R-:W-:Y:S01]  /*1cd0*/  MOV R76, 0x1d00 ;  /* 0x00001d00004c7802 */ /* 0x000fe20000000f00 */
[----:B------:R-:W-:-:S02]  /*1ce0*/  IMAD.MOV.U32 R73, RZ, RZ, R75 ;  /* 0x000000ffff497224 */ /* 0x000fc400078e004b */
[----:B------:R-:W-:Y:S05]  /*1cf0*/  CALL.REL.NOINC `($__internal_73_$__cuda_sm70_shflsync_bfly_p) ;  /* 0x0000026000007944 */ /* 0x000fea0003c00000 */
[----:B------:R-:W-:Y:S01]  /*1d00*/  HFMA2.MMA R72, -RZ, RZ, 0, 2.384185791015625e-07 ;  /* 0x00000004ff487435 */ /* 0x000fe200000001ff */
[----:B-1----:R-:W-:Y:S01]  /*1d10*/  MOV R77, R70 ;  /* 0x00000046004d7202 */ /* 0x002fe20000000f00 */
[----:B------:R-:W-:Y:S01]  /*1d20*/  IMAD.MOV.U32 R73, RZ, RZ, R53 ;  /* 0x000000ffff497224 */ /* 0x000fe200078e0035 */
[----:B------:R-:W-:Y:S01]  /*1d30*/  MOV R55, 0xffffffff ;  /* 0xffffffff00377802 */ /* 0x000fe20000000f00 */
[----:B------:R-:W-:Y:S01]  /*1d40*/  IMAD.MOV.U32 R70, RZ, RZ, 0x1f ;  /* 0x0000001fff467424 */ /* 0x000fe200078e00ff */
[----:B------:R-:W-:-:S02]  /*1d50*/  MOV R76, 0x1d70 ;  /* 0x00001d70004c7802 */ /* 0x000fc40000000f00 */
[----:B------:R-:W-:Y:S05]  /*1d60*/  CALL.REL.NOINC `($__internal_73_$__cuda_sm70_shflsync_bfly_p) ;  /* 0x000001f000007944 */ /* 0x000fea0003c00000 */
        /* <DEDUP_REMOVED lines=23> */
[----:B------:R-:W-:Y:S01]  /*1ee0*/  HFMA2.MMA R72, -RZ, RZ, 0, 9.5367431640625e-07 ;  /* 0x00000010ff487435 */ /* 0x000fe200000001ff */
[----:B-1----:R-:W-:Y:S01]  /*1ef0*/  MOV R77, R70 ;  /* 0x00000046004d7202 */ /* 0x002fe20000000f00 */
[----:B------:R-:W-:Y:S01]  /*1f00*/  IMAD.MOV.U32 R73, RZ, RZ, R53 ;  /* 0x000000ffff497224 */ /* 0x000fe200078e0035 */
[----:B------:R-:W-:Y:S01]  /*1f10*/  MOV R70, 0x1f ;  /* 0x0000001f00467802 */ /* 0x000fe20000000f00 */
[----:B------:R-:W-:Y:S01]  /*1f20*/  IMAD.MOV.U32 R55, RZ, RZ, -0x1 ;  /* 0xffffffffff377424 */ /* 0x000fe200078e00ff */
[----:B------:R-:W-:-:S02]  /*1f30*/  MOV R76, 0x1f50 ;  /* 0x00001f50004c7802 */ /* 0x000fc40000000f00 */
[----:B------:R-:W-:Y:S05]  /*1f40*/  CALL.REL.NOINC `($__internal_73_$__cuda_sm70_shflsync_bfly_p) ;  /* 0x0000001000007944 */ /* 0x000fea0003c00000 */
[----:B-1----:R-:W-:Y:S05]  /*1f50*/  BRA `(.L_x_1668) ;  /* 0xffffec7000007947 */ /* 0x002fea000383ffff */
        .weak           $__internal_73_$__cuda_sm70_shflsync_bfly_p
        .type           $__internal_73_$__cuda_sm70_shflsync_bfly_p,@function
        .size           $__internal_73_$__cuda_sm70_shflsync_bfly_p,(.L_x_4453 - $__internal_73_$__cuda_sm70_shflsync_bfly_p)
$__internal_73_$__cuda_sm70_shflsync_bfly_p:
[----:B------:R-:W-:Y:S04]  /*1f60*/  WARPSYNC R55 ;  /* 0x0000003700007348 */ /* 0x000fe80003800000 */
[----:B------:R0:W1:Y:S02]  /*1f70*/  SHFL.BFLY PT, R70, R73, R72, R70 ;  /* 0x0c00004849467389 */ /* 0x00006400000e0046 */
[----:B0-----:R-:W-:Y:S01]  /*1f80*/  HFMA2.MMA R73, -RZ, RZ, 0, 0 ;  /* 0x00000000ff497435 */ /* 0x001fe200000001ff */
[----:B------:R-:W-:-:S05]  /*1f90*/  MOV R72, R76 ;  /* 0x0000004c00487202 */ /* 0x000fca0000000f00 */
[----:B------:R-:W-:Y:S05]  /*1fa0*/  RET.REL.NODEC R72 `(_ZN10layer_norm13ln_bwd_kernelINS_13Kernel_traitsI13__nv_bfloat16S2_fS2_fjLj256ELj1ELj4ELj1ELj16ENS_18Kernel_traits_baseILj256ES2_S2_fS2_fjLj128EEEEELb1ELb0ELb1ELb1EEEvNS_9BwdParamsE) ;  /* 0xffffe05048007950 */ /* 0x000fea0003c3ffff */
.L_x_1669:
        /* <DEDUP_REMOVED lines=13> */
.L_x_4453:


//--------------------- .text._ZN10layer_norm13ln_bwd_kernelINS_13Kernel_traitsI13__nv_bfloat16S2_fS2_fjLj256ELj1ELj4ELj1ELj16ENS_18Kernel_traits_baseILj256ES2_S2_fS2_fjLj128EEEEELb1ELb1ELb0ELb0EEEvNS_9BwdParamsE --------------------------
	.section	.text._ZN10layer_norm13ln_bwd_kernelINS_13Kernel_traitsI13__nv_bfloat16S2_fS2_fjLj256ELj1ELj4ELj1ELj16ENS_18Kernel_traits_baseILj256ES2_S2_fS2_fjLj128EEEEELb1ELb1ELb0ELb0EEEvNS_9BwdParamsE,"ax",@progbits
	.sectioninfo	@"SHI_REGISTERS=112"
	.align	128
        .global         _ZN10layer_norm13ln_bwd_kernelINS_13Kernel_traitsI13__nv_bfloat16S2_fS2_fjLj256ELj1ELj4ELj1ELj16ENS_18Kernel_traits_baseILj256ES2_S2_fS2_fjLj128EEEEELb1ELb1ELb0ELb0EEEvNS_9BwdParamsE
        .type           _ZN10layer_norm13ln_bwd_kernelINS_13Kernel_traitsI13__nv_bfloat16S2_fS2_fjLj256ELj1ELj4ELj1ELj16ENS_18Kernel_traits_baseILj256ES2_S2_fS2_fjLj128EEEEELb1ELb1ELb0ELb0EEEvNS_9BwdParamsE,@function
        .size           _ZN10layer_norm13ln_bwd_kernelINS_13Kernel_traitsI13__nv_bfloat16S2_fS2_fjLj256ELj1ELj4ELj1ELj16ENS_18Kernel_traits_baseILj256ES2_S2_fS2_fjLj128EEEEELb1ELb1ELb0ELb0EEEvNS_9BwdParamsE,(.L_x_4454 - _ZN10layer_norm13ln_bwd_kernelINS_13Kernel_traitsI13__nv_bfloat16S2_fS2_fjLj256ELj1ELj4ELj1ELj16ENS_18Kernel_traits_baseILj256ES2_S2_fS2_fjLj128EEEEELb1ELb1ELb0ELb0EEEvNS_9BwdParamsE)
        .other          _ZN10layer_norm13ln_bwd_kernelINS_13Kernel_traitsI13__nv_bfloat16S2_fS2_fjLj256ELj1ELj4ELj1ELj16ENS_18Kernel_traits_baseILj256ES2_S2_fS2_fjLj128EEEEELb1ELb1ELb0ELb0EEEvNS_9BwdParamsE,@"STO_CUDA_ENTRY STV_DEFAULT"
_ZN10layer_norm13ln_bwd_kernelINS_13Kernel_traitsI13__nv_bfloat16S2_fS2_fjLj256ELj1ELj4ELj1ELj16ENS_18Kernel_traits_baseILj256ES2_S2_fS2_fjLj128EEEEELb1ELb1ELb0ELb0EEEvNS_9BwdParamsE:
.text._ZN10layer_norm13ln_bwd_kernelINS_13Kernel_traitsI13__nv_bfloat16S2_fS2_fjLj256ELj1ELj4ELj1ELj16ENS_18Kernel_traits_baseILj256ES2_S2_fS2_fjLj128EEEEELb1ELb1ELb0ELb0EEEvNS_9BwdParamsE:
        /* <DEDUP_REMOVED lines=50> */
.L_x_1677:
[----:B------:R-:W-:Y:S01]  /*0320*/  ISETP.NE.U32.AND P0, PT, RZ, c[0x0][0x1c0], PT ;  /* 0x00007000ff007a0c */ /* 0x000fe20003f05070 */
[----:B------:R-:W-:Y:S01]  /*0330*/  HFMA2.MMA R51, -RZ, RZ, 0, 2.384185791015625e-07 ;  /* 0x00000004ff337435 */ /* 0x000fe200000001ff */
[----:B------:R-:W-:Y:S02]  /*0340*/  SHF.R.S32.HI R45, RZ, 0x1f, R56 ;  /* 0x0000001fff2d7819 */ /* 0x000fe40000011438 */
[----:B------:R-:W-:-:S13]  /*0350*/  ISETP.NE.AND.EX P0, PT, RZ, c[0x0][0x1c4], PT, P0 ;  /* 0x00007100ff007a0c */ /* 0x000fda0003f05300 */
[----:B------:R-:W-:-:S04]  /*0360*/  @P0 LEA R46, P1, R56, c[0x0][0x1c0], 0x1 ;  /* 0x00007000382e0a11 */ /* 0x000fc800078208ff */
[C---:B------:R-:W-:Y:S01]  /*0370*/  @P0 LEA.HI.X R47, R56.reuse, c[0x0][0x1c4], R45, 0x1, P1 ;  /* 0x00007100382f0a11 */ /* 0x040fe200008f0c2d */
[----:B------:R-:W-:-:S04]  /*0380*/  IMAD.WIDE R44, R56, R51, c[0x0][0x1a8] ;  /* 0x00006a00382c7625 */ /* 0x000fc800078e0233 */
[----:B------:R0:W5:Y:S04]  /*0390*/  @P0 LDG.E.U16 R79, [R46.64] ;  /* 0x000000042e4f0981 */ /* 0x000168000c1e1500 */
[----:B------:R0:W5:Y:S01]  /*03a0*/  LDG.E R75, [R44.64] ;  /* 0x000000042c4b7981 */ /* 0x000162000c1e1900 */
[----:B------:R-:W-:Y:S01]  /*03b0*/  IMAD R48, R56, c[0x0][0x168], RZ ;  /* 0x00005a0038307a24 */ /* 0x000fe200078e02ff */
[----:B------:R-:W-:Y:S01]  /*03c0*/  BSSY B0, `(.L_x_1671) ;  /* 0x0000062000007945 */ /* 0x000fe20003800000 */
[----:B------:R-:W-:Y:S02]  /*03d0*/  MOV R74, 0x3f800000 ;  /* 0x3f800000004a7802 */ /* 0x000fe40000000f00 */
[----:B------:R-:W-:Y:S02]  /*03e0*/  MOV R50, RZ ;  /* 0x000000ff00327202 */ /* 0x000fe40000000f00 */
[----:B------:R-:W-:-:S04]  /*03f0*/  SHF.R.S32.HI R49, RZ, 0x1f, R48 ;  /* 0x0000001fff317819 */ /* 0x000fc80000011430 */
[----:B------:R-:W-:Y:S01]  /*0400*/  LEA.HI R49, R49, R48, RZ, 0x3 ;  /* 0x0000003031317211 */ /* 0x000fe200078f18ff */
[----:B------:R-:W-:-:S03]  /*0410*/  HFMA2.MMA R48, -RZ, RZ, 0, 0 ;  /* 0x00000000ff307435 */ /* 0x000fc600000001ff */
[----:B------:R-:W-:Y:S01]  /*0420*/  LEA.HI.SX32 R73, R49, R0, 0x1d ;  /* 0x0000000031497211 */ /* 0x000fe200078feaff */
[----:B------:R-:W-:Y:S05]  /*0430*/  @!P3 BRA `(.L_x_1672) ;  /* 0x000005a00000b947 */ /* 0x000fea0003800000 */
[----:B0-----:R-:W-:Y:S01]  /*0440*/  IMAD.WIDE R76, R56, R51, c[0x0][0x1a0] ;  /* 0x00006800384c7625 */ /* 0x001fe200078e0233 */
        /* <DEDUP_REMOVED lines=20> */
[C---:B------:R-:W-:Y:S01]  /*0590*/  FADD.FTZ R46, -R76.reuse, R46 ;  /* 0x0000002e4c2e7221 */ /* 0x040fe20000010100 */
[--C-:B----4-:R-:W-:Y:S01]  /*05a0*/  PRMT R78, RZ, 0x5410, R48.reuse ;  /* 0x00005410ff4e7816 */ /* 0x110fe20000000030 */
[----:B-----5:R-:W-:Y:S01]  /*05b0*/  FMUL.FTZ R77, R75, R44 ;  /* 0x0000002c4b4d7220 */ /* 0x020fe20000410000 */
[----:B------:R-:W-:Y:S01]  /*05c0*/  PRMT R48, RZ, 0x7610, R48 ;  /* 0x00007610ff307816 */ /* 0x000fe20000000030 */
[----:B0-----:R-:W-:Y:S01]  /*05d0*/  FADD.FTZ R82, -R76, R45 ;  /* 0x0000002d4c527221 */ /* 0x001fe20000010100 */
[--C-:B------:R-:W-:Y:S01]  /*05e0*/  PRMT R45, RZ, 0x5410, R49.reuse ;  /* 0x00005410ff2d7816 */ /* 0x100fe20000000031 */
[----:B------:R-:W-:Y:S01]  /*05f0*/  FADD.FTZ R12, R12, R78 ;  /* 0x0000004e0c0c7221 */ /* 0x000fe20000010000 */
[----:B------:R-:W-:Y:S01]  /*0600*/  PRMT R86, RZ, 0x5410, R50 ;  /* 0x00005410ff567816 */ /* 0x000fe20000000032 */
[----:B------:R-:W-:Y:S01]  /*0610*/  FFMA.FTZ R4, R77, R78, R4 ;  /* 0x0000004e4d047223 */ /* 0x000fe20000010004 */
[----:B------:R-:W-:Y:S01]  /*0620*/  PRMT R91, RZ, 0x7610, R50 ;  /* 0x00007610ff5b7816 */ /* 0x000fe20000000032 */
[----:B-1----:R-:W-:Y:S01]  /*0630*/  FMUL.FTZ R81, R75, R46 ;  /* 0x0000002e4b517220 */ /* 0x002fe20000410000 */
[----:B------:R-:W-:Y:S01]  /*0640*/  PRMT R49, RZ, 0x7610, R49 ;  /* 0x00007610ff317816 */ /* 0x000fe20000000031 */
[----:B------:R-:W-:Y:S01]  /*0650*/  FMUL.FTZ R78, R57, R78 ;  /* 0x0000004e394e7220 */ /* 0x000fe20000410000 */
[----:B------:R-:W-:Y:S01]  /*0660*/  PRMT R88, RZ, 0x5410, R51 ;  /* 0x00005410ff587816 */ /* 0x000fe20000000033 */
[C---:B------:R-:W-:Y:S01]  /*0670*/  FADD.FTZ R84, -R76.reuse, R47 ;  /* 0x0000002f4c547221 */ /* 0x040fe20000010100 */
[----:B------:R-:W-:Y:S01]  /*0680*/  PRMT R51, RZ, 0x7610, R51 ;  /* 0x00007610ff337816 */ /* 0x000fe20000000033 */
[----:B------:R-:W-:Y:S01]  /*0690*/  FADD.FTZ R52, -R76, R52 ;  /* 0x000000344c347221 */ /* 0x000fe20000010100 */
[----:B------:R-:W-:Y:S01]  /*06a0*/  SHF.R.U64 R92, R2, 0x8, R3 ;  /* 0x00000008025c7819 */ /* 0x000fe20000001203 */
[----:B------:R-:W-:Y:S01]  /*06b0*/  FADD.FTZ R50, -R76, R53 ;  /* 0x000000354c327221 */ /* 0x000fe20000010100 */
[--C-:B------:R-:W-:Y:S01]  /*06c0*/  SHF.R.U64 R94, R2, 0x10, R3.reuse ;  /* 0x00000010025e7819 */ /* 0x100fe20000001203 */
[----:B------:R-:W-:Y:S01]  /*06d0*/  FADD.FTZ R54, -R76, R54 ;  /* 0x000000364c367221 */ /* 0x000fe20000010100 */
[----:B------:R-:W-:Y:S01]  /*06e0*/  SHF.R.U64 R95, R2, 0x18, R3 ;  /* 0x00000018025f7819 */ /* 0x000fe20000001203 */
[----:B------:R-:W-:Y:S01]  /*06f0*/  FADD.FTZ R90, -R76, R55 ;  /* 0x000000374c5a7221 */ /* 0x000fe20000010100 */
[--C-:B------:R-:W-:Y:S01]  /*0700*/  SHF.R.U32.HI R96, RZ, 0x8, R3.reuse ;  /* 0x00000008ff607819 */ /* 0x100fe20000011603 */
[----:B------:R-:W-:Y:S01]  /*0710*/  FMUL.FTZ R76, R75, R82 ;  /* 0x000000524b4c7220 */ /* 0x000fe20000410000 */
[----:B------:R-:W-:Y:S01]  /*0720*/  SHF.R.U32.HI R98, RZ, 0x10, R3 ;  /* 0x00000010ff627819 */ /* 0x000fe20000011603 */
[----:B------:R-:W-:Y:S01]  /*0730*/  FADD.FTZ R14, R14, R45 ;  /* 0x0000002d0e0e7221 */ /* 0x000fe20000010000 */
[----:B------:R-:W-:Y:S01]  /*0740*/  SHF.R.U32.HI R97, RZ, 0x18, R3 ;  /* 0x00000018ff617819 */ /* 0x000fe20000011603 */
[----:B------:R-:W-:-:S02]  /*0750*/  FFMA.FTZ R6, R81, R45, R6 ;  /* 0x0000002d51067223 */ /* 0x000fc40000010006 */
[----:B------:R-:W-:Y:S02]  /*0760*/  FMUL.FTZ R82, R59, R45 ;  /* 0x0000002d3b527220 */ /* 0x000fe40000410000 */
[----:B------:R-:W-:Y:S02]  /*0770*/  FMUL.FTZ R83, R58, R48 ;  /* 0x000000303a537220 */ /* 0x000fe40000410000 */
[----:B------:R-:W-:Y:S02]  /*0780*/  FADD.FTZ R44, RZ, R78 ;  /* 0x0000004eff2c7221 */ /* 0x000fe40000010000 */
[----:B------:R-:W-:Y:S02]  /*0790*/  FFMA.FTZ R45, R77, R78, RZ ;  /* 0x0000004e4d2d7223 */ /* 0x000fe400000100ff */
        /* <DEDUP_REMOVED lines=8> */
[----:B------:R-:W-:Y:S02]  /*0820*/  FMUL.FTZ R84, R75, R50 ;  /* 0x000000324b547220 */ /* 0x000fe40000410000 */
[-C--:B------:R-:W-:Y:S02]  /*0830*/  FFMA.FTZ R8, R85, R86.reuse, R8 ;  /* 0x0000005655087223 */ /* 0x080fe40000010008 */
        /* <DEDUP_REMOVED lines=26> */
.L_x_1672:
[----:B0-----:R-:W-:Y:S05]  /*09e0*/  BSYNC B0 ;  /* 0x0000000000007941 */ /* 0x001fea0003800000 */
.L_x_1671:
[----:B-----5:R-:W-:Y:S01]  /*09f0*/  @P0 PRMT R74, RZ, 0x5410, R79 ;  /* 0x00005410ff4a0816 */ /* 0x020fe2000000004f */
[----:B------:R-:W-:Y:S05]  /*0a00*/  BRA.DIV ~URZ, `(.L_x_1673) ;  /* 0x000010b27f007947 */ /* 0x000fea000b800000 */
[----:B------:R0:W1:Y:S02]  /*0a10*/  SHFL.BFLY PT, R47, R48, 0x1, 0x1f ;  /* 0x0c201f00302f7f89 */ /* 0x00006400000e0000 */
.L_x_1680:
        /* <DEDUP_REMOVED lines=15> */
[----:B------:R0:W2:Y:S01]  /*0b10*/  SHFL.BFLY PT, R51, R48, 0x10, 0x1f ;  /* 0x0e001f0030337f89 */ /* 0x0000a200000e0000 */
[----:B-1----:R-:W-:-:S05]  /*0b20*/  FADD.FTZ R50, R49, R50 ;  /* 0x0000003231327221 */ /* 0x002fca0000010000 */
[----:B------:R0:W1:Y:S02]  /*0b30*/  SHFL.BFLY PT, R53, R50, 0x10, 0x1f ;  /* 0x0e001f0032357f89 */ /* 0x00006400000e0000 */
.L_x_1681:
[----:B------:R-:W-:Y:S01]  /*0b40*/  BSSY B0, `(.L_x_1675) ;  /* 0x000008b000007945 */ /* 0x000fe20003800000 */
[----:B------:R-:W-:Y:S05]  /*0b50*/  @!P3 BRA `(.L_x_1676) ;  /* 0x000008900000b947 */ /* 0x000fea0003800000 */
[----:B------:R-:W-:-:S10]  /*0b60*/  HFMA2.MMA R44, -RZ, RZ, 0, 9.5367431640625e-07 ;  /* 0x00000010ff2c7435 */ /* 0x000fd400000001ff */
[----:B------:R-:W-:-:S06]  /*0b70*/  IMAD.WIDE.U32 R44, R73, R44, c[0x0][0x170] ;  /* 0x00005c00492c7625 */ /* 0x000fcc00078e002c */
[----:B------:R-:W3:Y:S01]  /*0b80*/  LDG.E.128 R44, [R44.64] ;  /* 0x000000042c2c7981 */ /* 0x000ee2000c1e1d00 */
[----:B--2---:R-:W-:Y:S01]  /*0b90*/  FADD.FTZ R51, R51, R48 ;  /* 0x0000003033337221 */ /* 0x004fe20000010000 */
[----:B------:R-:W-:Y:S01]  /*0ba0*/  ISETP.NE.AND P0, PT, R99, RZ, PT ;  /* 0x000000ff6300720c */ /* 0x000fe20003f05270 */
[----:B-1----:R-:W-:Y:S01]  /*0bb0*/  FADD.FTZ R53, R53, R50 ;  /* 0x0000003235357221 */ /* 0x002fe20000010000 */
[----:B------:R-:W-:Y:S01]  /*0bc0*/  ISETP.NE.U32.AND P1, PT, RZ, c[0x0][0x218], PT ;  /* 0x00008600ff007a0c */ /* 0x000fe20003f25070 */
[----:B------:R-:W-:Y:S01]  /*0bd0*/  FMUL.FTZ R51, R51, c[0x0][0x1e0] ;  /* 0x0000780033337a20 */ /* 0x000fe20000410000 */
[----:B0-----:R-:W-:Y:S01]  /*0be0*/  HFMA2.MMA R48, -RZ, RZ, 0, 0 ;  /* 0x00000000ff307435 */ /* 0x001fe200000001ff */
[----:B------:R-:W-:Y:S01]  /*0bf0*/  FMUL.FTZ R106, R53, c[0x0][0x1e0] ;  /* 0x00007800356a7a20 */ /* 0x000fe20000410000 */
[----:B------:R-:W-:Y:S02]  /*0c00*/  ISETP.NE.AND.EX P1, PT, RZ, c[0x0][0x21c], PT, P1 ;  /* 0x00008700ff007a0c */ /* 0x000fe40003f25310 */
[----:B------:R-:W-:-:S02]  /*0c10*/  FSEL R79, R51, RZ, !P0 ;  /* 0x000000ff334f7208 */ /* 0x000fc40004000000 */
[----:B------:R-:W-:Y:S02]  /*0c20*/  LOP3.LUT P0, RZ, R2, 0xff, RZ, 0xc0, !PT ;  /* 0x000000ff02ff7812 */ /* 0x000fe4000780c0ff */
[----:B------:R-:W-:Y:S01]  /*0c30*/  LOP3.LUT P4, RZ, R92, 0xff, RZ, 0xc0, !PT ;  /* 0x000000ff5cff7812 */ /* 0x000fe2000788c0ff */
[-CC-:B------:R-:W-:Y:S01]  /*0c40*/  FFMA.FTZ R49, R77, R106.reuse, R79.reuse ;  /* 0x0000006a4d317223 */ /* 0x180fe2000001004f */
[----:B------:R-:W-:Y:S01]  /*0c50*/  ISETP.NE.U32.AND P2, PT, RZ, c[0x0][0x258], PT ;  /* 0x00009600ff007a0c */ /* 0x000fe20003f45070 */
[----:B------:R-:W-:Y:S01]  /*0c60*/  FFMA.FTZ R51, R81, R106, R79 ;  /* 0x0000006a51337223 */ /* 0x000fe2000001004f */
[----:B------:R-:W-:Y:S01]  /*0c70*/  LOP3.LUT P5, RZ, R98, 0xff, RZ, 0xc0, !PT ;  /* 0x000000ff62ff7812 */ /* 0x000fe200078ac0ff */
[----:B------:R-:W-:Y:S01]  /*0c80*/  FADD.FTZ R50, R78, -R49 ;  /* 0x800000314e327221 */ /* 0x000fe20000010000 */
[----:B------:R-:W-:Y:S01]  /*0c90*/  ISETP.NE.AND.EX P2, PT, RZ, c[0x0][0x25c], PT, P2 ;  /* 0x00009700ff007a0c */ /* 0x000fe20003f45320 */
[----:B------:R-:W-:Y:S02]  /*0ca0*/  FADD.FTZ R54, R82, -R51 ;  /* 0x8000003352367221 */ /* 0x000fe40000010000 */
[----:B------:R-:W-:-:S02]  /*0cb0*/  FMUL.FTZ R51, R75, R50 ;  /* 0x000000324b337220 */ /* 0x000fc40000410000 */
[-C--:B------:R-:W-:Y:S02]  /*0cc0*/  FFMA.FTZ R55, R89, R106.reuse, R79 ;  /* 0x0000006a59377223 */ /* 0x080fe4000001004f */
[----:B------:R-:W-:Y:S02]  /*0cd0*/  @P1 FADD.FTZ R51, R28, R51 ;  /* 0x000000331c331221 */ /* 0x000fe40000010000 */
[----:B------:R-:W-:Y:S02]  /*0ce0*/  FFMA.FTZ R52, R76, R106, R79 ;  /* 0x0000006a4c347223 */ /* 0x000fe4000001004f */
[----:B------:R-:W-:Y:S01]  /*0cf0*/  FADD.FTZ R50, R88, -R55 ;  /* 0x8000003758327221 */ /* 0x000fe20000010000 */
[C---:B------:R-:W-:Y:S01]  /*0d00*/  SEL R36, R51.reuse, R36, P2 ;  /* 0x0000002433247207 */ /* 0x040fe20001000000 */
[----:B------:R-:W-:Y:S02]  /*0d10*/  FMUL.FTZ R49, R51, R74 ;  /* 0x0000004a33317220 */ /* 0x000fe40000410000 */
[----:B------:R-:W-:-:S02]  /*0d20*/  FADD.FTZ R52, R83, -R52 ;  /* 0x8000003453347221 */ /* 0x000fc40000010000 */
[----:B------:R-:W-:Y:S02]  /*0d30*/  FMUL.FTZ R103, R75, R50 ;  /* 0x000000324b677220 */ /* 0x000fe40000410000 */
[----:B------:R-:W-:Y:S02]  /*0d40*/  FMUL.FTZ R50, R49, c[0x0][0x1e8] ;  /* 0x00007a0031327a20 */ /* 0x000fe40000410000 */
[-CC-:B------:R-:W-:Y:S02]  /*0d50*/  FFMA.FTZ R100, R80, R106.reuse, R79.reuse ;  /* 0x0000006a50647223 */ /* 0x180fe4000001004f */
[-CC-:B------:R-:W-:Y:S02]  /*0d60*/  FFMA.FTZ R53, R85, R106.reuse, R79.reuse ;  /* 0x0000006a55357223 */ /* 0x180fe4000001004f */
[----:B------:R-:W-:Y:S02]  /*0d70*/  FFMA.FTZ R104, R84, R106, R79 ;  /* 0x0000006a54687223 */ /* 0x000fe4000001004f */
[----:B------:R-:W-:-:S02]  /*0d80*/  FMUL.FTZ R52, R75, R52 ;  /* 0x000000344b347220 */ /* 0x000fc40000410000 */
[----:B------:R-:W-:Y:S01]  /*0d90*/  FFMA.FTZ R106, R90, R106, R79 ;  /* 0x0000006a5a6a7223 */ /* 0x000fe2000001004f */
[----:B------:R-:W-:Y:S01]  /*0da0*/  MOV R79, RZ ;  /* 0x000000ff004f7202 */ /* 0x000fe20000000f00 */
[----:B------:R-:W-:Y:S02]  /*0db0*/  @P0 FMUL.FTZ R48, R65, R50 ;  /* 0x0000003241300220 */ /* 0x000fe40000410000 */
[----:B------:R-:W-:Y:S02]  /*0dc0*/  @P1 FADD.FTZ R52, R29, R52 ;  /* 0x000000341d341221 */ /* 0x000fe40000010000 */
[----:B------:R-:W-:Y:S02]  /*0dd0*/  FMUL.FTZ R55, R75, R54 ;  /* 0x000000364b377220 */ /* 0x000fe40000410000 */
[----:B------:R-:W-:Y:S01]  /*0de0*/  FADD.FTZ R100, R87, -R100 ;  /* 0x8000006457647221 */ /* 0x000fe20000010000 */
[----:B------:R-:W-:Y:S01]  /*0df0*/  SEL R37, R52, R37, P2 ;  /* 0x0000002534257207 */ /* 0x000fe20001000000 */
[----:B------:R-:W-:-:S02]  /*0e00*/  @P1 FADD.FTZ R55, R30, R55 ;  /* 0x000000371e371221 */ /* 0x000fc40000010000 */
[----:B------:R-:W-:Y:S02]  /*0e10*/  FADD.FTZ R102, R86, -R53 ;  /* 0x8000003556667221 */ /* 0x000fe40000010000 */
[----:B------:R-:W-:Y:S01]  /*0e20*/  FADD.FTZ R104, R91, -R104 ;  /* 0x800000685b687221 */ /* 0x000fe20000010000 */
[----:B------:R-:W-:Y:S01]  /*0e30*/  SEL R38, R55, R38, P2 ;  /* 0x0000002637267207 */ /* 0x000fe20001000000 */
[----:B------:R-:W-:Y:S02]  /*0e40*/  FADD.FTZ R106, R93, -R106 ;  /* 0x8000006a5d6a7221 */ /* 0x000fe40000010000 */
[C---:B------:R-:W-:Y:S01]  /*0e50*/  FMUL.FTZ R54, R75.reuse, R100 ;  /* 0x000000644b367220 */ /* 0x040fe20000410000 */
[----:B------:R-:W-:Y:S01]  /*0e60*/  MOV R100, RZ ;  /* 0x000000ff00647202 */ /* 0x000fe20000000f00 */
[C---:B------:R-:W-:Y:S02]  /*0e70*/  FMUL.FTZ R101, R75.reuse, R102 ;  /* 0x000000664b657220 */ /* 0x040fe40000410000 */
[----:B------:R-:W-:-:S02]  /*0e80*/  FMUL.FTZ R104, R75, R104 ;  /* 0x000000684b687220 */ /* 0x000fc40000410000 */
[----:B------:R-:W-:Y:S01]  /*0e90*/  FMUL.FTZ R106, R75, R106 ;  /* 0x0000006a4b6a7220 */ /* 0x000fe20000410000 */
[----:B------:R-:W-:Y:S01]  /*0ea0*/  HFMA2.MMA R75, -RZ, RZ, 0, 0 ;  /* 0x00000000ff4b7435 */ /* 0x000fe200000001ff */
        /* <DEDUP_REMOVED lines=8> */
[----:B------:R-:W-:Y:S01]  /*0f30*/  IMAD.MOV.U32 R53, RZ, RZ, RZ ;  /* 0x000000ffff357224 */ /* 0x000fe200078e00ff */
[C---:B------:R-:W-:Y:S01]  /*0f40*/  SEL R42, R103.reuse, R42, P2 ;  /* 0x0000002a672a7207 */ /* 0x040fe20001000000 */
[-C--:B------:R-:W-:Y:S01]  /*0f50*/  FMUL.FTZ R51, R103, R74.reuse ;  /* 0x0000004a67337220 */ /* 0x080fe20000410000 */
[C---:B------:R-:W-:Y:S01]  /*0f60*/  SEL R43, R106.reuse, R43, P2 ;  /* 0x0000002b6a2b7207 */ /* 0x040fe20001000000 */
[----:B------:R-:W-:Y:S01]  /*0f70*/  FMUL.FTZ R102, R106, R74 ;  /* 0x0000004a6a667220 */ /* 0x000fe20000410000 */
[----:B------:R-:W-:Y:S01]  /*0f80*/  LOP3.LUT P1, RZ, R95, 0xff, RZ, 0xc0, !PT ;  /* 0x000000ff5fff7812 */ /* 0x000fe2000782c0ff */
[----:B------:R-:W-:Y:S01]  /*0f90*/  FMUL.FTZ R108, R51, c[0x0][0x1e8] ;  /* 0x00007a00336c7a20 */ /* 0x000fe20000410000 */
[----:B------:R-:W-:Y:S01]  /*0fa0*/  LOP3.LUT P2, RZ, R3, 0xff, RZ, 0xc0, !PT ;  /* 0x000000ff03ff7812 */ /* 0x000fe2000784c0ff */
[----:B------:R-:W-:-:S02]  /*0fb0*/  FMUL.FTZ R109, R102, c[0x0][0x1e8] ;  /* 0x00007a00666d7a20 */ /* 0x000fc40000410000 */
[-C--:B------:R-:W-:Y:S02]  /*0fc0*/  FMUL.FTZ R101, R101, R74.reuse ;  /* 0x0000004a65657220 */ /* 0x080fe40000410000 */
[----:B------:R-:W-:Y:S02]  /*0fd0*/  FMUL.FTZ R104, R104, R74 ;  /* 0x0000004a68687220 */ /* 0x000fe40000410000 */
[----:B------:R-:W-:Y:S02]  /*0fe0*/  FMUL.FTZ R107, R101, c[0x0][0x1e8] ;  /* 0x00007a00656b7a20 */ /* 0x000fe40000410000 */
[----:B------:R-:W-:Y:S02]  /*0ff0*/  FMUL.FTZ R104, R104, c[0x0][0x1e8] ;  /* 0x00007a0068687a20 */ /* 0x000fe40000410000 */
[----:B------:R-:W-:Y:S02]  /*1000*/  IMAD.MOV.U32 R103, RZ, RZ, RZ ;  /* 0x000000ffff677224 */ /* 0x000fe400078e00ff */
[----:B------:R-:W-:Y:S01]  /*1010*/  IMAD.MOV.U32 R102, RZ, RZ, RZ ;  /* 0x000000ffff667224 */ /* 0x000fe200078e00ff */
[----:B---3--:R-:W-:-:S02]  /*1020*/  @P0 PRMT R49, RZ, 0x5410, R44 ;  /* 0x00005410ff310816 */ /* 0x008fc4000000002c */
[----:B------:R-:W-:-:S03]  /*1030*/  @P4 PRMT R44, RZ, 0x7610, R44 ;  /* 0x00007610ff2c4816 */ /* 0x000fc6000000002c */
[----:B------:R-:W-:Y:S01]  /*1040*/  @P0 FMUL.FTZ R79, R50, R49 ;  /* 0x00000031324f0220 */ /* 0x000fe20000410000 */
[----:B------:R-:W-:Y:S01]  /*1050*/  LOP3.LUT P0, RZ, R94, 0xff, RZ, 0xc0, !PT ;  /* 0x000000ff5eff7812 */ /* 0x000fe2000780c0ff */
[-C--:B------:R-:W-:Y:S01]  /*1060*/  FMUL.FTZ R49, R52, R74.reuse ;  /* 0x0000004a34317220 */ /* 0x080fe20000410000 */
[----:B------:R-:W-:Y:S01]  /*1070*/  HFMA2.MMA R52, -RZ, RZ, 0, 0 ;  /* 0x00000000ff347435 */ /* 0x000fe200000001ff */
[----:B------:R-:W-:Y:S02]  /*1080*/  FMUL.FTZ R50, R55, R74 ;  /* 0x0000004a37327220 */ /* 0x000fe40000410000 */
[----:B------:R-:W-:Y:S01]  /*1090*/  FMUL.FTZ R105, R49, c[0x0][0x1e8] ;  /* 0x00007a0031697a20 */ /* 0x000fe20000410000 */
[----:B------:R-:W-:Y:S01]  /*10a0*/  MOV R49, RZ ;  /* 0x000000ff00317202 */ /* 0x000fe20000000f00 */
[----:B------:R-:W-:Y:S02]  /*10b0*/  FMUL.FTZ R50, R50, c[0x0][0x1e8] ;  /* 0x00007a0032327a20 */ /* 0x000fe40000410000 */
[----:B------:R-:W-:-:S02]  /*10c0*/  @P4 FMUL.FTZ R100, R105, R44 ;  /* 0x0000002c69644220 */ /* 0x000fc40000410000 */
[----:B------:R-:W-:Y:S01]  /*10d0*/  @P4 FMUL.FTZ R53, R66, R105 ;  /* 0x0000006942354220 */ /* 0x000fe20000410000 */
[----:B------:R-:W-:Y:S01]  /*10e0*/  LOP3.LUT P4, RZ, R96, 0xff, RZ, 0xc0, !PT ;  /* 0x000000ff60ff7812 */ /* 0x000fe2000788c0ff */
[----:B------:R-:W-:Y:S01]  /*10f0*/  @P0 FMUL.FTZ R49, R67, R50 ;  /* 0x0000003243310220 */ /* 0x000fe20000410000 */
[----:B------:R-:W-:Y:S01]  /*1100*/  @P0 PRMT R44, RZ, 0x5410, R45 ;  /* 0x00005410ff2c0816 */ /* 0x000fe2000000002d */
[----:B------:R-:W-:Y:S01]  /*1110*/  @P5 FMUL.FTZ R52, R71, R108 ;  /* 0x0000006c47345220 */ /* 0x000fe20000410000 */
[----:B------:R-:W-:Y:S01]  /*1120*/  MOV R105, RZ ;  /* 0x000000ff00697202 */ /* 0x000fe20000000f00 */
[----:B------:R-:W-:Y:S01]  /*1130*/  FADD.FTZ R24, R24, R79 ;  /* 0x0000004f18187221 */ /* 0x000fe20000010000 */
[----:B------:R-:W-:Y:S01]  /*1140*/  F2FP.BF16.PACK_AB R48, R53, R48 ;  /* 0x000000303530723e */ /* 0x000fe200000010ff */
[----:B------:R-:W-:Y:S01]  /*1150*/  @P0 FMUL.FTZ R75, R50, R44 ;  /* 0x0000002c324b0220 */ /* 0x000fe20000410000 */
[----:B------:R-:W-:Y:S01]  /*1160*/  ISETP.NE.U32.AND P0, PT, RZ, c[0x0][0x258], PT ;  /* 0x00009600ff007a0c */ /* 0x000fe20003f05070 */
[----:B------:R-:W-:Y:S01]  /*1170*/  FMUL.FTZ R44, R54, R74 ;  /* 0x0000004a362c7220 */ /* 0x000fe20000410000 */
[----:B------:R-:W-:Y:S01]  /*1180*/  HFMA2.MMA R74, -RZ, RZ, 0, 0 ;  /* 0x00000000ff4a7435 */ /* 0x000fe200000001ff */
[----:B------:R-:W-:Y:S01]  /*1190*/  MOV R50, RZ ;  /* 0x000000ff00327202 */ /* 0x000fe20000000f00 */
[----:B------:R-:W-:Y:S01]  /*11a0*/  @P2 FMUL.FTZ R50, R69, R107 ;  /* 0x0000006b45322220 */ /* 0x000fe20000410000 */
[----:B------:R-:W-:Y:S01]  /*11b0*/  ISETP.NE.AND.EX P0, PT, RZ, c[0x0][0x25c], PT, P0 ;  /* 0x00009700ff007a0c */ /* 0x000fe20003f05300 */
[----:B------:R-:W-:Y:S01]  /*11c0*/  FMUL.FTZ R106, R44, c[0x0][0x1e8] ;  /* 0x00007a002c6a7a20 */ /* 0x000fe20000410000 */
[----:B------:R-:W-:Y:S01]  /*11d0*/  HFMA2.MMA R44, -RZ, RZ, 0, 0 ;  /* 0x00000000ff2c7435 */ /* 0x000fe200000001ff */
[----:B------:R-:W-:Y:S01]  /*11e0*/  @P4 FMUL.FTZ R103, R70, R104 ;  /* 0x0000006846674220 */ /* 0x000fe20000410000 */
[----:B------:R-:W-:Y:S01]  /*11f0*/  @P1 PRMT R45, RZ, 0x7610, R45 ;  /* 0x00007610ff2d1816 */ /* 0x000fe2000000002d */
[----:B------:R-:W-:-:S02]  /*1200*/  @P1 FMUL.FTZ R74, R68, R106 ;  /* 0x0000006a444a1220 */ /* 0x000fc40000410000 */
[----:B------:R-:W-:Y:S01]  /*1210*/  FADD.FTZ R25, R25, R100 ;  /* 0x0000006419197221 */ /* 0x000fe20000010000 */
[----:B------:R-:W-:Y:S01]  /*1220*/  F2FP.BF16.PACK_AB R50, R103, R50 ;  /* 0x000000326732723e */ /* 0x000fe200000010ff */
[----:B------:R-:W-:Y:S01]  /*1230*/  @P1 FMUL.FTZ R44, R106, R45 ;  /* 0x0000002d6a2c1220 */ /* 0x000fe20000410000 */
[----:B------:R-:W-:Y:S01]  /*1240*/  F2FP.BF16.PACK_AB R49, R74, R49 ;  /* 0x000000314a31723e */ /* 0x000fe200000010ff */
[----:B------:R-:W-:Y:S01]  /*1250*/  FADD.FTZ R26, R26, R75 ;  /* 0x0000004b1a1a7221 */ /* 0x000fe20000010000 */
[----:B------:R-:W-:Y:S01]  /*1260*/  @P5 PRMT R74, RZ, 0x5410, R47 ;  /* 0x00005410ff4a5816 */ /* 0x000fe2000000002f */
[----:B------:R-:W-:Y:S01]  /*1270*/  FADD.FTZ R27, R27, R44 ;  /* 0x0000002c1b1b7221 */ /* 0x000fe20000010000 */
[----:B------:R-:W-:-:S04]  /*1280*/  @P0 LEA R54, P6, R73, c[0x0][0x258], 0x5 ;  /* 0x0000960049360a11 */ /* 0x000fc800078c28ff */
[----:B------:R-:W-:Y:S02]  /*1290*/  @P0 LEA.HI.X R55, R73, c[0x0][0x25c], RZ, 0x5, P6 ;  /* 0x0000970049370a11 */ /* 0x000fe400030f2cff */
[----:B------:R-:W-:-:S03]  /*12a0*/  LOP3.LUT P6, RZ, R97, 0xff, RZ, 0xc0, !PT ;  /* 0x000000ff61ff7812 */ /* 0x000fc600078cc0ff */
[----:B------:R-:W-:Y:S04]  /*12b0*/  @P0 STG.E.128 [R54.64], R36 ;  /* 0x0000002436000986 */ /* 0x000fe8000c101d04 */
[----:B------:R0:W-:Y:S06]  /*12c0*/  @P0 STG.E.128 [R54.64+0x10], R40 ;  /* 0x0000102836000986 */ /* 0x0001ec000c101d04 */
[----:B------:R-:W-:Y:S01]  /*12d0*/  @P6 FMUL.FTZ R105, R72, R109 ;  /* 0x0000006d48696220 */ /* 0x000fe20000410000 */
[----:B------:R-:W-:-:S04]  /*12e0*/  @P6 PRMT R101, RZ, 0x7610, R47 ;  /* 0x00007610ff656816 */ /* 0x000fc8000000002f */
[----:B------:R-:W-:Y:S01]  /*12f0*/  F2FP.BF16.PACK_AB R51, R105, R52 ;  /* 0x000000346933723e */ /* 0x000fe200000010ff */
[----:B------:R-:W-:Y:S01]  /*1300*/  @P6 FMUL.FTZ R102, R109, R101 ;  /* 0x000000656d666220 */ /* 0x000fe20000410000 */
[----:B------:R-:W-:-:S03]  /*1310*/  LEA R52, P0, R73, c[0x0][0x248], 0x4 ;  /* 0x0000920049347a11 */ /* 0x000fc600078020ff */
[----:B------:R-:W-:Y:S01]  /*1320*/  FADD.FTZ R23, R23, R102 ;  /* 0x0000006617177221 */ /* 0x000fe20000010000 */
[----:B------:R-:W-:Y:S02]  /*1330*/  LEA.HI.X R53, R73, c[0x0][0x24c], RZ, 0x4, P0 ;  /* 0x0000930049357a11 */ /* 0x000fe400000f24ff */
[--C-:B0-----:R-:W-:Y:S02]  /*1340*/  @P2 PRMT R54, RZ, 0x5410, R46.reuse ;  /* 0x00005410ff362816 */ /* 0x101fe4000000002e */
[----:B------:R-:W-:Y:S01]  /*1350*/  @P4 PRMT R55, RZ, 0x7610, R46 ;  /* 0x00007610ff374816 */ /* 0x000fe2000000002e */
[----:B------:R0:W-:Y:S01]  /*1360*/  STG.E.128 [R52.64], R48 ;  /* 0x0000003034007986 */ /* 0x0001e2000c101d04 */
[----:B------:R-:W-:Y:S01]  /*1370*/  CS2R R46, SRZ ;  /* 0x00000000002e7805 */ /* 0x000fe2000001ff00 */
[----:B------:R-:W-:Y:S01]  /*1380*/  MOV R73, RZ ;  /* 0x000000ff00497202 */ /* 0x000fe20000000f00 */
[----:B------:R-:W-:Y:S02]  /*1390*/  @P2 FMUL.FTZ R47, R107, R54 ;  /* 0x000000366b2f2220 */ /* 0x000fe40000410000 */
[----:B------:R-:W-:-:S02]  /*13a0*/  @P4 FMUL.FTZ R46, R104, R55 ;  /* 0x00000037682e4220 */ /* 0x000fc40000410000 */
[----:B------:R-:W-:Y:S02]  /*13b0*/  @P5 FMUL.FTZ R73, R108, R74 ;  /* 0x0000004a6c495220 */ /* 0x000fe40000410000 */
[----:B------:R-:W-:Y:S02]  /*13c0*/  FADD.FTZ R20, R20, R47 ;  /* 0x0000002f14147221 */ /* 0x000fe40000010000 */
[----:B------:R-:W-:Y:S02]  /*13d0*/  FADD.FTZ R21, R21, R46 ;  /* 0x0000002e15157221 */ /* 0x000fe40000010000 */
[----:B------:R-:W-:Y:S02]  /*13e0*/  FADD.FTZ R22, R22, R73 ;  /* 0x0000004916167221 */ /* 0x000fe40000010000 */
.L_x_1676:
[----:B------:R-:W-:Y:S05]  /*13f0*/  BSYNC B0 ;  /* 0x0000000000007941 */ /* 0x000fea0003800000 */
.L_x_1675:
[----:B------:R-:W-:-:S04]  /*1400*/  MOV R45, c[0x0][0x160] ;  /* 0x00005800002d7a02 */ /* 0x000fc80000000f00 */
[----:B------:R-:W-:-:S04]  /*1410*/  LEA R56, R45, R56, 0x2 ;  /* 0x000000382d387211 */ /* 0x000fc800078e10ff */
[----:B------:R-:W-:-:S13]  /*1420*/  ISETP.GE.AND P0, PT, R56, c[0x0][0x164], PT ;  /* 0x0000590038007a0c */ /* 0x000fda0003f06270 */
[----:B012---:R-:W-:Y:S01]  /*1430*/  @P0 CALL.REL.NOINC `(.L_x_1670) ;  /* 0x0000001000000944 */ /* 0x007fe20003c00000 */
[----:B------:R-:W-:Y:S05]  /*1440*/  BRA `(.L_x_1677) ;  /* 0xffffeed000007947 */ /* 0x000fea000383ffff */
.L_x_1670:
        /* <DEDUP_REMOVED lines=66> */
[C---:B------:R-:W-:Y:S01]  /*1870*/  SHF.L.U64.HI R6, R0.reuse, 0x2, R3 ;  /* 0x0000000200067819 */ /* 0x040fe20000010203 */
[----:B------:R-:W-:Y:S02]  /*1880*/  IMAD.SHL.U32 R0, R0, 0x4, RZ ;  /* 0x0000000400007824 */ /* 0x000fe400078e00ff */
        /* <DEDUP_REMOVED lines=24> */
.L_x_1679:
[----:B------:R-:W-:Y:S05]  /*1a10*/  BSYNC B0 ;  /* 0x0000000000007941 */ /* 0x000fea0003800000 */
.L_x_1678:
        /* <DEDUP_REMOVED lines=10> */
.L_x_1673:
[----:B------:R-:W-:Y:S01]  /*1ac0*/  HFMA2.MMA R52, -RZ, RZ, 0, 5.9604644775390625e-08 ;  /* 0x00000001ff347435 */ /* 0x000fe200000001ff */
[----:B------:R-:W-:Y:S02]  /*1ad0*/  MOV R49, R48 ;  /* 0x0000003000317202 */ /* 0x000fe40000000f00 */
[----:B------:R-:W-:Y:S02]  /*1ae0*/  MOV R53, 0x1f ;  /* 0x0000001f00357802 */ /* 0x000fe40000000f00 */
[----:B------:R-:W-:-:S02]  /*1af0*/  MOV R54, 0xffffffff ;  /* 0xffffffff00367802 */ /* 0x000fc40000000f00 */
[----:B------:R-:W-:Y:S02]  /*1b00*/  MOV R44, 0x1b20 ;  /* 0x00001b20002c7802 */ /* 0x000fe40000000f00 */
[----:B------:R-:W-:Y:S05]  /*1b10*/  CALL.REL.NOINC `($__internal_74_$__cuda_sm70_shflsync_bfly_p) ;  /* 0x0000045000007944 */ /* 0x000fea0003c00000 */
[----:B-1----:R-:W-:Y:S01]  /*1b20*/  IMAD.MOV.U32 R47, RZ, RZ, R53 ;  /* 0x000000ffff2f7224 */ /* 0x002fe200078e0035 */
[----:B0-----:R-:W-:Y:S05]  /*1b30*/  BRA `(.L_x_1680) ;  /* 0xffffeee000007947 */ /* 0x001fea000383ffff */
.L_x_1674:
[----:B------:R-:W-:Y:S01]  /*1b40*/  HFMA2.MMA R52, -RZ, RZ, 0, 5.9604644775390625e-08 ;  /* 0x00000001ff347435 */ /* 0x000fe200000001ff */
[----:B------:R-:W-:Y:S02]  /*1b50*/  MOV R49, R50 ;  /* 0x0000003200317202 */ /* 0x000fe40000000f00 */
[----:B------:R-:W-:Y:S02]  /*1b60*/  MOV R53, 0x1f ;  /* 0x0000001f00357802 */ /* 0x000fe40000000f00 */
[----:B------:R-:W-:Y:S02]  /*1b70*/  MOV R54, 0xffffffff ;  /* 0xffffffff00367802 */ /* 0x000fe40000000f00 */
[----:B------:R-:W-:Y:S02]  /*1b80*/  MOV R44, 0x1ba0 ;  /* 0x00001ba0002c7802 */ /* 0x000fe40000000f00 */
[----:B01----:R-:W-:Y:S05]  /*1b90*/  CALL.REL.NOINC `($__internal_74_$__cuda_sm70_shflsync_bfly_p) ;  /* 0x000003d000007944 */ /* 0x003fea0003c00000 */
[----:B------:R-:W-:Y:S01]  /*1ba0*/  FADD.FTZ R47, R47, R48 ;  /* 0x000000302f2f7221 */ /* 0x000fe20000010000 */
[----:B0-----:R-:W-:Y:S01]  /*1bb0*/  HFMA2.MMA R52, -RZ, RZ, 0, 1.1920928955078125e-07 ;  /* 0x00000002ff347435 */ /* 0x001fe200000001ff */
[----:B-1----:R-:W-:Y:S01]  /*1bc0*/  FADD.FTZ R50, R50, R53 ;  /* 0x0000003532327221 */ /* 0x002fe20000010000 */
[----:B------:R-:W-:Y:S01]  /*1bd0*/  MOV R54, 0xffffffff ;  /* 0xffffffff00367802 */ /* 0x000fe20000000f00 */
[----:B------:R-:W-:Y:S01]  /*1be0*/  IMAD.MOV.U32 R53, RZ, RZ, 0x1f ;  /* 0x0000001fff357424 */ /* 0x000fe200078e00ff */
[----:B------:R-:W-:-:S02]  /*1bf0*/  MOV R49, R47 ;  /* 0x0000002f00317202 */ /* 0x000fc40000000f00 */
[----:B------:R-:W-:Y:S02]  /*1c00*/  MOV R44, 0x1c20 ;  /* 0x00001c20002c7802 */ /* 0x000fe40000000f00 */
[----:B------:R-:W-:Y:S05]  /*1c10*/  CALL.REL.NOINC `($__internal_74_$__cuda_sm70_shflsync_bfly_p) ;  /* 0x0000035000007944 */ /* 0x000fea0003c00000 */
[----:B0-----:R-:W-:Y:S01]  /*1c20*/  HFMA2.MMA R52, -RZ, RZ, 0, 1.1920928955078125e-07 ;  /* 0x00000002ff347435 */ /* 0x001fe200000001ff */
[----:B-1----:R-:W-:Y:S01]  /*1c30*/  MOV R46, R53 ;  /* 0x00000035002e7202 */ /* 0x002fe20000000f00 */
[----:B------:R-:W-:Y:S01]  /*1c40*/  IMAD.MOV.U32 R53, RZ, RZ, 0x1f ;  /* 0x0000001fff357424 */ /* 0x000fe200078e00ff */
[----:B------:R-:W-:Y:S02]  /*1c50*/  MOV R49, R50 ;  /* 0x0000003200317202 */ /* 0x000fe40000000f00 */
[----:B------:R-:W-:Y:S02]  /*1c60*/  MOV R54, 0xffffffff ;  /* 0xffffffff00367802 */ /* 0x000fe40000000f00 */
[----:B------:R-:W-:Y:S02]  /*1c70*/  MOV R44, 0x1c90 ;  /* 0x00001c90002c7802 */ /* 0x000fe40000000f00 */
[----:B------:R-:W-:Y:S05]  /*1c80*/  CALL.REL.NOINC `($__internal_74_$__cuda_sm70_shflsync_bfly_p) ;  /* 0x000002e000007944 */ /* 0x000fea0003c00000 */
[----:B------:R-:W-:Y:S01]  /*1c90*/  FADD.FTZ R47, R46, R47 ;  /* 0x0000002f2e2f7221 */ /* 0x000fe20000010000 */
[----:B0-----:R-:W-:Y:S01]  /*1ca0*/  HFMA2.MMA R52, -RZ, RZ, 0, 2.384185791015625e-07 ;  /* 0x00000004ff347435 */ /* 0x001fe200000001ff */
[----:B-1----:R-:W-:Y:S01]  /*1cb0*/  FADD.FTZ R50, R50, R53 ;  /* 0x0000003532327221 */ /* 0x002fe20000010000 */
[----:B------:R-:W-:-:S02]  /*1cc0*/  MOV R53, 0x1f ;  /* 0x0000001f00357802 */ /* 0x000fc40000000f00 */
[----:B------:R-:W-:Y:S02]  /*1cd0*/  MOV R54, 0xffffffff ;  /* 0xffffffff00367802 */ /* 0x000fe40000000f00 */
[----:B------:R-:W-:Y:S02]  /*1ce0*/  MOV R49, R47 ;  /* 0x0000002f00317202 */ /* 0x000fe40000000f00 */
[----:B------:R-:W-:Y:S02]  /*1cf0*/  MOV R44, 0x1d10 ;  /* 0x00001d10002c7802 */ /* 0x000fe40000000f00 */
[----:B------:R-:W-:Y:S05]  /*1d00*/  CALL.REL.NOINC `($__internal_74_$__cuda_sm70_shflsync_bfly_p) ;  /* 0x0000026000007944 */ /* 0x000fea0003c00000 */
[----:B0-----:R-:W-:Y:S01]  /*1d10*/  HFMA2.MMA R52, -RZ, RZ, 0, 2.384185791015625e-07 ;  /* 0x00000004ff347435 */ /* 0x001fe200000001ff */
[----:B-1----:R-:W-:Y:S01]  /*1d20*/  IMAD.MOV.U32 R46, RZ, RZ, R53 ;  /* 0x000000ffff2e7224 */ /* 0x002fe200078e0035 */
[----:B------:R-:W-:Y:S02]  /*1d30*/  MOV R49, R50 ;  /* 0x0000003200317202 */ /* 0x000fe40000000f00 */
[----:B------:R-:W-:Y:S02]  /*1d40*/  MOV R53, 0x1f ;  /* 0x0000001f00357802 */ /* 0x000fe40000000f00 */
[----:B------:R-:W-:-:S02]  /*1d50*/  MOV R54, 0xffffffff ;  /* 0xffffffff00367802 */ /* 0x000fc40000000f00 */
[----:B------:R-:W-:Y:S02]  /*1d60*/  MOV R44, 0x1d80 ;  /* 0x00001d80002c7802 */ /* 0x000fe40000000f00 */
[----:B------:R-:W-:Y:S05]  /*1d70*/  CALL.REL.NOINC `($__internal_74_$__cuda_sm70_shflsync_bfly_p) ;  /* 0x000001f000007944 */ /* 0x000fea0003c00000 */
[----:B------:R-:W-:Y:S01]  /*1d80*/  FADD.FTZ R47, R46, R47 ;  /* 0x0000002f2e2f7221 */ /* 0x000fe20000010000 */
[----:B0-----:R-:W-:Y:S01]  /*1d90*/  HFMA2.MMA R52, -RZ, RZ, 0, 4.76837158203125e-07 ;  /* 0x00000008ff347435 */ /* 0x001fe200000001ff */
[----:B-1----:R-:W-:Y:S01]  /*1da0*/  FADD.FTZ R50, R50, R53 ;  /* 0x0000003532327221 */ /* 0x002fe20000010000 */
[----:B------:R-:W-:Y:S01]  /*1db0*/  MOV R54, 0xffffffff ;  /* 0xffffffff00367802 */ /* 0x000fe20000000f00 */
[----:B------:R-:W-:Y:S01]  /*1dc0*/  IMAD.MOV.U32 R53, RZ, RZ, 0x1f ;  /* 0x0000001fff357424 */ /* 0x000fe200078e00ff */
[----:B------:R-:W-:Y:S02]  /*1dd0*/  MOV R49, R47 ;  /* 0x0000002f00317202 */ /* 0x000fe40000000f00 */
[----:B------:R-:W-:Y:S02]  /*1de0*/  MOV R44, 0x1e00 ;  /* 0x00001e00002c7802 */ /* 0x000fe40000000f00 */
[----:B------:R-:W-:Y:S05]  /*1df0*/  CALL.REL.NOINC `($__internal_74_$__cuda_sm70_shflsync_bfly_p) ;  /* 0x0000017000007944 */ /* 0x000fea0003c00000 */
[----:B0-----:R-:W-:Y:S01]  /*1e00*/  HFMA2.MMA R52, -RZ, RZ, 0, 4.76837158203125e-07 ;  /* 0x00000008ff347435 */ /* 0x001fe200000001ff */
[----:B-1----:R-:W-:Y:S01]  /*1e10*/  MOV R46, R53 ;  /* 0x00000035002e7202 */ /* 0x002fe20000000f00 */
[----:B------:R-:W-:Y:S01]  /*1e20*/  IMAD.MOV.U32 R53, RZ, RZ, 0x1f ;  /* 0x0000001fff357424 */ /* 0x000fe200078e00ff */
[----:B------:R-:W-:-:S02]  /*1e30*/  MOV R49, R50 ;  /* 0x0000003200317202 */ /* 0x000fc40000000f00 */
[----:B------:R-:W-:Y:S02]  /*1e40*/  MOV R54, 0xffffffff ;  /* 0xffffffff00367802 */ /* 0x000fe40000000f00 */
[----:B------:R-:W-:Y:S02]  /*1e50*/  MOV R44, 0x1e70 ;  /* 0x00001e70002c7802 */ /* 0x000fe40000000f00 */
[----:B------:R-:W-:Y:S05]  /*1e60*/  CALL.REL.NOINC `($__internal_74_$__cuda_sm70_shflsync_bfly_p) ;  /* 0x0000010000007944 */ /* 0x000fea0003c00000 */
[----:B------:R-:W-:Y:S01]  /*1e70*/  FADD.FTZ R48, R46, R47 ;  /* 0x0000002f2e307221 */ /* 0x000fe20000010000 */
[----:B0-----:R-:W-:Y:S01]  /*1e80*/  HFMA2.MMA R52, -RZ, RZ, 0, 9.5367431640625e-07 ;  /* 0x00000010ff347435 */ /* 0x001fe200000001ff */
[----:B-1----:R-:W-:Y:S01]  /*1e90*/  FADD.FTZ R50, R50, R53 ;  /* 0x0000003532327221 */ /* 0x002fe20000010000 */
[----:B------:R-:W-:Y:S02]  /*1ea0*/  MOV R53, 0x1f ;  /* 0x0000001f00357802 */ /* 0x000fe40000000f00 */
[----:B------:R-:W-:Y:S02]  /*1eb0*/  MOV R54, 0xffffffff ;  /* 0xffffffff00367802 */ /* 0x000fe40000000f00 */
[----:B------:R-:W-:Y:S02]  /*1ec0*/  MOV R49, R48 ;  /* 0x0000003000317202 */ /* 0x000fe40000000f00 */
[----:B------:R-:W-:-:S02]  /*1ed0*/  MOV R44, 0x1ef0 ;  /* 0x00001ef0002c7802 */ /* 0x000fc40000000f00 */
[----:B------:R-:W-:Y:S05]  /*1ee0*/  CALL.REL.NOINC `($__internal_74_$__cuda_sm70_shflsync_bfly_p) ;  /* 0x0000008000007944 */ /* 0x000fea0003c00000 */
[----:B0-----:R-:W-:Y:S01]  /*1ef0*/  HFMA2.MMA R52, -RZ, RZ, 0, 9.5367431640625e-07 ;  /* 0x00000010ff347435 */ /* 0x001fe200000001ff */
[----:B-1----:R-:W-:Y:S01]  /*1f00*/  IMAD.MOV.U32 R51, RZ, RZ, R53 ;  /* 0x000000ffff337224 */ /* 0x002fe200078e0035 */
[----:B------:R-:W-:-:S02]  /*1f10*/  MOV R49, R50 ;  /* 0x0000003200317202 */ /* 0x000fc40000000f00 */
[----:B------:R-:W-:Y:S02]  /*1f20*/  MOV R53, 0x1f ;  /* 0x0000001f00357802 */ /* 0x000fe40000000f00 */
[----:B------:R-:W-:Y:S02]  /*1f30*/  MOV R54, 0xffffffff ;  /* 0xffffffff00367802 */ /* 0x000fe40000000f00 */
[----:B------:R-:W-:Y:S02]  /*1f40*/  MOV R44, 0x1f60 ;  /* 0x00001f60002c7802 */ /* 0x000fe40000000f00 */
[----:B------:R-:W-:Y:S05]  /*1f50*/  CALL.REL.NOINC `($__internal_74_$__cuda_sm70_shflsync_bfly_p) ;  /* 0x0000001000007944 */ /* 0x000fea0003c00000 */
[----:B01----:R-:W-:Y:S05]  /*1f60*/  BRA `(.L_x_1681) ;  /* 0xffffebd000007947 */ /* 0x003fea000383ffff */
        .weak           $__internal_74_$__cuda_sm70_shflsync_bfly_p
        .type           $__internal_74_$__cuda_sm70_shflsync_bfly_p,@function
        .size           $__internal_74_$__cuda_sm70_shflsync_bfly_p,(.L_x_4454 - $__internal_74_$__cuda_sm70_shflsync_bfly_p)
$__internal_74_$__cuda_sm70_shflsync_bfly_p:
[----:B------:R-:W-:Y:S01]  /*1f70*/  HFMA2.MMA R45, -RZ, RZ, 0, 0 ;  /* 0x00000000ff2d7435 */ /* 0x000fe200000001ff */
[----:B------:R-:W-:Y:S04]  /*1f80*/  WARPSYNC R54 ;  /* 0x0000003600007348 */ /* 0x000fe80003800000 */
[----:B------:R0:W1:Y:S01]  /*1f90*/  SHFL.BFLY PT, R53, R49, R52, R53 ;  /* 0x0c00003431357389 */ /* 0x00006200000e0035 */
[----:B------:R-:W-:Y:S05]  /*1fa0*/  RET.REL.NODEC R44 `(_ZN10layer_norm13ln_bwd_kernelINS_13Kernel_traitsI13__nv_bfloat16S2_fS2_fjLj256ELj1ELj4ELj1ELj16ENS_18Kernel_traits_baseILj256ES2_S2_fS2_fjLj128EEEEELb1ELb1ELb0ELb0EEEvNS_9BwdParamsE) ;  /* 0xffffe0502c007950 */ /* 0x000fea0003c3ffff */
.L_x_1682:
        /* <DEDUP_REMOVED lines=13> */
.L_x_4454:


//--------------------- .text._ZN10layer_norm13ln_bwd_kernelINS_13Kernel_traitsI13__nv_bfloat16S2_fS2_fjLj256ELj1ELj4ELj1ELj16ENS_18Kernel_traits_baseILj256ES2_S2_fS2_fjLj128EEEEELb1ELb1ELb0ELb1EEEvNS_9BwdParamsE --------------------------
	.section	.text._ZN10layer_norm13ln_bwd_kernelINS_13Kernel_traitsI13__nv_bfloat16S2_fS2_fjLj256ELj1ELj4ELj1ELj16ENS_18Kernel_traits_baseILj256ES2_S2_fS2_fjLj128EEEEELb1ELb1ELb0ELb1EEEvNS_9BwdParamsE,"ax",@progbits
	.sectioninfo	@"SHI_REGISTERS=92"
	.align	128
        .global         _ZN10layer_norm13ln_bwd_kernelINS_13Kernel_traitsI13__nv_bfloat16S2_fS2_fjLj256ELj1ELj4ELj1ELj16ENS_18Kernel_traits_baseILj256ES2_S2_fS2_fjLj128EEEEELb1ELb1ELb0ELb1EEEvNS_9BwdParamsE
        .type           _ZN10layer_norm13ln_bwd_kernelINS_13Kernel_traitsI13__nv_bfloat16S2_fS2_fjLj256ELj1ELj4ELj1ELj16ENS_18Kernel_traits_baseILj256ES2_S2_fS2_fjLj128EEEEELb1ELb1ELb0ELb1EEEvNS_9BwdParamsE,@function
        .size           _ZN10layer_norm13ln_bwd_kernelINS_13Kernel_traitsI13__nv_bfloat16S2_fS2_fjLj256ELj1ELj4ELj1ELj16ENS_18Kernel_traits_baseILj256ES2_S2_fS2_fjLj128EEEEELb1ELb1ELb0ELb1EEEvNS_9BwdParamsE,(.L_x_4455 - _ZN10layer_norm13ln_bwd_kernelINS_13Kernel_traitsI13__nv_bfloat16S2_fS2_fjLj256ELj1ELj4ELj1ELj16ENS_18Kernel_traits_baseILj256ES2_S2_fS2_fjLj128EEEEELb1ELb1ELb0ELb1EEEvNS_9BwdParamsE)
        .other          _ZN10layer_norm13ln_bwd_kernelINS_13Kernel_traitsI13__nv_bfloat16S2_fS2_fjLj256ELj1ELj4ELj1ELj16ENS_18Kernel_traits_baseILj256ES2_S2_fS2_fjLj128EEEEELb1ELb1ELb0ELb1EEEvNS_9BwdParamsE,@"STO_CUDA_ENTRY STV_DEFAULT"
_ZN10layer_norm13ln_bwd_kernelINS_13Kernel_traitsI13__nv_bfloat16S2_fS2_fjLj256ELj1ELj4ELj1ELj16ENS_18Kernel_traits_baseILj256ES2_S2_fS2_fjLj128EEEEELb1ELb1ELb0ELb1EEEvNS_9BwdParamsE:
.text._ZN10layer_norm13ln_bwd_kernelINS_13Kernel_traitsI13__nv_bfloat16S2_fS2_fjLj256ELj1ELj4ELj1ELj16ENS_18Kernel_traits_baseILj256ES2_S2_fS2_fjLj128EEEEELb1ELb1ELb0ELb1EEEvNS_9BwdParamsE:
        /* <DEDUP_REMOVED lines=26> */
[----:B------:R-:W-:Y:S05]  /*01a0*/  BRA `(.L_x_1684) ;  /* 0x000013e000007947 */ /* 0x000fea0003800000 */
.L_x_1683:
        /* <DEDUP_REMOVED lines=25> */
.L_x_1688:
[----:B------:R-:W-:Y:S01]  /*0340*/  IMAD R2, R67, c[0x0][0x168], RZ ;  /* 0x00005a0043027a24 */ /* 0x000fe200078e02ff */
[----:B------:R-:W-:Y:S02]  /*0350*/  MOV R54, 0x4 ;  /* 0x0000000400367802 */ /* 0x000fe40000000f00 */
[----:B------:R-:W-:Y:S02]  /*0360*/  MOV R28, 0x10 ;  /* 0x00000010001c7802 */ /* 0x000fe40000000f00 */
[----:B------:R-:W-:-:S04]  /*0370*/  SHF.R.S32.HI R3, RZ, 0x1f, R2 ;  /* 0x0000001fff037819 */ /* 0x000fc80000011402 */
[----:B------:R-:W-:-:S04]  /*0380*/  LEA.HI R2, R3, R2, RZ, 0x3 ;  /* 0x0000000203027211 */ /* 0x000fc800078f18ff */
[----:B------:R-:W-:Y:S01]  /*0390*/  LEA.HI.SX32 R75, R2, R75, 0x1d ;  /* 0x0000004b024b7211 */ /* 0x000fe200078feaff */
[----:B------:R-:W-:-:S03]  /*03a0*/  IMAD.WIDE R2, R67, R54, c[0x0][0x1a0] ;  /* 0x0000680043027625 */ /* 0x000fc600078e0236 */
[C---:B------:R-:W-:Y:S02]  /*03b0*/  LEA R62, P0, R75.reuse, c[0x0][0x188], 0x5 ;  /* 0x000062004b3e7a11 */ /* 0x040fe400078028ff */
[----:B------:R0:W2:Y:S02]  /*03c0*/  LDG.E R77, [R2.64] ;  /* 0x00000004024d7981 */ /* 0x0000a4000c1e1900 */
[C---:B------:R-:W-:Y:S01]  /*03d0*/  LEA.HI.X R63, R75.reuse, c[0x0][0x18c], RZ, 0x5, P0 ;  /* 0x000063004b3f7a11 */ /* 0x040fe200000f2cff */
[----:B------:R-:W-:-:S04]  /*03e0*/  IMAD.WIDE.U32 R28, R75, R28, c[0x0][0x208] ;  /* 0x000082004b1c7625 */ /* 0x000fc800078e001c */
[----:B------:R-:W-:Y:S01]  /*03f0*/  IMAD.WIDE R54, R67, R54, c[0x0][0x1a8] ;  /* 0x00006a0043367625 */ /* 0x000fe200078e0236 */
[----:B------:R2:W3:Y:S04]  /*0400*/  LDG.E.128 R24, [R62.64] ;  /* 0x000000043e187981 */ /* 0x0004e8000c1e1d00 */
[----:B------:R-:W4:Y:S04]  /*0410*/  LDG.E.128 R28, [R28.64] ;  /* 0x000000041c1c7981 */ /* 0x000f28000c1e1d00 */
[----:B------:R1:W4:Y:S04]  /*0420*/  LDG.E R76, [R54.64] ;  /* 0x00000004364c7981 */ /* 0x000328000c1e1900 */
[----:B------:R2:W4:Y:S01]  /*0430*/  LDG.E.128 R32, [R62.64+0x10] ;  /* 0x000010043e207981 */ /* 0x000522000c1e1d00 */
[----:B------:R-:W-:-:S04]  /*0440*/  ISETP.NE.U32.AND P0, PT, RZ, c[0x0][0x1c0], PT ;  /* 0x00007000ff007a0c */ /* 0x000fc80003f05070 */
[----:B------:R-:W-:Y:S02]  /*0450*/  ISETP.NE.AND.EX P0, PT, RZ, c[0x0][0x1c4], PT, P0 ;  /* 0x00007100ff007a0c */ /* 0x000fe40003f05300 */
[C---:B0-----:R-:W-:Y:S02]  /*0460*/  LEA R2, P2, R75.reuse, c[0x0][0x190], 0x3 ;  /* 0x000064004b027a11 */ /* 0x041fe400078418ff */
[----:B------:R-:W-:Y:S02]  /*0470*/  SHF.R.S32.HI R78, RZ, 0x1f, R67 ;  /* 0x0000001fff4e7819 */ /* 0x000fe40000011443 */
[----:B------:R-:W-:-:S06]  /*0480*/  LEA.HI.X R3, R75, c[0x0][0x194], RZ, 0x3, P2 ;  /* 0x000065004b037a11 */ /* 0x000fcc00010f1cff */
[----:B------:R-:W4:Y:S01]  /*0490*/  LDG.E.64 R2, [R2.64] ;  /* 0x0000000402027981 */ /* 0x000f22000c1e1b00 */
[----:B------:R-:W-:-:S04]  /*04a0*/  @P0 LEA R36, P2, R67, c[0x0][0x1c0], 0x1 ;  /* 0x0000700043240a11 */ /* 0x000fc800078408ff */
[----:B------:R-:W-:-:S05]  /*04b0*/  @P0 LEA.HI.X R37, R67, c[0x0][0x1c4], R78, 0x1, P2 ;  /* 0x0000710043250a11 */ /* 0x000fca00010f0c4e */
[----:B------:R0:W4:Y:S01]  /*04c0*/  @P0 LDG.E.U16 R36, [R36.64] ;  /* 0x0000000424240981 */ /* 0x000122000c1e1500 */
[----:B------:R-:W-:-:S04]  /*04d0*/  ISETP.NE.U32.AND P1, PT, RZ, c[0x0][0x218], PT ;  /* 0x00008600ff007a0c */ /* 0x000fc80003f25070 */
[----:B------:R-:W-:-:S13]  /*04e0*/  ISETP.NE.AND.EX P1, PT, RZ, c[0x0][0x21c], PT, P1 ;  /* 0x00008700ff007a0c */ /* 0x000fda0003f25310 */
[----:B-1----:R-:W-:-:S04]  /*04f0*/  @P1 LEA R54, P2, R75, c[0x0][0x218], 0x5 ;  /* 0x000086004b361a11 */ /* 0x002fc800078428ff */
[----:B------:R-:W-:-:S05]  /*0500*/  @P1 LEA.HI.X R55, R75, c[0x0][0x21c], RZ, 0x5, P2 ;  /* 0x000087004b371a11 */ /* 0x000fca00010f2cff */
[----:B-----5:R4:W5:Y:S04]  /*0510*/  @P1 LDG.E.128 R8, [R54.64] ;  /* 0x0000000436081981 */ /* 0x020968000c1e1d00 */
[----:B------:R4:W5:Y:S01]  /*0520*/  @P1 LDG.E.128 R12, [R54.64+0x10] ;  /* 0x00001004360c1981 */ /* 0x000962000c1e1d00 */
[----:B------:R-:W-:-:S04]  /*0530*/  ISETP.NE.AND P1, PT, R66, RZ, PT ;  /* 0x000000ff4200720c */ /* 0x000fc80003f25270 */
[----:B--2---:R-:W-:-:S05]  /*0540*/  FSEL R62, R77, RZ, !P1 ;  /* 0x000000ff4d3e7208 */ /* 0x004fca0004800000 */
[C---:B---3--:R-:W-:Y:S02]  /*0550*/  FADD.FTZ R79, -R62.reuse, R24 ;  /* 0x000000183e4f7221 */ /* 0x048fe40000010100 */
[C---:B------:R-:W-:Y:S01]  /*0560*/  FADD.FTZ R81, -R62.reuse, R25 ;  /* 0x000000193e517221 */ /* 0x040fe20000010100 */
[----:B----4-:R-:W-:Y:S01]  /*0570*/  PRMT R55, RZ, 0x5410, R28 ;  /* 0x00005410ff377816 */ /* 0x010fe2000000001c */
[----:B------:R-:W-:Y:S01]  /*0580*/  FADD.FTZ R85, -R62, R27 ;  /* 0x0000001b3e557221 */ /* 0x000fe20000010100 */
[--C-:B------:R-:W-:Y:S01]  /*0590*/  PRMT R82, RZ, 0x5410, R31.reuse ;  /* 0x00005410ff527816 */ /* 0x100fe2000000001f */
[----:B------:R-:W-:Y:S01]  /*05a0*/  FMUL.FTZ R78, R76, R79 ;  /* 0x0000004f4c4e7220 */ /* 0x000fe20000410000 */
[----:B------:R-:W-:Y:S01]  /*05b0*/  PRMT R77, RZ, 0x7610, R31 ;  /* 0x00007610ff4d7816 */ /* 0x000fe2000000001f */
[C---:B------:R-:W-:Y:S01]  /*05c0*/  FADD.FTZ R83, -R62.reuse, R26 ;  /* 0x0000001a3e537221 */ /* 0x040fe20000010100 */
[----:B0-----:R-:W-:Y:S01]  /*05d0*/  PRMT R37, RZ, 0x7610, R28 ;  /* 0x00007610ff257816 */ /* 0x001fe2000000001c */
[C---:B------:R-:W-:Y:S01]  /*05e0*/  FADD.FTZ R31, -R62.reuse, R32 ;  /* 0x000000203e1f7221 */ /* 0x040fe20000010100 */
[----:B------:R-:W-:Y:S01]  /*05f0*/  PRMT R24, RZ, 0x7610, R29 ;  /* 0x00007610ff187816 */ /* 0x000fe2000000001d */
[----:B------:R-:W-:-:S02]  /*0600*/  FADD.FTZ R89, -R62, R33 ;  /* 0x000000213e597221 */ /* 0x000fc40000010100 */
[C---:B------:R-:W-:Y:S02]  /*0610*/  FADD.FTZ R63, -R62.reuse, R34 ;  /* 0x000000223e3f7221 */ /* 0x040fe40000010100 */
[----:B------:R-:W-:Y:S02]  /*0620*/  FADD.FTZ R25, -R62, R35 ;  /* 0x000000233e197221 */ /* 0x000fe40000010100 */
[----:B------:R-:W-:Y:S02]  /*0630*/  FADD.FTZ R61, R55, R61 ;  /* 0x0000003d373d7221 */ /* 0x000fe40000010000 */
[----:B------:R-:W-:Y:S02]  /*0640*/  FMUL.FTZ R62, R76, R81 ;  /* 0x000000514c3e7220 */ /* 0x000fe40000410000 */
[----:B------:R-:W-:Y:S02]  /*0650*/  FFMA.FTZ R65, R78, R55, R65 ;  /* 0x000000374e417223 */ /* 0x000fe40000010041 */
[----:B------:R-:W-:-:S02]  /*0660*/  FMUL.FTZ R35, R76, R85 ;  /* 0x000000554c237220 */ /* 0x000fc40000410000 */
[----:B------:R-:W-:Y:S01]  /*0670*/  FMUL.FTZ R55, R64, R55 ;  /* 0x0000003740377220 */ /* 0x000fe20000410000 */
[----:B------:R-:W-:Y:S01]  /*0680*/  PRMT R27, RZ, 0x5410, R29 ;  /* 0x00005410ff1b7816 */ /* 0x000fe2000000001d */
[----:B------:R-:W-:Y:S02]  /*0690*/  FADD.FTZ R58, R37, R58 ;  /* 0x0000003a253a7221 */ /* 0x000fe40000010000 */
[----:B------:R-:W-:Y:S02]  /*06a0*/  FMUL.FTZ R54, R76, R83 ;  /* 0x000000534c367220 */ /* 0x000fe40000410000 */
[----:B------:R-:W-:Y:S02]  /*06b0*/  FFMA.FTZ R60, R62, R37, R60 ;  /* 0x000000253e3c7223 */ /* 0x000fe4000001003c */
[----:B------:R-:W-:Y:S02]  /*06c0*/  FADD.FTZ R53, R24, R53 ;  /* 0x0000003518357221 */ /* 0x000fe40000010000 */
[----:B------:R-:W-:-:S02]  /*06d0*/  FFMA.FTZ R57, R35, R24, R57 ;  /* 0x0000001823397223 */ /* 0x000fc40000010039 */
[----:B------:R-:W-:Y:S02]  /*06e0*/  FMUL.FTZ R32, R71, R24 ;  /* 0x0000001847207220 */ /* 0x000fe40000410000 */
[----:B------:R-:W-:Y:S02]  /*06f0*/  FMUL.FTZ R37, R69, R37 ;  /* 0x0000002545257220 */ /* 0x000fe40000410000 */
[----:B------:R-:W-:Y:S02]  /*0700*/  FADD.FTZ R24, RZ, R55 ;  /* 0x00000037ff187221 */ /* 0x000fe40000010000 */
[----:B------:R-:W-:Y:S02]  /*0710*/  FFMA.FTZ R26, R78, R55, RZ ;  /* 0x000000374e1a7223 */ /* 0x000fe400000100ff */
[----:B------:R-:W-:Y:S02]  /*0720*/  FADD.FTZ R56, R27, R56 ;  /* 0x000000381b387221 */ /* 0x000fe40000010000 */
[----:B------:R-:W-:-:S02]  /*0730*/  FFMA.FTZ R59, R54, R27, R59 ;  /* 0x0000001b363b7223 */ /* 0x000fc4000001003b */
[----:B------:R-:W-:Y:S02]  /*0740*/  FMUL.FTZ R34, R68, R27 ;  /* 0x0000001b44227220 */ /* 0x000fe40000410000 */
[----:B------:R-:W-:Y:S02]  /*0750*/  FADD.FTZ R27, R24, R37 ;  /* 0x00000025181b7221 */ /* 0x000fe40000010000 */
[----:B------:R-:W-:Y:S01]  /*0760*/  FFMA.FTZ R79, R62, R37, R26 ;  /* 0x000000253e4f7223 */ /* 0x000fe2000001001a */
[----:B------:R-:W-:Y:S01]  /*0770*/  PRMT R87, RZ, 0x5410, R30 ;  /* 0x00005410ff577816 */ /* 0x000fe2000000001e */
[----:B------:R-:W-:Y:S02]  /*0780*/  FADD.FTZ R27, R27, R34 ;  /* 0x000000221b1b7221 */ /* 0x000fe40000010000 */
[----:B------:R-:W-:Y:S01]  /*0790*/  FFMA.FTZ R79, R54, R34, R79 ;  /* 0x00000022364f7223 */ /* 0x000fe2000001004f */
[----:B------:R-:W-:Y:S01]  /*07a0*/  PRMT R80, RZ, 0x7610, R30 ;  /* 0x00007610ff507816 */ /* 0x000fe2000000001e */
        /* <DEDUP_REMOVED lines=16> */
[----:B------:R-:W-:Y:S01]  /*08b0*/  FFMA.FTZ R79, R31, R80, R79 ;  /* 0x000000501f4f7223 */ /* 0x000fe2000001004f */
[----:B------:R-:W-:Y:S01]  /*08c0*/  MOV R25, R2 ;  /* 0x0000000200197202 */ /* 0x000fe20000000f00 */
[----:B------:R-:W-:Y:S02]  /*08d0*/  FADD.FTZ R43, R77, R43 ;  /* 0x0000002b4d2b7221 */ /* 0x000fe40000010000 */
[----:B------:R-:W-:-:S02]  /*08e0*/  FFMA.FTZ R39, R84, R77, R39 ;  /* 0x0000004d54277223 */ /* 0x000fc40000010027 */
[----:B------:R-:W-:Y:S02]  /*08f0*/  FMUL.FTZ R77, R74, R77 ;  /* 0x0000004d4a4d7220 */ /* 0x000fe40000410000 */
[----:B------:R-:W-:Y:S02]  /*0900*/  FADD.FTZ R24, R27, R82 ;  /* 0x000000521b187221 */ /* 0x000fe40000010000 */
[----:B------:R-:W-:Y:S01]  /*0910*/  FFMA.FTZ R79, R63, R82, R79 ;  /* 0x000000523f4f7223 */ /* 0x000fe2000001004f */
[----:B------:R-:W-:Y:S01]  /*0920*/  MOV R29, 0x3f800000 ;  /* 0x3f800000001d7802 */ /* 0x000fe20000000f00 */
[----:B------:R-:W-:Y:S01]  /*0930*/  FADD.FTZ R42, R87, R42 ;  /* 0x0000002a572a7221 */ /* 0x000fe20000010000 */
[----:B------:R-:W-:Y:S01]  /*0940*/  PRMT R83, R25, 0x7610, R83 ;  /* 0x0000761019537816 */ /* 0x000fe20000000053 */
[----:B------:R-:W-:Y:S01]  /*0950*/  FFMA.FTZ R38, R33, R87, R38 ;  /* 0x0000005721267223 */ /* 0x000fe20000010026 */
[----:B------:R-:W-:Y:S01]  /*0960*/  @P0 PRMT R29, RZ, 0x5410, R36 ;  /* 0x00005410ff1d0816 */ /* 0x000fe20000000024 */
[----:B------:R-:W-:-:S02]  /*0970*/  IMAD.MOV.U32 R28, RZ, RZ, RZ ;  /* 0x000000ffff1c7224 */ /* 0x000fc400078e00ff */
[----:B------:R-:W-:Y:S02]  /*0980*/  FADD.FTZ R81, R24, R77 ;  /* 0x0000004d18517221 */ /* 0x000fe40000010000 */
[----:B------:R-:W-:Y:S01]  /*0990*/  FFMA.FTZ R79, R84, R77, R79 ;  /* 0x0000004d544f7223 */ /* 0x000fe2000001004f */
[----:B------:R-:W-:Y:S05]  /*09a0*/  BRA.DIV ~URZ, `(.L_x_1685) ;  /* 0x000010e27f007947 */ /* 0x000fea000b800000 */
[----:B------:R0:W1:Y:S02]  /*09b0*/  SHFL.BFLY PT, R36, R81, 0x1, 0x1f ;  /* 0x0c201f0051247f89 */ /* 0x00006400000e0000 */
.L_x_1689:
        /* <DEDUP_REMOVED lines=15> */
[----:B0-----:R0:W1:Y:S01]  /*0ab0*/  SHFL.BFLY PT, R81, R36, 0x10, 0x1f ;  /* 0x0e001f0024517f89 */ /* 0x00106200000e0000 */
[----:B--2---:R-:W-:-:S05]  /*0ac0*/  FADD.FTZ R79, R85, R86 ;  /* 0x00000056554f7221 */ /* 0x004fca0000010000 */
[----:B------:R0:W2:Y:S02]  /*0ad0*/  SHFL.BFLY PT, R86, R79, 0x10, 0x1f ;  /* 0x0e001f004f567f89 */ /* 0x0000a400000e0000 */
.L_x_1690:
[----:B------:R-:W-:-:S04]  /*0ae0*/  LEA R24, P0, R75, c[0x0][0x170], 0x4 ;  /* 0x00005c004b187a11 */ /* 0x000fc800078020ff */
[----:B------:R-:W-:-:S06]  /*0af0*/  LEA.HI.X R25, R75, c[0x0][0x174], RZ, 0x4, P0 ;  /* 0x00005d004b197a11 */ /* 0x000fcc00000f24ff */
[----:B------:R-:W3:Y:S01]  /*0b00*/  LDG.E.128 R24, [R24.64] ;  /* 0x0000000418187981 */ /* 0x000ee2000c1e1d00 */
[----:B-1----:R-:W-:Y:S01]  /*0b10*/  FADD.FTZ R81, R81, R36 ;  /* 0x0000002451517221 */ /* 0x002fe20000010000 */
[----:B------:R-:W-:Y:S01]  /*0b20*/  ISETP.NE.U32.AND P0, PT, RZ, c[0x0][0x218], PT ;  /* 0x00008600ff007a0c */ /* 0x000fe20003f05070 */
[----:B--2---:R-:W-:Y:S01]  /*0b30*/  FADD.FTZ R86, R86, R79 ;  /* 0x0000004f56567221 */ /* 0x004fe20000010000 */
[----:B------:R-:W-:Y:S01]  /*0b40*/  LOP3.LUT P2, RZ, R83, 0xff, RZ, 0xc0, !PT ;  /* 0x000000ff53ff7812 */ /* 0x000fe2000784c0ff */
[----:B------:R-:W-:Y:S01]  /*0b50*/  FMUL.FTZ R81, R81, c[0x0][0x1e0] ;  /* 0x0000780051517a20 */ /* 0x000fe20000410000 */
[----:B------:R-:W-:Y:S01]  /*0b60*/  ISETP.NE.AND.EX P0, PT, RZ, c[0x0][0x21c], PT, P0 ;  /* 0x00008700ff007a0c */ /* 0x000fe20003f05300 */
[----:B------:R-:W-:Y:S01]  /*0b70*/  FMUL.FTZ R86, R86, c[0x0][0x1e0] ;  /* 0x0000780056567a20 */ /* 0x000fe20000410000 */
[----:B------:R-:W-:Y:S02]  /*0b80*/  LOP3.LUT P3, RZ, R2, 0xff00, RZ, 0xc0, !PT ;  /* 0x0000ff0002ff7812 */ /* 0x000fe4000786c0ff */
[----:B------:R-:W-:-:S02]  /*0b90*/  FSEL R85, R81, RZ, !P1 ;  /* 0x000000ff51557208 */ /* 0x000fc40004800000 */
[C---:B------:R-:W-:Y:S02]  /*0ba0*/  LOP3.LUT P6, RZ, R2.reuse, 0xff0000, RZ, 0xc0, !PT ;  /* 0x00ff000002ff7812 */ /* 0x040fe400078cc0ff */
[----:B------:R-:W-:Y:S01]  /*0bb0*/  LOP3.LUT P5, RZ, R2, 0xff000000, RZ, 0xc0, !PT ;  /* 0xff00000002ff7812 */ /* 0x000fe200078ac0ff */
[-CC-:B------:R-:W-:Y:S01]  /*0bc0*/  FFMA.FTZ R78, R78, R86.reuse, R85.reuse ;  /* 0x000000564e4e7223 */ /* 0x180fe20000010055 */
[----:B------:R-:W-:Y:S01]  /*0bd0*/  MOV R2, c[0x0][0x160] ;  /* 0x0000580000027a02 */ /* 0x000fe20000000f00 */
[-CC-:B------:R-:W-:Y:S01]  /*0be0*/  FFMA.FTZ R33, R33, R86.reuse, R85.reuse ;  /* 0x0000005621217223 */ /* 0x180fe20000010055 */
[----:B------:R-:W-:Y:S01]  /*0bf0*/  ISETP.NE.U32.AND P1, PT, RZ, c[0x0][0x258], PT ;  /* 0x00009600ff007a0c */ /* 0x000fe20003f25070 */
[----:B------:R-:W-:Y:S01]  /*0c00*/  FADD.FTZ R55, R55, -R78 ;  /* 0x8000004e37377221 */ /* 0x000fe20000010000 */
[----:B------:R-:W-:Y:S01]  /*0c10*/  LOP3.LUT P4, RZ, R3, 0xff, RZ, 0xc0, !PT ;  /* 0x000000ff03ff7812 */ /* 0x000fe2000788c0ff */
[-CC-:B------:R-:W-:Y:S01]  /*0c20*/  FFMA.FTZ R62, R62, R86.reuse, R85.reuse ;  /* 0x000000563e3e7223 */ /* 0x180fe20000010055 */
[----:B------:R-:W-:Y:S01]  /*0c30*/  ISETP.NE.AND.EX P1, PT, RZ, c[0x0][0x25c], PT, P1 ;  /* 0x00009700ff007a0c */ /* 0x000fe20003f25310 */
[----:B------:R-:W-:-:S02]  /*0c40*/  FFMA.FTZ R81, R31, R86, R85 ;  /* 0x000000561f517223 */ /* 0x000fc40000010055 */
[----:B------:R-:W-:Y:S02]  /*0c50*/  FADD.FTZ R31, R30, -R33 ;  /* 0x800000211e1f7221 */ /* 0x000fe40000010000 */
[----:B------:R-:W-:Y:S02]  /*0c60*/  FMUL.FTZ R33, R76, R55 ;  /* 0x000000374c217220 */ /* 0x000fe40000410000 */
[-CC-:B0-----:R-:W-:Y:S02]  /*0c70*/  FFMA.FTZ R79, R54, R86.reuse, R85.reuse ;  /* 0x00000056364f7223 */ /* 0x181fe40000010055 */
[-CC-:B------:R-:W-:Y:S02]  /*0c80*/  FFMA.FTZ R35, R35, R86.reuse, R85.reuse ;  /* 0x0000005623237223 */ /* 0x180fe40000010055 */
[----:B------:R-:W-:Y:S02]  /*0c90*/  FFMA.FTZ R63, R63, R86, R85 ;  /* 0x000000563f3f7223 */ /* 0x000fe40000010055 */
[----:B------:R-:W-:-:S02]  /*0ca0*/  FADD.FTZ R37, R37, -R62 ;  /* 0x8000003e25257221 */ /* 0x000fc40000010000 */
[----:B------:R-:W-:Y:S02]  /*0cb0*/  FFMA.FTZ R84, R84, R86, R85 ;  /* 0x0000005654547223 */ /* 0x000fe40000010055 */
[----:B-----5:R-:W-:Y:S02]  /*0cc0*/  @P0 FADD.FTZ R33, R8, R33 ;  /* 0x0000002108210221 */ /* 0x020fe40000010000 */
[----:B------:R-:W-:Y:S02]  /*0cd0*/  FADD.FTZ R79, R34, -R79 ;  /* 0x8000004f224f7221 */ /* 0x000fe40000010000 */
[----:B------:R-:W-:Y:S01]  /*0ce0*/  FADD.FTZ R35, R32, -R35 ;  /* 0x8000002320237221 */ /* 0x000fe20000010000 */
[----:B------:R-:W-:Y:S01]  /*0cf0*/  @P2 PRMT R32, RZ, 0x5410, R4 ;  /* 0x00005410ff202816 */ /* 0x000fe20000000004 */
[----:B------:R-:W-:Y:S01]  /*0d00*/  FADD.FTZ R81, R80, -R81 ;  /* 0x8000005150517221 */ /* 0x000fe20000010000 */
[----:B------:R-:W-:Y:S01]  /*0d10*/  SEL R16, R33, R16, P1 ;  /* 0x0000001021107207 */ /* 0x000fe20000800000 */
[----:B------:R-:W-:Y:S01]  /*0d20*/  FADD.FTZ R63, R82, -R63 ;  /* 0x8000003f523f7221 */ /* 0x000fe20000010000 */
[----:B------:R-:W-:Y:S01]  /*0d30*/  HFMA2.MMA R80, -RZ, RZ, 0, 0 ;  /* 0x00000000ff507435 */ /* 0x000fe200000001ff */
[----:B------:R-:W-:-:S02]  /*0d40*/  FMUL.FTZ R54, R76, R37 ;  /* 0x000000254c367220 */ /* 0x000fc40000410000 */
[----:B------:R-:W-:Y:S02]  /*0d50*/  FADD.FTZ R77, R77, -R84 ;  /* 0x800000544d4d7221 */ /* 0x000fe40000010000 */
[C---:B------:R-:W-:Y:S02]  /*0d60*/  FMUL.FTZ R55, R76.reuse, R31 ;  /* 0x0000001f4c377220 */ /* 0x040fe40000410000 */
[----:B------:R-:W-:Y:S02]  /*0d70*/  FMUL.FTZ R31, R33, R29 ;  /* 0x0000001d211f7220 */ /* 0x000fe40000410000 */
[C---:B------:R-:W-:Y:S02]  /*0d80*/  FMUL.FTZ R37, R76.reuse, R79 ;  /* 0x0000004f4c257220 */ /* 0x040fe40000410000 */
[C---:B------:R-:W-:Y:S02]  /*0d90*/  FMUL.FTZ R30, R76.reuse, R35 ;  /* 0x000000234c1e7220 */ /* 0x040fe40000410000 */
[----:B------:R-:W-:-:S02]  /*0da0*/  FMUL.FTZ R36, R76, R81 ;  /* 0x000000514c247220 */ /* 0x000fc40000410000 */
[----:B------:R-:W-:Y:S02]  /*0db0*/  @P0 FADD.FTZ R54, R9, R54 ;  /* 0x0000003609360221 */ /* 0x000fe40000010000 */
[C---:B------:R-:W-:Y:S02]  /*0dc0*/  FMUL.FTZ R63, R76.reuse, R63 ;  /* 0x0000003f4c3f7220 */ /* 0x040fe40000410000 */
[----:B------:R-:W-:Y:S01]  /*0dd0*/  FMUL.FTZ R76, R76, R77 ;  /* 0x0000004d4c4c7220 */ /* 0x000fe20000410000 */
[C---:B------:R-:W-:Y:S01]  /*0de0*/  SEL R17, R54.reuse, R17, P1 ;  /* 0x0000001136117207 */ /* 0x040fe20000800000 */
[----:B------:R-:W-:Y:S01]  /*0df0*/  FMUL.FTZ R77, R31, c[0x0][0x1e8] ;  /* 0x00007a001f4d7a20 */ /* 0x000fe20000410000 */
[----:B------:R-:W-:Y:S01]  /*0e00*/  MOV R31, RZ ;  /* 0x000000ff001f7202 */ /* 0x000fe20000000f00 */
[----:B------:R-:W-:Y:S02]  /*0e10*/  FMUL.FTZ R34, R54, R29 ;  /* 0x0000001d36227220 */ /* 0x000fe40000410000 */
[----:B------:R-:W-:Y:S01]  /*0e20*/  @P2 FMUL.FTZ R28, R77, R32 ;  /* 0x000000204d1c2220 */ /* 0x000fe20000410000 */
[----:B------:R-:W-:Y:S01]  /*0e30*/  @P3 PRMT R32, RZ, 0x7610, R4 ;  /* 0x00007610ff203816 */ /* 0x000fe20000000004 */
[----:B------:R-:W-:-:S02]  /*0e40*/  FMUL.FTZ R79, R34, c[0x0][0x1e8] ;  /* 0x00007a00224f7a20 */ /* 0x000fc40000410000 */
[----:B------:R-:W-:Y:S01]  /*0e50*/  CS2R R34, SRZ ;  /* 0x0000000000227805 */ /* 0x000fe2000001ff00 */
[----:B------:R-:W-:Y:S02]  /*0e60*/  @P0 FADD.FTZ R37, R10, R37 ;  /* 0x000000250a250221 */ /* 0x000fe40000010000 */
[----:B------:R-:W-:Y:S02]  /*0e70*/  @P3 FMUL.FTZ R31, R79, R32 ;  /* 0x000000204f1f3220 */ /* 0x000fe40000410000 */
[----:B------:R-:W-:Y:S01]  /*0e80*/  @P0 FADD.FTZ R30, R11, R30 ;  /* 0x0000001e0b1e0221 */ /* 0x000fe20000010000 */
[----:B------:R-:W-:Y:S01]  /*0e90*/  SEL R18, R37, R18, P1 ;  /* 0x0000001225127207 */ /* 0x000fe20000800000 */
[----:B------:R-:W-:Y:S01]  /*0ea0*/  @P0 FADD.FTZ R55, R12, R55 ;  /* 0x000000370c370221 */ /* 0x000fe20000010000 */
[----:B------:R-:W-:Y:S01]  /*0eb0*/  F2FP.BF16.PACK_AB R28, R31, R28 ;  /* 0x0000001c1f1c723e */ /* 0x000fe200000010ff */
[----:B------:R-:W-:Y:S01]  /*0ec0*/  @P0 FADD.FTZ R36, R13, R36 ;  /* 0x000000240d240221 */ /* 0x000fe20000010000 */
[----:B------:R-:W-:Y:S01]  /*0ed0*/  SEL R19, R30, R19, P1 ;  /* 0x000000131e137207 */ /* 0x000fe20000800000 */
[----:B------:R-:W-:Y:S01]  /*0ee0*/  @P0 FADD.FTZ R63, R14, R63 ;  /* 0x0000003f0e3f0221 */ /* 0x000fe20000010000 */
[----:B------:R-:W-:Y:S01]  /*0ef0*/  SEL R20, R55, R20, P1 ;  /* 0x0000001437147207 */ /* 0x000fe20000800000 */
[----:B------:R-:W-:Y:S01]  /*0f00*/  @P0 FADD.FTZ R76, R15, R76 ;  /* 0x0000004c0f4c0221 */ /* 0x000fe20000010000 */
[C---:B------:R-:W-:Y:S01]  /*0f10*/  SEL R21, R36.reuse, R21, P1 ;  /* 0x0000001524157207 */ /* 0x040fe20000800000 */
[-C--:B------:R-:W-:Y:S01]  /*0f20*/  FMUL.FTZ R54, R55, R29.reuse ;  /* 0x0000001d37367220 */ /* 0x080fe20000410000 */
[----:B------:R-:W-:Y:S01]  /*0f30*/  SEL R22, R63, R22, P1 ;  /* 0x000000163f167207 */ /* 0x000fe20000800000 */
[----:B------:R-:W-:Y:S01]  /*0f40*/  FMUL.FTZ R55, R36, R29 ;  /* 0x0000001d24377220 */ /* 0x000fe20000410000 */
[----:B------:R-:W-:Y:S01]  /*0f50*/  SEL R23, R76, R23, P1 ;  /* 0x000000174c177207 */ /* 0x000fe20000800000 */
[----:B------:R-:W-:Y:S01]  /*0f60*/  FMUL.FTZ R30, R30, R29 ;  /* 0x0000001d1e1e7220 */ /* 0x000fe20000410000 */
[----:B------:R-:W-:Y:S01]  /*0f70*/  LOP3.LUT P1, RZ, R3, 0xff0000, RZ, 0xc0, !PT ;  /* 0x00ff000003ff7812 */ /* 0x000fe2000782c0ff */
[----:B------:R-:W-:-:S02]  /*0f80*/  FMUL.FTZ R55, R55, c[0x0][0x1e8] ;  /* 0x00007a0037377a20 */ /* 0x000fc40000410000 */
[-C--:B------:R-:W-:Y:S02]  /*0f90*/  FMUL.FTZ R37, R37, R29.reuse ;  /* 0x0000001d25257220 */ /* 0x080fe40000410000 */
[----:B------:R-:W-:Y:S02]  /*0fa0*/  FMUL.FTZ R63, R63, R29 ;  /* 0x0000001d3f3f7220 */ /* 0x000fe40000410000 */
[----:B------:R-:W-:Y:S01]  /*0fb0*/  FMUL.FTZ R36, R30, c[0x0][0x1e8] ;  /* 0x00007a001e247a20 */ /* 0x000fe20000410000 */
[----:B------:R-:W-:Y:S01]  /*0fc0*/  @P6 PRMT R30, RZ, 0x5410, R5 ;  /* 0x00005410ff1e6816 */ /* 0x000fe20000000005 */
[----:B------:R-:W-:Y:S02]  /*0fd0*/  FMUL.FTZ R37, R37, c[0x0][0x1e8] ;  /* 0x00007a0025257a20 */ /* 0x000fe40000410000 */
[----:B------:R-:W-:Y:S02]  /*0fe0*/  FMUL.FTZ R54, R54, c[0x0][0x1e8] ;  /* 0x00007a0036367a20 */ /* 0x000fe40000410000 */
[----:B------:R-:W-:Y:S01]  /*0ff0*/  @P1 PRMT R78, RZ, 0x5410, R7 ;  /* 0x00005410ff4e1816 */ /* 0x000fe20000000007 */
[----:B------:R-:W-:Y:S01]  /*1000*/  FMUL.FTZ R63, R63, c[0x0][0x1e8] ;  /* 0x00007a003f3f7a20 */ /* 0x000fe20000410000 */
[----:B---3--:R-:W-:-:S02]  /*1010*/  @P2 PRMT R32, RZ, 0x5410, R24 ;  /* 0x00005410ff202816 */ /* 0x008fc40000000018 */
[----:B------:R-:W-:-:S03]  /*1020*/  @P3 PRMT R24, RZ, 0x7610, R24 ;  /* 0x00007610ff183816 */ /* 0x000fc60000000018 */
[----:B------:R-:W-:Y:S01]  /*1030*/  @P2 FMUL.FTZ R35, R77, R32 ;  /* 0x000000204d232220 */ /* 0x000fe20000410000 */
[----:B------:R-:W-:Y:S01]  /*1040*/  ISETP.NE.U32.AND P2, PT, RZ, c[0x0][0x258], PT ;  /* 0x00009600ff007a0c */ /* 0x000fe20003f45070 */
[----:B------:R-:W-:Y:S01]  /*1050*/  @P3 FMUL.FTZ R34, R79, R24 ;  /* 0x000000184f223220 */ /* 0x000fe20000410000 */
[----:B------:R-:W-:Y:S01]  /*1060*/  LOP3.LUT P3, RZ, R3, 0xff00, RZ, 0xc0, !PT ;  /* 0x0000ff0003ff7812 */ /* 0x000fe2000786c0ff */
[----:B------:R-:W-:Y:S01]  /*1070*/  IMAD R24, R67, c[0x0][0x168], RZ ;  /* 0x00005a0043187a24 */ /* 0x000fe200078e02ff */
[----:B------:R-:W-:Y:S01]  /*1080*/  ISETP.NE.AND.EX P2, PT, RZ, c[0x0][0x25c], PT, P2 ;  /* 0x00009700ff007a0c */ /* 0x000fe20003f45320 */
[----:B------:R-:W-:Y:S01]  /*1090*/  FADD.FTZ R46, R35, R46 ;  /* 0x0000002e232e7221 */ /* 0x000fe20000010000 */
[----:B------:R-:W-:Y:S01]  /*10a0*/  LEA R67, R2, R67, 0x2 ;  /* 0x0000004302437211 */ /* 0x000fe200078e10ff */
[----:B------:R-:W-:Y:S01]  /*10b0*/  FADD.FTZ R45, R34, R45 ;  /* 0x0000002d222d7221 */ /* 0x000fe20000010000 */
[----:B------:R-:W-:-:S04]  /*10c0*/  SHF.R.S32.HI R77, RZ, 0x1f, R24 ;  /* 0x0000001fff4d7819 */ /* 0x000fc80000011418 */
[----:B------:R-:W-:Y:S02]  /*10d0*/  LEA.HI R2, R77, R24, RZ, 0x3 ;  /* 0x000000184d027211 */ /* 0x000fe400078f18ff */
[----:B------:R-:W0:Y:S01]  /*10e0*/  S2R R24, SR_TID.X ;  /* 0x0000000000187919 */ /* 0x000e220000002100 */
[----:B------:R-:W-:Y:S02]  /*10f0*/  @P3 PRMT R62, RZ, 0x7610, R6 ;  /* 0x00007610ff3e3816 */ /* 0x000fe40000000006 */
[----:B------:R-:W-:-:S04]  /*1100*/  @P2 LEA R32, P0, R75, c[0x0][0x258], 0x5 ;  /* 0x000096004b202a11 */ /* 0x000fc800078028ff */
[----:B------:R-:W-:Y:S01]  /*1110*/  @P2 LEA.HI.X R33, R75, c[0x0][0x25c], RZ, 0x5, P0 ;  /* 0x000097004b212a11 */ /* 0x000fe200000f2cff */
[----:B------:R-:W-:Y:S01]  /*1120*/  FMUL.FTZ R75, R76, R29 ;  /* 0x0000001d4c4b7220 */ /* 0x000fe20000410000 */
[----:B------:R-:W-:Y:S01]  /*1130*/  LOP3.LUT P0, RZ, R3, 0xff000000, RZ, 0xc0, !PT ;  /* 0xff00000003ff7812 */ /* 0x000fe2000780c0ff */
[----:B------:R-:W-:Y:S01]  /*1140*/  CS2R R76, SRZ ;  /* 0x00000000004c7805 */ /* 0x000fe2000001ff00 */
[----:B------:R-:W-:Y:S01]  /*1150*/  HFMA2.MMA R29, -RZ, RZ, 0, 0 ;  /* 0x00000000ff1d7435 */ /* 0x000fe200000001ff */
[----:B------:R-:W-:Y:S01]  /*1160*/  @P3 FMUL.FTZ R77, R55, R62 ;  /* 0x0000003e374d3220 */ /* 0x000fe20000410000 */
[----:B------:R-:W-:Y:S01]  /*1170*/  @P5 PRMT R3, RZ, 0x7610, R5 ;  /* 0x00007610ff035816 */ /* 0x000fe20000000005 */
[----:B------:R-:W-:Y:S01]  /*1180*/  FMUL.FTZ R62, R75, c[0x0][0x1e8] ;  /* 0x00007a004b3e7a20 */ /* 0x000fe20000410000 */
[----:B------:R-:W-:Y:S02]  /*1190*/  @P2 STG.E.128 [R32.64], R16 ;  /* 0x0000001020002986 */ /* 0x000fe4000c101d04 */
[----:B------:R-:W-:Y:S01]  /*11a0*/  @P6 FMUL.FTZ R29, R37, R30 ;  /* 0x0000001e251d6220 */ /* 0x000fe20000410000 */
[----:B------:R-:W-:Y:S01]  /*11b0*/  MOV R30, RZ ;  /* 0x000000ff001e7202 */ /* 0x000fe20000000f00 */
[----:B------:R-:W-:Y:S01]  /*11c0*/  @P5 FMUL.FTZ R76, R36, R3 ;  /* 0x00000003244c5220 */ /* 0x000fe20000410000 */
[----:B------:R-:W-:Y:S01]  /*11d0*/  @P4 PRMT R3, RZ, 0x5410, R6 ;  /* 0x00005410ff034816 */ /* 0x000fe20000000006 */
[----:B------:R1:W-:Y:S01]  /*11e0*/  @P2 STG.E.128 [R32.64+0x10], R20 ;  /* 0x0000101420002986 */ /* 0x0003e2000c101d04 */
[----:B------:R-:W-:-:S02]  /*11f0*/  @P0 PRMT R75, RZ, 0x7610, R7 ;  /* 0x00007610ff4b0816 */ /* 0x000fc40000000007 */
[----:B------:R-:W-:Y:S01]  /*1200*/  F2FP.BF16.PACK_AB R29, R76, R29 ;  /* 0x0000001d4c1d723e */ /* 0x000fe200000010ff */
[----:B------:R-:W-:Y:S01]  /*1210*/  @P4 FMUL.FTZ R30, R54, R3 ;  /* 0x00000003361e4220 */ /* 0x000fe20000410000 */
[----:B------:R-:W-:Y:S01]  /*1220*/  @P0 PRMT R79, RZ, 0x7610, R27 ;  /* 0x00007610ff4f0816 */ /* 0x000fe2000000001b */
[----:B------:R-:W-:Y:S01]  /*1230*/  @P0 FMUL.FTZ R80, R62, R75 ;  /* 0x0000004b3e500220 */ /* 0x000fe20000410000 */
[----:B0-----:R-:W-:Y:S01]  /*1240*/  LOP3.LUT R75, R24, 0x1f, RZ, 0xc0, !PT ;  /* 0x0000001f184b7812 */ /* 0x001fe200078ec0ff */
[----:B------:R-:W-:Y:S01]  /*1250*/  IMAD.MOV.U32 R3, RZ, RZ, RZ ;  /* 0x000000ffff037224 */ /* 0x000fe200078e00ff */
[----:B------:R-:W-:Y:S01]  /*1260*/  F2FP.BF16.PACK_AB R30, R77, R30 ;  /* 0x0000001e4d1e723e */ /* 0x000fe200000010ff */
[----:B------:R-:W-:Y:S01]  /*1270*/  @P1 FMUL.FTZ R3, R63, R78 ;  /* 0x0000004e3f031220 */ /* 0x000fe20000410000 */
[----:B------:R-:W-:Y:S02]  /*1280*/  LEA.HI.SX32 R76, R2, R75, 0x1d ;  /* 0x0000004b024c7211 */ /* 0x000fe400078feaff */
[----:B------:R-:W-:-:S02]  /*1290*/  MOV R77, RZ ;  /* 0x000000ff004d7202 */ /* 0x000fc40000000f00 */
[----:B------:R-:W-:Y:S02]  /*12a0*/  LEA R2, P2, R76, c[0x0][0x248], 0x4 ;  /* 0x000092004c027a11 */ /* 0x000fe400078420ff */
[----:B------:R-:W-:Y:S01]  /*12b0*/  F2FP.BF16.PACK_AB R31, R80, R3 ;  /* 0x00000003501f723e */ /* 0x000fe200000010ff */
[----:B------:R-:W-:Y:S01]  /*12c0*/  HFMA2.MMA R80, -RZ, RZ, 0, 0 ;  /* 0x00000000ff507435 */ /* 0x000fe200000001ff */
[----:B------:R-:W-:Y:S02]  /*12d0*/  LEA.HI.X R3, R76, c[0x0][0x24c], RZ, 0x4, P2 ;  /* 0x000093004c037a11 */ /* 0x000fe400010f24ff */
[--C-:B-1----:R-:W-:Y:S02]  /*12e0*/  @P6 PRMT R32, RZ, 0x5410, R25.reuse ;  /* 0x00005410ff206816 */ /* 0x102fe40000000019 */
[----:B------:R-:W-:Y:S01]  /*12f0*/  @P5 PRMT R25, RZ, 0x7610, R25 ;  /* 0x00007610ff195816 */ /* 0x000fe20000000019 */
[----:B------:R0:W-:Y:S01]  /*1300*/  STG.E.128 [R2.64], R28 ;  /* 0x0000001c02007986 */ /* 0x0001e2000c101d04 */
[----:B------:R-:W-:Y:S01]  /*1310*/  @P0 FMUL.FTZ R80, R62, R79 ;  /* 0x0000004f3e500220 */ /* 0x000fe20000410000 */
[----:B------:R-:W-:Y:S01]  /*1320*/  ISETP.GE.AND P0, PT, R67, c[0x0][0x164], PT ;  /* 0x0000590043007a0c */ /* 0x000fe20003f06270 */
[----:B------:R-:W-:Y:S01]  /*1330*/  @P6 FMUL.FTZ R77, R37, R32 ;  /* 0x00000020254d6220 */ /* 0x000fe20000410000 */
[----:B------:R-:W-:Y:S01]  /*1340*/  HFMA2.MMA R32, -RZ, RZ, 0, 0 ;  /* 0x00000000ff207435 */ /* 0x000fe200000001ff */
[--C-:B------:R-:W-:Y:S01]  /*1350*/  @P4 PRMT R33, RZ, 0x5410, R26.reuse ;  /* 0x00005410ff214816 */ /* 0x100fe2000000001a */
[----:B------:R-:W-:Y:S01]  /*1360*/  FADD.FTZ R51, R80, R51 ;  /* 0x0000003350337221 */ /* 0x000fe20000010000 */
[----:B------:R-:W-:Y:S01]  /*1370*/  @P3 PRMT R76, RZ, 0x7610, R26 ;  /* 0x00007610ff4c3816 */ /* 0x000fe2000000001a */
[----:B------:R-:W-:Y:S01]  /*1380*/  FADD.FTZ R48, R77, R48 ;  /* 0x000000304d307221 */ /* 0x000fe20000010000 */
        /* <DEDUP_REMOVED lines=13> */
.L_x_1687:
[----:B------:R-:W-:Y:S01]  /*1460*/  MOV R14, R44 ;  /* 0x0000002c000e7202 */ /* 0x000fe20000000f00 */
[----:B------:R-:W-:Y:S01]  /*1470*/  IMAD.MOV.U32 R4, RZ, RZ, R65 ;  /* 0x000000ffff047224 */ /* 0x000fe200078e0041 */
[----:B------:R-:W-:Y:S01]  /*1480*/  MOV R44, R46 ;  /* 0x0000002e002c7202 */ /* 0x000fe20000000f00 */
[----:B------:R-:W-:Y:S01]  /*1490*/  IMAD.MOV.U32 R7, RZ, RZ, R57 ;  /* 0x000000ffff077224 */ /* 0x000fe200078e0039 */
[----:B------:R-:W-:Y:S02]  /*14a0*/  MOV R46, R48 ;  /* 0x00000030002e7202 */ /* 0x000fe40000000f00 */
        /* <DEDUP_REMOVED lines=14> */
.L_x_1684:
        /* <DEDUP_REMOVED lines=42> */
[----:B------:R0:W-:Y:S01]  /*1830*/  STS.128 [R0+0x10], R48 ;  /* 0x0000103000007388 */ /* 0x0001e20000000c00 */
[----:B-----5:R-:W-:-:S03]  /*1840*/  FADD.FTZ R10, R10, R15 ;  /* 0x0000000f0a0a7221 */ /* 0x020fc60000010000 */
[----:B------:R-:W-:Y:S01]  /*1850*/  BAR.SYNC.DEFER_BLOCKING 0x0 ;  /* 0x0000000000007b1d */ /* 0x000fe20000010000 */
[----:B------:R-:W-:Y:S01]  /*1860*/  FADD.FTZ R23, R8, R23 ;  /* 0x0000001708177221 */ /* 0x000fe20000010000 */
[----:B0-----:R-:W-:-:S04]  /*1870*/  IADD3 R0, P0, R31, R24, RZ ;  /* 0x000000181f007210 */ /* 0x001fc80007f1e0ff */
[----:B------:R-:W-:-:S04]  /*1880*/  IADD3.X R11, RZ, RZ, RZ, P0, !PT ;  /* 0x000000ffff0b7210 */ /* 0x000fc800007fe4ff */
[----:B------:R-:W-:Y:S01]  /*1890*/  SHF.L.U64.HI R13, R0, 0x2, R11 ;  /* 0x00000002000d7819 */ /* 0x000fe2000001020b */
[----:B------:R-:W-:Y:S01]  /*18a0*/  FADD.FTZ R11, R10, R5 ;  /* 0x000000050a0b7221 */ /* 0x000fe20000010000 */
[----:B------:R-:W-:Y:S01]  /*18b0*/  SHF.L.U32 R0, R0, 0x2, RZ ;  /* 0x0000000200007819 */ /* 0x000fe200000006ff */
[----:B------:R-:W0:Y:S03]  /*18c0*/  LDS R4, [R24.X4] ;  /* 0x0000000018047984 */ /* 0x000e260000004800 */
        /* <DEDUP_REMOVED lines=12> */
[----:B--2---:R-:W-:Y:S01]  /*1990*/  FADD.FTZ R7, R4, R7 ;  /* 0x0000000704077221 */ /* 0x004fe20000010000 */
[----:B------:R-:W-:Y:S01]  /*19a0*/  IADD3 R4, P1, R0, c[0x0][0x220], RZ ;  /* 0x0000880000047a10 */ /* 0x000fe20007f3e0ff */
[----:B---3--:R-:W-:Y:S01]  /*19b0*/  FADD.FTZ R25, R6, R25 ;  /* 0x0000001906197221 */ /* 0x008fe20000010000 */
[----:B------:R-:W-:Y:S02]  /*19c0*/  IADD3 R6, P0, R0, c[0x0][0x240], RZ ;  /* 0x0000900000067a10 */ /* 0x000fe40007f1e0ff */
[----:B------:R-:W-:Y:S01]  /*19d0*/  IADD3.X R5, R13, c[0x0][0x224], RZ, P1, !PT ;  /* 0x000089000d057a10 */ /* 0x000fe20000ffe4ff */
[----:B----4-:R-:W-:Y:S01]  /*19e0*/  FADD.FTZ R12, R7, R12 ;  /* 0x0000000c070c7221 */ /* 0x010fe20000010000 */
[----:B------:R-:W-:Y:S01]  /*19f0*/  IADD3.X R7, R13, c[0x0][0x244], RZ, P0, !PT ;  /* 0x000091000d077a10 */ /* 0x000fe200007fe4ff */
[----:B-----5:R-:W-:-:S02]  /*1a00*/  FADD.FTZ R14, R25, R14 ;  /* 0x0000000e190e7221 */ /* 0x020fc40000010000 */
        /* <DEDUP_REMOVED lines=8> */
.L_x_1685:
[----:B------:R-:W-:Y:S01]  /*1a90*/  HFMA2.MMA R85, -RZ, RZ, 0, 5.9604644775390625e-08 ;  /* 0x00000001ff557435 */ /* 0x000fe200000001ff */
[----:B------:R-:W-:Y:S01]  /*1aa0*/  MOV R86, R81 ;  /* 0x0000005100567202 */ /* 0x000fe20000000f00 */
[----:B------:R-:W-:Y:S01]  /*1ab0*/  IMAD.MOV.U32 R27, RZ, RZ, 0x1f ;  /* 0x0000001fff1b7424 */ /* 0x000fe200078e00ff */
[----:B------:R-:W-:-:S02]  /*1ac0*/  MOV R26, 0xffffffff ;  /* 0xffffffff001a7802 */ /* 0x000fc40000000f00 */
[----:B------:R-:W-:Y:S02]  /*1ad0*/  MOV R24, 0x1af0 ;  /* 0x00001af000187802 */ /* 0x000fe40000000f00 */
[----:B-----5:R-:W-:Y:S05]  /*1ae0*/  CALL.REL.NOINC `($__internal_75_$__cuda_sm70_shflsync_bfly_p) ;  /* 0x0000046000007944 */ /* 0x020fea0003c00000 */
[----:B-1----:R-:W-:Y:S01]  /*1af0*/  MOV R36, R26 ;  /* 0x0000001a00247202 */ /* 0x002fe20000000f00 */
[----:B0-----:R-:W-:Y:S05]  /*1b00*/  BRA `(.L_x_1689) ;  /* 0xffffeeb000007947 */ /* 0x001fea000383ffff */
.L_x_1686:
[----:B------:R-:W-:Y:S01]  /*1b10*/  HFMA2.MMA R85, -RZ, RZ, 0, 5.9604644775390625e-08 ;  /* 0x00000001ff557435 */ /* 0x000fe200000001ff */
[----:B------:R-:W-:Y:S01]  /*1b20*/  MOV R86, R79 ;  /* 0x0000004f00567202 */ /* 0x000fe20000000f00 */
[----:B------:R-:W-:Y:S01]  /*1b30*/  IMAD.MOV.U32 R26, RZ, RZ, -0x1 ;  /* 0xffffffffff1a7424 */ /* 0x000fe200078e00ff */
[----:B------:R-:W-:Y:S02]  /*1b40*/  MOV R27, 0x1f ;  /* 0x0000001f001b7802 */ /* 0x000fe40000000f00 */
[----:B------:R-:W-:Y:S02]  /*1b50*/  MOV R24, 0x1b70 ;  /* 0x00001b7000187802 */ /* 0x000fe40000000f00 */
[----:B01---5:R-:W-:Y:S05]  /*1b60*/  CALL.REL.NOINC `($__internal_75_$__cuda_sm70_shflsync_bfly_p) ;  /* 0x000003e000007944 */ /* 0x023fea0003c00000 */
[----:B------:R-:W-:Y:S01]  /*1b70*/  FADD.FTZ R81, R81, R36 ;  /* 0x0000002451517221 */ /* 0x000fe20000010000 */
[----:B0-----:R-:W-:Y:S01]  /*1b80*/  HFMA2.MMA R85, -RZ, RZ, 0, 1.1920928955078125e-07 ;  /* 0x00000002ff557435 */ /* 0x001fe200000001ff */
[----:B-1----:R-:W-:Y:S01]  /*1b90*/  FADD.FTZ R79, R79, R26 ;  /* 0x0000001a4f4f7221 */ /* 0x002fe20000010000 */
[----:B------:R-:W-:Y:S02]  /*1ba0*/  MOV R27, 0x1f ;  /* 0x0000001f001b7802 */ /* 0x000fe40000000f00 */
[----:B------:R-:W-:-:S02]  /*1bb0*/  MOV R26, 0xffffffff ;  /* 0xffffffff001a7802 */ /* 0x000fc40000000f00 */
[----:B------:R-:W-:Y:S02]  /*1bc0*/  MOV R86, R81 ;  /* 0x0000005100567202 */ /* 0x000fe40000000f00 */
[----:B------:R-:W-:Y:S02]  /*1bd0*/  MOV R24, 0x1bf0 ;  /* 0x00001bf000187802 */ /* 0x000fe40000000f00 */
[----:B------:R-:W-:Y:S05]  /*1be0*/  CALL.REL.NOINC `($__internal_75_$__cuda_sm70_shflsync_bfly_p) ;  /* 0x0000036000007944 */ /* 0x000fea0003c00000 */
[----:B0-----:R-:W-:Y:S01]  /*1bf0*/  HFMA2.MMA R85, -RZ, RZ, 0, 1.1920928955078125e-07 ;  /* 0x00000002ff557435 */ /* 0x001fe200000001ff */
[----:B-1----:R-:W-:Y:S01]  /*1c00*/  MOV R36, R26 ;  /* 0x0000001a00247202 */ /* 0x002fe20000000f00 */
[----:B------:R-:W-:Y:S01]  /*1c10*/  IMAD.MOV.U32 R86, RZ, RZ, R79 ;  /* 0x000000ffff567224 */ /* 0x000fe200078e004f */
[----:B------:R-:W-:Y:S02]  /*1c20*/  MOV R27, 0x1f ;  /* 0x0000001f001b7802 */ /* 0x000fe40000000f00 */
[----:B------:R-:W-:Y:S02]  /*1c30*/  MOV R26, 0xffffffff ;  /* 0xffffffff001a7802 */ /* 0x000fe40000000f00 */
[----:B------:R-:W-:Y:S02]  /*1c40*/  MOV R24, 0x1c60 ;  /* 0x00001c6000187802 */ /* 0x000fe40000000f00 */
[----:B------:R-:W-:Y:S05]  /*1c50*/  CALL.REL.NOINC `($__internal_75_$__cuda_sm70_shflsync_bfly_p) ;  /* 0x000002f000007944 */ /* 0x000fea0003c00000 */
[----:B------:R-:W-:Y:S01]  /*1c60*/  FADD.FTZ R81, R36, R81 ;  /* 0x0000005124517221 */ /* 0x000fe20000010000 */
[----:B0-----:R-:W-:Y:S01]  /*1c70*/  HFMA2.MMA R85, -RZ, RZ, 0, 2.384185791015625e-07 ;  /* 0x00000004ff557435 */ /* 0x001fe200000001ff */
[----:B-1----:R-:W-:Y:S01]  /*1c80*/  FADD.FTZ R79, R79, R26 ;  /* 0x0000001a4f4f7221 */ /* 0x002fe20000010000 */
[----:B------:R-:W-:Y:S01]  /*1c90*/  MOV R27, 0x1f ;  /* 0x0000001f001b7802 */ /* 0x000fe20000000f00 */
[----:B------:R-:W-:Y:S01]  /*1ca0*/  IMAD.MOV.U32 R26, RZ, RZ, -0x1 ;  /* 0xffffffffff1a7424 */ /* 0x000fe200078e00ff */
[----:B------:R-:W-:-:S02]  /*1cb0*/  MOV R86, R81 ;  /* 0x0000005100567202 */ /* 0x000fc40000000f00 */
[----:B------:R-:W-:Y:S02]  /*1cc0*/  MOV R24, 0x1ce0 ;  /* 0x00001ce000187802 */ /* 0x000fe40000000f00 */
[----:B------:R-:W-:Y:S05]  /*1cd0*/  CALL.REL.NOINC `($__internal_75_$__cuda_sm70_shflsync_bfly_p) ;  /* 0x0000027000007944 */ /* 0x000fea0003c00000 */
[----:B0-----:R-:W-:Y:S01]  /*1ce0*/  HFMA2.MMA R85, -RZ, RZ, 0, 2.384185791015625e-07 ;  /* 0x00000004ff557435 */ /* 0x001fe200000001ff */
[----:B-1----:R-:W-:Y:S01]  /*1cf0*/  MOV R36, R26 ;  /* 0x0000001a00247202 */ /* 0x002fe20000000f00 */
[----:B------:R-:W-:Y:S01]  /*1d00*/  IMAD.MOV.U32 R26, RZ, RZ, -0x1 ;  /* 0xffffffffff1a7424 */ /* 0x000fe200078e00ff */
[----:B------:R-:W-:Y:S02]  /*1d10*/  MOV R86, R79 ;  /* 0x0000004f00567202 */ /* 0x000fe40000000f00 */
[----:B------:R-:W-:Y:S02]  /*1d20*/  MOV R27, 0x1f ;  /* 0x0000001f001b7802 */ /* 0x000fe40000000f00 */
[----:B------:R-:W-:Y:S02]  /*1d30*/  MOV R24, 0x1d50 ;  /* 0x00001d5000187802 */ /* 0x000fe40000000f00 */
[----:B------:R-:W-:Y:S05]  /*1d40*/  CALL.REL.NOINC `($__internal_75_$__cuda_sm70_shflsync_bfly_p) ;  /* 0x0000020000007944 */ /* 0x000fea0003c00000 */
[----:B------:R-:W-:Y:S01]  /*1d50*/  FADD.FTZ R81, R36, R81 ;  /* 0x0000005124517221 */ /* 0x000fe20000010000 */
[----:B0-----:R-:W-:Y:S01]  /*1d60*/  HFMA2.MMA R85, -RZ, RZ, 0, 4.76837158203125e-07 ;  /* 0x00000008ff557435 */ /* 0x001fe200000001ff */
[----:B-1----:R-:W-:Y:S01]  /*1d70*/  FADD.FTZ R79, R79, R26 ;  /* 0x0000001a4f4f7221 */ /* 0x002fe20000010000 */
[----:B------:R-:W-:-:S02]  /*1d80*/  MOV R27, 0x1f ;  /* 0x0000001f001b7802 */ /* 0x000fc40000000f00 */
[----:B------:R-:W-:Y:S02]  /*1d90*/  MOV R26, 0xffffffff ;  /* 0xffffffff001a7802 */ /* 0x000fe40000000f00 */
[----:B------:R-:W-:Y:S02]  /*1da0*/  MOV R86, R81 ;  /* 0x0000005100567202 */ /* 0x000fe40000000f00 */
[----:B------:R-:W-:Y:S02]  /*1db0*/  MOV R24, 0x1dd0 ;  /* 0x00001dd000187802 */ /* 0x000fe40000000f00 */
[----:B------:R-:W-:Y:S05]  /*1dc0*/  CALL.REL.NOINC `($__internal_75_$__cuda_sm70_shflsync_bfly_p) ;  /* 0x0000018000007944 */ /* 0x000fea0003c00000 */
[----:B0-----:R-:W-:Y:S01]  /*1dd0*/  HFMA2.MMA R27, -RZ, RZ, 0, 1.847743988037109375e-06 ;  /* 0x0000001fff1b7435 */ /* 0x001fe200000001ff */
[----:B-1----:R-:W-:Y:S01]  /*1de0*/  MOV R36, R26 ;  /* 0x0000001a00247202 */ /* 0x002fe20000000f00 */
[----:B------:R-:W-:Y:S01]  /*1df0*/  IMAD.MOV.U32 R85, RZ, RZ, 0x8 ;  /* 0x00000008ff557424 */ /* 0x000fe200078e00ff */
[----:B------:R-:W-:Y:S02]  /*1e00*/  MOV R86, R79 ;  /* 0x0000004f00567202 */ /* 0x000fe40000000f00 */
[----:B------:R-:W-:Y:S02]  /*1e10*/  MOV R26, 0xffffffff ;  /* 0xffffffff001a7802 */ /* 0x000fe40000000f00 */
[----:B------:R-:W-:-:S02]  /*1e20*/  MOV R24, 0x1e40 ;  /* 0x00001e4000187802 */ /* 0x000fc40000000f00 */
[----:B------:R-:W-:Y:S05]  /*1e30*/  CALL.REL.NOINC `($__internal_75_$__cuda_sm70_shflsync_bfly_p) ;  /* 0x0000011000007944 */ /* 0x000fea0003c00000 */
[----:B------:R-:W-:Y:S01]  /*1e40*/  FADD.FTZ R36, R36, R81 ;  /* 0x0000005124247221 */ /* 0x000fe20000010000 */
[----:B0-----:R-:W-:Y:S01]  /*1e50*/  HFMA2.MMA R85, -RZ, RZ, 0, 9.5367431640625e-07 ;  /* 0x00000010ff557435 */ /* 0x001fe200000001ff */
[----:B-1----:R-:W-:Y:S01]  /*1e60*/  FADD.FTZ R79, R79, R26 ;  /* 0x0000001a4f4f7221 */ /* 0x002fe20000010000 */
[----:B------:R-:W-:-:S02]  /*1e70*/  MOV R27, 0x1f ;  /* 0x0000001f001b7802 */ /* 0x000fc40000000f00 */
[----:B------:R-:W-:Y:S02]  /*1e80*/  MOV R26, 0xffffffff ;  /* 0xffffffff001a7802 */ /* 0x000fe40000000f00 */
[----:B------:R-:W-:Y:S02]  /*1e90*/  MOV R86, R36 ;  /* 0x0000002400567202 */ /* 0x000fe40000000f00 */
[----:B------:R-:W-:Y:S02]  /*1ea0*/  MOV R24, 0x1ec0 ;  /* 0x00001ec000187802 */ /* 0x000fe40000000f00 */
[----:B------:R-:W-:Y:S05]  /*1eb0*/  CALL.REL.NOINC `($__internal_75_$__cuda_sm70_shflsync_bfly_p) ;  /* 0x0000009000007944 */ /* 0x000fea0003c00000 */
[----:B0-----:R-:W-:Y:S01]  /*1ec0*/  HFMA2.MMA R85, -RZ, RZ, 0, 9.5367431640625e-07 ;  /* 0x00000010ff557435 */ /* 0x001fe200000001ff */
[----:B-1----:R-:W-:Y:S01]  /*1ed0*/  IMAD.MOV.U32 R81, RZ, RZ, R26 ;  /* 0x000000ffff517224 */ /* 0x002fe200078e001a */
[----:B------:R-:W-:Y:S02]  /*1ee0*/  MOV R86, R79 ;  /* 0x0000004f00567202 */ /* 0x000fe40000000f00 */
[----:B------:R-:W-:Y:S02]  /*1ef0*/  MOV R27, 0x1f ;  /* 0x0000001f001b7802 */ /* 0x000fe40000000f00 */
[----:B------:R-:W-:-:S02]  /*1f00*/  MOV R26, 0xffffffff ;  /* 0xffffffff001a7802 */ /* 0x000fc40000000f00 */
[----:B------:R-:W-:Y:S02]  /*1f10*/  MOV R24, 0x1f30 ;  /* 0x00001f3000187802 */ /* 0x000fe40000000f00 */
[----:B------:R-:W-:Y:S05]  /*1f20*/  CALL.REL.NOINC `($__internal_75_$__cuda_sm70_shflsync_bfly_p) ;  /* 0x0000002000007944 */ /* 0x000fea0003c00000 */
[----:B01----:R-:W-:Y:S01]  /*1f30*/  MOV R86, R26 ;  /* 0x0000001a00567202 */ /* 0x003fe20000000f00 */
[----:B------:R-:W-:Y:S05]  /*1f40*/  BRA `(.L_x_1690) ;  /* 0xffffeb9000007947 */ /* 0x000fea000383ffff */
        .weak           $__internal_75_$__cuda_sm70_shflsync_bfly_p
        .type           $__internal_75_$__cuda_sm70_shflsync_bfly_p,@function
        .size           $__internal_75_$__cuda_sm70_shflsync_bfly_p,(.L_x_4455 - $__internal_75_$__cuda_sm70_shflsync_bfly_p)
$__internal_75_$__cuda_sm70_shflsync_bfly_p:
[----:B------:R-:W-:Y:S01]  /*1f50*/  HFMA2.MMA R25, -RZ, RZ, 0, 0 ;  /* 0x00000000ff197435 */ /* 0x000fe200000001ff */
[----:B------:R-:W-:Y:S04]  /*1f60*/  WARPSYNC R26 ;  /* 0x0000001a00007348 */ /* 0x000fe80003800000 */
[----:B------:R0:W1:Y:S01]  /*1f70*/  SHFL.BFLY PT, R26, R86, R85, R27 ;  /* 0x0c000055561a7389 */ /* 0x00006200000e001b */
[----:B------:R-:W-:Y:S05]  /*1f80*/  RET.REL.NODEC R24 `(_ZN10layer_norm13ln_bwd_kernelINS_13Kernel_traitsI13__nv_bfloat16S2_fS2_fjLj256ELj1ELj4ELj1ELj16ENS_18Kernel_traits_baseILj256ES2_S2_fS2_fjLj128EEEEELb1ELb1ELb0ELb1EEEvNS_9BwdParamsE) ;  /* 0xffffe07018007950 */ /* 0x000fea0003c3ffff */
.L_x_1691:
        /* <DEDUP_REMOVED lines=15> */
.L_x_4455:


//--------------------- .text._ZN10layer_norm22ln_bwd_finalize_kernelINS_22Kernel_traits_finalizeILj256E13__nv_bfloat16S2_fS2_fjLb1ELj1024ELj4ENS_18Kernel_traits_baseILj256ES2_S2_fS2_fjLj1024EEEEELb1ELb0EEEvNS_9BwdParamsE --------------------------
	.section	.text._ZN10layer_norm22ln_bwd_finalize_kernelINS_22Kernel_traits_finalizeILj256E13__nv_bfloat16S2_fS2_fjLb1ELj1024ELj4ENS_18Kernel_traits_baseILj256ES2_S2_fS2_fjLj1024EEEEELb1ELb0EEEvNS_9BwdParamsE,"ax",@progbits
	.sectioninfo	@"SHI_REGISTERS=32"
	.align	128
        .global         _ZN10layer_norm22ln_bwd_finalize_kernelINS_22Kernel_traits_finalizeILj256E13__nv_bfloat16S2_fS2_fjLb1ELj1024ELj4ENS_18Kernel_traits_baseILj256ES2_S2_fS2_fjLj1024EEEEELb1ELb0EEEvNS_9BwdParamsE
        .type           _ZN10layer_norm22ln_bwd_finalize_kernelINS_22Kernel_traits_finalizeILj256E13__nv_bfloat16S2_fS2_fjLb1ELj1024ELj4ENS_18Kernel_traits_baseILj256ES2_S2_fS2_fjLj1024EEEEELb1ELb0EEEvNS_9BwdParamsE,@function
        .size           _ZN10layer_norm22ln_bwd_finalize_kernelINS_22Kernel_traits_finalizeILj256E13__nv_bfloat16S2_fS2_fjLb1ELj1024ELj4ENS_18Kernel_traits_baseILj256ES2_S2_fS2_fjLj1024EEEEELb1ELb0EEEvNS_9BwdParamsE,(.L_x_4456 - _ZN10layer_norm22ln_bwd_finalize_kernelINS_22Kernel_traits_finalizeILj256E13__nv_bfloat16S2_fS2_fjLb1ELj1024ELj4ENS_18Kernel_traits_baseILj256ES2_S2_fS2_fjLj1024EEEEELb1ELb0EEEvNS_9BwdParamsE)
        .other          _ZN10layer_norm22ln_bwd_finalize_kernelINS_22Kernel_traits_finalizeILj256E13__nv_bfloat16S2_fS2_fjLb1ELj1024ELj4ENS_18Kernel_traits_baseILj256ES2_S2_fS2_fjLj1024EEEEELb1ELb0EEEvNS_9BwdParamsE,@"STO_CUDA_ENTRY STV_DEFAULT"
_ZN10layer_norm22ln_bwd_finalize_kernelINS_22Kernel_traits_finalizeILj256E13__nv_bfloat16S2_fS2_fjLb1ELj1024ELj4ENS_18Kernel_traits_baseILj256ES2_S2_fS2_fjLj1024EEEEELb1ELb0EEEvNS_9BwdParamsE:
.text._ZN10layer_norm22ln_bwd_finalize_kernelINS_22Kernel_traits_finalizeILj256E13__nv_bfloat16S2_fS2_fjLb1ELj1024ELj4ENS_18Kernel_traits_baseILj256ES2_S2_fS2_fjLj1024EEEEELb1ELb0EEEvNS_9BwdParamsE:
        /* <DEDUP_REMOVED lines=19> */
.L_x_1705:
        /* <DEDUP_REMOVED lines=33> */
.L_x_1696:
        /* <DEDUP_REMOVED lines=47> */
.L_x_1695:
[----:B------:R-:W-:Y:S05]  /*0630*/  BSYNC B1 ;  /* 0x0000000000017941 */ /* 0x000fea0003800000 */
.L_x_1694:
        /* <DEDUP_REMOVED lines=29> */
.L_x_1698:
[----:B------:R-:W-:Y:S05]  /*0810*/  BSYNC B1 ;  /* 0x0000000000017941 */ /* 0x000fea0003800000 */
.L_x_1697:
        /* <DEDUP_REMOVED lines=14> */
.L_x_1699:
[----:B------:R-:W-:Y:S05]  /*0900*/  BSYNC B1 ;  /* 0x0000000000017941 */ /* 0x000fea0003800000 */
.L_x_1693:
[----:B------:R-:W-:Y:S05]  /*0910*/  BSYNC B0 ;  /* 0x0000000000007941 */ /* 0x000fea0003800000 */
.L_x_1692:
        /* <DEDUP_REMOVED lines=12> */
.L_x_1706:
        /* <DEDUP_REMOVED lines=27> */
.L_x_1707:
        /* <DEDUP_REMOVED lines=9> */
.L_x_1700:
        /* <DEDUP_REMOVED lines=21> */
.L_x_1704:
[----:B------:R-:W-:Y:S05]  /*0d70*/  BSYNC B0 ;  /* 0x0000000000007941 */ /* 0x000fea0003800000 */
.L_x_1703:
[C---:B------:R-:W-:Y:S02]  /*0d80*/  ISETP.GT.U32.AND P1, PT, R4.reuse, -0x101, PT ;  /* 0xfffffeff0400780c */ /* 0x040fe40003f24070 */
[----:B------:R-:W-:-:S02]  /*0d90*/  IADD3 R4, R4, 0x100, RZ ;  /* 0x0000010004047810 */ /* 0x000fc40007ffe0ff */
[----:B------:R-:W-:-:S09]  /*0da0*/  IADD3 R5, R5, 0x80, RZ ;  /* 0x0000008005057810 */ /* 0x000fd20007ffe0ff */
[----:B01----:R-:W-:Y:S05]  /*0db0*/  @P1 BRA `(.L_x_1705) ;  /* 0xfffff37000001947 */ /* 0x003fea000383ffff */
[----:B------:R-:W-:Y:S05]  /*0dc0*/  EXIT ;  /* 0x000000000000794d */ /* 0x000fea0003800000 */
.L_x_1701:
[----:B------:R-:W-:Y:S01]  /*0dd0*/  HFMA2.MMA R17, -RZ, RZ, 0, 5.9604644775390625e-08 ;  /* 0x00000001ff117435 */ /* 0x000fe200000001ff */
[----:B---3--:R-:W-:Y:S01]  /*0de0*/  MOV R18, R10 ;  /* 0x0000000a00127202 */ /* 0x008fe20000000f00 */
[----:B------:R-:W-:Y:S01]  /*0df0*/  IMAD.MOV.U32 R14, RZ, RZ, 0x1f ;  /* 0x0000001fff0e7424 */ /* 0x000fe200078e00ff */
[----:B------:R-:W-:Y:S02]  /*0e00*/  MOV R19, 0xffffffff ;  /* 0xffffffff00137802 */ /* 0x000fe40000000f00 */
[----:B------:R-:W-:Y:S02]  /*0e10*/  MOV R8, 0xe30 ;  /* 0x00000e3000087802 */ /* 0x000fe40000000f00 */
[----:B012---:R-:W-:Y:S05]  /*0e20*/  CALL.REL.NOINC `($__internal_76_$__cuda_sm70_shflsync_bfly_p) ;  /* 0x0000059000007944 */ /* 0x007fea0003c00000 */
[----:B01----:R-:W-:Y:S05]  /*0e30*/  BRA `(.L_x_1706) ;  /* 0xfffffba000007947 */ /* 0x003fea000383ffff */
.L_x_1702:
[----:B------:R-:W-:Y:S01]  /*0e40*/  HFMA2.MMA R17, -RZ, RZ, 0, 1.1920928955078125e-07 ;  /* 0x00000002ff117435 */ /* 0x000fe200000001ff */
[----:B------:R-:W-:Y:S01]  /*0e50*/  IMAD.MOV.U32 R14, RZ, RZ, 0x1f ;  /* 0x0000001fff0e7424 */ /* 0x000fe200078e00ff */
[----:B------:R-:W-:Y:S02]  /*0e60*/  MOV R19, 0xffffffff ;  /* 0xffffffff00137802 */ /* 0x000fe40000000f00 */
[----:B------:R-:W-:Y:S02]  /*0e70*/  MOV R8, 0xe90 ;  /* 0x00000e9000087802 */ /* 0x000fe40000000f00 */
[----:B0123--:R-:W-:Y:S05]  /*0e80*/  CALL.REL.NOINC `($__internal_76_$__cuda_sm70_shflsync_bfly_p) ;  /* 0x0000053000007944 */ /* 0x00ffea0003c00000 */
[----:B0-----:R-:W-:Y:S01]  /*0e90*/  HFMA2.MMA R17, -RZ, RZ, 0, 2.384185791015625e-07 ;  /* 0x00000004ff117435 */ /* 0x001fe200000001ff */
[----:B-1----:R-:W-:Y:S01]  /*0ea0*/  FADD.FTZ R18, R18, R14 ;  /* 0x0000000e12127221 */ /* 0x002fe20000010000 */
[----:B------:R-:W-:Y:S01]  /*0eb0*/  MOV R19, 0xffffffff ;  /* 0xffffffff00137802 */ /* 0x000fe20000000f00 */
[----:B------:R-:W-:Y:S01]  /*0ec0*/  IMAD.MOV.U32 R14, RZ, RZ, 0x1f ;  /* 0x0000001fff0e7424 */ /* 0x000fe200078e00ff */
[----:B------:R-:W-:-:S02]  /*0ed0*/  MOV R8, 0xef0 ;  /* 0x00000ef000087802 */ /* 0x000fc40000000f00 */
[----:B------:R-:W-:Y:S05]  /*0ee0*/  CALL.REL.NOINC `($__internal_76_$__cuda_sm70_shflsync_bfly_p) ;  /* 0x000004d000007944 */ /* 0x000fea0003c00000 */
[----:B0-----:R-:W-:Y:S01]  /*0ef0*/  HFMA2.MMA R17, -RZ, RZ, 0, 4.76837158203125e-07 ;  /* 0x00000008ff117435 */ /* 0x001fe200000001ff */
[----:B-1----:R-:W-:Y:S01]  /*0f00*/  FADD.FTZ R18, R18, R14 ;  /* 0x0000000e12127221 */ /* 0x002fe20000010000 */
[----:B------:R-:W-:Y:S01]  /*0f10*/  MOV R19, 0xffffffff ;  /* 0xffffffff00137802 */ /* 0x000fe20000000f00 */
[----:B------:R-:W-:Y:S01]  /*0f20*/  IMAD.MOV.U32 R14, RZ, RZ, 0x1f ;  /* 0x0000001fff0e7424 */ /* 0x000fe200078e00ff */
[----:B------:R-:W-:-:S02]  /*0f30*/  MOV R8, 0xf50 ;  /* 0x00000f5000087802 */ /* 0x000fc40000000f00 */
[----:B------:R-:W-:Y:S05]  /*0f40*/  CALL.REL.NOINC `($__internal_76_$__cuda_sm70_shflsync_bfly_p) ;  /* 0x0000047000007944 */ /* 0x000fea0003c00000 */
[----:B-1----:R-:W-:Y:S01]  /*0f50*/  FADD.FTZ R10, R18, R14 ;  /* 0x0000000e120a7221 */ /* 0x002fe20000010000 */
[----:B0-----:R-:W-:Y:S01]  /*0f60*/  HFMA2.MMA R17, -RZ, RZ, 0, 9.5367431640625e-07 ;  /* 0x00000010ff117435 */ /* 0x001fe200000001ff */
[----:B------:R-:W-:Y:S01]  /*0f70*/  IMAD.MOV.U32 R14, RZ, RZ, 0x1f ;  /* 0x0000001fff0e7424 */ /* 0x000fe200078e00ff */
[----:B------:R-:W-:-:S02]  /*0f80*/  MOV R19, 0xffffffff ;  /* 0xffffffff00137802 */ /* 0x000fc40000000f00 */
[----:B------:R-:W-:Y:S02]  /*0f90*/  MOV R18, R10 ;  /* 0x0000000a00127202 */ /* 0x000fe40000000f00 */
[----:B------:R-:W-:Y:S02]  /*0fa0*/  MOV R8, 0xfc0 ;  /* 0x00000fc000087802 */ /* 0x000fe40000000f00 */
[----:B------:R-:W-:Y:S05]  /*0fb0*/  CALL.REL.NOINC `($__internal_76_$__cuda_sm70_shflsync_bfly_p) ;  /* 0x0000040000007944 */ /* 0x000fea0003c00000 */
[----:B0-----:R-:W-:Y:S01]  /*0fc0*/  HFMA2.MMA R17, -RZ, RZ, 0, 5.9604644775390625e-08 ;  /* 0x00000001ff117435 */ /* 0x001fe200000001ff */
[----:B-1----:R-:W-:Y:S01]  /*0fd0*/  IMAD.MOV.U32 R13, RZ, RZ, R14 ;  /* 0x000000ffff0d7224 */ /* 0x002fe200078e000e */
[----:B------:R-:W-:Y:S01]  /*0fe0*/  MOV R18, R15 ;  /* 0x0000000f00127202 */ /* 0x000fe20000000f00 */
[----:B------:R-:W-:Y:S01]  /*0ff0*/  IMAD.MOV.U32 R14, RZ, RZ, 0x1f ;  /* 0x0000001fff0e7424 */ /* 0x000fe200078e00ff */
[----:B------:R-:W-:Y:S02]  /*1000*/  MOV R19, 0xffffffff ;  /* 0xffffffff00137802 */ /* 0x000fe40000000f00 */
[----:B------:R-:W-:Y:S02]  /*1010*/  MOV R8, 0x1030 ;  /* 0x0000103000087802 */ /* 0x000fe40000000f00 */
[----:B------:R-:W-:Y:S05]  /*1020*/  CALL.REL.NOINC `($__internal_76_$__cuda_sm70_shflsync_bfly_p) ;  /* 0x0000039000007944 */ /* 0x000fea0003c00000 */
[----:B0-----:R-:W-:Y:S01]  /*1030*/  HFMA2.MMA R17, -RZ, RZ, 0, 1.1920928955078125e-07 ;  /* 0x00000002ff117435 */ /* 0x001fe200000001ff */
[----:B-1----:R-:W-:Y:S01]  /*1040*/  FADD.FTZ R18, R15, R14 ;  /* 0x0000000e0f127221 */ /* 0x002fe20000010000 */
[----:B------:R-:W-:Y:S01]  /*1050*/  MOV R19, 0xffffffff ;  /* 0xffffffff00137802 */ /* 0x000fe20000000f00 */
[----:B------:R-:W-:Y:S01]  /*1060*/  IMAD.MOV.U32 R14, RZ, RZ, 0x1f ;  /* 0x0000001fff0e7424 */ /* 0x000fe200078e00ff */
[----:B------:R-:W-:-:S02]  /*1070*/  MOV R8, 0x1090 ;  /* 0x0000109000087802 */ /* 0x000fc40000000f00 */
[----:B------:R-:W-:Y:S05]  /*1080*/  CALL.REL.NOINC `($__internal_76_$__cuda_sm70_shflsync_bfly_p) ;  /* 0x0000033000007944 */ /* 0x000fea0003c00000 */
        /* <DEDUP_REMOVED lines=35> */
[----:B------:R-:W-:Y:S01]  /*12c0*/  IMAD.MOV.U32 R19, RZ, RZ, -0x1 ;  /* 0xffffffffff137424 */ /* 0x000fe200078e00ff */
[----:B------:R-:W-:-:S02]  /*12d0*/  MOV R8, 0x12f0 ;  /* 0x000012f000087802 */ /* 0x000fc40000000f00 */
[----:B------:R-:W-:Y:S05]  /*12e0*/  CALL.REL.NOINC `($__internal_76_$__cuda_sm70_shflsync_bfly_p) ;  /* 0x000000d000007944 */ /* 0x000fea0003c00000 */
[----:B0-----:R-:W-:Y:S01]  /*12f0*/  HFMA2.MMA R17, -RZ, RZ, 0, 4.76837158203125e-07 ;  /* 0x00000008ff117435 */ /* 0x001fe200000001ff */
[----:B-1----:R-:W-:Y:S01]  /*1300*/  FADD.FTZ R18, R18, R14 ;  /* 0x0000000e12127221 */ /* 0x002fe20000010000 */
[----:B------:R-:W-:-:S02]  /*1310*/  MOV R14, 0x1f ;  /* 0x0000001f000e7802 */ /* 0x000fc40000000f00 */
[----:B------:R-:W-:Y:S02]  /*1320*/  MOV R19, 0xffffffff ;  /* 0xffffffff00137802 */ /* 0x000fe40000000f00 */
[----:B------:R-:W-:Y:S02]  /*1330*/  MOV R8, 0x1350 ;  /* 0x0000135000087802 */ /* 0x000fe40000000f00 */
[----:B------:R-:W-:Y:S05]  /*1340*/  CALL.REL.NOINC `($__internal_76_$__cuda_sm70_shflsync_bfly_p) ;  /* 0x0000007000007944 */ /* 0x000fea0003c00000 */
[----:B01----:R-:W-:Y:S01]  /*1350*/  FADD.FTZ R18, R18, R14 ;  /* 0x0000000e12127221 */ /* 0x003fe20000010000 */
[----:B------:R-:W-:Y:S01]  /*1360*/  HFMA2.MMA R14, -RZ, RZ, 0, 1.847743988037109375e-06 ;  /* 0x0000001fff0e7435 */ /* 0x000fe200000001ff */
[----:B------:R-:W-:Y:S01]  /*1370*/  IMAD.MOV.U32 R17, RZ, RZ, 0x10 ;  /* 0x00000010ff117424 */ /* 0x000fe200078e00ff */
[----:B------:R-:W-:Y:S02]  /*1380*/  MOV R19, 0xffffffff ;  /* 0xffffffff00137802 */ /* 0x000fe40000000f00 */
[----:B------:R-:W-:Y:S02]  /*1390*/  MOV R8, 0x13b0 ;  /* 0x000013b000087802 */ /* 0x000fe40000000f00 */
[----:B------:R-:W-:Y:S05]  /*13a0*/  CALL.REL.NOINC `($__internal_76_$__cuda_sm70_shflsync_bfly_p) ;  /* 0x0000001000007944 */ /* 0x000fea0003c00000 */
[----:B01----:R-:W-:Y:S05]  /*13b0*/  BRA `(.L_x_1707) ;  /* 0xfffff7d000007947 */ /* 0x003fea000383ffff */
        .weak           $__internal_76_$__cuda_sm70_shflsync_bfly_p
        .type           $__internal_76_$__cuda_sm70_shflsync_bfly_p,@function
        .size           $__internal_76_$__cuda_sm70_shflsync_bfly_p,(.L_x_4456 - $__internal_76_$__cuda_sm70_shflsync_bfly_p)
$__internal_76_$__cuda_sm70_shflsync_bfly_p:
[----:B------:R-:W-:Y:S01]  /*13c0*/  HFMA2.MMA R9, -RZ, RZ, 0, 0 ;  /* 0x00000000ff097435 */ /* 0x000fe200000001ff */
[----:B------:R-:W-:Y:S04]  /*13d0*/  WARPSYNC R19 ;  /* 0x0000001300007348 */ /* 0x000fe80003800000 */
[----:B------:R0:W1:Y:S01]  /*13e0*/  SHFL.BFLY PT, R14, R18, R17, R14 ;  /* 0x0c000011120e7389 */ /* 0x00006200000e000e */
[----:B------:R-:W-:Y:S05]  /*13f0*/  RET.REL.NODEC R8 `(_ZN10layer_norm22ln_bwd_finalize_kernelINS_22Kernel_traits_finalizeILj256E13__nv_bfloat16S2_fS2_fjLb1ELj1024ELj4ENS_18Kernel_traits_baseILj256ES2_S2_fS2_fjLj1024EEEEELb1ELb0EEEvNS_9BwdParamsE) ;  /* 0xffffec0008007950 */ /* 0x000fea0003c3ffff */
.L_x_1708:
        /* <DEDUP_REMOVED lines=16> */
.L_x_4456:


//--------------------- .text._ZN10layer_norm13ln_bwd_kernelINS_13Kernel_traitsI13__nv_bfloat16S2_fS2_fjLj256ELj1ELj4ELj1ELj16ENS_18Kernel_traits_baseILj256ES2_S2_fS2_fjLj128EEEEELb1ELb1ELb1ELb0EEEvNS_9BwdParamsE --------------------------
	.section	.text._ZN10layer_norm13ln_bwd_kernelINS_13Kernel_traitsI13__nv_bfloat16S2_fS2_fjLj256ELj1ELj4ELj1ELj16ENS_18Kernel_traits_baseILj256ES2_S2_fS2_fjLj128EEEEELb1ELb1ELb1ELb0EEEvNS_9BwdParamsE,"ax",@progbits
	.sectioninfo	@"SHI_REGISTERS=111"
	.align	128
        .global         _ZN10layer_norm13ln_bwd_kernelINS_13Kernel_traitsI13__nv_bfloat16S2_fS2_fjLj256ELj1ELj4ELj1ELj16ENS_18Kernel_traits_baseILj256ES2_S2_fS2_fjLj128EEEEELb1ELb1ELb1ELb0EEEvNS_9BwdParamsE
        .type           _ZN10layer_norm13ln_bwd_kernelINS_13Kernel_traitsI13__nv_bfloat16S2_fS2_fjLj256ELj1ELj4ELj1ELj16ENS_18Kernel_traits_baseILj256ES2_S2_fS2_fjLj128EEEEELb1ELb1ELb1ELb0EEEvNS_9BwdParamsE,@function
        .size           _ZN10layer_norm13ln_bwd_kernelINS_13Kernel_traitsI13__nv_bfloat16S2_fS2_fjLj256ELj1ELj4ELj1ELj16ENS_18Kernel_traits_baseILj256ES2_S2_fS2_fjLj128EEEEELb1ELb1ELb1ELb0EEEvNS_9BwdParamsE,(.L_x_4457 - _ZN10layer_norm13ln_bwd_kernelINS_13Kernel_traitsI13__nv_bfloat16S2_fS2_fjLj256ELj1ELj4ELj1ELj16ENS_18Kernel_traits_baseILj256ES2_S2_fS2_fjLj128EEEEELb1ELb1ELb1ELb0EEEvNS_9BwdParamsE)
        .other          _ZN10layer_norm13ln_bwd_kernelINS_13Kernel_traitsI13__nv_bfloat16S2_fS2_fjLj256ELj1ELj4ELj1ELj16ENS_18Kernel_traits_baseILj256ES2_S2_fS2_fjLj128EEEEELb1ELb1ELb1ELb0EEEvNS_9BwdParamsE,@"STO_CUDA_ENTRY STV_DEFAULT"
_ZN10layer_norm13ln_bwd_kernelINS_13Kernel_traitsI13__nv_bfloat16S2_fS2_fjLj256ELj1ELj4ELj1ELj16ENS_18Kernel_traits_baseILj256ES2_S2_fS2_fjLj128EEEEELb1ELb1ELb1ELb0EEEvNS_9BwdParamsE:
.text._ZN10layer_norm13ln_bwd_kernelINS_13Kernel_traitsI13__nv_bfloat16S2_fS2_fjLj256ELj1ELj4ELj1ELj16ENS_18Kernel_traits_baseILj256ES2_S2_fS2_fjLj128EEEEELb1ELb1ELb1ELb0EEEvNS_9BwdParamsE:
        /* <DEDUP_REMOVED lines=50> */
.L_x_1751:
        /* <DEDUP_REMOVED lines=14> */
[----:B0-----:R-:W-:Y:S01]  /*0400*/  IMAD.WIDE.U32 R2, R84, R105, c[0x0][0x218] ;  /* 0x0000860054027625 */ /* 0x001fe200078e0069 */
[----:B--2---:R-:W-:-:S13]  /*0410*/  ISETP.GT.AND P5, PT, R104, RZ, PT ;  /* 0x000000ff6800720c */ /* 0x004fda0003fa4270 */
[----:B------:R-:W-:Y:S05]  /*0420*/  @P5 BRA `(.L_x_1711) ;  /* 0x000001a000005947 */ /* 0x000fea0003800000 */
[----:B-1---5:R-:W-:Y:S01]  /*0430*/  ISETP.GE.AND P0, PT, R102, 0x1, PT ;  /* 0x000000016600780c */ /* 0x022fe20003f06270 */
        /* <DEDUP_REMOVED lines=17> */
[C---:B------:R-:W-:Y:S02]  /*0550*/  SHF.R.U64 R95, R52.reuse, 0x18, R53 ;  /* 0x00000018345f7819 */ /* 0x040fe40000001235 */
[----:B------:R-:W-:Y:S01]  /*0560*/  PRMT R93, R52, 0x7610, R93 ;  /* 0x00007610345d7816 */ /* 0x000fe2000000005d */
[----:B------:R-:W-:Y:S01]  /*0570*/  IMAD.MOV.U32 R52, RZ, RZ, RZ ;  /* 0x000000ffff347224 */ /* 0x000fe200078e00ff */
[--C-:B------:R-:W-:Y:S02]  /*0580*/  SHF.R.U32.HI R94, RZ, 0x8, R53.reuse ;  /* 0x00000008ff5e7819 */ /* 0x100fe40000011635 */
[--C-:B------:R-:W-:Y:S02]  /*0590*/  SHF.R.U32.HI R100, RZ, 0x10, R53.reuse ;  /* 0x00000010ff647819 */ /* 0x100fe40000011635 */
[----:B------:R-:W-:Y:S02]  /*05a0*/  SHF.R.U32.HI R101, RZ, 0x18, R53 ;  /* 0x00000018ff657819 */ /* 0x000fe40000011635 */
[----:B------:R-:W-:Y:S01]  /*05b0*/  PRMT R99, R53, 0x7610, R99 ;  /* 0x0000761035637816 */ /* 0x000fe20000000063 */
[----:B------:R-:W-:Y:S05]  /*05c0*/  BRA `(.L_x_1712) ;  /* 0x0000067000007947 */ /* 0x000fea0003800000 */
.L_x_1711:
        /* <DEDUP_REMOVED lines=13> */
[----:B------:R-:W-:-:S04]  /*06a0*/  SHF.R.S32.HI R53, RZ, 0x1f, R52 ;  /* 0x0000001fff357819 */ /* 0x000fc80000011434 */
[----:B------:R-:W-:Y:S01]  /*06b0*/  LEA.HI R53, R53, R52, RZ, 0x3 ;  /* 0x0000003435357211 */ /* 0x000fe200078f18ff */
[----:B------:R-:W-:-:S03]  /*06c0*/  IMAD.MOV.U32 R56, RZ, RZ, 0x10 ;  /* 0x00000010ff387424 */ /* 0x000fc600078e00ff */
[----:B------:R-:W-:Y:S01]  /*06d0*/  LEA.HI.SX32 R53, R53, R0, 0x1d ;  /* 0x0000000035357211 */ /* 0x000fe200078feaff */
[----:B------:R-:W-:Y:S01]  /*06e0*/  HFMA2.MMA R98, -RZ, RZ, 0, 4.76837158203125e-07 ;  /* 0x00000008ff627435 */ /* 0x000fe200000001ff */
[----:B------:R-:W-:-:S04]  /*06f0*/  IMAD.WIDE.U32 R86, R84, R105, c[0x0][0x188] ;  /* 0x0000620054567625 */ /* 0x000fc800078e0069 */
[----:B------:R-:W-:Y:S01]  /*0700*/  IMAD.WIDE.U32 R56, R53, R56, c[0x0][0x208] ;  /* 0x0000820035387625 */ /* 0x000fe200078e0038 */
[----:B------:R0:W3:Y:S04]  /*0710*/  LDG.E.128 R60, [R86.64+0x10] ;  /* 0x00001004563c7981 */ /* 0x0000e8000c1e1d00 */
[----:B------:R-:W4:Y:S01]  /*0720*/  LDG.E.128 R52, [R86.64] ;  /* 0x0000000456347981 */ /* 0x000f22000c1e1d00 */
[----:B------:R-:W-:-:S03]  /*0730*/  IMAD.WIDE.U32 R98, R103, R98, c[0x0][0x190] ;  /* 0x0000640067627625 */ /* 0x000fc600078e0062 */
[----:B------:R-:W3:Y:S04]  /*0740*/  LDG.E.128 R56, [R56.64] ;  /* 0x0000000438387981 */ /* 0x000ee8000c1e1d00 */
[----:B------:R-:W3:Y:S01]  /*0750*/  LDG.E.64 R98, [R98.64] ;  /* 0x0000000462627981 */ /* 0x000ee2000c1e1b00 */
        /* <DEDUP_REMOVED lines=9> */
[C---:B0-----:R-:W-:Y:S01]  /*07f0*/  FADD.FTZ R86, -R64.reuse, R55 ;  /* 0x0000003740567221 */ /* 0x041fe20000010100 */
[--C-:B------:R-:W-:Y:S02]  /*0800*/  PRMT R55, RZ, 0x5410, R57.reuse ;  /* 0x00005410ff377816 */ /* 0x100fe40000000039 */
[----:B------:R-:W-:Y:S01]  /*0810*/  PRMT R92, RZ, 0x7610, R57 ;  /* 0x00007610ff5c7816 */ /* 0x000fe20000000039 */
[C---:B------:R-:W-:Y:S01]  /*0820*/  FADD.FTZ R60, -R64.reuse, R60 ;  /* 0x0000003c403c7221 */ /* 0x040fe20000010100 */
[--C-:B------:R-:W-:Y:S01]  /*0830*/  PRMT R57, RZ, 0x5410, R58.reuse ;  /* 0x00005410ff397816 */ /* 0x100fe2000000003a */
[C---:B------:R-:W-:Y:S01]  /*0840*/  FMUL.FTZ R90, R83.reuse, R52 ;  /* 0x00000034535a7220 */ /* 0x040fe20000410000 */
[----:B------:R-:W-:Y:S01]  /*0850*/  PRMT R104, RZ, 0x7610, R58 ;  /* 0x00007610ff687816 */ /* 0x000fe2000000003a */
[----:B------:R-:W-:Y:S01]  /*0860*/  FADD.FTZ R58, -R64, R61 ;  /* 0x0000003d403a7221 */ /* 0x000fe20000010100 */
[----:B------:R-:W-:Y:S01]  /*0870*/  PRMT R56, RZ, 0x7610, R56 ;  /* 0x00007610ff387816 */ /* 0x000fe20000000038 */
[----:B------:R-:W-:Y:S01]  /*0880*/  FMUL.FTZ R61, R66, R53 ;  /* 0x00000035423d7220 */ /* 0x000fe20000410000 */
[--C-:B-1----:R-:W-:Y:S01]  /*0890*/  PRMT R3, RZ, 0x5410, R59.reuse ;  /* 0x00005410ff037816 */ /* 0x102fe2000000003b */
[C---:B------:R-:W-:Y:S01]  /*08a0*/  FMUL.FTZ R87, R83.reuse, R86 ;  /* 0x0000005653577220 */ /* 0x040fe20000410000 */
[----:B------:R-:W-:Y:S01]  /*08b0*/  PRMT R2, RZ, 0x7610, R59 ;  /* 0x00007610ff027816 */ /* 0x000fe2000000003b */
[----:B------:R-:W-:Y:S01]  /*08c0*/  FADD.FTZ R54, -R64, R54 ;  /* 0x0000003640367221 */ /* 0x000fe20000010100 */
[----:B------:R-:W-:Y:S01]  /*08d0*/  SHF.R.U64 R59, R98, 0x8, R99 ;  /* 0x00000008623b7819 */ /* 0x000fe20000001263 */
[----:B------:R-:W-:-:S02]  /*08e0*/  FMUL.FTZ R86, R83, R60 ;  /* 0x0000003c53567220 */ /* 0x000fc40000410000 */
[----:B------:R-:W-:Y:S02]  /*08f0*/  FFMA.FTZ R4, R90, R53, R4 ;  /* 0x000000355a047223 */ /* 0x000fe40000010004 */
[----:B------:R-:W-:Y:S02]  /*0900*/  FADD.FTZ R12, R12, R53 ;  /* 0x000000350c0c7221 */ /* 0x000fe40000010000 */
[----:B------:R-:W-:Y:S02]  /*0910*/  FMUL.FTZ R89, R83, R88 ;  /* 0x0000005853597220 */ /* 0x000fe40000410000 */
[----:B------:R-:W-:Y:S02]  /*0920*/  FMUL.FTZ R60, R67, R56 ;  /* 0x00000038433c7220 */ /* 0x000fe40000410000 */
[----:B------:R-:W-:Y:S02]  /*0930*/  FADD.FTZ R53, RZ, R61 ;  /* 0x0000003dff357221 */ /* 0x000fe40000010000 */
[----:B------:R-:W-:Y:S01]  /*0940*/  FFMA.FTZ R52, R90, R61, RZ ;  /* 0x0000003d5a347223 */ /* 0x000fe200000100ff */
[C-C-:B------:R-:W-:Y:S01]  /*0950*/  SHF.R.U64 R96, R98.reuse, 0x10, R99.reuse ;  /* 0x0000001062607819 */ /* 0x140fe20000001263 */
[----:B------:R-:W-:Y:S01]  /*0960*/  FMUL.FTZ R88, R83, R54 ;  /* 0x0000003653587220 */ /* 0x000fe20000410000 */
[----:B------:R-:W-:-:S02]  /*0970*/  SHF.R.U64 R95, R98, 0x18, R99 ;  /* 0x00000018625f7819 */ /* 0x000fc40000001263 */
[----:B------:R-:W-:Y:S01]  /*0980*/  PRMT R93, R98, 0x7610, R93 ;  /* 0x00007610625d7816 */ /* 0x000fe2000000005d */
[----:B------:R-:W-:Y:S01]  /*0990*/  FADD.FTZ R54, R53, R60 ;  /* 0x0000003c35367221 */ /* 0x000fe20000010000 */
[----:B------:R-:W-:Y:S01]  /*09a0*/  PRMT R98, R59, 0x7610, R98 ;  /* 0x000076103b627816 */ /* 0x000fe20000000062 */
[----:B------:R-:W-:Y:S02]  /*09b0*/  FMUL.FTZ R59, R68, R55 ;  /* 0x00000037443b7220 */ /* 0x000fe40000410000 */
        /* <DEDUP_REMOVED lines=10> */
[----:B------:R-:W-:Y:S02]  /*0a60*/  FFMA.FTZ R5, R89, R56, R5 ;  /* 0x0000003859057223 */ /* 0x000fe40000010005 */
[----:B------:R-:W-:Y:S02]  /*0a70*/  FADD.FTZ R13, R13, R56 ;  /* 0x000000380d0d7221 */ /* 0x000fe40000010000 */
[----:B------:R-:W-:Y:S02]  /*0a80*/  FADD.FTZ R62, -R64, R62 ;  /* 0x0000003e403e7221 */ /* 0x000fe40000010100 */
[----:B------:R-:W-:Y:S02]  /*0a90*/  FMUL.FTZ R56, R71, R104 ;  /* 0x0000006847387220 */ /* 0x000fe40000410000 */
[----:B------:R-:W-:Y:S02]  /*0aa0*/  FADD.FTZ R53, R54, R57 ;  /* 0x0000003936357221 */ /* 0x000fe40000010000 */
[----:B------:R-:W-:-:S02]  /*0ab0*/  FFMA.FTZ R52, R86, R57, R52 ;  /* 0x0000003956347223 */ /* 0x000fc40000010034 */
[----:B------:R-:W-:Y:S02]  /*0ac0*/  FADD.FTZ R64, -R64, R63 ;  /* 0x0000003f40407221 */ /* 0x000fe40000010100 */
[----:B------:R-:W-:Y:S02]  /*0ad0*/  FFMA.FTZ R7, R87, R92, R7 ;  /* 0x0000005c57077223 */ /* 0x000fe40000010007 */
[----:B------:R-:W-:Y:S02]  /*0ae0*/  FADD.FTZ R15, R15, R92 ;  /* 0x0000005c0f0f7221 */ /* 0x000fe40000010000 */
[----:B------:R-:W-:Y:S02]  /*0af0*/  FMUL.FTZ R63, R83, R62 ;  /* 0x0000003e533f7220 */ /* 0x000fe40000410000 */
[----:B------:R-:W-:Y:S02]  /*0b00*/  FMUL.FTZ R92, R72, R3 ;  /* 0x00000003485c7220 */ /* 0x000fe40000410000 */
[----:B------:R-:W-:-:S02]  /*0b10*/  FADD.FTZ R53, R53, R56 ;  /* 0x0000003835357221 */ /* 0x000fc40000010000 */
[----:B------:R-:W-:Y:S02]  /*0b20*/  FFMA.FTZ R52, R85, R56, R52 ;  /* 0x0000003855347223 */ /* 0x000fe40000010034 */
[----:B------:R-:W-:Y:S02]  /*0b30*/  FMUL.FTZ R62, R83, R64 ;  /* 0x00000040533e7220 */ /* 0x000fe40000410000 */
[----:B------:R-:W-:Y:S02]  /*0b40*/  FMUL.FTZ R91, R73, R2 ;  /* 0x00000002495b7220 */ /* 0x000fe40000410000 */
[----:B------:R-:W-:Y:S02]  /*0b50*/  FADD.FTZ R54, R53, R92 ;  /* 0x0000005c35367221 */ /* 0x000fe40000010000 */
[----:B------:R-:W-:Y:S01]  /*0b60*/  FFMA.FTZ R52, R63, R92, R52 ;  /* 0x0000005c3f347223 */ /* 0x000fe20000010034 */
[--C-:B------:R-:W-:Y:S01]  /*0b70*/  SHF.R.U32.HI R94, RZ, 0x8, R99.reuse ;  /* 0x00000008ff5e7819 */ /* 0x100fe20000011663 */
[----:B------:R-:W-:Y:S01]  /*0b80*/  FFMA.FTZ R6, R88, R55, R6 ;  /* 0x0000003758067223 */ /* 0x000fe20000010006 */
[----:B------:R-:W-:Y:S01]  /*0b90*/  SHF.R.U32.HI R100, RZ, 0x10, R99 ;  /* 0x00000010ff647819 */ /* 0x000fe20000011663 */
[----:B------:R-:W-:Y:S01]  /*0ba0*/  FADD.FTZ R14, R14, R55 ;  /* 0x000000370e0e7221 */ /* 0x000fe20000010000 */
[----:B------:R-:W-:Y:S01]  /*0bb0*/  SHF.R.U32.HI R101, RZ, 0x18, R99 ;  /* 0x00000018ff657819 */ /* 0x000fe20000011663 */
        /* <DEDUP_REMOVED lines=8> */
.L_x_1712:
[----:B0-----:R-:W-:Y:S05]  /*0c40*/  BSYNC B0 ;  /* 0x0000000000007941 */ /* 0x001fea0003800000 */
.L_x_1710:
[----:B------:R-:W-:Y:S05]  /*0c50*/  BRA.DIV ~URZ, `(.L_x_1713) ;  /* 0x000018527f007947 */ /* 0x000fea000b800000 */
[----:B------:R0:W1:Y:S02]  /*0c60*/  SHFL.BFLY PT, R53, R54, 0x1, 0x1f ;  /* 0x0c201f0036357f89 */ /* 0x00006400000e0000 */
.L_x_1754:
[----:B------:R-:W-:Y:S05]  /*0c70*/  BRA.DIV ~URZ, `(.L_x_1714) ;  /* 0x000018b27f007947 */ /* 0x000fea000b800000 */
        /* <DEDUP_REMOVED lines=17> */
.L_x_1755:
[----:B------:R-:W-:Y:S01]  /*0d90*/  BSSY B0, `(.L_x_1715) ;  /* 0x0000105000007945 */ /* 0x000fe20003800000 */
[----:B------:R-:W-:Y:S05]  /*0da0*/  @!P6 BRA `(.L_x_1716) ;  /* 0x000010300000e947 */ /* 0x000fea0003800000 */
[----:B------:R-:W-:Y:S01]  /*0db0*/  ISETP.GE.AND P4, PT, R102, 0x1, PT ;  /* 0x000000016600780c */ /* 0x000fe20003f86270 */
[----:B--2---:R-:W-:Y:S01]  /*0dc0*/  FADD.FTZ R65, R65, R52 ;  /* 0x0000003441417221 */ /* 0x004fe20000010000 */
[----:B------:R-:W-:Y:S01]  /*0dd0*/  @!P5 ISETP.NE.U32.AND P1, PT, RZ, c[0x0][0x218], PT ;  /* 0x00008600ff00da0c */ /* 0x000fe20003f25070 */
[----:B01----:R-:W-:Y:S01]  /*0de0*/  FADD.FTZ R52, R3, R64 ;  /* 0x0000004003347221 */ /* 0x003fe20000010000 */
[----:B------:R-:W-:Y:S01]  /*0df0*/  @!P5 ISETP.NE.U32.AND P0, PT, RZ, c[0x0][0x218], PT ;  /* 0x00008600ff00da0c */ /* 0x000fe20003f05070 */
[----:B------:R-:W-:Y:S01]  /*0e00*/  BSSY B1, `(.L_x_1717) ;  /* 0x0000011000017945 */ /* 0x000fe20003800000 */
[----:B------:R-:W-:Y:S01]  /*0e10*/  @!P5 ISETP.NE.AND.EX P1, PT, RZ, c[0x0][0x21c], PT, P1 ;  /* 0x00008700ff00da0c */ /* 0x000fe20003f25310 */
[----:B------:R-:W-:Y:S01]  /*0e20*/  IMAD.MOV.U32 R2, RZ, RZ, RZ ;  /* 0x000000ffff027224 */ /* 0x000fe200078e00ff */
[----:B------:R-:W-:Y:S01]  /*0e30*/  @!P5 ISETP.NE.U32.AND P2, PT, RZ, c[0x0][0x218], PT ;  /* 0x00008600ff00da0c */ /* 0x000fe20003f45070 */
[----:B------:R-:W-:Y:S01]  /*0e40*/  FMUL.FTZ R52, R52, c[0x0][0x1e0] ;  /* 0x0000780034347a20 */ /* 0x000fe20000410000 */
[----:B------:R-:W-:-:S02]  /*0e50*/  @!P5 ISETP.NE.AND.EX P0, PT, RZ, c[0x0][0x21c], PT, P0 ;  /* 0x00008700ff00da0c */ /* 0x000fc40003f05300 */
[----:B-----5:R-:W-:Y:S02]  /*0e60*/  @!P5 FSEL R103, R28, RZ, P1 ;  /* 0x000000ff1c67d208 */ /* 0x020fe40000800000 */
[----:B------:R-:W-:-:S05]  /*0e70*/  @P4 IADD3 R102, R102, -0x1, RZ ;  /* 0xffffffff66664810 */ /* 0x000fca0007ffe0ff */
[----:B------:R-:W-:-:S05]  /*0e80*/  @P4 IMAD R102, R102, c[0x0][0x168], RZ ;  /* 0x00005a0066664a24 */ /* 0x000fca00078e02ff */
[----:B------:R-:W-:-:S04]  /*0e90*/  @P4 SHF.R.S32.HI R3, RZ, 0x1f, R102 ;  /* 0x0000001fff034819 */ /* 0x000fc80000011466 */
[----:B------:R-:W-:Y:S01]  /*0ea0*/  @P4 LEA.HI R53, R3, R102, RZ, 0x3 ;  /* 0x0000006603354211 */ /* 0x000fe200078f18ff */
[----:B------:R-:W-:-:S03]  /*0eb0*/  FMUL.FTZ R3, R65, c[0x0][0x1e0] ;  /* 0x0000780041037a20 */ /* 0x000fc60000410000 */
[----:B------:R-:W-:Y:S01]  /*0ec0*/  @P4 LEA.HI.SX32 R2, R53, R0, 0x1d ;  /* 0x0000000035024211 */ /* 0x000fe200078feaff */
[----:B------:R-:W-:Y:S05]  /*0ed0*/  @!P4 BRA `(.L_x_1718) ;  /* 0x000000300000c947 */ /* 0x000fea0003800000 */
[----:B------:R-:W-:-:S04]  /*0ee0*/  IMAD.MOV.U32 R49, RZ, RZ, 0x10 ;  /* 0x00000010ff317424 */ /* 0x000fc800078e00ff */
[----:B------:R-:W-:-:S06]  /*0ef0*/  IMAD.WIDE.U32 R48, R2, R49, c[0x0][0x170] ;  /* 0x00005c0002307625 */ /* 0x000fcc00078e0031 */
[----:B------:R-:W5:Y:S02]  /*0f00*/  LDG.E.128 R48, [R48.64] ;  /* 0x0000000430307981 */ /* 0x000f64000c1e1d00 */
.L_x_1718:
[----:B------:R-:W-:Y:S05]  /*0f10*/  BSYNC B1 ;  /* 0x0000000000017941 */ /* 0x000fea0003800000 */
.L_x_1717:
[----:B------:R-:W-:Y:S01]  /*0f20*/  BSSY B1, `(.L_x_1719) ;  /* 0x000000a000017945 */ /* 0x000fe20003800000 */
[----:B------:R-:W-:Y:S05]  /*0f30*/  @!P5 BRA `(.L_x_1720) ;  /* 0x000000800000d947 */ /* 0x000fea0003800000 */
[----:B------:R-:W-:Y:S02]  /*0f40*/  ISETP.NE.AND P3, PT, R97, RZ, PT ;  /* 0x000000ff6100720c */ /* 0x000fe40003f65270 */
[----:B------:R-:W-:Y:S02]  /*0f50*/  ISETP.NE.U32.AND P1, PT, RZ, c[0x0][0x218], PT ;  /* 0x00008600ff007a0c */ /* 0x000fe40003f25070 */
[----:B------:R-:W-:Y:S02]  /*0f60*/  FSEL R53, R3, RZ, !P3 ;  /* 0x000000ff03357208 */ /* 0x000fe40005800000 */
[----:B------:R-:W-:-:S03]  /*0f70*/  ISETP.NE.AND.EX P1, PT, RZ, c[0x0][0x21c], PT, P1 ;  /* 0x00008700ff007a0c */ /* 0x000fc60003f25310 */
[----:B------:R-:W-:-:S04]  /*0f80*/  FFMA.FTZ R54, R90, R52, R53 ;  /* 0x000000345a367223 */ /* 0x000fc80000010035 */
[----:B------:R-:W-:-:S04]  /*0f90*/  FADD.FTZ R54, R61, -R54 ;  /* 0x800000363d367221 */ /* 0x000fc80000010000 */
[----:B------:R-:W-:-:S04]  /*0fa0*/  FMUL.FTZ R103, R83, R54 ;  /* 0x0000003653677220 */ /* 0x000fc80000410000 */
[----:B------:R-:W-:Y:S02]  /*0fb0*/  @P1 FADD.FTZ R103, R28, R103 ;  /* 0x000000671c671221 */ /* 0x000fe40000010000 */
.L_x_1720:
[----:B------:R-:W-:Y:S05]  /*0fc0*/  BSYNC B1 ;  /* 0x0000000000017941 */ /* 0x000fea0003800000 */
.L_x_1719:
[----:B------:R-:W-:Y:S01]  /*0fd0*/  @!P5 ISETP.NE.AND.EX P2, PT, RZ, c[0x0][0x21c], PT, P2 ;  /* 0x00008700ff00da0c */ /* 0x000fe20003f45320 */
[----:B------:R-:W-:Y:S01]  /*0fe0*/  BSSY B1, `(.L_x_1721) ;  /* 0x000001a000017945 */ /* 0x000fe20003800000 */
[----:B------:R-:W-:Y:S02]  /*0ff0*/  @!P5 ISETP.NE.U32.AND P3, PT, RZ, c[0x0][0x218], PT ;  /* 0x00008600ff00da0c */ /* 0x000fe40003f65070 */
[----:B------:R-:W-:Y:S02]  /*1000*/  @!P5 ISETP.NE.U32.AND P1, PT, RZ, c[0x0][0x218], PT ;  /* 0x00008600ff00da0c */ /* 0x000fe40003f25070 */
[----:B------:R-:W-:Y:S02]  /*1010*/  @!P5 FSEL R64, R31, RZ, P2 ;  /* 0x000000ff1f40d208 */ /* 0x000fe40001000000 */
[----:B------:R-:W-:Y:S02]  /*1020*/  @!P5 ISETP.NE.U32.AND P2, PT, RZ, c[0x0][0x218], PT ;  /* 0x00008600ff00da0c */ /* 0x000fe40003f45070 */
[----:B------:R-:W-:-:S02]  /*1030*/  @!P5 ISETP.NE.AND.EX P3, PT, RZ, c[0x0][0x21c], PT, P3 ;  /* 0x00008700ff00da0c */ /* 0x000fc40003f65330 */
[----:B------:R-:W-:Y:S02]  /*1040*/  @!P5 ISETP.NE.AND.EX P1, PT, RZ, c[0x0][0x21c], PT, P1 ;  /* 0x00008700ff00da0c */ /* 0x000fe40003f25310 */
[----:B------:R-:W-:Y:S02]  /*1050*/  @!P5 ISETP.NE.AND.EX P2, PT, RZ, c[0x0][0x21c], PT, P2 ;  /* 0x00008700ff00da0c */ /* 0x000fe40003f45320 */
[----:B------:R-:W-:Y:S02]  /*1060*/  @!P5 FSEL R65, R30, RZ, P0 ;  /* 0x000000ff1e41d208 */ /* 0x000fe40000000000 */
[----:B------:R-:W-:Y:S02]  /*1070*/  @!P5 FSEL R53, R32, RZ, P3 ;  /* 0x000000ff2035d208 */ /* 0x000fe40001800000 */
[----:B------:R-:W-:Y:S02]  /*1080*/  @!P5 FSEL R54, R33, RZ, P1 ;  /* 0x000000ff2136d208 */ /* 0x000fe40000800000 */
[----:B------:R-:W-:-:S02]  /*1090*/  ISETP.NE.U32.AND P0, PT, RZ, c[0x0][0x258], PT ;  /* 0x00009600ff007a0c */ /* 0x000fc40003f05070 */
[----:B------:R-:W-:Y:S02]  /*10a0*/  @!P5 ISETP.NE.U32.AND P3, PT, RZ, c[0x0][0x218], PT ;  /* 0x00008600ff00da0c */ /* 0x000fe40003f65070 */
[----:B------:R-:W-:Y:S02]  /*10b0*/  ISETP.NE.U32.AND P1, PT, RZ, c[0x0][0x258], PT ;  /* 0x00009600ff007a0c */ /* 0x000fe40003f25070 */
[----:B------:R-:W-:Y:S01]  /*10c0*/  @!P5 FSEL R55, R34, RZ, P2 ;  /* 0x000000ff2237d208 */ /* 0x000fe20001000000 */
[----:B------:R-:W-:Y:S05]  /*10d0*/  @!P4 BRA `(.L_x_1722) ;  /* 0x000000a00000c947 */ /* 0x000fea0003800000 */
[----:B------:R-:W-:Y:S01]  /*10e0*/  LOP3.LUT P2, RZ, R93, 0xff, RZ, 0xc0, !PT ;  /* 0x000000ff5dff7812 */ /* 0x000fe2000784c0ff */
[----:B------:R-:W-:Y:S01]  /*10f0*/  FMUL.FTZ R102, R103, c[0x0][0x1ec] ;  /* 0x00007b0067667a20 */ /* 0x000fe20000410000 */
[----:B------:R-:W-:-:S03]  /*1100*/  CS2R R104, SRZ ;  /* 0x0000000000687805 */ /* 0x000fc6000001ff00 */
[----:B------:R-:W-:-:S08]  /*1110*/  FMUL.FTZ R107, R102, c[0x0][0x1e8] ;  /* 0x00007a00666b7a20 */ /* 0x000fd00000410000 */
[----:B-----5:R-:W-:Y:S01]  /*1120*/  @P2 PRMT R102, RZ, 0x5410, R48 ;  /* 0x00005410ff662816 */ /* 0x020fe20000000030 */
[----:B------:R-:W-:-:S04]  /*1130*/  @P2 FMUL.FTZ R104, R74, R107 ;  /* 0x0000006b4a682220 */ /* 0x000fc80000410000 */
[----:B------:R-:W-:Y:S01]  /*1140*/  @P2 FMUL.FTZ R105, R107, R102 ;  /* 0x000000666b692220 */ /* 0x000fe20000410000 */
[----:B------:R-:W-:-:S03]  /*1150*/  F2FP.BF16.PACK_AB R104, RZ, R104 ;  /* 0x00000068ff68723e */ /* 0x000fc600000010ff */
[----:B------:R-:W-:Y:S01]  /*1160*/  FADD.FTZ R20, R20, R105 ;  /* 0x0000006914147221 */ /* 0x000fe20000010000 */
[----:B------:R-:W-:Y:S02]  /*1170*/  PRMT R36, R104, 0x7610, R36 ;  /* 0x0000761068247816 */ /* 0x000fe40000000024 */
.L_x_1722:
[----:B------:R-:W-:Y:S05]  /*1180*/  BSYNC B1 ;  /* 0x0000000000017941 */ /* 0x000fea0003800000 */
.L_x_1721:
[----:B------:R-:W-:Y:S01]  /*1190*/  @!P5 ISETP.NE.U32.AND P2, PT, RZ, c[0x0][0x218], PT ;  /* 0x00008600ff00da0c */ /* 0x000fe20003f45070 */
[----:B------:R-:W-:Y:S01]  /*11a0*/  BSSY B1, `(.L_x_1723) ;  /* 0x0000011000017945 */ /* 0x000fe20003800000 */
[----:B------:R-:W-:Y:S02]  /*11b0*/  ISETP.NE.AND.EX P0, PT, RZ, c[0x0][0x25c], PT, P0 ;  /* 0x00009700ff007a0c */ /* 0x000fe40003f05300 */
[----:B------:R-:W-:Y:S02]  /*11c0*/  @!P5 ISETP.NE.AND.EX P3, PT, RZ, c[0x0][0x21c], PT, P3 ;  /* 0x00008700ff00da0c */ /* 0x000fe40003f65330 */
[----:B------:R-:W-:Y:S02]  /*11d0*/  @!P5 ISETP.NE.AND.EX P2, PT, RZ, c[0x0][0x21c], PT, P2 ;  /* 0x00008700ff00da0c */ /* 0x000fe40003f45320 */
[----:B------:R-:W-:Y:S02]  /*11e0*/  ISETP.NE.AND.EX P1, PT, RZ, c[0x0][0x25c], PT, P1 ;  /* 0x00009700ff007a0c */ /* 0x000fe40003f25310 */
[----:B------:R-:W-:-:S02]  /*11f0*/  SEL R40, R103, R40, P0 ;  /* 0x0000002867287207 */ /* 0x000fc40000000000 */
[----:B------:R-:W-:Y:S02]  /*1200*/  @!P5 FSEL R102, R35, RZ, P3 ;  /* 0x000000ff2366d208 */ /* 0x000fe40001800000 */
[----:B------:R-:W-:Y:S01]  /*1210*/  @!P5 FSEL R104, R29, RZ, P2 ;  /* 0x000000ff1d68d208 */ /* 0x000fe20001000000 */
        /* <DEDUP_REMOVED lines=9> */
.L_x_1724:
[----:B------:R-:W-:Y:S05]  /*12b0*/  BSYNC B1 ;  /* 0x0000000000017941 */ /* 0x000fea0003800000 */
.L_x_1723:
[----:B------:R-:W-:Y:S01]  /*12c0*/  BSSY B1, `(.L_x_1725) ;  /* 0x000000d000017945 */ /* 0x000fe20003800000 */
[----:B------:R-:W-:Y:S05]  /*12d0*/  @!P4 BRA `(.L_x_1726) ;  /* 0x000000b00000c947 */ /* 0x000fea0003800000 */
[----:B------:R-:W-:Y:S01]  /*12e0*/  LOP3.LUT P2, RZ, R98, 0xff, RZ, 0xc0, !PT ;  /* 0x000000ff62ff7812 */ /* 0x000fe2000784c0ff */
[----:B------:R-:W-:Y:S01]  /*12f0*/  FMUL.FTZ R103, R104, c[0x0][0x1ec] ;  /* 0x00007b0068677a20 */ /* 0x000fe20000410000 */
[----:B------:R-:W-:Y:S01]  /*1300*/  MOV R105, RZ ;  /* 0x000000ff00697202 */ /* 0x000fe20000000f00 */
        /* <DEDUP_REMOVED lines=8> */
.L_x_1726:
[----:B------:R-:W-:Y:S05]  /*1390*/  BSYNC B1 ;  /* 0x0000000000017941 */ /* 0x000fea0003800000 */
.L_x_1725:
        /* <DEDUP_REMOVED lines=10> */
.L_x_1728:
[----:B------:R-:W-:Y:S05]  /*1440*/  BSYNC B1 ;  /* 0x0000000000017941 */ /* 0x000fea0003800000 */
.L_x_1727:
[----:B------:R-:W-:Y:S01]  /*1450*/  BSSY B1, `(.L_x_1729) ;  /* 0x000000d000017945 */ /* 0x000fe20003800000 */
[----:B------:R-:W-:Y:S05]  /*1460*/  @!P4 BRA `(.L_x_1730) ;  /* 0x000000b00000c947 */ /* 0x000fea0003800000 */
[----:B------:R-:W-:Y:S01]  /*1470*/  LOP3.LUT P2, RZ, R96, 0xff, RZ, 0xc0, !PT ;  /* 0x000000ff60ff7812 */ /* 0x000fe2000784c0ff */
[----:B------:R-:W-:Y:S02]  /*1480*/  FMUL.FTZ R103, R65, c[0x0][0x1ec] ;  /* 0x00007b0041677a20 */ /* 0x000fe40000410000 */
[----:B------:R-:W-:Y:S02]  /*1490*/  IMAD.MOV.U32 R105, RZ, RZ, RZ ;  /* 0x000000ffff697224 */ /* 0x000fe400078e00ff */
[----:B------:R-:W-:Y:S01]  /*14a0*/  FMUL.FTZ R107, R103, c[0x0][0x1e8] ;  /* 0x00007a00676b7a20 */ /* 0x000fe20000410000 */
[----:B------:R-:W-:-:S07]  /*14b0*/  HFMA2.MMA R103, -RZ, RZ, 0, 0 ;  /* 0x00000000ff677435 */ /* 0x000fce00000001ff */
[----:B------:R-:W-:Y:S01]  /*14c0*/  @P2 FMUL.FTZ R105, R76, R107 ;  /* 0x0000006b4c692220 */ /* 0x000fe20000410000 */
[----:B-----5:R-:W-:-:S04]  /*14d0*/  @P2 PRMT R106, RZ, 0x5410, R49 ;  /* 0x00005410ff6a2816 */ /* 0x020fc80000000031 */
[----:B------:R-:W-:Y:S01]  /*14e0*/  F2FP.BF16.PACK_AB R105, RZ, R105 ;  /* 0x00000069ff69723e */ /* 0x000fe200000010ff */
[----:B------:R-:W-:-:S03]  /*14f0*/  @P2 FMUL.FTZ R103, R107, R106 ;  /* 0x0000006a6b672220 */ /* 0x000fc60000410000 */
[----:B------:R-:W-:Y:S01]  /*1500*/  PRMT R37, R105, 0x7610, R37 ;  /* 0x0000761069257816 */ /* 0x000fe20000000025 */
[----:B------:R-:W-:Y:S02]  /*1510*/  FADD.FTZ R22, R22, R103 ;  /* 0x0000006716167221 */ /* 0x000fe40000010000 */
.L_x_1730:
[----:B------:R-:W-:Y:S05]  /*1520*/  BSYNC B1 ;  /* 0x0000000000017941 */ /* 0x000fea0003800000 */
.L_x_1729:
        /* <DEDUP_REMOVED lines=10> */
.L_x_1732:
[----:B------:R-:W-:Y:S05]  /*15d0*/  BSYNC B1 ;  /* 0x0000000000017941 */ /* 0x000fea0003800000 */
.L_x_1731:
[----:B------:R-:W-:Y:S01]  /*15e0*/  BSSY B1, `(.L_x_1733) ;  /* 0x000000d000017945 */ /* 0x000fe20003800000 */
        /* <DEDUP_REMOVED lines=12> */
.L_x_1734:
[----:B------:R-:W-:Y:S05]  /*16b0*/  BSYNC B1 ;  /* 0x0000000000017941 */ /* 0x000fea0003800000 */
.L_x_1733:
        /* <DEDUP_REMOVED lines=10> */
.L_x_1736:
[----:B------:R-:W-:Y:S05]  /*1760*/  BSYNC B1 ;  /* 0x0000000000017941 */ /* 0x000fea0003800000 */
.L_x_1735:
[----:B------:R-:W-:Y:S01]  /*1770*/  BSSY B1, `(.L_x_1737) ;  /* 0x000000d000017945 */ /* 0x000fe20003800000 */
[----:B------:R-:W-:Y:S05]  /*1780*/  @!P4 BRA `(.L_x_1738) ;  /* 0x000000b00000c947 */ /* 0x000fea0003800000 */
[----:B------:R-:W-:Y:S01]  /*1790*/  LOP3.LUT P2, RZ, R99, 0xff, RZ, 0xc0, !PT ;  /* 0x000000ff63ff7812 */ /* 0x000fe2000784c0ff */
[----:B------:R-:W-:Y:S01]  /*17a0*/  FMUL.FTZ R103, R53, c[0x0][0x1ec] ;  /* 0x00007b0035677a20 */ /* 0x000fe20000410000 */
[----:B------:R-:W-:-:S03]  /*17b0*/  MOV R105, RZ ;  /* 0x000000ff00697202 */ /* 0x000fc60000000f00 */
        /* <DEDUP_REMOVED lines=8> */
.L_x_1738:
[----:B------:R-:W-:Y:S05]  /*1840*/  BSYNC B1 ;  /* 0x0000000000017941 */ /* 0x000fea0003800000 */
.L_x_1737:
        /* <DEDUP_REMOVED lines=10> */
.L_x_1740:
[----:B------:R-:W-:Y:S05]  /*18f0*/  BSYNC B1 ;  /* 0x0000000000017941 */ /* 0x000fea0003800000 */
.L_x_1739:
[----:B------:R-:W-:Y:S01]  /*1900*/  BSSY B1, `(.L_x_1741) ;  /* 0x000000d000017945 */ /* 0x000fe20003800000 */
        /* <DEDUP_REMOVED lines=12> */
.L_x_1742:
[----:B------:R-:W-:Y:S05]  /*19d0*/  BSYNC B1 ;  /* 0x0000000000017941 */ /* 0x000fea0003800000 */
.L_x_1741:
        /* <DEDUP_REMOVED lines=10> */
.L_x_1744:
[----:B------:R-:W-:Y:S05]  /*1a80*/  BSYNC B1 ;  /* 0x0000000000017941 */ /* 0x000fea0003800000 */
.L_x_1743:
        /* <DEDUP_REMOVED lines=13> */
.L_x_1746:
[----:B------:R-:W-:Y:S05]  /*1b60*/  BSYNC B1 ;  /* 0x0000000000017941 */ /* 0x000fea0003800000 */
.L_x_1745:
        /* <DEDUP_REMOVED lines=10> */
.L_x_1748:
[----:B------:R-:W-:Y:S05]  /*1c10*/  BSYNC B1 ;  /* 0x0000000000017941 */ /* 0x000fea0003800000 */
.L_x_1747:
[----:B------:R-:W-:Y:S01]  /*1c20*/  @P1 MOV R3, 0x20 ;  /* 0x0000002000031802 */ /* 0x000fe20000000f00 */
[----:B------:R-:W-:Y:S01]  /*1c30*/  BSSY B1, `(.L_x_1749) ;  /* 0x0000019000017945 */ /* 0x000fe20003800000 */
[----:B------:R-:W-:Y:S02]  /*1c40*/  SEL R44, R53, R44, P0 ;  /* 0x0000002c352c7207 */ /* 0x000fe40000000000 */
[----:B------:R-:W-:Y:S01]  /*1c50*/  SEL R41, R104, R41, P0 ;  /* 0x0000002968297207 */ /* 0x000fe20000000000 */
[----:B------:R-:W-:Y:S01]  /*1c60*/  @P1 IMAD.WIDE.U32 R52, R84, R3, c[0x0][0x258] ;  /* 0x0000960054341625 */ /* 0x000fe200078e0003 */
[----:B------:R-:W-:Y:S02]  /*1c70*/  SEL R42, R65, R42, P0 ;  /* 0x0000002a412a7207 */ /* 0x000fe40000000000 */
[----:B------:R-:W-:Y:S01]  /*1c80*/  SEL R43, R64, R43, P0 ;  /* 0x0000002b402b7207 */ /* 0x000fe20000000000 */
[----:B------:R-:W-:Y:S01]  /*1c90*/  @P4 IMAD.MOV.U32 R3, RZ, RZ, 0x10 ;  /* 0x00000010ff034424 */ /* 0x000fe200078e00ff */
[----:B------:R-:W-:-:S02]  /*1ca0*/  SEL R45, R54, R45, P0 ;  /* 0x0000002d362d7207 */ /* 0x000fc40000000000 */
[----:B------:R-:W-:Y:S01]  /*1cb0*/  SEL R46, R55, R46, P0 ;  /* 0x0000002e372e7207 */ /* 0x000fe20000000000 */
[----:B------:R0:W-:Y:S01]  /*1cc0*/  @P1 STG.E.128 [R52.64], R40 ;  /* 0x0000002834001986 */ /* 0x0001e2000c101d04 */
[----:B------:R-:W-:Y:S01]  /*1cd0*/  SEL R47, R102, R47, P0 ;  /* 0x0000002f662f7207 */ /* 0x000fe20000000000 */
[----:B------:R-:W-:-:S04]  /*1ce0*/  @P4 IMAD.WIDE.U32 R2, R2, R3, c[0x0][0x248] ;  /* 0x0000920002024625 */ /* 0x000fc800078e0003 */
[----:B------:R0:W-:Y:S01]  /*1cf0*/  @P1 STG.E.128 [R52.64+0x10], R44 ;  /* 0x0000102c34001986 */ /* 0x0001e2000c101d04 */
[----:B------:R-:W-:Y:S05]  /*1d00*/  @!P4 BRA `(.L_x_1750) ;  /* 0x000000b00000c947 */ /* 0x000fea0003800000 */
[----:B------:R-:W-:Y:S01]  /*1d10*/  LOP3.LUT P0, RZ, R101, 0xff, RZ, 0xc0, !PT ;  /* 0x000000ff65ff7812 */ /* 0x000fe2000780c0ff */
[----:B------:R-:W-:Y:S01]  /*1d20*/  FMUL.FTZ R102, R102, c[0x0][0x1ec] ;  /* 0x00007b0066667a20 */ /* 0x000fe20000410000 */
[----:B0-----:R-:W-:Y:S01]  /*1d30*/  HFMA2.MMA R52, -RZ, RZ, 0, 0 ;  /* 0x00000000ff347435 */ /* 0x001fe200000001ff */
        /* <DEDUP_REMOVED lines=8> */
.L_x_1750:
[----:B------:R-:W-:Y:S05]  /*1dc0*/  BSYNC B1 ;  /* 0x0000000000017941 */ /* 0x000fea0003800000 */
.L_x_1749:
[----:B------:R1:W-:Y:S02]  /*1dd0*/  @P4 STG.E.128 [R2.64], R36 ;  /* 0x0000002402004986 */ /* 0x0003e4000c101d04 */
.L_x_1716:
[----:B------:R-:W-:Y:S05]  /*1de0*/  BSYNC B0 ;  /* 0x0000000000007941 */ /* 0x000fea0003800000 */
.L_x_1715:
[----:B01----:R-:W-:-:S05]  /*1df0*/  MOV R3, c[0x0][0x160] ;  /* 0x0000580000037a02 */ /* 0x003fca0000000f00 */
[----:B------:R-:W-:-:S05]  /*1e00*/  IMAD R82, R3, 0x4, R82 ;  /* 0x0000000403527824 */ /* 0x000fca00078e0252 */
[----:B------:R-:W-:-:S13]  /*1e10*/  ISETP.GE.AND P0, PT, R82, c[0x0][0x164], PT ;  /* 0x0000590052007a0c */ /* 0x000fda0003f06270 */
[----:B--2--5:R-:W-:Y:S01]  /*1e20*/  @P0 CALL.REL.NOINC `(.L_x_1709) ;  /* 0x0000001000000944 */ /* 0x024fe20003c00000 */
[----:B------:R-:W-:Y:S05]  /*1e30*/  BRA `(.L_x_1751) ;  /* 0xffffe4e000007947 */ /* 0x000fea000383ffff */
.L_x_1709:
        /* <DEDUP_REMOVED lines=92> */
.L_x_1753:
[----:B------:R-:W-:Y:S05]  /*2400*/  BSYNC B0 ;  /* 0x0000000000007941 */ /* 0x000fea0003800000 */
.L_x_1752:
        /* <DEDUP_REMOVED lines=10> */
.L_x_1713:
[----:B------:R-:W-:Y:S01]  /*24b0*/  HFMA2.MMA R103, -RZ, RZ, 0, 1.847743988037109375e-06 ;  /* 0x0000001fff677435 */ /* 0x000fe200000001ff */
[----:B------:R-:W-:Y:S01]  /*24c0*/  MOV R55, R54 ;  /* 0x0000003600377202 */ /* 0x000fe20000000f00 */
[----:B------:R-:W-:Y:S01]  /*24d0*/  IMAD.MOV.U32 R104, RZ, RZ, 0x1 ;  /* 0x00000001ff687424 */ /* 0x000fe200078e00ff */
[----:B------:R-:W-:Y:S01]  /*24e0*/  MOV R2, 0x2510 ;  /* 0x0000251000027802 */ /* 0x000fe20000000f00 */
[----:B------:R-:W-:Y:S02]  /*24f0*/  IMAD.MOV.U32 R106, RZ, RZ, -0x1 ;  /* 0xffffffffff6a7424 */ /* 0x000fe400078e00ff */
[----:B-----5:R-:W-:Y:S05]  /*2500*/  CALL.REL.NOINC `($__internal_77_$__cuda_sm70_shflsync_bfly_p) ;  /* 0x0000046000007944 */ /* 0x020fea0003c00000 */
[----:B-1----:R-:W-:Y:S01]  /*2510*/  MOV R53, R55 ;  /* 0x0000003700357202 */ /* 0x002fe20000000f00 */
[----:B0-----:R-:W-:Y:S05]  /*2520*/  BRA `(.L_x_1754) ;  /* 0xffffe74000007947 */ /* 0x001fea000383ffff */
.L_x_1714:
[----:B------:R-:W-:Y:S01]  /*2530*/  HFMA2.MMA R104, -RZ, RZ, 0, 5.9604644775390625e-08 ;  /* 0x00000001ff687435 */ /* 0x000fe200000001ff */
[----:B------:R-:W-:Y:S01]  /*2540*/  IMAD.MOV.U32 R55, RZ, RZ, R52 ;  /* 0x000000ffff377224 */ /* 0x000fe200078e0034 */
[----:B------:R-:W-:Y:S01]  /*2550*/  MOV R106, 0xffffffff ;  /* 0xffffffff006a7802 */ /* 0x000fe20000000f00 */
[----:B------:R-:W-:Y:S01]  /*2560*/  IMAD.MOV.U32 R103, RZ, RZ, 0x1f ;  /* 0x0000001fff677424 */ /* 0x000fe200078e00ff */
[----:B------:R-:W-:-:S02]  /*2570*/  MOV R2, 0x2590 ;  /* 0x0000259000027802 */ /* 0x000fc40000000f00 */
[----:B01---5:R-:W-:Y:S05]  /*2580*/  CALL.REL.NOINC `($__internal_77_$__cuda_sm70_shflsync_bfly_p) ;  /* 0x000003e000007944 */ /* 0x023fea0003c00000 */
[----:B------:R-:W-:Y:S01]  /*2590*/  FADD.FTZ R53, R53, R54 ;  /* 0x0000003635357221 */ /* 0x000fe20000010000 */
[----:B0-----:R-:W-:Y:S01]  /*25a0*/  HFMA2.MMA R103, -RZ, RZ, 0, 1.847743988037109375e-06 ;  /* 0x0000001fff677435 */ /* 0x001fe200000001ff */
[----:B-1----:R-:W-:Y:S01]  /*25b0*/  FADD.FTZ R54, R52, R55 ;  /* 0x0000003734367221 */ /* 0x002fe20000010000 */
[----:B------:R-:W-:Y:S01]  /*25c0*/  MOV R2, 0x2610 ;  /* 0x0000261000027802 */ /* 0x000fe20000000f00 */
[----:B------:R-:W-:Y:S01]  /*25d0*/  IMAD.MOV.U32 R104, RZ, RZ, 0x2 ;  /* 0x00000002ff687424 */ /* 0x000fe200078e00ff */
[----:B------:R-:W-:Y:S01]  /*25e0*/  MOV R55, R53 ;  /* 0x0000003500377202 */ /* 0x000fe20000000f00 */
[----:B------:R-:W-:-:S02]  /*25f0*/  IMAD.MOV.U32 R106, RZ, RZ, -0x1 ;  /* 0xffffffffff6a7424 */ /* 0x000fc400078e00ff */
[----:B------:R-:W-:Y:S05]  /*2600*/  CALL.REL.NOINC `($__internal_77_$__cuda_sm70_shflsync_bfly_p) ;  /* 0x0000036000007944 */ /* 0x000fea0003c00000 */
[----:B0-----:R-:W-:Y:S01]  /*2610*/  HFMA2.MMA R103, -RZ, RZ, 0, 1.847743988037109375e-06 ;  /* 0x0000001fff677435 */ /* 0x001fe200000001ff */
[----:B-1----:R-:W-:Y:S01]  /*2620*/  IMAD.MOV.U32 R52, RZ, RZ, R55 ;  /* 0x000000ffff347224 */ /* 0x002fe200078e0037 */
[----:B------:R-:W-:Y:S01]  /*2630*/  MOV R55, R54 ;  /* 0x0000003600377202 */ /* 0x000fe20000000f00 */
[----:B------:R-:W-:Y:S01]  /*2640*/  IMAD.MOV.U32 R104, RZ, RZ, 0x2 ;  /* 0x00000002ff687424 */ /* 0x000fe200078e00ff */
[----:B------:R-:W-:Y:S01]  /*2650*/  MOV R2, 0x2680 ;  /* 0x0000268000027802 */ /* 0x000fe20000000f00 */
[----:B------:R-:W-:-:S02]  /*2660*/  IMAD.MOV.U32 R106, RZ, RZ, -0x1 ;  /* 0xffffffffff6a7424 */ /* 0x000fc400078e00ff */
[----:B------:R-:W-:Y:S05]  /*2670*/  CALL.REL.NOINC `($__internal_77_$__cuda_sm70_shflsync_bfly_p) ;  /* 0x000002f000007944 */ /* 0x000fea0003c00000 */
[----:B------:R-:W-:Y:S01]  /*2680*/  FADD.FTZ R53, R52, R53 ;  /* 0x0000003534357221 */ /* 0x000fe20000010000 */
[----:B0-----:R-:W-:Y:S01]  /*2690*/  MOV R104, 0x4 ;  /* 0x0000000400687802 */ /* 0x001fe20000000f00 */
[----:B-1----:R-:W-:Y:S01]  /*26a0*/  FADD.FTZ R54, R54, R55 ;  /* 0x0000003736367221 */ /* 0x002fe20000010000 */
[----:B------:R-:W-:Y:S01]  /*26b0*/  MOV R106, 0xffffffff ;  /* 0xffffffff006a7802 */ /* 0x000fe20000000f00 */
[----:B------:R-:W-:Y:S01]  /*26c0*/  IMAD.MOV.U32 R103, RZ, RZ, 0x1f ;  /* 0x0000001fff677424 */ /* 0x000fe200078e00ff */
[----:B------:R-:W-:Y:S01]  /*26d0*/  MOV R2, 0x2700 ;  /* 0x0000270000027802 */ /* 0x000fe20000000f00 */
[----:B------:R-:W-:-:S02]  /*26e0*/  IMAD.MOV.U32 R55, RZ, RZ, R53 ;  /* 0x000000ffff377224 */ /* 0x000fc400078e0035 */
[----:B------:R-:W-:Y:S05]  /*26f0*/  CALL.REL.NOINC `($__internal_77_$__cuda_sm70_shflsync_bfly_p) ;  /* 0x0000027000007944 */ /* 0x000fea0003c00000 */
[----:B0-----:R-:W-:Y:S01]  /*2700*/  HFMA2.MMA R104, -RZ, RZ, 0, 2.384185791015625e-07 ;  /* 0x00000004ff687435 */ /* 0x001fe200000001ff */
[----:B-1----:R-:W-:Y:S01]  /*2710*/  MOV R52, R55 ;  /* 0x0000003700347202 */ /* 0x002fe20000000f00 */
[----:B------:R-:W-:Y:S01]  /*2720*/  IMAD.MOV.U32 R55, RZ, RZ, R54 ;  /* 0x000000ffff377224 */ /* 0x000fe200078e0036 */
[----:B------:R-:W-:Y:S01]  /*2730*/  MOV R106, 0xffffffff ;  /* 0xffffffff006a7802 */ /* 0x000fe20000000f00 */
[----:B------:R-:W-:Y:S01]  /*2740*/  IMAD.MOV.U32 R103, RZ, RZ, 0x1f ;  /* 0x0000001fff677424 */ /* 0x000fe200078e00ff */
[----:B------:R-:W-:-:S02]  /*2750*/  MOV R2, 0x2770 ;  /* 0x0000277000027802 */ /* 0x000fc40000000f00 */
[----:B------:R-:W-:Y:S05]  /*2760*/  CALL.REL.NOINC `($__internal_77_$__cuda_sm70_shflsync_bfly_p) ;  /* 0x0000020000007944 */ /* 0x000fea0003c00000 */
        /* <DEDUP_REMOVED lines=23> */
[----:B0-----:R-:W-:Y:S01]  /*28e0*/  HFMA2.MMA R104, -RZ, RZ, 0, 9.5367431640625e-07 ;  /* 0x00000010ff687435 */ /* 0x001fe200000001ff */
[----:B-1----:R-:W-:Y:S01]  /*28f0*/  MOV R65, R55 ;  /* 0x0000003700417202 */ /* 0x002fe20000000f00 */
[----:B------:R-:W-:Y:S01]  /*2900*/  IMAD.MOV.U32 R55, RZ, RZ, R64 ;  /* 0x000000ffff377224 */ /* 0x000fe200078e0040 */
[----:B------:R-:W-:Y:S01]  /*2910*/  MOV R106, 0xffffffff ;  /* 0xffffffff006a7802 */ /* 0x000fe20000000f00 */
[----:B------:R-:W-:Y:S01]  /*2920*/  IMAD.MOV.U32 R103, RZ, RZ, 0x1f ;  /* 0x0000001fff677424 */ /* 0x000fe200078e00ff */
[----:B------:R-:W-:-:S02]  /*2930*/  MOV R2, 0x2950 ;  /* 0x0000295000027802 */ /* 0x000fc40000000f00 */
[----:B------:R-:W-:Y:S05]  /*2940*/  CALL.REL.NOINC `($__internal_77_$__cuda_sm70_shflsync_bfly_p) ;  /* 0x0000002000007944 */ /* 0x000fea0003c00000 */
[----:B-1----:R-:W-:Y:S01]  /*2950*/  IMAD.MOV.U32 R3, RZ, RZ, R55 ;  /* 0x000000ffff037224 */ /* 0x002fe200078e0037 */
[----:B0-----:R-:W-:Y:S05]  /*2960*/  BRA `(.L_x_1755) ;  /* 0xffffe42000007947 */ /* 0x001fea000383ffff */
        .weak           $__internal_77_$__cuda_sm70_shflsync_bfly_p
        .type           $__internal_77_$__cuda_sm70_shflsync_bfly_p,@function
        .size           $__internal_77_$__cuda_sm70_shflsync_bfly_p,(.L_x_4457 - $__internal_77_$__cuda_sm70_shflsync_bfly_p)
$__internal_77_$__cuda_sm70_shflsync_bfly_p:
[----:B------:R-:W-:Y:S01]  /*2970*/  HFMA2.MMA R3, -RZ, RZ, 0, 0 ;  /* 0x00000000ff037435 */ /* 0x000fe200000001ff */
[----:B------:R-:W-:Y:S04]  /*2980*/  WARPSYNC R106 ;  /* 0x0000006a00007348 */ /* 0x000fe80003800000 */
[----:B------:R0:W1:Y:S01]  /*2990*/  SHFL.BFLY PT, R55, R55, R104, R103 ;  /* 0x0c00006837377389 */ /* 0x00006200000e0067 */
[----:B------:R-:W-:Y:S05]  /*29a0*/  RET.REL.NODEC R2 `(_ZN10layer_norm13ln_bwd_kernelINS_13Kernel_traitsI13__nv_bfloat16S2_fS2_fjLj256ELj1ELj4ELj1ELj16ENS_18Kernel_traits_baseILj256ES2_S2_fS2_fjLj128EEEEELb1ELb1ELb1ELb0EEEvNS_9BwdParamsE) ;  /* 0xffffd65002007950 */ /* 0x000fea0003c3ffff */
.L_x_1756:
        /* <DEDUP_REMOVED lines=13> */
.L_x_4457:


//--------------------- .text._ZN10layer_norm22ln_bwd_finalize_kernelINS_22Kernel_traits_finalizeILj256E13__nv_bfloat16S2_fS2_fjLb1ELj1024ELj4ENS_18Kernel_traits_baseILj256ES2_S2_fS2_fjLj1024EEEEELb1ELb1EEEvNS_9BwdParamsE --------------------------
	.section	.text._ZN10layer_norm22ln_bwd_finalize_kernelINS_22Kernel_traits_finalizeILj256E13__nv_bfloat16S2_fS2_fjLb1ELj1024ELj4ENS_18Kernel_traits_baseILj256ES2_S2_fS2_fjLj1024EEEEELb1ELb1EEEvNS_9BwdParamsE,"ax",@progbits
	.sectioninfo	@"SHI_REGISTERS=32"
	.align	128
        .global         _ZN10layer_norm22ln_bwd_finalize_kernelINS_22Kernel_traits_finalizeILj256E13__nv_bfloat16S2_fS2_fjLb1ELj1024ELj4ENS_18Kernel_traits_baseILj256ES2_S2_fS2_fjLj1024EEEEELb1ELb1EEEvNS_9BwdParamsE
        .type           _ZN10layer_norm22ln_bwd_finalize_kernelINS_22Kernel_traits_finalizeILj256E13__nv_bfloat16S2_fS2_fjLb1ELj1024ELj4ENS_18Kernel_traits_baseILj256ES2_S2_fS2_fjLj1024EEEEELb1ELb1EEEvNS_9BwdParamsE,@function
        .size           _ZN10layer_norm22ln_bwd_finalize_kernelINS_22Kernel_traits_finalizeILj256E13__nv_bfloat16S2_fS2_fjLb1ELj1024ELj4ENS_18Kernel_traits_baseILj256ES2_S2_fS2_fjLj1024EEEEELb1ELb1EEEvNS_9BwdParamsE,(.L_x_4458 - _ZN10layer_norm22ln_bwd_finalize_kernelINS_22Kernel_traits_finalizeILj256E13__nv_bfloat16S2_fS2_fjLb1ELj1024ELj4ENS_18Kernel_traits_baseILj256ES2_S2_fS2_fjLj1024EEEEELb1ELb1EEEvNS_9BwdParamsE)
        .other          _ZN10layer_norm22ln_bwd_finalize_kernelINS_22Kernel_traits_finalizeILj256E13__nv_bfloat16S2_fS2_fjLb1ELj1024ELj4ENS_18Kernel_traits_baseILj256ES2_S2_fS2_fjLj1024EEEEELb1ELb1EEEvNS_9BwdParamsE,@"STO_CUDA_ENTRY STV_DEFAULT"
_ZN10layer_norm22ln_bwd_finalize_kernelINS_22Kernel_traits_finalizeILj256E13__nv_bfloat16S2_fS2_fjLb1ELj1024ELj4ENS_18Kernel_traits_baseILj256ES2_S2_fS2_fjLj1024EEEEELb1ELb1EEEvNS_9BwdParamsE:
.text._ZN10layer_norm22ln_bwd_finalize_kernelINS_22Kernel_traits_finalizeILj256E13__nv_bfloat16S2_fS2_fjLb1ELj1024ELj4ENS_18Kernel_traits_baseILj256ES2_S2_fS2_fjLj1024EEEEELb1ELb1EEEvNS_9BwdParamsE:
        /* <DEDUP_REMOVED lines=19> */
.L_x_1769:
        /* <DEDUP_REMOVED lines=32> */
.L_x_1761:
        /* <DEDUP_REMOVED lines=47> */
.L_x_1760:
[----:B------:R-:W-:Y:S05]  /*0620*/  BSYNC B1 ;  /* 0x0000000000017941 */ /* 0x000fea0003800000 */
.L_x_1759:
        /* <DEDUP_REMOVED lines=29> */
.L_x_1763:
[----:B------:R-:W-:Y:S05]  /*0800*/  BSYNC B1 ;  /* 0x0000000000017941 */ /* 0x000fea0003800000 */
.L_x_1762:
        /* <DEDUP_REMOVED lines=13> */
.L_x_1758:
[----:B------:R-:W-:Y:S05]  /*08e0*/  BSYNC B0 ;  /* 0x0000000000007941 */ /* 0x000fea0003800000 */
.L_x_1757:
        /* <DEDUP_REMOVED lines=12> */
.L_x_1770:
        /* <DEDUP_REMOVED lines=27> */
.L_x_1771:
        /* <DEDUP_REMOVED lines=9> */
.L_x_1764:
        /* <DEDUP_REMOVED lines=19> */
.L_x_1768:
[----:B------:R-:W-:Y:S05]  /*0d20*/  BSYNC B0 ;  /* 0x0000000000007941 */ /* 0x000fea0003800000 */
.L_x_1767:
[C---:B------:R-:W-:Y:S02]  /*0d30*/  ISETP.GT.U32.AND P1, PT, R4.reuse, -0x101, PT ;  /* 0xfffffeff0400780c */ /* 0x040fe40003f24070 */
[----:B------:R-:W-:-:S02]  /*0d40*/  IADD3 R4, R4, 0x100, RZ ;  /* 0x0000010004047810 */ /* 0x000fc40007ffe0ff */
[----:B------:R-:W-:-:S09]  /*0d50*/  IADD3 R5, R5, 0x80, RZ ;  /* 0x0000008005057810 */ /* 0x000fd20007ffe0ff */
[----:B012---:R-:W-:Y:S05]  /*0d60*/  @P1 BRA `(.L_x_1769) ;  /* 0xfffff3c000001947 */ /* 0x007fea000383ffff */
[----:B------:R-:W-:Y:S05]  /*0d70*/  EXIT ;  /* 0x000000000000794d */ /* 0x000fea0003800000 */
.L_x_1765:
[----:B------:R-:W-:Y:S01]  /*0d80*/  HFMA2.MMA R14, -RZ, RZ, 0, 1.847743988037109375e-06 ;  /* 0x0000001fff0e7435 */ /* 0x000fe200000001ff */
[----:B---3--:R-:W-:Y:S01]  /*0d90*/  IMAD.MOV.U32 R18, RZ, RZ, R10 ;  /* 0x000000ffff127224 */ /* 0x008fe200078e000a */
[----:B------:R-:W-:Y:S01]  /*0da0*/  MOV R17, 0x1 ;  /* 0x0000000100117802 */ /* 0x000fe20000000f00 */
[----:B------:R-:W-:Y:S01]  /*0db0*/  IMAD.MOV.U32 R19, RZ, RZ, -0x1 ;  /* 0xffffffffff137424 */ /* 0x000fe200078e00ff */
[----:B------:R-:W-:Y:S02]  /*0dc0*/  MOV R8, 0xde0 ;  /* 0x00000de000087802 */ /* 0x000fe40000000f00 */
[----:B012---:R-:W-:Y:S05]  /*0dd0*/  CALL.REL.NOINC `($__internal_78_$__cuda_sm70_shflsync_bfly_p) ;  /* 0x0000059000007944 */ /* 0x007fea0003c00000 */
[----:B01----:R-:W-:Y:S05]  /*0de0*/  BRA `(.L_x_1770) ;  /* 0xfffffbc000007947 */ /* 0x003fea000383ffff */
.L_x_1766:
[----:B------:R-:W-:Y:S01]  /*0df0*/  HFMA2.MMA R14, -RZ, RZ, 0, 1.847743988037109375e-06 ;  /* 0x0000001fff0e7435 */ /* 0x000fe200000001ff */
[----:B------:R-:W-:Y:S01]  /*0e00*/  MOV R17, 0x2 ;  /* 0x0000000200117802 */ /* 0x000fe20000000f00 */
[----:B------:R-:W-:Y:S01]  /*0e10*/  IMAD.MOV.U32 R19, RZ, RZ, -0x1 ;  /* 0xffffffffff137424 */ /* 0x000fe200078e00ff */
[----:B------:R-:W-:-:S03]  /*0e20*/  MOV R8, 0xe40 ;  /* 0x00000e4000087802 */ /* 0x000fc60000000f00 */
[----:B0123--:R-:W-:Y:S05]  /*0e30*/  CALL.REL.NOINC `($__internal_78_$__cuda_sm70_shflsync_bfly_p) ;  /* 0x0000053000007944 */ /* 0x00ffea0003c00000 */
[----:B01----:R-:W-:Y:S01]  /*0e40*/  FADD.FTZ R18, R18, R14 ;  /* 0x0000000e12127221 */ /* 0x003fe20000010000 */
[----:B------:R-:W-:Y:S01]  /*0e50*/  HFMA2.MMA R14, -RZ, RZ, 0, 1.847743988037109375e-06 ;  /* 0x0000001fff0e7435 */ /* 0x000fe200000001ff */
[----:B------:R-:W-:Y:S01]  /*0e60*/  MOV R17, 0x4 ;  /* 0x0000000400117802 */ /* 0x000fe20000000f00 */
[----:B------:R-:W-:Y:S01]  /*0e70*/  IMAD.MOV.U32 R19, RZ, RZ, -0x1 ;  /* 0xffffffffff137424 */ /* 0x000fe200078e00ff */
[----:B------:R-:W-:-:S03]  /*0e80*/  MOV R8, 0xea0 ;  /* 0x00000ea000087802 */ /* 0x000fc60000000f00 */
[----:B------:R-:W-:Y:S05]  /*0e90*/  CALL.REL.NOINC `($__internal_78_$__cuda_sm70_shflsync_bfly_p) ;  /* 0x000004d000007944 */ /* 0x000fea0003c00000 */
[----:B01----:R-:W-:Y:S01]  /*0ea0*/  FADD.FTZ R18, R18, R14 ;  /* 0x0000000e12127221 */ /* 0x003fe20000010000 */
[----:B------:R-:W-:Y:S01]  /*0eb0*/  HFMA2.MMA R14, -RZ, RZ, 0, 1.847743988037109375e-06 ;  /* 0x0000001fff0e7435 */ /* 0x000fe200000001ff */
[----:B------:R-:W-:Y:S01]  /*0ec0*/  MOV R17, 0x8 ;  /* 0x0000000800117802 */ /* 0x000fe20000000f00 */
[----:B------:R-:W-:Y:S01]  /*0ed0*/  IMAD.MOV.U32 R19, RZ, RZ, -0x1 ;  /* 0xffffffffff137424 */ /* 0x000fe200078e00ff */
[----:B------:R-:W-:-:S03]  /*0ee0*/  MOV R8, 0xf00 ;  /* 0x00000f0000087802 */ /* 0x000fc60000000f00 */
[----:B------:R-:W-:Y:S05]  /*0ef0*/  CALL.REL.NOINC `($__internal_78_$__cuda_sm70_shflsync_bfly_p) ;  /* 0x0000047000007944 */ /* 0x000fea0003c00000 */
[----:B-1----:R-:W-:Y:S01]  /*0f00*/  FADD.FTZ R10, R18, R14 ;  /* 0x0000000e120a7221 */ /* 0x002fe20000010000 */
[----:B------:R-:W-:Y:S01]  /*0f10*/  HFMA2.MMA R14, -RZ, RZ, 0, 1.847743988037109375e-06 ;  /* 0x0000001fff0e7435 */ /* 0x000fe200000001ff */
[----:B0-----:R-:W-:Y:S01]  /*0f20*/  MOV R17, 0x10 ;  /* 0x0000001000117802 */ /* 0x001fe20000000f00 */
[----:B------:R-:W-:Y:S01]  /*0f30*/  IMAD.MOV.U32 R19, RZ, RZ, -0x1 ;  /* 0xffffffffff137424 */ /* 0x000fe200078e00ff */
[----:B------:R-:W-:-:S02]  /*0f40*/  MOV R8, 0xf70 ;  /* 0x00000f7000087802 */ /* 0x000fc40000000f00 */
[----:B------:R-:W-:Y:S02]  /*0f50*/  MOV R18, R10 ;  /* 0x0000000a00127202 */ /* 0x000fe40000000f00 */
[----:B------:R-:W-:Y:S05]  /*0f60*/  CALL.REL.NOINC `($__internal_78_$__cuda_sm70_shflsync_bfly_p) ;  /* 0x0000040000007944 */ /* 0x000fea0003c00000 */
[----:B0-----:R-:W-:Y:S01]  /*0f70*/  HFMA2.MMA R17, -RZ, RZ, 0, 5.9604644775390625e-08 ;  /* 0x00000001ff117435 */ /* 0x001fe200000001ff */
[----:B-1----:R-:W-:Y:S01]  /*0f80*/  MOV R13, R14 ;  /* 0x0000000e000d7202 */ /* 0x002fe20000000f00 */
[----:B------:R-:W-:Y:S01]  /*0f90*/  IMAD.MOV.U32 R18, RZ, RZ, R15 ;  /* 0x000000ffff127224 */ /* 0x000fe200078e000f */
[----:B------:R-:W-:Y:S01]  /*0fa0*/  MOV R14, 0x1f ;  /* 0x0000001f000e7802 */ /* 0x000fe20000000f00 */
[----:B------:R-:W-:Y:S01]  /*0fb0*/  IMAD.MOV.U32 R19, RZ, RZ, -0x1 ;  /* 0xffffffffff137424 */ /* 0x000fe200078e00ff */
[----:B------:R-:W-:Y:S02]  /*0fc0*/  MOV R8, 0xfe0 ;  /* 0x00000fe000087802 */ /* 0x000fe40000000f00 */
[----:B------:R-:W-:Y:S05]  /*0fd0*/  CALL.REL.NOINC `($__internal_78_$__cuda_sm70_shflsync_bfly_p) ;  /* 0x0000039000007944 */ /* 0x000fea0003c00000 */
[----:B0-----:R-:W-:Y:S01]  /*0fe0*/  HFMA2.MMA R17, -RZ, RZ, 0, 1.1920928955078125e-07 ;  /* 0x00000002ff117435 */ /* 0x001fe200000001ff */
[----:B-1----:R-:W-:Y:S01]  /*0ff0*/  FADD.FTZ R18, R15, R14 ;  /* 0x0000000e0f127221 */ /* 0x002fe20000010000 */
[----:B------:R-:W-:Y:S01]  /*1000*/  MOV R14, 0x1f ;  /* 0x0000001f000e7802 */ /* 0x000fe20000000f00 */
[----:B------:R-:W-:Y:S01]  /*1010*/  IMAD.MOV.U32 R19, RZ, RZ, -0x1 ;  /* 0xffffffffff137424 */ /* 0x000fe200078e00ff */
[----:B------:R-:W-:Y:S02]  /*1020*/  MOV R8, 0x1040 ;  /* 0x0000104000087802 */ /* 0x000fe40000000f00 */
[----:B------:R-:W-:Y:S05]  /*1030*/  CALL.REL.NOINC `($__internal_78_$__cuda_sm70_shflsync_bfly_p) ;  /* 0x0000033000007944 */ /* 0x000fea0003c00000 */
[----:B0-----:R-:W-:Y:S01]  /*1040*/  HFMA2.MMA R17, -RZ, RZ, 0, 2.384185791015625e-07 ;  /* 0x00000004ff117435 */ /* 0x001fe200000001ff */
[----:B-1----:R-:W-:Y:S01]  /*1050*/  FADD.FTZ R18, R18, R14 ;  /* 0x0000000e12127221 */ /* 0x002fe20000010000 */
[----:B------:R-:W-:Y:S01]  /*1060*/  MOV R14, 0x1f ;  /* 0x0000001f000e7802 */ /* 0x000fe20000000f00 */
[----:B------:R-:W-:Y:S01]  /*1070*/  IMAD.MOV.U32 R19, RZ, RZ, -0x1 ;  /* 0xffffffffff137424 */ /* 0x000fe200078e00ff */
[----:B------:R-:W-:-:S02]  /*1080*/  MOV R8, 0x10a0 ;  /* 0x000010a000087802 */ /* 0x000fc40000000f00 */
[----:B------:R-:W-:Y:S05]  /*1090*/  CALL.REL.NOINC `($__internal_78_$__cuda_sm70_shflsync_bfly_p) ;  /* 0x000002d000007944 */ /* 0x000fea0003c00000 */
[----:B0-----:R-:W-:Y:S01]  /*10a0*/  HFMA2.MMA R17, -RZ, RZ, 0, 4.76837158203125e-07 ;  /* 0x00000008ff117435 */ /* 0x001fe200000001ff */
[----:B-1----:R-:W-:Y:S01]  /*10b0*/  FADD.FTZ R18, R18, R14 ;  /* 0x0000000e12127221 */ /* 0x002fe20000010000 */
[----:B------:R-:W-:Y:S01]  /*10c0*/  MOV R14, 0x1f ;  /* 0x0000001f000e7802 */ /* 0x000fe20000000f00 */
[----:B------:R-:W-:Y:S01]  /*10d0*/  IMAD.MOV.U32 R19, RZ, RZ, -0x1 ;  /* 0xffffffffff137424 */ /* 0x000fe200078e00ff */
[----:B------:R-:W-:-:S02]  /*10e0*/  MOV R8, 0x1100 ;  /* 0x0000110000087802 */ /* 0x000fc40000000f00 */
[----:B------:R-:W-:Y:S05]  /*10f0*/  CALL.REL.NOINC `($__internal_78_$__cuda_sm70_shflsync_bfly_p) ;  /* 0x0000027000007944 */ /* 0x000fea0003c00000 */
[----:B-1----:R-:W-:Y:S01]  /*1100*/  FADD.FTZ R12, R18, R14 ;  /* 0x0000000e120c7221 */ /* 0x002fe20000010000 */
[----:B0-----:R-:W-:Y:S01]  /*1110*/  HFMA2.MMA R17, -RZ, RZ, 0, 9.5367431640625e-07 ;  /* 0x00000010ff117435 */ /* 0x001fe200000001ff */
[----:B------:R-:W-:Y:S01]  /*1120*/  MOV R14, 0x1f ;  /* 0x0000001f000e7802 */ /* 0x000fe20000000f00 */
[----:B------:R-:W-:Y:S01]  /*1130*/  IMAD.MOV.U32 R19, RZ, RZ, -0x1 ;  /* 0xffffffffff137424 */ /* 0x000fe200078e00ff */
[----:B------:R-:W-:-:S02]  /*1140*/  MOV R8, 0x1170 ;  /* 0x0000117000087802 */ /* 0x000fc40000000f00 */
[----:B------:R-:W-:Y:S02]  /*1150*/  MOV R18, R12 ;  /* 0x0000000c00127202 */ /* 0x000fe40000000f00 */
[----:B------:R-:W-:Y:S05]  /*1160*/  CALL.REL.NOINC `($__internal_78_$__cuda_sm70_shflsync_bfly_p) ;  /* 0x0000020000007944 */ /* 0x000fea0003c00000 */
[----:B-1----:R-:W-:Y:S01]  /*1170*/  MOV R15, R14 ;  /* 0x0000000e000f7202 */ /* 0x002fe20000000f00 */
[----:B------:R-:W-:Y:S01]  /*1180*/  HFMA2.MMA R14, -RZ, RZ, 0, 1.847743988037109375e-06 ;  /* 0x0000001fff0e7435 */ /* 0x000fe200000001ff */
[----:B0-----:R-:W-:Y:S01]  /*1190*/  MOV R18, R11 ;  /* 0x0000000b00127202 */ /* 0x001fe20000000f00 */
[----:B------:R-:W-:Y:S01]  /*11a0*/  IMAD.MOV.U32 R17, RZ, RZ, 0x1 ;  /* 0x00000001ff117424 */ /* 0x000fe200078e00ff */
[----:B------:R-:W-:Y:S02]  /*11b0*/  MOV R19, 0xffffffff ;  /* 0xffffffff00137802 */ /* 0x000fe40000000f00 */
[----:B------:R-:W-:Y:S02]  /*11c0*/  MOV R8, 0x11e0 ;  /* 0x000011e000087802 */ /* 0x000fe40000000f00 */
[----:B------:R-:W-:Y:S05]  /*11d0*/  CALL.REL.NOINC `($__internal_78_$__cuda_sm70_shflsync_bfly_p) ;  /* 0x0000019000007944 */ /* 0x000fea0003c00000 */
[----:B0-----:R-:W-:Y:S01]  /*11e0*/  HFMA2.MMA R17, -RZ, RZ, 0, 1.1920928955078125e-07 ;  /* 0x00000002ff117435 */ /* 0x001fe200000001ff */
[----:B-1----:R-:W-:Y:S01]  /*11f0*/  FADD.FTZ R18, R11, R14 ;  /* 0x0000000e0b127221 */ /* 0x002fe20000010000 */
[----:B------:R-:W-:Y:S01]  /*1200*/  MOV R19, 0xffffffff ;  /* 0xffffffff00137802 */ /* 0x000fe20000000f00 */
[----:B------:R-:W-:Y:S01]  /*1210*/  IMAD.MOV.U32 R14, RZ, RZ, 0x1f ;  /* 0x0000001fff0e7424 */ /* 0x000fe200078e00ff */
[----:B------:R-:W-:-:S02]  /*1220*/  MOV R8, 0x1240 ;  /* 0x0000124000087802 */ /* 0x000fc40000000f00 */
        /* <DEDUP_REMOVED lines=9> */
[----:B------:R-:W-:-:S02]  /*12c0*/  MOV R14, 0x1f ;  /* 0x0000001f000e7802 */ /* 0x000fc40000000f00 */
[----:B------:R-:W-:Y:S02]  /*12d0*/  MOV R19, 0xffffffff ;  /* 0xffffffff00137802 */ /* 0x000fe40000000f00 */
[----:B------:R-:W-:Y:S02]  /*12e0*/  MOV R8, 0x1300 ;  /* 0x0000130000087802 */ /* 0x000fe40000000f00 */
[----:B------:R-:W-:Y:S05]  /*12f0*/  CALL.REL.NOINC `($__internal_78_$__cuda_sm70_shflsync_bfly_p) ;  /* 0x0000007000007944 */ /* 0x000fea0003c00000 */
[----:B01----:R-:W-:Y:S01]  /*1300*/  FADD.FTZ R18, R18, R14 ;  /* 0x0000000e12127221 */ /* 0x003fe20000010000 */
[----:B------:R-:W-:Y:S01]  /*1310*/  HFMA2.MMA R14, -RZ, RZ, 0, 1.847743988037109375e-06 ;  /* 0x0000001fff0e7435 */ /* 0x000fe200000001ff */
[----:B------:R-:W-:Y:S01]  /*1320*/  IMAD.MOV.U32 R17, RZ, RZ, 0x10 ;  /* 0x00000010ff117424 */ /* 0x000fe200078e00ff */
[----:B------:R-:W-:Y:S02]  /*1330*/  MOV R19, 0xffffffff ;  /* 0xffffffff00137802 */ /* 0x000fe40000000f00 */
[----:B------:R-:W-:Y:S02]  /*1340*/  MOV R8, 0x1360 ;  /* 0x0000136000087802 */ /* 0x000fe40000000f00 */
[----:B------:R-:W-:Y:S05]  /*1350*/  CALL.REL.NOINC `($__internal_78_$__cuda_sm70_shflsync_bfly_p) ;  /* 0x0000001000007944 */ /* 0x000fea0003c00000 */
[----:B01----:R-:W-:Y:S05]  /*1360*/  BRA `(.L_x_1771) ;  /* 0xfffff7f000007947 */ /* 0x003fea000383ffff */
        .weak           $__internal_78_$__cuda_sm70_shflsync_bfly_p
        .type           $__internal_78_$__cuda_sm70_shflsync_bfly_p,@function
        .size           $__internal_78_$__cuda_sm70_shflsync_bfly_p,(.L_x_4458 - $__internal_78_$__cuda_sm70_shflsync_bfly_p)
$__internal_78_$__cuda_sm70_shflsync_bfly_p:
[----:B------:R-:W-:Y:S01]  /*1370*/  HFMA2.MMA R9, -RZ, RZ, 0, 0 ;  /* 0x00000000ff097435 */ /* 0x000fe200000001ff */
[----:B------:R-:W-:Y:S04]  /*1380*/  WARPSYNC R19 ;  /* 0x0000001300007348 */ /* 0x000fe80003800000 */
[----:B------:R0:W1:Y:S01]  /*1390*/  SHFL.BFLY PT, R14, R18, R17, R14 ;  /* 0x0c000011120e7389 */ /* 0x00006200000e000e */
[----:B------:R-:W-:Y:S05]  /*13a0*/  RET.REL.NODEC R8 `(_ZN10layer_norm22ln_bwd_finalize_kernelINS_22Kernel_traits_finalizeILj256E13__nv_bfloat16S2_fS2_fjLb1ELj1024ELj4ENS_18Kernel_traits_baseILj256ES2_S2_fS2_fjLj1024EEEEELb1ELb1EEEvNS_9BwdParamsE) ;  /* 0xffffec5008007950 */ /* 0x000fea0003c3ffff */
.L_x_1772:
        /* <DEDUP_REMOVED lines=13> */
.L_x_4458:


//--------------------- .text._ZN10layer_norm13ln_bwd_kernelINS_13Kernel_traitsI13__nv_bfloat16S2_fS2_fjLj256ELj1ELj4ELj1ELj16ENS_18Kernel_traits_baseILj256ES2_S2_fS2_fjLj128EEEEELb1ELb1ELb1ELb1EEEvNS_9BwdParamsE --------------------------
	.section	.text._ZN10layer_norm13ln_bwd_kernelINS_13Kernel_traitsI13__nv_bfloat16S2_fS2_fjLj256ELj1ELj4ELj1ELj16ENS_18Kernel_traits_baseILj256ES2_S2_fS2_fjLj128EEEEELb1ELb1ELb1ELb1EEEvNS_9BwdParamsE,"ax",@progbits
	.sectioninfo	@"SHI_REGISTERS=96"
	.align	128
        .global         _ZN10layer_norm13ln_bwd_kernelINS_13Kernel_traitsI13__nv_bfloat16S2_fS2_fjLj256ELj1ELj4ELj1ELj16ENS_18Kernel_traits_baseILj256ES2_S2_fS2_fjLj128EEEEELb1ELb1ELb1ELb1EEEvNS_9BwdParamsE
        .type           _ZN10layer_norm13ln_bwd_kernelINS_13Kernel_traitsI13__nv_bfloat16S2_fS2_fjLj256ELj1ELj4ELj1ELj16ENS_18Kernel_traits_baseILj256ES2_S2_fS2_fjLj128EEEEELb1ELb1ELb1ELb1EEEvNS_9BwdParamsE,@function
        .size           _ZN10layer_norm13ln_bwd_kernelINS_13Kernel_traitsI13__nv_bfloat16S2_fS2_fjLj256ELj1ELj4ELj1ELj16ENS_18Kernel_traits_baseILj256ES2_S2_fS2_fjLj128EEEEELb1ELb1ELb1ELb1EEEvNS_9BwdParamsE,(.L_x_4459 - _ZN10layer_norm13ln_bwd_kernelINS_13Kernel_traitsI13__nv_bfloat16S2_fS2_fjLj256ELj1ELj4ELj1ELj16ENS_18Kernel_traits_baseILj256ES2_S2_fS2_fjLj128EEEEELb1ELb1ELb1ELb1EEEvNS_9BwdParamsE)
        .other          _ZN10layer_norm13ln_bwd_kernelINS_13Kernel_traitsI13__nv_bfloat16S2_fS2_fjLj256ELj1ELj4ELj1ELj16ENS_18Kernel_traits_baseILj256ES2_S2_fS2_fjLj128EEEEELb1ELb1ELb1ELb1EEEvNS_9BwdParamsE,@"STO_CUDA_ENTRY STV_DEFAULT"
_ZN10layer_norm13ln_bwd_kernelINS_13Kernel_traitsI13__nv_bfloat16S2_fS2_fjLj256ELj1ELj4ELj1ELj16ENS_18Kernel_traits_baseILj256ES2_S2_fS2_fjLj128EEEEELb1ELb1ELb1ELb1EEEvNS_9BwdParamsE:
.text._ZN10layer_norm13ln_bwd_kernelINS_13Kernel_traitsI13__nv_bfloat16S2_fS2_fjLj256ELj1ELj4ELj1ELj16ENS_18Kernel_traits_baseILj256ES2_S2_fS2_fjLj128EEEEELb1ELb1ELb1ELb1EEEvNS_9BwdParamsE:
        /* <DEDUP_REMOVED lines=27> */
.L_x_1773:
        /* <DEDUP_REMOVED lines=24> */
.L_x_1812:
[----:B------:R-:W-:-:S04]  /*0330*/  IMAD.MOV.U32 R75, RZ, RZ, 0x4 ;  /* 0x00000004ff4b7424 */ /* 0x000fc800078e00ff */
[----:B------:R-:W-:-:S05]  /*0340*/  IMAD.WIDE R4, R0, R75, c[0x0][0x1d8] ;  /* 0x0000760000047625 */ /* 0x000fca00078e024b */
[----:B------:R0:W2:Y:S01]  /*0350*/  LDG.E R84, [R4.64] ;  /* 0x0000000404547981 */ /* 0x0000a2000c1e1900 */
[C---:B------:R-:W-:Y:S01]  /*0360*/  IMAD R74, R0.reuse, c[0x0][0x168], RZ ;  /* 0x00005a00004a7a24 */ /* 0x040fe200078e02ff */
[----:B------:R-:W-:Y:S01]  /*0370*/  HFMA2.MMA R86, -RZ, RZ, 0, 1.9073486328125e-06 ;  /* 0x00000020ff567435 */ /* 0x000fe200000001ff */
[----:B------:R-:W-:-:S03]  /*0380*/  IMAD.WIDE R66, R0, R75, c[0x0][0x1a8] ;  /* 0x00006a0000427625 */ /* 0x000fc600078e024b */
[----:B------:R-:W-:Y:S01]  /*0390*/  SHF.R.S32.HI R85, RZ, 0x1f, R74 ;  /* 0x0000001fff557819 */ /* 0x000fe2000001144a */
[----:B------:R-:W-:Y:S01]  /*03a0*/  BSSY B0, `(.L_x_1775) ;  /* 0x0000076000007945 */ /* 0x000fe20003800000 */
[----:B-----5:R1:W5:Y:S01]  /*03b0*/  LDG.E R3, [R66.64] ;  /* 0x0000000442037981 */ /* 0x020362000c1e1900 */
[----:B0-----:R-:W-:Y:S01]  /*03c0*/  IMAD.WIDE R4, R0, R75, c[0x0][0x1d0] ;  /* 0x0000740000047625 */ /* 0x001fe200078e024b */
[----:B------:R-:W-:-:S05]  /*03d0*/  LEA.HI R85, R85, R74, RZ, 0x3 ;  /* 0x0000004a55557211 */ /* 0x000fca00078f18ff */
[----:B------:R0:W5:Y:S01]  /*03e0*/  LDG.E R4, [R4.64] ;  /* 0x0000000404047981 */ /* 0x000162000c1e1900 */
[----:B------:R-:W-:Y:S01]  /*03f0*/  IMAD.WIDE R74, R0, R75, c[0x0][0x1a0] ;  /* 0x00006800004a7625 */ /* 0x000fe200078e024b */
[----:B0-----:R-:W-:-:S05]  /*0400*/  LEA.HI.SX32 R5, R85, R90, 0x1d ;  /* 0x0000005a55057211 */ /* 0x001fca00078feaff */
[----:B-1----:R-:W-:Y:S01]  /*0410*/  IMAD.WIDE.U32 R66, R5, R86, c[0x0][0x218] ;  /* 0x0000860005427625 */ /* 0x002fe200078e0056 */
[----:B--2---:R-:W-:-:S13]  /*0420*/  ISETP.GT.AND P5, PT, R84, RZ, PT ;  /* 0x000000ff5400720c */ /* 0x004fda0003fa4270 */
[----:B------:R-:W-:Y:S05]  /*0430*/  @P5 BRA `(.L_x_1776) ;  /* 0x0000010000005947 */ /* 0x000fea0003800000 */
[----:B-----5:R-:W-:Y:S02]  /*0440*/  ISETP.GE.AND P1, PT, R4, 0x1, PT ;  /* 0x000000010400780c */ /* 0x020fe40003f26270 */
[----:B------:R-:W-:-:S04]  /*0450*/  ISETP.NE.U32.AND P0, PT, RZ, c[0x0][0x218], PT ;  /* 0x00008600ff007a0c */ /* 0x000fc80003f05070 */
[----:B------:R-:W-:-:S07]  /*0460*/  ISETP.NE.AND.EX P0, PT, RZ, c[0x0][0x21c], PT, P0 ;  /* 0x00008700ff007a0c */ /* 0x000fce0003f05300 */
[----:B------:R-:W-:-:S05]  /*0470*/  @P1 IADD3 R74, R4, -0x1, RZ ;  /* 0xffffffff044a1810 */ /* 0x000fca0007ffe0ff */
[----:B------:R-:W-:Y:S01]  /*0480*/  @P1 IMAD R74, R74, c[0x0][0x168], RZ ;  /* 0x00005a004a4a1a24 */ /* 0x000fe200078e02ff */
[----:B------:R0:W5:Y:S04]  /*0490*/  @P0 LDG.E.128 R16, [R66.64] ;  /* 0x0000000442100981 */ /* 0x000168000c1e1d00 */
[----:B------:R-:W-:Y:S01]  /*04a0*/  @P1 SHF.R.S32.HI R75, RZ, 0x1f, R74 ;  /* 0x0000001fff4b1819 */ /* 0x000fe2000001144a */
[----:B------:R0:W5:Y:S03]  /*04b0*/  @P0 LDG.E.128 R12, [R66.64+0x10] ;  /* 0x00001004420c0981 */ /* 0x000166000c1e1d00 */
[----:B------:R-:W-:Y:S01]  /*04c0*/  @P1 LEA.HI R75, R75, R74, RZ, 0x3 ;  /* 0x0000004a4b4b1211 */ /* 0x000fe200078f18ff */
[----:B------:R-:W-:-:S03]  /*04d0*/  IMAD.MOV.U32 R74, RZ, RZ, RZ ;  /* 0x000000ffff4a7224 */ /* 0x000fc600078e00ff */
[----:B------:R-:W-:Y:S02]  /*04e0*/  @P1 LEA.HI.SX32 R74, R75, R90, 0x1d ;  /* 0x0000005a4b4a1211 */ /* 0x000fe400078feaff */
[----:B------:R-:W-:-:S05]  /*04f0*/  MOV R75, 0x8 ;  /* 0x00000008004b7802 */ /* 0x000fca0000000f00 */
[----:B0-----:R-:W-:-:S06]  /*0500*/  IMAD.WIDE.U32 R66, R74, R75, c[0x0][0x190] ;  /* 0x000064004a427625 */ /* 0x001fcc00078e004b */
[----:B------:R-:W5:Y:S01]  /*0510*/  LDG.E.64 R66, [R66.64] ;  /* 0x0000000442427981 */ /* 0x000f62000c1e1b00 */
[----:B------:R-:W-:Y:S01]  /*0520*/  CS2R R86, SRZ ;  /* 0x0000000000567805 */ /* 0x000fe2000001ff00 */
[----:B------:R-:W-:Y:S05]  /*0530*/  BRA `(.L_x_1777) ;  /* 0x000005c000007947 */ /* 0x000fea0003800000 */
.L_x_1776:
[----:B------:R-:W-:Y:S01]  /*0540*/  IADD3 R84, R84, -0x1, RZ ;  /* 0xffffffff54547810 */ /* 0x000fe20007ffe0ff */
[----:B------:R0:W2:Y:S04]  /*0550*/  LDG.E R64, [R74.64] ;  /* 0x000000044a407981 */ /* 0x0000a8000c1e1900 */
[----:B------:R-:W-:-:S05]  /*0560*/  IMAD R84, R84, c[0x0][0x168], RZ ;  /* 0x00005a0054547a24 */ /* 0x000fca00078e02ff */
[----:B------:R-:W-:-:S04]  /*0570*/  SHF.R.S32.HI R7, RZ, 0x1f, R84 ;  /* 0x0000001fff077819 */ /* 0x000fc80000011454 */
[----:B------:R-:W-:Y:S01]  /*0580*/  LEA.HI R7, R7, R84, RZ, 0x3 ;  /* 0x0000005407077211 */ /* 0x000fe200078f18ff */
[----:B------:R-:W-:-:S03]  /*0590*/  IMAD.MOV.U32 R72, RZ, RZ, 0x10 ;  /* 0x00000010ff487424 */ /* 0x000fc600078e00ff */
[----:B------:R-:W-:Y:S01]  /*05a0*/  LEA.HI.SX32 R7, R7, R90, 0x1d ;  /* 0x0000005a07077211 */ /* 0x000fe200078feaff */
[----:B------:R-:W-:-:S04]  /*05b0*/  IMAD.WIDE.U32 R86, R5, R86, c[0x0][0x188] ;  /* 0x0000620005567625 */ /* 0x000fc800078e0056 */
[----:B------:R-:W-:Y:S01]  /*05c0*/  IMAD.WIDE.U32 R72, R7, R72, c[0x0][0x208] ;  /* 0x0000820007487625 */ /* 0x000fe200078e0048 */
[----:B------:R-:W3:Y:S04]  /*05d0*/  LDG.E.128 R8, [R86.64] ;  /* 0x0000000456087981 */ /* 0x000ee8000c1e1d00 */
[----:B------:R-:W4:Y:S04]  /*05e0*/  LDG.E.128 R68, [R86.64+0x10] ;  /* 0x0000100456447981 */ /* 0x000f28000c1e1d00 */
[----:B0-----:R-:W4:Y:S01]  /*05f0*/  LDG.E.128 R72, [R72.64] ;  /* 0x0000000448487981 */ /* 0x001f22000c1e1d00 */
[----:B-----5:R-:W-:-:S02]  /*0600*/  ISETP.GE.AND P1, PT, R4, 0x1, PT ;  /* 0x000000010400780c */ /* 0x020fc40003f26270 */
[----:B------:R-:W-:-:S04]  /*0610*/  ISETP.NE.U32.AND P0, PT, RZ, c[0x0][0x218], PT ;  /* 0x00008600ff007a0c */ /* 0x000fc80003f05070 */
[----:B------:R-:W-:-:S07]  /*0620*/  ISETP.NE.AND.EX P0, PT, RZ, c[0x0][0x21c], PT, P0 ;  /* 0x00008700ff007a0c */ /* 0x000fce0003f05300 */
[----:B------:R-:W-:-:S05]  /*0630*/  @P1 IADD3 R6, R4, -0x1, RZ ;  /* 0xffffffff04061810 */ /* 0x000fca0007ffe0ff */
[----:B------:R-:W-:Y:S01]  /*0640*/  @P1 IMAD R6, R6, c[0x0][0x168], RZ ;  /* 0x00005a0006061a24 */ /* 0x000fe200078e02ff */
[----:B------:R0:W5:Y:S04]  /*0650*/  @P0 LDG.E.128 R16, [R66.64] ;  /* 0x0000000442100981 */ /* 0x000168000c1e1d00 */
[----:B------:R-:W-:Y:S01]  /*0660*/  @P1 SHF.R.S32.HI R7, RZ, 0x1f, R6 ;  /* 0x0000001fff071819 */ /* 0x000fe20000011406 */
[----:B------:R0:W5:Y:S03]  /*0670*/  @P0 LDG.E.128 R12, [R66.64+0x10] ;  /* 0x00001004420c0981 */ /* 0x000166000c1e1d00 */
[----:B------:R-:W-:Y:S02]  /*0680*/  @P1 LEA.HI R7, R7, R6, RZ, 0x3 ;  /* 0x0000000607071211 */ /* 0x000fe400078f18ff */
[----:B------:R-:W-:-:S02]  /*0690*/  MOV R6, RZ ;  /* 0x000000ff00067202 */ /* 0x000fc40000000f00 */
[----:B------:R-:W-:Y:S01]  /*06a0*/  @P1 LEA.HI.SX32 R6, R7, R90, 0x1d ;  /* 0x0000005a07061211 */ /* 0x000fe200078feaff */
[----:B------:R-:W-:Y:S01]  /*06b0*/  IMAD.MOV.U32 R7, RZ, RZ, 0x8 ;  /* 0x00000008ff077424 */ /* 0x000fe200078e00ff */
[----:B------:R-:W-:-:S03]  /*06c0*/  ISETP.NE.AND P0, PT, R91, RZ, PT ;  /* 0x000000ff5b00720c */ /* 0x000fc60003f05270 */
[----:B------:R-:W-:-:S05]  /*06d0*/  IMAD.WIDE.U32 R6, R6, R7, c[0x0][0x190] ;  /* 0x0000640006067625 */ /* 0x000fca00078e0007 */
[----:B0-----:R3:W5:Y:S01]  /*06e0*/  LDG.E.64 R66, [R6.64] ;  /* 0x0000000406427981 */ /* 0x001762000c1e1b00 */
[----:B--2---:R-:W-:-:S05]  /*06f0*/  FSEL R65, R64, RZ, !P0 ;  /* 0x000000ff40417208 */ /* 0x004fca0004000000 */
[C---:B---3--:R-:W-:Y:S02]  /*0700*/  FADD.FTZ R6, -R65.reuse, R8 ;  /* 0x0000000841067221 */ /* 0x048fe40000010100 */
[C---:B------:R-:W-:Y:S02]  /*0710*/  FADD.FTZ R8, -R65.reuse, R10 ;  /* 0x0000000a41087221 */ /* 0x040fe40000010100 */
[C---:B----4-:R-:W-:Y:S02]  /*0720*/  FADD.FTZ R10, -R65.reuse, R68 ;  /* 0x00000044410a7221 */ /* 0x050fe40000010100 */
[----:B------:R-:W-:Y:S01]  /*0730*/  FADD.FTZ R7, -R65, R9 ;  /* 0x0000000941077221 */ /* 0x000fe20000010100 */
[----:B------:R-:W-:Y:S01]  /*0740*/  PRMT R68, RZ, 0x5410, R72 ;  /* 0x00005410ff447816 */ /* 0x000fe20000000048 */
[----:B------:R-:W-:Y:S02]  /*0750*/  FMUL.FTZ R6, R3, R6 ;  /* 0x0000000603067220 */ /* 0x000fe40000410000 */
[----:B------:R-:W-:-:S02]  /*0760*/  FADD.FTZ R9, -R65, R11 ;  /* 0x0000000b41097221 */ /* 0x000fc40000010100 */
[----:B------:R-:W-:Y:S01]  /*0770*/  FADD.FTZ R11, -R65, R69 ;  /* 0x00000045410b7221 */ /* 0x000fe20000010100 */
[----:B------:R-:W-:Y:S01]  /*0780*/  PRMT R69, RZ, 0x7610, R72 ;  /* 0x00007610ff457816 */ /* 0x000fe20000000048 */
[----:B------:R-:W-:Y:S02]  /*0790*/  FMUL.FTZ R7, R3, R7 ;  /* 0x0000000703077220 */ /* 0x000fe40000410000 */
[-C--:B------:R-:W-:Y:S02]  /*07a0*/  FFMA.FTZ R20, R6, R68.reuse, R20 ;  /* 0x0000004406147223 */ /* 0x080fe40000010014 */
[----:B------:R-:W-:Y:S02]  /*07b0*/  FADD.FTZ R28, R28, R68 ;  /* 0x000000441c1c7221 */ /* 0x000fe40000010000 */
[----:B------:R-:W-:Y:S02]  /*07c0*/  FADD.FTZ R64, -R65, R70 ;  /* 0x0000004641407221 */ /* 0x000fe40000010100 */
[----:B------:R-:W-:Y:S01]  /*07d0*/  FMUL.FTZ R68, R89, R68 ;  /* 0x0000004459447220 */ /* 0x000fe20000410000 */
[----:B------:R-:W-:Y:S01]  /*07e0*/  PRMT R70, RZ, 0x5410, R73 ;  /* 0x00005410ff467816 */ /* 0x000fe20000000049 */
[----:B------:R-:W-:Y:S01]  /*07f0*/  FADD.FTZ R65, -R65, R71 ;  /* 0x0000004741417221 */ /* 0x000fe20000010100 */
[----:B------:R-:W-:Y:S01]  /*0800*/  PRMT R71, RZ, 0x7610, R73 ;  /* 0x00007610ff477816 */ /* 0x000fe20000000049 */
[----:B------:R-:W-:Y:S01]  /*0810*/  FMUL.FTZ R8, R3, R8 ;  /* 0x0000000803087220 */ /* 0x000fe20000410000 */
[--C-:B------:R-:W-:Y:S01]  /*0820*/  PRMT R72, RZ, 0x5410, R74.reuse ;  /* 0x00005410ff487816 */ /* 0x100fe2000000004a */
[----:B------:R-:W-:Y:S01]  /*0830*/  FFMA.FTZ R21, R7, R69, R21 ;  /* 0x0000004507157223 */ /* 0x000fe20000010015 */
[----:B------:R-:W-:Y:S01]  /*0840*/  PRMT R73, RZ, 0x7610, R74 ;  /* 0x00007610ff497816 */ /* 0x000fe2000000004a */
[----:B------:R-:W-:-:S02]  /*0850*/  FADD.FTZ R29, R29, R69 ;  /* 0x000000451d1d7221 */ /* 0x000fc40000010000 */
[----:B------:R-:W-:Y:S02]  /*0860*/  FMUL.FTZ R69, R83, R69 ;  /* 0x0000004553457220 */ /* 0x000fe40000410000 */
[----:B------:R-:W-:Y:S02]  /*0870*/  FADD.FTZ R74, RZ, R68 ;  /* 0x00000044ff4a7221 */ /* 0x000fe40000010000 */
[----:B------:R-:W-:Y:S02]  /*0880*/  FFMA.FTZ R84, R6, R68, RZ ;  /* 0x0000004406547223 */ /* 0x000fe400000100ff */
[----:B------:R-:W-:Y:S02]  /*0890*/  FMUL.FTZ R9, R3, R9 ;  /* 0x0000000903097220 */ /* 0x000fe40000410000 */
        /* <DEDUP_REMOVED lines=15> */
[----:B------:R-:W-:Y:S02]  /*0990*/  FADD.FTZ R77, R74, R71 ;  /* 0x000000474a4d7221 */ /* 0x000fe40000010000 */
[----:B------:R-:W-:Y:S01]  /*09a0*/  FFMA.FTZ R85, R9, R71, R84 ;  /* 0x0000004709557223 */ /* 0x000fe20000010054 */
[----:B------:R-:W-:Y:S01]  /*09b0*/  PRMT R76, RZ, 0x5410, R75 ;  /* 0x00005410ff4c7816 */ /* 0x000fe2000000004b */
[----:B------:R-:W-:Y:S02]  /*09c0*/  FMUL.FTZ R64, R3, R64 ;  /* 0x0000004003407220 */ /* 0x000fe40000410000 */
[----:B------:R-:W-:Y:S02]  /*09d0*/  FADD.FTZ R33, R33, R73 ;  /* 0x0000004921217221 */ /* 0x000fe40000010000 */
[----:B------:R-:W-:-:S02]  /*09e0*/  FFMA.FTZ R25, R11, R73, R25 ;  /* 0x000000490b197223 */ /* 0x000fc40000010019 */
        /* <DEDUP_REMOVED lines=14> */
[C---:B------:R-:W-:Y:S02]  /*0ad0*/  FFMA.FTZ R27, R65.reuse, R75, R27 ;  /* 0x0000004b411b7223 */ /* 0x040fe4000001001b */
[----:B------:R-:W-:Y:S02]  /*0ae0*/  FADD.FTZ R87, R74, R77 ;  /* 0x0000004d4a577221 */ /* 0x000fe40000010000 */
[----:B------:R-:W-:Y:S02]  /*0af0*/  FFMA.FTZ R86, R65, R77, R86 ;  /* 0x0000004d41567223 */ /* 0x000fe40000010056 */
.L_x_1777:
[----:B------:R-:W-:Y:S05]  /*0b00*/  BSYNC B0 ;  /* 0x0000000000007941 */ /* 0x000fea0003800000 */
.L_x_1775:
[----:B-----5:R-:W-:-:S04]  /*0b10*/  MOV R74, R66 ;  /* 0x00000042004a7202 */ /* 0x020fc80000000f00 */
[----:B------:R-:W-:Y:S01]  /*0b20*/  PRMT R84, R74, 0x7610, R84 ;  /* 0x000076104a547816 */ /* 0x000fe20000000054 */
[----:B------:R-:W-:Y:S05]  /*0b30*/  BRA.DIV ~URZ, `(.L_x_1778) ;  /* 0x000017227f007947 */ /* 0x000fea000b800000 */
[----:B------:R0:W1:Y:S02]  /*0b40*/  SHFL.BFLY PT, R88, R87, 0x1, 0x1f ;  /* 0x0c201f0057587f89 */ /* 0x00006400000e0000 */
.L_x_1813:
        /* <DEDUP_REMOVED lines=18> */
.L_x_1814:
[----:B------:R-:W-:Y:S01]  /*0c70*/  ISETP.GE.AND P4, PT, R4, 0x1, PT ;  /* 0x000000010400780c */ /* 0x000fe20003f86270 */
[----:B01----:R-:W-:Y:S02]  /*0c80*/  FADD.FTZ R86, R75, R86 ;  /* 0x000000564b567221 */ /* 0x003fe40000010000 */
[----:B------:R-:W-:-:S10]  /*0c90*/  IMAD.MOV.U32 R85, RZ, RZ, RZ ;  /* 0x000000ffff557224 */ /* 0x000fd400078e00ff */
[----:B------:R-:W-:-:S05]  /*0ca0*/  @P4 IADD3 R4, R4, -0x1, RZ ;  /* 0xffffffff04044810 */ /* 0x000fca0007ffe0ff */
[----:B------:R-:W-:Y:S01]  /*0cb0*/  @P4 IMAD R74, R4, c[0x0][0x168], RZ ;  /* 0x00005a00044a4a24 */ /* 0x000fe200078e02ff */
[----:B------:R-:W-:Y:S01]  /*0cc0*/  @!P5 ISETP.NE.U32.AND P0, PT, RZ, c[0x0][0x218], PT ;  /* 0x00008600ff00da0c */ /* 0x000fe20003f05070 */
[----:B--2---:R-:W-:-:S03]  /*0cd0*/  FADD.FTZ R4, R88, R87 ;  /* 0x0000005758047221 */ /* 0x004fc60000010000 */
[----:B------:R-:W-:-:S04]  /*0ce0*/  @P4 SHF.R.S32.HI R75, RZ, 0x1f, R74 ;  /* 0x0000001fff4b4819 */ /* 0x000fc8000001144a */
[----:B------:R-:W-:Y:S02]  /*0cf0*/  @P4 LEA.HI R75, R75, R74, RZ, 0x3 ;  /* 0x0000004a4b4b4211 */ /* 0x000fe400078f18ff */
[----:B------:R-:W-:Y:S02]  /*0d00*/  @P4 MOV R74, 0x10 ;  /* 0x00000010004a4802 */ /* 0x000fe40000000f00 */
[----:B------:R-:W-:-:S05]  /*0d10*/  @P4 LEA.HI.SX32 R85, R75, R90, 0x1d ;  /* 0x0000005a4b554211 */ /* 0x000fca00078feaff */
[----:B------:R-:W-:-:S05]  /*0d20*/  @P4 IMAD.WIDE.U32 R74, R85, R74, c[0x0][0x170] ;  /* 0x00005c00554a4625 */ /* 0x000fca00078e004a */
[----:B------:R0:W5:Y:S01]  /*0d30*/  @P4 LDG.E.128 R48, [R74.64] ;  /* 0x000000044a304981 */ /* 0x000162000c1e1d00 */
[----:B------:R-:W-:Y:S01]  /*0d40*/  ISETP.NE.U32.AND P1, PT, RZ, c[0x0][0x258], PT ;  /* 0x00009600ff007a0c */ /* 0x000fe20003f25070 */
[----:B------:R-:W-:Y:S01]  /*0d50*/  BSSY B0, `(.L_x_1780) ;  /* 0x000000f000007945 */ /* 0x000fe20003800000 */
[----:B------:R-:W-:Y:S01]  /*0d60*/  @!P5 ISETP.NE.AND.EX P0, PT, RZ, c[0x0][0x21c], PT, P0 ;  /* 0x00008700ff00da0c */ /* 0x000fe20003f05300 */
[----:B------:R-:W-:Y:S01]  /*0d70*/  FMUL.FTZ R4, R4, c[0x0][0x1e0] ;  /* 0x0000780004047a20 */ /* 0x000fe20000410000 */
[----:B------:R-:W-:Y:S01]  /*0d80*/  ISETP.NE.AND.EX P1, PT, RZ, c[0x0][0x25c], PT, P1 ;  /* 0x00009700ff007a0c */ /* 0x000fe20003f25310 */
[----:B------:R-:W-:Y:S01]  /*0d90*/  FMUL.FTZ R86, R86, c[0x0][0x1e0] ;  /* 0x0000780056567a20 */ /* 0x000fe20000410000 */
[----:B------:R-:W-:Y:S01]  /*0da0*/  @!P5 FSEL R87, R16, RZ, P0 ;  /* 0x000000ff1057d208 */ /* 0x000fe20000000000 */
[----:B------:R-:W-:Y:S05]  /*0db0*/  @!P5 BRA `(.L_x_1781) ;  /* 0x000000800000d947 */ /* 0x000fea0003800000 */
[----:B------:R-:W-:Y:S02]  /*0dc0*/  ISETP.NE.AND P2, PT, R91, RZ, PT ;  /* 0x000000ff5b00720c */ /* 0x000fe40003f45270 */
[----:B------:R-:W-:-:S02]  /*0dd0*/  ISETP.NE.U32.AND P0, PT, RZ, c[0x0][0x218], PT ;  /* 0x00008600ff007a0c */ /* 0x000fc40003f05070 */
[----:B0-----:R-:W-:Y:S02]  /*0de0*/  FSEL R75, R4, RZ, !P2 ;  /* 0x000000ff044b7208 */ /* 0x001fe40005000000 */
[----:B------:R-:W-:-:S03]  /*0df0*/  ISETP.NE.AND.EX P0, PT, RZ, c[0x0][0x21c], PT, P0 ;  /* 0x00008700ff007a0c */ /* 0x000fc60003f05300 */
[----:B------:R-:W-:-:S04]  /*0e00*/  FFMA.FTZ R75, R6, R86, R75 ;  /* 0x00000056064b7223 */ /* 0x000fc8000001004b */
[----:B------:R-:W-:-:S04]  /*0e10*/  FADD.FTZ R74, R68, -R75 ;  /* 0x8000004b444a7221 */ /* 0x000fc80000010000 */
[----:B------:R-:W-:-:S04]  /*0e20*/  FMUL.FTZ R87, R3, R74 ;  /* 0x0000004a03577220 */ /* 0x000fc80000410000 */
[----:B------:R-:W-:Y:S02]  /*0e30*/  @P0 FADD.FTZ R87, R16, R87 ;  /* 0x0000005710570221 */ /* 0x000fe40000010000 */
.L_x_1781:
[----:B------:R-:W-:Y:S05]  /*0e40*/  BSYNC B0 ;  /* 0x0000000000007941 */ /* 0x000fea0003800000 */
.L_x_1780:
[----:B------:R-:W-:Y:S01]  /*0e50*/  BSSY B0, `(.L_x_1782) ;  /* 0x000000f000007945 */ /* 0x000fe20003800000 */
[----:B------:R-:W-:Y:S01]  /*0e60*/  SEL R52, R87, R52, P1 ;  /* 0x0000003457347207 */ /* 0x000fe20000800000 */
[----:B------:R-:W-:Y:S05]  /*0e70*/  @!P4 BRA `(.L_x_1783) ;  /* 0x000000c00000c947 */ /* 0x000fea0003800000 */
[----:B------:R-:W-:Y:S01]  /*0e80*/  LOP3.LUT P0, RZ, R84, 0xff, RZ, 0xc0, !PT ;  /* 0x000000ff54ff7812 */ /* 0x000fe2000780c0ff */
[----:B------:R-:W-:Y:S02]  /*0e90*/  FMUL.FTZ R87, R87, c[0x0][0x1ec] ;  /* 0x00007b0057577a20 */ /* 0x000fe40000410000 */
[----:B0-----:R-:W-:Y:S02]  /*0ea0*/  IMAD.MOV.U32 R75, RZ, RZ, RZ ;  /* 0x000000ffff4b7224 */ /* 0x001fe400078e00ff */
[----:B------:R-:W-:-:S08]  /*0eb0*/  FMUL.FTZ R87, R87, c[0x0][0x1e8] ;  /* 0x00007a0057577a20 */ /* 0x000fd00000410000 */
[----:B-----5:R-:W-:-:S05]  /*0ec0*/  @P0 PRMT R74, RZ, 0x5410, R48 ;  /* 0x00005410ff4a0816 */ /* 0x020fca0000000030 */
[----:B------:R-:W-:Y:S01]  /*0ed0*/  @P0 FMUL.FTZ R75, R87, R74 ;  /* 0x0000004a574b0220 */ /* 0x000fe20000410000 */
[----:B------:R-:W-:-:S03]  /*0ee0*/  HFMA2.MMA R74, -RZ, RZ, 0, 0 ;  /* 0x00000000ff4a7435 */ /* 0x000fc600000001ff */
[----:B------:R-:W-:Y:S01]  /*0ef0*/  FADD.FTZ R36, R36, R75 ;  /* 0x0000004b24247221 */ /* 0x000fe20000010000 */
[----:B------:R-:W-:-:S05]  /*0f00*/  @P0 PRMT R75, RZ, 0x5410, R44 ;  /* 0x00005410ff4b0816 */ /* 0x000fca000000002c */
[----:B------:R-:W-:-:S05]  /*0f10*/  @P0 FMUL.FTZ R74, R87, R75 ;  /* 0x0000004b574a0220 */ /* 0x000fca0000410000 */
[----:B------:R-:W-:-:S04]  /*0f20*/  F2FP.BF16.PACK_AB R74, RZ, R74 ;  /* 0x0000004aff4a723e */ /* 0x000fc800000010ff */
[----:B------:R-:W-:Y:S02]  /*0f30*/  PRMT R56, R74, 0x7610, R56 ;  /* 0x000076104a387816 */ /* 0x000fe40000000038 */
.L_x_1783:
[----:B------:R-:W-:Y:S05]  /*0f40*/  BSYNC B0 ;  /* 0x0000000000007941 */ /* 0x000fea0003800000 */
.L_x_1782:
[----:B------:R-:W-:Y:S01]  /*0f50*/  @!P5 ISETP.NE.U32.AND P3, PT, RZ, c[0x0][0x218], PT ;  /* 0x00008600ff00da0c */ /* 0x000fe20003f65070 */
[----:B------:R-:W-:Y:S01]  /*0f60*/  BSSY B0, `(.L_x_1784) ;  /* 0x000000e000007945 */ /* 0x000fe20003800000 */
[----:B------:R-:W-:Y:S02]  /*0f70*/  @!P5 ISETP.NE.U32.AND P2, PT, RZ, c[0x0][0x218], PT ;  /* 0x00008600ff00da0c */ /* 0x000fe40003f45070 */
[----:B------:R-:W-:Y:S02]  /*0f80*/  @!P5 ISETP.NE.AND.EX P3, PT, RZ, c[0x0][0x21c], PT, P3 ;  /* 0x00008700ff00da0c */ /* 0x000fe40003f65330 */
[----:B------:R-:W-:Y:S02]  /*0f90*/  @!P5 ISETP.NE.U32.AND P0, PT, RZ, c[0x0][0x218], PT ;  /* 0x00008600ff00da0c */ /* 0x000fe40003f05070 */
[----:B0-----:R-:W-:Y:S01]  /*0fa0*/  @!P5 FSEL R74, R17, RZ, P3 ;  /* 0x000000ff114ad208 */ /* 0x001fe20001800000 */
[----:B------:R-:W-:Y:S05]  /*0fb0*/  @!P5 BRA `(.L_x_1785) ;  /* 0x000000800000d947 */ /* 0x000fea0003800000 */
[----:B------:R-:W-:Y:S02]  /*0fc0*/  ISETP.NE.AND P6, PT, R91, RZ, PT ;  /* 0x000000ff5b00720c */ /* 0x000fe40003fc5270 */
[----:B------:R-:W-:-:S02]  /*0fd0*/  ISETP.NE.U32.AND P3, PT, RZ, c[0x0][0x218], PT ;  /* 0x00008600ff007a0c */ /* 0x000fc40003f65070 */
[----:B------:R-:W-:Y:S02]  /*0fe0*/  FSEL R74, R4, RZ, !P6 ;  /* 0x000000ff044a7208 */ /* 0x000fe40007000000 */
[----:B------:R-:W-:-:S03]  /*0ff0*/  ISETP.NE.AND.EX P3, PT, RZ, c[0x0][0x21c], PT, P3 ;  /* 0x00008700ff007a0c */ /* 0x000fc60003f65330 */
[----:B------:R-:W-:-:S04]  /*1000*/  FFMA.FTZ R74, R7, R86, R74 ;  /* 0x00000056074a7223 */ /* 0x000fc8000001004a */
[----:B------:R-:W-:-:S04]  /*1010*/  FADD.FTZ R74, R69, -R74 ;  /* 0x8000004a454a7221 */ /* 0x000fc80000010000 */
[----:B------:R-:W-:-:S04]  /*1020*/  FMUL.FTZ R74, R3, R74 ;  /* 0x0000004a034a7220 */ /* 0x000fc80000410000 */
[----:B------:R-:W-:Y:S02]  /*1030*/  @P3 FADD.FTZ R74, R17, R74 ;  /* 0x0000004a114a3221 */ /* 0x000fe40000010000 */
.L_x_1785:
[----:B------:R-:W-:Y:S05]  /*1040*/  BSYNC B0 ;  /* 0x0000000000007941 */ /* 0x000fea0003800000 */
.L_x_1784:
[----:B------:R-:W-:Y:S01]  /*1050*/  BSSY B0, `(.L_x_1786) ;  /* 0x0000011000007945 */ /* 0x000fe20003800000 */
[----:B------:R-:W-:Y:S02]  /*1060*/  @!P5 ISETP.NE.U32.AND P3, PT, RZ, c[0x0][0x218], PT ;  /* 0x00008600ff00da0c */ /* 0x000fe40003f65070 */
[----:B------:R-:W-:Y:S02]  /*1070*/  @!P5 ISETP.NE.AND.EX P2, PT, RZ, c[0x0][0x21c], PT, P2 ;  /* 0x00008700ff00da0c */ /* 0x000fe40003f45320 */
[----:B------:R-:W-:Y:S01]  /*1080*/  SEL R53, R74, R53, P1 ;  /* 0x000000354a357207 */ /* 0x000fe20000800000 */
[----:B------:R-:W-:Y:S05]  /*1090*/  @!P4 BRA `(.L_x_1787) ;  /* 0x000000c00000c947 */ /* 0x000fea0003800000 */
[----:B------:R-:W-:Y:S01]  /*10a0*/  LOP3.LUT P6, RZ, R66, 0xff00, RZ, 0xc0, !PT ;  /* 0x0000ff0042ff7812 */ /* 0x000fe200078cc0ff */
[----:B------:R-:W-:-:S04]  /*10b0*/  FMUL.FTZ R74, R74, c[0x0][0x1ec] ;  /* 0x00007b004a4a7a20 */ /* 0x000fc80000410000 */
[----:B------:R-:W-:Y:S02]  /*10c0*/  FMUL.FTZ R84, R74, c[0x0][0x1e8] ;  /* 0x00007a004a547a20 */ /* 0x000fe40000410000 */
[----:B------:R-:W-:-:S06]  /*10d0*/  IMAD.MOV.U32 R74, RZ, RZ, RZ ;  /* 0x000000ffff4a7224 */ /* 0x000fcc00078e00ff */
[----:B-----5:R-:W-:-:S05]  /*10e0*/  @P6 PRMT R75, RZ, 0x7610, R48 ;  /* 0x00007610ff4b6816 */ /* 0x020fca0000000030 */
[----:B------:R-:W-:Y:S01]  /*10f0*/  @P6 FMUL.FTZ R74, R84, R75 ;  /* 0x0000004b544a6220 */ /* 0x000fe20000410000 */
[----:B------:R-:W-:-:S03]  /*1100*/  @P6 PRMT R75, RZ, 0x7610, R44 ;  /* 0x00007610ff4b6816 */ /* 0x000fc6000000002c */
[----:B------:R-:W-:Y:S01]  /*1110*/  FADD.FTZ R37, R37, R74 ;  /* 0x0000004a25257221 */ /* 0x000fe20000010000 */
[----:B------:R-:W-:Y:S01]  /*1120*/  MOV R74, RZ ;  /* 0x000000ff004a7202 */ /* 0x000fe20000000f00 */
[----:B------:R-:W-:-:S05]  /*1130*/  @P6 FMUL.FTZ R74, R84, R75 ;  /* 0x0000004b544a6220 */ /* 0x000fca0000410000 */
[----:B------:R-:W-:-:S04]  /*1140*/  F2FP.BF16.PACK_AB R74, RZ, R74 ;  /* 0x0000004aff4a723e */ /* 0x000fc800000010ff */
[----:B------:R-:W-:Y:S02]  /*1150*/  PRMT R56, R56, 0x5410, R74 ;  /* 0x0000541038387816 */ /* 0x000fe4000000004a */
.L_x_1787:
[----:B------:R-:W-:Y:S05]  /*1160*/  BSYNC B0 ;  /* 0x0000000000007941 */ /* 0x000fea0003800000 */
.L_x_1786:
[----:B------:R-:W-:Y:S01]  /*1170*/  BSSY B0, `(.L_x_1788) ;  /* 0x000000b000007945 */ /* 0x000fe20003800000 */
        /* <DEDUP_REMOVED lines=10> */
.L_x_1789:
[----:B------:R-:W-:Y:S05]  /*1220*/  BSYNC B0 ;  /* 0x0000000000007941 */ /* 0x000fea0003800000 */
.L_x_1788:
        /* <DEDUP_REMOVED lines=17> */
.L_x_1791:
[----:B------:R-:W-:Y:S05]  /*1340*/  BSYNC B0 ;  /* 0x0000000000007941 */ /* 0x000fea0003800000 */
.L_x_1790:
        /* <DEDUP_REMOVED lines=11> */
.L_x_1793:
[----:B------:R-:W-:Y:S05]  /*1400*/  BSYNC B0 ;  /* 0x0000000000007941 */ /* 0x000fea0003800000 */
.L_x_1792:
        /* <DEDUP_REMOVED lines=17> */
.L_x_1795:
[----:B------:R-:W-:Y:S05]  /*1520*/  BSYNC B0 ;  /* 0x0000000000007941 */ /* 0x000fea0003800000 */
.L_x_1794:
        /* <DEDUP_REMOVED lines=11> */
.L_x_1797:
[----:B------:R-:W-:Y:S05]  /*15e0*/  BSYNC B0 ;  /* 0x0000000000007941 */ /* 0x000fea0003800000 */
.L_x_1796:
[----:B------:R-:W-:Y:S01]  /*15f0*/  @!P5 ISETP.NE.U32.AND P3, PT, RZ, c[0x0][0x218], PT ;  /* 0x00008600ff00da0c */ /* 0x000fe20003f65070 */
[----:B------:R-:W-:Y:S01]  /*1600*/  BSSY B0, `(.L_x_1798) ;  /* 0x0000012000007945 */ /* 0x000fe20003800000 */
[----:B------:R-:W-:Y:S02]  /*1610*/  @!P5 ISETP.NE.AND.EX P2, PT, RZ, c[0x0][0x21c], PT, P2 ;  /* 0x00008700ff00da0c */ /* 0x000fe40003f45320 */
[----:B------:R-:W-:Y:S02]  /*1620*/  @!P5 ISETP.NE.AND.EX P0, PT, RZ, c[0x0][0x21c], PT, P0 ;  /* 0x00008700ff00da0c */ /* 0x000fe40003f05300 */
        /* <DEDUP_REMOVED lines=15> */
.L_x_1799:
[----:B------:R-:W-:Y:S05]  /*1720*/  BSYNC B0 ;  /* 0x0000000000007941 */ /* 0x000fea0003800000 */
.L_x_1798:
        /* <DEDUP_REMOVED lines=11> */
.L_x_1801:
[----:B------:R-:W-:Y:S05]  /*17e0*/  BSYNC B0 ;  /* 0x0000000000007941 */ /* 0x000fea0003800000 */
.L_x_1800:
[----:B------:R-:W-:Y:S01]  /*17f0*/  BSSY B0, `(.L_x_1802) ;  /* 0x000000f000007945 */ /* 0x000fe20003800000 */
        /* <DEDUP_REMOVED lines=14> */
.L_x_1803:
[----:B------:R-:W-:Y:S05]  /*18e0*/  BSYNC B0 ;  /* 0x0000000000007941 */ /* 0x000fea0003800000 */
.L_x_1802:
        /* <DEDUP_REMOVED lines=11> */
.L_x_1805:
[----:B------:R-:W-:Y:S05]  /*19a0*/  BSYNC B0 ;  /* 0x0000000000007941 */ /* 0x000fea0003800000 */
.L_x_1804:
        /* <DEDUP_REMOVED lines=15> */
.L_x_1807:
[----:B------:R-:W-:Y:S05]  /*1aa0*/  BSYNC B0 ;  /* 0x0000000000007941 */ /* 0x000fea0003800000 */
.L_x_1806:
[----:B------:R-:W-:Y:S01]  /*1ab0*/  BSSY B0, `(.L_x_1808) ;  /* 0x000000b000007945 */ /* 0x000fe20003800000 */
[----:B------:R-:W-:Y:S01]  /*1ac0*/  @!P5 FSEL R74, R15, RZ, P3 ;  /* 0x000000ff0f4ad208 */ /* 0x000fe20001800000 */
[----:B------:R-:W-:Y:S05]  /*1ad0*/  @!P5 BRA `(.L_x_1809) ;  /* 0x000000800000d947 */ /* 0x000fea0003800000 */
[----:B------:R-:W-:-:S04]  /*1ae0*/  ISETP.NE.AND P0, PT, R91, RZ, PT ;  /* 0x000000ff5b00720c */ /* 0x000fc80003f05270 */
[----:B------:R-:W-:Y:S02]  /*1af0*/  FSEL R4, R4, RZ, !P0 ;  /* 0x000000ff04047208 */ /* 0x000fe40004000000 */
[----:B------:R-:W-:-:S03]  /*1b00*/  ISETP.NE.U32.AND P0, PT, RZ, c[0x0][0x218], PT ;  /* 0x00008600ff007a0c */ /* 0x000fc60003f05070 */
[----:B------:R-:W-:Y:S01]  /*1b10*/  FFMA.FTZ R86, R65, R86, R4 ;  /* 0x0000005641567223 */ /* 0x000fe20000010004 */
[----:B------:R-:W-:-:S03]  /*1b20*/  ISETP.NE.AND.EX P0, PT, RZ, c[0x0][0x21c], PT, P0 ;  /* 0x00008700ff007a0c */ /* 0x000fc60003f05300 */
[----:B------:R-:W-:-:S04]  /*1b30*/  FADD.FTZ R86, R77, -R86 ;  /* 0x800000564d567221 */ /* 0x000fc80000010000 */
[----:B------:R-:W-:-:S06]  /*1b40*/  FMUL.FTZ R74, R3, R86 ;  /* 0x00000056034a7220 */ /* 0x000fcc0000410000 */
[----:B------:R-:W-:Y:S02]  /*1b50*/  @P0 FADD.FTZ R74, R15, R74 ;  /* 0x0000004a0f4a0221 */ /* 0x000fe40000010000 */
.L_x_1809:
[----:B------:R-:W-:Y:S05]  /*1b60*/  BSYNC B0 ;  /* 0x0000000000007941 */ /* 0x000fea0003800000 */
.L_x_1808:
[----:B------:R-:W-:Y:S01]  /*1b70*/  BSSY B0, `(.L_x_1810) ;  /* 0x000000f000007945 */ /* 0x000fe20003800000 */
[----:B------:R-:W-:Y:S01]  /*1b80*/  SEL R63, R74, R63, P1 ;  /* 0x0000003f4a3f7207 */ /* 0x000fe20000800000 */
        /* <DEDUP_REMOVED lines=13> */
.L_x_1811:
[----:B------:R-:W-:Y:S05]  /*1c60*/  BSYNC B0 ;  /* 0x0000000000007941 */ /* 0x000fea0003800000 */
.L_x_1810:
[----:B------:R-:W-:Y:S01]  /*1c70*/  ISETP.NE.U32.AND P0, PT, RZ, c[0x0][0x258], PT ;  /* 0x00009600ff007a0c */ /* 0x000fe20003f05070 */
[----:B------:R-:W-:Y:S01]  /*1c80*/  IMAD.MOV.U32 R3, RZ, RZ, c[0x0][0x160] ;  /* 0x00005800ff037624 */ /* 0x000fe200078e00ff */
[----:B------:R-:W-:Y:S02]  /*1c90*/  @P4 MOV R66, 0x10 ;  /* 0x0000001000424802 */ /* 0x000fe40000000f00 */
[----:B------:R-:W-:Y:S02]  /*1ca0*/  ISETP.NE.AND.EX P0, PT, RZ, c[0x0][0x25c], PT, P0 ;  /* 0x00009700ff007a0c */ /* 0x000fe40003f05300 */
[----:B------:R-:W-:Y:S01]  /*1cb0*/  LEA R0, R3, R0, 0x2 ;  /* 0x0000000003007211 */ /* 0x000fe200078e10ff */
[----:B------:R-:W-:-:S10]  /*1cc0*/  @P4 IMAD.WIDE.U32 R66, R85, R66, c[0x0][0x248] ;  /* 0x0000920055424625 */ /* 0x000fd400078e0042 */
[----:B------:R-:W-:-:S04]  /*1cd0*/  @P0 IMAD.MOV.U32 R4, RZ, RZ, 0x20 ;  /* 0x00000020ff040424 */ /* 0x000fc800078e00ff */
[----:B------:R-:W-:-:S05]  /*1ce0*/  @P0 IMAD.WIDE.U32 R4, R5, R4, c[0x0][0x258] ;  /* 0x0000960005040625 */ /* 0x000fca00078e0004 */
[----:B------:R0:W-:Y:S04]  /*1cf0*/  @P0 STG.E.128 [R4.64], R52 ;  /* 0x0000003404000986 */ /* 0x0001e8000c101d04 */
[----:B------:R0:W-:Y:S01]  /*1d00*/  @P0 STG.E.128 [R4.64+0x10], R60 ;  /* 0x0000103c04000986 */ /* 0x0001e2000c101d04 */
[----:B------:R-:W-:-:S03]  /*1d10*/  ISETP.GE.AND P0, PT, R0, c[0x0][0x164], PT ;  /* 0x0000590000007a0c */ /* 0x000fc60003f06270 */
[----:B------:R0:W-:Y:S10]  /*1d20*/  @P4 STG.E.128 [R66.64], R56 ;  /* 0x0000003842004986 */ /* 0x0001f4000c101d04 */
[----:B0----5:R-:W-:Y:S01]  /*1d30*/  @P0 CALL.REL.NOINC `(.L_x_1774) ;  /* 0x0000001000000944 */ /* 0x021fe20003c00000 */
[----:B------:R-:W-:Y:S05]  /*1d40*/  BRA `(.L_x_1812) ;  /* 0xffffe5e000007947 */ /* 0x000fea000383ffff */
.L_x_1774:
[----:B-----5:R-:W0:Y:S01]  /*1d50*/  S2R R44, SR_TID.X ;  /* 0x00000000002c7919 */ /* 0x020e220000002100 */
[----:B------:R-:W-:Y:S03]  /*1d60*/  WARPSYNC 0xffffffff ;  /* 0xffffffff00007948 */ /* 0x000fe60003800000 */
[----:B------:R-:W1:Y:S01]  /*1d70*/  S2R R18, SR_CTAID.X ;  /* 0x0000000000127919 */ /* 0x000e620000002500 */
[----:B0-----:R-:W-:-:S05]  /*1d80*/  IMAD.SHL.U32 R0, R44, 0x20, RZ ;  /* 0x000000202c007824 */ /* 0x001fca00078e00ff */
[----:B------:R-:W-:Y:S04]  /*1d90*/  STS.128 [R0], R28 ;  /* 0x0000001c00007388 */ /* 0x000fe80000000c00 */
[----:B------:R1:W-:Y:S04]  /*1da0*/  STS.128 [R0+0x10], R32 ;  /* 0x0000102000007388 */ /* 0x0003e80000000c00 */
[----:B------:R-:W-:Y:S01]  /*1db0*/  BAR.SYNC.DEFER_BLOCKING 0x0 ;  /* 0x0000000000007b1d */ /* 0x000fe20000010000 */
[----:B-1----:R-:W-:-:S05]  /*1dc0*/  IMAD R35, R18, c[0x0][0x168], RZ ;  /* 0x00005a0012237a24 */ /* 0x002fca00078e02ff */
        /* <DEDUP_REMOVED lines=17> */
[----:B------:R-:W-:Y:S02]  /*1ee0*/  FADD.FTZ R3, R3, R6 ;  /* 0x0000000603037221 */ /* 0x000fe40000010000 */
[----:B------:R-:W-:Y:S01]  /*1ef0*/  IMAD.SHL.U32 R6, R5, 0x4, RZ ;  /* 0x0000000405067824 */ /* 0x000fe200078e00ff */
[----:B------:R-:W-:Y:S01]  /*1f00*/  BAR.SYNC.DEFER_BLOCKING 0x0 ;  /* 0x0000000000007b1d */ /* 0x000fe20000010000 */
[----:B------:R-:W-:-:S03]  /*1f10*/  FADD.FTZ R9, R2, R9 ;  /* 0x0000000902097221 */ /* 0x000fc60000010000 */
[----:B------:R-:W-:Y:S02]  /*1f20*/  IADD3 R4, P1, R6, c[0x0][0x220], RZ ;  /* 0x0000880006047a10 */ /* 0x000fe40007f3e0ff */
        /* <DEDUP_REMOVED lines=21> */
[----:B0-----:R-:W-:Y:S02]  /*2080*/  IADD3.X R0, RZ, RZ, RZ, P0, !PT ;  /* 0x000000ffff007210 */ /* 0x001fe400007fe4ff */
        /* <DEDUP_REMOVED lines=29> */
.L_x_1778:
[----:B------:R-:W-:Y:S01]  /*2260*/  HFMA2.MMA R93, -RZ, RZ, 0, 1.847743988037109375e-06 ;  /* 0x0000001fff5d7435 */ /* 0x000fe200000001ff */
[----:B------:R-:W-:Y:S01]  /*2270*/  MOV R75, R87 ;  /* 0x00000057004b7202 */ /* 0x000fe20000000f00 */
[----:B------:R-:W-:Y:S01]  /*2280*/  IMAD.MOV.U32 R85, RZ, RZ, 0x1 ;  /* 0x00000001ff557424 */ /* 0x000fe200078e00ff */
[----:B------:R-:W-:Y:S01]  /*2290*/  MOV R74, 0x22c0 ;  /* 0x000022c0004a7802 */ /* 0x000fe20000000f00 */
[----:B------:R-:W-:-:S02]  /*22a0*/  IMAD.MOV.U32 R92, RZ, RZ, -0x1 ;  /* 0xffffffffff5c7424 */ /* 0x000fc400078e00ff */
[----:B------:R-:W-:Y:S05]  /*22b0*/  CALL.REL.NOINC `($__internal_79_$__cuda_sm70_shflsync_bfly_p) ;  /* 0x0000046000007944 */ /* 0x000fea0003c00000 */
[----:B-1----:R-:W-:Y:S01]  /*22c0*/  MOV R88, R85 ;  /* 0x0000005500587202 */ /* 0x002fe20000000f00 */
[----:B------:R-:W-:Y:S05]  /*22d0*/  BRA `(.L_x_1813) ;  /* 0xffffe87000007947 */ /* 0x000fea000383ffff */
.L_x_1779:
[----:B------:R-:W-:Y:S01]  /*22e0*/  HFMA2.MMA R85, -RZ, RZ, 0, 5.9604644775390625e-08 ;  /* 0x00000001ff557435 */ /* 0x000fe200000001ff */
[----:B------:R-:W-:Y:S01]  /*22f0*/  IMAD.MOV.U32 R75, RZ, RZ, R86 ;  /* 0x000000ffff4b7224 */ /* 0x000fe200078e0056 */
[----:B------:R-:W-:Y:S01]  /*2300*/  MOV R92, 0xffffffff ;  /* 0xffffffff005c7802 */ /* 0x000fe20000000f00 */
[----:B------:R-:W-:Y:S01]  /*2310*/  IMAD.MOV.U32 R93, RZ, RZ, 0x1f ;  /* 0x0000001fff5d7424 */ /* 0x000fe200078e00ff */
[----:B------:R-:W-:-:S02]  /*2320*/  MOV R74, 0x2340 ;  /* 0x00002340004a7802 */ /* 0x000fc40000000f00 */
[----:B01----:R-:W-:Y:S05]  /*2330*/  CALL.REL.NOINC `($__internal_79_$__cuda_sm70_shflsync_bfly_p) ;  /* 0x000003e000007944 */ /* 0x003fea0003c00000 */
[----:B------:R-:W-:Y:S01]  /*2340*/  FADD.FTZ R87, R88, R87 ;  /* 0x0000005758577221 */ /* 0x000fe20000010000 */
[----:B------:R-:W-:Y:S01]  /*2350*/  HFMA2.MMA R93, -RZ, RZ, 0, 1.847743988037109375e-06 ;  /* 0x0000001fff5d7435 */ /* 0x000fe200000001ff */
[----:B-1----:R-:W-:Y:S01]  /*2360*/  FADD.FTZ R86, R86, R85 ;  /* 0x0000005556567221 */ /* 0x002fe20000010000 */
[----:B------:R-:W-:Y:S01]  /*2370*/  MOV R74, 0x23c0 ;  /* 0x000023c0004a7802 */ /* 0x000fe20000000f00 */
[----:B------:R-:W-:Y:S01]  /*2380*/  IMAD.MOV.U32 R85, RZ, RZ, 0x2 ;  /* 0x00000002ff557424 */ /* 0x000fe200078e00ff */
[----:B------:R-:W-:Y:S01]  /*2390*/  MOV R75, R87 ;  /* 0x00000057004b7202 */ /* 0x000fe20000000f00 */
[----:B------:R-:W-:-:S02]  /*23a0*/  IMAD.MOV.U32 R92, RZ, RZ, -0x1 ;  /* 0xffffffffff5c7424 */ /* 0x000fc400078e00ff */
[----:B------:R-:W-:Y:S05]  /*23b0*/  CALL.REL.NOINC `($__internal_79_$__cuda_sm70_shflsync_bfly_p) ;  /* 0x0000036000007944 */ /* 0x000fea0003c00000 */
[----:B------:R-:W-:Y:S01]  /*23c0*/  HFMA2.MMA R93, -RZ, RZ, 0, 1.847743988037109375e-06 ;  /* 0x0000001fff5d7435 */ /* 0x000fe200000001ff */
[----:B-1----:R-:W-:Y:S01]  /*23d0*/  IMAD.MOV.U32 R88, RZ, RZ, R85 ;  /* 0x000000ffff587224 */ /* 0x002fe200078e0055 */
[----:B------:R-:W-:Y:S01]  /*23e0*/  MOV R75, R86 ;  /* 0x00000056004b7202 */ /* 0x000fe20000000f00 */
[----:B------:R-:W-:Y:S01]  /*23f0*/  IMAD.MOV.U32 R85, RZ, RZ, 0x2 ;  /* 0x00000002ff557424 */ /* 0x000fe200078e00ff */
[----:B------:R-:W-:Y:S01]  /*2400*/  MOV R74, 0x2430 ;  /* 0x00002430004a7802 */ /* 0x000fe20000000f00 */
[----:B------:R-:W-:-:S02]  /*2410*/  IMAD.MOV.U32 R92, RZ, RZ, -0x1 ;  /* 0xffffffffff5c7424 */ /* 0x000fc400078e00ff */
[----:B------:R-:W-:Y:S05]  /*2420*/  CALL.REL.NOINC `($__internal_79_$__cuda_sm70_shflsync_bfly_p) ;  /* 0x000002f000007944 */ /* 0x000fea0003c00000 */
[----:B------:R-:W-:Y:S01]  /*2430*/  FADD.FTZ R87, R88, R87 ;  /* 0x0000005758577221 */ /* 0x000fe20000010000 */
[----:B------:R-:W-:Y:S01]  /*2440*/  HFMA2.MMA R93, -RZ, RZ, 0, 1.847743988037109375e-06 ;  /* 0x0000001fff5d7435 */ /* 0x000fe200000001ff */
[----:B-1----:R-:W-:Y:S01]  /*2450*/  FADD.FTZ R86, R86, R85 ;  /* 0x0000005556567221 */ /* 0x002fe20000010000 */
[----:B------:R-:W-:Y:S01]  /*2460*/  MOV R85, 0x4 ;  /* 0x0000000400557802 */ /* 0x000fe20000000f00 */
[----:B------:R-:W-:Y:S01]  /*2470*/  IMAD.MOV.U32 R92, RZ, RZ, -0x1 ;  /* 0xffffffffff5c7424 */ /* 0x000fe200078e00ff */
[----:B------:R-:W-:-:S02]  /*2480*/  MOV R75, R87 ;  /* 0x00000057004b7202 */ /* 0x000fc40000000f00 */
[----:B------:R-:W-:Y:S02]  /*2490*/  MOV R74, 0x24b0 ;  /* 0x000024b0004a7802 */ /* 0x000fe40000000f00 */
[----:B------:R-:W-:Y:S05]  /*24a0*/  CALL.REL.NOINC `($__internal_79_$__cuda_sm70_shflsync_bfly_p) ;  /* 0x0000027000007944 */ /* 0x000fea0003c00000 */
[----:B-1----:R-:W-:Y:S01]  /*24b0*/  MOV R88, R85 ;  /* 0x0000005500587202 */ /* 0x002fe20000000f00 */
[----:B------:R-:W-:Y:S01]  /*24c0*/  HFMA2.MMA R85, -RZ, RZ, 0, 2.384185791015625e-07 ;  /* 0x00000004ff557435 */ /* 0x000fe200000001ff */
[----:B------:R-:W-:Y:S01]  /*24d0*/  IMAD.MOV.U32 R75, RZ, RZ, R86 ;  /* 0x000000ffff4b7224 */ /* 0x000fe200078e0056 */
[----:B------:R-:W-:Y:S01]  /*24e0*/  MOV R93, 0x1f ;  /* 0x0000001f005d7802 */ /* 0x000fe20000000f00 */
[----:B------:R-:W-:Y:S01]  /*24f0*/  IMAD.MOV.U32 R92, RZ, RZ, -0x1 ;  /* 0xffffffffff5c7424 */ /* 0x000fe200078e00ff */
[----:B------:R-:W-:Y:S02]  /*2500*/  MOV R74, 0x2520 ;  /* 0x00002520004a7802 */ /* 0x000fe40000000f00 */
[----:B------:R-:W-:Y:S05]  /*2510*/  CALL.REL.NOINC `($__internal_79_$__cuda_sm70_shflsync_bfly_p) ;  /* 0x0000020000007944 */ /* 0x000fea0003c00000 */
[----:B------:R-:W-:Y:S01]  /*2520*/  FADD.FTZ R87, R88, R87 ;  /* 0x0000005758577221 */ /* 0x000fe20000010000 */
[----:B------:R-:W-:Y:S01]  /*2530*/  MOV R93, 0x1f ;  /* 0x0000001f005d7802 */ /* 0x000fe20000000f00 */
[----:B-1----:R-:W-:Y:S01]  /*2540*/  FADD.FTZ R86, R86, R85 ;  /* 0x0000005556567221 */ /* 0x002fe20000010000 */
[----:B------:R-:W-:Y:S01]  /*2550*/  HFMA2.MMA R85, -RZ, RZ, 0, 4.76837158203125e-07 ;  /* 0x00000008ff557435 */ /* 0x000fe200000001ff */
[----:B------:R-:W-:Y:S01]  /*2560*/  IMAD.MOV.U32 R92, RZ, RZ, -0x1 ;  /* 0xffffffffff5c7424 */ /* 0x000fe200078e00ff */
[----:B------:R-:W-:-:S02]  /*2570*/  MOV R75, R87 ;  /* 0x00000057004b7202 */ /* 0x000fc40000000f00 */
[----:B------:R-:W-:Y:S02]  /*2580*/  MOV R74, 0x25a0 ;  /* 0x000025a0004a7802 */ /* 0x000fe40000000f00 */
[----:B------:R-:W-:Y:S05]  /*2590*/  CALL.REL.NOINC `($__internal_79_$__cuda_sm70_shflsync_bfly_p) ;  /* 0x0000018000007944 */ /* 0x000fea0003c00000 */
[----:B-1----:R-:W-:Y:S01]  /*25a0*/  MOV R88, R85 ;  /* 0x0000005500587202 */ /* 0x002fe20000000f00 */
[----:B------:R-:W-:Y:S01]  /*25b0*/  HFMA2.MMA R85, -RZ, RZ, 0, 4.76837158203125e-07 ;  /* 0x00000008ff557435 */ /* 0x000fe200000001ff */
        /* <DEDUP_REMOVED lines=8> */
[----:B------:R-:W-:Y:S01]  /*2640*/  HFMA2.MMA R85, -RZ, RZ, 0, 9.5367431640625e-07 ;  /* 0x00000010ff557435 */ /* 0x000fe200000001ff */
[----:B------:R-:W-:Y:S01]  /*2650*/  IMAD.MOV.U32 R92, RZ, RZ, -0x1 ;  /* 0xffffffffff5c7424 */ /* 0x000fe200078e00ff */
[----:B------:R-:W-:-:S02]  /*2660*/  MOV R75, R87 ;  /* 0x00000057004b7202 */ /* 0x000fc40000000f00 */
[----:B------:R-:W-:Y:S02]  /*2670*/  MOV R74, 0x2690 ;  /* 0x00002690004a7802 */ /* 0x000fe40000000f00 */
[----:B------:R-:W-:Y:S05]  /*2680*/  CALL.REL.NOINC `($__internal_79_$__cuda_sm70_shflsync_bfly_p) ;  /* 0x0000009000007944 */ /* 0x000fea0003c00000 */
[----:B-1----:R-:W-:Y:S01]  /*2690*/  MOV R88, R85 ;  /* 0x0000005500587202 */ /* 0x002fe20000000f00 */
[----:B------:R-:W-:Y:S01]  /*26a0*/  HFMA2.MMA R85, -RZ, RZ, 0, 9.5367431640625e-07 ;  /* 0x00000010ff557435 */ /* 0x000fe200000001ff */
[----:B------:R-:W-:Y:S01]  /*26b0*/  IMAD.MOV.U32 R75, RZ, RZ, R86 ;  /* 0x000000ffff4b7224 */ /* 0x000fe200078e0056 */
[----:B------:R-:W-:Y:S01]  /*26c0*/  MOV R93, 0x1f ;  /* 0x0000001f005d7802 */ /* 0x000fe20000000f00 */
[----:B------:R-:W-:Y:S01]  /*26d0*/  IMAD.MOV.U32 R92, RZ, RZ, -0x1 ;  /* 0xffffffffff5c7424 */ /* 0x000fe200078e00ff */
[----:B------:R-:W-:Y:S02]  /*26e0*/  MOV R74, 0x2700 ;  /* 0x00002700004a7802 */ /* 0x000fe40000000f00 */
[----:B------:R-:W-:Y:S05]  /*26f0*/  CALL.REL.NOINC `($__internal_79_$__cuda_sm70_shflsync_bfly_p) ;  /* 0x0000002000007944 */ /* 0x000fea0003c00000 */
[----:B-1----:R-:W-:Y:S01]  /*2700*/  MOV R75, R85 ;  /* 0x00000055004b7202 */ /* 0x002fe20000000f00 */
[----:B------:R-:W-:Y:S05]  /*2710*/  BRA `(.L_x_1814) ;  /* 0xffffe55000007947 */ /* 0x000fea000383ffff */
        .weak           $__internal_79_$__cuda_sm70_shflsync_bfly_p
        .type           $__internal_79_$__cuda_sm70_shflsync_bfly_p,@function
        .size           $__internal_79_$__cuda_sm70_shflsync_bfly_p,(.L_x_4459 - $__internal_79_$__cuda_sm70_shflsync_bfly_p)
$__internal_79_$__cuda_sm70_shflsync_bfly_p:
[----:B------:R-:W-:Y:S04]  /*2720*/  WARPSYNC R92 ;  /* 0x0000005c00007348 */ /* 0x000fe80003800000 */
[----:B------:R0:W1:Y:S02]  /*2730*/  SHFL.BFLY PT, R85, R75, R85, R93 ;  /* 0x0c0000554b557389 */ /* 0x00006400000e005d */
[----:B0-----:R-:W-:-:S06]  /*2740*/  HFMA2.MMA R75, -RZ, RZ, 0, 0 ;  /* 0x00000000ff4b7435 */ /* 0x001fcc00000001ff */
[----:B------:R-:W-:Y:S05]  /*2750*/  RET.REL.NODEC R74 `(_ZN10layer_norm13ln_bwd_kernelINS_13Kernel_traitsI13__nv_bfloat16S2_fS2_fjLj256ELj1ELj4ELj1ELj16ENS_18Kernel_traits_baseILj256ES2_S2_fS2_fjLj128EEEEELb1ELb1ELb1ELb1EEEvNS_9BwdParamsE) ;  /* 0xffffd8a04a007950 */ /* 0x000fea0003c3ffff */
.L_x_1815:
        /* <DEDUP_REMOVED lines=10> */
.L_x_4459:


//--------------------- .text._ZN10layer_norm13ln_bwd_kernelINS_13Kernel_traitsIf13__nv_bfloat16fS2_fjLj256ELj1ELj4ELj1ELj16ENS_18Kernel_traits_baseILj256EfS2_fS2_fjLj128EEEEELb0ELb0ELb0ELb0EEEvNS_9BwdParamsE --------------------------
	.section	.text._ZN10layer_norm13ln_bwd_kernelINS_13Kernel_traitsIf13__nv_bfloat16fS2_fjLj256ELj1ELj4ELj1ELj16ENS_18Kernel_traits_baseILj256EfS2_fS2_fjLj128EEEEELb0ELb0ELb0ELb0EEEvNS_9BwdParamsE,"ax",@progbits
	.sectioninfo	@"SHI_REGISTERS=77"
	.align	128
        .global         _ZN10layer_norm13ln_bwd_kernelINS_13Kernel_traitsIf13__nv_bfloat16fS2_fjLj256ELj1ELj4ELj1ELj16ENS_18Kernel_traits_baseILj256EfS2_fS2_fjLj128EEEEELb0ELb0ELb0ELb0EEEvNS_9BwdParamsE
        .type           _ZN10layer_norm13ln_bwd_kernelINS_13Kernel_traitsIf13__nv_bfloat16fS2_fjLj256ELj1ELj4ELj1ELj16ENS_18Kernel_traits_baseILj256EfS2_fS2_fjLj128EEEEELb0ELb0ELb0ELb0EEEvNS_9BwdParamsE,@function
        .size           _ZN10layer_norm13ln_bwd_kernelINS_13Kernel_traitsIf13__nv_bfloat16fS2_fjLj256ELj1ELj4ELj1ELj16ENS_18Kernel_traits_baseILj256EfS2_fS2_fjLj128EEEEELb0ELb0ELb0ELb0EEEvNS_9BwdParamsE,(.L_x_4460 - _ZN10layer_norm13ln_bwd_kernelINS_13Kernel_traitsIf13__nv_bfloat16fS2_fjLj256ELj1ELj4ELj1ELj16ENS_18Kernel_traits_baseILj256EfS2_fS2_fjLj128EEEEELb0ELb0ELb0ELb0EEEvNS_9BwdParamsE)
        .other          _ZN10layer_norm13ln_bwd_kernelINS_13Kernel_traitsIf13__nv_bfloat16fS2_fjLj256ELj1ELj4ELj1ELj16ENS_18Kernel_traits_baseILj256EfS2_fS2_fjLj128EEEEELb0ELb0ELb0ELb0EEEvNS_9BwdParamsE,@"STO_CUDA_ENTRY STV_DEFAULT"
_ZN10layer_norm13ln_bwd_kernelINS_13Kernel_traitsIf13__nv_bfloat16fS2_fjLj256ELj1ELj4ELj1ELj16ENS_18Kernel_traits_baseILj256EfS2_fS2_fjLj128EEEEELb0ELb0ELb0ELb0EEEvNS_9BwdParamsE:
.text._ZN10layer_norm13ln_bwd_kernelINS_13Kernel_traitsIf13__nv_bfloat16fS2_fjLj256ELj1ELj4ELj1ELj16ENS_18Kernel_traits_baseILj256EfS2_fS2_fjLj128EEEEELb0ELb0ELb0ELb0EEEvNS_9BwdParamsE:
        /* <DEDUP_REMOVED lines=29> */
.L_x_1823:
        /* <DEDUP_REMOVED lines=11> */
[----:B------:R-:W-:-:S03]  /*0280*/  CS2R R68, SRZ ;  /* 0x0000000000447805 */ /* 0x000fc6000001ff00 */
[----:B------:R-:W-:-:S04]  /*0290*/  SHF.R.S32.HI R63, RZ, 0x1f, R58 ;  /* 0x0000001fff3f7819 */ /* 0x000fc8000001143a */
[----:B------:R-:W-:Y:S02]  /*02a0*/  LEA.HI R63, R63, R58, RZ, 0x3 ;  /* 0x0000003a3f3f7211 */ /* 0x000fe400078f18ff */
[----:B------:R-:W-:Y:S02]  /*02b0*/  MOV R58, 0x3f800000 ;  /* 0x3f800000003a7802 */ /* 0x000fe40000000f00 */
[----:B------:R-:W-:Y:S02]  /*02c0*/  LEA.HI.SX32 R62, R63, R56, 0x1d ;  /* 0x000000383f3e7211 */ /* 0x000fe400078feaff */
[----:B--2---:R-:W-:Y:S01]  /*02d0*/  @P0 PRMT R58, RZ, 0x5410, R48 ;  /* 0x00005410ff3a0816 */ /* 0x004fe20000000030 */
[----:B------:R-:W-:Y:S05]  /*02e0*/  @!P2 BRA `(.L_x_1818) ;  /* 0x000005100000a947 */ /* 0x000fea0003800000 */
[----:B-1----:R-:W-:Y:S01]  /*02f0*/  IMAD.WIDE R2, R60, R71, c[0x0][0x1a0] ;  /* 0x000068003c027625 */ /* 0x002fe200078e0247 */
[----:B------:R-:W-:Y:S02]  /*0300*/  LEA R64, P0, R62, c[0x0][0x188], 0x5 ;  /* 0x000062003e407a11 */ /* 0x000fe400078028ff */
[----:B------:R-:W-:-:S02]  /*0310*/  MOV R5, 0x10 ;  /* 0x0000001000057802 */ /* 0x000fc40000000f00 */
[C---:B------:R-:W-:Y:S01]  /*0320*/  LEA.HI.X R65, R62.reuse, c[0x0][0x18c], RZ, 0x5, P0 ;  /* 0x000063003e417a11 */ /* 0x040fe200000f2cff */
[----:B------:R-:W2:Y:S02]  /*0330*/  LDG.E R2, [R2.64] ;  /* 0x0000000402027981 */ /* 0x000ea4000c1e1900 */
[----:B------:R-:W-:Y:S02]  /*0340*/  IMAD.WIDE.U32 R4, R62, R5, c[0x0][0x208] ;  /* 0x000082003e047625 */ /* 0x000fe400078e0005 */
[----:B------:R-:W3:Y:S04]  /*0350*/  LDG.E.128 R48, [R64.64] ;  /* 0x0000000440307981 */ /* 0x000ee8000c1e1d00 */
[----:B------:R-:W4:Y:S04]  /*0360*/  LDG.E.128 R4, [R4.64] ;  /* 0x0000000404047981 */ /* 0x000f28000c1e1d00 */
[----:B------:R-:W4:Y:S01]  /*0370*/  LDG.E.128 R52, [R64.64+0x10] ;  /* 0x0000100440347981 */ /* 0x000f22000c1e1d00 */
        /* <DEDUP_REMOVED lines=11> */
[C---:B------:R-:W-:Y:S02]  /*0430*/  FADD.FTZ R70, -R66.reuse, R50 ;  /* 0x0000003242467221 */ /* 0x040fe40000010100 */
[C---:B-----5:R-:W-:Y:S01]  /*0440*/  FMUL.FTZ R0, R59.reuse, R0 ;  /* 0x000000003b007220 */ /* 0x060fe20000410000 */
[----:B------:R-:W-:Y:S01]  /*0450*/  PRMT R57, RZ, 0x5410, R6 ;  /* 0x00005410ff397816 */ /* 0x000fe20000000006 */
[C---:B------:R-:W-:Y:S01]  /*0460*/  FADD.FTZ R48, -R66.reuse, R54 ;  /* 0x0000003642307221 */ /* 0x040fe20000010100 */
[----:B------:R-:W-:Y:S01]  /*0470*/  PRMT R54, RZ, 0x7610, R5 ;  /* 0x00007610ff367816 */ /* 0x000fe20000000005 */
[C---:B------:R-:W-:Y:S01]  /*0480*/  FADD.FTZ R74, -R66.reuse, R52 ;  /* 0x00000034424a7221 */ /* 0x040fe20000010100 */
[----:B-1----:R-:W-:Y:S01]  /*0490*/  PRMT R68, RZ, 0x7610, R6 ;  /* 0x00007610ff447816 */ /* 0x002fe20000000006 */
[----:B------:R-:W-:Y:S01]  /*04a0*/  FMUL.FTZ R6, R59, R72 ;  /* 0x000000483b067220 */ /* 0x000fe20000410000 */
[----:B------:R-:W-:Y:S01]  /*04b0*/  PRMT R52, RZ, 0x7610, R4 ;  /* 0x00007610ff347816 */ /* 0x000fe20000000004 */
[----:B------:R-:W-:Y:S01]  /*04c0*/  FADD.FTZ R64, -R66, R53 ;  /* 0x0000003542407221 */ /* 0x000fe20000010100 */
[----:B------:R-:W-:Y:S01]  /*04d0*/  PRMT R51, RZ, 0x5410, R5 ;  /* 0x00005410ff337816 */ /* 0x000fe20000000005 */
[----:B------:R-:W-:-:S02]  /*04e0*/  FADD.FTZ R24, R24, R3 ;  /* 0x0000000318187221 */ /* 0x000fc40000010000 */
[-C--:B------:R-:W-:Y:S02]  /*04f0*/  FFMA.FTZ R16, R0, R3.reuse, R16 ;  /* 0x0000000300107223 */ /* 0x080fe40000010010 */
[----:B------:R-:W-:Y:S02]  /*0500*/  FMUL.FTZ R4, R59, R70 ;  /* 0x000000463b047220 */ /* 0x000fe40000410000 */
[----:B------:R-:W-:Y:S02]  /*0510*/  FADD.FTZ R2, -R66, R49 ;  /* 0x0000003142027221 */ /* 0x000fe40000010100 */
[----:B------:R-:W-:Y:S01]  /*0520*/  FMUL.FTZ R3, R36, R3 ;  /* 0x0000000324037220 */ /* 0x000fe20000410000 */
[----:B------:R-:W-:Y:S01]  /*0530*/  PRMT R49, RZ, 0x5410, R7 ;  /* 0x00005410ff317816 */ /* 0x000fe20000000007 */
[----:B------:R-:W-:Y:S01]  /*0540*/  FADD.FTZ R66, -R66, R55 ;  /* 0x0000003742427221 */ /* 0x000fe20000010100 */
[----:B------:R-:W-:Y:S01]  /*0550*/  PRMT R50, RZ, 0x7610, R7 ;  /* 0x00007610ff327816 */ /* 0x000fe20000000007 */
[----:B------:R-:W-:-:S02]  /*0560*/  FADD.FTZ R27, R27, R54 ;  /* 0x000000361b1b7221 */ /* 0x000fc40000010000 */
[-C--:B------:R-:W-:Y:S02]  /*0570*/  FFMA.FTZ R19, R6, R54.reuse, R19 ;  /* 0x0000003606137223 */ /* 0x080fe40000010013 */
[----:B------:R-:W-:Y:S02]  /*0580*/  FMUL.FTZ R55, R39, R54 ;  /* 0x0000003627377220 */ /* 0x000fe40000410000 */
[----:B------:R-:W-:Y:S02]  /*0590*/  FADD.FTZ R26, R26, R51 ;  /* 0x000000331a1a7221 */ /* 0x000fe40000010000 */
[-C--:B------:R-:W-:Y:S02]  /*05a0*/  FFMA.FTZ R18, R4, R51.reuse, R18 ;  /* 0x0000003304127223 */ /* 0x080fe40000010012 */
[----:B------:R-:W-:Y:S02]  /*05b0*/  FMUL.FTZ R7, R38, R51 ;  /* 0x0000003326077220 */ /* 0x000fe40000410000 */
[----:B------:R-:W-:-:S02]  /*05c0*/  FMUL.FTZ R54, R59, R64 ;  /* 0x000000403b367220 */ /* 0x000fc40000410000 */
[----:B------:R-:W-:Y:S02]  /*05d0*/  FMUL.FTZ R2, R59, R2 ;  /* 0x000000023b027220 */ /* 0x000fe40000410000 */
[----:B------:R-:W-:Y:S02]  /*05e0*/  FMUL.FTZ R5, R37, R52 ;  /* 0x0000003425057220 */ /* 0x000fe40000410000 */
[----:B------:R-:W-:Y:S02]  /*05f0*/  FADD.FTZ R64, RZ, R3 ;  /* 0x00000003ff407221 */ /* 0x000fe40000010000 */
[----:B------:R-:W-:Y:S02]  /*0600*/  FFMA.FTZ R51, R0, R3, RZ ;  /* 0x0000000300337223 */ /* 0x000fe400000100ff */
[----:B------:R-:W-:Y:S02]  /*0610*/  FADD.FTZ R64, R64, R5 ;  /* 0x0000000540407221 */ /* 0x000fe40000010000 */
[----:B------:R-:W-:-:S02]  /*0620*/  FFMA.FTZ R51, R2, R5, R51 ;  /* 0x0000000502337223 */ /* 0x000fc40000010033 */
        /* <DEDUP_REMOVED lines=29> */
.L_x_1818:
[----:B-1----:R-:W-:Y:S05]  /*0800*/  BSYNC B0 ;  /* 0x0000000000007941 */ /* 0x002fea0003800000 */
.L_x_1817:
[----:B------:R-:W-:Y:S05]  /*0810*/  BRA.DIV ~URZ, `(.L_x_1819) ;  /* 0x00000a927f007947 */ /* 0x000fea000b800000 */
[----:B------:R1:W2:Y:S02]  /*0820*/  SHFL.BFLY PT, R50, R69, 0x1, 0x1f ;  /* 0x0c201f0045327f89 */ /* 0x0002a400000e0000 */
.L_x_1824:
[----:B------:R-:W-:Y:S05]  /*0830*/  BRA.DIV ~URZ, `(.L_x_1820) ;  /* 0x00000af27f007947 */ /* 0x000fea000b800000 */
[----:B--2---:R-:W-:Y:S01]  /*0840*/  FADD.FTZ R71, R50, R69 ;  /* 0x0000004532477221 */ /* 0x004fe20000010000 */
[----:B------:R-:W2:Y:S04]  /*0850*/  SHFL.BFLY PT, R49, R68, 0x1, 0x1f ;  /* 0x0c201f0044317f89 */ /* 0x000ea800000e0000 */
[----:B------:R-:W3:Y:S01]  /*0860*/  SHFL.BFLY PT, R48, R71, 0x2, 0x1f ;  /* 0x0c401f0047307f89 */ /* 0x000ee200000e0000 */
[----:B--2---:R-:W-:-:S02]  /*0870*/  FADD.FTZ R49, R49, R68 ;  /* 0x0000004431317221 */ /* 0x004fc40000010000 */
[----:B---3--:R-:W-:-:S03]  /*0880*/  FADD.FTZ R51, R48, R71 ;  /* 0x0000004730337221 */ /* 0x008fc60000010000 */
[----:B------:R-:W2:Y:S04]  /*0890*/  SHFL.BFLY PT, R48, R49, 0x2, 0x1f ;  /* 0x0c401f0031307f89 */ /* 0x000ea800000e0000 */
[----:B------:R-:W3:Y:S01]  /*08a0*/  SHFL.BFLY PT, R50, R51, 0x4, 0x1f ;  /* 0x0c801f0033327f89 */ /* 0x000ee200000e0000 */
[----:B--2---:R-:W-:Y:S02]  /*08b0*/  FADD.FTZ R48, R49, R48 ;  /* 0x0000003031307221 */ /* 0x004fe40000010000 */
[----:B-1-3--:R-:W-:-:S03]  /*08c0*/  FADD.FTZ R69, R51, R50 ;  /* 0x0000003233457221 */ /* 0x00afc60000010000 */
[----:B------:R-:W1:Y:S04]  /*08d0*/  SHFL.BFLY PT, R63, R48, 0x4, 0x1f ;  /* 0x0c801f00303f7f89 */ /* 0x000e6800000e0000 */
[----:B------:R-:W2:Y:S01]  /*08e0*/  SHFL.BFLY PT, R50, R69, 0x8, 0x1f ;  /* 0x0d001f0045327f89 */ /* 0x000ea200000e0000 */
[----:B-1----:R-:W-:Y:S02]  /*08f0*/  FADD.FTZ R63, R48, R63 ;  /* 0x0000003f303f7221 */ /* 0x002fe40000010000 */
[----:B--2---:R-:W-:-:S03]  /*0900*/  FADD.FTZ R50, R69, R50 ;  /* 0x0000003245327221 */ /* 0x004fc60000010000 */
[----:B------:R-:W1:Y:S04]  /*0910*/  SHFL.BFLY PT, R68, R63, 0x8, 0x1f ;  /* 0x0d001f003f447f89 */ /* 0x000e6800000e0000 */
[----:B------:R2:W3:Y:S01]  /*0920*/  SHFL.BFLY PT, R71, R50, 0x10, 0x1f ;  /* 0x0e001f0032477f89 */ /* 0x0004e200000e0000 */
[----:B-1----:R-:W-:-:S05]  /*0930*/  FADD.FTZ R68, R63, R68 ;  /* 0x000000443f447221 */ /* 0x002fca0000010000 */
[----:B------:R2:W1:Y:S02]  /*0940*/  SHFL.BFLY PT, R49, R68, 0x10, 0x1f ;  /* 0x0e001f0044317f89 */ /* 0x00046400000e0000 */
.L_x_1825:
[----:B---3--:R-:W-:Y:S01]  /*0950*/  BSSY B0, `(.L_x_1821) ;  /* 0x0000047000007945 */ /* 0x008fe20003800000 */
[----:B------:R-:W-:Y:S05]  /*0960*/  @!P2 BRA `(.L_x_1822) ;  /* 0x000004500000a947 */ /* 0x000fea0003800000 */
[----:B------:R-:W-:Y:S01]  /*0970*/  FADD.FTZ R71, R71, R50 ;  /* 0x0000003247477221 */ /* 0x000fe20000010000 */
[----:B0-----:R-:W-:Y:S01]  /*0980*/  ISETP.NE.AND P1, PT, R61, RZ, PT ;  /* 0x000000ff3d00720c */ /* 0x001fe20003f25270 */
[----:B-12---:R-:W-:Y:S01]  /*0990*/  FADD.FTZ R68, R49, R68 ;  /* 0x0000004431447221 */ /* 0x006fe20000010000 */
        /* <DEDUP_REMOVED lines=20> */
[----:B------:R-:W-:Y:S01]  /*0ae0*/  FFMA.FTZ R70, R6, R68, R51 ;  /* 0x0000004406467223 */ /* 0x000fe20000010033 */
[----:B------:R-:W-:Y:S01]  /*0af0*/  F2FP.BF16.PACK_AB R48, R49, R48 ;  /* 0x000000303130723e */ /* 0x000fe200000010ff */
[----:B------:R-:W-:-:S02]  /*0b00*/  FADD.FTZ R50, R7, -R50 ;  /* 0x8000003207327221 */ /* 0x000fc40000010000 */
[----:B------:R-:W-:Y:S02]  /*0b10*/  FADD.FTZ R70, R55, -R70 ;  /* 0x8000004637467221 */ /* 0x000fe40000010000 */
        /* <DEDUP_REMOVED lines=9> */
[----:B------:R-:W-:-:S03]  /*0bb0*/  FADD.FTZ R50, R52, -R63 ;  /* 0x8000003f34327221 */ /* 0x000fc60000010000 */
[----:B------:R-:W-:Y:S01]  /*0bc0*/  F2FP.BF16.PACK_AB R49, R70, R49 ;  /* 0x000000314631723e */ /* 0x000fe200000010ff */
[----:B------:R-:W-:Y:S02]  /*0bd0*/  FFMA.FTZ R70, R54, R68, R51 ;  /* 0x0000004436467223 */ /* 0x000fe40000010033 */
[----:B------:R-:W-:Y:S02]  /*0be0*/  FMUL.FTZ R63, R59, R50 ;  /* 0x000000323b3f7220 */ /* 0x000fe40000410000 */
[----:B------:R-:W-:Y:S02]  /*0bf0*/  FADD.FTZ R70, R57, -R70 ;  /* 0x8000004639467221 */ /* 0x000fe40000010000 */
[----:B------:R-:W-:Y:S02]  /*0c00*/  @P0 FADD.FTZ R63, R8, R63 ;  /* 0x0000003f083f0221 */ /* 0x000fe40000010000 */
[----:B------:R-:W-:Y:S02]  /*0c10*/  FMUL.FTZ R70, R59, R70 ;  /* 0x000000463b467220 */ /* 0x000fe40000410000 */
[C---:B------:R-:W-:Y:S01]  /*0c20*/  FMUL.FTZ R50, R63.reuse, R58 ;  /* 0x0000003a3f327220 */ /* 0x040fe20000410000 */
[----:B------:R-:W-:Y:S01]  /*0c30*/  SEL R44, R63, R44, P1 ;  /* 0x0000002c3f2c7207 */ /* 0x000fe20000800000 */
[----:B------:R-:W-:-:S04]  /*0c40*/  @P0 FADD.FTZ R70, R9, R70 ;  /* 0x0000004609460221 */ /* 0x000fc80000010000 */
[C---:B------:R-:W-:Y:S01]  /*0c50*/  FMUL.FTZ R63, R70.reuse, R58 ;  /* 0x0000003a463f7220 */ /* 0x040fe20000410000 */
[----:B------:R-:W-:Y:S01]  /*0c60*/  SEL R45, R70, R45, P1 ;  /* 0x0000002d462d7207 */ /* 0x000fe20000800000 */
[----:B------:R-:W-:-:S03]  /*0c70*/  FFMA.FTZ R70, R66, R68, R51 ;  /* 0x0000004442467223 */ /* 0x000fc60000010033 */
[----:B------:R-:W-:Y:S01]  /*0c80*/  F2FP.BF16.PACK_AB R50, R63, R50 ;  /* 0x000000323f32723e */ /* 0x000fe200000010ff */
[----:B------:R-:W-:Y:S02]  /*0c90*/  FFMA.FTZ R63, R65, R68, R51 ;  /* 0x00000044413f7223 */ /* 0x000fe40000010033 */
[----:B------:R-:W-:Y:S02]  /*0ca0*/  FADD.FTZ R70, R67, -R70 ;  /* 0x8000004643467221 */ /* 0x000fe40000010000 */
[----:B------:R-:W-:Y:S01]  /*0cb0*/  FADD.FTZ R68, R64, -R63 ;  /* 0x8000003f40447221 */ /* 0x000fe20000010000 */
[----:B------:R-:W-:Y:S01]  /*0cc0*/  HFMA2.MMA R63, -RZ, RZ, 0, 9.5367431640625e-07 ;  /* 0x00000010ff3f7435 */ /* 0x000fe200000001ff */
[C---:B------:R-:W-:Y:S02]  /*0cd0*/  FMUL.FTZ R70, R59.reuse, R70 ;  /* 0x000000463b467220 */ /* 0x040fe40000410000 */
[----:B------:R-:W-:Y:S01]  /*0ce0*/  FMUL.FTZ R51, R59, R68 ;  /* 0x000000443b337220 */ /* 0x000fe20000410000 */
[----:B------:R-:W-:Y:S01]  /*0cf0*/  @P1 MOV R59, 0x20 ;  /* 0x00000020003b1802 */ /* 0x000fe20000000f00 */
[----:B------:R-:W-:-:S02]  /*0d00*/  @P0 FADD.FTZ R70, R11, R70 ;  /* 0x000000460b460221 */ /* 0x000fc40000010000 */
[----:B------:R-:W-:-:S03]  /*0d10*/  @P0 FADD.FTZ R51, R10, R51 ;  /* 0x000000330a330221 */ /* 0x000fc60000010000 */
[C---:B------:R-:W-:Y:S02]  /*0d20*/  SEL R47, R70.reuse, R47, P1 ;  /* 0x0000002f462f7207 */ /* 0x040fe40000800000 */
[C---:B------:R-:W-:Y:S01]  /*0d30*/  SEL R46, R51.reuse, R46, P1 ;  /* 0x0000002e332e7207 */ /* 0x040fe20000800000 */
[-C--:B------:R-:W-:Y:S02]  /*0d40*/  FMUL.FTZ R51, R51, R58.reuse ;  /* 0x0000003a33337220 */ /* 0x080fe40000410000 */
[----:B------:R-:W-:-:S05]  /*0d50*/  FMUL.FTZ R58, R70, R58 ;  /* 0x0000003a463a7220 */ /* 0x000fca0000410000 */
[----:B------:R-:W-:Y:S01]  /*0d60*/  F2FP.BF16.PACK_AB R51, R58, R51 ;  /* 0x000000333a33723e */ /* 0x000fe200000010ff */
[----:B------:R-:W-:-:S04]  /*0d70*/  @P1 IMAD.WIDE.U32 R58, R62, R59, c[0x0][0x258] ;  /* 0x000096003e3a1625 */ /* 0x000fc800078e003b */
[----:B------:R-:W-:Y:S01]  /*0d80*/  IMAD.WIDE.U32 R62, R62, R63, c[0x0][0x248] ;  /* 0x000092003e3e7625 */ /* 0x000fe200078e003f */
[----:B------:R0:W-:Y:S04]  /*0d90*/  @P1 STG.E.128 [R58.64], R40 ;  /* 0x000000283a001986 */ /* 0x0001e8000c101d04 */
[----:B------:R0:W-:Y:S04]  /*0da0*/  @P1 STG.E.128 [R58.64+0x10], R44 ;  /* 0x0000102c3a001986 */ /* 0x0001e8000c101d04 */
[----:B------:R0:W-:Y:S02]  /*0db0*/  STG.E.128 [R62.64], R48 ;  /* 0x000000303e007986 */ /* 0x0001e4000c101d04 */
.L_x_1822:
[----:B------:R-:W-:Y:S05]  /*0dc0*/  BSYNC B0 ;  /* 0x0000000000007941 */ /* 0x000fea0003800000 */
.L_x_1821:
[----:B01----:R-:W-:-:S04]  /*0dd0*/  MOV R49, c[0x0][0x160] ;  /* 0x0000580000317a02 */ /* 0x003fc80000000f00 */
[----:B------:R-:W-:-:S04]  /*0de0*/  LEA R60, R49, R60, 0x2 ;  /* 0x0000003c313c7211 */ /* 0x000fc800078e10ff */
[----:B------:R-:W-:-:S13]  /*0df0*/  ISETP.GE.AND P0, PT, R60, c[0x0][0x164], PT ;  /* 0x000059003c007a0c */ /* 0x000fda0003f06270 */
[----:B--2--5:R-:W-:Y:S05]  /*0e00*/  @!P0 BRA `(.L_x_1823) ;  /* 0xfffff3c000008947 */ /* 0x024fea000383ffff */
.L_x_1816:
[----:B0----5:R-:W0:Y:S01]  /*0e10*/  S2R R32, SR_TID.X ;  /* 0x0000000000207919 */ /* 0x021e220000002100 */
        /* <DEDUP_REMOVED lines=73> */
.L_x_1819:
[----:B------:R-:W-:Y:S01]  /*12b0*/  HFMA2.MMA R63, -RZ, RZ, 0, 5.9604644775390625e-08 ;  /* 0x00000001ff3f7435 */ /* 0x000fe200000001ff */
[----:B------:R-:W-:-:S02]  /*12c0*/  MOV R72, R69 ;  /* 0x0000004500487202 */ /* 0x000fc40000000f00 */
[----:B------:R-:W-:Y:S02]  /*12d0*/  MOV R70, 0x1f ;  /* 0x0000001f00467802 */ /* 0x000fe40000000f00 */
[----:B------:R-:W-:Y:S02]  /*12e0*/  MOV R51, 0xffffffff ;  /* 0xffffffff00337802 */ /* 0x000fe40000000f00 */
[----:B------:R-:W-:Y:S02]  /*12f0*/  MOV R48, 0x1310 ;  /* 0x0000131000307802 */ /* 0x000fe40000000f00 */
[----:B0----5:R-:W-:Y:S05]  /*1300*/  CALL.REL.NOINC `($__internal_80_$__cuda_sm70_shflsync_bfly_p) ;  /* 0x0000046000007944 */ /* 0x021fea0003c00000 */
[----:B-1----:R-:W-:Y:S01]  /*1310*/  MOV R50, R51 ;  /* 0x0000003300327202 */ /* 0x002fe20000000f00 */
[----:B0-----:R-:W-:Y:S05]  /*1320*/  BRA `(.L_x_1824) ;  /* 0xfffff50000007947 */ /* 0x001fea000383ffff */
.L_x_1820:
[----:B------:R-:W-:Y:S01]  /*1330*/  HFMA2.MMA R63, -RZ, RZ, 0, 5.9604644775390625e-08 ;  /* 0x00000001ff3f7435 */ /* 0x000fe200000001ff */
[----:B------:R-:W-:Y:S02]  /*1340*/  MOV R72, R68 ;  /* 0x0000004400487202 */ /* 0x000fe40000000f00 */
[----:B------:R-:W-:Y:S02]  /*1350*/  MOV R70, 0x1f ;  /* 0x0000001f00467802 */ /* 0x000fe40000000f00 */
[----:B------:R-:W-:-:S02]  /*1360*/  MOV R51, 0xffffffff ;  /* 0xffffffff00337802 */ /* 0x000fc40000000f00 */
[----:B------:R-:W-:Y:S02]  /*1370*/  MOV R48, 0x1390 ;  /* 0x0000139000307802 */ /* 0x000fe40000000f00 */
[----:B012--5:R-:W-:Y:S05]  /*1380*/  CALL.REL.NOINC `($__internal_80_$__cuda_sm70_shflsync_bfly_p) ;  /* 0x000003e000007944 */ /* 0x027fea0003c00000 */
[----:B------:R-:W-:Y:S01]  /*1390*/  FADD.FTZ R69, R50, R69 ;  /* 0x0000004532457221 */ /* 0x000fe20000010000 */
[----:B0-----:R-:W-:Y:S01]  /*13a0*/  HFMA2.MMA R63, -RZ, RZ, 0, 1.1920928955078125e-07 ;  /* 0x00000002ff3f7435 */ /* 0x001fe200000001ff */
[----:B-1----:R-:W-:Y:S01]  /*13b0*/  FADD.FTZ R68, R68, R51 ;  /* 0x0000003344447221 */ /* 0x002fe20000010000 */
[----:B------:R-:W-:Y:S02]  /*13c0*/  MOV R70, 0x1f ;  /* 0x0000001f00467802 */ /* 0x000fe40000000f00 */
[----:B------:R-:W-:Y:S02]  /*13d0*/  MOV R51, 0xffffffff ;  /* 0xffffffff00337802 */ /* 0x000fe40000000f00 */
[----:B------:R-:W-:Y:S02]  /*13e0*/  MOV R72, R69 ;  /* 0x0000004500487202 */ /* 0x000fe40000000f00 */
[----:B------:R-:W-:Y:S02]  /*13f0*/  MOV R48, 0x1410 ;  /* 0x0000141000307802 */ /* 0x000fe40000000f00 */
[----:B------:R-:W-:Y:S05]  /*1400*/  CALL.REL.NOINC `($__internal_80_$__cuda_sm70_shflsync_bfly_p) ;  /* 0x0000036000007944 */ /* 0x000fea0003c00000 */
[----:B0-----:R-:W-:Y:S01]  /*1410*/  HFMA2.MMA R63, -RZ, RZ, 0, 1.1920928955078125e-07 ;  /* 0x00000002ff3f7435 */ /* 0x001fe200000001ff */
[----:B-1----:R-:W-:Y:S01]  /*1420*/  MOV R50, R51 ;  /* 0x0000003300327202 */ /* 0x002fe20000000f00 */
[----:B------:R-:W-:Y:S01]  /*1430*/  IMAD.MOV.U32 R72, RZ, RZ, R68 ;  /* 0x000000ffff487224 */ /* 0x000fe200078e0044 */
[----:B------:R-:W-:-:S02]  /*1440*/  MOV R70, 0x1f ;  /* 0x0000001f00467802 */ /* 0x000fc40000000f00 */
[----:B------:R-:W-:Y:S02]  /*1450*/  MOV R51, 0xffffffff ;  /* 0xffffffff00337802 */ /* 0x000fe40000000f00 */
[----:B------:R-:W-:Y:S02]  /*1460*/  MOV R48, 0x1480 ;  /* 0x0000148000307802 */ /* 0x000fe40000000f00 */
[----:B------:R-:W-:Y:S05]  /*1470*/  CALL.REL.NOINC `($__internal_80_$__cuda_sm70_shflsync_bfly_p) ;  /* 0x000002f000007944 */ /* 0x000fea0003c00000 */
[----:B------:R-:W-:Y:S01]  /*1480*/  FADD.FTZ R69, R50, R69 ;  /* 0x0000004532457221 */ /* 0x000fe20000010000 */
[----:B0-----:R-:W-:Y:S01]  /*1490*/  HFMA2.MMA R63, -RZ, RZ, 0, 2.384185791015625e-07 ;  /* 0x00000004ff3f7435 */ /* 0x001fe200000001ff */
[----:B-1----:R-:W-:Y:S01]  /*14a0*/  FADD.FTZ R68, R68, R51 ;  /* 0x0000003344447221 */ /* 0x002fe20000010000 */
[----:B------:R-:W-:Y:S02]  /*14b0*/  MOV R70, 0x1f ;  /* 0x0000001f00467802 */ /* 0x000fe40000000f00 */
[----:B------:R-:W-:Y:S02]  /*14c0*/  MOV R51, 0xffffffff ;  /* 0xffffffff00337802 */ /* 0x000fe40000000f00 */
[----:B------:R-:W-:Y:S02]  /*14d0*/  MOV R72, R69 ;  /* 0x0000004500487202 */ /* 0x000fe40000000f00 */
[----:B------:R-:W-:-:S02]  /*14e0*/  MOV R48, 0x1500 ;  /* 0x0000150000307802 */ /* 0x000fc40000000f00 */
[----:B------:R-:W-:Y:S05]  /*14f0*/  CALL.REL.NOINC `($__internal_80_$__cuda_sm70_shflsync_bfly_p) ;  /* 0x0000027000007944 */ /* 0x000fea0003c00000 */
[----:B0-----:R-:W-:Y:S01]  /*1500*/  HFMA2.MMA R63, -RZ, RZ, 0, 2.384185791015625e-07 ;  /* 0x00000004ff3f7435 */ /* 0x001fe200000001ff */
[----:B-1----:R-:W-:-:S02]  /*1510*/  MOV R50, R51 ;  /* 0x0000003300327202 */ /* 0x002fc40000000f00 */
[----:B------:R-:W-:Y:S02]  /*1520*/  MOV R72, R68 ;  /* 0x0000004400487202 */ /* 0x000fe40000000f00 */
[----:B------:R-:W-:Y:S02]  /*1530*/  MOV R70, 0x1f ;  /* 0x0000001f00467802 */ /* 0x000fe40000000f00 */
[----:B------:R-:W-:Y:S02]  /*1540*/  MOV R51, 0xffffffff ;  /* 0xffffffff00337802 */ /* 0x000fe40000000f00 */
[----:B------:R-:W-:Y:S02]  /*1550*/  MOV R48, 0x1570 ;  /* 0x0000157000307802 */ /* 0x000fe40000000f00 */
[----:B------:R-:W-:Y:S05]  /*1560*/  CALL.REL.NOINC `($__internal_80_$__cuda_sm70_shflsync_bfly_p) ;  /* 0x0000020000007944 */ /* 0x000fea0003c00000 */
[----:B------:R-:W-:Y:S01]  /*1570*/  FADD.FTZ R69, R50, R69 ;  /* 0x0000004532457221 */ /* 0x000fe20000010000 */
[----:B0-----:R-:W-:Y:S01]  /*1580*/  HFMA2.MMA R63, -RZ, RZ, 0, 4.76837158203125e-07 ;  /* 0x00000008ff3f7435 */ /* 0x001fe200000001ff */
[----:B-1----:R-:W-:Y:S01]  /*1590*/  FADD.FTZ R68, R68, R51 ;  /* 0x0000003344447221 */ /* 0x002fe20000010000 */
[----:B------:R-:W-:Y:S01]  /*15a0*/  MOV R70, 0x1f ;  /* 0x0000001f00467802 */ /* 0x000fe20000000f00 */
[----:B------:R-:W-:Y:S01]  /*15b0*/  IMAD.MOV.U32 R72, RZ, RZ, R69 ;  /* 0x000000ffff487224 */ /* 0x000fe200078e0045 */
[----:B------:R-:W-:-:S02]  /*15c0*/  MOV R51, 0xffffffff ;  /* 0xffffffff00337802 */ /* 0x000fc40000000f00 */
[----:B------:R-:W-:Y:S02]  /*15d0*/  MOV R48, 0x15f0 ;  /* 0x000015f000307802 */ /* 0x000fe40000000f00 */
[----:B------:R-:W-:Y:S05]  /*15e0*/  CALL.REL.NOINC `($__internal_80_$__cuda_sm70_shflsync_bfly_p) ;  /* 0x0000018000007944 */ /* 0x000fea0003c00000 */
[----:B0-----:R-:W-:Y:S01]  /*15f0*/  HFMA2.MMA R63, -RZ, RZ, 0, 4.76837158203125e-07 ;  /* 0x00000008ff3f7435 */ /* 0x001fe200000001ff */
[----:B-1----:R-:W-:Y:S02]  /*1600*/  MOV R50, R51 ;  /* 0x0000003300327202 */ /* 0x002fe40000000f00 */
[----:B------:R-:W-:Y:S02]  /*1610*/  MOV R72, R68 ;  /* 0x0000004400487202 */ /* 0x000fe40000000f00 */
[----:B------:R-:W-:Y:S02]  /*1620*/  MOV R70, 0x1f ;  /* 0x0000001f00467802 */ /* 0x000fe40000000f00 */
[----:B------:R-:W-:Y:S02]  /*1630*/  MOV R51, 0xffffffff ;  /* 0xffffffff00337802 */ /* 0x000fe40000000f00 */
[----:B------:R-:W-:Y:S02]  /*1640*/  MOV R48, 0x1660 ;  /* 0x0000166000307802 */ /* 0x000fe40000000f00 */
[----:B------:R-:W-:Y:S05]  /*1650*/  CALL.REL.NOINC `($__internal_80_$__cuda_sm70_shflsync_bfly_p) ;  /* 0x0000011000007944 */ /* 0x000fea0003c00000 */
[----:B------:R-:W-:Y:S01]  /*1660*/  FADD.FTZ R50, R50, R69 ;  /* 0x0000004532327221 */ /* 0x000fe20000010000 */
[----:B0-----:R-:W-:Y:S01]  /*1670*/  HFMA2.MMA R63, -RZ, RZ, 0, 9.5367431640625e-07 ;  /* 0x00000010ff3f7435 */ /* 0x001fe200000001ff */
[----:B-1----:R-:W-:Y:S01]  /*1680*/  FADD.FTZ R68, R68, R51 ;  /* 0x0000003344447221 */ /* 0x002fe20000010000 */
[----:B------:R-:W-:-:S02]  /*1690*/  MOV R70, 0x1f ;  /* 0x0000001f00467802 */ /* 0x000fc40000000f00 */
[----:B------:R-:W-:Y:S02]  /*16a0*/  MOV R51, 0xffffffff ;  /* 0xffffffff00337802 */ /* 0x000fe40000000f00 */
[----:B------:R-:W-:Y:S02]  /*16b0*/  MOV R72, R50 ;  /* 0x0000003200487202 */ /* 0x000fe40000000f00 */
[----:B------:R-:W-:Y:S02]  /*16c0*/  MOV R48, 0x16e0 ;  /* 0x000016e000307802 */ /* 0x000fe40000000f00 */
[----:B------:R-:W-:Y:S05]  /*16d0*/  CALL.REL.NOINC `($__internal_80_$__cuda_sm70_shflsync_bfly_p) ;  /* 0x0000009000007944 */ /* 0x000fea0003c00000 */
[----:B0-----:R-:W-:Y:S01]  /*16e0*/  HFMA2.MMA R63, -RZ, RZ, 0, 9.5367431640625e-07 ;  /* 0x00000010ff3f7435 */ /* 0x001fe200000001ff */
[----:B-1----:R-:W-:Y:S02]  /*16f0*/  MOV R71, R51 ;  /* 0x0000003300477202 */ /* 0x002fe40000000f00 */
[----:B------:R-:W-:Y:S02]  /*1700*/  MOV R72, R68 ;  /* 0x0000004400487202 */ /* 0x000fe40000000f00 */
[----:B------:R-:W-:Y:S02]  /*1710*/  MOV R70, 0x1f ;  /* 0x0000001f00467802 */ /* 0x000fe40000000f00 */
[----:B------:R-:W-:-:S02]  /*1720*/  MOV R51, 0xffffffff ;  /* 0xffffffff00337802 */ /* 0x000fc40000000f00 */
[----:B------:R-:W-:Y:S02]  /*1730*/  MOV R48, 0x1750 ;  /* 0x0000175000307802 */ /* 0x000fe40000000f00 */
[----:B------:R-:W-:Y:S05]  /*1740*/  CALL.REL.NOINC `($__internal_80_$__cuda_sm70_shflsync_bfly_p) ;  /* 0x0000002000007944 */ /* 0x000fea0003c00000 */
[----:B-1----:R-:W-:Y:S01]  /*1750*/  MOV R49, R51 ;  /* 0x0000003300317202 */ /* 0x002fe20000000f00 */
[----:B0-----:R-:W-:Y:S05]  /*1760*/  BRA `(.L_x_1825) ;  /* 0xfffff1e000007947 */ /* 0x001fea000383ffff */
        .weak           $__internal_80_$__cuda_sm70_shflsync_bfly_p
        .type           $__internal_80_$__cuda_sm70_shflsync_bfly_p,@function
        .size           $__internal_80_$__cuda_sm70_shflsync_bfly_p,(.L_x_4460 - $__internal_80_$__cuda_sm70_shflsync_bfly_p)
$__internal_80_$__cuda_sm70_shflsync_bfly_p:
[----:B------:R-:W-:Y:S01]  /*1770*/  HFMA2.MMA R49, -RZ, RZ, 0, 0 ;  /* 0x00000000ff317435 */ /* 0x000fe200000001ff */
[----:B------:R-:W-:Y:S04]  /*1780*/  WARPSYNC R51 ;  /* 0x0000003300007348 */ /* 0x000fe80003800000 */
[----:B------:R0:W1:Y:S01]  /*1790*/  SHFL.BFLY PT, R51, R72, R63, R70 ;  /* 0x0c00003f48337389 */ /* 0x00006200000e0046 */
[----:B------:R-:W-:Y:S05]  /*17a0*/  RET.REL.NODEC R48 `(_ZN10layer_norm13ln_bwd_kernelINS_13Kernel_traitsIf13__nv_bfloat16fS2_fjLj256ELj1ELj4ELj1ELj16ENS_18Kernel_traits_baseILj256EfS2_fS2_fjLj128EEEEELb0ELb0ELb0ELb0EEEvNS_9BwdParamsE) ;  /* 0xffffe85030007950 */ /* 0x000fea0003c3ffff */
.L_x_1826:
        /* <DEDUP_REMOVED lines=13> */
.L_x_4460:


//--------------------- .text._ZN10layer_norm13ln_bwd_kernelINS_13Kernel_traitsIf13__nv_bfloat16fS2_fjLj256ELj1ELj4ELj1ELj16ENS_18Kernel_traits_baseILj256EfS2_fS2_fjLj128EEEEELb0ELb0ELb0ELb1EEEvNS_9BwdParamsE --------------------------
	.section	.text._ZN10layer_norm13ln_bwd_kernelINS_13Kernel_traitsIf13__nv_bfloat16fS2_fjLj256ELj1ELj4ELj1ELj16ENS_18Kernel_traits_baseILj256EfS2_fS2_fjLj128EEEEELb0ELb0ELb0ELb1EEEvNS_9BwdParamsE,"ax",@progbits
	.sectioninfo	@"SHI_REGISTERS=72"
	.align	128
        .global         _ZN10layer_norm13ln_bwd_kernelINS_13Kernel_traitsIf13__nv_bfloat16fS2_fjLj256ELj1ELj4ELj1ELj16ENS_18Kernel_traits_baseILj256EfS2_fS2_fjLj128EEEEELb0ELb0ELb0ELb1EEEvNS_9BwdParamsE
        .type           _ZN10layer_norm13ln_bwd_kernelINS_13Kernel_traitsIf13__nv_bfloat16fS2_fjLj256ELj1ELj4ELj1ELj16ENS_18Kernel_traits_baseILj256EfS2_fS2_fjLj128EEEEELb0ELb0ELb0ELb1EEEvNS_9BwdParamsE,@function
        .size           _ZN10layer_norm13ln_bwd_kernelINS_13Kernel_traitsIf13__nv_bfloat16fS2_fjLj256ELj1ELj4ELj1ELj16ENS_18Kernel_traits_baseILj256EfS2_fS2_fjLj128EEEEELb0ELb0ELb0ELb1EEEvNS_9BwdParamsE,(.L_x_4461 - _ZN10layer_norm13ln_bwd_kernelINS_13Kernel_traitsIf13__nv_bfloat16fS2_fjLj256ELj1ELj4ELj1ELj16ENS_18Kernel_traits_baseILj256EfS2_fS2_fjLj128EEEEELb0ELb0ELb0ELb1EEEvNS_9BwdParamsE)
        .other          _ZN10layer_norm13ln_bwd_kernelINS_13Kernel_traitsIf13__nv_bfloat16fS2_fjLj256ELj1ELj4ELj1ELj16ENS_18Kernel_traits_baseILj256EfS2_fS2_fjLj128EEEEELb0ELb0ELb0ELb1EEEvNS_9BwdParamsE,@"STO_CUDA_ENTRY STV_DEFAULT"
_ZN10layer_norm13ln_bwd_kernelINS_13Kernel_traitsIf13__nv_bfloat16fS2_fjLj256ELj1ELj4ELj1ELj16ENS_18Kernel_traits_baseILj256EfS2_fS2_fjLj128EEEEELb0ELb0ELb0ELb1EEEvNS_9BwdParamsE:
.text._ZN10layer_norm13ln_bwd_kernelINS_13Kernel_traitsIf13__nv_bfloat16fS2_fjLj256ELj1ELj4ELj1ELj16ENS_18Kernel_traits_baseILj256EfS2_fS2_fjLj128EEEEELb0ELb0ELb0ELb1EEEvNS_9BwdParamsE:
        /* <DEDUP_REMOVED lines=19> */
.L_x_1827:
[----:B------:R-:W-:-:S10]  /*0130*/  HFMA2.MMA R16, -RZ, RZ, 0, 1.9073486328125e-06 ;  /* 0x00000020ff107435 */ /* 0x000fd400000001ff */
[----:B------:R-:W-:-:S05]  /*0140*/  IMAD.WIDE.U32 R16, R2, R16, c[0x0][0x1b0] ;  /* 0x00006c0002107625 */ /* 0x000fca00078e0010 */
[----:B------:R0:W5:Y:S04]  /*0150*/  LDG.E.128 R12, [R16.64] ;  /* 0x00000004100c7981 */ /* 0x000168000c1e1d00 */
[----:B------:R0:W5:Y:S01]  /*0160*/  LDG.E.128 R8, [R16.64+0x10] ;  /* 0x0000100410087981 */ /* 0x000162000c1e1d00 */
        /* <DEDUP_REMOVED lines=8> */
[----:B------:R-:W-:-:S02]  /*01f0*/  CS2R R48, SRZ ;  /* 0x0000000000307805 */ /* 0x000fc4000001ff00 */
.L_x_1831:
[----:B------:R-:W1:Y:S01]  /*0200*/  S2R R32, SR_TID.X ;  /* 0x0000000000207919 */ /* 0x000e620000002100 */
[----:B------:R-:W-:-:S02]  /*0210*/  MOV R53, 0x4 ;  /* 0x0000000400357802 */ /* 0x000fc40000000f00 */
[----:B------:R-:W-:-:S03]  /*0220*/  MOV R37, 0x10 ;  /* 0x0000001000257802 */ /* 0x000fc60000000f00 */
[----:B------:R-:W-:-:S06]  /*0230*/  IMAD.WIDE R58, R0, R53, c[0x0][0x1a0] ;  /* 0x00006800003a7625 */ /* 0x000fcc00078e0235 */
[----:B------:R-:W2:Y:S01]  /*0240*/  LDG.E R58, [R58.64] ;  /* 0x000000043a3a7981 */ /* 0x000ea2000c1e1900 */
[----:B-1----:R-:W-:Y:S01]  /*0250*/  LOP3.LUT R34, R32, 0x1f, RZ, 0xc0, !PT ;  /* 0x0000001f20227812 */ /* 0x002fe200078ec0ff */
[----:B------:R-:W-:-:S05]  /*0260*/  IMAD R32, R0, c[0x0][0x168], RZ ;  /* 0x00005a0000207a24 */ /* 0x000fca00078e02ff */
[----:B------:R-:W-:-:S04]  /*0270*/  SHF.R.S32.HI R33, RZ, 0x1f, R32 ;  /* 0x0000001fff217819 */ /* 0x000fc80000011420 */
[----:B------:R-:W-:-:S04]  /*0280*/  LEA.HI R33, R33, R32, RZ, 0x3 ;  /* 0x0000002021217211 */ /* 0x000fc800078f18ff */
[----:B------:R-:W-:-:S04]  /*0290*/  LEA.HI.SX32 R50, R33, R34, 0x1d ;  /* 0x0000002221327211 */ /* 0x000fc800078feaff */
        /* <DEDUP_REMOVED lines=8> */
[----:B------:R0:W4:Y:S04]  /*0320*/  LDG.E R57, [R52.64] ;  /* 0x0000000434397981 */ /* 0x000128000c1e1900 */
[----:B-1----:R-:W4:Y:S01]  /*0330*/  LDG.E.128 R40, [R40.64+0x10] ;  /* 0x0000100428287981 */ /* 0x002f22000c1e1d00 */
[----:B------:R-:W-:-:S04]  /*0340*/  ISETP.NE.U32.AND P0, PT, RZ, c[0x0][0x1c0], PT ;  /* 0x00007000ff007a0c */ /* 0x000fc80003f05070 */
[----:B------:R-:W-:Y:S02]  /*0350*/  ISETP.NE.AND.EX P0, PT, RZ, c[0x0][0x1c4], PT, P0 ;  /* 0x00007100ff007a0c */ /* 0x000fe40003f05300 */
[----:B------:R-:W-:-:S11]  /*0360*/  SHF.R.S32.HI R55, RZ, 0x1f, R0 ;  /* 0x0000001fff377819 */ /* 0x000fd60000011400 */
[----:B0-----:R-:W-:-:S04]  /*0370*/  @P0 LEA R52, P2, R0, c[0x0][0x1c0], 0x1 ;  /* 0x0000700000340a11 */ /* 0x001fc800078408ff */
[----:B------:R-:W-:-:S05]  /*0380*/  @P0 LEA.HI.X R53, R0, c[0x0][0x1c4], R55, 0x1, P2 ;  /* 0x0000710000350a11 */ /* 0x000fca00010f0c37 */
[----:B------:R2:W4:Y:S01]  /*0390*/  @P0 LDG.E.U16 R52, [R52.64] ;  /* 0x0000000434340981 */ /* 0x000522000c1e1500 */
[----:B------:R-:W-:Y:S01]  /*03a0*/  ISETP.NE.U32.AND P1, PT, RZ, c[0x0][0x218], PT ;  /* 0x00008600ff007a0c */ /* 0x000fe20003f25070 */
[----:B------:R-:W0:Y:S03]  /*03b0*/  LDC.U8 R60, c[0x0][0x1f0] ;  /* 0x00007c00ff3c7b82 */ /* 0x000e260000000000 */
[----:B------:R-:W-:-:S13]  /*03c0*/  ISETP.NE.AND.EX P1, PT, RZ, c[0x0][0x21c], PT, P1 ;  /* 0x00008700ff007a0c */ /* 0x000fda0003f25310 */
[----:B------:R-:W-:-:S04]  /*03d0*/  @P1 LEA R54, P2, R50, c[0x0][0x218], 0x5 ;  /* 0x0000860032361a11 */ /* 0x000fc800078428ff */
[----:B------:R-:W-:-:S05]  /*03e0*/  @P1 LEA.HI.X R55, R50, c[0x0][0x21c], RZ, 0x5, P2 ;  /* 0x0000870032371a11 */ /* 0x000fca00010f2cff */
[----:B-----5:R1:W5:Y:S04]  /*03f0*/  @P1 LDG.E.128 R16, [R54.64] ;  /* 0x0000000436101981 */ /* 0x020368000c1e1d00 */
[----:B------:R1:W5:Y:S01]  /*0400*/  @P1 LDG.E.128 R20, [R54.64+0x10] ;  /* 0x0000100436141981 */ /* 0x000362000c1e1d00 */
[----:B0-----:R-:W-:-:S04]  /*0410*/  ISETP.NE.AND P1, PT, R60, RZ, PT ;  /* 0x000000ff3c00720c */ /* 0x001fc80003f25270 */
[----:B--2---:R-:W-:Y:S02]  /*0420*/  FSEL R53, R58, RZ, !P1 ;  /* 0x000000ff3a357208 */ /* 0x004fe40004800000 */
[----:B---3--:R-:W-:-:S03]  /*0430*/  PRMT R60, RZ, 0x5410, R36 ;  /* 0x00005410ff3c7816 */ /* 0x008fc60000000024 */
[C---:B----4-:R-:W-:Y:S01]  /*0440*/  FADD.FTZ R32, -R53.reuse, R32 ;  /* 0x0000002035207221 */ /* 0x050fe20000010100 */
[----:B------:R-:W-:Y:S01]  /*0450*/  PRMT R62, RZ, 0x5410, R39 ;  /* 0x00005410ff3e7816 */ /* 0x000fe20000000027 */
[----:B------:R-:W-:Y:S02]  /*0460*/  FADD.FTZ R61, -R53, R33 ;  /* 0x00000021353d7221 */ /* 0x000fe40000010100 */
[----:B------:R-:W-:Y:S01]  /*0470*/  FMUL.FTZ R32, R57, R32 ;  /* 0x0000002039207220 */ /* 0x000fe20000410000 */
[----:B------:R-:W-:Y:S01]  /*0480*/  PRMT R63, RZ, 0x7610, R39 ;  /* 0x00007610ff3f7816 */ /* 0x000fe20000000027 */
[C---:B-1----:R-:W-:Y:S01]  /*0490*/  FADD.FTZ R55, -R53.reuse, R35 ;  /* 0x0000002335377221 */ /* 0x042fe20000010100 */
[----:B------:R-:W-:Y:S01]  /*04a0*/  PRMT R33, RZ, 0x5410, R38 ;  /* 0x00005410ff217816 */ /* 0x000fe20000000026 */
[C---:B------:R-:W-:Y:S01]  /*04b0*/  FADD.FTZ R40, -R53.reuse, R40 ;  /* 0x0000002835287221 */ /* 0x040fe20000010100 */
[----:B------:R-:W-:Y:S01]  /*04c0*/  PRMT R36, RZ, 0x7610, R36 ;  /* 0x00007610ff247816 */ /* 0x000fe20000000024 */
[----:B------:R-:W-:-:S02]  /*04d0*/  FADD.FTZ R34, -R53, R34 ;  /* 0x0000002235227221 */ /* 0x000fc40000010100 */
[C---:B------:R-:W-:Y:S02]  /*04e0*/  FADD.FTZ R41, -R53.reuse, R41 ;  /* 0x0000002935297221 */ /* 0x040fe40000010100 */
[C---:B------:R-:W-:Y:S02]  /*04f0*/  FADD.FTZ R39, -R53.reuse, R42 ;  /* 0x0000002a35277221 */ /* 0x040fe40000010100 */
[----:B------:R-:W-:Y:S02]  /*0500*/  FADD.FTZ R35, -R53, R43 ;  /* 0x0000002b35237221 */ /* 0x000fe40000010100 */
[----:B------:R-:W-:Y:S02]  /*0510*/  FADD.FTZ R4, R60, R4 ;  /* 0x000000043c047221 */ /* 0x000fe40000010000 */
[----:B------:R-:W-:Y:S02]  /*0520*/  FFMA.FTZ R48, R32, R60, R48 ;  /* 0x0000003c20307223 */ /* 0x000fe40000010030 */
[----:B------:R-:W-:-:S02]  /*0530*/  FMUL.FTZ R53, R57, R40 ;  /* 0x0000002839357220 */ /* 0x000fc40000410000 */
[----:B------:R-:W-:Y:S01]  /*0540*/  FMUL.FTZ R60, R12, R60 ;  /* 0x0000003c0c3c7220 */ /* 0x000fe20000410000 */
[----:B------:R-:W-:Y:S01]  /*0550*/  PRMT R54, RZ, 0x5410, R37 ;  /* 0x00005410ff367816 */ /* 0x000fe20000000025 */
[----:B------:R-:W-:Y:S02]  /*0560*/  FMUL.FTZ R59, R57, R34 ;  /* 0x00000022393b7220 */ /* 0x000fe40000410000 */
[----:B------:R-:W-:Y:S02]  /*0570*/  FADD.FTZ R66, R33, R66 ;  /* 0x0000004221427221 */ /* 0x000fe40000010000 */
[-C--:B------:R-:W-:Y:S02]  /*0580*/  FFMA.FTZ R44, R53, R33.reuse, R44 ;  /* 0x00000021352c7223 */ /* 0x080fe4000001002c */
[----:B------:R-:W-:Y:S02]  /*0590*/  FMUL.FTZ R42, R8, R33 ;  /* 0x00000021082a7220 */ /* 0x000fe40000410000 */
[----:B------:R-:W-:-:S02]  /*05a0*/  FMUL.FTZ R61, R57, R61 ;  /* 0x0000003d393d7220 */ /* 0x000fc40000410000 */
[----:B------:R-:W-:Y:S02]  /*05b0*/  FMUL.FTZ R58, R13, R36 ;  /* 0x000000240d3a7220 */ /* 0x000fe40000410000 */
[----:B------:R-:W-:Y:S02]  /*05c0*/  FADD.FTZ R33, RZ, R60 ;  /* 0x0000003cff217221 */ /* 0x000fe40000010000 */
[----:B------:R-:W-:Y:S01]  /*05d0*/  FFMA.FTZ R34, R32, R60, RZ ;  /* 0x0000003c20227223 */ /* 0x000fe200000100ff */
[----:B------:R-:W-:Y:S01]  /*05e0*/  PRMT R37, RZ, 0x7610, R37 ;  /* 0x00007610ff257816 */ /* 0x000fe20000000025 */
[----:B------:R-:W-:Y:S02]  /*05f0*/  FADD.FTZ R2, R54, R2 ;  /* 0x0000000236027221 */ /* 0x000fe40000010000 */
[-C--:B------:R-:W-:Y:S02]  /*0600*/  FFMA.FTZ R46, R59, R54.reuse, R46 ;  /* 0x000000363b2e7223 */ /* 0x080fe4000001002e */
[----:B------:R-:W-:-:S02]  /*0610*/  FMUL.FTZ R54, R14, R54 ;  /* 0x000000360e367220 */ /* 0x000fc40000410000 */
[----:B------:R-:W-:Y:S02]  /*0620*/  FADD.FTZ R33, R33, R58 ;  /* 0x0000003a21217221 */ /* 0x000fe40000010000 */
[C---:B------:R-:W-:Y:S02]  /*0630*/  FFMA.FTZ R34, R61.reuse, R58, R34 ;  /* 0x0000003a3d227223 */ /* 0x040fe40000010022 */
[----:B------:R-:W-:Y:S02]  /*0640*/  FADD.FTZ R5, R36, R5 ;  /* 0x0000000524057221 */ /* 0x000fe40000010000 */
[----:B------:R-:W-:Y:S02]  /*0650*/  FFMA.FTZ R49, R61, R36, R49 ;  /* 0x000000243d317223 */ /* 0x000fe40000010031 */
[----:B------:R-:W-:Y:S02]  /*0660*/  FMUL.FTZ R55, R57, R55 ;  /* 0x0000003739377220 */ /* 0x000fe40000410000 */
[----:B------:R-:W-:-:S02]  /*0670*/  FMUL.FTZ R43, R15, R37 ;  /* 0x000000250f2b7220 */ /* 0x000fc40000410000 */
[----:B------:R-:W-:Y:S02]  /*0680*/  FADD.FTZ R36, R33, R54 ;  /* 0x0000003621247221 */ /* 0x000fe40000010000 */
[----:B------:R-:W-:Y:S01]  /*0690*/  FFMA.FTZ R34, R59, R54, R34 ;  /* 0x000000363b227223 */ /* 0x000fe20000010022 */
[----:B------:R-:W-:Y:S01]  /*06a0*/  PRMT R38, RZ, 0x7610, R38 ;  /* 0x00007610ff267816 */ /* 0x000fe20000000026 */
        /* <DEDUP_REMOVED lines=8> */
[C---:B------:R-:W-:Y:S02]  /*0730*/  FMUL.FTZ R35, R57.reuse, R35 ;  /* 0x0000002339237220 */ /* 0x040fe40000410000 */
        /* <DEDUP_REMOVED lines=8> */
[C---:B------:R-:W-:Y:S01]  /*07c0*/  FFMA.FTZ R36, R39.reuse, R38, R36 ;  /* 0x0000002627247223 */ /* 0x040fe20000010024 */
        /* <DEDUP_REMOVED lines=10> */
.L_x_1832:
        /* <DEDUP_REMOVED lines=18> */
.L_x_1833:
        /* <DEDUP_REMOVED lines=10> */
[-CC-:B0-----:R-:W-:Y:S01]  /*0a30*/  FFMA.FTZ R63, R32, R37.reuse, R36.reuse ;  /* 0x00000025203f7223 */ /* 0x181fe20000010024 */
[----:B------:R-:W-:Y:S01]  /*0a40*/  ISETP.NE.AND.EX P1, PT, RZ, c[0x0][0x21c], PT, P1 ;  /* 0x00008700ff007a0c */ /* 0x000fe20003f25310 */
[-CC-:B------:R-:W-:Y:S02]  /*0a50*/  FFMA.FTZ R59, R59, R37.reuse, R36.reuse ;  /* 0x000000253b3b7223 */ /* 0x180fe40000010024 */
[-CC-:B------:R-:W-:Y:S01]  /*0a60*/  FFMA.FTZ R32, R55, R37.reuse, R36.reuse ;  /* 0x0000002537207223 */ /* 0x180fe20000010024 */
[----:B------:R-:W-:Y:S01]  /*0a70*/  @P0 IADD3 R56, P3, R56, c[0x0][0x258], RZ ;  /* 0x0000960038380a10 */ /* 0x000fe20007f7e0ff */
        /* <DEDUP_REMOVED lines=21> */
[----:B------:R-:W-:Y:S01]  /*0bd0*/  @P0 IADD3.X R57, R51, c[0x0][0x25c], RZ, P3, !PT ;  /* 0x0000970033390a10 */ /* 0x000fe20001ffe4ff */
        /* <DEDUP_REMOVED lines=15> */
[C---:B------:R-:W-:Y:S01]  /*0cd0*/  SEL R25, R58.reuse, R25, P2 ;  /* 0x000000193a197207 */ /* 0x040fe20001000000 */
[----:B------:R-:W-:Y:S01]  /*0ce0*/  FMUL.FTZ R35, R58, R33 ;  /* 0x000000213a237220 */ /* 0x000fe20000410000 */
[----:B------:R-:W-:Y:S01]  /*0cf0*/  SEL R31, R36, R31, P2 ;  /* 0x0000001f241f7207 */ /* 0x000fe20001000000 */
[----:B------:R-:W-:-:S02]  /*0d00*/  FMUL.FTZ R37, R37, R33 ;  /* 0x0000002125257220 */ /* 0x000fc40000410000 */
[-C--:B------:R-:W-:Y:S01]  /*0d10*/  FMUL.FTZ R34, R34, R33.reuse ;  /* 0x0000002122227220 */ /* 0x080fe20000410000 */
[----:B------:R-:W-:Y:S01]  /*0d20*/  F2FP.BF16.PACK_AB R32, R35, R32 ;  /* 0x000000202320723e */ /* 0x000fe200000010ff */
[-C--:B------:R-:W-:Y:S01]  /*0d30*/  FMUL.FTZ R39, R39, R33.reuse ;  /* 0x0000002127277220 */ /* 0x080fe20000410000 */
[----:B------:R0:W-:Y:S01]  /*0d40*/  @P0 STG.E.128 [R56.64], R24 ;  /* 0x0000001838000986 */ /* 0x0001e2000c101d04 */
[-C--:B------:R-:W-:Y:S02]  /*0d50*/  FMUL.FTZ R40, R40, R33.reuse ;  /* 0x0000002128287220 */ /* 0x080fe40000410000 */
[-C--:B------:R-:W-:Y:S01]  /*0d60*/  FMUL.FTZ R41, R41, R33.reuse ;  /* 0x0000002129297220 */ /* 0x080fe20000410000 */
[----:B------:R0:W-:Y:S01]  /*0d70*/  @P0 STG.E.128 [R56.64+0x10], R28 ;  /* 0x0000101c38000986 */ /* 0x0001e2000c101d04 */
[----:B------:R-:W-:Y:S01]  /*0d80*/  FMUL.FTZ R38, R36, R33 ;  /* 0x0000002124267220 */ /* 0x000fe20000410000 */
[----:B------:R-:W-:Y:S02]  /*0d90*/  LEA R36, P1, R50, c[0x0][0x248], 0x4 ;  /* 0x0000920032247a11 */ /* 0x000fe400078220ff */
[----:B------:R-:W-:-:S02]  /*0da0*/  F2FP.BF16.PACK_AB R33, R34, R37 ;  /* 0x000000252221723e */ /* 0x000fc400000010ff */
[----:B------:R-:W-:Y:S02]  /*0db0*/  F2FP.BF16.PACK_AB R34, R40, R39 ;  /* 0x000000272822723e */ /* 0x000fe400000010ff */
[----:B------:R-:W-:Y:S02]  /*0dc0*/  LEA.HI.X R37, R50, c[0x0][0x24c], RZ, 0x4, P1 ;  /* 0x0000930032257a11 */ /* 0x000fe400008f24ff */
[----:B------:R-:W-:Y:S02]  /*0dd0*/  F2FP.BF16.PACK_AB R35, R38, R41 ;  /* 0x000000292623723e */ /* 0x000fe400000010ff */
        /* <DEDUP_REMOVED lines=15> */
.L_x_1828:
[----:B------:R-:W0:Y:S01]  /*0ed0*/  S2R R22, SR_TID.X ;  /* 0x0000000000167919 */ /* 0x000e220000002100 */
[----:B------:R-:W-:Y:S03]  /*0ee0*/  WARPSYNC 0xffffffff ;  /* 0xffffffff00007948 */ /* 0x000fe60003800000 */
[----:B------:R-:W1:Y:S04]  /*0ef0*/  S2R R2, SR_TID.X ;  /* 0x0000000000027919 */ /* 0x000e680000002100 */
[----:B------:R-:W2:Y:S01]  /*0f00*/  S2R R20, SR_CTAID.X ;  /* 0x0000000000147919 */ /* 0x000ea20000002500 */
[----:B0-----:R-:W-:-:S04]  /*0f10*/  LOP3.LUT R0, R22, 0x7ffffe0, RZ, 0xc0, !PT ;  /* 0x07ffffe016007812 */ /* 0x001fc800078ec0ff */
[----:B-1----:R-:W-:-:S04]  /*0f20*/  LOP3.LUT R0, R0, 0x1f, R2, 0xf8, !PT ;  /* 0x0000001f00007812 */ /* 0x002fc800078ef802 */
[----:B------:R-:W-:-:S05]  /*0f30*/  SHF.L.U32 R0, R0, 0x5, RZ ;  /* 0x0000000500007819 */ /* 0x000fca00000006ff */
[----:B------:R-:W-:Y:S04]  /*0f40*/  STS.128 [R0], R8 ;  /* 0x0000000800007388 */ /* 0x000fe80000000c00 */
[----:B------:R-:W-:Y:S04]  /*0f50*/  STS.128 [R0+0x10], R64 ;  /* 0x0000104000007388 */ /* 0x000fe80000000c00 */
[----:B------:R-:W-:Y:S06]  /*0f60*/  BAR.SYNC.DEFER_BLOCKING 0x0 ;  /* 0x0000000000007b1d */ /* 0x000fec0000010000 */
[----:B------:R-:W0:Y:S04]  /*0f70*/  LDS R2, [R22.X4] ;  /* 0x0000000016027984 */ /* 0x000e280000004800 */
[----:B------:R-:W1:Y:S04]  /*0f80*/  LDS R13, [R22.X4+0x400] ;  /* 0x00040000160d7984 */ /* 0x000e680000004800 */
[----:B------:R-:W3:Y:S04]  /*0f90*/  LDS R3, [R22.X4+0x200] ;  /* 0x0002000016037984 */ /* 0x000ee80000004800 */
[----:B------:R-:W4:Y:S04]  /*0fa0*/  LDS R12, [R22.X4+0x600] ;  /* 0x00060000160c7984 */ /* 0x000f280000004800 */
[----:B------:R-:W5:Y:S04]  /*0fb0*/  LDS R15, [R22.X4+0x800] ;  /* 0x00080000160f7984 */ /* 0x000f680000004800 */
[----:B------:R-:W2:Y:S04]  /*0fc0*/  LDS R14, [R22.X4+0xa00] ;  /* 0x000a0000160e7984 */ /* 0x000ea80000004800 */
[----:B------:R-:W2:Y:S04]  /*0fd0*/  LDS R17, [R22.X4+0xc00] ;  /* 0x000c000016117984 */ /* 0x000ea80000004800 */
[----:B------:R-:W2:Y:S04]  /*0fe0*/  LDS R19, [R22.X4+0xe00] ;  /* 0x000e000016137984 */ /* 0x000ea80000004800 */
[----:B------:R-:W-:Y:S01]  /*0ff0*/  BAR.SYNC.DEFER_BLOCKING 0x0 ;  /* 0x0000000000007b1d */ /* 0x000fe20000010000 */
[----:B0-----:R-:W-:-:S04]  /*1000*/  FADD.FTZ R2, RZ, R2 ;  /* 0x00000002ff027221 */ /* 0x001fc80000010000 */
[----:B-1----:R-:W-:Y:S02]  /*1010*/  FADD.FTZ R2, R2, R13 ;  /* 0x0000000d02027221 */ /* 0x002fe40000010000 */
[----:B---3--:R-:W-:-:S04]  /*1020*/  FADD.FTZ R3, RZ, R3 ;  /* 0x00000003ff037221 */ /* 0x008fc80000010000 */
[----:B----4-:R-:W-:Y:S01]  /*1030*/  FADD.FTZ R3, R3, R12 ;  /* 0x0000000c03037221 */ /* 0x010fe20000010000 */
[----:B------:R-:W-:Y:S01]  /*1040*/  STS.128 [R0], R48 ;  /* 0x0000003000007388 */ /* 0x000fe20000000c00 */
[----:B-----5:R-:W-:-:S03]  /*1050*/  FADD.FTZ R2, R2, R15 ;  /* 0x0000000f02027221 */ /* 0x020fc60000010000 */
[----:B------:R0:W-:Y:S01]  /*1060*/  STS.128 [R0+0x10], R4 ;  /* 0x0000100400007388 */ /* 0x0001e20000000c00 */
[----:B--2---:R-:W-:-:S03]  /*1070*/  FADD.FTZ R14, R3, R14 ;  /* 0x0000000e030e7221 */ /* 0x004fc60000010000 */
        /* <DEDUP_REMOVED lines=33> */
.L_x_1829:
[----:B------:R-:W-:Y:S01]  /*1290*/  HFMA2.MMA R52, -RZ, RZ, 0, 5.9604644775390625e-08 ;  /* 0x00000001ff347435 */ /* 0x000fe200000001ff */
[----:B------:R-:W-:-:S02]  /*12a0*/  MOV R37, R63 ;  /* 0x0000003f00257202 */ /* 0x000fc40000000f00 */
[----:B------:R-:W-:Y:S02]  /*12b0*/  MOV R69, 0xffffffff ;  /* 0xffffffff00457802 */ /* 0x000fe40000000f00 */
[----:B------:R-:W-:Y:S02]  /*12c0*/  MOV R36, 0x12e0 ;  /* 0x000012e000247802 */ /* 0x000fe40000000f00 */
[----:B-----5:R-:W-:Y:S05]  /*12d0*/  CALL.REL.NOINC `($__internal_81_$__cuda_sm70_shflsync_bfly_p) ;  /* 0x000003c000007944 */ /* 0x020fea0003c00000 */
[----:B-1----:R-:W-:Y:S01]  /*12e0*/  MOV R64, R52 ;  /* 0x0000003400407202 */ /* 0x002fe20000000f00 */
[----:B0----5:R-:W-:Y:S05]  /*12f0*/  BRA `(.L_x_1832) ;  /* 0xfffff57000007947 */ /* 0x021fea000383ffff */
.L_x_1830:
[----:B------:R-:W-:Y:S01]  /*1300*/  HFMA2.MMA R52, -RZ, RZ, 0, 5.9604644775390625e-08 ;  /* 0x00000001ff347435 */ /* 0x000fe200000001ff */
[----:B------:R-:W-:Y:S02]  /*1310*/  MOV R37, R62 ;  /* 0x0000003e00257202 */ /* 0x000fe40000000f00 */
[----:B------:R-:W-:Y:S02]  /*1320*/  MOV R69, 0xffffffff ;  /* 0xffffffff00457802 */ /* 0x000fe40000000f00 */
[----:B------:R-:W-:Y:S02]  /*1330*/  MOV R36, 0x1350 ;  /* 0x0000135000247802 */ /* 0x000fe40000000f00 */
[----:B01---5:R-:W-:Y:S05]  /*1340*/  CALL.REL.NOINC `($__internal_81_$__cuda_sm70_shflsync_bfly_p) ;  /* 0x0000035000007944 */ /* 0x023fea0003c00000 */
[----:B------:R-:W-:Y:S01]  /*1350*/  FADD.FTZ R63, R63, R64 ;  /* 0x000000403f3f7221 */ /* 0x000fe20000010000 */
[----:B------:R-:W-:Y:S01]  /*1360*/  MOV R69, 0xffffffff ;  /* 0xffffffff00457802 */ /* 0x000fe20000000f00 */
[----:B-1----:R-:W-:Y:S01]  /*1370*/  FADD.FTZ R62, R62, R52 ;  /* 0x000000343e3e7221 */ /* 0x002fe20000010000 */
[----:B------:R-:W-:Y:S01]  /*1380*/  HFMA2.MMA R52, -RZ, RZ, 0, 1.1920928955078125e-07 ;  /* 0x00000002ff347435 */ /* 0x000fe200000001ff */
[----:B------:R-:W-:-:S02]  /*1390*/  MOV R36, 0x13c0 ;  /* 0x000013c000247802 */ /* 0x000fc40000000f00 */
[----:B------:R-:W-:-:S03]  /*13a0*/  MOV R37, R63 ;  /* 0x0000003f00257202 */ /* 0x000fc60000000f00 */
[----:B0----5:R-:W-:Y:S05]  /*13b0*/  CALL.REL.NOINC `($__internal_81_$__cuda_sm70_shflsync_bfly_p) ;  /* 0x000002e000007944 */ /* 0x021fea0003c00000 */
[----:B-1----:R-:W-:Y:S01]  /*13c0*/  MOV R64, R52 ;  /* 0x0000003400407202 */ /* 0x002fe20000000f00 */
[----:B------:R-:W-:Y:S01]  /*13d0*/  HFMA2.MMA R52, -RZ, RZ, 0, 1.1920928955078125e-07 ;  /* 0x00000002ff347435 */ /* 0x000fe200000001ff */
[----:B------:R-:W-:Y:S02]  /*13e0*/  MOV R37, R62 ;  /* 0x0000003e00257202 */ /* 0x000fe40000000f00 */
[----:B------:R-:W-:Y:S02]  /*13f0*/  MOV R69, 0xffffffff ;  /* 0xffffffff00457802 */ /* 0x000fe40000000f00 */
[----:B------:R-:W-:Y:S02]  /*1400*/  MOV R36, 0x1420 ;  /* 0x0000142000247802 */ /* 0x000fe40000000f00 */
[----:B0----5:R-:W-:Y:S05]  /*1410*/  CALL.REL.NOINC `($__internal_81_$__cuda_sm70_shflsync_bfly_p) ;  /* 0x0000028000007944 */ /* 0x021fea0003c00000 */
[----:B------:R-:W-:Y:S01]  /*1420*/  FADD.FTZ R63, R64, R63 ;  /* 0x0000003f403f7221 */ /* 0x000fe20000010000 */
[----:B------:R-:W-:Y:S01]  /*1430*/  MOV R69, 0xffffffff ;  /* 0xffffffff00457802 */ /* 0x000fe20000000f00 */
[----:B-1----:R-:W-:Y:S01]  /*1440*/  FADD.FTZ R62, R62, R52 ;  /* 0x000000343e3e7221 */ /* 0x002fe20000010000 */
[----:B------:R-:W-:Y:S01]  /*1450*/  HFMA2.MMA R52, -RZ, RZ, 0, 2.384185791015625e-07 ;  /* 0x00000004ff347435 */ /* 0x000fe200000001ff */
[----:B------:R-:W-:-:S02]  /*1460*/  MOV R36, 0x1490 ;  /* 0x0000149000247802 */ /* 0x000fc40000000f00 */
[----:B------:R-:W-:-:S03]  /*1470*/  MOV R37, R63 ;  /* 0x0000003f00257202 */ /* 0x000fc60000000f00 */
[----:B0----5:R-:W-:Y:S05]  /*1480*/  CALL.REL.NOINC `($__internal_81_$__cuda_sm70_shflsync_bfly_p) ;  /* 0x0000021000007944 */ /* 0x021fea0003c00000 */
[----:B-1----:R-:W-:Y:S01]  /*1490*/  MOV R64, R52 ;  /* 0x0000003400407202 */ /* 0x002fe20000000f00 */
[----:B------:R-:W-:Y:S01]  /*14a0*/  HFMA2.MMA R52, -RZ, RZ, 0, 2.384185791015625e-07 ;  /* 0x00000004ff347435 */ /* 0x000fe200000001ff */
[----:B------:R-:W-:Y:S02]  /*14b0*/  MOV R37, R62 ;  /* 0x0000003e00257202 */ /* 0x000fe40000000f00 */
[----:B------:R-:W-:Y:S02]  /*14c0*/  MOV R69, 0xffffffff ;  /* 0xffffffff00457802 */ /* 0x000fe40000000f00 */
[----:B------:R-:W-:Y:S02]  /*14d0*/  MOV R36, 0x14f0 ;  /* 0x000014f000247802 */ /* 0x000fe40000000f00 */
[----:B0----5:R-:W-:Y:S05]  /*14e0*/  CALL.REL.NOINC `($__internal_81_$__cuda_sm70_shflsync_bfly_p) ;  /* 0x000001b000007944 */ /* 0x021fea0003c00000 */
[----:B------:R-:W-:Y:S01]  /*14f0*/  FADD.FTZ R63, R64, R63 ;  /* 0x0000003f403f7221 */ /* 0x000fe20000010000 */
[----:B------:R-:W-:Y:S01]  /*1500*/  MOV R69, 0xffffffff ;  /* 0xffffffff00457802 */ /* 0x000fe20000000f00 */
[----:B-1----:R-:W-:Y:S01]  /*1510*/  FADD.FTZ R62, R62, R52 ;  /* 0x000000343e3e7221 */ /* 0x002fe20000010000 */
[----:B------:R-:W-:Y:S01]  /*1520*/  HFMA2.MMA R52, -RZ, RZ, 0, 4.76837158203125e-07 ;  /* 0x00000008ff347435 */ /* 0x000fe200000001ff */
[----:B------:R-:W-:-:S02]  /*1530*/  MOV R36, 0x1560 ;  /* 0x0000156000247802 */ /* 0x000fc40000000f00 */
[----:B------:R-:W-:-:S03]  /*1540*/  MOV R37, R63 ;  /* 0x0000003f00257202 */ /* 0x000fc60000000f00 */
[----:B0----5:R-:W-:Y:S05]  /*1550*/  CALL.REL.NOINC `($__internal_81_$__cuda_sm70_shflsync_bfly_p) ;  /* 0x0000014000007944 */ /* 0x021fea0003c00000 */
[----:B-1----:R-:W-:Y:S01]  /*1560*/  MOV R64, R52 ;  /* 0x0000003400407202 */ /* 0x002fe20000000f00 */
[----:B------:R-:W-:Y:S01]  /*1570*/  HFMA2.MMA R52, -RZ, RZ, 0, 4.76837158203125e-07 ;  /* 0x00000008ff347435 */ /* 0x000fe200000001ff */
[----:B------:R-:W-:Y:S02]  /*1580*/  MOV R37, R62 ;  /* 0x0000003e00257202 */ /* 0x000fe40000000f00 */
[----:B------:R-:W-:Y:S02]  /*1590*/  MOV R69, 0xffffffff ;  /* 0xffffffff00457802 */ /* 0x000fe40000000f00 */
[----:B------:R-:W-:Y:S02]  /*15a0*/  MOV R36, 0x15c0 ;  /* 0x000015c000247802 */ /* 0x000fe40000000f00 */
[----:B0----5:R-:W-:Y:S05]  /*15b0*/  CALL.REL.NOINC `($__internal_81_$__cuda_sm70_shflsync_bfly_p) ;  /* 0x000000e000007944 */ /* 0x021fea0003c00000 */
[----:B------:R-:W-:Y:S01]  /*15c0*/  FADD.FTZ R63, R64, R63 ;  /* 0x0000003f403f7221 */ /* 0x000fe20000010000 */
[----:B------:R-:W-:Y:S01]  /*15d0*/  MOV R69, 0xffffffff ;  /* 0xffffffff00457802 */ /* 0x000fe20000000f00 */
[----:B-1----:R-:W-:Y:S01]  /*15e0*/  FADD.FTZ R62, R62, R52 ;  /* 0x000000343e3e7221 */ /* 0x002fe20000010000 */
[----:B------:R-:W-:Y:S01]  /*15f0*/  HFMA2.MMA R52, -RZ, RZ, 0, 9.5367431640625e-07 ;  /* 0x00000010ff347435 */ /* 0x000fe200000001ff */
[----:B------:R-:W-:-:S02]  /*1600*/  MOV R36, 0x1630 ;  /* 0x0000163000247802 */ /* 0x000fc40000000f00 */
[----:B------:R-:W-:-:S03]  /*1610*/  MOV R37, R63 ;  /* 0x0000003f00257202 */ /* 0x000fc60000000f00 */
[----:B0----5:R-:W-:Y:S05]  /*1620*/  CALL.REL.NOINC `($__internal_81_$__cuda_sm70_shflsync_bfly_p) ;  /* 0x0000007000007944 */ /* 0x021fea0003c00000 */
[----:B-1----:R-:W-:Y:S01]  /*1630*/  MOV R64, R52 ;  /* 0x0000003400407202 */ /* 0x002fe20000000f00 */
[----:B------:R-:W-:Y:S01]  /*1640*/  HFMA2.MMA R52, -RZ, RZ, 0, 9.5367431640625e-07 ;  /* 0x00000010ff347435 */ /* 0x000fe200000001ff */
[----:B------:R-:W-:Y:S02]  /*1650*/  MOV R37, R62 ;  /* 0x0000003e00257202 */ /* 0x000fe40000000f00 */
[----:B------:R-:W-:Y:S02]  /*1660*/  MOV R69, 0xffffffff ;  /* 0xffffffff00457802 */ /* 0x000fe40000000f00 */
[----:B------:R-:W-:Y:S02]  /*1670*/  MOV R36, 0x1690 ;  /* 0x0000169000247802 */ /* 0x000fe40000000f00 */
[----:B0----5:R-:W-:Y:S05]  /*1680*/  CALL.REL.NOINC `($__internal_81_$__cuda_sm70_shflsync_bfly_p) ;  /* 0x0000001000007944 */ /* 0x021fea0003c00000 */
[----:B01---5:R-:W-:Y:S05]  /*1690*/  BRA `(.L_x_1833) ;  /* 0xfffff2f000007947 */ /* 0x023fea000383ffff */
        .weak           $__internal_81_$__cuda_sm70_shflsync_bfly_p
        .type           $__internal_81_$__cuda_sm70_shflsync_bfly_p,@function
        .size           $__internal_81_$__cuda_sm70_shflsync_bfly_p,(.L_x_4461 - $__internal_81_$__cuda_sm70_shflsync_bfly_p)
$__internal_81_$__cuda_sm70_shflsync_bfly_p:
[----:B------:R0:W-:Y:S01]  /*16a0*/  STL [R1], R0 ;  /* 0x0000000001007387 */ /* 0x0001e20000100800 */
[----:B------:R-:W-:Y:S04]  /*16b0*/  WARPSYNC R69 ;  /* 0x0000004500007348 */ /* 0x000fe80003800000 */
[----:B0-----:R-:W-:-:S07]  /*16c0*/  HFMA2.MMA R0, -RZ, RZ, 0, 1.847743988037109375e-06 ;  /* 0x0000001fff007435 */ /* 0x001fce00000001ff */
[----:B------:R0:W1:Y:S04]  /*16d0*/  SHFL.BFLY PT, R52, R37, R52, R0 ;  /* 0x0c00003425347389 */ /* 0x00006800000e0000 */
[----:B0-----:R0:W5:Y:S01]  /*16e0*/  LDL.LU R0, [R1] ;  /* 0x0000000001007983 */ /* 0x0011620000300800 */
[----:B------:R-:W-:-:S04]  /*16f0*/  MOV R37, 0x0 ;  /* 0x0000000000257802 */ /* 0x000fc80000000f00 */
[----:B------:R-:W-:Y:S05]  /*1700*/  RET.REL.NODEC R36 `(_ZN10layer_norm13ln_bwd_kernelINS_13Kernel_traitsIf13__nv_bfloat16fS2_fjLj256ELj1ELj4ELj1ELj16ENS_18Kernel_traits_baseILj256EfS2_fS2_fjLj128EEEEELb0ELb0ELb0ELb1EEEvNS_9BwdParamsE) ;  /* 0xffffe8f024007950 */ /* 0x000fea0003c3ffff */
.L_x_1834:
        /* <DEDUP_REMOVED lines=15> */
.L_x_4461:


//--------------------- .text._ZN10layer_norm13ln_bwd_kernelINS_13Kernel_traitsIf13__nv_bfloat16fS2_fjLj256ELj1ELj4ELj1ELj16ENS_18Kernel_traits_baseILj256EfS2_fS2_fjLj128EEEEELb0ELb0ELb1ELb0EEEvNS_9BwdParamsE --------------------------
	.section	.text._ZN10layer_norm13ln_bwd_kernelINS_13Kernel_traitsIf13__nv_bfloat16fS2_fjLj256ELj1ELj4ELj1ELj16ENS_18Kernel_traits_baseILj256EfS2_fS2_fjLj128EEEEELb0ELb0ELb1ELb0EEEvNS_9BwdParamsE,"ax",@progbits
	.sectioninfo	@"SHI_REGISTERS=80"
	.align	128
        .global         _ZN10layer_norm13ln_bwd_kernelINS_13Kernel_traitsIf13__nv_bfloat16fS2_fjLj256ELj1ELj4ELj1ELj16ENS_18Kernel_traits_baseILj256EfS2_fS2_fjLj128EEEEELb0ELb0ELb1ELb0EEEvNS_9BwdParamsE
        .type           _ZN10layer_norm13ln_bwd_kernelINS_13Kernel_traitsIf13__nv_bfloat16fS2_fjLj256ELj1ELj4ELj1ELj16ENS_18Kernel_traits_baseILj256EfS2_fS2_fjLj128EEEEELb0ELb0ELb1ELb0EEEvNS_9BwdParamsE,@function
        .size           _ZN10layer_norm13ln_bwd_kernelINS_13Kernel_traitsIf13__nv_bfloat16fS2_fjLj256ELj1ELj4ELj1ELj16ENS_18Kernel_traits_baseILj256EfS2_fS2_fjLj128EEEEELb0ELb0ELb1ELb0EEEvNS_9BwdParamsE,(.L_x_4462 - _ZN10layer_norm13ln_bwd_kernelINS_13Kernel_traitsIf13__nv_bfloat16fS2_fjLj256ELj1ELj4ELj1ELj16ENS_18Kernel_traits_baseILj256EfS2_fS2_fjLj128EEEEELb0ELb0ELb1ELb0EEEvNS_9BwdParamsE)
        .other          _ZN10layer_norm13ln_bwd_kernelINS_13Kernel_traitsIf13__nv_bfloat16fS2_fjLj256ELj1ELj4ELj1ELj16ENS_18Kernel_traits_baseILj256EfS2_fS2_fjLj128EEEEELb0ELb0ELb1ELb0EEEvNS_9BwdParamsE,@"STO_CUDA_ENTRY STV_DEFAULT"
_ZN10layer_norm13ln_bwd_kernelINS_13Kernel_traitsIf13__nv_bfloat16fS2_fjLj256ELj1ELj4ELj1ELj16ENS_18Kernel_traits_baseILj256EfS2_fS2_fjLj128EEEEELb0ELb0ELb1ELb0EEEvNS_9BwdParamsE:
.text._ZN10layer_norm13ln_bwd_kernelINS_13Kernel_traitsIf13__nv_bfloat16fS2_fjLj256ELj1ELj4ELj1ELj16ENS_18Kernel_traits_baseILj256EfS2_fS2_fjLj128EEEEELb0ELb0ELb1ELb0EEEvNS_9BwdParamsE:
        /* <DEDUP_REMOVED lines=29> */
.L_x_1859:
[----:B------:R-:W-:-:S04]  /*01d0*/  IMAD.MOV.U32 R74, RZ, RZ, 0x4 ;  /* 0x00000004ff4a7424 */ /* 0x000fc800078e00ff */
[----:B------:R-:W-:-:S06]  /*01e0*/  IMAD.WIDE R70, R5, R74, c[0x0][0x1d8] ;  /* 0x0000760005467625 */ /* 0x000fcc00078e024a */
        /* <DEDUP_REMOVED lines=23> */
.L_x_1837:
[----:B---3--:R-:W-:Y:S05]  /*0360*/  @!P6 BRA `(.L_x_1838) ;  /* 0x000005200000e947 */ /* 0x008fea0003800000 */
        /* <DEDUP_REMOVED lines=10> */
[----:B------:R1:W4:Y:S04]  /*0410*/  LDG.E.128 R56, [R64.64+0x10] ;  /* 0x0000100440387981 */ /* 0x000328000c1e1d00 */
[----:B------:R-:W4:Y:S01]  /*0420*/  LDG.E.128 R60, [R60.64] ;  /* 0x000000043c3c7981 */ /* 0x000f22000c1e1d00 */
[----:B------:R-:W-:-:S04]  /*0430*/  ISETP.NE.U32.AND P0, PT, RZ, c[0x0][0x218], PT ;  /* 0x00008600ff007a0c */ /* 0x000fc80003f05070 */
[----:B------:R-:W-:-:S13]  /*0440*/  ISETP.NE.AND.EX P0, PT, RZ, c[0x0][0x21c], PT, P0 ;  /* 0x00008700ff007a0c */ /* 0x000fda0003f05300 */
[----:B------:R0:W5:Y:S04]  /*0450*/  @P0 LDG.E.128 R32, [R72.64] ;  /* 0x0000000448200981 */ /* 0x000168000c1e1d00 */
[----:B------:R0:W5:Y:S02]  /*0460*/  @P0 LDG.E.128 R36, [R72.64+0x10] ;  /* 0x0000100448240981 */ /* 0x000164000c1e1d00 */
[----:B0-----:R-:W-:-:S04]  /*0470*/  ISETP.NE.AND P0, PT, R4, RZ, PT ;  /* 0x000000ff0400720c */ /* 0x001fc80003f05270 */
[----:B--2---:R-:W-:-:S05]  /*0480*/  FSEL R68, R68, RZ, !P0 ;  /* 0x000000ff44447208 */ /* 0x004fca0004000000 */
[C---:B---3--:R-:W-:Y:S02]  /*0490*/  FADD.FTZ R52, -R68.reuse, R52 ;  /* 0x0000003444347221 */ /* 0x048fe40000010100 */
[C---:B-1----:R-:W-:Y:S02]  /*04a0*/  FADD.FTZ R64, -R68.reuse, R53 ;  /* 0x0000003544407221 */ /* 0x042fe40000010100 */
[C---:B------:R-:W-:Y:S02]  /*04b0*/  FADD.FTZ R54, -R68.reuse, R54 ;  /* 0x0000003644367221 */ /* 0x040fe40000010100 */
[C---:B------:R-:W-:Y:S02]  /*04c0*/  FADD.FTZ R66, -R68.reuse, R55 ;  /* 0x0000003744427221 */ /* 0x040fe40000010100 */
[C---:B----4-:R-:W-:Y:S02]  /*04d0*/  FADD.FTZ R70, -R68.reuse, R56 ;  /* 0x0000003844467221 */ /* 0x050fe40000010100 */
[----:B------:R-:W-:-:S02]  /*04e0*/  FADD.FTZ R74, -R68, R57 ;  /* 0x00000039444a7221 */ /* 0x000fc40000010100 */
[C---:B------:R-:W-:Y:S02]  /*04f0*/  FADD.FTZ R58, -R68.reuse, R58 ;  /* 0x0000003a443a7221 */ /* 0x040fe40000010100 */
[----:B------:R-:W-:Y:S01]  /*0500*/  FADD.FTZ R68, -R68, R59 ;  /* 0x0000003b44447221 */ /* 0x000fe20000010100 */
[--C-:B------:R-:W-:Y:S01]  /*0510*/  PRMT R59, RZ, 0x5410, R60.reuse ;  /* 0x00005410ff3b7816 */ /* 0x100fe2000000003c */
[C---:B-----5:R-:W-:Y:S01]  /*0520*/  FMUL.FTZ R55, R3.reuse, R54 ;  /* 0x0000003603377220 */ /* 0x060fe20000410000 */
[----:B------:R-:W-:Y:S01]  /*0530*/  PRMT R60, RZ, 0x7610, R60 ;  /* 0x00007610ff3c7816 */ /* 0x000fe2000000003c */
[C---:B------:R-:W-:Y:S02]  /*0540*/  FMUL.FTZ R56, R3.reuse, R64 ;  /* 0x0000004003387220 */ /* 0x040fe40000410000 */
[----:B------:R-:W-:Y:S02]  /*0550*/  FMUL.FTZ R54, R3, R66 ;  /* 0x0000004203367220 */ /* 0x000fe40000410000 */
[----:B------:R-:W-:-:S02]  /*0560*/  FMUL.FTZ R66, R12, R59 ;  /* 0x0000003b0c427220 */ /* 0x000fc40000410000 */
[----:B------:R-:W-:Y:S01]  /*0570*/  FMUL.FTZ R57, R3, R52 ;  /* 0x0000003403397220 */ /* 0x000fe20000410000 */
[----:B------:R-:W-:Y:S01]  /*0580*/  PRMT R65, RZ, 0x5410, R61 ;  /* 0x00005410ff417816 */ /* 0x000fe2000000003d */
[-C--:B------:R-:W-:Y:S02]  /*0590*/  FFMA.FTZ R29, R56, R60.reuse, R29 ;  /* 0x0000003c381d7223 */ /* 0x080fe4000001001d */
[----:B------:R-:W-:Y:S02]  /*05a0*/  FADD.FTZ R21, R21, R60 ;  /* 0x0000003c15157221 */ /* 0x000fe40000010000 */
[----:B------:R-:W-:Y:S02]  /*05b0*/  FMUL.FTZ R67, R13, R60 ;  /* 0x0000003c0d437220 */ /* 0x000fe40000410000 */
[----:B------:R-:W-:Y:S02]  /*05c0*/  FADD.FTZ R60, RZ, R66 ;  /* 0x00000042ff3c7221 */ /* 0x000fe40000010000 */
[----:B------:R-:W-:-:S02]  /*05d0*/  FFMA.FTZ R28, R57, R59, R28 ;  /* 0x0000003b391c7223 */ /* 0x000fc4000001001c */
[----:B------:R-:W-:Y:S02]  /*05e0*/  FADD.FTZ R20, R20, R59 ;  /* 0x0000003b14147221 */ /* 0x000fe40000010000 */
[----:B------:R-:W-:Y:S01]  /*05f0*/  FMUL.FTZ R53, R3, R70 ;  /* 0x0000004603357220 */ /* 0x000fe20000410000 */
[----:B------:R-:W-:Y:S01]  /*0600*/  PRMT R70, RZ, 0x7610, R61 ;  /* 0x00007610ff467816 */ /* 0x000fe2000000003d */
[----:B------:R-:W-:Y:S02]  /*0610*/  FFMA.FTZ R59, R57, R66, RZ ;  /* 0x00000042393b7223 */ /* 0x000fe400000100ff */
[----:B------:R-:W-:Y:S02]  /*0620*/  FMUL.FTZ R64, R14, R65 ;  /* 0x000000410e407220 */ /* 0x000fe40000410000 */
[----:B------:R-:W-:Y:S01]  /*0630*/  FADD.FTZ R69, R60, R67 ;  /* 0x000000433c457221 */ /* 0x000fe20000010000 */
[----:B------:R-:W-:Y:S01]  /*0640*/  PRMT R71, RZ, 0x5410, R62 ;  /* 0x00005410ff477816 */ /* 0x000fe2000000003e */
[----:B------:R-:W-:-:S02]  /*0650*/  FFMA.FTZ R59, R56, R67, R59 ;  /* 0x00000043383b7223 */ /* 0x000fc4000001003b */
[----:B------:R-:W-:Y:S02]  /*0660*/  FFMA.FTZ R30, R55, R65, R30 ;  /* 0x00000041371e7223 */ /* 0x000fe4000001001e */
[----:B------:R-:W-:Y:S02]  /*0670*/  FADD.FTZ R22, R22, R65 ;  /* 0x0000004116167221 */ /* 0x000fe40000010000 */
[----:B------:R-:W-:Y:S02]  /*0680*/  FMUL.FTZ R65, R15, R70 ;  /* 0x000000460f417220 */ /* 0x000fe40000410000 */
[----:B------:R-:W-:Y:S02]  /*0690*/  FADD.FTZ R60, R69, R64 ;  /* 0x00000040453c7221 */ /* 0x000fe40000010000 */
[----:B------:R-:W-:Y:S01]  /*06a0*/  FMUL.FTZ R7, R3, R58 ;  /* 0x0000003a03077220 */ /* 0x000fe20000410000 */
[----:B------:R-:W-:Y:S01]  /*06b0*/  PRMT R58, RZ, 0x7610, R62 ;  /* 0x00007610ff3a7816 */ /* 0x000fe2000000003e */
[----:B------:R-:W-:-:S02]  /*06c0*/  FFMA.FTZ R69, R55, R64, R59 ;  /* 0x0000004037457223 */ /* 0x000fc4000001003b */
[----:B------:R-:W-:Y:S02]  /*06d0*/  FADD.FTZ R16, R16, R71 ;  /* 0x0000004710107221 */ /* 0x000fe40000010000 */
[-C--:B------:R-:W-:Y:S02]  /*06e0*/  FFMA.FTZ R24, R53, R71.reuse, R24 ;  /* 0x0000004735187223 */ /* 0x080fe40000010018 */
[----:B------:R-:W-:Y:S02]  /*06f0*/  FMUL.FTZ R62, R8, R71 ;  /* 0x00000047083e7220 */ /* 0x000fe40000410000 */
[----:B------:R-:W-:Y:S01]  /*0700*/  FADD.FTZ R71, R60, R65 ;  /* 0x000000413c477221 */ /* 0x000fe20000010000 */
[----:B------:R-:W-:Y:S01]  /*0710*/  PRMT R61, RZ, 0x5410, R63 ;  /* 0x00005410ff3d7816 */ /* 0x000fe2000000003f */
[----:B------:R-:W-:Y:S02]  /*0720*/  FMUL.FTZ R52, R3, R74 ;  /* 0x0000004a03347220 */ /* 0x000fe40000410000 */
[----:B------:R-:W-:-:S02]  /*0730*/  FFMA.FTZ R69, R54, R65, R69 ;  /* 0x0000004136457223 */ /* 0x000fc40000010045 */
[-C--:B------:R-:W-:Y:S02]  /*0740*/  FMUL.FTZ R59, R9, R58.reuse ;  /* 0x0000003a093b7220 */ /* 0x080fe40000410000 */
[----:B------:R-:W-:Y:S02]  /*0750*/  FADD.FTZ R60, R71, R62 ;  /* 0x0000003e473c7221 */ /* 0x000fe40000010000 */
[----:B------:R-:W-:Y:S02]  /*0760*/  FADD.FTZ R17, R17, R58 ;  /* 0x0000003a11117221 */ /* 0x000fe40000010000 */
[----:B------:R-:W-:Y:S02]  /*0770*/  FFMA.FTZ R25, R52, R58, R25 ;  /* 0x0000003a34197223 */ /* 0x000fe40000010019 */
[----:B------:R-:W-:Y:S02]  /*0780*/  FFMA.FTZ R69, R53, R62, R69 ;  /* 0x0000003e35457223 */ /* 0x000fe40000010045 */
[----:B------:R-:W-:-:S02]  /*0790*/  FADD.FTZ R18, R18, R61 ;  /* 0x0000003d12127221 */ /* 0x000fc40000010000 */
[-C--:B------:R-:W-:Y:S02]  /*07a0*/  FFMA.FTZ R26, R7, R61.reuse, R26 ;  /* 0x0000003d071a7223 */ /* 0x080fe4000001001a */
[----:B------:R-:W-:Y:S02]  /*07b0*/  FMUL.FTZ R58, R10, R61 ;  /* 0x0000003d0a3a7220 */ /* 0x000fe40000410000 */
[----:B------:R-:W-:Y:S01]  /*07c0*/  FADD.FTZ R61, R60, R59 ;  /* 0x0000003b3c3d7221 */ /* 0x000fe20000010000 */
[----:B------:R-:W-:Y:S01]  /*07d0*/  PRMT R60, RZ, 0x7610, R63 ;  /* 0x00007610ff3c7816 */ /* 0x000fe2000000003f */
[----:B------:R-:W-:Y:S02]  /*07e0*/  FFMA.FTZ R69, R52, R59, R69 ;  /* 0x0000003b34457223 */ /* 0x000fe40000010045 */
[----:B------:R-:W-:Y:S02]  /*07f0*/  FFMA.FTZ R31, R54, R70, R31 ;  /* 0x00000046361f7223 */ /* 0x000fe4000001001f */
[----:B------:R-:W-:-:S02]  /*0800*/  FADD.FTZ R23, R23, R70 ;  /* 0x0000004617177221 */ /* 0x000fc40000010000 */
[----:B------:R-:W-:Y:S02]  /*0810*/  FMUL.FTZ R68, R3, R68 ;  /* 0x0000004403447220 */ /* 0x000fe40000410000 */
[----:B------:R-:W-:Y:S02]  /*0820*/  FADD.FTZ R70, R61, R58 ;  /* 0x0000003a3d467221 */ /* 0x000fe40000010000 */
[----:B------:R-:W-:Y:S02]  /*0830*/  FMUL.FTZ R63, R11, R60 ;  /* 0x0000003c0b3f7220 */ /* 0x000fe40000410000 */
[----:B------:R-:W-:Y:S02]  /*0840*/  FFMA.FTZ R69, R7, R58, R69 ;  /* 0x0000003a07457223 */ /* 0x000fe40000010045 */
[----:B------:R-:W-:Y:S02]  /*0850*/  FADD.FTZ R19, R19, R60 ;  /* 0x0000003c13137221 */ /* 0x000fe40000010000 */
[----:B------:R-:W-:-:S02]  /*0860*/  FFMA.FTZ R27, R68, R60, R27 ;  /* 0x0000003c441b7223 */ /* 0x000fc4000001001b */
[----:B------:R-:W-:Y:S02]  /*0870*/  FADD.FTZ R70, R70, R63 ;  /* 0x0000003f46467221 */ /* 0x000fe40000010000 */
[----:B------:R-:W-:Y:S02]  /*0880*/  FFMA.FTZ R69, R68, R63, R69 ;  /* 0x0000003f44457223 */ /* 0x000fe40000010045 */
.L_x_1838:
[----:B------:R-:W-:Y:S05]  /*0890*/  BSYNC B0 ;  /* 0x0000000000007941 */ /* 0x000fea0003800000 */
.L_x_1836:
[----:B------:R-:W-:Y:S05]  /*08a0*/  BRA.DIV ~URZ, `(.L_x_1839) ;  /* 0x00000fd27f007947 */ /* 0x000fea000b800000 */
[----:B------:R2:W3:Y:S02]  /*08b0*/  SHFL.BFLY PT, R71, R70, 0x1, 0x1f ;  /* 0x0c201f0046477f89 */ /* 0x0004e400000e0000 */
.L_x_1860:
        /* <DEDUP_REMOVED lines=18> */
.L_x_1861:
[----:B------:R-:W-:Y:S01]  /*09e0*/  BSSY B0, `(.L_x_1841) ;  /* 0x000009a000007945 */ /* 0x000fe20003800000 */
[----:B------:R-:W-:Y:S05]  /*09f0*/  @!P6 BRA `(.L_x_1842) ;  /* 0x000009800000e947 */ /* 0x000fea0003800000 */
[----:B-----5:R-:W-:Y:S01]  /*0a00*/  ISETP.GE.AND P4, PT, R2, 0x1, PT ;  /* 0x000000010200780c */ /* 0x020fe20003f86270 */
[----:B---3--:R-:W-:Y:S01]  /*0a10*/  FADD.FTZ R71, R71, R70 ;  /* 0x0000004647477221 */ /* 0x008fe20000010000 */
[----:B------:R-:W-:Y:S01]  /*0a20*/  @!P5 ISETP.NE.U32.AND P3, PT, RZ, c[0x0][0x218], PT ;  /* 0x00008600ff00da0c */ /* 0x000fe20003f65070 */
[----:B-1----:R-:W-:Y:S01]  /*0a30*/  FADD.FTZ R61, R60, R69 ;  /* 0x000000453c3d7221 */ /* 0x002fe20000010000 */
        /* <DEDUP_REMOVED lines=11> */
[----:B--2---:R-:W-:-:S04]  /*0af0*/  @P4 SHF.R.S32.HI R69, RZ, 0x1f, R2 ;  /* 0x0000001fff454819 */ /* 0x004fc80000011402 */
        /* <DEDUP_REMOVED lines=11> */
.L_x_1844:
[----:B------:R-:W-:Y:S05]  /*0bb0*/  BSYNC B1 ;  /* 0x0000000000017941 */ /* 0x000fea0003800000 */
.L_x_1843:
        /* <DEDUP_REMOVED lines=14> */
.L_x_1846:
[----:B------:R-:W-:Y:S05]  /*0ca0*/  BSYNC B1 ;  /* 0x0000000000017941 */ /* 0x000fea0003800000 */
.L_x_1845:
        /* <DEDUP_REMOVED lines=13> */
.L_x_1848:
[----:B------:R-:W-:Y:S05]  /*0d80*/  BSYNC B1 ;  /* 0x0000000000017941 */ /* 0x000fea0003800000 */
.L_x_1847:
        /* <DEDUP_REMOVED lines=17> */
.L_x_1850:
[----:B------:R-:W-:Y:S05]  /*0ea0*/  BSYNC B1 ;  /* 0x0000000000017941 */ /* 0x000fea0003800000 */
.L_x_1849:
        /* <DEDUP_REMOVED lines=13> */
.L_x_1852:
[----:B------:R-:W-:Y:S05]  /*0f80*/  BSYNC B1 ;  /* 0x0000000000017941 */ /* 0x000fea0003800000 */
.L_x_1851:
        /* <DEDUP_REMOVED lines=18> */
.L_x_1854:
[----:B------:R-:W-:Y:S05]  /*10b0*/  BSYNC B1 ;  /* 0x0000000000017941 */ /* 0x000fea0003800000 */
.L_x_1853:
        /* <DEDUP_REMOVED lines=9> */
.L_x_1856:
[----:B------:R-:W-:Y:S05]  /*1150*/  BSYNC B1 ;  /* 0x0000000000017941 */ /* 0x000fea0003800000 */
.L_x_1855:
        /* <DEDUP_REMOVED lines=9> */
.L_x_1858:
[----:B------:R-:W-:Y:S05]  /*11f0*/  BSYNC B1 ;  /* 0x0000000000017941 */ /* 0x000fea0003800000 */
.L_x_1857:
        /* <DEDUP_REMOVED lines=24> */
.L_x_1842:
[----:B------:R-:W-:Y:S05]  /*1380*/  BSYNC B0 ;  /* 0x0000000000007941 */ /* 0x000fea0003800000 */
.L_x_1841:
[----:B------:R-:W-:-:S05]  /*1390*/  IMAD.MOV.U32 R0, RZ, RZ, c[0x0][0x160] ;  /* 0x00005800ff007624 */ /* 0x000fca00078e00ff */
[----:B------:R-:W-:-:S04]  /*13a0*/  LEA R5, R0, R5, 0x2 ;  /* 0x0000000500057211 */ /* 0x000fc800078e10ff */
[----:B------:R-:W-:-:S13]  /*13b0*/  ISETP.GE.AND P0, PT, R5, c[0x0][0x164], PT ;  /* 0x0000590005007a0c */ /* 0x000fda0003f06270 */
[----:B0123-5:R-:W-:Y:S01]  /*13c0*/  @P0 CALL.REL.NOINC `(.L_x_1835) ;  /* 0x0000001000000944 */ /* 0x02ffe20003c00000 */
[----:B------:R-:W-:Y:S05]  /*13d0*/  BRA `(.L_x_1859) ;  /* 0xffffedf000007947 */ /* 0x000fea000383ffff */
.L_x_1835:
        /* <DEDUP_REMOVED lines=41> */
[----:B------:R-:W-:Y:S01]  /*1670*/  @P0 MOV R2, R12 ;  /* 0x0000000c00020202 */ /* 0x000fe20000000f00 */
[----:B------:R-:W3:Y:S01]  /*1680*/  LDS R10, [R32.X4+0x200] ;  /* 0x00020000200a7984 */ /* 0x000ee20000004800 */
[----:B------:R-:W-:-:S03]  /*1690*/  IADD3.X R7, R4, c[0x0][0x224], RZ, P3, !PT ;  /* 0x0000890004077a10 */ /* 0x000fc60001ffe4ff */
        /* <DEDUP_REMOVED lines=30> */
.L_x_1839:
[----:B------:R-:W-:Y:S01]  /*1880*/  HFMA2.MMA R74, -RZ, RZ, 0, 5.9604644775390625e-08 ;  /* 0x00000001ff4a7435 */ /* 0x000fe200000001ff */
[----:B------:R-:W-:Y:S01]  /*1890*/  MOV R75, R70 ;  /* 0x00000046004b7202 */ /* 0x000fe20000000f00 */
[----:B-1----:R-:W-:Y:S01]  /*18a0*/  IMAD.MOV.U32 R73, RZ, RZ, 0x1f ;  /* 0x0000001fff497424 */ /* 0x002fe200078e00ff */
[----:B------:R-:W-:-:S02]  /*18b0*/  MOV R72, 0xffffffff ;  /* 0xffffffff00487802 */ /* 0x000fc40000000f00 */
[----:B------:R-:W-:Y:S02]  /*18c0*/  MOV R60, 0x18e0 ;  /* 0x000018e0003c7802 */ /* 0x000fe40000000f00 */
[----:B0----5:R-:W-:Y:S05]  /*18d0*/  CALL.REL.NOINC `($__internal_82_$__cuda_sm70_shflsync_bfly_p) ;  /* 0x0000046000007944 */ /* 0x021fea0003c00000 */
[----:B-1----:R-:W-:Y:S01]  /*18e0*/  MOV R71, R74 ;  /* 0x0000004a00477202 */ /* 0x002fe20000000f00 */
[----:B0-----:R-:W-:Y:S05]  /*18f0*/  BRA `(.L_x_1860) ;  /* 0xffffefc000007947 */ /* 0x001fea000383ffff */
.L_x_1840:
[----:B------:R-:W-:Y:S01]  /*1900*/  HFMA2.MMA R74, -RZ, RZ, 0, 5.9604644775390625e-08 ;  /* 0x00000001ff4a7435 */ /* 0x000fe200000001ff */
[----:B------:R-:W-:Y:S01]  /*1910*/  IMAD.MOV.U32 R75, RZ, RZ, R69 ;  /* 0x000000ffff4b7224 */ /* 0x000fe200078e0045 */
[----:B-1----:R-:W-:Y:S01]  /*1920*/  MOV R73, 0x1f ;  /* 0x0000001f00497802 */ /* 0x002fe20000000f00 */
[----:B------:R-:W-:Y:S01]  /*1930*/  IMAD.MOV.U32 R72, RZ, RZ, -0x1 ;  /* 0xffffffffff487424 */ /* 0x000fe200078e00ff */
[----:B------:R-:W-:Y:S02]  /*1940*/  MOV R60, 0x1960 ;  /* 0x00001960003c7802 */ /* 0x000fe40000000f00 */
[----:B0-23-5:R-:W-:Y:S05]  /*1950*/  CALL.REL.NOINC `($__internal_82_$__cuda_sm70_shflsync_bfly_p) ;  /* 0x000003e000007944 */ /* 0x02dfea0003c00000 */
[----:B------:R-:W-:Y:S01]  /*1960*/  FADD.FTZ R70, R71, R70 ;  /* 0x0000004647467221 */ /* 0x000fe20000010000 */
[----:B0-----:R-:W-:Y:S01]  /*1970*/  MOV R73, 0x1f ;  /* 0x0000001f00497802 */ /* 0x001fe20000000f00 */
[----:B-1----:R-:W-:Y:S01]  /*1980*/  FADD.FTZ R69, R69, R74 ;  /* 0x0000004a45457221 */ /* 0x002fe20000010000 */
[----:B------:R-:W-:Y:S01]  /*1990*/  HFMA2.MMA R74, -RZ, RZ, 0, 1.1920928955078125e-07 ;  /* 0x00000002ff4a7435 */ /* 0x000fe200000001ff */
[----:B------:R-:W-:Y:S01]  /*19a0*/  IMAD.MOV.U32 R72, RZ, RZ, -0x1 ;  /* 0xffffffffff487424 */ /* 0x000fe200078e00ff */
[----:B------:R-:W-:-:S02]  /*19b0*/  MOV R75, R70 ;  /* 0x00000046004b7202 */ /* 0x000fc40000000f00 */
[----:B------:R-:W-:Y:S02]  /*19c0*/  MOV R60, 0x19e0 ;  /* 0x000019e0003c7802 */ /* 0x000fe40000000f00 */
[----:B------:R-:W-:Y:S05]  /*19d0*/  CALL.REL.NOINC `($__internal_82_$__cuda_sm70_shflsync_bfly_p) ;  /* 0x0000036000007944 */ /* 0x000fea0003c00000 */
[----:B-1----:R-:W-:Y:S01]  /*19e0*/  MOV R71, R74 ;  /* 0x0000004a00477202 */ /* 0x002fe20000000f00 */
[----:B------:R-:W-:Y:S01]  /*19f0*/  HFMA2.MMA R74, -RZ, RZ, 0, 1.1920928955078125e-07 ;  /* 0x00000002ff4a7435 */ /* 0x000fe200000001ff */
[----:B0-----:R-:W-:Y:S01]  /*1a00*/  IMAD.MOV.U32 R75, RZ, RZ, R69 ;  /* 0x000000ffff4b7224 */ /* 0x001fe200078e0045 */
[----:B------:R-:W-:Y:S01]  /*1a10*/  MOV R73, 0x1f ;  /* 0x0000001f00497802 */ /* 0x000fe20000000f00 */
[----:B------:R-:W-:Y:S01]  /*1a20*/  IMAD.MOV.U32 R72, RZ, RZ, -0x1 ;  /* 0xffffffffff487424 */ /* 0x000fe200078e00ff */
[----:B------:R-:W-:Y:S02]  /*1a30*/  MOV R60, 0x1a50 ;  /* 0x00001a50003c7802 */ /* 0x000fe40000000f00 */
[----:B------:R-:W-:Y:S05]  /*1a40*/  CALL.REL.NOINC `($__internal_82_$__cuda_sm70_shflsync_bfly_p) ;  /* 0x000002f000007944 */ /* 0x000fea0003c00000 */
[----:B------:R-:W-:Y:S01]  /*1a50*/  FADD.FTZ R70, R71, R70 ;  /* 0x0000004647467221 */ /* 0x000fe20000010000 */
[----:B0-----:R-:W-:Y:S01]  /*1a60*/  MOV R73, 0x1f ;  /* 0x0000001f00497802 */ /* 0x001fe20000000f00 */
[----:B-1----:R-:W-:Y:S01]  /*1a70*/  FADD.FTZ R69, R69, R74 ;  /* 0x0000004a45457221 */ /* 0x002fe20000010000 */
[----:B------:R-:W-:Y:S01]  /*1a80*/  HFMA2.MMA R74, -RZ, RZ, 0, 2.384185791015625e-07 ;  /* 0x00000004ff4a7435 */ /* 0x000fe200000001ff */
[----:B------:R-:W-:Y:S01]  /*1a90*/  IMAD.MOV.U32 R72, RZ, RZ, -0x1 ;  /* 0xffffffffff487424 */ /* 0x000fe200078e00ff */
[----:B------:R-:W-:-:S02]  /*1aa0*/  MOV R75, R70 ;  /* 0x00000046004b7202 */ /* 0x000fc40000000f00 */
[----:B------:R-:W-:Y:S02]  /*1ab0*/  MOV R60, 0x1ad0 ;  /* 0x00001ad0003c7802 */ /* 0x000fe40000000f00 */
[----:B------:R-:W-:Y:S05]  /*1ac0*/  CALL.REL.NOINC `($__internal_82_$__cuda_sm70_shflsync_bfly_p) ;  /* 0x0000027000007944 */ /* 0x000fea0003c00000 */
[----:B-1----:R-:W-:Y:S01]  /*1ad0*/  MOV R71, R74 ;  /* 0x0000004a00477202 */ /* 0x002fe20000000f00 */
[----:B------:R-:W-:Y:S01]  /*1ae0*/  HFMA2.MMA R74, -RZ, RZ, 0, 2.384185791015625e-07 ;  /* 0x00000004ff4a7435 */ /* 0x000fe200000001ff */
        /* <DEDUP_REMOVED lines=8> */
[----:B------:R-:W-:Y:S01]  /*1b70*/  HFMA2.MMA R74, -RZ, RZ, 0, 4.76837158203125e-07 ;  /* 0x00000008ff4a7435 */ /* 0x000fe200000001ff */
[----:B------:R-:W-:Y:S01]  /*1b80*/  IMAD.MOV.U32 R72, RZ, RZ, -0x1 ;  /* 0xffffffffff487424 */ /* 0x000fe200078e00ff */
[----:B------:R-:W-:-:S02]  /*1b90*/  MOV R75, R70 ;  /* 0x00000046004b7202 */ /* 0x000fc40000000f00 */
[----:B------:R-:W-:Y:S02]  /*1ba0*/  MOV R60, 0x1bc0 ;  /* 0x00001bc0003c7802 */ /* 0x000fe40000000f00 */
[----:B------:R-:W-:Y:S05]  /*1bb0*/  CALL.REL.NOINC `($__internal_82_$__cuda_sm70_shflsync_bfly_p) ;  /* 0x0000018000007944 */ /* 0x000fea0003c00000 */
[----:B-1----:R-:W-:Y:S01]  /*1bc0*/  MOV R71, R74 ;  /* 0x0000004a00477202 */ /* 0x002fe20000000f00 */
[----:B------:R-:W-:Y:S01]  /*1bd0*/  HFMA2.MMA R74, -RZ, RZ, 0, 4.76837158203125e-07 ;  /* 0x00000008ff4a7435 */ /* 0x000fe200000001ff */
        /* <DEDUP_REMOVED lines=8> */
[----:B------:R-:W-:Y:S01]  /*1c60*/  HFMA2.MMA R74, -RZ, RZ, 0, 9.5367431640625e-07 ;  /* 0x00000010ff4a7435 */ /* 0x000fe200000001ff */
[----:B------:R-:W-:Y:S01]  /*1c70*/  IMAD.MOV.U32 R72, RZ, RZ, -0x1 ;  /* 0xffffffffff487424 */ /* 0x000fe200078e00ff */
[----:B------:R-:W-:-:S02]  /*1c80*/  MOV R75, R70 ;  /* 0x00000046004b7202 */ /* 0x000fc40000000f00 */
[----:B------:R-:W-:Y:S02]  /*1c90*/  MOV R60, 0x1cb0 ;  /* 0x00001cb0003c7802 */ /* 0x000fe40000000f00 */
[----:B------:R-:W-:Y:S05]  /*1ca0*/  CALL.REL.NOINC `($__internal_82_$__cuda_sm70_shflsync_bfly_p) ;  /* 0x0000009000007944 */ /* 0x000fea0003c00000 */
[----:B-1----:R-:W-:Y:S01]  /*1cb0*/  MOV R71, R74 ;  /* 0x0000004a00477202 */ /* 0x002fe20000000f00 */
[----:B------:R-:W-:Y:S01]  /*1cc0*/  HFMA2.MMA R74, -RZ, RZ, 0, 9.5367431640625e-07 ;  /* 0x00000010ff4a7435 */ /* 0x000fe200000001ff */
[----:B0-----:R-:W-:Y:S01]  /*1cd0*/  IMAD.MOV.U32 R75, RZ, RZ, R69 ;  /* 0x000000ffff4b7224 */ /* 0x001fe200078e0045 */
[----:B------:R-:W-:Y:S01]  /*1ce0*/  MOV R73, 0x1f ;  /* 0x0000001f00497802 */ /* 0x000fe20000000f00 */
[----:B------:R-:W-:Y:S01]  /*1cf0*/  IMAD.MOV.U32 R72, RZ, RZ, -0x1 ;  /* 0xffffffffff487424 */ /* 0x000fe200078e00ff */
[----:B------:R-:W-:Y:S02]  /*1d00*/  MOV R60, 0x1d20 ;  /* 0x00001d20003c7802 */ /* 0x000fe40000000f00 */
[----:B------:R-:W-:Y:S05]  /*1d10*/  CALL.REL.NOINC `($__internal_82_$__cuda_sm70_shflsync_bfly_p) ;  /* 0x0000002000007944 */ /* 0x000fea0003c00000 */
[----:B-1----:R-:W-:Y:S01]  /*1d20*/  MOV R60, R74 ;  /* 0x0000004a003c7202 */ /* 0x002fe20000000f00 */
[----:B0-----:R-:W-:Y:S05]  /*1d30*/  BRA `(.L_x_1861) ;  /* 0xffffeca000007947 */ /* 0x001fea000383ffff */
        .weak           $__internal_82_$__cuda_sm70_shflsync_bfly_p
        .type           $__internal_82_$__cuda_sm70_shflsync_bfly_p,@function
        .size           $__internal_82_$__cuda_sm70_shflsync_bfly_p,(.L_x_4462 - $__internal_82_$__cuda_sm70_shflsync_bfly_p)
$__internal_82_$__cuda_sm70_shflsync_bfly_p:
[----:B------:R-:W-:Y:S01]  /*1d40*/  HFMA2.MMA R61, -RZ, RZ, 0, 0 ;  /* 0x00000000ff3d7435 */ /* 0x000fe200000001ff */
[----:B------:R-:W-:Y:S04]  /*1d50*/  WARPSYNC R72 ;  /* 0x0000004800007348 */ /* 0x000fe80003800000 */
[----:B------:R0:W1:Y:S01]  /*1d60*/  SHFL.BFLY PT, R74, R75, R74, R73 ;  /* 0x0c00004a4b4a7389 */ /* 0x00006200000e0049 */
[----:B------:R-:W-:Y:S05]  /*1d70*/  RET.REL.NODEC R60 `(_ZN10layer_norm13ln_bwd_kernelINS_13Kernel_traitsIf13__nv_bfloat16fS2_fjLj256ELj1ELj4ELj1ELj16ENS_18Kernel_traits_baseILj256EfS2_fS2_fjLj128EEEEELb0ELb0ELb1ELb0EEEvNS_9BwdParamsE) ;  /* 0xffffe2803c007950 */ /* 0x000fea0003c3ffff */
.L_x_1862:
        /* <DEDUP_REMOVED lines=16> */
.L_x_4462:


//--------------------- .text._ZN10layer_norm13ln_bwd_kernelINS_13Kernel_traitsIf13__nv_bfloat16fS2_fjLj256ELj1ELj4ELj1ELj16ENS_18Kernel_traits_baseILj256EfS2_fS2_fjLj128EEEEELb0ELb0ELb1ELb1EEEvNS_9BwdParamsE --------------------------
	.section	.text._ZN10layer_norm13ln_bwd_kernelINS_13Kernel_traitsIf13__nv_bfloat16fS2_fjLj256ELj1ELj4ELj1ELj16ENS_18Kernel_traits_baseILj256EfS2_fS2_fjLj128EEEEELb0ELb0ELb1ELb1EEEvNS_9BwdParamsE,"ax",@progbits
	.sectioninfo	@"SHI_REGISTERS=80"
	.align	128
        .global         _ZN10layer_norm13ln_bwd_kernelINS_13Kernel_traitsIf13__nv_bfloat16fS2_fjLj256ELj1ELj4ELj1ELj16ENS_18Kernel_traits_baseILj256EfS2_fS2_fjLj128EEEEELb0ELb0ELb1ELb1EEEvNS_9BwdParamsE
        .type           _ZN10layer_norm13ln_bwd_kernelINS_13Kernel_traitsIf13__nv_bfloat16fS2_fjLj256ELj1ELj4ELj1ELj16ENS_18Kernel_traits_baseILj256EfS2_fS2_fjLj128EEEEELb0ELb0ELb1ELb1EEEvNS_9BwdParamsE,@function
        .size           _ZN10layer_norm13ln_bwd_kernelINS_13Kernel_traitsIf13__nv_bfloat16fS2_fjLj256ELj1ELj4ELj1ELj16ENS_18Kernel_traits_baseILj256EfS2_fS2_fjLj128EEEEELb0ELb0ELb1ELb1EEEvNS_9BwdParamsE,(.L_x_4463 - _ZN10layer_norm13ln_bwd_kernelINS_13Kernel_traitsIf13__nv_bfloat16fS2_fjLj256ELj1ELj4ELj1ELj16ENS_18Kernel_traits_baseILj256EfS2_fS2_fjLj128EEEEELb0ELb0ELb1ELb1EEEvNS_9BwdParamsE)
        .other          _ZN10layer_norm13ln_bwd_kernelINS_13Kernel_traitsIf13__nv_bfloat16fS2_fjLj256ELj1ELj4ELj1ELj16ENS_18Kernel_traits_baseILj256EfS2_fS2_fjLj128EEEEELb0ELb0ELb1ELb1EEEvNS_9BwdParamsE,@"STO_CUDA_ENTRY STV_DEFAULT"
_ZN10layer_norm13ln_bwd_kernelINS_13Kernel_traitsIf13__nv_bfloat16fS2_fjLj256ELj1ELj4ELj1ELj16ENS_18Kernel_traits_baseILj256EfS2_fS2_fjLj128EEEEELb0ELb0ELb1ELb1EEEvNS_9BwdParamsE:
.text._ZN10layer_norm13ln_bwd_kernelINS_13Kernel_traitsIf13__nv_bfloat16fS2_fjLj256ELj1ELj4ELj1ELj16ENS_18Kernel_traits_baseILj256EfS2_fS2_fjLj128EEEEELb0ELb0ELb1ELb1EEEvNS_9BwdParamsE:
        /* <DEDUP_REMOVED lines=17> */
.L_x_1863:
        /* <DEDUP_REMOVED lines=15> */
.L_x_1886:
        /* <DEDUP_REMOVED lines=23> */
[----:B------:R0:W5:Y:S04]  /*0370*/  LDG.E.128 R32, [R72.64] ;  /* 0x0000000448207981 */ /* 0x000168000c1e1d00 */
[----:B------:R0:W5:Y:S01]  /*0380*/  LDG.E.128 R36, [R72.64+0x10] ;  /* 0x0000100448247981 */ /* 0x000162000c1e1d00 */
[----:B------:R-:W-:Y:S05]  /*0390*/  BRA `(.L_x_1867) ;  /* 0x0000052000007947 */ /* 0x000fea0003800000 */
.L_x_1866:
[----:B0-----:R-:W-:Y:S01]  /*03a0*/  IADD3 R76, R76, -0x1, RZ ;  /* 0xffffffff4c4c7810 */ /* 0x001fe20007ffe0ff */
        /* <DEDUP_REMOVED lines=15> */
[----:B-1----:R-:W-:-:S04]  /*04a0*/  ISETP.NE.AND P0, PT, R4, RZ, PT ;  /* 0x000000ff0400720c */ /* 0x002fc80003f05270 */
[----:B--2---:R-:W-:-:S05]  /*04b0*/  FSEL R68, R68, RZ, !P0 ;  /* 0x000000ff44447208 */ /* 0x004fca0004000000 */
[C---:B---3--:R-:W-:Y:S02]  /*04c0*/  FADD.FTZ R52, -R68.reuse, R52 ;  /* 0x0000003444347221 */ /* 0x048fe40000010100 */
[C---:B0-----:R-:W-:Y:S02]  /*04d0*/  FADD.FTZ R64, -R68.reuse, R53 ;  /* 0x0000003544407221 */ /* 0x041fe40000010100 */
        /* <DEDUP_REMOVED lines=62> */
.L_x_1867:
[----:B------:R-:W-:Y:S05]  /*08c0*/  BSYNC B0 ;  /* 0x0000000000007941 */ /* 0x000fea0003800000 */
.L_x_1865:
[----:B------:R-:W-:Y:S05]  /*08d0*/  BRA.DIV ~URZ, `(.L_x_1868) ;  /* 0x00000e927f007947 */ /* 0x000fea000b800000 */
[----:B------:R2:W3:Y:S02]  /*08e0*/  SHFL.BFLY PT, R71, R70, 0x1, 0x1f ;  /* 0x0c201f0046477f89 */ /* 0x0004e400000e0000 */
.L_x_1887:
        /* <DEDUP_REMOVED lines=8> */
[----:B0---4-:R-:W-:-:S05]  /*0970*/  FADD.FTZ R72, R60, R71 ;  /* 0x000000473c487221 */ /* 0x011fca0000010000 */
        /* <DEDUP_REMOVED lines=9> */
.L_x_1888:
[----:B-----5:R-:W-:Y:S01]  /*0a10*/  ISETP.GE.AND P3, PT, R2, 0x1, PT ;  /* 0x000000010200780c */ /* 0x020fe20003f66270 */
[----:B---3--:R-:W-:Y:S01]  /*0a20*/  FADD.FTZ R71, R71, R70 ;  /* 0x0000004647477221 */ /* 0x008fe20000010000 */
[----:B------:R-:W-:Y:S01]  /*0a30*/  @!P4 ISETP.NE.U32.AND P2, PT, RZ, c[0x0][0x218], PT ;  /* 0x00008600ff00ca0c */ /* 0x000fe20003f45070 */
[----:B0-----:R-:W-:Y:S01]  /*0a40*/  FADD.FTZ R60, R60, R69 ;  /* 0x000000453c3c7221 */ /* 0x001fe20000010000 */
[----:B------:R-:W-:Y:S01]  /*0a50*/  ISETP.NE.U32.AND P0, PT, RZ, c[0x0][0x258], PT ;  /* 0x00009600ff007a0c */ /* 0x000fe20003f05070 */
[----:B------:R-:W-:Y:S01]  /*0a60*/  BSSY B0, `(.L_x_1870) ;  /* 0x0000017000007945 */ /* 0x000fe20003800000 */
[----:B-1----:R-:W-:Y:S01]  /*0a70*/  ISETP.NE.AND P5, PT, R4, RZ, PT ;  /* 0x000000ff0400720c */ /* 0x002fe20003fa5270 */
[----:B------:R-:W-:Y:S01]  /*0a80*/  FMUL.FTZ R60, R60, c[0x0][0x1e0] ;  /* 0x000078003c3c7a20 */ /* 0x000fe20000410000 */
[----:B------:R-:W-:Y:S02]  /*0a90*/  @!P4 ISETP.NE.AND.EX P2, PT, RZ, c[0x0][0x21c], PT, P2 ;  /* 0x00008700ff00ca0c */ /* 0x000fe40003f45320 */
[----:B------:R-:W-:-:S02]  /*0aa0*/  @!P4 ISETP.NE.U32.AND P1, PT, RZ, c[0x0][0x218], PT ;  /* 0x00008600ff00ca0c */ /* 0x000fc40003f25070 */
[----:B------:R-:W-:Y:S02]  /*0ab0*/  ISETP.NE.AND.EX P0, PT, RZ, c[0x0][0x25c], PT, P0 ;  /* 0x00009700ff007a0c */ /* 0x000fe40003f05300 */
[----:B------:R-:W-:Y:S02]  /*0ac0*/  @P3 IADD3 R2, R2, -0x1, RZ ;  /* 0xffffffff02023810 */ /* 0x000fe40007ffe0ff */
[----:B------:R-:W-:Y:S02]  /*0ad0*/  @P3 LOP3.LUT R72, R6, 0x1f, RZ, 0xc0, !PT ;  /* 0x0000001f06483812 */ /* 0x000fe400078ec0ff */
[----:B--2---:R-:W-:Y:S01]  /*0ae0*/  @!P4 FSEL R69, R32, RZ, P2 ;  /* 0x000000ff2045c208 */ /* 0x004fe20001000000 */
[----:B------:R-:W-:-:S05]  /*0af0*/  @P3 IMAD R2, R2, c[0x0][0x168], RZ ;  /* 0x00005a0002023a24 */ /* 0x000fca00078e02ff */
        /* <DEDUP_REMOVED lines=13> */
.L_x_1871:
[----:B------:R-:W-:Y:S05]  /*0bd0*/  BSYNC B0 ;  /* 0x0000000000007941 */ /* 0x000fea0003800000 */
.L_x_1870:
        /* <DEDUP_REMOVED lines=16> */
.L_x_1873:
[----:B------:R-:W-:Y:S05]  /*0ce0*/  BSYNC B0 ;  /* 0x0000000000007941 */ /* 0x000fea0003800000 */
.L_x_1872:
        /* <DEDUP_REMOVED lines=11> */
.L_x_1875:
[----:B------:R-:W-:Y:S05]  /*0da0*/  BSYNC B0 ;  /* 0x0000000000007941 */ /* 0x000fea0003800000 */
.L_x_1874:
        /* <DEDUP_REMOVED lines=19> */
.L_x_1877:
[----:B------:R-:W-:Y:S05]  /*0ee0*/  BSYNC B0 ;  /* 0x0000000000007941 */ /* 0x000fea0003800000 */
.L_x_1876:
        /* <DEDUP_REMOVED lines=11> */
.L_x_1879:
[----:B------:R-:W-:Y:S05]  /*0fa0*/  BSYNC B0 ;  /* 0x0000000000007941 */ /* 0x000fea0003800000 */
.L_x_1878:
        /* <DEDUP_REMOVED lines=19> */
.L_x_1881:
[----:B------:R-:W-:Y:S05]  /*10e0*/  BSYNC B0 ;  /* 0x0000000000007941 */ /* 0x000fea0003800000 */
.L_x_1880:
        /* <DEDUP_REMOVED lines=11> */
.L_x_1883:
[----:B------:R-:W-:Y:S05]  /*11a0*/  BSYNC B0 ;  /* 0x0000000000007941 */ /* 0x000fea0003800000 */
.L_x_1882:
        /* <DEDUP_REMOVED lines=17> */
.L_x_1885:
[----:B------:R-:W-:Y:S05]  /*12c0*/  BSYNC B0 ;  /* 0x0000000000007941 */ /* 0x000fea0003800000 */
.L_x_1884:
        /* <DEDUP_REMOVED lines=12> */
[----:B------:R-:W-:-:S03]  /*1390*/  LEA R5, R0, R5, 0x2 ;  /* 0x0000000500057211 */ /* 0x000fc600078e10ff */
[----:B------:R0:W-:Y:S01]  /*13a0*/  @P1 STG.E.128 [R60.64+0x10], R48 ;  /* 0x000010303c001986 */ /* 0x0001e2000c101d04 */
[----:B------:R-:W-:-:S03]  /*13b0*/  ISETP.GE.AND P0, PT, R5, c[0x0][0x164], PT ;  /* 0x0000590005007a0c */ /* 0x000fc60003f06270 */
[----:B------:R0:W-:Y:S10]  /*13c0*/  @P3 STG.E.128 [R2.64], R44 ;  /* 0x0000002c02003986 */ /* 0x0001f4000c101d04 */
[----:B0-----:R-:W-:Y:S01]  /*13d0*/  @P0 CALL.REL.NOINC `(.L_x_1864) ;  /* 0x0000001000000944 */ /* 0x001fe20003c00000 */
[----:B------:R-:W-:Y:S05]  /*13e0*/  BRA `(.L_x_1886) ;  /* 0xffffee1000007947 */ /* 0x000fea000383ffff */
.L_x_1864:
        /* <DEDUP_REMOVED lines=56> */
.L_x_1868:
[----:B------:R-:W-:Y:S01]  /*1770*/  HFMA2.MMA R74, -RZ, RZ, 0, 5.9604644775390625e-08 ;  /* 0x00000001ff4a7435 */ /* 0x000fe200000001ff */
[----:B------:R-:W-:Y:S01]  /*1780*/  IMAD.MOV.U32 R75, RZ, RZ, R70 ;  /* 0x000000ffff4b7224 */ /* 0x000fe200078e0046 */
[----:B0-----:R-:W-:Y:S01]  /*1790*/  MOV R73, 0x1f ;  /* 0x0000001f00497802 */ /* 0x001fe20000000f00 */
[----:B------:R-:W-:Y:S01]  /*17a0*/  IMAD.MOV.U32 R72, RZ, RZ, -0x1 ;  /* 0xffffffffff487424 */ /* 0x000fe200078e00ff */
[----:B------:R-:W-:-:S02]  /*17b0*/  MOV R60, 0x17d0 ;  /* 0x000017d0003c7802 */ /* 0x000fc40000000f00 */
[----:B-1---5:R-:W-:Y:S05]  /*17c0*/  CALL.REL.NOINC `($__internal_83_$__cuda_sm70_shflsync_bfly_p) ;  /* 0x0000046000007944 */ /* 0x022fea0003c00000 */
[----:B-1----:R-:W-:Y:S01]  /*17d0*/  MOV R71, R74 ;  /* 0x0000004a00477202 */ /* 0x002fe20000000f00 */
[----:B0-----:R-:W-:Y:S05]  /*17e0*/  BRA `(.L_x_1887) ;  /* 0xfffff10000007947 */ /* 0x001fea000383ffff */
.L_x_1869:
[----:B0-----:R-:W-:Y:S01]  /*17f0*/  HFMA2.MMA R73, -RZ, RZ, 0, 1.847743988037109375e-06 ;  /* 0x0000001fff497435 */ /* 0x001fe200000001ff */
[----:B------:R-:W-:Y:S01]  /*1800*/  MOV R75, R69 ;  /* 0x00000045004b7202 */ /* 0x000fe20000000f00 */
[----:B------:R-:W-:Y:S01]  /*1810*/  IMAD.MOV.U32 R74, RZ, RZ, 0x1 ;  /* 0x00000001ff4a7424 */ /* 0x000fe200078e00ff */
[----:B------:R-:W-:-:S02]  /*1820*/  MOV R72, 0xffffffff ;  /* 0xffffffff00487802 */ /* 0x000fc40000000f00 */
[----:B------:R-:W-:Y:S02]  /*1830*/  MOV R60, 0x1850 ;  /* 0x00001850003c7802 */ /* 0x000fe40000000f00 */
[----:B-123-5:R-:W-:Y:S05]  /*1840*/  CALL.REL.NOINC `($__internal_83_$__cuda_sm70_shflsync_bfly_p) ;  /* 0x000003e000007944 */ /* 0x02efea0003c00000 */
[----:B------:R-:W-:Y:S01]  /*1850*/  FADD.FTZ R70, R71, R70 ;  /* 0x0000004647467221 */ /* 0x000fe20000010000 */
[----:B0-----:R-:W-:Y:S01]  /*1860*/  HFMA2.MMA R73, -RZ, RZ, 0, 1.847743988037109375e-06 ;  /* 0x0000001fff497435 */ /* 0x001fe200000001ff */
[----:B-1----:R-:W-:Y:S01]  /*1870*/  FADD.FTZ R69, R69, R74 ;  /* 0x0000004a45457221 */ /* 0x002fe20000010000 */
[----:B------:R-:W-:Y:S01]  /*1880*/  MOV R72, 0xffffffff ;  /* 0xffffffff00487802 */ /* 0x000fe20000000f00 */
[----:B------:R-:W-:Y:S01]  /*1890*/  IMAD.MOV.U32 R74, RZ, RZ, 0x2 ;  /* 0x00000002ff4a7424 */ /* 0x000fe200078e00ff */
[----:B------:R-:W-:Y:S01]  /*18a0*/  MOV R60, 0x18d0 ;  /* 0x000018d0003c7802 */ /* 0x000fe20000000f00 */
[----:B------:R-:W-:Y:S02]  /*18b0*/  IMAD.MOV.U32 R75, RZ, RZ, R70 ;  /* 0x000000ffff4b7224 */ /* 0x000fe400078e0046 */
[----:B------:R-:W-:Y:S05]  /*18c0*/  CALL.REL.NOINC `($__internal_83_$__cuda_sm70_shflsync_bfly_p) ;  /* 0x0000036000007944 */ /* 0x000fea0003c00000 */
[----:B0-----:R-:W-:Y:S01]  /*18d0*/  HFMA2.MMA R73, -RZ, RZ, 0, 1.847743988037109375e-06 ;  /* 0x0000001fff497435 */ /* 0x001fe200000001ff */
[----:B-1----:R-:W-:Y:S01]  /*18e0*/  MOV R71, R74 ;  /* 0x0000004a00477202 */ /* 0x002fe20000000f00 */
[----:B------:R-:W-:Y:S01]  /*18f0*/  IMAD.MOV.U32 R74, RZ, RZ, 0x2 ;  /* 0x00000002ff4a7424 */ /* 0x000fe200078e00ff */
[----:B------:R-:W-:Y:S02]  /*1900*/  MOV R75, R69 ;  /* 0x00000045004b7202 */ /* 0x000fe40000000f00 */
[----:B------:R-:W-:-:S02]  /*1910*/  MOV R72, 0xffffffff ;  /* 0xffffffff00487802 */ /* 0x000fc40000000f00 */
[----:B------:R-:W-:Y:S02]  /*1920*/  MOV R60, 0x1940 ;  /* 0x00001940003c7802 */ /* 0x000fe40000000f00 */
[----:B------:R-:W-:Y:S05]  /*1930*/  CALL.REL.NOINC `($__internal_83_$__cuda_sm70_shflsync_bfly_p) ;  /* 0x000002f000007944 */ /* 0x000fea0003c00000 */
        /* <DEDUP_REMOVED lines=20> */
[----:B------:R-:W-:Y:S02]  /*1a80*/  MOV R75, R70 ;  /* 0x00000046004b7202 */ /* 0x000fe40000000f00 */
[----:B------:R-:W-:Y:S02]  /*1a90*/  MOV R60, 0x1ab0 ;  /* 0x00001ab0003c7802 */ /* 0x000fe40000000f00 */
[----:B------:R-:W-:Y:S05]  /*1aa0*/  CALL.REL.NOINC `($__internal_83_$__cuda_sm70_shflsync_bfly_p) ;  /* 0x0000018000007944 */ /* 0x000fea0003c00000 */
[----:B-1----:R-:W-:Y:S01]  /*1ab0*/  IMAD.MOV.U32 R71, RZ, RZ, R74 ;  /* 0x000000ffff477224 */ /* 0x002fe200078e004a */
[----:B------:R-:W-:Y:S01]  /*1ac0*/  HFMA2.MMA R74, -RZ, RZ, 0, 4.76837158203125e-07 ;  /* 0x00000008ff4a7435 */ /* 0x000fe200000001ff */
[----:B0-----:R-:W-:Y:S01]  /*1ad0*/  MOV R75, R69 ;  /* 0x00000045004b7202 */ /* 0x001fe20000000f00 */
[----:B------:R-:W-:Y:S01]  /*1ae0*/  IMAD.MOV.U32 R72, RZ, RZ, -0x1 ;  /* 0xffffffffff487424 */ /* 0x000fe200078e00ff */
[----:B------:R-:W-:-:S02]  /*1af0*/  MOV R73, 0x1f ;  /* 0x0000001f00497802 */ /* 0x000fc40000000f00 */
[----:B------:R-:W-:Y:S02]  /*1b00*/  MOV R60, 0x1b20 ;  /* 0x00001b20003c7802 */ /* 0x000fe40000000f00 */
[----:B------:R-:W-:Y:S05]  /*1b10*/  CALL.REL.NOINC `($__internal_83_$__cuda_sm70_shflsync_bfly_p) ;  /* 0x0000011000007944 */ /* 0x000fea0003c00000 */
[----:B------:R-:W-:Y:S01]  /*1b20*/  FADD.FTZ R70, R71, R70 ;  /* 0x0000004647467221 */ /* 0x000fe20000010000 */
[----:B0-----:R-:W-:Y:S01]  /*1b30*/  MOV R73, 0x1f ;  /* 0x0000001f00497802 */ /* 0x001fe20000000f00 */
[----:B-1----:R-:W-:Y:S01]  /*1b40*/  FADD.FTZ R69, R69, R74 ;  /* 0x0000004a45457221 */ /* 0x002fe20000010000 */
[----:B------:R-:W-:Y:S01]  /*1b50*/  HFMA2.MMA R74, -RZ, RZ, 0, 9.5367431640625e-07 ;  /* 0x00000010ff4a7435 */ /* 0x000fe200000001ff */
[----:B------:R-:W-:Y:S01]  /*1b60*/  MOV R72, 0xffffffff ;  /* 0xffffffff00487802 */ /* 0x000fe20000000f00 */
[----:B------:R-:W-:Y:S01]  /*1b70*/  IMAD.MOV.U32 R75, RZ, RZ, R70 ;  /* 0x000000ffff4b7224 */ /* 0x000fe200078e0046 */
[----:B------:R-:W-:-:S03]  /*1b80*/  MOV R60, 0x1ba0 ;  /* 0x00001ba0003c7802 */ /* 0x000fc60000000f00 */
[----:B------:R-:W-:Y:S05]  /*1b90*/  CALL.REL.NOINC `($__internal_83_$__cuda_sm70_shflsync_bfly_p) ;  /* 0x0000009000007944 */ /* 0x000fea0003c00000 */
[----:B-1----:R-:W-:Y:S01]  /*1ba0*/  MOV R71, R74 ;  /* 0x0000004a00477202 */ /* 0x002fe20000000f00 */
[----:B------:R-:W-:Y:S01]  /*1bb0*/  HFMA2.MMA R74, -RZ, RZ, 0, 9.5367431640625e-07 ;  /* 0x00000010ff4a7435 */ /* 0x000fe200000001ff */
[----:B0-----:R-:W-:Y:S01]  /*1bc0*/  MOV R75, R69 ;  /* 0x00000045004b7202 */ /* 0x001fe20000000f00 */
[----:B------:R-:W-:Y:S01]  /*1bd0*/  IMAD.MOV.U32 R73, RZ, RZ, 0x1f ;  /* 0x0000001fff497424 */ /* 0x000fe200078e00ff */
[----:B------:R-:W-:-:S02]  /*1be0*/  MOV R72, 0xffffffff ;  /* 0xffffffff00487802 */ /* 0x000fc40000000f00 */
[----:B------:R-:W-:Y:S02]  /*1bf0*/  MOV R60, 0x1c10 ;  /* 0x00001c10003c7802 */ /* 0x000fe40000000f00 */
[----:B------:R-:W-:Y:S05]  /*1c00*/  CALL.REL.NOINC `($__internal_83_$__cuda_sm70_shflsync_bfly_p) ;  /* 0x0000002000007944 */ /* 0x000fea0003c00000 */
[----:B-1----:R-:W-:Y:S01]  /*1c10*/  MOV R60, R74 ;  /* 0x0000004a003c7202 */ /* 0x002fe20000000f00 */
[----:B0-----:R-:W-:Y:S05]  /*1c20*/  BRA `(.L_x_1888) ;  /* 0xffffede000007947 */ /* 0x001fea000383ffff */
        .weak           $__internal_83_$__cuda_sm70_shflsync_bfly_p
        .type           $__internal_83_$__cuda_sm70_shflsync_bfly_p,@function
        .size           $__internal_83_$__cuda_sm70_shflsync_bfly_p,(.L_x_4463 - $__internal_83_$__cuda_sm70_shflsync_bfly_p)
$__internal_83_$__cuda_sm70_shflsync_bfly_p:
[----:B------:R-:W-:Y:S01]  /*1c30*/  HFMA2.MMA R61, -RZ, RZ, 0, 0 ;  /* 0x00000000ff3d7435 */ /* 0x000fe200000001ff */
[----:B------:R-:W-:Y:S04]  /*1c40*/  WARPSYNC R72 ;  /* 0x0000004800007348 */ /* 0x000fe80003800000 */
[----:B------:R0:W1:Y:S01]  /*1c50*/  SHFL.BFLY PT, R74, R75, R74, R73 ;  /* 0x0c00004a4b4a7389 */ /* 0x00006200000e0049 */
[----:B------:R-:W-:Y:S05]  /*1c60*/  RET.REL.NODEC R60 `(_ZN10layer_norm13ln_bwd_kernelINS_13Kernel_traitsIf13__nv_bfloat16fS2_fjLj256ELj1ELj4ELj1ELj16ENS_18Kernel_traits_baseILj256EfS2_fS2_fjLj128EEEEELb0ELb0ELb1ELb1EEEvNS_9BwdParamsE) ;  /* 0xffffe3903c007950 */ /* 0x000fea0003c3ffff */
.L_x_1889:
        /* <DEDUP_REMOVED lines=9> */
.L_x_4463:


//--------------------- .text._ZN10layer_norm13ln_bwd_kernelINS_13Kernel_traitsIf13__nv_bfloat16fS2_fjLj256ELj1ELj4ELj1ELj16ENS_18Kernel_traits_baseILj256EfS2_fS2_fjLj128EEEEELb0ELb1ELb0ELb0EEEvNS_9BwdParamsE --------------------------
	.section	.text._ZN10layer_norm13ln_bwd_kernelINS_13Kernel_traitsIf13__nv_bfloat16fS2_fjLj256ELj1ELj4ELj1ELj16ENS_18Kernel_traits_baseILj256EfS2_fS2_fjLj128EEEEELb0ELb1ELb0ELb0EEEvNS_9BwdParamsE,"ax",@progbits
	.sectioninfo	@"SHI_REGISTERS=96"
	.align	128
        .global         _ZN10layer_norm13ln_bwd_kernelINS_13Kernel_traitsIf13__nv_bfloat16fS2_fjLj256ELj1ELj4ELj1ELj16ENS_18Kernel_traits_baseILj256EfS2_fS2_fjLj128EEEEELb0ELb1ELb0ELb0EEEvNS_9BwdParamsE
        .type           _ZN10layer_norm13ln_bwd_kernelINS_13Kernel_traitsIf13__nv_bfloat16fS2_fjLj256ELj1ELj4ELj1ELj16ENS_18Kernel_traits_baseILj256EfS2_fS2_fjLj128EEEEELb0ELb1ELb0ELb0EEEvNS_9BwdParamsE,@function
        .size           _ZN10layer_norm13ln_bwd_kernelINS_13Kernel_traitsIf13__nv_bfloat16fS2_fjLj256ELj1ELj4ELj1ELj16ENS_18Kernel_traits_baseILj256EfS2_fS2_fjLj128EEEEELb0ELb1ELb0ELb0EEEvNS_9BwdParamsE,(.L_x_4464 - _ZN10layer_norm13ln_bwd_kernelINS_13Kernel_traitsIf13__nv_bfloat16fS2_fjLj256ELj1ELj4ELj1ELj16ENS_18Kernel_traits_baseILj256EfS2_fS2_fjLj128EEEEELb0ELb1ELb0ELb0EEEvNS_9BwdParamsE)
        .other          _ZN10layer_norm13ln_bwd_kernelINS_13Kernel_traitsIf13__nv_bfloat16fS2_fjLj256ELj1ELj4ELj1ELj16ENS_18Kernel_traits_baseILj256EfS2_fS2_fjLj128EEEEELb0ELb1ELb0ELb0EEEvNS_9BwdParamsE,@"STO_CUDA_ENTRY STV_DEFAULT"
_ZN10layer_norm13ln_bwd_kernelINS_13Kernel_traitsIf13__nv_bfloat16fS2_fjLj256ELj1ELj4ELj1ELj16ENS_18Kernel_traits_baseILj256EfS2_fS2_fjLj128EEEEELb0ELb1ELb0ELb0EEEvNS_9BwdParamsE:
.text._ZN10layer_norm13ln_bwd_kernelINS_13Kernel_traitsIf13__nv_bfloat16fS2_fjLj256ELj1ELj4ELj1ELj16ENS_18Kernel_traits_baseILj256EfS2_fS2_fjLj128EEEEELb0ELb1ELb0ELb0EEEvNS_9BwdParamsE:
        /* <DEDUP_REMOVED lines=36> */
.L_x_1897:
        /* <DEDUP_REMOVED lines=32> */
[----:B------:R0:W5:Y:S02]  /*0440*/  @P0 LDG.E.128 R52, [R78.64+0x10] ;  /* 0x000010044e340981 */ /* 0x000164000c1e1d00 */
[----:B0-----:R-:W-:-:S04]  /*0450*/  ISETP.NE.AND P0, PT, R3, RZ, PT ;  /* 0x000000ff0300720c */ /* 0x001fc80003f05270 */
[----:B--2---:R-:W-:-:S05]  /*0460*/  FSEL R76, R76, RZ, !P0 ;  /* 0x000000ff4c4c7208 */ /* 0x004fca0004000000 */
[C---:B---3--:R-:W-:Y:S02]  /*0470*/  FADD.FTZ R7, -R76.reuse, R64 ;  /* 0x000000404c077221 */ /* 0x048fe40000010100 */
[----:B------:R-:W-:Y:S01]  /*0480*/  FADD.FTZ R77, -R76, R65 ;  /* 0x000000414c4d7221 */ /* 0x000fe20000010100 */
[--C-:B----4-:R-:W-:Y:S01]  /*0490*/  PRMT R65, RZ, 0x5410, R68.reuse ;  /* 0x00005410ff417816 */ /* 0x110fe20000000044 */
[----:B-----5:R-:W-:Y:S01]  /*04a0*/  FMUL.FTZ R7, R6, R7 ;  /* 0x0000000706077220 */ /* 0x020fe20000410000 */
[----:B------:R-:W-:Y:S01]  /*04b0*/  PRMT R78, RZ, 0x7610, R68 ;  /* 0x00007610ff4e7816 */ /* 0x000fe20000000044 */
[----:B------:R-:W-:Y:S01]  /*04c0*/  FADD.FTZ R85, -R76, R66 ;  /* 0x000000424c557221 */ /* 0x000fe20000010100 */
[----:B------:R-:W-:Y:S01]  /*04d0*/  PRMT R79, RZ, 0x5410, R69 ;  /* 0x00005410ff4f7816 */ /* 0x000fe20000000045 */
[----:B------:R-:W-:Y:S01]  /*04e0*/  FADD.FTZ R16, R16, R65 ;  /* 0x0000004110107221 */ /* 0x000fe20000010000 */
[----:B-1----:R-:W-:Y:S01]  /*04f0*/  PRMT R80, RZ, 0x7610, R69 ;  /* 0x00007610ff507816 */ /* 0x002fe20000000045 */
[----:B------:R-:W-:Y:S01]  /*0500*/  FMUL.FTZ R64, R6, R77 ;  /* 0x0000004d06407220 */ /* 0x000fe20000410000 */
[--C-:B------:R-:W-:Y:S01]  /*0510*/  PRMT R69, RZ, 0x5410, R71.reuse ;  /* 0x00005410ff457816 */ /* 0x100fe20000000047 */
[-C--:B------:R-:W-:Y:S01]  /*0520*/  FFMA.FTZ R8, R7, R65.reuse, R8 ;  /* 0x0000004107087223 */ /* 0x080fe20000010008 */
[----:B------:R-:W-:Y:S01]  /*0530*/  PRMT R68, RZ, 0x7610, R71 ;  /* 0x00007610ff447816 */ /* 0x000fe20000000047 */
[----:B------:R-:W-:Y:S01]  /*0540*/  FMUL.FTZ R66, R44, R65 ;  /* 0x000000412c427220 */ /* 0x000fe20000410000 */
[--C-:B------:R-:W-:Y:S01]  /*0550*/  PRMT R81, RZ, 0x5410, R70.reuse ;  /* 0x00005410ff517816 */ /* 0x100fe20000000046 */
[----:B------:R-:W-:Y:S01]  /*0560*/  FADD.FTZ R87, -R76, R67 ;  /* 0x000000434c577221 */ /* 0x000fe20000010100 */
[----:B------:R-:W-:Y:S01]  /*0570*/  PRMT R70, RZ, 0x7610, R70 ;  /* 0x00007610ff467816 */ /* 0x000fe20000000046 */
[----:B------:R-:W-:-:S02]  /*0580*/  FMUL.FTZ R65, R6, R85 ;  /* 0x0000005506417220 */ /* 0x000fc40000410000 */
[C---:B------:R-:W-:Y:S02]  /*0590*/  FADD.FTZ R71, -R76.reuse, R72 ;  /* 0x000000484c477221 */ /* 0x040fe40000010100 */
[C---:B------:R-:W-:Y:S02]  /*05a0*/  FADD.FTZ R73, -R76.reuse, R73 ;  /* 0x000000494c497221 */ /* 0x040fe40000010100 */
[C---:B------:R-:W-:Y:S02]  /*05b0*/  FADD.FTZ R83, -R76.reuse, R74 ;  /* 0x0000004a4c537221 */ /* 0x040fe40000010100 */
[----:B------:R-:W-:Y:S02]  /*05c0*/  FADD.FTZ R75, -R76, R75 ;  /* 0x0000004b4c4b7221 */ /* 0x000fe40000010100 */
[----:B------:R-:W-:Y:S02]  /*05d0*/  FADD.FTZ R17, R17, R78 ;  /* 0x0000004e11117221 */ /* 0x000fe40000010000 */
[----:B------:R-:W-:-:S02]  /*05e0*/  FFMA.FTZ R9, R64, R78, R9 ;  /* 0x0000004e40097223 */ /* 0x000fc40000010009 */
[----:B------:R-:W-:Y:S02]  /*05f0*/  FMUL.FTZ R67, R45, R78 ;  /* 0x0000004e2d437220 */ /* 0x000fe40000410000 */
[----:B------:R-:W-:Y:S02]  /*0600*/  FADD.FTZ R18, R18, R79 ;  /* 0x0000004f12127221 */ /* 0x000fe40000010000 */
[----:B------:R-:W-:Y:S02]  /*0610*/  FMUL.FTZ R76, R6, R87 ;  /* 0x00000057064c7220 */ /* 0x000fe40000410000 */
        /* <DEDUP_REMOVED lines=37> */
.L_x_1892:
[----:B-1----:R-:W-:Y:S05]  /*0870*/  BSYNC B0 ;  /* 0x0000000000007941 */ /* 0x002fea0003800000 */
.L_x_1891:
[----:B------:R-:W-:Y:S05]  /*0880*/  BRA.DIV ~URZ, `(.L_x_1893) ;  /* 0x00000e327f007947 */ /* 0x000fea000b800000 */
[----:B------:R1:W2:Y:S02]  /*0890*/  SHFL.BFLY PT, R87, R72, 0x1, 0x1f ;  /* 0x0c201f0048577f89 */ /* 0x0002a400000e0000 */
.L_x_1900:
        /* <DEDUP_REMOVED lines=18> */
.L_x_1901:
[----:B------:R-:W-:Y:S01]  /*09c0*/  BSSY B0, `(.L_x_1895) ;  /* 0x0000064000007945 */ /* 0x000fe20003800000 */
[----:B------:R-:W-:Y:S05]  /*09d0*/  @!P2 BRA `(.L_x_1896) ;  /* 0x000006200000a947 */ /* 0x000fea0003800000 */
[----:B---3--:R-:W-:Y:S01]  /*09e0*/  FADD.FTZ R73, R73, R70 ;  /* 0x0000004649497221 */ /* 0x008fe20000010000 */
[----:B0-----:R-:W-:Y:S01]  /*09f0*/  ISETP.NE.AND P0, PT, R3, RZ, PT ;  /* 0x000000ff0300720c */ /* 0x001fe20003f05270 */
[----:B-1----:R-:W-:Y:S02]  /*0a00*/  FADD.FTZ R87, R87, R72 ;  /* 0x0000004857577221 */ /* 0x002fe40000010000 */
[----:B------:R-:W-:Y:S02]  /*0a10*/  FMUL.FTZ R68, R73, c[0x0][0x1e0] ;  /* 0x0000780049447a20 */ /* 0x000fe40000410000 */
[----:B------:R-:W-:-:S03]  /*0a20*/  FMUL.FTZ R87, R87, c[0x0][0x1e0] ;  /* 0x0000780057577a20 */ /* 0x000fc60000410000 */
[----:B------:R-:W-:-:S05]  /*0a30*/  FSEL R68, R68, RZ, !P0 ;  /* 0x000000ff44447208 */ /* 0x000fca0004000000 */
[-CC-:B--2---:R-:W-:Y:S02]  /*0a40*/  FFMA.FTZ R72, R76, R87.reuse, R68.reuse ;  /* 0x000000574c487223 */ /* 0x184fe40000010044 */
        /* <DEDUP_REMOVED lines=9> */
[C---:B-----5:R-:W-:Y:S02]  /*0ae0*/  FMUL.FTZ R90, R6.reuse, R87 ;  /* 0x00000057065a7220 */ /* 0x060fe40000410000 */
[----:B------:R-:W-:Y:S01]  /*0af0*/  FMUL.FTZ R87, R6, R69 ;  /* 0x0000004506577220 */ /* 0x000fe20000410000 */
[----:B------:R-:W-:Y:S01]  /*0b00*/  HFMA2.MMA R69, -RZ, RZ, 0, 9.5367431640625e-07 ;  /* 0x00000010ff457435 */ /* 0x000fe200000001ff */
[----:B------:R-:W-:-:S02]  /*0b10*/  FADD.FTZ R71, R66, -R71 ;  /* 0x8000004742477221 */ /* 0x000fc40000010000 */
[----:B------:R-:W-:Y:S02]  /*0b20*/  FADD.FTZ R73, R67, -R70 ;  /* 0x8000004643497221 */ /* 0x000fe40000010000 */
[----:B------:R-:W-:Y:S02]  /*0b30*/  FADD.FTZ R91, R78, -R75 ;  /* 0x8000004b4e5b7221 */ /* 0x000fe40000010000 */
[----:B------:R-:W-:Y:S02]  /*0b40*/  FADD.FTZ R89, R80, -R89 ;  /* 0x8000005950597221 */ /* 0x000fe40000010000 */
[----:B------:R-:W-:Y:S02]  /*0b50*/  FADD.FTZ R93, R81, -R74 ;  /* 0x8000004a515d7221 */ /* 0x000fe40000010000 */
[----:B------:R-:W-:Y:S02]  /*0b60*/  FADD.FTZ R68, R85, -R68 ;  /* 0x8000004455447221 */ /* 0x000fe40000010000 */
[----:B------:R-:W-:-:S02]  /*0b70*/  FMUL.FTZ R75, R6, R71 ;  /* 0x00000047064b7220 */ /* 0x000fc40000410000 */
[C---:B------:R-:W-:Y:S02]  /*0b80*/  FMUL.FTZ R74, R6.reuse, R73 ;  /* 0x00000049064a7220 */ /* 0x040fe40000410000 */
[C---:B------:R-:W-:Y:S02]  /*0b90*/  FMUL.FTZ R91, R6.reuse, R91 ;  /* 0x0000005b065b7220 */ /* 0x040fe40000410000 */
[C---:B------:R-:W-:Y:S02]  /*0ba0*/  FMUL.FTZ R89, R6.reuse, R89 ;  /* 0x0000005906597220 */ /* 0x040fe40000410000 */
[C---:B------:R-:W-:Y:S02]  /*0bb0*/  FMUL.FTZ R88, R6.reuse, R93 ;  /* 0x0000005d06587220 */ /* 0x040fe40000410000 */
[----:B------:R-:W-:Y:S02]  /*0bc0*/  FMUL.FTZ R6, R6, R68 ;  /* 0x0000004406067220 */ /* 0x000fe40000410000 */
        /* <DEDUP_REMOVED lines=22> */
[-C--:B------:R-:W-:Y:S01]  /*0d30*/  FMUL.FTZ R75, R75, R5.reuse ;  /* 0x000000054b4b7220 */ /* 0x080fe20000410000 */
[----:B------:R-:W-:Y:S01]  /*0d40*/  SEL R62, R87, R62, P1 ;  /* 0x0000003e573e7207 */ /* 0x000fe20000800000 */
[----:B------:R-:W-:Y:S01]  /*0d50*/  FMUL.FTZ R74, R74, R5 ;  /* 0x000000054a4a7220 */ /* 0x000fe20000410000 */
[----:B------:R-:W-:Y:S01]  /*0d60*/  SEL R63, R6, R63, P1 ;  /* 0x0000003f063f7207 */ /* 0x000fe20000800000 */
[-C--:B------:R-:W-:Y:S01]  /*0d70*/  FMUL.FTZ R91, R91, R5.reuse ;  /* 0x000000055b5b7220 */ /* 0x080fe20000410000 */
[----:B------:R-:W-:Y:S01]  /*0d80*/  @P3 LEA R72, P0, R4, c[0x0][0x258], 0x5 ;  /* 0x0000960004483a11 */ /* 0x000fe200078028ff */
[----:B------:R-:W-:-:S02]  /*0d90*/  FMUL.FTZ R90, R90, R5 ;  /* 0x000000055a5a7220 */ /* 0x000fc40000410000 */
[-C--:B------:R-:W-:Y:S01]  /*0da0*/  FMUL.FTZ R89, R89, R5.reuse ;  /* 0x0000000559597220 */ /* 0x080fe20000410000 */
[----:B------:R-:W-:Y:S01]  /*0db0*/  @P3 LEA.HI.X R73, R4, c[0x0][0x25c], RZ, 0x5, P0 ;  /* 0x0000970004493a11 */ /* 0x000fe200000f2cff */
[-C--:B------:R-:W-:Y:S02]  /*0dc0*/  FMUL.FTZ R88, R88, R5.reuse ;  /* 0x0000000558587220 */ /* 0x080fe40000410000 */
[-C--:B------:R-:W-:Y:S02]  /*0dd0*/  FMUL.FTZ R87, R87, R5.reuse ;  /* 0x0000000557577220 */ /* 0x080fe40000410000 */
[----:B------:R-:W-:Y:S01]  /*0de0*/  FMUL.FTZ R6, R6, R5 ;  /* 0x0000000506067220 */ /* 0x000fe20000410000 */
[----:B------:R-:W-:Y:S04]  /*0df0*/  @P3 STG.E.128 [R72.64], R56 ;  /* 0x0000003848003986 */ /* 0x000fe8000c101d04 */
[----:B------:R0:W-:Y:S02]  /*0e00*/  @P3 STG.E.128 [R72.64+0x10], R60 ;  /* 0x0000103c48003986 */ /* 0x0001e4000c101d04 */
[----:B0-----:R-:W-:-:S02]  /*0e10*/  FMUL.FTZ R72, R36, R75 ;  /* 0x0000004b24487220 */ /* 0x001fc40000410000 */
[----:B------:R-:W-:Y:S01]  /*0e20*/  FMUL.FTZ R73, R38, R91 ;  /* 0x0000005b26497220 */ /* 0x000fe20000410000 */
[--C-:B--2---:R-:W-:Y:S02]  /*0e30*/  PRMT R5, RZ, 0x5410, R68.reuse ;  /* 0x00005410ff057816 */ /* 0x104fe40000000044 */
[----:B------:R-:W-:-:S03]  /*0e40*/  PRMT R68, RZ, 0x7610, R68 ;  /* 0x00007610ff447816 */ /* 0x000fc60000000044 */
[----:B------:R-:W-:Y:S01]  /*0e50*/  FFMA.FTZ R28, R75, R5, R28 ;  /* 0x000000054b1c7223 */ /* 0x000fe2000001001c */
[----:B------:R-:W-:Y:S01]  /*0e60*/  PRMT R5, RZ, 0x5410, R69 ;  /* 0x00005410ff057816 */ /* 0x000fe20000000045 */
[----:B------:R-:W-:Y:S01]  /*0e70*/  FFMA.FTZ R29, R74, R68, R29 ;  /* 0x000000444a1d7223 */ /* 0x000fe2000001001d */
[----:B------:R-:W-:Y:S01]  /*0e80*/  PRMT R69, RZ, 0x7610, R69 ;  /* 0x00007610ff457816 */ /* 0x000fe20000000045 */
[----:B------:R-:W-:Y:S02]  /*0e90*/  FMUL.FTZ R75, R34, R87 ;  /* 0x00000057224b7220 */ /* 0x000fe40000410000 */
[----:B------:R-:W-:Y:S02]  /*0ea0*/  FFMA.FTZ R30, R91, R5, R30 ;  /* 0x000000055b1e7223 */ /* 0x000fe4000001001e */
[----:B------:R-:W-:Y:S02]  /*0eb0*/  FMUL.FTZ R5, R37, R74 ;  /* 0x0000004a25057220 */ /* 0x000fe40000410000 */
[----:B------:R-:W-:-:S02]  /*0ec0*/  FMUL.FTZ R68, R35, R6 ;  /* 0x0000000623447220 */ /* 0x000fc40000410000 */
[----:B------:R-:W-:Y:S01]  /*0ed0*/  FFMA.FTZ R31, R90, R69, R31 ;  /* 0x000000455a1f7223 */ /* 0x000fe2000001001f */
[----:B------:R-:W-:Y:S01]  /*0ee0*/  F2FP.BF16.PACK_AB R72, R5, R72 ;  /* 0x000000480548723e */ /* 0x000fe200000010ff */
[----:B------:R-:W-:Y:S01]  /*0ef0*/  FMUL.FTZ R90, R39, R90 ;  /* 0x0000005a275a7220 */ /* 0x000fe20000410000 */
[----:B------:R-:W-:Y:S01]  /*0f00*/  F2FP.BF16.PACK_AB R75, R68, R75 ;  /* 0x0000004b444b723e */ /* 0x000fe200000010ff */
[----:B------:R-:W-:Y:S01]  /*0f10*/  FMUL.FTZ R74, R32, R89 ;  /* 0x00000059204a7220 */ /* 0x000fe20000410000 */
[----:B------:R-:W-:Y:S01]  /*0f20*/  LEA R68, P0, R4, c[0x0][0x248], 0x4 ;  /* 0x0000920004447a11 */ /* 0x000fe200078020ff */
[----:B------:R-:W-:Y:S01]  /*0f30*/  FMUL.FTZ R5, R33, R88 ;  /* 0x0000005821057220 */ /* 0x000fe20000410000 */
[----:B------:R-:W-:Y:S02]  /*0f40*/  F2FP.BF16.PACK_AB R73, R90, R73 ;  /* 0x000000495a49723e */ /* 0x000fe400000010ff */
[----:B------:R-:W-:Y:S02]  /*0f50*/  LEA.HI.X R69, R4, c[0x0][0x24c], RZ, 0x4, P0 ;  /* 0x0000930004457a11 */ /* 0x000fe400000f24ff */
[----:B------:R-:W-:-:S02]  /*0f60*/  F2FP.BF16.PACK_AB R74, R5, R74 ;  /* 0x0000004a054a723e */ /* 0x000fc400000010ff */
[--C-:B------:R-:W-:Y:S02]  /*0f70*/  PRMT R4, RZ, 0x5410, R70.reuse ;  /* 0x00005410ff047816 */ /* 0x100fe40000000046 */
[----:B------:R-:W-:Y:S01]  /*0f80*/  PRMT R70, RZ, 0x7610, R70 ;  /* 0x00007610ff467816 */ /* 0x000fe20000000046 */
[----:B------:R0:W-:Y:S02]  /*0f90*/  STG.E.128 [R68.64], R72 ;  /* 0x0000004844007986 */ /* 0x0001e4000c101d04 */
[----:B------:R-:W-:Y:S01]  /*0fa0*/  FFMA.FTZ R24, R89, R4, R24 ;  /* 0x0000000459187223 */ /* 0x000fe20000010018 */
[----:B------:R-:W-:Y:S01]  /*0fb0*/  PRMT R4, RZ, 0x5410, R71 ;  /* 0x00005410ff047816 */ /* 0x000fe20000000047 */
[----:B------:R-:W-:Y:S01]  /*0fc0*/  FFMA.FTZ R25, R88, R70, R25 ;  /* 0x0000004658197223 */ /* 0x000fe20000010019 */
[----:B------:R-:W-:-:S03]  /*0fd0*/  PRMT R71, RZ, 0x7610, R71 ;  /* 0x00007610ff477816 */ /* 0x000fc60000000047 */
[----:B------:R-:W-:Y:S02]  /*0fe0*/  FFMA.FTZ R26, R87, R4, R26 ;  /* 0x00000004571a7223 */ /* 0x000fe4000001001a */
[----:B------:R-:W-:Y:S02]  /*0ff0*/  FFMA.FTZ R27, R6, R71, R27 ;  /* 0x00000047061b7223 */ /* 0x000fe4000001001b */
.L_x_1896:
[----:B------:R-:W-:Y:S05]  /*1000*/  BSYNC B0 ;  /* 0x0000000000007941 */ /* 0x000fea0003800000 */
.L_x_1895:
[----:B------:R-:W-:-:S04]  /*1010*/  MOV R5, c[0x0][0x160] ;  /* 0x0000580000057a02 */ /* 0x000fc80000000f00 */
[----:B------:R-:W-:-:S04]  /*1020*/  LEA R2, R5, R2, 0x2 ;  /* 0x0000000205027211 */ /* 0x000fc800078e10ff */
[----:B------:R-:W-:-:S13]  /*1030*/  ISETP.GE.AND P0, PT, R2, c[0x0][0x164], PT ;  /* 0x0000590002007a0c */ /* 0x000fda0003f06270 */
[----:B0123-5:R-:W-:Y:S05]  /*1040*/  @!P0 BRA `(.L_x_1897) ;  /* 0xfffff1f000008947 */ /* 0x02ffea000383ffff */
.L_x_1890:
        /* <DEDUP_REMOVED lines=92> */
.L_x_1899:
[----:B------:R-:W-:Y:S05]  /*1610*/  BSYNC B0 ;  /* 0x0000000000007941 */ /* 0x000fea0003800000 */
.L_x_1898:
        /* <DEDUP_REMOVED lines=10> */
.L_x_1893:
[----:B------:R-:W-:Y:S01]  /*16c0*/  HFMA2.MMA R75, -RZ, RZ, 0, 5.9604644775390625e-08 ;  /* 0x00000001ff4b7435 */ /* 0x000fe200000001ff */
[----:B------:R-:W-:Y:S02]  /*16d0*/  MOV R88, R72 ;  /* 0x0000004800587202 */ /* 0x000fe40000000f00 */
[----:B------:R-:W-:Y:S02]  /*16e0*/  MOV R71, 0x1f ;  /* 0x0000001f00477802 */ /* 0x000fe40000000f00 */
[----:B------:R-:W-:-:S02]  /*16f0*/  MOV R74, 0xffffffff ;  /* 0xffffffff004a7802 */ /* 0x000fc40000000f00 */
[----:B------:R-:W-:Y:S02]  /*1700*/  MOV R68, 0x1720 ;  /* 0x0000172000447802 */ /* 0x000fe40000000f00 */
[----:B0----5:R-:W-:Y:S05]  /*1710*/  CALL.REL.NOINC `($__internal_84_$__cuda_sm70_shflsync_bfly_p) ;  /* 0x0000046000007944 */ /* 0x021fea0003c00000 */
[----:B-1----:R-:W-:Y:S01]  /*1720*/  MOV R87, R74 ;  /* 0x0000004a00577202 */ /* 0x002fe20000000f00 */
[----:B0-----:R-:W-:Y:S05]  /*1730*/  BRA `(.L_x_1900) ;  /* 0xfffff16000007947 */ /* 0x001fea000383ffff */
.L_x_1894:
[----:B------:R-:W-:Y:S01]  /*1740*/  HFMA2.MMA R75, -RZ, RZ, 0, 5.9604644775390625e-08 ;  /* 0x00000001ff4b7435 */ /* 0x000fe200000001ff */
[----:B------:R-:W-:Y:S02]  /*1750*/  MOV R88, R73 ;  /* 0x0000004900587202 */ /* 0x000fe40000000f00 */
[----:B------:R-:W-:Y:S02]  /*1760*/  MOV R71, 0x1f ;  /* 0x0000001f00477802 */ /* 0x000fe40000000f00 */
[----:B------:R-:W-:Y:S02]  /*1770*/  MOV R74, 0xffffffff ;  /* 0xffffffff004a7802 */ /* 0x000fe40000000f00 */
[----:B------:R-:W-:Y:S02]  /*1780*/  MOV R68, 0x17a0 ;  /* 0x000017a000447802 */ /* 0x000fe40000000f00 */
[----:B012--5:R-:W-:Y:S05]  /*1790*/  CALL.REL.NOINC `($__internal_84_$__cuda_sm70_shflsync_bfly_p) ;  /* 0x000003e000007944 */ /* 0x027fea0003c00000 */
[----:B------:R-:W-:Y:S01]  /*17a0*/  FADD.FTZ R87, R87, R72 ;  /* 0x0000004857577221 */ /* 0x000fe20000010000 */
[----:B0-----:R-:W-:Y:S01]  /*17b0*/  HFMA2.MMA R75, -RZ, RZ, 0, 1.1920928955078125e-07 ;  /* 0x00000002ff4b7435 */ /* 0x001fe200000001ff */
[----:B-1----:R-:W-:Y:S01]  /*17c0*/  FADD.FTZ R73, R73, R74 ;  /* 0x0000004a49497221 */ /* 0x002fe20000010000 */
[----:B------:R-:W-:-:S02]  /*17d0*/  MOV R71, 0x1f ;  /* 0x0000001f00477802 */ /* 0x000fc40000000f00 */
[----:B------:R-:W-:Y:S02]  /*17e0*/  MOV R74, 0xffffffff ;  /* 0xffffffff004a7802 */ /* 0x000fe40000000f00 */
[----:B------:R-:W-:Y:S02]  /*17f0*/  MOV R88, R87 ;  /* 0x0000005700587202 */ /* 0x000fe40000000f00 */
[----:B------:R-:W-:Y:S02]  /*1800*/  MOV R68, 0x1820 ;  /* 0x0000182000447802 */ /* 0x000fe40000000f00 */
[----:B------:R-:W-:Y:S05]  /*1810*/  CALL.REL.NOINC `($__internal_84_$__cuda_sm70_shflsync_bfly_p) ;  /* 0x0000036000007944 */ /* 0x000fea0003c00000 */
[----:B0-----:R-:W-:Y:S01]  /*1820*/  HFMA2.MMA R75, -RZ, RZ, 0, 1.1920928955078125e-07 ;  /* 0x00000002ff4b7435 */ /* 0x001fe200000001ff */
[----:B-1----:R-:W-:Y:S02]  /*1830*/  MOV R70, R74 ;  /* 0x0000004a00467202 */ /* 0x002fe40000000f00 */
[----:B------:R-:W-:Y:S02]  /*1840*/  MOV R88, R73 ;  /* 0x0000004900587202 */ /* 0x000fe40000000f00 */
[----:B------:R-:W-:Y:S02]  /*1850*/  MOV R71, 0x1f ;  /* 0x0000001f00477802 */ /* 0x000fe40000000f00 */
[----:B------:R-:W-:-:S02]  /*1860*/  MOV R74, 0xffffffff ;  /* 0xffffffff004a7802 */ /* 0x000fc40000000f00 */
[----:B------:R-:W-:Y:S02]  /*1870*/  MOV R68, 0x1890 ;  /* 0x0000189000447802 */ /* 0x000fe40000000f00 */
[----:B------:R-:W-:Y:S05]  /*1880*/  CALL.REL.NOINC `($__internal_84_$__cuda_sm70_shflsync_bfly_p) ;  /* 0x000002f000007944 */ /* 0x000fea0003c00000 */
[----:B------:R-:W-:Y:S01]  /*1890*/  FADD.FTZ R87, R70, R87 ;  /* 0x0000005746577221 */ /* 0x000fe20000010000 */
[----:B0-----:R-:W-:Y:S01]  /*18a0*/  HFMA2.MMA R75, -RZ, RZ, 0, 2.384185791015625e-07 ;  /* 0x00000004ff4b7435 */ /* 0x001fe200000001ff */
[----:B-1----:R-:W-:Y:S01]  /*18b0*/  FADD.FTZ R73, R73, R74 ;  /* 0x0000004a49497221 */ /* 0x002fe20000010000 */
[----:B------:R-:W-:Y:S02]  /*18c0*/  MOV R71, 0x1f ;  /* 0x0000001f00477802 */ /* 0x000fe40000000f00 */
[----:B------:R-:W-:Y:S02]  /*18d0*/  MOV R74, 0xffffffff ;  /* 0xffffffff004a7802 */ /* 0x000fe40000000f00 */
[----:B------:R-:W-:Y:S02]  /*18e0*/  MOV R88, R87 ;  /* 0x0000005700587202 */ /* 0x000fe40000000f00 */
[----:B------:R-:W-:Y:S02]  /*18f0*/  MOV R68, 0x1910 ;  /* 0x0000191000447802 */ /* 0x000fe40000000f00 */
[----:B------:R-:W-:Y:S05]  /*1900*/  CALL.REL.NOINC `($__internal_84_$__cuda_sm70_shflsync_bfly_p) ;  /* 0x0000027000007944 */ /* 0x000fea0003c00000 */
[----:B0-----:R-:W-:Y:S01]  /*1910*/  HFMA2.MMA R75, -RZ, RZ, 0, 2.384185791015625e-07 ;  /* 0x00000004ff4b7435 */ /* 0x001fe200000001ff */
[----:B-1----:R-:W-:-:S02]  /*1920*/  MOV R70, R74 ;  /* 0x0000004a00467202 */ /* 0x002fc40000000f00 */
[----:B------:R-:W-:Y:S02]  /*1930*/  MOV R88, R73 ;  /* 0x0000004900587202 */ /* 0x000fe40000000f00 */
[----:B------:R-:W-:Y:S02]  /*1940*/  MOV R71, 0x1f ;  /* 0x0000001f00477802 */ /* 0x000fe40000000f00 */
[----:B------:R-:W-:Y:S02]  /*1950*/  MOV R74, 0xffffffff ;  /* 0xffffffff004a7802 */ /* 0x000fe40000000f00 */
[----:B------:R-:W-:Y:S02]  /*1960*/  MOV R68, 0x1980 ;  /* 0x0000198000447802 */ /* 0x000fe40000000f00 */
[----:B------:R-:W-:Y:S05]  /*1970*/  CALL.REL.NOINC `($__internal_84_$__cuda_sm70_shflsync_bfly_p) ;  /* 0x0000020000007944 */ /* 0x000fea0003c00000 */
[----:B------:R-:W-:Y:S01]  /*1980*/  FADD.FTZ R87, R70, R87 ;  /* 0x0000005746577221 */ /* 0x000fe20000010000 */
[----:B0-----:R-:W-:Y:S01]  /*1990*/  HFMA2.MMA R75, -RZ, RZ, 0, 4.76837158203125e-07 ;  /* 0x00000008ff4b7435 */ /* 0x001fe200000001ff */
[----:B-1----:R-:W-:Y:S01]  /*19a0*/  FADD.FTZ R73, R73, R74 ;  /* 0x0000004a49497221 */ /* 0x002fe20000010000 */
[----:B------:R-:W-:Y:S02]  /*19b0*/  MOV R71, 0x1f ;  /* 0x0000001f00477802 */ /* 0x000fe40000000f00 */
[----:B------:R-:W-:-:S02]  /*19c0*/  MOV R74, 0xffffffff ;  /* 0xffffffff004a7802 */ /* 0x000fc40000000f00 */
[----:B------:R-:W-:Y:S02]  /*19d0*/  MOV R88, R87 ;  /* 0x0000005700587202 */ /* 0x000fe40000000f00 */
[----:B------:R-:W-:Y:S02]  /*19e0*/  MOV R68, 0x1a00 ;  /* 0x00001a0000447802 */ /* 0x000fe40000000f00 */
[----:B------:R-:W-:Y:S05]  /*19f0*/  CALL.REL.NOINC `($__internal_84_$__cuda_sm70_shflsync_bfly_p) ;  /* 0x0000018000007944 */ /* 0x000fea0003c00000 */
[----:B0-----:R-:W-:Y:S01]  /*1a00*/  HFMA2.MMA R75, -RZ, RZ, 0, 4.76837158203125e-07 ;  /* 0x00000008ff4b7435 */ /* 0x001fe200000001ff */
[----:B-1----:R-:W-:Y:S02]  /*1a10*/  MOV R70, R74 ;  /* 0x0000004a00467202 */ /* 0x002fe40000000f00 */
[----:B------:R-:W-:Y:S02]  /*1a20*/  MOV R88, R73 ;  /* 0x0000004900587202 */ /* 0x000fe40000000f00 */
[----:B------:R-:W-:Y:S02]  /*1a30*/  MOV R71, 0x1f ;  /* 0x0000001f00477802 */ /* 0x000fe40000000f00 */
[----:B------:R-:W-:Y:S02]  /*1a40*/  MOV R74, 0xffffffff ;  /* 0xffffffff004a7802 */ /* 0x000fe40000000f00 */
[----:B------:R-:W-:-:S02]  /*1a50*/  MOV R68, 0x1a70 ;  /* 0x00001a7000447802 */ /* 0x000fc40000000f00 */
[----:B------:R-:W-:Y:S05]  /*1a60*/  CALL.REL.NOINC `($__internal_84_$__cuda_sm70_shflsync_bfly_p) ;  /* 0x0000011000007944 */ /* 0x000fea0003c00000 */
[----:B------:R-:W-:Y:S01]  /*1a70*/  FADD.FTZ R70, R70, R87 ;  /* 0x0000005746467221 */ /* 0x000fe20000010000 */
[----:B0-----:R-:W-:Y:S01]  /*1a80*/  HFMA2.MMA R75, -RZ, RZ, 0, 9.5367431640625e-07 ;  /* 0x00000010ff4b7435 */ /* 0x001fe200000001ff */
[----:B-1----:R-:W-:Y:S01]  /*1a90*/  FADD.FTZ R72, R73, R74 ;  /* 0x0000004a49487221 */ /* 0x002fe20000010000 */
[----:B------:R-:W-:-:S02]  /*1aa0*/  MOV R71, 0x1f ;  /* 0x0000001f00477802 */ /* 0x000fc40000000f00 */
[----:B------:R-:W-:Y:S02]  /*1ab0*/  MOV R74, 0xffffffff ;  /* 0xffffffff004a7802 */ /* 0x000fe40000000f00 */
[----:B------:R-:W-:Y:S02]  /*1ac0*/  MOV R88, R70 ;  /* 0x0000004600587202 */ /* 0x000fe40000000f00 */
[----:B------:R-:W-:Y:S02]  /*1ad0*/  MOV R68, 0x1af0 ;  /* 0x00001af000447802 */ /* 0x000fe40000000f00 */
[----:B------:R-:W-:Y:S05]  /*1ae0*/  CALL.REL.NOINC `($__internal_84_$__cuda_sm70_shflsync_bfly_p) ;  /* 0x0000009000007944 */ /* 0x000fea0003c00000 */
[----:B0-----:R-:W-:Y:S01]  /*1af0*/  HFMA2.MMA R75, -RZ, RZ, 0, 9.5367431640625e-07 ;  /* 0x00000010ff4b7435 */ /* 0x001fe200000001ff */
[----:B-1----:R-:W-:Y:S02]  /*1b00*/  MOV R73, R74 ;  /* 0x0000004a00497202 */ /* 0x002fe40000000f00 */
[----:B------:R-:W-:Y:S02]  /*1b10*/  MOV R88, R72 ;  /* 0x0000004800587202 */ /* 0x000fe40000000f00 */
[----:B------:R-:W-:Y:S02]  /*1b20*/  MOV R71, 0x1f ;  /* 0x0000001f00477802 */ /* 0x000fe40000000f00 */
[----:B------:R-:W-:-:S02]  /*1b30*/  MOV R74, 0xffffffff ;  /* 0xffffffff004a7802 */ /* 0x000fc40000000f00 */
[----:B------:R-:W-:Y:S02]  /*1b40*/  MOV R68, 0x1b60 ;  /* 0x00001b6000447802 */ /* 0x000fe40000000f00 */
[----:B------:R-:W-:Y:S05]  /*1b50*/  CALL.REL.NOINC `($__internal_84_$__cuda_sm70_shflsync_bfly_p) ;  /* 0x0000002000007944 */ /* 0x000fea0003c00000 */
[----:B-1----:R-:W-:Y:S01]  /*1b60*/  MOV R87, R74 ;  /* 0x0000004a00577202 */ /* 0x002fe20000000f00 */
[----:B0-----:R-:W-:Y:S05]  /*1b70*/  BRA `(.L_x_1901) ;  /* 0xffffee4000007947 */ /* 0x001fea000383ffff */
        .weak           $__internal_84_$__cuda_sm70_shflsync_bfly_p
        .type           $__internal_84_$__cuda_sm70_shflsync_bfly_p,@function
        .size           $__internal_84_$__cuda_sm70_shflsync_bfly_p,(.L_x_4464 - $__internal_84_$__cuda_sm70_shflsync_bfly_p)
$__internal_84_$__cuda_sm70_shflsync_bfly_p:
[----:B------:R-:W-:Y:S01]  /*1b80*/  HFMA2.MMA R69, -RZ, RZ, 0, 0 ;  /* 0x00000000ff457435 */ /* 0x000fe200000001ff */
[----:B------:R-:W-:Y:S04]  /*1b90*/  WARPSYNC R74 ;  /* 0x0000004a00007348 */ /* 0x000fe80003800000 */
[----:B------:R0:W1:Y:S01]  /*1ba0*/  SHFL.BFLY PT, R74, R88, R75, R71 ;  /* 0x0c00004b584a7389 */ /* 0x00006200000e0047 */
[----:B------:R-:W-:Y:S05]  /*1bb0*/  RET.REL.NODEC R68 `(_ZN10layer_norm13ln_bwd_kernelINS_13Kernel_traitsIf13__nv_bfloat16fS2_fjLj256ELj1ELj4ELj1ELj16ENS_18Kernel_traits_baseILj256EfS2_fS2_fjLj128EEEEELb0ELb1ELb0ELb0EEEvNS_9BwdParamsE) ;  /* 0xffffe44044007950 */ /* 0x000fea0003c3ffff */
.L_x_1902:
        /* <DEDUP_REMOVED lines=12> */
.L_x_4464:


//--------------------- .text._ZN10layer_norm13ln_bwd_kernelINS_13Kernel_traitsIf13__nv_bfloat16fS2_fjLj256ELj1ELj4ELj1ELj16ENS_18Kernel_traits_baseILj256EfS2_fS2_fjLj128EEEEELb0ELb1ELb0ELb1EEEvNS_9BwdParamsE --------------------------
	.section	.text._ZN10layer_norm13ln_bwd_kernelINS_13Kernel_traitsIf13__nv_bfloat16fS2_fjLj256ELj1ELj4ELj1ELj16ENS_18Kernel_traits_baseILj256EfS2_fS2_fjLj128EEEEELb0ELb1ELb0ELb1EEEvNS_9BwdParamsE,"ax",@progbits
	.sectioninfo	@"SHI_REGISTERS=95"
	.align	128
        .global         _ZN10layer_norm13ln_bwd_kernelINS_13Kernel_traitsIf13__nv_bfloat16fS2_fjLj256ELj1ELj4ELj1ELj16ENS_18Kernel_traits_baseILj256EfS2_fS2_fjLj128EEEEELb0ELb1ELb0ELb1EEEvNS_9BwdParamsE
        .type           _ZN10layer_norm13ln_bwd_kernelINS_13Kernel_traitsIf13__nv_bfloat16fS2_fjLj256ELj1ELj4ELj1ELj16ENS_18Kernel_traits_baseILj256EfS2_fS2_fjLj128EEEEELb0ELb1ELb0ELb1EEEvNS_9BwdParamsE,@function
        .size           _ZN10layer_norm13ln_bwd_kernelINS_13Kernel_traitsIf13__nv_bfloat16fS2_fjLj256ELj1ELj4ELj1ELj16ENS_18Kernel_traits_baseILj256EfS2_fS2_fjLj128EEEEELb0ELb1ELb0ELb1EEEvNS_9BwdParamsE,(.L_x_4465 - _ZN10layer_norm13ln_bwd_kernelINS_13Kernel_traitsIf13__nv_bfloat16fS2_fjLj256ELj1ELj4ELj1ELj16ENS_18Kernel_traits_baseILj256EfS2_fS2_fjLj128EEEEELb0ELb1ELb0ELb1EEEvNS_9BwdParamsE)
        .other          _ZN10layer_norm13ln_bwd_kernelINS_13Kernel_traitsIf13__nv_bfloat16fS2_fjLj256ELj1ELj4ELj1ELj16ENS_18Kernel_traits_baseILj256EfS2_fS2_fjLj128EEEEELb0ELb1ELb0ELb1EEEvNS_9BwdParamsE,@"STO_CUDA_ENTRY STV_DEFAULT"
_ZN10layer_norm13ln_bwd_kernelINS_13Kernel_traitsIf13__nv_bfloat16fS2_fjLj256ELj1ELj4ELj1ELj16ENS_18Kernel_traits_baseILj256EfS2_fS2_fjLj128EEEEELb0ELb1ELb0ELb1EEEvNS_9BwdParamsE:
.text._ZN10layer_norm13ln_bwd_kernelINS_13Kernel_traitsIf13__nv_bfloat16fS2_fjLj256ELj1ELj4ELj1ELj16ENS_18Kernel_traits_baseILj256EfS2_fS2_fjLj128EEEEELb0ELb1ELb0ELb1EEEvNS_9BwdParamsE:
        /* <DEDUP_REMOVED lines=21> */
.L_x_1903:
[----:B------:R-:W-:-:S04]  /*0150*/  SHF.L.U32 R2, R0, 0x5, RZ ;  /* 0x0000000500027819 */ /* 0x000fc800000006ff */
[----:B------:R-:W-:-:S04]  /*0160*/  LOP3.LUT R2, R2, 0x3e0, RZ, 0xc0, !PT ;  /* 0x000003e002027812 */ /* 0x000fc800078ec0ff */
[C---:B------:R-:W-:Y:S01]  /*0170*/  IADD3 R28, P1, R2.reuse, c[0x0][0x1c8], RZ ;  /* 0x00007200021c7a10 */ /* 0x040fe20007f3e0ff */
[----:B------:R-:W0:Y:S01]  /*0180*/  LDC.U8 R78, c[0x0][0x1f0] ;  /* 0x00007c00ff4e7b82 */ /* 0x000e220000000000 */
[----:B------:R-:W-:Y:S02]  /*0190*/  IADD3 R10, P0, R2, c[0x0][0x1b0], RZ ;  /* 0x00006c00020a7a10 */ /* 0x000fe40007f1e0ff */
[----:B------:R-:W-:Y:S02]  /*01a0*/  IADD3.X R29, RZ, c[0x0][0x1cc], RZ, P1, !PT ;  /* 0x00007300ff1d7a10 */ /* 0x000fe40000ffe4ff */
[----:B------:R-:W-:-:S03]  /*01b0*/  IADD3.X R11, RZ, c[0x0][0x1b4], RZ, P0, !PT ;  /* 0x00006d00ff0b7a10 */ /* 0x000fc600007fe4ff */
[----:B------:R1:W5:Y:S04]  /*01c0*/  LDG.E.128 R16, [R28.64] ;  /* 0x000000041c107981 */ /* 0x000368000c1e1d00 */
[----:B------:R1:W5:Y:S01]  /*01d0*/  LDG.E.128 R12, [R28.64+0x10] ;  /* 0x000010041c0c7981 */ /* 0x000362000c1e1d00 */
[----:B------:R-:W-:Y:S01]  /*01e0*/  HFMA2.MMA R74, -RZ, RZ, 0, 0 ;  /* 0x00000000ff4a7435 */ /* 0x000fe200000001ff */
[----:B------:R-:W-:Y:S01]  /*01f0*/  CS2R R2, SRZ ;  /* 0x0000000000027805 */ /* 0x000fe2000001ff00 */
[----:B------:R-:W-:Y:S01]  /*0200*/  CS2R R4, SRZ ;  /* 0x0000000000047805 */ /* 0x000fe2000001ff00 */
[----:B------:R2:W5:Y:S01]  /*0210*/  LDG.E.128 R24, [R10.64] ;  /* 0x000000040a187981 */ /* 0x000562000c1e1d00 */
[----:B------:R-:W-:Y:S01]  /*0220*/  CS2R R6, SRZ ;  /* 0x0000000000067805 */ /* 0x000fe2000001ff00 */
[----:B------:R-:W-:Y:S01]  /*0230*/  CS2R R8, SRZ ;  /* 0x0000000000087805 */ /* 0x000fe2000001ff00 */
[----:B------:R-:W-:Y:S01]  /*0240*/  CS2R R56, SRZ ;  /* 0x0000000000387805 */ /* 0x000fe2000001ff00 */
[----:B------:R2:W5:Y:S01]  /*0250*/  LDG.E.128 R20, [R10.64+0x10] ;  /* 0x000010040a147981 */ /* 0x000562000c1e1d00 */
[----:B------:R-:W-:Y:S01]  /*0260*/  CS2R R64, SRZ ;  /* 0x0000000000407805 */ /* 0x000fe2000001ff00 */
[----:B------:R-:W-:Y:S01]  /*0270*/  CS2R R62, SRZ ;  /* 0x00000000003e7805 */ /* 0x000fe2000001ff00 */
[----:B------:R-:W-:Y:S01]  /*0280*/  CS2R R66, SRZ ;  /* 0x0000000000427805 */ /* 0x000fe2000001ff00 */
[----:B------:R-:W-:Y:S01]  /*0290*/  CS2R R58, SRZ ;  /* 0x00000000003a7805 */ /* 0x000fe2000001ff00 */
[----:B------:R-:W-:Y:S01]  /*02a0*/  CS2R R60, SRZ ;  /* 0x00000000003c7805 */ /* 0x000fe2000001ff00 */
[----:B------:R-:W-:Y:S01]  /*02b0*/  MOV R79, RZ ;  /* 0x000000ff004f7202 */ /* 0x000fe20000000f00 */
[----:B012---:R-:W-:-:S02]  /*02c0*/  CS2R R10, SRZ ;  /* 0x00000000000a7805 */ /* 0x007fc4000001ff00 */
.L_x_1907:
[----:B------:R-:W-:Y:S01]  /*02d0*/  IMAD R44, R75, c[0x0][0x168], RZ ;  /* 0x00005a004b2c7a24 */ /* 0x000fe200078e02ff */
[----:B------:R-:W-:-:S02]  /*02e0*/  LOP3.LUT R82, R0, 0x1f, RZ, 0xc0, !PT ;  /* 0x0000001f00527812 */ /* 0x000fc400078ec0ff */
        /* <DEDUP_REMOVED lines=16> */
[----:B------:R2:W4:Y:S01]  /*03f0*/  LDG.E.128 R52, [R76.64+0x10] ;  /* 0x000010044c347981 */ /* 0x000522000c1e1d00 */
        /* <DEDUP_REMOVED lines=9> */
[----:B------:R-:W-:-:S05]  /*0490*/  @P1 LEA.HI.X R71, R82, c[0x0][0x21c], RZ, 0x5, P2 ;  /* 0x0000870052471a11 */ /* 0x000fca00010f2cff */
[----:B-----5:R0:W5:Y:S04]  /*04a0*/  @P1 LDG.E.128 R28, [R70.64] ;  /* 0x00000004461c1981 */ /* 0x020168000c1e1d00 */
[----:B------:R0:W5:Y:S01]  /*04b0*/  @P1 LDG.E.128 R32, [R70.64+0x10] ;  /* 0x0000100446201981 */ /* 0x000162000c1e1d00 */
[----:B------:R-:W-:-:S04]  /*04c0*/  ISETP.NE.AND P1, PT, R78, RZ, PT ;  /* 0x000000ff4e00720c */ /* 0x000fc80003f25270 */
[----:B--2---:R-:W-:Y:S02]  /*04d0*/  FSEL R76, R83, RZ, !P1 ;  /* 0x000000ff534c7208 */ /* 0x004fe40004800000 */
[----:B---3--:R-:W-:-:S03]  /*04e0*/  PRMT R83, RZ, 0x5410, R48 ;  /* 0x00005410ff537816 */ /* 0x008fc60000000030 */
[C---:B----4-:R-:W-:Y:S02]  /*04f0*/  FADD.FTZ R77, -R76.reuse, R44 ;  /* 0x0000002c4c4d7221 */ /* 0x050fe40000010100 */
[C---:B------:R-:W-:Y:S01]  /*0500*/  FADD.FTZ R87, -R76.reuse, R46 ;  /* 0x0000002e4c577221 */ /* 0x040fe20000010100 */
[----:B------:R-:W-:Y:S01]  /*0510*/  PRMT R46, RZ, 0x7610, R48 ;  /* 0x00007610ff2e7816 */ /* 0x000fe20000000030 */
[C---:B------:R-:W-:Y:S01]  /*0520*/  FADD.FTZ R85, -R76.reuse, R45 ;  /* 0x0000002d4c557221 */ /* 0x040fe20000010100 */
[--C-:B0-----:R-:W-:Y:S01]  /*0530*/  PRMT R69, RZ, 0x5410, R50.reuse ;  /* 0x00005410ff457816 */ /* 0x101fe20000000032 */
[----:B-1----:R-:W-:Y:S01]  /*0540*/  FADD.FTZ R73, -R76, R47 ;  /* 0x0000002f4c497221 */ /* 0x002fe20000010100 */
[----:B------:R-:W-:Y:S01]  /*0550*/  PRMT R44, RZ, 0x7610, R50 ;  /* 0x00007610ff2c7816 */ /* 0x000fe20000000032 */
[----:B------:R-:W-:Y:S01]  /*0560*/  FMUL.FTZ R48, R72, R77 ;  /* 0x0000004d48307220 */ /* 0x000fe20000410000 */
[----:B------:R-:W-:Y:S01]  /*0570*/  PRMT R71, RZ, 0x5410, R49 ;  /* 0x00005410ff477816 */ /* 0x000fe20000000031 */
[C---:B------:R-:W-:Y:S01]  /*0580*/  FADD.FTZ R47, -R76.reuse, R53 ;  /* 0x000000354c2f7221 */ /* 0x040fe20000010100 */
[--C-:B------:R-:W-:Y:S01]  /*0590*/  PRMT R45, RZ, 0x5410, R51.reuse ;  /* 0x00005410ff2d7816 */ /* 0x100fe20000000033 */
[C---:B------:R-:W-:Y:S01]  /*05a0*/  FADD.FTZ R89, -R76.reuse, R52 ;  /* 0x000000344c597221 */ /* 0x040fe20000010100 */
[----:B------:R-:W-:Y:S01]  /*05b0*/  PRMT R50, RZ, 0x7610, R51 ;  /* 0x00007610ff327816 */ /* 0x000fe20000000033 */
[C---:B------:R-:W-:Y:S01]  /*05c0*/  FADD.FTZ R53, -R76.reuse, R54 ;  /* 0x000000364c357221 */ /* 0x040fe20000010100 */
[----:B------:R-:W-:Y:S01]  /*05d0*/  PRMT R49, RZ, 0x7610, R49 ;  /* 0x00007610ff317816 */ /* 0x000fe20000000031 */
[----:B------:R-:W-:-:S02]  /*05e0*/  FADD.FTZ R51, -R76, R55 ;  /* 0x000000374c337221 */ /* 0x000fc40000010100 */
[----:B------:R-:W-:Y:S02]  /*05f0*/  FADD.FTZ R74, R83, R74 ;  /* 0x0000004a534a7221 */ /* 0x000fe40000010000 */
[----:B------:R-:W-:Y:S02]  /*0600*/  FMUL.FTZ R86, R72, R85 ;  /* 0x0000005548567220 */ /* 0x000fe40000410000 */
[----:B------:R-:W-:Y:S02]  /*0610*/  FFMA.FTZ R79, R48, R83, R79 ;  /* 0x00000053304f7223 */ /* 0x000fe4000001004f */
[----:B------:R-:W-:Y:S02]  /*0620*/  FMUL.FTZ R76, R72, R73 ;  /* 0x00000049484c7220 */ /* 0x000fe40000410000 */
        /* <DEDUP_REMOVED lines=15> */
[C---:B------:R-:W-:Y:S02]  /*0720*/  FMUL.FTZ R71, R72.reuse, R89 ;  /* 0x0000005948477220 */ /* 0x040fe40000410000 */
        /* <DEDUP_REMOVED lines=22> */
[----:B------:R-:W-:Y:S02]  /*0890*/  FMUL.FTZ R50, R23, R50 ;  /* 0x0000003217327220 */ /* 0x000fe40000410000 */
[----:B------:R-:W-:Y:S02]  /*08a0*/  FADD.FTZ R45, R45, R52 ;  /* 0x000000342d2d7221 */ /* 0x000fe40000010000 */
[----:B------:R-:W-:Y:S01]  /*08b0*/  FFMA.FTZ R46, R53, R52, R46 ;  /* 0x00000034352e7223 */ /* 0x000fe2000001002e */
[----:B------:R-:W-:Y:S01]  /*08c0*/  MOV R49, 0x3f800000 ;  /* 0x3f80000000317802 */ /* 0x000fe20000000f00 */
[----:B------:R-:W-:Y:S01]  /*08d0*/  FADD.FTZ R47, R45, R50 ;  /* 0x000000322d2f7221 */ /* 0x000fe20000010000 */
[----:B------:R-:W-:Y:S01]  /*08e0*/  @P0 PRMT R49, RZ, 0x5410, R68 ;  /* 0x00005410ff310816 */ /* 0x000fe20000000044 */
[----:B------:R-:W-:Y:S01]  /*08f0*/  FFMA.FTZ R46, R51, R50, R46 ;  /* 0x00000032332e7223 */ /* 0x000fe2000001002e */
[----:B------:R-:W-:Y:S05]  /*0900*/  BRA.DIV ~URZ, `(.L_x_1905) ;  /* 0x00000da27f007947 */ /* 0x000fea000b800000 */
[----:B------:R0:W1:Y:S02]  /*0910*/  SHFL.BFLY PT, R68, R47, 0x1, 0x1f ;  /* 0x0c201f002f447f89 */ /* 0x00006400000e0000 */
.L_x_1908:
        /* <DEDUP_REMOVED lines=18> */
.L_x_1909:
        /* <DEDUP_REMOVED lines=18> */
[-CC-:B------:R-:W-:Y:S02]  /*0b60*/  FFMA.FTZ R55, R55, R85.reuse, R68.reuse ;  /* 0x0000005537377223 */ /* 0x180fe40000010044 */
[----:B------:R-:W-:Y:S02]  /*0b70*/  FFMA.FTZ R48, R71, R85, R68 ;  /* 0x0000005547307223 */ /* 0x000fe40000010044 */
[----:B------:R-:W-:Y:S02]  /*0b80*/  FADD.FTZ R83, R83, -R88 ;  /* 0x8000005853537221 */ /* 0x000fe40000010000 */
[----:B------:R-:W-:-:S02]  /*0b90*/  FADD.FTZ R77, R77, -R86 ;  /* 0x800000564d4d7221 */ /* 0x000fc40000010000 */
[-CC-:B------:R-:W-:Y:S02]  /*0ba0*/  FFMA.FTZ R84, R84, R85.reuse, R68.reuse ;  /* 0x0000005554547223 */ /* 0x180fe40000010044 */
[-CC-:B------:R-:W-:Y:S02]  /*0bb0*/  FFMA.FTZ R89, R76, R85.reuse, R68.reuse ;  /* 0x000000554c597223 */ /* 0x180fe40000010044 */
[-CC-:B------:R-:W-:Y:S02]  /*0bc0*/  FFMA.FTZ R53, R53, R85.reuse, R68.reuse ;  /* 0x0000005535357223 */ /* 0x180fe40000010044 */
[----:B------:R-:W-:Y:S01]  /*0bd0*/  FFMA.FTZ R85, R51, R85, R68 ;  /* 0x0000005533557223 */ /* 0x000fe20000010044 */
[----:B------:R-:W-:Y:S01]  /*0be0*/  MOV R68, c[0x0][0x160] ;  /* 0x0000580000447a02 */ /* 0x000fe20000000f00 */
[----:B------:R-:W-:Y:S02]  /*0bf0*/  FADD.FTZ R71, R54, -R55 ;  /* 0x8000003736477221 */ /* 0x000fe40000010000 */
[----:B------:R-:W-:Y:S01]  /*0c00*/  FADD.FTZ R51, R69, -R48 ;  /* 0x8000003045337221 */ /* 0x000fe20000010000 */
[----:B------:R-:W-:Y:S01]  /*0c10*/  LEA R75, R68, R75, 0x2 ;  /* 0x0000004b444b7211 */ /* 0x000fe200078e10ff */
[----:B------:R-:W-:-:S02]  /*0c20*/  FMUL.FTZ R55, R72, R83 ;  /* 0x0000005348377220 */ /* 0x000fc40000410000 */
[----:B------:R-:W-:Y:S02]  /*0c30*/  FMUL.FTZ R54, R72, R77 ;  /* 0x0000004d48367220 */ /* 0x000fe40000410000 */
[----:B------:R-:W-:Y:S02]  /*0c40*/  FADD.FTZ R73, R73, -R84 ;  /* 0x8000005449497221 */ /* 0x000fe40000010000 */
[----:B------:R-:W-:Y:S02]  /*0c50*/  FADD.FTZ R89, R70, -R89 ;  /* 0x8000005946597221 */ /* 0x000fe40000010000 */
[----:B------:R-:W-:Y:S02]  /*0c60*/  FADD.FTZ R53, R52, -R53 ;  /* 0x8000003534357221 */ /* 0x000fe40000010000 */
[----:B------:R-:W-:Y:S02]  /*0c70*/  FADD.FTZ R85, R50, -R85 ;  /* 0x8000005532557221 */ /* 0x000fe40000010000 */
[----:B------:R-:W-:-:S02]  /*0c80*/  FMUL.FTZ R51, R72, R51 ;  /* 0x0000003348337220 */ /* 0x000fc40000410000 */
        /* <DEDUP_REMOVED lines=8> */
[----:B------:R-:W-:Y:S02]  /*0d10*/  FMUL.FTZ R50, R72, R85 ;  /* 0x0000005548327220 */ /* 0x000fe40000410000 */
[----:B------:R-:W-:Y:S02]  /*0d20*/  @P1 FADD.FTZ R51, R32, R51 ;  /* 0x0000003320331221 */ /* 0x000fe40000010000 */
[----:B------:R-:W-:Y:S02]  /*0d30*/  @P1 FADD.FTZ R69, R30, R69 ;  /* 0x000000451e451221 */ /* 0x000fe40000010000 */
        /* <DEDUP_REMOVED lines=8> */
[----:B------:R-:W-:-:S02]  /*0dc0*/  @P1 FADD.FTZ R53, R34, R53 ;  /* 0x0000003522351221 */ /* 0x000fc40000010000 */
[----:B------:R-:W-:Y:S01]  /*0dd0*/  @P1 FADD.FTZ R50, R35, R50 ;  /* 0x0000003223321221 */ /* 0x000fe20000010000 */
[----:B------:R-:W-:Y:S01]  /*0de0*/  IADD3 R52, P1, R87, c[0x0][0x248], RZ ;  /* 0x0000920057347a10 */ /* 0x000fe20007f3e0ff */
[----:B------:R-:W-:Y:S01]  /*0df0*/  FMUL.FTZ R73, R51, R49 ;  /* 0x0000003133497220 */ /* 0x000fe20000410000 */
[----:B------:R-:W-:Y:S01]  /*0e00*/  SEL R42, R53, R42, P0 ;  /* 0x0000002a352a7207 */ /* 0x000fe20000000000 */
[----:B------:R-:W-:Y:S01]  /*0e10*/  FMUL.FTZ R48, R16, R55 ;  /* 0x0000003710307220 */ /* 0x000fe20000410000 */
[----:B------:R-:W-:Y:S01]  /*0e20*/  SEL R43, R50, R43, P0 ;  /* 0x0000002b322b7207 */ /* 0x000fe20000000000 */
[----:B------:R-:W-:Y:S01]  /*0e30*/  FMUL.FTZ R51, R17, R54 ;  /* 0x0000003611337220 */ /* 0x000fe20000410000 */
[----:B------:R-:W-:Y:S01]  /*0e40*/  @P2 IADD3 R80, P0, R80, c[0x0][0x258], RZ ;  /* 0x0000960050502a10 */ /* 0x000fe20007f1e0ff */
[-C--:B------:R-:W-:Y:S02]  /*0e50*/  FMUL.FTZ R69, R69, R49.reuse ;  /* 0x0000003145457220 */ /* 0x080fe40000410000 */
[-C--:B------:R-:W-:Y:S01]  /*0e60*/  FMUL.FTZ R68, R68, R49.reuse ;  /* 0x0000003144447220 */ /* 0x080fe20000410000 */
[----:B------:R-:W-:Y:S01]  /*0e70*/  F2FP.BF16.PACK_AB R48, R51, R48 ;  /* 0x000000303330723e */ /* 0x000fe200000010ff */
[-C--:B------:R-:W-:Y:S01]  /*0e80*/  FMUL.FTZ R70, R70, R49.reuse ;  /* 0x0000003146467220 */ /* 0x080fe20000410000 */
[----:B------:R-:W-:Y:S01]  /*0e90*/  @P2 IADD3.X R81, R81, c[0x0][0x25c], RZ, P0, !PT ;  /* 0x0000970051512a10 */ /* 0x000fe200007fe4ff */
[-C--:B------:R-:W-:Y:S01]  /*0ea0*/  FMUL.FTZ R71, R53, R49.reuse ;  /* 0x0000003135477220 */ /* 0x080fe20000410000 */
[----:B------:R-:W-:Y:S01]  /*0eb0*/  ISETP.GE.AND P0, PT, R75, c[0x0][0x164], PT ;  /* 0x000059004b007a0c */ /* 0x000fe20003f06270 */
[----:B------:R-:W-:Y:S01]  /*0ec0*/  FMUL.FTZ R72, R50, R49 ;  /* 0x0000003132487220 */ /* 0x000fe20000410000 */
[----:B------:R-:W-:Y:S01]  /*0ed0*/  IADD3.X R53, R82, c[0x0][0x24c], RZ, P1, !PT ;  /* 0x0000930052357a10 */ /* 0x000fe20000ffe4ff */
        /* <DEDUP_REMOVED lines=45> */
.L_x_1904:
        /* <DEDUP_REMOVED lines=47> */
[----:B-1----:R-:W-:-:S04]  /*14a0*/  IADD3 R6, P0, R33, R0, RZ ;  /* 0x0000000021067210 */ /* 0x002fc80007f1e0ff */
        /* <DEDUP_REMOVED lines=10> */
[----:B------:R-:W-:Y:S01]  /*1550*/  SHF.L.U32 R6, R6, 0x2, RZ ;  /* 0x0000000206067819 */ /* 0x000fe200000006ff */
        /* <DEDUP_REMOVED lines=21> */
.L_x_1905:
[----:B------:R-:W-:Y:S01]  /*16b0*/  HFMA2.MMA R89, -RZ, RZ, 0, 5.9604644775390625e-08 ;  /* 0x00000001ff597435 */ /* 0x000fe200000001ff */
[----:B------:R-:W-:-:S02]  /*16c0*/  MOV R92, R47 ;  /* 0x0000002f005c7202 */ /* 0x000fc40000000f00 */
[----:B------:R-:W-:Y:S02]  /*16d0*/  MOV R90, 0x1f ;  /* 0x0000001f005a7802 */ /* 0x000fe40000000f00 */
[----:B------:R-:W-:Y:S02]  /*16e0*/  MOV R87, 0xffffffff ;  /* 0xffffffff00577802 */ /* 0x000fe40000000f00 */
[----:B------:R-:W-:Y:S02]  /*16f0*/  MOV R44, 0x1710 ;  /* 0x00001710002c7802 */ /* 0x000fe40000000f00 */
[----:B-----5:R-:W-:Y:S05]  /*1700*/  CALL.REL.NOINC `($__internal_85_$__cuda_sm70_shflsync_bfly_p) ;  /* 0x0000046000007944 */ /* 0x020fea0003c00000 */
[----:B-1----:R-:W-:Y:S01]  /*1710*/  MOV R68, R87 ;  /* 0x0000005700447202 */ /* 0x002fe20000000f00 */
[----:B0-----:R-:W-:Y:S05]  /*1720*/  BRA `(.L_x_1908) ;  /* 0xfffff1f000007947 */ /* 0x001fea000383ffff */
.L_x_1906:
[----:B------:R-:W-:Y:S01]  /*1730*/  HFMA2.MMA R90, -RZ, RZ, 0, 1.847743988037109375e-06 ;  /* 0x0000001fff5a7435 */ /* 0x000fe200000001ff */
[----:B------:R-:W-:Y:S01]  /*1740*/  MOV R92, R46 ;  /* 0x0000002e005c7202 */ /* 0x000fe20000000f00 */
[----:B------:R-:W-:Y:S01]  /*1750*/  IMAD.MOV.U32 R89, RZ, RZ, 0x1 ;  /* 0x00000001ff597424 */ /* 0x000fe200078e00ff */
[----:B------:R-:W-:Y:S02]  /*1760*/  MOV R87, 0xffffffff ;  /* 0xffffffff00577802 */ /* 0x000fe40000000f00 */
[----:B------:R-:W-:-:S02]  /*1770*/  MOV R44, 0x1790 ;  /* 0x00001790002c7802 */ /* 0x000fc40000000f00 */
[----:B01---5:R-:W-:Y:S05]  /*1780*/  CALL.REL.NOINC `($__internal_85_$__cuda_sm70_shflsync_bfly_p) ;  /* 0x000003e000007944 */ /* 0x023fea0003c00000 */
[----:B------:R-:W-:Y:S01]  /*1790*/  FADD.FTZ R47, R47, R68 ;  /* 0x000000442f2f7221 */ /* 0x000fe20000010000 */
[----:B0-----:R-:W-:Y:S01]  /*17a0*/  HFMA2.MMA R89, -RZ, RZ, 0, 1.1920928955078125e-07 ;  /* 0x00000002ff597435 */ /* 0x001fe200000001ff */
[----:B-1----:R-:W-:Y:S01]  /*17b0*/  FADD.FTZ R46, R46, R87 ;  /* 0x000000572e2e7221 */ /* 0x002fe20000010000 */
[----:B------:R-:W-:-:S02]  /*17c0*/  MOV R90, 0x1f ;  /* 0x0000001f005a7802 */ /* 0x000fc40000000f00 */
[----:B------:R-:W-:Y:S02]  /*17d0*/  MOV R87, 0xffffffff ;  /* 0xffffffff00577802 */ /* 0x000fe40000000f00 */
[----:B------:R-:W-:Y:S02]  /*17e0*/  MOV R92, R47 ;  /* 0x0000002f005c7202 */ /* 0x000fe40000000f00 */
[----:B------:R-:W-:Y:S02]  /*17f0*/  MOV R44, 0x1810 ;  /* 0x00001810002c7802 */ /* 0x000fe40000000f00 */
[----:B------:R-:W-:Y:S05]  /*1800*/  CALL.REL.NOINC `($__internal_85_$__cuda_sm70_shflsync_bfly_p) ;  /* 0x0000036000007944 */ /* 0x000fea0003c00000 */
[----:B0-----:R-:W-:Y:S01]  /*1810*/  HFMA2.MMA R89, -RZ, RZ, 0, 1.1920928955078125e-07 ;  /* 0x00000002ff597435 */ /* 0x001fe200000001ff */
[----:B-1----:R-:W-:Y:S02]  /*1820*/  MOV R68, R87 ;  /* 0x0000005700447202 */ /* 0x002fe40000000f00 */
[----:B------:R-:W-:Y:S02]  /*1830*/  MOV R92, R46 ;  /* 0x0000002e005c7202 */ /* 0x000fe40000000f00 */
[----:B------:R-:W-:Y:S02]  /*1840*/  MOV R90, 0x1f ;  /* 0x0000001f005a7802 */ /* 0x000fe40000000f00 */
[----:B------:R-:W-:-:S02]  /*1850*/  MOV R87, 0xffffffff ;  /* 0xffffffff00577802 */ /* 0x000fc40000000f00 */
[----:B------:R-:W-:Y:S02]  /*1860*/  MOV R44, 0x1880 ;  /* 0x00001880002c7802 */ /* 0x000fe40000000f00 */
[----:B------:R-:W-:Y:S05]  /*1870*/  CALL.REL.NOINC `($__internal_85_$__cuda_sm70_shflsync_bfly_p) ;  /* 0x000002f000007944 */ /* 0x000fea0003c00000 */
[----:B------:R-:W-:Y:S01]  /*1880*/  FADD.FTZ R47, R68, R47 ;  /* 0x0000002f442f7221 */ /* 0x000fe20000010000 */
[----:B0-----:R-:W-:Y:S01]  /*1890*/  HFMA2.MMA R89, -RZ, RZ, 0, 2.384185791015625e-07 ;  /* 0x00000004ff597435 */ /* 0x001fe200000001ff */
[----:B-1----:R-:W-:Y:S01]  /*18a0*/  FADD.FTZ R46, R46, R87 ;  /* 0x000000572e2e7221 */ /* 0x002fe20000010000 */
[----:B------:R-:W-:Y:S02]  /*18b0*/  MOV R90, 0x1f ;  /* 0x0000001f005a7802 */ /* 0x000fe40000000f00 */
[----:B------:R-:W-:Y:S02]  /*18c0*/  MOV R87, 0xffffffff ;  /* 0xffffffff00577802 */ /* 0x000fe40000000f00 */
[----:B------:R-:W-:Y:S02]  /*18d0*/  MOV R92, R47 ;  /* 0x0000002f005c7202 */ /* 0x000fe40000000f00 */
[----:B------:R-:W-:Y:S02]  /*18e0*/  MOV R44, 0x1900 ;  /* 0x00001900002c7802 */ /* 0x000fe40000000f00 */
[----:B------:R-:W-:Y:S05]  /*18f0*/  CALL.REL.NOINC `($__internal_85_$__cuda_sm70_shflsync_bfly_p) ;  /* 0x0000027000007944 */ /* 0x000fea0003c00000 */
[----:B0-----:R-:W-:Y:S01]  /*1900*/  HFMA2.MMA R89, -RZ, RZ, 0, 2.384185791015625e-07 ;  /* 0x00000004ff597435 */ /* 0x001fe200000001ff */
[----:B-1----:R-:W-:Y:S01]  /*1910*/  MOV R68, R87 ;  /* 0x0000005700447202 */ /* 0x002fe20000000f00 */
[----:B------:R-:W-:Y:S01]  /*1920*/  IMAD.MOV.U32 R87, RZ, RZ, -0x1 ;  /* 0xffffffffff577424 */ /* 0x000fe200078e00ff */
[----:B------:R-:W-:-:S02]  /*1930*/  MOV R92, R46 ;  /* 0x0000002e005c7202 */ /* 0x000fc40000000f00 */
[----:B------:R-:W-:Y:S02]  /*1940*/  MOV R90, 0x1f ;  /* 0x0000001f005a7802 */ /* 0x000fe40000000f00 */
[----:B------:R-:W-:Y:S02]  /*1950*/  MOV R44, 0x1970 ;  /* 0x00001970002c7802 */ /* 0x000fe40000000f00 */
[----:B------:R-:W-:Y:S05]  /*1960*/  CALL.REL.NOINC `($__internal_85_$__cuda_sm70_shflsync_bfly_p) ;  /* 0x0000020000007944 */ /* 0x000fea0003c00000 */
[----:B------:R-:W-:Y:S01]  /*1970*/  FADD.FTZ R47, R68, R47 ;  /* 0x0000002f442f7221 */ /* 0x000fe20000010000 */
[----:B0-----:R-:W-:Y:S01]  /*1980*/  HFMA2.MMA R89, -RZ, RZ, 0, 4.76837158203125e-07 ;  /* 0x00000008ff597435 */ /* 0x001fe200000001ff */
[----:B-1----:R-:W-:Y:S01]  /*1990*/  FADD.FTZ R46, R46, R87 ;  /* 0x000000572e2e7221 */ /* 0x002fe20000010000 */
[----:B------:R-:W-:Y:S02]  /*19a0*/  MOV R90, 0x1f ;  /* 0x0000001f005a7802 */ /* 0x000fe40000000f00 */
[----:B------:R-:W-:Y:S02]  /*19b0*/  MOV R87, 0xffffffff ;  /* 0xffffffff00577802 */ /* 0x000fe40000000f00 */
[----:B------:R-:W-:Y:S02]  /*19c0*/  MOV R92, R47 ;  /* 0x0000002f005c7202 */ /* 0x000fe40000000f00 */
[----:B------:R-:W-:-:S02]  /*19d0*/  MOV R44, 0x19f0 ;  /* 0x000019f0002c7802 */ /* 0x000fc40000000f00 */
[----:B------:R-:W-:Y:S05]  /*19e0*/  CALL.REL.NOINC `($__internal_85_$__cuda_sm70_shflsync_bfly_p) ;  /* 0x0000018000007944 */ /* 0x000fea0003c00000 */
[----:B0-----:R-:W-:Y:S01]  /*19f0*/  HFMA2.MMA R89, -RZ, RZ, 0, 4.76837158203125e-07 ;  /* 0x00000008ff597435 */ /* 0x001fe200000001ff */
[----:B-1----:R-:W-:-:S02]  /*1a00*/  MOV R68, R87 ;  /* 0x0000005700447202 */ /* 0x002fc40000000f00 */
[----:B------:R-:W-:Y:S02]  /*1a10*/  MOV R92, R46 ;  /* 0x0000002e005c7202 */ /* 0x000fe40000000f00 */
[----:B------:R-:W-:Y:S02]  /*1a20*/  MOV R90, 0x1f ;  /* 0x0000001f005a7802 */ /* 0x000fe40000000f00 */
[----:B------:R-:W-:Y:S02]  /*1a30*/  MOV R87, 0xffffffff ;  /* 0xffffffff00577802 */ /* 0x000fe40000000f00 */
[----:B------:R-:W-:Y:S02]  /*1a40*/  MOV R44, 0x1a60 ;  /* 0x00001a60002c7802 */ /* 0x000fe40000000f00 */
[----:B------:R-:W-:Y:S05]  /*1a50*/  CALL.REL.NOINC `($__internal_85_$__cuda_sm70_shflsync_bfly_p) ;  /* 0x0000011000007944 */ /* 0x000fea0003c00000 */
[----:B------:R-:W-:Y:S01]  /*1a60*/  FADD.FTZ R85, R68, R47 ;  /* 0x0000002f44557221 */ /* 0x000fe20000010000 */
[----:B0-----:R-:W-:Y:S01]  /*1a70*/  HFMA2.MMA R89, -RZ, RZ, 0, 9.5367431640625e-07 ;  /* 0x00000010ff597435 */ /* 0x001fe200000001ff */
[----:B-1----:R-:W-:Y:S01]  /*1a80*/  FADD.FTZ R68, R46, R87 ;  /* 0x000000572e447221 */ /* 0x002fe20000010000 */
[----:B------:R-:W-:Y:S02]  /*1a90*/  MOV R90, 0x1f ;  /* 0x0000001f005a7802 */ /* 0x000fe40000000f00 */
[----:B------:R-:W-:-:S02]  /*1aa0*/  MOV R87, 0xffffffff ;  /* 0xffffffff00577802 */ /* 0x000fc40000000f00 */
[----:B------:R-:W-:Y:S02]  /*1ab0*/  MOV R92, R85 ;  /* 0x00000055005c7202 */ /* 0x000fe40000000f00 */
[----:B------:R-:W-:Y:S02]  /*1ac0*/  MOV R44, 0x1ae0 ;  /* 0x00001ae0002c7802 */ /* 0x000fe40000000f00 */
[----:B------:R-:W-:Y:S05]  /*1ad0*/  CALL.REL.NOINC `($__internal_85_$__cuda_sm70_shflsync_bfly_p) ;  /* 0x0000009000007944 */ /* 0x000fea0003c00000 */
[----:B0-----:R-:W-:Y:S01]  /*1ae0*/  HFMA2.MMA R89, -RZ, RZ, 0, 9.5367431640625e-07 ;  /* 0x00000010ff597435 */ /* 0x001fe200000001ff */
[----:B-1----:R-:W-:Y:S02]  /*1af0*/  MOV R88, R87 ;  /* 0x0000005700587202 */ /* 0x002fe40000000f00 */
[----:B------:R-:W-:Y:S02]  /*1b00*/  MOV R92, R68 ;  /* 0x00000044005c7202 */ /* 0x000fe40000000f00 */
[----:B------:R-:W-:Y:S02]  /*1b10*/  MOV R90, 0x1f ;  /* 0x0000001f005a7802 */ /* 0x000fe40000000f00 */
[----:B------:R-:W-:Y:S02]  /*1b20*/  MOV R87, 0xffffffff ;  /* 0xffffffff00577802 */ /* 0x000fe40000000f00 */
[----:B------:R-:W-:-:S02]  /*1b30*/  MOV R44, 0x1b50 ;  /* 0x00001b50002c7802 */ /* 0x000fc40000000f00 */
[----:B------:R-:W-:Y:S05]  /*1b40*/  CALL.REL.NOINC `($__internal_85_$__cuda_sm70_shflsync_bfly_p) ;  /* 0x0000002000007944 */ /* 0x000fea0003c00000 */
[----:B-1----:R-:W-:Y:S01]  /*1b50*/  MOV R91, R87 ;  /* 0x00000057005b7202 */ /* 0x002fe20000000f00 */
[----:B0-----:R-:W-:Y:S05]  /*1b60*/  BRA `(.L_x_1909) ;  /* 0xffffeed000007947 */ /* 0x001fea000383ffff */
        .weak           $__internal_85_$__cuda_sm70_shflsync_bfly_p
        .type           $__internal_85_$__cuda_sm70_shflsync_bfly_p,@function
        .size           $__internal_85_$__cuda_sm70_shflsync_bfly_p,(.L_x_4465 - $__internal_85_$__cuda_sm70_shflsync_bfly_p)
$__internal_85_$__cuda_sm70_shflsync_bfly_p:
[----:B------:R-:W-:Y:S01]  /*1b70*/  HFMA2.MMA R45, -RZ, RZ, 0, 0 ;  /* 0x00000000ff2d7435 */ /* 0x000fe200000001ff */
[----:B------:R-:W-:Y:S04]  /*1b80*/  WARPSYNC R87 ;  /* 0x0000005700007348 */ /* 0x000fe80003800000 */
[----:B------:R0:W1:Y:S01]  /*1b90*/  SHFL.BFLY PT, R87, R92, R89, R90 ;  /* 0x0c0000595c577389 */ /* 0x00006200000e005a */
[----:B------:R-:W-:Y:S05]  /*1ba0*/  RET.REL.NODEC R44 `(_ZN10layer_norm13ln_bwd_kernelINS_13Kernel_traitsIf13__nv_bfloat16fS2_fjLj256ELj1ELj4ELj1ELj16ENS_18Kernel_traits_baseILj256EfS2_fS2_fjLj128EEEEELb0ELb1ELb0ELb1EEEvNS_9BwdParamsE) ;  /* 0xffffe4502c007950 */ /* 0x000fea0003c3ffff */
.L_x_1910:
        /* <DEDUP_REMOVED lines=13> */
.L_x_4465:


//--------------------- .text._ZN10layer_norm13ln_bwd_kernelINS_13Kernel_traitsIf13__nv_bfloat16fS2_fjLj256ELj1ELj4ELj1ELj16ENS_18Kernel_traits_baseILj256EfS2_fS2_fjLj128EEEEELb0ELb1ELb1ELb0EEEvNS_9BwdParamsE --------------------------
	.section	.text._ZN10layer_norm13ln_bwd_kernelINS_13Kernel_traitsIf13__nv_bfloat16fS2_fjLj256ELj1ELj4ELj1ELj16ENS_18Kernel_traits_baseILj256EfS2_fS2_fjLj128EEEEELb0ELb1ELb1ELb0EEEvNS_9BwdParamsE,"ax",@progbits
	.sectioninfo	@"SHI_REGISTERS=112"
	.align	128
        .global         _ZN10layer_norm13ln_bwd_kernelINS_13Kernel_traitsIf13__nv_bfloat16fS2_fjLj256ELj1ELj4ELj1ELj16ENS_18Kernel_traits_baseILj256EfS2_fS2_fjLj128EEEEELb0ELb1ELb1ELb0EEEvNS_9BwdParamsE
        .type           _ZN10layer_norm13ln_bwd_kernelINS_13Kernel_traitsIf13__nv_bfloat16fS2_fjLj256ELj1ELj4ELj1ELj16ENS_18Kernel_traits_baseILj256EfS2_fS2_fjLj128EEEEELb0ELb1ELb1ELb0EEEvNS_9BwdParamsE,@function
        .size           _ZN10layer_norm13ln_bwd_kernelINS_13Kernel_traitsIf13__nv_bfloat16fS2_fjLj256ELj1ELj4ELj1ELj16ENS_18Kernel_traits_baseILj256EfS2_fS2_fjLj128EEEEELb0ELb1ELb1ELb0EEEvNS_9BwdParamsE,(.L_x_4466 - _ZN10layer_norm13ln_bwd_kernelINS_13Kernel_traitsIf13__nv_bfloat16fS2_fjLj256ELj1ELj4ELj1ELj16ENS_18Kernel_traits_baseILj256EfS2_fS2_fjLj128EEEEELb0ELb1ELb1ELb0EEEvNS_9BwdParamsE)
        .other          _ZN10layer_norm13ln_bwd_kernelINS_13Kernel_traitsIf13__nv_bfloat16fS2_fjLj256ELj1ELj4ELj1ELj16ENS_18Kernel_traits_baseILj256EfS2_fS2_fjLj128EEEEELb0ELb1ELb1ELb0EEEvNS_9BwdParamsE,@"STO_CUDA_ENTRY STV_DEFAULT"
_ZN10layer_norm13ln_bwd_kernelINS_13Kernel_traitsIf13__nv_bfloat16fS2_fjLj256ELj1ELj4ELj1ELj16ENS_18Kernel_traits_baseILj256EfS2_fS2_fjLj128EEEEELb0ELb1ELb1ELb0EEEvNS_9BwdParamsE:
.text._ZN10layer_norm13ln_bwd_kernelINS_13Kernel_traitsIf13__nv_bfloat16fS2_fjLj256ELj1ELj4ELj1ELj16ENS_18Kernel_traits_baseILj256EfS2_fS2_fjLj128EEEEELb0ELb1ELb1ELb0EEEvNS_9BwdParamsE:
        /* <DEDUP_REMOVED lines=36> */
.L_x_1935:
[----:B------:R-:W-:-:S04]  /*0240*/  IMAD.MOV.U32 R95, RZ, RZ, 0x4 ;  /* 0x00000004ff5f7424 */ /* 0x000fc800078e00ff */
[----:B------:R-:W-:-:S05]  /*0250*/  IMAD.WIDE R90, R2, R95, c[0x0][0x1d8] ;  /* 0x00007600025a7625 */ /* 0x000fca00078e025f */
[----:B------:R1:W2:Y:S01]  /*0260*/  LDG.E R96, [R90.64] ;  /* 0x000000045a607981 */ /* 0x0002a2000c1e1900 */
[----:B------:R-:W-:-:S04]  /*0270*/  IMAD.WIDE R92, R2, R95, c[0x0][0x1d0] ;  /* 0x00007400025c7625 */ /* 0x000fc800078e025f */
[C---:B------:R-:W-:Y:S01]  /*0280*/  IMAD R3, R2.reuse, c[0x0][0x168], RZ ;  /* 0x00005a0002037a24 */ /* 0x040fe200078e02ff */
[----:B-----5:R3:W5:Y:S01]  /*0290*/  LDG.E R84, [R92.64] ;  /* 0x000000045c547981 */ /* 0x020762000c1e1900 */
[----:B------:R-:W-:-:S03]  /*02a0*/  IMAD.WIDE R64, R2, R95, c[0x0][0x1a8] ;  /* 0x00006a0002407625 */ /* 0x000fc600078e025f */
[----:B------:R-:W-:Y:S01]  /*02b0*/  SHF.R.S32.HI R94, RZ, 0x1f, R3 ;  /* 0x0000001fff5e7819 */ /* 0x000fe20000011403 */
[----:B------:R-:W-:Y:S01]  /*02c0*/  BSSY B0, `(.L_x_1912) ;  /* 0x0000064000007945 */ /* 0x000fe20003800000 */
[----:B------:R4:W5:Y:S02]  /*02d0*/  LDG.E R66, [R64.64] ;  /* 0x0000000440427981 */ /* 0x000964000c1e1900 */
[----:B------:R-:W-:Y:S02]  /*02e0*/  LEA.HI R3, R94, R3, RZ, 0x3 ;  /* 0x000000035e037211 */ /* 0x000fe400078f18ff */
[----:B------:R-:W-:Y:S02]  /*02f0*/  MOV R94, 0x20 ;  /* 0x00000020005e7802 */ /* 0x000fe40000000f00 */
        /* <DEDUP_REMOVED lines=13> */
.L_x_1913:
[----:B---3--:R-:W-:Y:S05]  /*03d0*/  @!P4 BRA `(.L_x_1914) ;  /* 0x000005200000c947 */ /* 0x008fea0003800000 */
[----:B------:R-:W-:Y:S01]  /*03e0*/  IADD3 R67, R96, -0x1, RZ ;  /* 0xffffffff60437810 */ /* 0x000fe20007ffe0ff */
        /* <DEDUP_REMOVED lines=8> */
[----:B------:R-:W3:Y:S04]  /*0470*/  LDG.E.128 R72, [R86.64] ;  /* 0x0000000456487981 */ /* 0x000ee8000c1e1d00 */
[----:B------:R-:W4:Y:S04]  /*0480*/  LDG.E.128 R80, [R86.64+0x10] ;  /* 0x0000100456507981 */ /* 0x000f28000c1e1d00 */
        /* <DEDUP_REMOVED lines=9> */
[C---:B----4-:R-:W-:Y:S01]  /*0520*/  FADD.FTZ R81, -R67.reuse, R81 ;  /* 0x0000005143517221 */ /* 0x050fe20000010100 */
[----:B-1----:R-:W-:Y:S01]  /*0530*/  PRMT R65, RZ, 0x5410, R68 ;  /* 0x00005410ff417816 */ /* 0x002fe20000000044 */
[----:B------:R-:W-:Y:S01]  /*0540*/  FADD.FTZ R91, -R67, R74 ;  /* 0x0000004a435b7221 */ /* 0x000fe20000010100 */
[----:B------:R-:W-:Y:S01]  /*0550*/  PRMT R64, RZ, 0x7610, R68 ;  /* 0x00007610ff407816 */ /* 0x000fe20000000044 */
[C---:B-----5:R-:W-:Y:S02]  /*0560*/  FMUL.FTZ R73, R66.reuse, R85 ;  /* 0x0000005542497220 */ /* 0x060fe40000410000 */
[----:B------:R-:W-:-:S02]  /*0570*/  FMUL.FTZ R72, R66, R89 ;  /* 0x0000005942487220 */ /* 0x000fc40000410000 */
[----:B------:R-:W-:Y:S02]  /*0580*/  FMUL.FTZ R74, R48, R65 ;  /* 0x00000041304a7220 */ /* 0x000fe40000410000 */
[----:B------:R-:W-:Y:S01]  /*0590*/  FADD.FTZ R93, -R67, R75 ;  /* 0x0000004b435d7221 */ /* 0x000fe20000010100 */
[----:B------:R-:W-:Y:S01]  /*05a0*/  PRMT R75, RZ, 0x5410, R69 ;  /* 0x00005410ff4b7816 */ /* 0x000fe20000000045 */
[----:B------:R-:W-:Y:S02]  /*05b0*/  FMUL.FTZ R68, R66, R81 ;  /* 0x0000005142447220 */ /* 0x000fe40000410000 */
        /* <DEDUP_REMOVED lines=8> */
[C---:B------:R-:W-:Y:S01]  /*0640*/  FADD.FTZ R69, -R67.reuse, R80 ;  /* 0x0000005043457221 */ /* 0x040fe20000010100 */
[----:B------:R-:W-:Y:S01]  /*0650*/  PRMT R97, RZ, 0x5410, R71 ;  /* 0x00005410ff617816 */ /* 0x000fe20000000047 */
[----:B------:R-:W-:Y:S01]  /*0660*/  FADD.FTZ R101, -R67, R83 ;  /* 0x0000005343657221 */ /* 0x000fe20000010100 */
[----:B------:R-:W-:Y:S01]  /*0670*/  PRMT R90, RZ, 0x7610, R71 ;  /* 0x00007610ff5a7816 */ /* 0x000fe20000000047 */
[----:B------:R-:W-:-:S02]  /*0680*/  FMUL.FTZ R71, R66, R91 ;  /* 0x0000005b42477220 */ /* 0x000fc40000410000 */
[----:B------:R-:W-:Y:S02]  /*0690*/  FMUL.FTZ R80, R50, R75 ;  /* 0x0000004b32507220 */ /* 0x000fe40000410000 */
[----:B------:R-:W-:Y:S02]  /*06a0*/  FADD.FTZ R83, R64, R81 ;  /* 0x0000005140537221 */ /* 0x000fe40000010000 */
[----:B------:R-:W-:Y:S01]  /*06b0*/  FFMA.FTZ R65, R72, R81, R65 ;  /* 0x0000005148417223 */ /* 0x000fe20000010041 */
[----:B------:R-:W-:Y:S01]  /*06c0*/  PRMT R87, RZ, 0x5410, R70 ;  /* 0x00005410ff577816 */ /* 0x000fe20000000046 */
[----:B------:R-:W-:Y:S01]  /*06d0*/  FFMA.FTZ R14, R71, R75, R14 ;  /* 0x0000004b470e7223 */ /* 0x000fe2000001000e */
[----:B------:R-:W-:Y:S01]  /*06e0*/  PRMT R88, RZ, 0x7610, R70 ;  /* 0x00007610ff587816 */ /* 0x000fe20000000046 */
[----:B------:R-:W-:Y:S02]  /*06f0*/  FADD.FTZ R22, R22, R75 ;  /* 0x0000004b16167221 */ /* 0x000fe40000010000 */
[----:B------:R-:W-:-:S02]  /*0700*/  FMUL.FTZ R70, R66, R93 ;  /* 0x0000005d42467220 */ /* 0x000fc40000410000 */
[----:B------:R-:W-:Y:S02]  /*0710*/  FMUL.FTZ R75, R51, R86 ;  /* 0x00000056334b7220 */ /* 0x000fe40000410000 */
[----:B------:R-:W-:Y:S02]  /*0720*/  FADD.FTZ R64, R83, R80 ;  /* 0x0000005053407221 */ /* 0x000fe40000010000 */
[----:B------:R-:W-:Y:S02]  /*0730*/  FFMA.FTZ R65, R71, R80, R65 ;  /* 0x0000005047417223 */ /* 0x000fe40000010041 */
[----:B------:R-:W-:Y:S02]  /*0740*/  FADD.FTZ R95, -R67, R82 ;  /* 0x00000052435f7221 */ /* 0x000fe40000010100 */
[----:B------:R-:W-:Y:S02]  /*0750*/  FMUL.FTZ R69, R66, R69 ;  /* 0x0000004542457220 */ /* 0x000fe40000410000 */
[----:B------:R-:W-:-:S02]  /*0760*/  FMUL.FTZ R82, R44, R87 ;  /* 0x000000572c527220 */ /* 0x000fc40000410000 */
[----:B------:R-:W-:Y:S02]  /*0770*/  FADD.FTZ R85, R64, R75 ;  /* 0x0000004b40557221 */ /* 0x000fe40000010000 */
[C---:B------:R-:W-:Y:S02]  /*0780*/  FFMA.FTZ R65, R70.reuse, R75, R65 ;  /* 0x0000004b46417223 */ /* 0x040fe40000010041 */
[----:B------:R-:W-:Y:S02]  /*0790*/  FMUL.FTZ R83, R45, R88 ;  /* 0x000000582d537220 */ /* 0x000fe40000410000 */
[----:B------:R-:W-:Y:S02]  /*07a0*/  FADD.FTZ R64, R85, R82 ;  /* 0x0000005255407221 */ /* 0x000fe40000010000 */
[----:B------:R-:W-:Y:S02]  /*07b0*/  FFMA.FTZ R65, R69, R82, R65 ;  /* 0x0000005245417223 */ /* 0x000fe40000010041 */
[----:B------:R-:W-:-:S02]  /*07c0*/  FFMA.FTZ R15, R70, R86, R15 ;  /* 0x00000056460f7223 */ /* 0x000fc4000001000f */
[----:B------:R-:W-:Y:S02]  /*07d0*/  FADD.FTZ R23, R23, R86 ;  /* 0x0000005617177221 */ /* 0x000fe40000010000 */
[----:B------:R-:W-:Y:S02]  /*07e0*/  FADD.FTZ R32, R32, R87 ;  /* 0x0000005720207221 */ /* 0x000fe40000010000 */
[----:B------:R-:W-:Y:S02]  /*07f0*/  FFMA.FTZ R16, R69, R87, R16 ;  /* 0x0000005745107223 */ /* 0x000fe40000010010 */
[----:B------:R-:W-:Y:S02]  /*0800*/  FMUL.FTZ R67, R66, R95 ;  /* 0x0000005f42437220 */ /* 0x000fe40000410000 */
[----:B------:R-:W-:Y:S02]  /*0810*/  FMUL.FTZ R86, R46, R97 ;  /* 0x000000612e567220 */ /* 0x000fe40000410000 */
[----:B------:R-:W-:-:S02]  /*0820*/  FADD.FTZ R87, R64, R83 ;  /* 0x0000005340577221 */ /* 0x000fc40000010000 */
[C---:B------:R-:W-:Y:S02]  /*0830*/  FFMA.FTZ R65, R68.reuse, R83, R65 ;  /* 0x0000005344417223 */ /* 0x040fe40000010041 */
        /* <DEDUP_REMOVED lines=8> */
[----:B------:R-:W-:Y:S02]  /*08c0*/  FADD.FTZ R35, R35, R90 ;  /* 0x0000005a23237221 */ /* 0x000fe40000010000 */
[----:B------:R-:W-:Y:S02]  /*08d0*/  FFMA.FTZ R19, R88, R90, R19 ;  /* 0x0000005a58137223 */ /* 0x000fe40000010013 */
[----:B------:R-:W-:-:S02]  /*08e0*/  FADD.FTZ R87, R64, R85 ;  /* 0x0000005540577221 */ /* 0x000fc40000010000 */
[----:B------:R-:W-:Y:S02]  /*08f0*/  FFMA.FTZ R89, R88, R85, R65 ;  /* 0x0000005558597223 */ /* 0x000fe40000010041 */
.L_x_1914:
[----:B------:R-:W-:Y:S05]  /*0900*/  BSYNC B0 ;  /* 0x0000000000007941 */ /* 0x000fea0003800000 */
.L_x_1912:
[----:B------:R-:W-:Y:S05]  /*0910*/  BRA.DIV ~URZ, `(.L_x_1915) ;  /* 0x000013527f007947 */ /* 0x000fea000b800000 */
[----:B------:R2:W3:Y:S02]  /*0920*/  SHFL.BFLY PT, R90, R87, 0x1, 0x1f ;  /* 0x0c201f00575a7f89 */ /* 0x0004e400000e0000 */
.L_x_1938:
[----:B------:R-:W-:Y:S05]  /*0930*/  BRA.DIV ~URZ, `(.L_x_1916) ;  /* 0x000013b27f007947 */ /* 0x000fea000b800000 */
[----:B-1----:R-:W1:Y:S01]  /*0940*/  SHFL.BFLY PT, R64, R89, 0x1, 0x1f ;  /* 0x0c201f0059407f89 */ /* 0x002e6200000e0000 */
[----:B---3--:R-:W-:-:S05]  /*0950*/  FADD.FTZ R94, R90, R87 ;  /* 0x000000575a5e7221 */ /* 0x008fca0000010000 */
[----:B------:R-:W3:Y:S01]  /*0960*/  SHFL.BFLY PT, R65, R94, 0x2, 0x1f ;  /* 0x0c401f005e417f89 */ /* 0x000ee200000e0000 */
[----:B-1----:R-:W-:-:S05]  /*0970*/  FADD.FTZ R64, R64, R89 ;  /* 0x0000005940407221 */ /* 0x002fca0000010000 */
[----:B--2---:R-:W1:Y:S01]  /*0980*/  SHFL.BFLY PT, R87, R64, 0x2, 0x1f ;  /* 0x0c401f0040577f89 */ /* 0x004e6200000e0000 */
[----:B---3--:R-:W-:-:S05]  /*0990*/  FADD.FTZ R65, R65, R94 ;  /* 0x0000005e41417221 */ /* 0x008fca0000010000 */
        /* <DEDUP_REMOVED lines=11> */
.L_x_1939:
[----:B------:R-:W-:Y:S01]  /*0a50*/  BSSY B0, `(.L_x_1917) ;  /* 0x00000b5000007945 */ /* 0x000fe20003800000 */
[----:B------:R-:W-:Y:S05]  /*0a60*/  @!P4 BRA `(.L_x_1918) ;  /* 0x00000b300000c947 */ /* 0x000fea0003800000 */
[----:B-----5:R-:W-:Y:S01]  /*0a70*/  ISETP.GE.AND P6, PT, R84, 0x1, PT ;  /* 0x000000015400780c */ /* 0x020fe20003fc6270 */
[----:B---3--:R-:W-:Y:S01]  /*0a80*/  FADD.FTZ R94, R94, R89 ;  /* 0x000000595e5e7221 */ /* 0x008fe20000010000 */
[----:B0-----:R-:W-:Y:S01]  /*0a90*/  ISETP.NE.AND P2, PT, R99, RZ, PT ;  /* 0x000000ff6300720c */ /* 0x001fe20003f45270 */
[----:B------:R-:W-:Y:S02]  /*0aa0*/  HFMA2.MMA R64, -RZ, RZ, 0, 0 ;  /* 0x00000000ff407435 */ /* 0x000fe400000001ff */
[----:B------:R-:W-:-:S08]  /*0ab0*/  FMUL.FTZ R94, R94, c[0x0][0x1e0] ;  /* 0x000078005e5e7a20 */ /* 0x000fd00000410000 */
[----:B------:R-:W-:Y:S01]  /*0ac0*/  @P6 IADD3 R84, R84, -0x1, RZ ;  /* 0xffffffff54546810 */ /* 0x000fe20007ffe0ff */
[----:B------:R-:W-:-:S04]  /*0ad0*/  @P6 IMAD.MOV.U32 R91, RZ, RZ, 0x10 ;  /* 0x00000010ff5b6424 */ /* 0x000fc800078e00ff */
[----:B------:R-:W-:Y:S01]  /*0ae0*/  @P6 IMAD R84, R84, c[0x0][0x168], RZ ;  /* 0x00005a0054546a24 */ /* 0x000fe200078e02ff */
[----:B------:R-:W-:Y:S02]  /*0af0*/  FSEL R98, R94, RZ, !P2 ;  /* 0x000000ff5e627208 */ /* 0x000fe40005000000 */
[----:B------:R-:W-:Y:S02]  /*0b00*/  @!P5 ISETP.NE.U32.AND P1, PT, RZ, c[0x0][0x218], PT ;  /* 0x00008600ff00da0c */ /* 0x000fe40003f25070 */
[----:B------:R-:W-:Y:S02]  /*0b10*/  @P6 SHF.R.S32.HI R65, RZ, 0x1f, R84 ;  /* 0x0000001fff416819 */ /* 0x000fe40000011454 */
[----:B------:R-:W-:Y:S02]  /*0b20*/  @!P5 ISETP.NE.U32.AND P2, PT, RZ, c[0x0][0x218], PT ;  /* 0x00008600ff00da0c */ /* 0x000fe40003f45070 */
[----:B------:R-:W-:Y:S02]  /*0b30*/  @P6 LEA.HI R65, R65, R84, RZ, 0x3 ;  /* 0x0000005441416211 */ /* 0x000fe400078f18ff */
[----:B------:R-:W-:-:S02]  /*0b40*/  @!P5 ISETP.NE.U32.AND P0, PT, RZ, c[0x0][0x218], PT ;  /* 0x00008600ff00da0c */ /* 0x000fc40003f05070 */
[----:B------:R-:W-:Y:S02]  /*0b50*/  @!P5 ISETP.NE.U32.AND P3, PT, RZ, c[0x0][0x218], PT ;  /* 0x00008600ff00da0c */ /* 0x000fe40003f65070 */
[----:B------:R-:W-:Y:S02]  /*0b60*/  @!P5 ISETP.NE.AND.EX P1, PT, RZ, c[0x0][0x21c], PT, P1 ;  /* 0x00008700ff00da0c */ /* 0x000fe40003f25310 */
[----:B------:R-:W-:Y:S02]  /*0b70*/  @!P5 ISETP.NE.AND.EX P2, PT, RZ, c[0x0][0x21c], PT, P2 ;  /* 0x00008700ff00da0c */ /* 0x000fe40003f45320 */
[----:B------:R-:W-:Y:S02]  /*0b80*/  @P6 LEA.HI.SX32 R64, R65, R0, 0x1d ;  /* 0x0000000041406211 */ /* 0x000fe400078feaff */
[----:B------:R-:W-:Y:S02]  /*0b90*/  @!P5 ISETP.NE.AND.EX P0, PT, RZ, c[0x0][0x21c], PT, P0 ;  /* 0x00008700ff00da0c */ /* 0x000fe40003f05300 */
[----:B------:R-:W-:Y:S01]  /*0ba0*/  @!P5 FSEL R94, R11, RZ, P1 ;  /* 0x000000ff0b5ed208 */ /* 0x000fe20000800000 */
[----:B------:R-:W-:Y:S01]  /*0bb0*/  @P6 IMAD.WIDE.U32 R90, R64, R91, c[0x0][0x170] ;  /* 0x00005c00405a6625 */ /* 0x000fe200078e005b */
[----:B------:R-:W-:-:S02]  /*0bc0*/  @!P5 ISETP.NE.AND.EX P3, PT, RZ, c[0x0][0x21c], PT, P3 ;  /* 0x00008700ff00da0c */ /* 0x000fc40003f65330 */
[----:B------:R-:W-:Y:S02]  /*0bd0*/  @!P5 FSEL R87, R6, RZ, P2 ;  /* 0x000000ff0657d208 */ /* 0x000fe40001000000 */
[----:B------:R-:W-:Y:S01]  /*0be0*/  @!P5 ISETP.NE.U32.AND P1, PT, RZ, c[0x0][0x218], PT ;  /* 0x00008600ff00da0c */ /* 0x000fe20003f25070 */
[----:B-1----:R-:W-:Y:S01]  /*0bf0*/  FADD.FTZ R96, R96, R93 ;  /* 0x0000005d60607221 */ /* 0x002fe20000010000 */
[----:B------:R-:W-:Y:S01]  /*0c00*/  @!P5 ISETP.NE.U32.AND P2, PT, RZ, c[0x0][0x218], PT ;  /* 0x00008600ff00da0c */ /* 0x000fe20003f45070 */
[----:B------:R-:W-:Y:S01]  /*0c10*/  BSSY B1, `(.L_x_1919) ;  /* 0x0000014000017945 */ /* 0x000fe20003800000 */
[----:B--2---:R-:W-:Y:S01]  /*0c20*/  @!P5 FSEL R89, R4, RZ, P0 ;  /* 0x000000ff0459d208 */ /* 0x004fe20000000000 */
[----:B------:R0:W5:Y:S01]  /*0c30*/  @P6 LDG.E.128 R76, [R90.64] ;  /* 0x000000045a4c6981 */ /* 0x000162000c1e1d00 */
[----:B------:R-:W-:Y:S01]  /*0c40*/  @!P5 FSEL R92, R5, RZ, P3 ;  /* 0x000000ff055cd208 */ /* 0x000fe20001800000 */
[----:B------:R-:W-:Y:S01]  /*0c50*/  FMUL.FTZ R97, R96, c[0x0][0x1e0] ;  /* 0x0000780060617a20 */ /* 0x000fe20000410000 */
[----:B------:R-:W-:-:S02]  /*0c60*/  @!P5 ISETP.NE.U32.AND P0, PT, RZ, c[0x0][0x218], PT ;  /* 0x00008600ff00da0c */ /* 0x000fc40003f05070 */
[----:B------:R-:W-:Y:S02]  /*0c70*/  @!P5 ISETP.NE.U32.AND P3, PT, RZ, c[0x0][0x218], PT ;  /* 0x00008600ff00da0c */ /* 0x000fe40003f65070 */
[----:B------:R-:W-:Y:S02]  /*0c80*/  @!P5 ISETP.NE.AND.EX P2, PT, RZ, c[0x0][0x21c], PT, P2 ;  /* 0x00008700ff00da0c */ /* 0x000fe40003f45320 */
[----:B------:R-:W-:Y:S02]  /*0c90*/  @!P5 ISETP.NE.AND.EX P1, PT, RZ, c[0x0][0x21c], PT, P1 ;  /* 0x00008700ff00da0c */ /* 0x000fe40003f25310 */
[----:B------:R-:W-:Y:S02]  /*0ca0*/  @!P5 ISETP.NE.AND.EX P0, PT, RZ, c[0x0][0x21c], PT, P0 ;  /* 0x00008700ff00da0c */ /* 0x000fe40003f05300 */
[----:B------:R-:W-:Y:S02]  /*0cb0*/  @!P5 ISETP.NE.AND.EX P3, PT, RZ, c[0x0][0x21c], PT, P3 ;  /* 0x00008700ff00da0c */ /* 0x000fe40003f65330 */
[----:B0-----:R-:W-:-:S02]  /*0cc0*/  @!P5 FSEL R90, R7, RZ, P2 ;  /* 0x000000ff075ad208 */ /* 0x001fc40001000000 */
        /* <DEDUP_REMOVED lines=8> */
.L_x_1920:
[----:B------:R-:W-:Y:S05]  /*0d50*/  BSYNC B1 ;  /* 0x0000000000017941 */ /* 0x000fea0003800000 */
.L_x_1919:
        /* <DEDUP_REMOVED lines=10> */
.L_x_1922:
[----:B------:R-:W-:Y:S05]  /*0e00*/  BSYNC B1 ;  /* 0x0000000000017941 */ /* 0x000fea0003800000 */
.L_x_1921:
        /* <DEDUP_REMOVED lines=10> */
.L_x_1924:
[----:B------:R-:W-:Y:S05]  /*0eb0*/  BSYNC B1 ;  /* 0x0000000000017941 */ /* 0x000fea0003800000 */
.L_x_1923:
        /* <DEDUP_REMOVED lines=8> */
.L_x_1926:
[----:B------:R-:W-:Y:S05]  /*0f40*/  BSYNC B1 ;  /* 0x0000000000017941 */ /* 0x000fea0003800000 */
.L_x_1925:
        /* <DEDUP_REMOVED lines=8> */
.L_x_1928:
[----:B------:R-:W-:Y:S05]  /*0fd0*/  BSYNC B1 ;  /* 0x0000000000017941 */ /* 0x000fea0003800000 */
.L_x_1927:
        /* <DEDUP_REMOVED lines=8> */
.L_x_1930:
[----:B------:R-:W-:Y:S05]  /*1060*/  BSYNC B1 ;  /* 0x0000000000017941 */ /* 0x000fea0003800000 */
.L_x_1929:
        /* <DEDUP_REMOVED lines=8> */
.L_x_1932:
[----:B------:R-:W-:Y:S05]  /*10f0*/  BSYNC B1 ;  /* 0x0000000000017941 */ /* 0x000fea0003800000 */
.L_x_1931:
        /* <DEDUP_REMOVED lines=8> */
.L_x_1934:
[----:B------:R-:W-:Y:S05]  /*1180*/  BSYNC B1 ;  /* 0x0000000000017941 */ /* 0x000fea0003800000 */
.L_x_1933:
        /* <DEDUP_REMOVED lines=11> */
[----:B------:R-:W-:Y:S01]  /*1240*/  @P6 FMUL.FTZ R107, R87, c[0x0][0x1ec] ;  /* 0x00007b00576b6a20 */ /* 0x000fe20000410000 */
[----:B------:R-:W-:Y:S01]  /*1250*/  SEL R54, R93, R54, P0 ;  /* 0x000000365d367207 */ /* 0x000fe20000000000 */
[----:B------:R-:W-:Y:S01]  /*1260*/  @P6 FMUL.FTZ R98, R94, c[0x0][0x1ec] ;  /* 0x00007b005e626a20 */ /* 0x000fe20000410000 */
[----:B------:R-:W-:Y:S01]  /*1270*/  @P6 F2FP.BF16.PACK_AB R102, RZ, R100 ;  /* 0x00000064ff66623e */ /* 0x000fe200000010ff */
[----:B------:R-:W-:Y:S01]  /*1280*/  @P6 FMUL.FTZ R103, R38, R97 ;  /* 0x0000006126676220 */ /* 0x000fe20000410000 */
[----:B------:R-:W-:Y:S01]  /*1290*/  SEL R52, R91, R52, P0 ;  /* 0x000000345b347207 */ /* 0x000fe20000000000 */
[----:B------:R-:W-:Y:S01]  /*12a0*/  @P6 FMUL.FTZ R105, R40, R95 ;  /* 0x0000005f28696220 */ /* 0x000fe20000410000 */
[----:B------:R-:W-:Y:S01]  /*12b0*/  @P1 MOV R92, 0x20 ;  /* 0x00000020005c1802 */ /* 0x000fe20000000f00 */
[----:B------:R-:W-:Y:S01]  /*12c0*/  @P6 FMUL.FTZ R100, R90, c[0x0][0x1ec] ;  /* 0x00007b005a646a20 */ /* 0x000fe20000410000 */
[----:B------:R-:W-:Y:S01]  /*12d0*/  @P6 F2FP.BF16.PACK_AB R103, RZ, R103 ;  /* 0x00000067ff67623e */ /* 0x000fe200000010ff */
[----:B------:R-:W-:Y:S01]  /*12e0*/  @P6 FMUL.FTZ R108, R42, R107 ;  /* 0x0000006b2a6c6220 */ /* 0x000fe20000410000 */
[----:B------:R-:W-:Y:S01]  /*12f0*/  @P6 F2FP.BF16.PACK_AB R105, RZ, R105 ;  /* 0x00000069ff69623e */ /* 0x000fe200000010ff */
[----:B------:R-:W-:Y:S01]  /*1300*/  @P1 IMAD.WIDE.U32 R92, R3, R92, c[0x0][0x258] ;  /* 0x00009600035c1625 */ /* 0x000fe200078e005c */
[----:B-----5:R-:W-:-:S02]  /*1310*/  @P6 PRMT R3, RZ, 0x5410, R76 ;  /* 0x00005410ff036816 */ /* 0x020fc4000000004c */
[----:B------:R-:W-:Y:S01]  /*1320*/  @P6 F2FP.BF16.PACK_AB R108, RZ, R108 ;  /* 0x0000006cff6c623e */ /* 0x000fe200000010ff */
[----:B------:R-:W-:Y:S01]  /*1330*/  @P6 FMUL.FTZ R104, R39, R98 ;  /* 0x0000006227686220 */ /* 0x000fe20000410000 */
[----:B------:R-:W-:Y:S01]  /*1340*/  @P6 MOV R91, 0x10 ;  /* 0x00000010005b6802 */ /* 0x000fe20000000f00 */
[----:B------:R-:W-:Y:S01]  /*1350*/  @P6 FFMA.FTZ R28, R65, R3, R28 ;  /* 0x00000003411c6223 */ /* 0x000fe2000001001c */
[----:B------:R-:W-:Y:S01]  /*1360*/  @P6 PRMT R3, RZ, 0x5410, R77 ;  /* 0x00005410ff036816 */ /* 0x000fe2000000004d */
[----:B------:R-:W-:Y:S01]  /*1370*/  @P6 FMUL.FTZ R106, R41, R66 ;  /* 0x00000042296a6220 */ /* 0x000fe20000410000 */
[----:B------:R-:W-:Y:S01]  /*1380*/  @P6 F2FP.BF16.PACK_AB R104, RZ, R104 ;  /* 0x00000068ff68623e */ /* 0x000fe200000010ff */
[----:B------:R-:W-:Y:S01]  /*1390*/  @P6 FMUL.FTZ R109, R43, R100 ;  /* 0x000000642b6d6220 */ /* 0x000fe20000410000 */
[----:B------:R-:W-:Y:S01]  /*13a0*/  @P6 PRMT R60, R101, 0x7610, R60 ;  /* 0x00007610653c6816 */ /* 0x000fe2000000003c */
[----:B------:R-:W-:Y:S01]  /*13b0*/  @P6 FFMA.FTZ R30, R97, R3, R30 ;  /* 0x00000003611e6223 */ /* 0x000fe2000001001e */
[----:B------:R-:W-:-:S02]  /*13c0*/  @P6 F2FP.BF16.PACK_AB R106, RZ, R106 ;  /* 0x0000006aff6a623e */ /* 0x000fc400000010ff */
[----:B------:R-:W-:Y:S02]  /*13d0*/  @P6 F2FP.BF16.PACK_AB R109, RZ, R109 ;  /* 0x0000006dff6d623e */ /* 0x000fe400000010ff */
[----:B------:R-:W-:Y:S02]  /*13e0*/  @P6 PRMT R61, R103, 0x7610, R61 ;  /* 0x00007610673d6816 */ /* 0x000fe4000000003d */
[----:B------:R-:W-:Y:S02]  /*13f0*/  @P6 PRMT R62, R105, 0x7610, R62 ;  /* 0x00007610693e6816 */ /* 0x000fe4000000003e */
[----:B------:R-:W-:Y:S02]  /*1400*/  @P6 PRMT R63, R108, 0x7610, R63 ;  /* 0x000076106c3f6816 */ /* 0x000fe4000000003f */
[----:B------:R-:W-:Y:S02]  /*1410*/  @P6 PRMT R3, RZ, 0x7610, R77 ;  /* 0x00007610ff036816 */ /* 0x000fe4000000004d */
[----:B------:R-:W-:-:S02]  /*1420*/  SEL R53, R96, R53, P0 ;  /* 0x0000003560357207 */ /* 0x000fc40000000000 */
[----:B------:R-:W-:Y:S01]  /*1430*/  SEL R55, R94, R55, P0 ;  /* 0x000000375e377207 */ /* 0x000fe20000000000 */
[----:B------:R-:W-:Y:S01]  /*1440*/  @P6 FFMA.FTZ R31, R98, R3, R31 ;  /* 0x00000003621f6223 */ /* 0x000fe2000001001f */
[----:B------:R-:W-:Y:S02]  /*1450*/  SEL R56, R89, R56, P0 ;  /* 0x0000003859387207 */ /* 0x000fe40000000000 */
[----:B------:R-:W-:Y:S01]  /*1460*/  SEL R58, R87, R58, P0 ;  /* 0x0000003a573a7207 */ /* 0x000fe20000000000 */
[----:B------:R0:W-:Y:S01]  /*1470*/  @P1 STG.E.128 [R92.64], R52 ;  /* 0x000000345c001986 */ /* 0x0001e2000c101d04 */
[----:B------:R-:W-:Y:S01]  /*1480*/  SEL R59, R90, R59, P0 ;  /* 0x0000003b5a3b7207 */ /* 0x000fe20000000000 */
[----:B------:R-:W-:Y:S01]  /*1490*/  @P6 IMAD.WIDE.U32 R90, R64, R91, c[0x0][0x248] ;  /* 0x00009200405a6625 */ /* 0x000fe200078e005b */
[----:B------:R-:W-:Y:S02]  /*14a0*/  @P6 PRMT R60, R60, 0x5410, R102 ;  /* 0x000054103c3c6816 */ /* 0x000fe40000000066 */
[----:B------:R-:W-:Y:S01]  /*14b0*/  @P6 PRMT R61, R61, 0x5410, R104 ;  /* 0x000054103d3d6816 */ /* 0x000fe20000000068 */
[----:B------:R0:W-:Y:S01]  /*14c0*/  @P1 STG.E.128 [R92.64+0x10], R56 ;  /* 0x000010385c001986 */ /* 0x0001e2000c101d04 */
[----:B------:R-:W-:-:S02]  /*14d0*/  @P6 PRMT R62, R62, 0x5410, R106 ;  /* 0x000054103e3e6816 */ /* 0x000fc4000000006a */
[----:B------:R-:W-:Y:S02]  /*14e0*/  @P6 PRMT R63, R63, 0x5410, R109 ;  /* 0x000054103f3f6816 */ /* 0x000fe4000000006d */
[----:B------:R-:W-:Y:S02]  /*14f0*/  @P6 PRMT R3, RZ, 0x5410, R78 ;  /* 0x00005410ff036816 */ /* 0x000fe4000000004e */
[----:B------:R-:W-:Y:S01]  /*1500*/  @P6 PRMT R64, RZ, 0x7610, R76 ;  /* 0x00007610ff406816 */ /* 0x000fe2000000004c */
[----:B------:R0:W-:Y:S02]  /*1510*/  @P6 STG.E.128 [R90.64], R60 ;  /* 0x0000003c5a006986 */ /* 0x0001e4000c101d04 */
[----:B------:R-:W-:Y:S01]  /*1520*/  @P6 FFMA.FTZ R24, R95, R3, R24 ;  /* 0x000000035f186223 */ /* 0x000fe20000010018 */
[----:B------:R-:W-:Y:S01]  /*1530*/  @P6 PRMT R3, RZ, 0x7610, R78 ;  /* 0x00007610ff036816 */ /* 0x000fe2000000004e */
[----:B------:R-:W-:-:S04]  /*1540*/  @P6 FFMA.FTZ R29, R84, R64, R29 ;  /* 0x00000040541d6223 */ /* 0x000fc8000001001d */
[----:B------:R-:W-:Y:S01]  /*1550*/  @P6 FFMA.FTZ R25, R66, R3, R25 ;  /* 0x0000000342196223 */ /* 0x000fe20000010019 */
[----:B------:R-:W-:-:S05]  /*1560*/  @P6 PRMT R3, RZ, 0x5410, R79 ;  /* 0x00005410ff036816 */ /* 0x000fca000000004f */
[----:B------:R-:W-:Y:S01]  /*1570*/  @P6 FFMA.FTZ R26, R107, R3, R26 ;  /* 0x000000036b1a6223 */ /* 0x000fe2000001001a */
[----:B------:R-:W-:-:S05]  /*1580*/  @P6 PRMT R3, RZ, 0x7610, R79 ;  /* 0x00007610ff036816 */ /* 0x000fca000000004f */
[----:B------:R-:W-:Y:S02]  /*1590*/  @P6 FFMA.FTZ R27, R100, R3, R27 ;  /* 0x00000003641b6223 */ /* 0x000fe4000001001b */
.L_x_1918:
[----:B0-----:R-:W-:Y:S05]  /*15a0*/  BSYNC B0 ;  /* 0x0000000000007941 */ /* 0x001fea0003800000 */
.L_x_1917:
[----:B------:R-:W-:-:S05]  /*15b0*/  IMAD.MOV.U32 R3, RZ, RZ, c[0x0][0x160] ;  /* 0x00005800ff037624 */ /* 0x000fca00078e00ff */
[----:B------:R-:W-:-:S04]  /*15c0*/  LEA R2, R3, R2, 0x2 ;  /* 0x0000000203027211 */ /* 0x000fc800078e10ff */
[----:B------:R-:W-:-:S13]  /*15d0*/  ISETP.GE.AND P0, PT, R2, c[0x0][0x164], PT ;  /* 0x0000590002007a0c */ /* 0x000fda0003f06270 */
[----:B-123-5:R-:W-:Y:S01]  /*15e0*/  @P0 CALL.REL.NOINC `(.L_x_1911) ;  /* 0x0000001000000944 */ /* 0x02efe20003c00000 */
[----:B------:R-:W-:Y:S05]  /*15f0*/  BRA `(.L_x_1935) ;  /* 0xffffec4000007947 */ /* 0x000fea000383ffff */
.L_x_1911:
        /* <DEDUP_REMOVED lines=38> */
[----:B------:R-:W-:Y:S04]  /*1860*/  LDS R33, [R38.X4+0xa00] ;  /* 0x000a000026217984 */ /* 0x000fe80000004800 */
        /* <DEDUP_REMOVED lines=8> */
[----:B------:R-:W-:Y:S01]  /*18f0*/  SHF.L.U32 R8, R22, 0x2, RZ ;  /* 0x0000000216087819 */ /* 0x000fe200000006ff */
[----:B------:R-:W-:Y:S01]  /*1900*/  STS.128 [R0], R28 ;  /* 0x0000001c00007388 */ /* 0x000fe20000000c00 */
[----:B----4-:R-:W-:Y:S02]  /*1910*/  FADD.FTZ R10, R10, R23 ;  /* 0x000000170a0a7221 */ /* 0x010fe40000010000 */
[----:B------:R-:W-:Y:S01]  /*1920*/  IMAD.X R3, RZ, RZ, RZ, P2 ;  /* 0x000000ffff037224 */ /* 0x000fe200010e06ff */
[----:B------:R-:W-:Y:S04]  /*1930*/  STS.128 [R0+0x10], R24 ;  /* 0x0000101800007388 */ /* 0x000fe80000000c00 */
[----:B------:R-:W-:Y:S01]  /*1940*/  BAR.SYNC.DEFER_BLOCKING 0x0 ;  /* 0x0000000000007b1d */ /* 0x000fe20000010000 */
[----:B------:R-:W-:Y:S01]  /*1950*/  FADD.FTZ R35, R10, R35 ;  /* 0x000000230a237221 */ /* 0x000fe20000010000 */
[----:B------:R-:W-:Y:S01]  /*1960*/  IADD3 R2, P2, R8, c[0x0][0x228], RZ ;  /* 0x00008a0008027a10 */ /* 0x000fe20007f5e0ff */
[----:B------:R-:W-:Y:S01]  /*1970*/  FADD.FTZ R20, R20, R33 ;  /* 0x0000002114147221 */ /* 0x000fe20000010000 */
[----:B------:R-:W-:-:S02]  /*1980*/  IADD3 R10, P3, R8, c[0x0][0x220], RZ ;  /* 0x00008800080a7a10 */ /* 0x000fc40007f7e0ff */
[----:B------:R-:W-:Y:S01]  /*1990*/  IADD3 R8, P4, R8, c[0x0][0x240], RZ ;  /* 0x0000900008087a10 */ /* 0x000fe20007f9e0ff */
        /* <DEDUP_REMOVED lines=32> */
[----:B0-----:R-:W-:-:S05]  /*1ba0*/  IADD3 R2, P1, R2, 0x200, RZ ;  /* 0x0000020002027810 */ /* 0x001fca0007f3e0ff */
[----:B------:R-:W-:-:S03]  /*1bb0*/  IMAD.X R3, RZ, RZ, R3, P1 ;  /* 0x000000ffff037224 */ /* 0x000fc600008e0603 */
.L_x_1937:
[----:B------:R-:W-:Y:S05]  /*1bc0*/  BSYNC B0 ;  /* 0x0000000000007941 */ /* 0x000fea0003800000 */
.L_x_1936:
[----:B------:R-:W-:Y:S01]  /*1bd0*/  FADD.FTZ R13, R13, R0 ;  /* 0x000000000d0d7221 */ /* 0x000fe20000010000 */
[----:B------:R-:W-:Y:S06]  /*1be0*/  @!P0 EXIT ;  /* 0x000000000000894d */ /* 0x000fec0003800000 */
[----:B------:R0:W-:Y:S01]  /*1bf0*/  STG.E [R2.64], R37 ;  /* 0x0000002502007986 */ /* 0x0001e2000c101904 */
[----:B-1----:R-:W-:Y:S01]  /*1c00*/  MOV R4, R8 ;  /* 0x0000000800047202 */ /* 0x002fe20000000f00 */
[----:B------:R-:W-:Y:S02]  /*1c10*/  IMAD.MOV.U32 R5, RZ, RZ, R15 ;  /* 0x000000ffff057224 */ /* 0x000fe400078e000f */
[----:B0-----:R-:W-:Y:S01]  /*1c20*/  IMAD.MOV.U32 R2, RZ, RZ, R10 ;  /* 0x000000ffff027224 */ /* 0x001fe200078e000a */
[----:B------:R-:W-:-:S05]  /*1c30*/  MOV R3, R17 ;  /* 0x0000001100037202 */ /* 0x000fca0000000f00 */
[----:B------:R-:W-:Y:S04]  /*1c40*/  STG.E [R2.64], R11 ;  /* 0x0000000b02007986 */ /* 0x000fe8000c101904 */
[----:B------:R-:W-:Y:S01]  /*1c50*/  STG.E [R4.64], R13 ;  /* 0x0000000d04007986 */ /* 0x000fe2000c101904 */
[----:B------:R-:W-:Y:S05]  /*1c60*/  EXIT ;  /* 0x000000000000794d */ /* 0x000fea0003800000 */
.L_x_1915:
[----:B------:R-:W-:Y:S01]  /*1c70*/  HFMA2.MMA R96, -RZ, RZ, 0, 5.9604644775390625e-08 ;  /* 0x00000001ff607435 */ /* 0x000fe200000001ff */
[----:B------:R-:W-:Y:S01]  /*1c80*/  MOV R91, R87 ;  /* 0x00000057005b7202 */ /* 0x000fe20000000f00 */
[----:B------:R-:W-:Y:S01]  /*1c90*/  IMAD.MOV.U32 R92, RZ, RZ, 0x1f ;  /* 0x0000001fff5c7424 */ /* 0x000fe200078e00ff */
[----:B------:R-:W-:Y:S02]  /*1ca0*/  MOV R95, 0xffffffff ;  /* 0xffffffff005f7802 */ /* 0x000fe40000000f00 */
[----:B-1----:R-:W-:-:S02]  /*1cb0*/  MOV R64, 0x1cd0 ;  /* 0x00001cd000407802 */ /* 0x002fc40000000f00 */
[----:B0----5:R-:W-:Y:S05]  /*1cc0*/  CALL.REL.NOINC `($__internal_86_$__cuda_sm70_shflsync_bfly_p) ;  /* 0x0000045000007944 */ /* 0x021fea0003c00000 */
[----:B-1----:R-:W-:Y:S01]  /*1cd0*/  MOV R90, R96 ;  /* 0x00000060005a7202 */ /* 0x002fe20000000f00 */
[----:B0-----:R-:W-:Y:S05]  /*1ce0*/  BRA `(.L_x_1938) ;  /* 0xffffec4000007947 */ /* 0x001fea000383ffff */
.L_x_1916:
[----:B------:R-:W-:Y:S01]  /*1cf0*/  HFMA2.MMA R92, -RZ, RZ, 0, 1.847743988037109375e-06 ;  /* 0x0000001fff5c7435 */ /* 0x000fe200000001ff */
[----:B------:R-:W-:Y:S01]  /*1d00*/  MOV R91, R89 ;  /* 0x00000059005b7202 */ /* 0x000fe20000000f00 */
[----:B------:R-:W-:Y:S01]  /*1d10*/  IMAD.MOV.U32 R96, RZ, RZ, 0x1 ;  /* 0x00000001ff607424 */ /* 0x000fe200078e00ff */
[----:B------:R-:W-:-:S02]  /*1d20*/  MOV R95, 0xffffffff ;  /* 0xffffffff005f7802 */ /* 0x000fc40000000f00 */
[----:B-1----:R-:W-:Y:S02]  /*1d30*/  MOV R64, 0x1d50 ;  /* 0x00001d5000407802 */ /* 0x002fe40000000f00 */
[----:B0-23-5:R-:W-:Y:S05]  /*1d40*/  CALL.REL.NOINC `($__internal_86_$__cuda_sm70_shflsync_bfly_p) ;  /* 0x000003d000007944 */ /* 0x02dfea0003c00000 */
[----:B------:R-:W-:Y:S01]  /*1d50*/  FADD.FTZ R90, R90, R87 ;  /* 0x000000575a5a7221 */ /* 0x000fe20000010000 */
[----:B0-----:R-:W-:Y:S01]  /*1d60*/  MOV R95, 0xffffffff ;  /* 0xffffffff005f7802 */ /* 0x001fe20000000f00 */
[----:B-1----:R-:W-:Y:S01]  /*1d70*/  FADD.FTZ R89, R89, R96 ;  /* 0x0000006059597221 */ /* 0x002fe20000010000 */
[----:B------:R-:W-:Y:S01]  /*1d80*/  HFMA2.MMA R96, -RZ, RZ, 0, 1.1920928955078125e-07 ;  /* 0x00000002ff607435 */ /* 0x000fe200000001ff */
[----:B------:R-:W-:Y:S01]  /*1d90*/  IMAD.MOV.U32 R92, RZ, RZ, 0x1f ;  /* 0x0000001fff5c7424 */ /* 0x000fe200078e00ff */
[----:B------:R-:W-:Y:S02]  /*1da0*/  MOV R91, R90 ;  /* 0x0000005a005b7202 */ /* 0x000fe40000000f00 */
[----:B------:R-:W-:Y:S02]  /*1db0*/  MOV R64, 0x1dd0 ;  /* 0x00001dd000407802 */ /* 0x000fe40000000f00 */
[----:B------:R-:W-:Y:S05]  /*1dc0*/  CALL.REL.NOINC `($__internal_86_$__cuda_sm70_shflsync_bfly_p) ;  /* 0x0000035000007944 */ /* 0x000fea0003c00000 */
[----:B-1----:R-:W-:Y:S01]  /*1dd0*/  MOV R87, R96 ;  /* 0x0000006000577202 */ /* 0x002fe20000000f00 */
[----:B------:R-:W-:Y:S01]  /*1de0*/  HFMA2.MMA R96, -RZ, RZ, 0, 1.1920928955078125e-07 ;  /* 0x00000002ff607435 */ /* 0x000fe200000001ff */
[----:B0-----:R-:W-:Y:S01]  /*1df0*/  IMAD.MOV.U32 R91, RZ, RZ, R89 ;  /* 0x000000ffff5b7224 */ /* 0x001fe200078e0059 */
[----:B------:R-:W-:-:S02]  /*1e00*/  MOV R92, 0x1f ;  /* 0x0000001f005c7802 */ /* 0x000fc40000000f00 */
[----:B------:R-:W-:Y:S02]  /*1e10*/  MOV R95, 0xffffffff ;  /* 0xffffffff005f7802 */ /* 0x000fe40000000f00 */
[----:B------:R-:W-:Y:S02]  /*1e20*/  MOV R64, 0x1e40 ;  /* 0x00001e4000407802 */ /* 0x000fe40000000f00 */
[----:B------:R-:W-:Y:S05]  /*1e30*/  CALL.REL.NOINC `($__internal_86_$__cuda_sm70_shflsync_bfly_p) ;  /* 0x000002e000007944 */ /* 0x000fea0003c00000 */
[----:B------:R-:W-:Y:S01]  /*1e40*/  FADD.FTZ R90, R87, R90 ;  /* 0x0000005a575a7221 */ /* 0x000fe20000010000 */
[----:B0-----:R-:W-:Y:S01]  /*1e50*/  HFMA2.MMA R92, -RZ, RZ, 0, 1.847743988037109375e-06 ;  /* 0x0000001fff5c7435 */ /* 0x001fe200000001ff */
[----:B-1----:R-:W-:Y:S01]  /*1e60*/  FADD.FTZ R89, R89, R96 ;  /* 0x0000006059597221 */ /* 0x002fe20000010000 */
[----:B------:R-:W-:Y:S01]  /*1e70*/  MOV R95, 0xffffffff ;  /* 0xffffffff005f7802 */ /* 0x000fe20000000f00 */
[----:B------:R-:W-:Y:S01]  /*1e80*/  IMAD.MOV.U32 R96, RZ, RZ, 0x4 ;  /* 0x00000004ff607424 */ /* 0x000fe200078e00ff */
[----:B------:R-:W-:Y:S02]  /*1e90*/  MOV R91, R90 ;  /* 0x0000005a005b7202 */ /* 0x000fe40000000f00 */
[----:B------:R-:W-:Y:S02]  /*1ea0*/  MOV R64, 0x1ec0 ;  /* 0x00001ec000407802 */ /* 0x000fe40000000f00 */
[----:B------:R-:W-:Y:S05]  /*1eb0*/  CALL.REL.NOINC `($__internal_86_$__cuda_sm70_shflsync_bfly_p) ;  /* 0x0000026000007944 */ /* 0x000fea0003c00000 */
[----:B-1----:R-:W-:Y:S01]  /*1ec0*/  IMAD.MOV.U32 R87, RZ, RZ, R96 ;  /* 0x000000ffff577224 */ /* 0x002fe200078e0060 */
[----:B------:R-:W-:Y:S01]  /*1ed0*/  HFMA2.MMA R96, -RZ, RZ, 0, 2.384185791015625e-07 ;  /* 0x00000004ff607435 */ /* 0x000fe200000001ff */
[----:B0-----:R-:W-:Y:S01]  /*1ee0*/  MOV R91, R89 ;  /* 0x00000059005b7202 */ /* 0x001fe20000000f00 */
[----:B------:R-:W-:Y:S01]  /*1ef0*/  IMAD.MOV.U32 R95, RZ, RZ, -0x1 ;  /* 0xffffffffff5f7424 */ /* 0x000fe200078e00ff */
[----:B------:R-:W-:-:S02]  /*1f00*/  MOV R92, 0x1f ;  /* 0x0000001f005c7802 */ /* 0x000fc40000000f00 */
[----:B------:R-:W-:Y:S02]  /*1f10*/  MOV R64, 0x1f30 ;  /* 0x00001f3000407802 */ /* 0x000fe40000000f00 */
[----:B------:R-:W-:Y:S05]  /*1f20*/  CALL.REL.NOINC `($__internal_86_$__cuda_sm70_shflsync_bfly_p) ;  /* 0x000001f000007944 */ /* 0x000fea0003c00000 */
[----:B------:R-:W-:Y:S01]  /*1f30*/  FADD.FTZ R90, R87, R90 ;  /* 0x0000005a575a7221 */ /* 0x000fe20000010000 */
[----:B0-----:R-:W-:Y:S01]  /*1f40*/  MOV R92, 0x1f ;  /* 0x0000001f005c7802 */ /* 0x001fe20000000f00 */
[----:B-1----:R-:W-:Y:S01]  /*1f50*/  FADD.FTZ R93, R89, R96 ;  /* 0x00000060595d7221 */ /* 0x002fe20000010000 */
[----:B------:R-:W-:Y:S01]  /*1f60*/  HFMA2.MMA R96, -RZ, RZ, 0, 4.76837158203125e-07 ;  /* 0x00000008ff607435 */ /* 0x000fe200000001ff */
[----:B------:R-:W-:Y:S01]  /*1f70*/  MOV R95, 0xffffffff ;  /* 0xffffffff005f7802 */ /* 0x000fe20000000f00 */
[----:B------:R-:W-:Y:S01]  /*1f80*/  IMAD.MOV.U32 R91, RZ, RZ, R90 ;  /* 0x000000ffff5b7224 */ /* 0x000fe200078e005a */
[----:B------:R-:W-:-:S03]  /*1f90*/  MOV R64, 0x1fb0 ;  /* 0x00001fb000407802 */ /* 0x000fc60000000f00 */
[----:B------:R-:W-:Y:S05]  /*1fa0*/  CALL.REL.NOINC `($__internal_86_$__cuda_sm70_shflsync_bfly_p) ;  /* 0x0000017000007944 */ /* 0x000fea0003c00000 */
[----:B-1----:R-:W-:Y:S01]  /*1fb0*/  MOV R87, R96 ;  /* 0x0000006000577202 */ /* 0x002fe20000000f00 */
[----:B------:R-:W-:Y:S01]  /*1fc0*/  HFMA2.MMA R96, -RZ, RZ, 0, 4.76837158203125e-07 ;  /* 0x00000008ff607435 */ /* 0x000fe200000001ff */
[----:B0-----:R-:W-:Y:S01]  /*1fd0*/  MOV R91, R93 ;  /* 0x0000005d005b7202 */ /* 0x001fe20000000f00 */
[----:B------:R-:W-:Y:S01]  /*1fe0*/  IMAD.MOV.U32 R92, RZ, RZ, 0x1f ;  /* 0x0000001fff5c7424 */ /* 0x000fe200078e00ff */
[----:B------:R-:W-:-:S02]  /*1ff0*/  MOV R95, 0xffffffff ;  /* 0xffffffff005f7802 */ /* 0x000fc40000000f00 */
[----:B------:R-:W-:Y:S02]  /*2000*/  MOV R64, 0x2020 ;  /* 0x0000202000407802 */ /* 0x000fe40000000f00 */
[----:B------:R-:W-:Y:S05]  /*2010*/  CALL.REL.NOINC `($__internal_86_$__cuda_sm70_shflsync_bfly_p) ;  /* 0x0000010000007944 */ /* 0x000fea0003c00000 */
[----:B------:R-:W-:Y:S01]  /*2020*/  FADD.FTZ R89, R87, R90 ;  /* 0x0000005a57597221 */ /* 0x000fe20000010000 */
[----:B0-----:R-:W-:Y:S01]  /*2030*/  MOV R92, 0x1f ;  /* 0x0000001f005c7802 */ /* 0x001fe20000000f00 */
[----:B-1----:R-:W-:Y:S01]  /*2040*/  FADD.FTZ R93, R93, R96 ;  /* 0x000000605d5d7221 */ /* 0x002fe20000010000 */
[----:B------:R-:W-:Y:S01]  /*2050*/  HFMA2.MMA R96, -RZ, RZ, 0, 9.5367431640625e-07 ;  /* 0x00000010ff607435 */ /* 0x000fe200000001ff */
[----:B------:R-:W-:Y:S01]  /*2060*/  IMAD.MOV.U32 R95, RZ, RZ, -0x1 ;  /* 0xffffffffff5f7424 */ /* 0x000fe200078e00ff */
[----:B------:R-:W-:Y:S02]  /*2070*/  MOV R91, R89 ;  /* 0x00000059005b7202 */ /* 0x000fe40000000f00 */
[----:B------:R-:W-:Y:S02]  /*2080*/  MOV R64, 0x20a0 ;  /* 0x000020a000407802 */ /* 0x000fe40000000f00 */
[----:B------:R-:W-:Y:S05]  /*2090*/  CALL.REL.NOINC `($__internal_86_$__cuda_sm70_shflsync_bfly_p) ;  /* 0x0000008000007944 */ /* 0x000fea0003c00000 */
[----:B0-----:R-:W-:Y:S01]  /*20a0*/  HFMA2.MMA R92, -RZ, RZ, 0, 1.847743988037109375e-06 ;  /* 0x0000001fff5c7435 */ /* 0x001fe200000001ff */
[----:B-1----:R-:W-:Y:S01]  /*20b0*/  MOV R94, R96 ;  /* 0x00000060005e7202 */ /* 0x002fe20000000f00 */
[----:B------:R-:W-:Y:S01]  /*20c0*/  IMAD.MOV.U32 R96, RZ, RZ, 0x10 ;  /* 0x00000010ff607424 */ /* 0x000fe200078e00ff */
[----:B------:R-:W-:-:S02]  /*20d0*/  MOV R91, R93 ;  /* 0x0000005d005b7202 */ /* 0x000fc40000000f00 */
[----:B------:R-:W-:Y:S02]  /*20e0*/  MOV R95, 0xffffffff ;  /* 0xffffffff005f7802 */ /* 0x000fe40000000f00 */
[----:B------:R-:W-:Y:S02]  /*20f0*/  MOV R64, 0x2110 ;  /* 0x0000211000407802 */ /* 0x000fe40000000f00 */
[----:B------:R-:W-:Y:S05]  /*2100*/  CALL.REL.NOINC `($__internal_86_$__cuda_sm70_shflsync_bfly_p) ;  /* 0x0000001000007944 */ /* 0x000fea0003c00000 */
[----:B01----:R-:W-:Y:S05]  /*2110*/  BRA `(.L_x_1939) ;  /* 0xffffe93000007947 */ /* 0x003fea000383ffff */
        .weak           $__internal_86_$__cuda_sm70_shflsync_bfly_p
        .type           $__internal_86_$__cuda_sm70_shflsync_bfly_p,@function
        .size           $__internal_86_$__cuda_sm70_shflsync_bfly_p,(.L_x_4466 - $__internal_86_$__cuda_sm70_shflsync_bfly_p)
$__internal_86_$__cuda_sm70_shflsync_bfly_p:
[----:B------:R-:W-:Y:S01]  /*2120*/  HFMA2.MMA R65, -RZ, RZ, 0, 0 ;  /* 0x00000000ff417435 */ /* 0x000fe200000001ff */
[----:B------:R-:W-:Y:S04]  /*2130*/  WARPSYNC R95 ;  /* 0x0000005f00007348 */ /* 0x000fe80003800000 */
[----:B------:R0:W1:Y:S01]  /*2140*/  SHFL.BFLY PT, R96, R91, R96, R92 ;  /* 0x0c0000605b607389 */ /* 0x00006200000e005c */
[----:B------:R-:W-:Y:S05]  /*2150*/  RET.REL.NODEC R64 `(_ZN10layer_norm13ln_bwd_kernelINS_13Kernel_traitsIf13__nv_bfloat16fS2_fjLj256ELj1ELj4ELj1ELj16ENS_18Kernel_traits_baseILj256EfS2_fS2_fjLj128EEEEELb0ELb1ELb1ELb0EEEvNS_9BwdParamsE) ;  /* 0xffffdea040007950 */ /* 0x000fea0003c3ffff */
.L_x_1940:
        /* <DEDUP_REMOVED lines=10> */
.L_x_4466:


//--------------------- .text._ZN10layer_norm13ln_bwd_kernelINS_13Kernel_traitsIf13__nv_bfloat16fS2_fjLj256ELj1ELj4ELj1ELj16ENS_18Kernel_traits_baseILj256EfS2_fS2_fjLj128EEEEELb0ELb1ELb1ELb1EEEvNS_9BwdParamsE --------------------------
	.section	.text._ZN10layer_norm13ln_bwd_kernelINS_13Kernel_traitsIf13__nv_bfloat16fS2_fjLj256ELj1ELj4ELj1ELj16ENS_18Kernel_traits_baseILj256EfS2_fS2_fjLj128EEEEELb0ELb1ELb1ELb1EEEvNS_9BwdParamsE,"ax",@progbits
	.sectioninfo	@"SHI_REGISTERS=96"
	.align	128
        .global         _ZN10layer_norm13ln_bwd_kernelINS_13Kernel_traitsIf13__nv_bfloat16fS2_fjLj256ELj1ELj4ELj1ELj16ENS_18Kernel_traits_baseILj256EfS2_fS2_fjLj128EEEEELb0ELb1ELb1ELb1EEEvNS_9BwdParamsE
        .type           _ZN10layer_norm13ln_bwd_kernelINS_13Kernel_traitsIf13__nv_bfloat16fS2_fjLj256ELj1ELj4ELj1ELj16ENS_18Kernel_traits_baseILj256EfS2_fS2_fjLj128EEEEELb0ELb1ELb1ELb1EEEvNS_9BwdParamsE,@function
        .size           _ZN10layer_norm13ln_bwd_kernelINS_13Kernel_traitsIf13__nv_bfloat16fS2_fjLj256ELj1ELj4ELj1ELj16ENS_18Kernel_traits_baseILj256EfS2_fS2_fjLj128EEEEELb0ELb1ELb1ELb1EEEvNS_9BwdParamsE,(.L_x_4467 - _ZN10layer_norm13ln_bwd_kernelINS_13Kernel_traitsIf13__nv_bfloat16fS2_fjLj256ELj1ELj4ELj1ELj16ENS_18Kernel_traits_baseILj256EfS2_fS2_fjLj128EEEEELb0ELb1ELb1ELb1EEEvNS_9BwdParamsE)
        .other          _ZN10layer_norm13ln_bwd_kernelINS_13Kernel_traitsIf13__nv_bfloat16fS2_fjLj256ELj1ELj4ELj1ELj16ENS_18Kernel_traits_baseILj256EfS2_fS2_fjLj128EEEEELb0ELb1ELb1ELb1EEEvNS_9BwdParamsE,@"STO_CUDA_ENTRY STV_DEFAULT"
_ZN10layer_norm13ln_bwd_kernelINS_13Kernel_traitsIf13__nv_bfloat16fS2_fjLj256ELj1ELj4ELj1ELj16ENS_18Kernel_traits_baseILj256EfS2_fS2_fjLj128EEEEELb0ELb1ELb1ELb1EEEvNS_9BwdParamsE:
.text._ZN10layer_norm13ln_bwd_kernelINS_13Kernel_traitsIf13__nv_bfloat16fS2_fjLj256ELj1ELj4ELj1ELj16ENS_18Kernel_traits_baseILj256EfS2_fS2_fjLj128EEEEELb0ELb1ELb1ELb1EEEvNS_9BwdParamsE:
        /* <DEDUP_REMOVED lines=21> */
.L_x_1941:
        /* <DEDUP_REMOVED lines=23> */
.L_x_1964:
[----:B------:R-:W-:Y:S02]  /*02c0*/  IMAD.MOV.U32 R80, RZ, RZ, 0x4 ;  /* 0x00000004ff507424 */ /* 0x000fe400078e00ff */
[----:B------:R-:W-:-:S02]  /*02d0*/  IMAD R0, R3, c[0x0][0x168], RZ ;  /* 0x00005a0003007a24 */ /* 0x000fc400078e02ff */
[----:B------:R-:W-:-:S05]  /*02e0*/  IMAD.WIDE R78, R3, R80, c[0x0][0x1d8] ;  /* 0x00007600034e7625 */ /* 0x000fca00078e0250 */
[----:B------:R0:W2:Y:S01]  /*02f0*/  LDG.E R88, [R78.64] ;  /* 0x000000044e587981 */ /* 0x0000a2000c1e1900 */
[----:B------:R-:W-:Y:S01]  /*0300*/  SHF.R.S32.HI R81, RZ, 0x1f, R0 ;  /* 0x0000001fff517819 */ /* 0x000fe20000011400 */
[----:B------:R-:W-:Y:S01]  /*0310*/  HFMA2.MMA R92, -RZ, RZ, 0, 1.9073486328125e-06 ;  /* 0x00000020ff5c7435 */ /* 0x000fe200000001ff */
[----:B------:R-:W-:Y:S02]  /*0320*/  LOP3.LUT R89, R91, 0x1f, RZ, 0xc0, !PT ;  /* 0x0000001f5b597812 */ /* 0x000fe400078ec0ff */
[----:B------:R-:W-:Y:S01]  /*0330*/  LEA.HI R0, R81, R0, RZ, 0x3 ;  /* 0x0000000051007211 */ /* 0x000fe200078f18ff */
[----:B0-----:R-:W-:-:S03]  /*0340*/  IMAD.WIDE R78, R3, R80, c[0x0][0x1a8] ;  /* 0x00006a00034e7625 */ /* 0x001fc600078e0250 */
[----:B------:R-:W-:Y:S02]  /*0350*/  LEA.HI.SX32 R0, R0, R89, 0x1d ;  /* 0x0000005900007211 */ /* 0x000fe400078feaff */
[----:B-----5:R0:W5:Y:S01]  /*0360*/  LDG.E R2, [R78.64] ;  /* 0x000000044e027981 */ /* 0x020162000c1e1900 */
[----:B------:R-:W-:Y:S01]  /*0370*/  BSSY B0, `(.L_x_1943) ;  /* 0x0000060000007945 */ /* 0x000fe20003800000 */
[----:B0-----:R-:W-:-:S05]  /*0380*/  IMAD.WIDE R78, R3, R80, c[0x0][0x1d0] ;  /* 0x00007400034e7625 */ /* 0x001fca00078e0250 */
[----:B------:R0:W5:Y:S02]  /*0390*/  LDG.E R90, [R78.64] ;  /* 0x000000044e5a7981 */ /* 0x000164000c1e1900 */
[----:B0-----:R-:W-:-:S04]  /*03a0*/  IMAD.WIDE R78, R3, R80, c[0x0][0x1a0] ;  /* 0x00006800034e7625 */ /* 0x001fc800078e0250 */
[----:B------:R-:W-:Y:S01]  /*03b0*/  IMAD.WIDE.U32 R80, R0, R92, c[0x0][0x218] ;  /* 0x0000860000507625 */ /* 0x000fe200078e005c */
[----:B--2---:R-:W-:-:S13]  /*03c0*/  ISETP.GT.AND P2, PT, R88, RZ, PT ;  /* 0x000000ff5800720c */ /* 0x004fda0003f44270 */
[----:B------:R-:W-:Y:S05]  /*03d0*/  @P2 BRA `(.L_x_1944) ;  /* 0x0000007000002947 */ /* 0x000fea0003800000 */
[----:B------:R-:W-:Y:S01]  /*03e0*/  ISETP.NE.U32.AND P0, PT, RZ, c[0x0][0x218], PT ;  /* 0x00008600ff007a0c */ /* 0x000fe20003f05070 */
[----:B------:R-:W-:-:S03]  /*03f0*/  CS2R R88, SRZ ;  /* 0x0000000000587805 */ /* 0x000fc6000001ff00 */
[----:B------:R-:W-:-:S13]  /*0400*/  ISETP.NE.AND.EX P0, PT, RZ, c[0x0][0x21c], PT, P0 ;  /* 0x00008700ff007a0c */ /* 0x000fda0003f05300 */
[----:B------:R-:W-:Y:S05]  /*0410*/  @!P0 BRA `(.L_x_1945) ;  /* 0x0000055000008947 */ /* 0x000fea0003800000 */
[----:B------:R0:W5:Y:S04]  /*0420*/  LDG.E.128 R12, [R80.64] ;  /* 0x00000004500c7981 */ /* 0x000168000c1e1d00 */
[----:B------:R0:W5:Y:S01]  /*0430*/  LDG.E.128 R8, [R80.64+0x10] ;  /* 0x0000100450087981 */ /* 0x000162000c1e1d00 */
[----:B------:R-:W-:Y:S05]  /*0440*/  BRA `(.L_x_1945) ;  /* 0x0000052000007947 */ /* 0x000fea0003800000 */
.L_x_1944:
[----:B------:R-:W-:Y:S01]  /*0450*/  IADD3 R88, R88, -0x1, RZ ;  /* 0xffffffff58587810 */ /* 0x000fe20007ffe0ff */
[----:B------:R0:W2:Y:S04]  /*0460*/  LDG.E R84, [R78.64] ;  /* 0x000000044e547981 */ /* 0x0000a8000c1e1900 */
        /* <DEDUP_REMOVED lines=8> */
[----:B------:R4:W4:Y:S04]  /*04f0*/  LDG.E.128 R72, [R82.64+0x10] ;  /* 0x0000100452487981 */ /* 0x000928000c1e1d00 */
[----:B0-----:R-:W4:Y:S01]  /*0500*/  LDG.E.128 R76, [R76.64] ;  /* 0x000000044c4c7981 */ /* 0x001f22000c1e1d00 */
[----:B------:R-:W-:-:S04]  /*0510*/  ISETP.NE.U32.AND P0, PT, RZ, c[0x0][0x218], PT ;  /* 0x00008600ff007a0c */ /* 0x000fc80003f05070 */
[----:B------:R-:W-:-:S13]  /*0520*/  ISETP.NE.AND.EX P0, PT, RZ, c[0x0][0x21c], PT, P0 ;  /* 0x00008700ff007a0c */ /* 0x000fda0003f05300 */
[----:B------:R4:W5:Y:S04]  /*0530*/  @P0 LDG.E.128 R12, [R80.64] ;  /* 0x00000004500c0981 */ /* 0x000968000c1e1d00 */
[----:B------:R4:W5:Y:S01]  /*0540*/  @P0 LDG.E.128 R8, [R80.64+0x10] ;  /* 0x0000100450080981 */ /* 0x000962000c1e1d00 */
[----:B-1----:R-:W-:-:S04]  /*0550*/  ISETP.NE.AND P0, PT, R93, RZ, PT ;  /* 0x000000ff5d00720c */ /* 0x002fc80003f05270 */
[----:B--2---:R-:W-:-:S05]  /*0560*/  FSEL R84, R84, RZ, !P0 ;  /* 0x000000ff54547208 */ /* 0x004fca0004000000 */
[C---:B---3--:R-:W-:Y:S02]  /*0570*/  FADD.FTZ R4, -R84.reuse, R4 ;  /* 0x0000000454047221 */ /* 0x048fe40000010100 */
[C---:B------:R-:W-:Y:S02]  /*0580*/  FADD.FTZ R5, -R84.reuse, R5 ;  /* 0x0000000554057221 */ /* 0x040fe40000010100 */
[----:B------:R-:W-:Y:S01]  /*0590*/  FADD.FTZ R6, -R84, R6 ;  /* 0x0000000654067221 */ /* 0x000fe20000010100 */
[--C-:B----4-:R-:W-:Y:S01]  /*05a0*/  PRMT R80, RZ, 0x5410, R76.reuse ;  /* 0x00005410ff507816 */ /* 0x110fe2000000004c */
[----:B-----5:R-:W-:Y:S01]  /*05b0*/  FMUL.FTZ R4, R2, R4 ;  /* 0x0000000402047220 */ /* 0x020fe20000410000 */
[----:B------:R-:W-:-:S03]  /*05c0*/  PRMT R81, RZ, 0x7610, R76 ;  /* 0x00007610ff517816 */ /* 0x000fc6000000004c */
[----:B------:R-:W-:Y:S01]  /*05d0*/  FMUL.FTZ R76, R28, R80 ;  /* 0x000000501c4c7220 */ /* 0x000fe20000410000 */
        /* <DEDUP_REMOVED lines=8> */
[----:B------:R-:W-:Y:S02]  /*0660*/  FADD.FTZ R80, RZ, R76 ;  /* 0x0000004cff507221 */ /* 0x000fe40000010000 */
[----:B------:R-:W-:Y:S02]  /*0670*/  FFMA.FTZ R88, R4, R76, RZ ;  /* 0x0000004c04587223 */ /* 0x000fe400000100ff */
[----:B------:R-:W-:Y:S02]  /*0680*/  FADD.FTZ R72, -R84, R72 ;  /* 0x0000004854487221 */ /* 0x000fe40000010100 */
[----:B------:R-:W-:Y:S02]  /*0690*/  FMUL.FTZ R7, R2, R7 ;  /* 0x0000000702077220 */ /* 0x000fe40000410000 */
[----:B------:R-:W-:-:S02]  /*06a0*/  FFMA.FTZ R33, R5, R81, R33 ;  /* 0x0000005105217223 */ /* 0x000fc40000010021 */
[----:B------:R-:W-:Y:S02]  /*06b0*/  FADD.FTZ R41, R41, R81 ;  /* 0x0000005129297221 */ /* 0x000fe40000010000 */
[-C--:B------:R-:W-:Y:S02]  /*06c0*/  FFMA.FTZ R34, R6, R82.reuse, R34 ;  /* 0x0000005206227223 */ /* 0x080fe40000010022 */
[----:B------:R-:W-:Y:S02]  /*06d0*/  FADD.FTZ R42, R42, R82 ;  /* 0x000000522a2a7221 */ /* 0x000fe40000010000 */
[----:B------:R-:W-:Y:S02]  /*06e0*/  FMUL.FTZ R82, R30, R82 ;  /* 0x000000521e527220 */ /* 0x000fe40000410000 */
[----:B------:R-:W-:Y:S02]  /*06f0*/  FADD.FTZ R81, R80, R77 ;  /* 0x0000004d50517221 */ /* 0x000fe40000010000 */
[----:B------:R-:W-:-:S02]  /*0700*/  FFMA.FTZ R85, R5, R77, R88 ;  /* 0x0000004d05557223 */ /* 0x000fc40000010058 */
[C---:B------:R-:W-:Y:S02]  /*0710*/  FADD.FTZ R73, -R84.reuse, R73 ;  /* 0x0000004954497221 */ /* 0x040fe40000010100 */
[C---:B------:R-:W-:Y:S02]  /*0720*/  FADD.FTZ R74, -R84.reuse, R74 ;  /* 0x0000004a544a7221 */ /* 0x040fe40000010100 */
[----:B------:R-:W-:Y:S01]  /*0730*/  FADD.FTZ R75, -R84, R75 ;  /* 0x0000004b544b7221 */ /* 0x000fe20000010100 */
        /* <DEDUP_REMOVED lines=35> */
.L_x_1945:
[----:B------:R-:W-:Y:S05]  /*0970*/  BSYNC B0 ;  /* 0x0000000000007941 */ /* 0x000fea0003800000 */
.L_x_1943:
[----:B------:R-:W-:Y:S05]  /*0980*/  BRA.DIV ~URZ, `(.L_x_1946) ;  /* 0x000011c27f007947 */ /* 0x000fea000b800000 */
[----:B0-----:R0:W2:Y:S02]  /*0990*/  SHFL.BFLY PT, R81, R89, 0x1, 0x1f ;  /* 0x0c201f0059517f89 */ /* 0x0010a400000e0000 */
.L_x_1965:
        /* <DEDUP_REMOVED lines=9> */
[----:B---3--:R-:W-:-:S03]  /*0a30*/  FADD.FTZ R92, R80, R81 ;  /* 0x00000051505c7221 */ /* 0x008fc60000010000 */
[----:B------:R-:W2:Y:S04]  /*0a40*/  SHFL.BFLY PT, R81, R78, 0x4, 0x1f ;  /* 0x0c801f004e517f89 */ /* 0x000ea800000e0000 */
[----:B0-----:R-:W0:Y:S01]  /*0a50*/  SHFL.BFLY PT, R89, R92, 0x8, 0x1f ;  /* 0x0d001f005c597f89 */ /* 0x001e2200000e0000 */
[----:B--2---:R-:W-:Y:S02]  /*0a60*/  FADD.FTZ R81, R78, R81 ;  /* 0x000000514e517221 */ /* 0x004fe40000010000 */
[----:B0-----:R-:W-:-:S03]  /*0a70*/  FADD.FTZ R89, R92, R89 ;  /* 0x000000595c597221 */ /* 0x001fc60000010000 */
[----:B------:R-:W0:Y:S02]  /*0a80*/  SHFL.BFLY PT, R88, R81, 0x8, 0x1f ;  /* 0x0d001f0051587f89 */ /* 0x000e2400000e0000 */
[----:B0-----:R-:W-:Y:S02]  /*0a90*/  FADD.FTZ R88, R81, R88 ;  /* 0x0000005851587221 */ /* 0x001fe40000010000 */
[----:B------:R0:W2:Y:S04]  /*0aa0*/  SHFL.BFLY PT, R81, R89, 0x10, 0x1f ;  /* 0x0e001f0059517f89 */ /* 0x0000a800000e0000 */
[----:B------:R0:W3:Y:S02]  /*0ab0*/  SHFL.BFLY PT, R79, R88, 0x10, 0x1f ;  /* 0x0e001f00584f7f89 */ /* 0x0000e400000e0000 */
.L_x_1966:
[----:B-----5:R-:W-:Y:S01]  /*0ac0*/  ISETP.GE.AND P3, PT, R90, 0x1, PT ;  /* 0x000000015a00780c */ /* 0x020fe20003f66270 */
[----:B0--3--:R-:W-:Y:S01]  /*0ad0*/  FADD.FTZ R88, R79, R88 ;  /* 0x000000584f587221 */ /* 0x009fe20000010000 */
[----:B------:R-:W-:Y:S01]  /*0ae0*/  MOV R80, RZ ;  /* 0x000000ff00507202 */ /* 0x000fe20000000f00 */
[----:B--2---:R-:W-:-:S10]  /*0af0*/  FADD.FTZ R81, R81, R89 ;  /* 0x0000005951517221 */ /* 0x004fd40000010000 */
[----:B------:R-:W-:Y:S02]  /*0b00*/  @P3 IADD3 R90, R90, -0x1, RZ ;  /* 0xffffffff5a5a3810 */ /* 0x000fe40007ffe0ff */
[----:B------:R-:W-:-:S03]  /*0b10*/  @P3 LOP3.LUT R78, R91, 0x1f, RZ, 0xc0, !PT ;  /* 0x0000001f5b4e3812 */ /* 0x000fc600078ec0ff */
[----:B------:R-:W-:-:S05]  /*0b20*/  @P3 IMAD R90, R90, c[0x0][0x168], RZ ;  /* 0x00005a005a5a3a24 */ /* 0x000fca00078e02ff */
[----:B------:R-:W-:-:S04]  /*0b30*/  @P3 SHF.R.S32.HI R79, RZ, 0x1f, R90 ;  /* 0x0000001fff4f3819 */ /* 0x000fc8000001145a */
[----:B------:R-:W-:-:S04]  /*0b40*/  @P3 LEA.HI R79, R79, R90, RZ, 0x3 ;  /* 0x0000005a4f4f3211 */ /* 0x000fc800078f18ff */
[----:B------:R-:W-:Y:S02]  /*0b50*/  @P3 LEA.HI.SX32 R80, R79, R78, 0x1d ;  /* 0x0000004e4f503211 */ /* 0x000fe400078feaff */
[----:B------:R-:W-:-:S05]  /*0b60*/  @P3 MOV R79, 0x10 ;  /* 0x00000010004f3802 */ /* 0x000fca0000000f00 */
[----:B------:R-:W-:-:S05]  /*0b70*/  @P3 IMAD.WIDE.U32 R78, R80, R79, c[0x0][0x170] ;  /* 0x00005c00504e3625 */ /* 0x000fca00078e004f */
[----:B------:R0:W5:Y:S01]  /*0b80*/  @P3 LDG.E.128 R56, [R78.64] ;  /* 0x000000044e383981 */ /* 0x000162000c1e1d00 */
[----:B------:R-:W-:Y:S01]  /*0b90*/  @!P2 ISETP.NE.U32.AND P1, PT, RZ, c[0x0][0x218], PT ;  /* 0x00008600ff00aa0c */ /* 0x000fe20003f25070 */
[----:B------:R-:W-:Y:S01]  /*0ba0*/  FMUL.FTZ R89, R81, c[0x0][0x1e0] ;  /* 0x0000780051597a20 */ /* 0x000fe20000410000 */
[----:B-1----:R-:W-:Y:S01]  /*0bb0*/  ISETP.NE.AND P4, PT, R93, RZ, PT ;  /* 0x000000ff5d00720c */ /* 0x002fe20003f85270 */
[----:B------:R-:W-:Y:S01]  /*0bc0*/  BSSY B0, `(.L_x_1948) ;  /* 0x000000e000007945 */ /* 0x000fe20003800000 */
[----:B------:R-:W-:Y:S01]  /*0bd0*/  ISETP.NE.U32.AND P0, PT, RZ, c[0x0][0x258], PT ;  /* 0x00009600ff007a0c */ /* 0x000fe20003f05070 */
[----:B------:R-:W-:Y:S01]  /*0be0*/  FMUL.FTZ R81, R88, c[0x0][0x1e0] ;  /* 0x0000780058517a20 */ /* 0x000fe20000410000 */
[----:B------:R-:W-:Y:S02]  /*0bf0*/  @!P2 ISETP.NE.AND.EX P1, PT, RZ, c[0x0][0x21c], PT, P1 ;  /* 0x00008700ff00aa0c */ /* 0x000fe40003f25310 */
[----:B------:R-:W-:Y:S02]  /*0c00*/  FSEL R88, R89, RZ, !P4 ;  /* 0x000000ff59587208 */ /* 0x000fe40006000000 */
[----:B------:R-:W-:-:S02]  /*0c10*/  ISETP.NE.AND.EX P0, PT, RZ, c[0x0][0x25c], PT, P0 ;  /* 0x00009700ff007a0c */ /* 0x000fc40003f05300 */
[----:B------:R-:W-:Y:S01]  /*0c20*/  @!P2 FSEL R89, R12, RZ, P1 ;  /* 0x000000ff0c59a208 */ /* 0x000fe20000800000 */
[----:B------:R-:W-:Y:S05]  /*0c30*/  @!P2 BRA `(.L_x_1949) ;  /* 0x000000600000a947 */ /* 0x000fea0003800000 */
[----:B0-----:R-:W-:Y:S01]  /*0c40*/  ISETP.NE.U32.AND P1, PT, RZ, c[0x0][0x218], PT ;  /* 0x00008600ff007a0c */ /* 0x001fe20003f25070 */
[----:B------:R-:W-:-:S03]  /*0c50*/  FFMA.FTZ R79, R4, R81, R88 ;  /* 0x00000051044f7223 */ /* 0x000fc60000010058 */
[----:B------:R-:W-:Y:S01]  /*0c60*/  ISETP.NE.AND.EX P1, PT, RZ, c[0x0][0x21c], PT, P1 ;  /* 0x00008700ff007a0c */ /* 0x000fe20003f25310 */
[----:B------:R-:W-:-:S04]  /*0c70*/  FADD.FTZ R79, R76, -R79 ;  /* 0x8000004f4c4f7221 */ /* 0x000fc80000010000 */
[----:B------:R-:W-:-:S08]  /*0c80*/  FMUL.FTZ R89, R2, R79 ;  /* 0x0000004f02597220 */ /* 0x000fd00000410000 */
[----:B------:R-:W-:Y:S02]  /*0c90*/  @P1 FADD.FTZ R89, R12, R89 ;  /* 0x000000590c591221 */ /* 0x000fe40000010000 */
.L_x_1949:
[----:B0-----:R-:W-:Y:S05]  /*0ca0*/  BSYNC B0 ;  /* 0x0000000000007941 */ /* 0x001fea0003800000 */
.L_x_1948:
[C---:B------:R-:W-:Y:S01]  /*0cb0*/  SEL R60, R89.reuse, R60, P0 ;  /* 0x0000003c593c7207 */ /* 0x040fe20000000000 */
[----:B------:R-:W-:Y:S01]  /*0cc0*/  @P3 FMUL.FTZ R89, R89, c[0x0][0x1ec] ;  /* 0x00007b0059593a20 */ /* 0x000fe20000410000 */
[----:B-----5:R-:W-:Y:S01]  /*0cd0*/  @P3 PRMT R78, RZ, 0x5410, R56 ;  /* 0x00005410ff4e3816 */ /* 0x020fe20000000038 */
[----:B------:R-:W-:Y:S01]  /*0ce0*/  BSSY B0, `(.L_x_1950) ;  /* 0x000000f000007945 */ /* 0x000fe20003800000 */
[----:B------:R-:W-:-:S03]  /*0cf0*/  @!P2 ISETP.NE.U32.AND P1, PT, RZ, c[0x0][0x218], PT ;  /* 0x00008600ff00aa0c */ /* 0x000fc60003f25070 */
[----:B------:R-:W-:Y:S01]  /*0d00*/  @P3 FFMA.FTZ R48, R89, R78, R48 ;  /* 0x0000004e59303223 */ /* 0x000fe20000010030 */
[----:B------:R-:W-:Y:S01]  /*0d10*/  @!P2 ISETP.NE.AND.EX P1, PT, RZ, c[0x0][0x21c], PT, P1 ;  /* 0x00008700ff00aa0c */ /* 0x000fe20003f25310 */
[----:B------:R-:W-:-:S03]  /*0d20*/  @P3 FMUL.FTZ R89, R20, R89 ;  /* 0x0000005914593220 */ /* 0x000fc60000410000 */
[----:B------:R-:W-:Y:S02]  /*0d30*/  @!P2 FSEL R78, R13, RZ, P1 ;  /* 0x000000ff0d4ea208 */ /* 0x000fe40000800000 */
[----:B------:R-:W-:-:S04]  /*0d40*/  @P3 F2FP.BF16.PACK_AB R89, RZ, R89 ;  /* 0x00000059ff59323e */ /* 0x000fc800000010ff */
        /* <DEDUP_REMOVED lines=8> */
.L_x_1951:
[----:B------:R-:W-:Y:S05]  /*0dd0*/  BSYNC B0 ;  /* 0x0000000000007941 */ /* 0x000fea0003800000 */
.L_x_1950:
[C---:B------:R-:W-:Y:S01]  /*0de0*/  SEL R61, R78.reuse, R61, P0 ;  /* 0x0000003d4e3d7207 */ /* 0x040fe20000000000 */
[----:B------:R-:W-:Y:S01]  /*0df0*/  @P3 FMUL.FTZ R78, R78, c[0x0][0x1ec] ;  /* 0x00007b004e4e3a20 */ /* 0x000fe20000410000 */
[----:B------:R-:W-:Y:S01]  /*0e00*/  @P3 PRMT R79, RZ, 0x7610, R56 ;  /* 0x00007610ff4f3816 */ /* 0x000fe20000000038 */
        /* <DEDUP_REMOVED lines=15> */
.L_x_1953:
[----:B------:R-:W-:Y:S05]  /*0f00*/  BSYNC B0 ;  /* 0x0000000000007941 */ /* 0x000fea0003800000 */
.L_x_1952:
        /* <DEDUP_REMOVED lines=18> */
.L_x_1955:
[----:B------:R-:W-:Y:S05]  /*1030*/  BSYNC B0 ;  /* 0x0000000000007941 */ /* 0x000fea0003800000 */
.L_x_1954:
        /* <DEDUP_REMOVED lines=18> */
.L_x_1957:
[----:B------:R-:W-:Y:S05]  /*1160*/  BSYNC B0 ;  /* 0x0000000000007941 */ /* 0x000fea0003800000 */
.L_x_1956:
        /* <DEDUP_REMOVED lines=18> */
.L_x_1959:
[----:B------:R-:W-:Y:S05]  /*1290*/  BSYNC B0 ;  /* 0x0000000000007941 */ /* 0x000fea0003800000 */
.L_x_1958:
        /* <DEDUP_REMOVED lines=18> */
.L_x_1961:
[----:B------:R-:W-:Y:S05]  /*13c0*/  BSYNC B0 ;  /* 0x0000000000007941 */ /* 0x000fea0003800000 */
.L_x_1960:
        /* <DEDUP_REMOVED lines=18> */
.L_x_1963:
[----:B------:R-:W-:Y:S05]  /*14f0*/  BSYNC B0 ;  /* 0x0000000000007941 */ /* 0x000fea0003800000 */
.L_x_1962:
[----:B------:R-:W-:Y:S01]  /*1500*/  ISETP.NE.U32.AND P1, PT, RZ, c[0x0][0x258], PT ;  /* 0x00009600ff007a0c */ /* 0x000fe20003f25070 */
[----:B------:R-:W-:Y:S01]  /*1510*/  @P3 IMAD.MOV.U32 R81, RZ, RZ, 0x10 ;  /* 0x00000010ff513424 */ /* 0x000fe200078e00ff */
[C---:B------:R-:W-:Y:S01]  /*1520*/  SEL R71, R90.reuse, R71, P0 ;  /* 0x000000475a477207 */ /* 0x040fe20000000000 */
[----:B------:R-:W-:Y:S01]  /*1530*/  @P3 FMUL.FTZ R90, R90, c[0x0][0x1ec] ;  /* 0x00007b005a5a3a20 */ /* 0x000fe20000410000 */
[----:B------:R-:W-:-:S13]  /*1540*/  ISETP.NE.AND.EX P1, PT, RZ, c[0x0][0x25c], PT, P1 ;  /* 0x00009700ff007a0c */ /* 0x000fda0003f25310 */
[----:B------:R-:W-:-:S05]  /*1550*/  @P1 MOV R79, 0x20 ;  /* 0x00000020004f1802 */ /* 0x000fca0000000f00 */
[----:B------:R-:W-:-:S04]  /*1560*/  @P1 IMAD.WIDE.U32 R78, R0, R79, c[0x0][0x258] ;  /* 0x00009600004e1625 */ /* 0x000fc800078e004f */
[----:B------:R-:W-:Y:S01]  /*1570*/  @P3 FMUL.FTZ R0, R19, R90 ;  /* 0x0000005a13003220 */ /* 0x000fe20000410000 */
[----:B------:R-:W-:Y:S04]  /*1580*/  @P1 STG.E.128 [R78.64], R60 ;  /* 0x0000003c4e001986 */ /* 0x000fe8000c101d04 */
[----:B------:R-:W-:Y:S01]  /*1590*/  @P3 F2FP.BF16.PACK_AB R0, RZ, R0 ;  /* 0x00000000ff00323e */ /* 0x000fe200000010ff */
[----:B------:R0:W-:Y:S03]  /*15a0*/  @P1 STG.E.128 [R78.64+0x10], R68 ;  /* 0x000010444e001986 */ /* 0x0001e6000c101d04 */
[----:B------:R-:W-:Y:S02]  /*15b0*/  @P3 PRMT R67, R67, 0x5410, R0 ;  /* 0x0000541043433816 */ /* 0x000fe40000000000 */
[----:B------:R-:W-:-:S04]  /*15c0*/  MOV R0, c[0x0][0x160] ;  /* 0x0000580000007a02 */ /* 0x000fc80000000f00 */
[----:B------:R-:W-:Y:S02]  /*15d0*/  LEA R3, R0, R3, 0x2 ;  /* 0x0000000300037211 */ /* 0x000fe400078e10ff */
[----:B------:R-:W-:Y:S02]  /*15e0*/  @P3 PRMT R0, RZ, 0x7610, R59 ;  /* 0x00007610ff003816 */ /* 0x000fe4000000003b */
[----:B------:R-:W-:-:S03]  /*15f0*/  ISETP.GE.AND P0, PT, R3, c[0x0][0x164], PT ;  /* 0x0000590003007a0c */ /* 0x000fc60003f06270 */
[----:B------:R-:W-:Y:S02]  /*1600*/  @P3 FFMA.FTZ R55, R90, R0, R55 ;  /* 0x000000005a373223 */ /* 0x000fe40000010037 */
[----:B0-----:R-:W-:-:S05]  /*1610*/  @P3 IMAD.WIDE.U32 R78, R80, R81, c[0x0][0x248] ;  /* 0x00009200504e3625 */ /* 0x001fca00078e0051 */
[----:B------:R0:W-:Y:S03]  /*1620*/  @P3 STG.E.128 [R78.64], R64 ;  /* 0x000000404e003986 */ /* 0x0001e6000c101d04 */
[----:B0-----:R-:W-:Y:S01]  /*1630*/  @P0 CALL.REL.NOINC `(.L_x_1942) ;  /* 0x0000001000000944 */ /* 0x001fe20003c00000 */
[----:B------:R-:W-:Y:S05]  /*1640*/  BRA `(.L_x_1964) ;  /* 0xffffec7000007947 */ /* 0x000fea000383ffff */
.L_x_1942:
        /* <DEDUP_REMOVED lines=22> */
[----:B----4-:R-:W-:Y:S01]  /*17b0*/  FADD.FTZ R0, R0, R7 ;  /* 0x0000000700007221 */ /* 0x010fe20000010000 */
[----:B------:R-:W-:Y:S02]  /*17c0*/  SHF.L.U32 R7, R3, 0x2, RZ ;  /* 0x0000000203077819 */ /* 0x000fe400000006ff */
[----:B------:R-:W-:Y:S01]  /*17d0*/  STS.128 [R14+0x10], R36 ;  /* 0x000010240e007388 */ /* 0x000fe20000000c00 */
[----:B-----5:R-:W-:-:S03]  /*17e0*/  FADD.FTZ R2, R2, R9 ;  /* 0x0000000902027221 */ /* 0x020fc60000010000 */
[----:B------:R-:W-:Y:S01]  /*17f0*/  BAR.SYNC.DEFER_BLOCKING 0x0 ;  /* 0x0000000000007b1d */ /* 0x000fe20000010000 */
[----:B------:R-:W-:Y:S01]  /*1800*/  FADD.FTZ R11, R0, R11 ;  /* 0x0000000b000b7221 */ /* 0x000fe20000010000 */
[----:B------:R-:W-:Y:S01]  /*1810*/  IADD3.X R0, RZ, RZ, RZ, P0, !PT ;  /* 0x000000ffff007210 */ /* 0x000fe200007fe4ff */
[----:B------:R-:W-:Y:S01]  /*1820*/  FADD.FTZ R13, R2, R13 ;  /* 0x0000000d020d7221 */ /* 0x000fe20000010000 */
[----:B------:R-:W-:Y:S02]  /*1830*/  IADD3 R2, P0, R7, c[0x0][0x228], RZ ;  /* 0x00008a0007027a10 */ /* 0x000fe40007f1e0ff */
[----:B------:R-:W-:-:S04]  /*1840*/  SHF.L.U64.HI R0, R3, 0x2, R0 ;  /* 0x0000000203007819 */ /* 0x000fc80000010200 */
[----:B------:R-:W-:Y:S01]  /*1850*/  IADD3.X R3, R0, c[0x0][0x22c], RZ, P0, !PT ;  /* 0x00008b0000037a10 */ /* 0x000fe200007fe4ff */
        /* <DEDUP_REMOVED lines=18> */
[----:B------:R-:W-:Y:S01]  /*1980*/  FADD.FTZ R23, R4, R23 ;  /* 0x0000001704177221 */ /* 0x000fe20000010000 */
[C---:B------:R-:W-:Y:S01]  /*1990*/  IADD3 R4, P1, R7.reuse, c[0x0][0x220], RZ ;  /* 0x0000880007047a10 */ /* 0x040fe20007f3e0ff */
[----:B------:R-:W-:Y:S01]  /*19a0*/  FADD.FTZ R25, R6, R25 ;  /* 0x0000001906197221 */ /* 0x000fe20000010000 */
[----:B------:R-:W-:Y:S02]  /*19b0*/  IADD3 R6, P0, R7, c[0x0][0x240], RZ ;  /* 0x0000900007067a10 */ /* 0x000fe40007f1e0ff */
[C---:B------:R-:W-:Y:S02]  /*19c0*/  IADD3.X R5, R0.reuse, c[0x0][0x224], RZ, P1, !PT ;  /* 0x0000890000057a10 */ /* 0x040fe40000ffe4ff */
        /* <DEDUP_REMOVED lines=24> */
.L_x_1946:
[----:B0-----:R-:W-:Y:S01]  /*1b50*/  HFMA2.MMA R80, -RZ, RZ, 0, 5.9604644775390625e-08 ;  /* 0x00000001ff507435 */ /* 0x001fe200000001ff */
[----:B------:R-:W-:Y:S01]  /*1b60*/  IMAD.MOV.U32 R79, RZ, RZ, R89 ;  /* 0x000000ffff4f7224 */ /* 0x000fe200078e0059 */
[----:B------:R-:W-:-:S02]  /*1b70*/  MOV R92, 0xffffffff ;  /* 0xffffffff005c7802 */ /* 0x000fc40000000f00 */
[----:B------:R-:W-:Y:S02]  /*1b80*/  MOV R78, 0x1ba0 ;  /* 0x00001ba0004e7802 */ /* 0x000fe40000000f00 */
[----:B-1---5:R-:W-:Y:S05]  /*1b90*/  CALL.REL.NOINC `($__internal_87_$__cuda_sm70_shflsync_bfly_p) ;  /* 0x000003d000007944 */ /* 0x022fea0003c00000 */
[----:B-1----:R-:W-:Y:S01]  /*1ba0*/  MOV R81, R80 ;  /* 0x0000005000517202 */ /* 0x002fe20000000f00 */
[----:B0-----:R-:W-:Y:S05]  /*1bb0*/  BRA `(.L_x_1965) ;  /* 0xffffede000007947 */ /* 0x001fea000383ffff */
.L_x_1947:
[----:B------:R-:W-:Y:S01]  /*1bc0*/  HFMA2.MMA R80, -RZ, RZ, 0, 5.9604644775390625e-08 ;  /* 0x00000001ff507435 */ /* 0x000fe200000001ff */
[----:B------:R-:W-:Y:S01]  /*1bd0*/  MOV R79, R88 ;  /* 0x00000058004f7202 */ /* 0x000fe20000000f00 */
[----:B------:R-:W-:Y:S01]  /*1be0*/  IMAD.MOV.U32 R92, RZ, RZ, -0x1 ;  /* 0xffffffffff5c7424 */ /* 0x000fe200078e00ff */
[----:B------:R-:W-:-:S03]  /*1bf0*/  MOV R78, 0x1c10 ;  /* 0x00001c10004e7802 */ /* 0x000fc60000000f00 */
[----:B012--5:R-:W-:Y:S05]  /*1c00*/  CALL.REL.NOINC `($__internal_87_$__cuda_sm70_shflsync_bfly_p) ;  /* 0x0000036000007944 */ /* 0x027fea0003c00000 */
[----:B------:R-:W-:Y:S01]  /*1c10*/  FADD.FTZ R89, R81, R89 ;  /* 0x0000005951597221 */ /* 0x000fe20000010000 */
[----:B------:R-:W-:Y:S01]  /*1c20*/  MOV R92, 0xffffffff ;  /* 0xffffffff005c7802 */ /* 0x000fe20000000f00 */
[----:B-1----:R-:W-:Y:S01]  /*1c30*/  FADD.FTZ R88, R88, R80 ;  /* 0x0000005058587221 */ /* 0x002fe20000010000 */
[----:B------:R-:W-:Y:S02]  /*1c40*/  MOV R80, 0x2 ;  /* 0x0000000200507802 */ /* 0x000fe40000000f00 */
[----:B------:R-:W-:Y:S02]  /*1c50*/  MOV R79, R89 ;  /* 0x00000059004f7202 */ /* 0x000fe40000000f00 */
[----:B------:R-:W-:-:S02]  /*1c60*/  MOV R78, 0x1c80 ;  /* 0x00001c80004e7802 */ /* 0x000fc40000000f00 */
[----:B0-----:R-:W-:Y:S05]  /*1c70*/  CALL.REL.NOINC `($__internal_87_$__cuda_sm70_shflsync_bfly_p) ;  /* 0x000002f000007944 */ /* 0x001fea0003c00000 */
[----:B-1----:R-:W-:Y:S01]  /*1c80*/  MOV R81, R80 ;  /* 0x0000005000517202 */ /* 0x002fe20000000f00 */
[----:B------:R-:W-:Y:S01]  /*1c90*/  IMAD.MOV.U32 R80, RZ, RZ, 0x2 ;  /* 0x00000002ff507424 */ /* 0x000fe200078e00ff */
[----:B------:R-:W-:-:S02]  /*1ca0*/  MOV R79, R88 ;  /* 0x00000058004f7202 */ /* 0x000fc40000000f00 */
[----:B------:R-:W-:Y:S02]  /*1cb0*/  MOV R92, 0xffffffff ;  /* 0xffffffff005c7802 */ /* 0x000fe40000000f00 */
[----:B------:R-:W-:Y:S02]  /*1cc0*/  MOV R78, 0x1ce0 ;  /* 0x00001ce0004e7802 */ /* 0x000fe40000000f00 */
[----:B0-----:R-:W-:Y:S05]  /*1cd0*/  CALL.REL.NOINC `($__internal_87_$__cuda_sm70_shflsync_bfly_p) ;  /* 0x0000029000007944 */ /* 0x001fea0003c00000 */
[----:B------:R-:W-:Y:S01]  /*1ce0*/  FADD.FTZ R89, R81, R89 ;  /* 0x0000005951597221 */ /* 0x000fe20000010000 */
[----:B------:R-:W-:Y:S01]  /*1cf0*/  MOV R92, 0xffffffff ;  /* 0xffffffff005c7802 */ /* 0x000fe20000000f00 */
[----:B-1----:R-:W-:Y:S01]  /*1d00*/  FADD.FTZ R88, R88, R80 ;  /* 0x0000005058587221 */ /* 0x002fe20000010000 */
[----:B------:R-:W-:Y:S01]  /*1d10*/  HFMA2.MMA R80, -RZ, RZ, 0, 2.384185791015625e-07 ;  /* 0x00000004ff507435 */ /* 0x000fe200000001ff */
[----:B------:R-:W-:Y:S02]  /*1d20*/  MOV R78, 0x1d50 ;  /* 0x00001d50004e7802 */ /* 0x000fe40000000f00 */
[----:B------:R-:W-:-:S03]  /*1d30*/  MOV R79, R89 ;  /* 0x00000059004f7202 */ /* 0x000fc60000000f00 */
[----:B0-----:R-:W-:Y:S05]  /*1d40*/  CALL.REL.NOINC `($__internal_87_$__cuda_sm70_shflsync_bfly_p) ;  /* 0x0000022000007944 */ /* 0x001fea0003c00000 */
[----:B-1----:R-:W-:Y:S01]  /*1d50*/  MOV R81, R80 ;  /* 0x0000005000517202 */ /* 0x002fe20000000f00 */
[----:B------:R-:W-:Y:S01]  /*1d60*/  HFMA2.MMA R80, -RZ, RZ, 0, 2.384185791015625e-07 ;  /* 0x00000004ff507435 */ /* 0x000fe200000001ff */
[----:B------:R-:W-:Y:S01]  /*1d70*/  IMAD.MOV.U32 R79, RZ, RZ, R88 ;  /* 0x000000ffff4f7224 */ /* 0x000fe200078e0058 */
[----:B------:R-:W-:-:S02]  /*1d80*/  MOV R92, 0xffffffff ;  /* 0xffffffff005c7802 */ /* 0x000fc40000000f00 */
[----:B------:R-:W-:Y:S02]  /*1d90*/  MOV R78, 0x1db0 ;  /* 0x00001db0004e7802 */ /* 0x000fe40000000f00 */
[----:B0-----:R-:W-:Y:S05]  /*1da0*/  CALL.REL.NOINC `($__internal_87_$__cuda_sm70_shflsync_bfly_p) ;  /* 0x000001c000007944 */ /* 0x001fea0003c00000 */
[----:B------:R-:W-:Y:S01]  /*1db0*/  FADD.FTZ R89, R81, R89 ;  /* 0x0000005951597221 */ /* 0x000fe20000010000 */
[----:B------:R-:W-:Y:S01]  /*1dc0*/  MOV R92, 0xffffffff ;  /* 0xffffffff005c7802 */ /* 0x000fe20000000f00 */
[----:B-1----:R-:W-:Y:S01]  /*1dd0*/  FADD.FTZ R88, R88, R80 ;  /* 0x0000005058587221 */ /* 0x002fe20000010000 */
[----:B------:R-:W-:Y:S01]  /*1de0*/  HFMA2.MMA R80, -RZ, RZ, 0, 4.76837158203125e-07 ;  /* 0x00000008ff507435 */ /* 0x000fe200000001ff */
[----:B------:R-:W-:Y:S02]  /*1df0*/  MOV R78, 0x1e20 ;  /* 0x00001e20004e7802 */ /* 0x000fe40000000f00 */
[----:B------:R-:W-:-:S03]  /*1e00*/  MOV R79, R89 ;  /* 0x00000059004f7202 */ /* 0x000fc60000000f00 */
[----:B0-----:R-:W-:Y:S05]  /*1e10*/  CALL.REL.NOINC `($__internal_87_$__cuda_sm70_shflsync_bfly_p) ;  /* 0x0000015000007944 */ /* 0x001fea0003c00000 */
[----:B-1----:R-:W-:Y:S01]  /*1e20*/  IMAD.MOV.U32 R81, RZ, RZ, R80 ;  /* 0x000000ffff517224 */ /* 0x002fe200078e0050 */
[----:B------:R-:W-:Y:S01]  /*1e30*/  HFMA2.MMA R80, -RZ, RZ, 0, 4.76837158203125e-07 ;  /* 0x00000008ff507435 */ /* 0x000fe200000001ff */
[----:B------:R-:W-:Y:S02]  /*1e40*/  MOV R79, R88 ;  /* 0x00000058004f7202 */ /* 0x000fe40000000f00 */
[----:B------:R-:W-:-:S02]  /*1e50*/  MOV R92, 0xffffffff ;  /* 0xffffffff005c7802 */ /* 0x000fc40000000f00 */
[----:B------:R-:W-:Y:S02]  /*1e60*/  MOV R78, 0x1e80 ;  /* 0x00001e80004e7802 */ /* 0x000fe40000000f00 */
[----:B0-----:R-:W-:Y:S05]  /*1e70*/  CALL.REL.NOINC `($__internal_87_$__cuda_sm70_shflsync_bfly_p) ;  /* 0x000000f000007944 */ /* 0x001fea0003c00000 */
[----:B------:R-:W-:Y:S01]  /*1e80*/  FADD.FTZ R89, R81, R89 ;  /* 0x0000005951597221 */ /* 0x000fe20000010000 */
[----:B------:R-:W-:Y:S01]  /*1e90*/  MOV R92, 0xffffffff ;  /* 0xffffffff005c7802 */ /* 0x000fe20000000f00 */
[----:B-1----:R-:W-:Y:S01]  /*1ea0*/  FADD.FTZ R88, R88, R80 ;  /* 0x0000005058587221 */ /* 0x002fe20000010000 */
[----:B------:R-:W-:Y:S01]  /*1eb0*/  HFMA2.MMA R80, -RZ, RZ, 0, 9.5367431640625e-07 ;  /* 0x00000010ff507435 */ /* 0x000fe200000001ff */
[----:B------:R-:W-:Y:S02]  /*1ec0*/  MOV R78, 0x1ef0 ;  /* 0x00001ef0004e7802 */ /* 0x000fe40000000f00 */
[----:B------:R-:W-:-:S03]  /*1ed0*/  MOV R79, R89 ;  /* 0x00000059004f7202 */ /* 0x000fc60000000f00 */
[----:B0-----:R-:W-:Y:S05]  /*1ee0*/  CALL.REL.NOINC `($__internal_87_$__cuda_sm70_shflsync_bfly_p) ;  /* 0x0000008000007944 */ /* 0x001fea0003c00000 */
[----:B-1----:R-:W-:Y:S01]  /*1ef0*/  IMAD.MOV.U32 R81, RZ, RZ, R80 ;  /* 0x000000ffff517224 */ /* 0x002fe200078e0050 */
[----:B------:R-:W-:Y:S01]  /*1f00*/  HFMA2.MMA R80, -RZ, RZ, 0, 9.5367431640625e-07 ;  /* 0x00000010ff507435 */ /* 0x000fe200000001ff */
[----:B------:R-:W-:Y:S02]  /*1f10*/  MOV R79, R88 ;  /* 0x00000058004f7202 */ /* 0x000fe40000000f00 */
[----:B------:R-:W-:-:S02]  /*1f20*/  MOV R92, 0xffffffff ;  /* 0xffffffff005c7802 */ /* 0x000fc40000000f00 */
[----:B------:R-:W-:Y:S02]  /*1f30*/  MOV R78, 0x1f50 ;  /* 0x00001f50004e7802 */ /* 0x000fe40000000f00 */
[----:B0-----:R-:W-:Y:S05]  /*1f40*/  CALL.REL.NOINC `($__internal_87_$__cuda_sm70_shflsync_bfly_p) ;  /* 0x0000002000007944 */ /* 0x001fea0003c00000 */
[----:B-1----:R-:W-:Y:S01]  /*1f50*/  MOV R79, R80 ;  /* 0x00000050004f7202 */ /* 0x002fe20000000f00 */
[----:B0-----:R-:W-:Y:S05]  /*1f60*/  BRA `(.L_x_1966) ;  /* 0xffffeb5000007947 */ /* 0x001fea000383ffff */
        .weak           $__internal_87_$__cuda_sm70_shflsync_bfly_p
        .type           $__internal_87_$__cuda_sm70_shflsync_bfly_p,@function
        .size           $__internal_87_$__cuda_sm70_shflsync_bfly_p,(.L_x_4467 - $__internal_87_$__cuda_sm70_shflsync_bfly_p)
$__internal_87_$__cuda_sm70_shflsync_bfly_p:
[----:B------:R-:W-:Y:S01]  /*1f70*/  HFMA2.MMA R91, -RZ, RZ, 0, 1.847743988037109375e-06 ;  /* 0x0000001fff5b7435 */ /* 0x000fe200000001ff */
[----:B------:R-:W-:Y:S06]  /*1f80*/  WARPSYNC R92 ;  /* 0x0000005c00007348 */ /* 0x000fec0003800000 */
[----:B------:R0:W1:Y:S04]  /*1f90*/  SHFL.BFLY PT, R80, R79, R80, R91 ;  /* 0x0c0000504f507389 */ /* 0x00006800000e005b */
[----:B0-----:R-:W0:Y:S01]  /*1fa0*/  S2R R91, SR_TID.X ;  /* 0x00000000005b7919 */ /* 0x001e220000002100 */
[----:B------:R-:W-:-:S04]  /*1fb0*/  MOV R79, 0x0 ;  /* 0x00000000004f7802 */ /* 0x000fc80000000f00 */
[----:B------:R-:W-:Y:S05]  /*1fc0*/  RET.REL.NODEC R78 `(_ZN10layer_norm13ln_bwd_kernelINS_13Kernel_traitsIf13__nv_bfloat16fS2_fjLj256ELj1ELj4ELj1ELj16ENS_18Kernel_traits_baseILj256EfS2_fS2_fjLj128EEEEELb0ELb1ELb1ELb1EEEvNS_9BwdParamsE) ;  /* 0xffffe0304e007950 */ /* 0x000fea0003c3ffff */
.L_x_1967:
        /* <DEDUP_REMOVED lines=11> */
.L_x_4467:


//--------------------- .text._ZN10layer_norm13ln_bwd_kernelINS_13Kernel_traitsIf13__nv_bfloat16fS2_fjLj256ELj1ELj4ELj1ELj16ENS_18Kernel_traits_baseILj256EfS2_fS2_fjLj128EEEEELb1ELb0ELb0ELb0EEEvNS_9BwdParamsE --------------------------
	.section	.text._ZN10layer_norm13ln_bwd_kernelINS_13Kernel_traitsIf13__nv_bfloat16fS2_fjLj256ELj1ELj4ELj1ELj16ENS_18Kernel_traits_baseILj256EfS2_fS2_fjLj128EEEEELb1ELb0ELb0ELb0EEEvNS_9BwdParamsE,"ax",@progbits
	.sectioninfo	@"SHI_REGISTERS=80"
	.align	128
        .global         _ZN10layer_norm13ln_bwd_kernelINS_13Kernel_traitsIf13__nv_bfloat16fS2_fjLj256ELj1ELj4ELj1ELj16ENS_18Kernel_traits_baseILj256EfS2_fS2_fjLj128EEEEELb1ELb0ELb0ELb0EEEvNS_9BwdParamsE
        .type           _ZN10layer_norm13ln_bwd_kernelINS_13Kernel_traitsIf13__nv_bfloat16fS2_fjLj256ELj1ELj4ELj1ELj16ENS_18Kernel_traits_baseILj256EfS2_fS2_fjLj128EEEEELb1ELb0ELb0ELb0EEEvNS_9BwdParamsE,@function
        .size           _ZN10layer_norm13ln_bwd_kernelINS_13Kernel_traitsIf13__nv_bfloat16fS2_fjLj256ELj1ELj4ELj1ELj16ENS_18Kernel_traits_baseILj256EfS2_fS2_fjLj128EEEEELb1ELb0ELb0ELb0EEEvNS_9BwdParamsE,(.L_x_4468 - _ZN10layer_norm13ln_bwd_kernelINS_13Kernel_traitsIf13__nv_bfloat16fS2_fjLj256ELj1ELj4ELj1ELj16ENS_18Kernel_traits_baseILj256EfS2_fS2_fjLj128EEEEELb1ELb0ELb0ELb0EEEvNS_9BwdParamsE)
        .other          _ZN10layer_norm13ln_bwd_kernelINS_13Kernel_traitsIf13__nv_bfloat16fS2_fjLj256ELj1ELj4ELj1ELj16ENS_18Kernel_traits_baseILj256EfS2_fS2_fjLj128EEEEELb1ELb0ELb0ELb0EEEvNS_9BwdParamsE,@"STO_CUDA_ENTRY STV_DEFAULT"
_ZN10layer_norm13ln_bwd_kernelINS_13Kernel_traitsIf13__nv_bfloat16fS2_fjLj256ELj1ELj4ELj1ELj16ENS_18Kernel_traits_baseILj256EfS2_fS2_fjLj128EEEEELb1ELb0ELb0ELb0EEEvNS_9BwdParamsE:
.text._ZN10layer_norm13ln_bwd_kernelINS_13Kernel_traitsIf13__nv_bfloat16fS2_fjLj256ELj1ELj4ELj1ELj16ENS_18Kernel_traits_baseILj256EfS2_fS2_fjLj128EEEEELb1ELb0ELb0ELb0EEEvNS_9BwdParamsE:
        /* <DEDUP_REMOVED lines=29> */
.L_x_1975:
[----:B------:R-:W-:Y:S02]  /*01d0*/  ISETP.NE.U32.AND P0, PT, RZ, c[0x0][0x1c0], PT ;  /* 0x00007000ff007a0c */ /* 0x000fe40003f05070 */
[----:B------:R-:W-:Y:S02]  /*01e0*/  SHF.R.S32.HI R50, RZ, 0x1f, R65 ;  /* 0x0000001fff327819 */ /* 0x000fe40000011441 */
[----:B------:R-:W-:-:S13]  /*01f0*/  ISETP.NE.AND.EX P0, PT, RZ, c[0x0][0x1c4], PT, P0 ;  /* 0x00007100ff007a0c */ /* 0x000fda0003f05300 */
[----:B------:R-:W-:-:S04]  /*0200*/  @P0 LEA R48, P1, R65, c[0x0][0x1c0], 0x1 ;  /* 0x0000700041300a11 */ /* 0x000fc800078208ff */
[----:B------:R-:W-:Y:S02]  /*0210*/  @P0 LEA.HI.X R49, R65, c[0x0][0x1c4], R50, 0x1, P1 ;  /* 0x0000710041310a11 */ /* 0x000fe400008f0c32 */
[----:B------:R-:W-:-:S03]  /*0220*/  MOV R50, 0x4 ;  /* 0x0000000400327802 */ /* 0x000fc60000000f00 */
[----:B------:R1:W2:Y:S02]  /*0230*/  @P0 LDG.E.U16 R63, [R48.64] ;  /* 0x00000004303f0981 */ /* 0x0002a4000c1e1500 */
[----:B-1----:R-:W-:-:S05]  /*0240*/  IMAD.WIDE R48, R65, R50, c[0x0][0x1a8] ;  /* 0x00006a0041307625 */ /* 0x002fca00078e0232 */
[----:B-----5:R1:W5:Y:S01]  /*0250*/  LDG.E R62, [R48.64] ;  /* 0x00000004303e7981 */ /* 0x020362000c1e1900 */
[----:B------:R-:W-:Y:S01]  /*0260*/  IMAD R51, R65, c[0x0][0x168], RZ ;  /* 0x00005a0041337a24 */ /* 0x000fe200078e02ff */
[----:B------:R-:W-:Y:S04]  /*0270*/  BSSY B0, `(.L_x_1969) ;  /* 0x0000063000007945 */ /* 0x000fe80003800000 */
[----:B------:R-:W-:-:S04]  /*0280*/  SHF.R.S32.HI R70, RZ, 0x1f, R51 ;  /* 0x0000001fff467819 */ /* 0x000fc80000011433 */
[----:B------:R-:W-:Y:S02]  /*0290*/  LEA.HI R71, R70, R51, RZ, 0x3 ;  /* 0x0000003346477211 */ /* 0x000fe400078f18ff */
[----:B------:R-:W-:Y:S02]  /*02a0*/  MOV R51, 0x3f800000 ;  /* 0x3f80000000337802 */ /* 0x000fe40000000f00 */
[----:B------:R-:W-:Y:S01]  /*02b0*/  LEA.HI.SX32 R70, R71, R76, 0x1d ;  /* 0x0000004c47467211 */ /* 0x000fe200078feaff */
[----:B------:R-:W-:Y:S01]  /*02c0*/  IMAD.MOV.U32 R71, RZ, RZ, RZ ;  /* 0x000000ffff477224 */ /* 0x000fe200078e00ff */
[----:B--2---:R-:W-:Y:S02]  /*02d0*/  @P0 PRMT R51, RZ, 0x5410, R63 ;  /* 0x00005410ff330816 */ /* 0x004fe4000000003f */
[----:B------:R-:W-:Y:S01]  /*02e0*/  MOV R63, RZ ;  /* 0x000000ff003f7202 */ /* 0x000fe20000000f00 */
[----:B------:R-:W-:Y:S05]  /*02f0*/  @!P2 BRA `(.L_x_1970) ;  /* 0x000005a00000a947 */ /* 0x000fea0003800000 */
[----:B-1----:R-:W-:Y:S01]  /*0300*/  IMAD.WIDE R2, R65, R50, c[0x0][0x1a0] ;  /* 0x0000680041027625 */ /* 0x002fe200078e0232 */
[----:B------:R-:W-:-:S02]  /*0310*/  MOV R57, 0x10 ;  /* 0x0000001000397802 */ /* 0x000fc40000000f00 */
[----:B------:R-:W-:-:S03]  /*0320*/  LEA R66, P0, R70, c[0x0][0x188], 0x5 ;  /* 0x0000620046427a11 */ /* 0x000fc600078028ff */
[----:B------:R-:W2:Y:S01]  /*0330*/  LDG.E R2, [R2.64] ;  /* 0x0000000402027981 */ /* 0x000ea2000c1e1900 */
[C---:B------:R-:W-:Y:S01]  /*0340*/  LEA.HI.X R67, R70.reuse, c[0x0][0x18c], RZ, 0x5, P0 ;  /* 0x0000630046437a11 */ /* 0x040fe200000f2cff */
[----:B------:R-:W-:-:S04]  /*0350*/  IMAD.WIDE.U32 R56, R70, R57, c[0x0][0x208] ;  /* 0x0000820046387625 */ /* 0x000fc800078e0039 */
        /* <DEDUP_REMOVED lines=16> */
[----:B------:R-:W-:Y:S01]  /*0460*/  FADD.FTZ R53, -R2, R55 ;  /* 0x0000003702357221 */ /* 0x000fe20000010100 */
[----:B----4-:R-:W-:Y:S01]  /*0470*/  PRMT R67, RZ, 0x5410, R56 ;  /* 0x00005410ff437816 */ /* 0x010fe20000000038 */
[----:B-----5:R-:W-:Y:S01]  /*0480*/  FMUL.FTZ R0, R62, R3 ;  /* 0x000000033e007220 */ /* 0x020fe20000410000 */
[----:B-1----:R-:W-:Y:S01]  /*0490*/  PRMT R48, RZ, 0x7610, R57 ;  /* 0x00007610ff307816 */ /* 0x002fe20000000039 */
[----:B------:R-:W-:Y:S01]  /*04a0*/  FADD.FTZ R75, -R2, R6 ;  /* 0x00000006024b7221 */ /* 0x000fe20000010100 */
[----:B------:R-:W-:Y:S01]  /*04b0*/  PRMT R56, RZ, 0x7610, R56 ;  /* 0x00007610ff387816 */ /* 0x000fe20000000038 */
[----:B------:R-:W-:-:S02]  /*04c0*/  FMUL.FTZ R6, R62, R53 ;  /* 0x000000353e067220 */ /* 0x000fc40000410000 */
[----:B------:R-:W-:Y:S01]  /*04d0*/  FMUL.FTZ R3, R36, R67 ;  /* 0x0000004324037220 */ /* 0x000fe20000410000 */
[----:B------:R-:W-:Y:S01]  /*04e0*/  PRMT R63, RZ, 0x5410, R57 ;  /* 0x00005410ff3f7816 */ /* 0x000fe20000000039 */
[----:B------:R-:W-:Y:S02]  /*04f0*/  FADD.FTZ R73, -R2, R5 ;  /* 0x0000000502497221 */ /* 0x000fe40000010100 */
[----:B------:R-:W-:Y:S02]  /*0500*/  FADD.FTZ R27, R27, R48 ;  /* 0x000000301b1b7221 */ /* 0x000fe40000010000 */
[-C--:B------:R-:W-:Y:S02]  /*0510*/  FFMA.FTZ R19, R6, R48.reuse, R19 ;  /* 0x0000003006137223 */ /* 0x080fe40000010013 */
[----:B------:R-:W-:Y:S02]  /*0520*/  FMUL.FTZ R53, R39, R48 ;  /* 0x0000003027357220 */ /* 0x000fe40000410000 */
[----:B------:R-:W-:-:S02]  /*0530*/  FMUL.FTZ R5, R37, R56 ;  /* 0x0000003825057220 */ /* 0x000fc40000410000 */
[----:B------:R-:W-:Y:S01]  /*0540*/  FADD.FTZ R48, RZ, R3 ;  /* 0x00000003ff307221 */ /* 0x000fe20000010000 */
[--C-:B------:R-:W-:Y:S01]  /*0550*/  PRMT R49, RZ, 0x5410, R59.reuse ;  /* 0x00005410ff317816 */ /* 0x100fe2000000003b */
[C---:B------:R-:W-:Y:S01]  /*0560*/  FADD.FTZ R57, -R2.reuse, R4 ;  /* 0x0000000402397221 */ /* 0x040fe20000010100 */
[----:B------:R-:W-:Y:S01]  /*0570*/  PRMT R64, RZ, 0x7610, R59 ;  /* 0x00007610ff407816 */ /* 0x000fe2000000003b */
[C---:B------:R-:W-:Y:S02]  /*0580*/  FADD.FTZ R59, -R2.reuse, R7 ;  /* 0x00000007023b7221 */ /* 0x040fe40000010100 */
[----:B------:R-:W-:Y:S02]  /*0590*/  FADD.FTZ R71, -R2, R54 ;  /* 0x0000003602477221 */ /* 0x000fe40000010100 */
[----:B------:R-:W-:Y:S02]  /*05a0*/  FMUL.FTZ R7, R38, R63 ;  /* 0x0000003f26077220 */ /* 0x000fe40000410000 */
[----:B------:R-:W-:Y:S01]  /*05b0*/  FADD.FTZ R50, R48, R5 ;  /* 0x0000000530327221 */ /* 0x000fe20000010000 */
[----:B------:R-:W-:Y:S01]  /*05c0*/  PRMT R55, RZ, 0x5410, R58 ;  /* 0x00005410ff377816 */ /* 0x000fe2000000003a */
[----:B------:R-:W-:-:S02]  /*05d0*/  FMUL.FTZ R2, R62, R69 ;  /* 0x000000453e027220 */ /* 0x000fc40000410000 */
[----:B------:R-:W-:Y:S02]  /*05e0*/  FFMA.FTZ R48, R0, R3, RZ ;  /* 0x0000000300307223 */ /* 0x000fe400000100ff */
[----:B------:R-:W-:Y:S02]  /*05f0*/  FMUL.FTZ R52, R62, R57 ;  /* 0x000000393e347220 */ /* 0x000fe40000410000 */
[----:B------:R-:W-:Y:S02]  /*0600*/  FADD.FTZ R50, R50, R7 ;  /* 0x0000000732327221 */ /* 0x000fe40000010000 */
[----:B------:R-:W-:Y:S02]  /*0610*/  FMUL.FTZ R4, R62, R71 ;  /* 0x000000473e047220 */ /* 0x000fe40000410000 */
[----:B------:R-:W-:Y:S01]  /*0620*/  FFMA.FTZ R48, R2, R5, R48 ;  /* 0x0000000502307223 */ /* 0x000fe20000010030 */
[----:B------:R-:W-:Y:S01]  /*0630*/  PRMT R58, RZ, 0x7610, R58 ;  /* 0x00007610ff3a7816 */ /* 0x000fe2000000003a */
[----:B------:R-:W-:-:S02]  /*0640*/  FADD.FTZ R28, R28, R55 ;  /* 0x000000371c1c7221 */ /* 0x000fc40000010000 */
[-C--:B------:R-:W-:Y:S02]  /*0650*/  FFMA.FTZ R20, R52, R55.reuse, R20 ;  /* 0x0000003734147223 */ /* 0x080fe40000010014 */
        /* <DEDUP_REMOVED lines=23> */
[----:B------:R-:W-:Y:S01]  /*07d0*/  FFMA.FTZ R49, R56, R58, R49 ;  /* 0x0000003a38317223 */ /* 0x000fe20000010031 */
[----:B------:R-:W-:Y:S01]  /*07e0*/  SHF.R.U64 R74, R60, 0x8, R61 ;  /* 0x000000083c4a7819 */ /* 0x000fe2000000123d */
[----:B------:R-:W-:Y:S01]  /*07f0*/  FADD.FTZ R24, R24, R67 ;  /* 0x0000004318187221 */ /* 0x000fe20000010000 */
[--C-:B------:R-:W-:Y:S01]  /*0800*/  SHF.R.U64 R73, R60, 0x10, R61.reuse ;  /* 0x000000103c497819 */ /* 0x100fe2000000123d */
[----:B------:R-:W-:Y:S01]  /*0810*/  FFMA.FTZ R16, R0, R67, R16 ;  /* 0x0000004300107223 */ /* 0x000fe20000010010 */
[----:B------:R-:W-:Y:S01]  /*0820*/  SHF.R.U64 R69, R60, 0x18, R61 ;  /* 0x000000183c457819 */ /* 0x000fe2000000123d */
[----:B------:R-:W-:Y:S01]  /*0830*/  FADD.FTZ R26, R26, R63 ;  /* 0x0000003f1a1a7221 */ /* 0x000fe20000010000 */
[--C-:B------:R-:W-:Y:S01]  /*0840*/  SHF.R.U32.HI R68, RZ, 0x8, R61.reuse ;  /* 0x00000008ff447819 */ /* 0x100fe2000001163d */
[----:B------:R-:W-:Y:S01]  /*0850*/  FFMA.FTZ R18, R4, R63, R18 ;  /* 0x0000003f04127223 */ /* 0x000fe20000010012 */
[--C-:B------:R-:W-:Y:S01]  /*0860*/  SHF.R.U32.HI R66, RZ, 0x10, R61.reuse ;  /* 0x00000010ff427819 */ /* 0x100fe2000001163d */
[----:B------:R-:W-:Y:S01]  /*0870*/  FADD.FTZ R71, R71, R64 ;  /* 0x0000004047477221 */ /* 0x000fe20000010000 */
[----:B------:R-:W-:Y:S01]  /*0880*/  SHF.R.U32.HI R67, RZ, 0x18, R61 ;  /* 0x00000018ff437819 */ /* 0x000fe2000001163d */
[----:B------:R-:W-:-:S02]  /*0890*/  FFMA.FTZ R63, R59, R64, R49 ;  /* 0x000000403b3f7223 */ /* 0x000fc40000010031 */
.L_x_1970:
[----:B-1----:R-:W-:Y:S05]  /*08a0*/  BSYNC B0 ;  /* 0x0000000000007941 */ /* 0x002fea0003800000 */
.L_x_1969:
[----:B------:R-:W-:Y:S05]  /*08b0*/  BRA.DIV ~URZ, `(.L_x_1971) ;  /* 0x00000c127f007947 */ /* 0x000fea000b800000 */
[----:B------:R1:W2:Y:S02]  /*08c0*/  SHFL.BFLY PT, R72, R71, 0x1, 0x1f ;  /* 0x0c201f0047487f89 */ /* 0x0002a400000e0000 */
.L_x_1976:
        /* <DEDUP_REMOVED lines=18> */
.L_x_1977:
[----:B------:R-:W-:Y:S01]  /*09f0*/  BSSY B0, `(.L_x_1973) ;  /* 0x000005f000007945 */ /* 0x000fe20003800000 */
[----:B------:R-:W-:Y:S05]  /*0a00*/  @!P2 BRA `(.L_x_1974) ;  /* 0x000005d00000a947 */ /* 0x000fea0003800000 */
[----:B--2---:R-:W-:Y:S01]  /*0a10*/  FADD.FTZ R72, R72, R71 ;  /* 0x0000004748487221 */ /* 0x004fe20000010000 */
[----:B0-----:R-:W-:Y:S01]  /*0a20*/  ISETP.NE.AND P1, PT, R77, RZ, PT ;  /* 0x000000ff4d00720c */ /* 0x001fe20003f25270 */
[----:B---3--:R-:W-:Y:S01]  /*0a30*/  FADD.FTZ R48, R48, R63 ;  /* 0x0000003f30307221 */ /* 0x008fe20000010000 */
[----:B------:R-:W-:Y:S01]  /*0a40*/  ISETP.NE.U32.AND P0, PT, RZ, c[0x0][0x218], PT ;  /* 0x00008600ff007a0c */ /* 0x000fe20003f05070 */
[----:B-1----:R-:W-:Y:S01]  /*0a50*/  FMUL.FTZ R63, R72, c[0x0][0x1e0] ;  /* 0x00007800483f7a20 */ /* 0x002fe20000410000 */
        /* <DEDUP_REMOVED lines=17> */
[----:B------:R-:W-:Y:S01]  /*0b70*/  FMUL.FTZ R49, R49, R51 ;  /* 0x0000003331317220 */ /* 0x000fe20000410000 */
[C---:B------:R-:W-:Y:S01]  /*0b80*/  SEL R41, R48.reuse, R41, P1 ;  /* 0x0000002930297207 */ /* 0x040fe20000800000 */
[----:B------:R-:W-:-:S02]  /*0b90*/  FMUL.FTZ R48, R48, R51 ;  /* 0x0000003330307220 */ /* 0x000fc40000410000 */
[----:B------:R-:W-:Y:S02]  /*0ba0*/  FMUL.FTZ R49, R49, c[0x0][0x1e8] ;  /* 0x00007a0031317a20 */ /* 0x000fe40000410000 */
[----:B------:R-:W-:Y:S02]  /*0bb0*/  FMUL.FTZ R50, R48, c[0x0][0x1e8] ;  /* 0x00007a0030327a20 */ /* 0x000fe40000410000 */
[----:B------:R-:W-:Y:S01]  /*0bc0*/  FADD.FTZ R71, R53, -R71 ;  /* 0x8000004735477221 */ /* 0x000fe20000010000 */
[----:B------:R-:W-:Y:S01]  /*0bd0*/  FSEL R48, R49, RZ, P3 ;  /* 0x000000ff31307208 */ /* 0x000fe20001800000 */
[-CC-:B------:R-:W-:Y:S01]  /*0be0*/  FFMA.FTZ R75, R54, R72.reuse, R63.reuse ;  /* 0x00000048364b7223 */ /* 0x180fe2000001003f */
[----:B------:R-:W-:Y:S01]  /*0bf0*/  FSEL R49, R50, RZ, P4 ;  /* 0x000000ff32317208 */ /* 0x000fe20002000000 */
[----:B------:R-:W-:Y:S01]  /*0c00*/  FFMA.FTZ R50, R4, R72, R63 ;  /* 0x0000004804327223 */ /* 0x000fe2000001003f */
[----:B------:R-:W-:Y:S01]  /*0c10*/  LOP3.LUT P3, RZ, R73, 0xff, RZ, 0xc0, !PT ;  /* 0x000000ff49ff7812 */ /* 0x000fe2000786c0ff */
[----:B------:R-:W-:Y:S01]  /*0c20*/  FADD.FTZ R75, R57, -R75 ;  /* 0x8000004b394b7221 */ /* 0x000fe20000010000 */
[----:B------:R-:W-:Y:S01]  /*0c30*/  F2FP.BF16.PACK_AB R48, R49, R48 ;  /* 0x000000303130723e */ /* 0x000fe200000010ff */
[----:B------:R-:W-:Y:S01]  /*0c40*/  FADD.FTZ R49, R7, -R50 ;  /* 0x8000003207317221 */ /* 0x000fe20000010000 */
[----:B------:R-:W-:Y:S01]  /*0c50*/  LOP3.LUT P4, RZ, R69, 0xff, RZ, 0xc0, !PT ;  /* 0x000000ff45ff7812 */ /* 0x000fe2000788c0ff */
[----:B------:R-:W-:-:S02]  /*0c60*/  FMUL.FTZ R50, R62, R71 ;  /* 0x000000473e327220 */ /* 0x000fc40000410000 */
        /* <DEDUP_REMOVED lines=9> */
[----:B------:R-:W-:Y:S02]  /*0d00*/  FSEL R50, R50, RZ, P4 ;  /* 0x000000ff32327208 */ /* 0x000fe40002000000 */
[----:B------:R-:W-:Y:S02]  /*0d10*/  FSEL R49, R49, RZ, P3 ;  /* 0x000000ff31317208 */ /* 0x000fe40001800000 */
[----:B------:R-:W-:Y:S02]  /*0d20*/  LOP3.LUT P3, RZ, R61, 0xff, RZ, 0xc0, !PT ;  /* 0x000000ff3dff7812 */ /* 0x000fe4000786c0ff */
[----:B------:R-:W-:Y:S01]  /*0d30*/  F2FP.BF16.PACK_AB R49, R50, R49 ;  /* 0x000000313231723e */ /* 0x000fe200000010ff */
[----:B------:R-:W-:Y:S01]  /*0d40*/  FFMA.FTZ R50, R52, R72, R63 ;  /* 0x0000004834327223 */ /* 0x000fe2000001003f */
[----:B------:R-:W-:-:S03]  /*0d50*/  LOP3.LUT P4, RZ, R68, 0xff, RZ, 0xc0, !PT ;  /* 0x000000ff44ff7812 */ /* 0x000fc6000788c0ff */
[----:B------:R-:W-:Y:S02]  /*0d60*/  FADD.FTZ R71, R55, -R50 ;  /* 0x8000003237477221 */ /* 0x000fe40000010000 */
        /* <DEDUP_REMOVED lines=11> */
[----:B------:R-:W-:Y:S01]  /*0e20*/  FSEL R50, R71, RZ, P3 ;  /* 0x000000ff47327208 */ /* 0x000fe20001800000 */
[-CC-:B------:R-:W-:Y:S02]  /*0e30*/  FFMA.FTZ R71, R56, R72.reuse, R63.reuse ;  /* 0x0000004838477223 */ /* 0x180fe4000001003f */
[----:B------:R-:W-:Y:S01]  /*0e40*/  FFMA.FTZ R63, R59, R72, R63 ;  /* 0x000000483b3f7223 */ /* 0x000fe2000001003f */
[----:B------:R-:W-:Y:S01]  /*0e50*/  F2FP.BF16.PACK_AB R50, R75, R50 ;  /* 0x000000324b32723e */ /* 0x000fe200000010ff */
[----:B------:R-:W-:Y:S02]  /*0e60*/  FADD.FTZ R71, R58, -R71 ;  /* 0x800000473a477221 */ /* 0x000fe40000010000 */
[----:B------:R-:W-:Y:S02]  /*0e70*/  FADD.FTZ R63, R64, -R63 ;  /* 0x8000003f403f7221 */ /* 0x000fe40000010000 */
[----:B------:R-:W-:-:S02]  /*0e80*/  FMUL.FTZ R71, R62, R71 ;  /* 0x000000473e477220 */ /* 0x000fc40000410000 */
[----:B------:R-:W-:Y:S01]  /*0e90*/  FMUL.FTZ R62, R62, R63 ;  /* 0x0000003f3e3e7220 */ /* 0x000fe20000410000 */
[----:B------:R-:W-:Y:S01]  /*0ea0*/  @P1 MOV R63, 0x20 ;  /* 0x00000020003f1802 */ /* 0x000fe20000000f00 */
[----:B------:R-:W-:Y:S02]  /*0eb0*/  @P0 FADD.FTZ R71, R10, R71 ;  /* 0x000000470a470221 */ /* 0x000fe40000010000 */
[----:B------:R-:W-:Y:S01]  /*0ec0*/  @P0 FADD.FTZ R62, R11, R62 ;  /* 0x0000003e0b3e0221 */ /* 0x000fe20000010000 */
[----:B------:R-:W-:Y:S02]  /*0ed0*/  LOP3.LUT P0, RZ, R66, 0xff, RZ, 0xc0, !PT ;  /* 0x000000ff42ff7812 */ /* 0x000fe4000780c0ff */
[C---:B------:R-:W-:Y:S01]  /*0ee0*/  SEL R46, R71.reuse, R46, P1 ;  /* 0x0000002e472e7207 */ /* 0x040fe20000800000 */
[----:B------:R-:W-:Y:S01]  /*0ef0*/  FMUL.FTZ R71, R71, R51 ;  /* 0x0000003347477220 */ /* 0x000fe20000410000 */
[C---:B------:R-:W-:Y:S01]  /*0f00*/  SEL R47, R62.reuse, R47, P1 ;  /* 0x0000002f3e2f7207 */ /* 0x040fe20000800000 */
[----:B------:R-:W-:-:S02]  /*0f10*/  FMUL.FTZ R51, R62, R51 ;  /* 0x000000333e337220 */ /* 0x000fc40000410000 */
[----:B------:R-:W-:-:S04]  /*0f20*/  @P1 IMAD.WIDE.U32 R62, R70, R63, c[0x0][0x258] ;  /* 0x00009600463e1625 */ /* 0x000fc800078e003f */
[----:B------:R-:W-:Y:S01]  /*0f30*/  FMUL.FTZ R71, R71, c[0x0][0x1e8] ;  /* 0x00007a0047477a20 */ /* 0x000fe20000410000 */
[----:B------:R-:W-:Y:S01]  /*0f40*/  @P1 STG.E.128 [R62.64], R40 ;  /* 0x000000283e001986 */ /* 0x000fe2000c101d04 */
[----:B------:R-:W-:-:S03]  /*0f50*/  FMUL.FTZ R51, R51, c[0x0][0x1e8] ;  /* 0x00007a0033337a20 */ /* 0x000fc60000410000 */
[----:B------:R0:W-:Y:S01]  /*0f60*/  @P1 STG.E.128 [R62.64+0x10], R44 ;  /* 0x0000102c3e001986 */ /* 0x0001e2000c101d04 */
[----:B------:R-:W-:Y:S02]  /*0f70*/  LOP3.LUT P1, RZ, R67, 0xff, RZ, 0xc0, !PT ;  /* 0x000000ff43ff7812 */ /* 0x000fe4000782c0ff */
[----:B------:R-:W-:Y:S02]  /*0f80*/  FSEL R71, R71, RZ, P0 ;  /* 0x000000ff47477208 */ /* 0x000fe40000000000 */
[----:B------:R-:W-:-:S04]  /*0f90*/  FSEL R72, R51, RZ, P1 ;  /* 0x000000ff33487208 */ /* 0x000fc80000800000 */
[----:B------:R-:W-:Y:S01]  /*0fa0*/  F2FP.BF16.PACK_AB R51, R72, R71 ;  /* 0x000000474833723e */ /* 0x000fe200000010ff */
[----:B------:R-:W-:-:S10]  /*0fb0*/  HFMA2.MMA R71, -RZ, RZ, 0, 9.5367431640625e-07 ;  /* 0x00000010ff477435 */ /* 0x000fd400000001ff */
[----:B0-----:R-:W-:-:S05]  /*0fc0*/  IMAD.WIDE.U32 R62, R70, R71, c[0x0][0x248] ;  /* 0x00009200463e7625 */ /* 0x001fca00078e0047 */
[----:B------:R0:W-:Y:S02]  /*0fd0*/  STG.E.128 [R62.64], R48 ;  /* 0x000000303e007986 */ /* 0x0001e4000c101d04 */
.L_x_1974:
[----:B------:R-:W-:Y:S05]  /*0fe0*/  BSYNC B0 ;  /* 0x0000000000007941 */ /* 0x000fea0003800000 */
.L_x_1973:
[----:B0--3--:R-:W-:-:S04]  /*0ff0*/  MOV R48, c[0x0][0x160] ;  /* 0x0000580000307a02 */ /* 0x009fc80000000f00 */
[----:B------:R-:W-:-:S04]  /*1000*/  LEA R65, R48, R65, 0x2 ;  /* 0x0000004130417211 */ /* 0x000fc800078e10ff */
[----:B------:R-:W-:-:S13]  /*1010*/  ISETP.GE.AND P0, PT, R65, c[0x0][0x164], PT ;  /* 0x0000590041007a0c */ /* 0x000fda0003f06270 */
[----:B-12--5:R-:W-:Y:S05]  /*1020*/  @!P0 BRA `(.L_x_1975) ;  /* 0xfffff1a000008947 */ /* 0x026fea000383ffff */
.L_x_1968:
        /* <DEDUP_REMOVED lines=52> */
[----:B------:R-:W-:Y:S01]  /*1370*/  @P1 IADD3 R12, P2, R12, 0x200, RZ ;  /* 0x000002000c0c1810 */ /* 0x000fe20007f5e0ff */
[----:B--2---:R-:W-:Y:S01]  /*1380*/  FADD.FTZ R8, R8, R25 ;  /* 0x0000001908087221 */ /* 0x004fe20000010000 */
[----:B------:R-:W-:Y:S02]  /*1390*/  @P1 MOV R3, R13 ;  /* 0x0000000d00031202 */ /* 0x000fe40000000f00 */
[----:B------:R-:W-:Y:S01]  /*13a0*/  @P1 MOV R4, R0 ;  /* 0x0000000000041202 */ /* 0x000fe20000000f00 */
[----:B---3--:R-:W-:Y:S01]  /*13b0*/  FADD.FTZ R10, RZ, R10 ;  /* 0x0000000aff0a7221 */ /* 0x008fe20000010000 */
[----:B------:R-:W-:Y:S01]  /*13c0*/  @P1 IADD3 R0, P3, R0, 0x200, RZ ;  /* 0x0000020000001810 */ /* 0x000fe20007f7e0ff */
[----:B------:R-:W-:-:S02]  /*13d0*/  @P1 IMAD.X R13, RZ, RZ, R13, P2 ;  /* 0x000000ffff0d1224 */ /* 0x000fc400010e060d */
        /* <DEDUP_REMOVED lines=15> */
.L_x_1971:
[----:B------:R-:W-:Y:S01]  /*14d0*/  MOV R49, R71 ;  /* 0x0000004700317202 */ /* 0x000fe20000000f00 */
[----:B------:R-:W-:Y:S01]  /*14e0*/  IMAD.MOV.U32 R50, RZ, RZ, 0x1 ;  /* 0x00000001ff327424 */ /* 0x000fe200078e00ff */
[----:B------:R-:W-:-:S02]  /*14f0*/  MOV R75, 0xffffffff ;  /* 0xffffffff004b7802 */ /* 0x000fc40000000f00 */
[----:B------:R-:W-:Y:S02]  /*1500*/  MOV R48, 0x1520 ;  /* 0x0000152000307802 */ /* 0x000fe40000000f00 */
[----:B0----5:R-:W-:Y:S05]  /*1510*/  CALL.REL.NOINC `($__internal_88_$__cuda_sm70_shflsync_bfly_p) ;  /* 0x000003d000007944 */ /* 0x021fea0003c00000 */
[----:B------:R-:W-:Y:S01]  /*1520*/  MOV R72, R50 ;  /* 0x0000003200487202 */ /* 0x000fe20000000f00 */
[----:B------:R-:W-:Y:S05]  /*1530*/  BRA `(.L_x_1976) ;  /* 0xfffff39000007947 */ /* 0x000fea000383ffff */
.L_x_1972:
[----:B------:R-:W-:Y:S01]  /*1540*/  HFMA2.MMA R50, -RZ, RZ, 0, 5.9604644775390625e-08 ;  /* 0x00000001ff327435 */ /* 0x000fe200000001ff */
[----:B------:R-:W-:Y:S02]  /*1550*/  MOV R49, R63 ;  /* 0x0000003f00317202 */ /* 0x000fe40000000f00 */
[----:B------:R-:W-:Y:S02]  /*1560*/  MOV R75, 0xffffffff ;  /* 0xffffffff004b7802 */ /* 0x000fe40000000f00 */
[----:B------:R-:W-:Y:S02]  /*1570*/  MOV R48, 0x1590 ;  /* 0x0000159000307802 */ /* 0x000fe40000000f00 */
[----:B012--5:R-:W-:Y:S05]  /*1580*/  CALL.REL.NOINC `($__internal_88_$__cuda_sm70_shflsync_bfly_p) ;  /* 0x0000036000007944 */ /* 0x027fea0003c00000 */
[----:B------:R-:W-:Y:S01]  /*1590*/  FADD.FTZ R71, R72, R71 ;  /* 0x0000004748477221 */ /* 0x000fe20000010000 */
[----:B------:R-:W-:Y:S01]  /*15a0*/  MOV R48, 0x1600 ;  /* 0x0000160000307802 */ /* 0x000fe20000000f00 */
[----:B------:R-:W-:Y:S01]  /*15b0*/  FADD.FTZ R63, R63, R50 ;  /* 0x000000323f3f7221 */ /* 0x000fe20000010000 */
[----:B------:R-:W-:Y:S01]  /*15c0*/  HFMA2.MMA R50, -RZ, RZ, 0, 1.1920928955078125e-07 ;  /* 0x00000002ff327435 */ /* 0x000fe200000001ff */
[----:B------:R-:W-:Y:S01]  /*15d0*/  IMAD.MOV.U32 R75, RZ, RZ, -0x1 ;  /* 0xffffffffff4b7424 */ /* 0x000fe200078e00ff */
[----:B------:R-:W-:-:S04]  /*15e0*/  MOV R49, R71 ;  /* 0x0000004700317202 */ /* 0x000fc80000000f00 */
[----:B------:R-:W-:Y:S05]  /*15f0*/  CALL.REL.NOINC `($__internal_88_$__cuda_sm70_shflsync_bfly_p) ;  /* 0x000002f000007944 */ /* 0x000fea0003c00000 */
[----:B------:R-:W-:Y:S01]  /*1600*/  MOV R72, R50 ;  /* 0x0000003200487202 */ /* 0x000fe20000000f00 */
[----:B------:R-:W-:Y:S01]  /*1610*/  HFMA2.MMA R50, -RZ, RZ, 0, 1.1920928955078125e-07 ;  /* 0x00000002ff327435 */ /* 0x000fe200000001ff */
[----:B------:R-:W-:-:S02]  /*1620*/  MOV R49, R63 ;  /* 0x0000003f00317202 */ /* 0x000fc40000000f00 */
[----:B------:R-:W-:Y:S02]  /*1630*/  MOV R75, 0xffffffff ;  /* 0xffffffff004b7802 */ /* 0x000fe40000000f00 */
[----:B------:R-:W-:Y:S02]  /*1640*/  MOV R48, 0x1660 ;  /* 0x0000166000307802 */ /* 0x000fe40000000f00 */
[----:B------:R-:W-:Y:S05]  /*1650*/  CALL.REL.NOINC `($__internal_88_$__cuda_sm70_shflsync_bfly_p) ;  /* 0x0000029000007944 */ /* 0x000fea0003c00000 */
[----:B------:R-:W-:Y:S01]  /*1660*/  FADD.FTZ R71, R72, R71 ;  /* 0x0000004748477221 */ /* 0x000fe20000010000 */
[----:B------:R-:W-:Y:S01]  /*1670*/  MOV R48, 0x16d0 ;  /* 0x000016d000307802 */ /* 0x000fe20000000f00 */
[----:B------:R-:W-:Y:S01]  /*1680*/  FADD.FTZ R63, R63, R50 ;  /* 0x000000323f3f7221 */ /* 0x000fe20000010000 */
[----:B------:R-:W-:Y:S01]  /*1690*/  HFMA2.MMA R50, -RZ, RZ, 0, 2.384185791015625e-07 ;  /* 0x00000004ff327435 */ /* 0x000fe200000001ff */
[----:B------:R-:W-:Y:S01]  /*16a0*/  IMAD.MOV.U32 R75, RZ, RZ, -0x1 ;  /* 0xffffffffff4b7424 */ /* 0x000fe200078e00ff */
[----:B------:R-:W-:-:S04]  /*16b0*/  MOV R49, R71 ;  /* 0x0000004700317202 */ /* 0x000fc80000000f00 */
[----:B------:R-:W-:Y:S05]  /*16c0*/  CALL.REL.NOINC `($__internal_88_$__cuda_sm70_shflsync_bfly_p) ;  /* 0x0000022000007944 */ /* 0x000fea0003c00000 */
[----:B------:R-:W-:Y:S01]  /*16d0*/  MOV R72, R50 ;  /* 0x0000003200487202 */ /* 0x000fe20000000f00 */
[----:B------:R-:W-:Y:S01]  /*16e0*/  HFMA2.MMA R50, -RZ, RZ, 0, 2.384185791015625e-07 ;  /* 0x00000004ff327435 */ /* 0x000fe200000001ff */
[----:B------:R-:W-:Y:S02]  /*16f0*/  MOV R49, R63 ;  /* 0x0000003f00317202 */ /* 0x000fe40000000f00 */
[----:B------:R-:W-:-:S02]  /*1700*/  MOV R75, 0xffffffff ;  /* 0xffffffff004b7802 */ /* 0x000fc40000000f00 */
[----:B------:R-:W-:Y:S02]  /*1710*/  MOV R48, 0x1730 ;  /* 0x0000173000307802 */ /* 0x000fe40000000f00 */
[----:B------:R-:W-:Y:S05]  /*1720*/  CALL.REL.NOINC `($__internal_88_$__cuda_sm70_shflsync_bfly_p) ;  /* 0x000001c000007944 */ /* 0x000fea0003c00000 */
[----:B------:R-:W-:Y:S01]  /*1730*/  FADD.FTZ R71, R72, R71 ;  /* 0x0000004748477221 */ /* 0x000fe20000010000 */
[----:B------:R-:W-:Y:S01]  /*1740*/  MOV R48, 0x17a0 ;  /* 0x000017a000307802 */ /* 0x000fe20000000f00 */
[----:B------:R-:W-:Y:S01]  /*1750*/  FADD.FTZ R63, R63, R50 ;  /* 0x000000323f3f7221 */ /* 0x000fe20000010000 */
[----:B------:R-:W-:Y:S01]  /*1760*/  HFMA2.MMA R50, -RZ, RZ, 0, 4.76837158203125e-07 ;  /* 0x00000008ff327435 */ /* 0x000fe200000001ff */
[----:B------:R-:W-:Y:S01]  /*1770*/  IMAD.MOV.U32 R75, RZ, RZ, -0x1 ;  /* 0xffffffffff4b7424 */ /* 0x000fe200078e00ff */
[----:B------:R-:W-:-:S04]  /*1780*/  MOV R49, R71 ;  /* 0x0000004700317202 */ /* 0x000fc80000000f00 */
[----:B------:R-:W-:Y:S05]  /*1790*/  CALL.REL.NOINC `($__internal_88_$__cuda_sm70_shflsync_bfly_p) ;  /* 0x0000015000007944 */ /* 0x000fea0003c00000 */
[----:B------:R-:W-:Y:S01]  /*17a0*/  MOV R72, R50 ;  /* 0x0000003200487202 */ /* 0x000fe20000000f00 */
[----:B------:R-:W-:Y:S01]  /*17b0*/  HFMA2.MMA R50, -RZ, RZ, 0, 4.76837158203125e-07 ;  /* 0x00000008ff327435 */ /* 0x000fe200000001ff */
[----:B------:R-:W-:Y:S02]  /*17c0*/  MOV R49, R63 ;  /* 0x0000003f00317202 */ /* 0x000fe40000000f00 */
[----:B------:R-:W-:Y:S02]  /*17d0*/  MOV R75, 0xffffffff ;  /* 0xffffffff004b7802 */ /* 0x000fe40000000f00 */
[----:B------:R-:W-:-:S02]  /*17e0*/  MOV R48, 0x1800 ;  /* 0x0000180000307802 */ /* 0x000fc40000000f00 */
[----:B------:R-:W-:Y:S05]  /*17f0*/  CALL.REL.NOINC `($__internal_88_$__cuda_sm70_shflsync_bfly_p) ;  /* 0x000000f000007944 */ /* 0x000fea0003c00000 */
[----:B------:R-:W-:Y:S01]  /*1800*/  FADD.FTZ R71, R72, R71 ;  /* 0x0000004748477221 */ /* 0x000fe20000010000 */
[----:B------:R-:W-:Y:S01]  /*1810*/  MOV R75, 0xffffffff ;  /* 0xffffffff004b7802 */ /* 0x000fe20000000f00 */
[----:B------:R-:W-:Y:S01]  /*1820*/  FADD.FTZ R63, R63, R50 ;  /* 0x000000323f3f7221 */ /* 0x000fe20000010000 */
[----:B------:R-:W-:Y:S01]  /*1830*/  HFMA2.MMA R50, -RZ, RZ, 0, 9.5367431640625e-07 ;  /* 0x00000010ff327435 */ /* 0x000fe200000001ff */
[----:B------:R-:W-:Y:S01]  /*1840*/  IMAD.MOV.U32 R49, RZ, RZ, R71 ;  /* 0x000000ffff317224 */ /* 0x000fe200078e0047 */
[----:B------:R-:W-:-:S04]  /*1850*/  MOV R48, 0x1870 ;  /* 0x0000187000307802 */ /* 0x000fc80000000f00 */
[----:B------:R-:W-:Y:S05]  /*1860*/  CALL.REL.NOINC `($__internal_88_$__cuda_sm70_shflsync_bfly_p) ;  /* 0x0000008000007944 */ /* 0x000fea0003c00000 */
[----:B------:R-:W-:Y:S01]  /*1870*/  MOV R72, R50 ;  /* 0x0000003200487202 */ /* 0x000fe20000000f00 */
[----:B------:R-:W-:Y:S01]  /*1880*/  HFMA2.MMA R50, -RZ, RZ, 0, 9.5367431640625e-07 ;  /* 0x00000010ff327435 */ /* 0x000fe200000001ff */
[----:B------:R-:W-:-:S02]  /*1890*/  MOV R49, R63 ;  /* 0x0000003f00317202 */ /* 0x000fc40000000f00 */
[----:B------:R-:W-:Y:S02]  /*18a0*/  MOV R75, 0xffffffff ;  /* 0xffffffff004b7802 */ /* 0x000fe40000000f00 */
[----:B------:R-:W-:Y:S02]  /*18b0*/  MOV R48, 0x18d0 ;  /* 0x000018d000307802 */ /* 0x000fe40000000f00 */
[----:B------:R-:W-:Y:S05]  /*18c0*/  CALL.REL.NOINC `($__internal_88_$__cuda_sm70_shflsync_bfly_p) ;  /* 0x0000002000007944 */ /* 0x000fea0003c00000 */
[----:B------:R-:W-:Y:S01]  /*18d0*/  MOV R48, R50 ;  /* 0x0000003200307202 */ /* 0x000fe20000000f00 */
[----:B------:R-:W-:Y:S05]  /*18e0*/  BRA `(.L_x_1977) ;  /* 0xfffff10000007947 */ /* 0x000fea000383ffff */
        .weak           $__internal_88_$__cuda_sm70_shflsync_bfly_p
        .type           $__internal_88_$__cuda_sm70_shflsync_bfly_p,@function
        .size           $__internal_88_$__cuda_sm70_shflsync_bfly_p,(.L_x_4468 - $__internal_88_$__cuda_sm70_shflsync_bfly_p)
$__internal_88_$__cuda_sm70_shflsync_bfly_p:
[----:B------:R-:W-:Y:S01]  /*18f0*/  HFMA2.MMA R76, -RZ, RZ, 0, 1.847743988037109375e-06 ;  /* 0x0000001fff4c7435 */ /* 0x000fe200000001ff */
[----:B------:R-:W-:Y:S06]  /*1900*/  WARPSYNC R75 ;  /* 0x0000004b00007348 */ /* 0x000fec0003800000 */
[----:B------:R0:W1:Y:S04]  /*1910*/  SHFL.BFLY PT, R50, R49, R50, R76 ;  /* 0x0c00003231327389 */ /* 0x00006800000e004c */
[----:B0-----:R-:W0:Y:S01]  /*1920*/  S2R R76, SR_TID.X ;  /* 0x00000000004c7919 */ /* 0x001e220000002100 */
[----:B------:R-:W-:-:S02]  /*1930*/  MOV R49, 0x0 ;  /* 0x0000000000317802 */ /* 0x000fc40000000f00 */
[----:B0-----:R-:W-:Y:S02]  /*1940*/  LOP3.LUT R76, R76, 0x1f, RZ, 0xc0, !PT ;  /* 0x0000001f4c4c7812 */ /* 0x001fe400078ec0ff */
[----:B-1----:R-:W-:Y:S05]  /*1950*/  RET.REL.NODEC R48 `(_ZN10layer_norm13ln_bwd_kernelINS_13Kernel_traitsIf13__nv_bfloat16fS2_fjLj256ELj1ELj4ELj1ELj16ENS_18Kernel_traits_baseILj256EfS2_fS2_fjLj128EEEEELb1ELb0ELb0ELb0EEEvNS_9BwdParamsE) ;  /* 0xffffe6a030007950 */ /* 0x002fea0003c3ffff */
.L_x_1978:
        /* <DEDUP_REMOVED lines=10> */
.L_x_4468:


//--------------------- .text._ZN10layer_norm13ln_bwd_kernelINS_13Kernel_traitsIf13__nv_bfloat16fS2_fjLj256ELj1ELj4ELj1ELj16ENS_18Kernel_traits_baseILj256EfS2_fS2_fjLj128EEEEELb1ELb0ELb0ELb1EEEvNS_9BwdParamsE --------------------------
	.section	.text._ZN10layer_norm13ln_bwd_kernelINS_13Kernel_traitsIf13__nv_bfloat16fS2_fjLj256ELj1ELj4ELj1ELj16ENS_18Kernel_traits_baseILj256EfS2_fS2_fjLj128EEEEELb1ELb0ELb0ELb1EEEvNS_9BwdParamsE,"ax",@progbits
	.sectioninfo	@"SHI_REGISTERS=80"
	.align	128
        .global         _ZN10layer_norm13ln_bwd_kernelINS_13Kernel_traitsIf13__nv_bfloat16fS2_fjLj256ELj1ELj4ELj1ELj16ENS_18Kernel_traits_baseILj256EfS2_fS2_fjLj128EEEEELb1ELb0ELb0ELb1EEEvNS_9BwdParamsE
        .type           _ZN10layer_norm13ln_bwd_kernelINS_13Kernel_traitsIf13__nv_bfloat16fS2_fjLj256ELj1ELj4ELj1ELj16ENS_18Kernel_traits_baseILj256EfS2_fS2_fjLj128EEEEELb1ELb0ELb0ELb1EEEvNS_9BwdParamsE,@function
        .size           _ZN10layer_norm13ln_bwd_kernelINS_13Kernel_traitsIf13__nv_bfloat16fS2_fjLj256ELj1ELj4ELj1ELj16ENS_18Kernel_traits_baseILj256EfS2_fS2_fjLj128EEEEELb1ELb0ELb0ELb1EEEvNS_9BwdParamsE,(.L_x_4469 - _ZN10layer_norm13ln_bwd_kernelINS_13Kernel_traitsIf13__nv_bfloat16fS2_fjLj256ELj1ELj4ELj1ELj16ENS_18Kernel_traits_baseILj256EfS2_fS2_fjLj128EEEEELb1ELb0ELb0ELb1EEEvNS_9BwdParamsE)
        .other          _ZN10layer_norm13ln_bwd_kernelINS_13Kernel_traitsIf13__nv_bfloat16fS2_fjLj256ELj1ELj4ELj1ELj16ENS_18Kernel_traits_baseILj256EfS2_fS2_fjLj128EEEEELb1ELb0ELb0ELb1EEEvNS_9BwdParamsE,@"STO_CUDA_ENTRY STV_DEFAULT"
_ZN10layer_norm13ln_bwd_kernelINS_13Kernel_traitsIf13__nv_bfloat16fS2_fjLj256ELj1ELj4ELj1ELj16ENS_18Kernel_traits_baseILj256EfS2_fS2_fjLj128EEEEELb1ELb0ELb0ELb1EEEvNS_9BwdParamsE:
.text._ZN10layer_norm13ln_bwd_kernelINS_13Kernel_traitsIf13__nv_bfloat16fS2_fjLj256ELj1ELj4ELj1ELj16ENS_18Kernel_traits_baseILj256EfS2_fS2_fjLj128EEEEELb1ELb0ELb0ELb1EEEvNS_9BwdParamsE:
        /* <DEDUP_REMOVED lines=18> */
.L_x_1979:
[----:B------:R-:W-:-:S10]  /*0120*/  HFMA2.MMA R21, -RZ, RZ, 0, 1.9073486328125e-06 ;  /* 0x00000020ff157435 */ /* 0x000fd400000001ff */
[----:B------:R-:W-:-:S05]  /*0130*/  IMAD.WIDE.U32 R20, R2, R21, c[0x0][0x1b0] ;  /* 0x00006c0002147625 */ /* 0x000fca00078e0015 */
[----:B------:R0:W5:Y:S04]  /*0140*/  LDG.E.128 R16, [R20.64] ;  /* 0x0000000414107981 */ /* 0x000168000c1e1d00 */
        /* <DEDUP_REMOVED lines=10> */
[----:B0-----:R-:W-:-:S02]  /*01f0*/  MOV R54, RZ ;  /* 0x000000ff00367202 */ /* 0x001fc40000000f00 */
.L_x_1983:
[----:B------:R-:W-:Y:S01]  /*0200*/  IMAD R36, R0, c[0x0][0x168], RZ ;  /* 0x00005a0000247a24 */ /* 0x000fe200078e02ff */
[----:B------:R-:W-:-:S02]  /*0210*/  ISETP.NE.U32.AND P0, PT, RZ, c[0x0][0x1c0], PT ;  /* 0x00007000ff007a0c */ /* 0x000fc40003f05070 */
[----:B------:R-:W-:Y:S02]  /*0220*/  MOV R57, 0x4 ;  /* 0x0000000400397802 */ /* 0x000fe40000000f00 */
[----:B------:R-:W-:Y:S02]  /*0230*/  SHF.R.S32.HI R37, RZ, 0x1f, R36 ;  /* 0x0000001fff257819 */ /* 0x000fe40000011424 */
[----:B------:R-:W-:Y:S01]  /*0240*/  ISETP.NE.AND.EX P0, PT, RZ, c[0x0][0x1c4], PT, P0 ;  /* 0x00007100ff007a0c */ /* 0x000fe20003f05300 */
[----:B------:R-:W-:Y:S01]  /*0250*/  IMAD.WIDE R64, R0, R57, c[0x0][0x1a0] ;  /* 0x0000680000407625 */ /* 0x000fe200078e0239 */
[----:B------:R-:W-:Y:S02]  /*0260*/  LEA.HI R37, R37, R36, RZ, 0x3 ;  /* 0x0000002425257211 */ /* 0x000fe400078f18ff */
[----:B------:R-:W-:Y:S02]  /*0270*/  MOV R40, 0x10 ;  /* 0x0000001000287802 */ /* 0x000fe40000000f00 */
[----:B------:R-:W-:Y:S01]  /*0280*/  LEA.HI.SX32 R55, R37, R2, 0x1d ;  /* 0x0000000225377211 */ /* 0x000fe200078feaff */
[----:B------:R-:W2:Y:S01]  /*0290*/  LDG.E R64, [R64.64] ;  /* 0x0000000440407981 */ /* 0x000ea2000c1e1900 */
[----:B------:R-:W-:-:S02]  /*02a0*/  SHF.R.S32.HI R37, RZ, 0x1f, R0 ;  /* 0x0000001fff257819 */ /* 0x000fc40000011400 */
[----:B------:R-:W-:Y:S01]  /*02b0*/  SHF.R.U32.HI R60, RZ, 0x1b, R55 ;  /* 0x0000001bff3c7819 */ /* 0x000fe20000011637 */
[----:B------:R-:W-:Y:S02]  /*02c0*/  IMAD.SHL.U32 R61, R55, 0x20, RZ ;  /* 0x00000020373d7824 */ /* 0x000fe400078e00ff */
[----:B------:R-:W-:-:S03]  /*02d0*/  @P0 LEA R58, P1, R0, c[0x0][0x1c0], 0x1 ;  /* 0x00007000003a0a11 */ /* 0x000fc600078208ff */
[----:B------:R-:W-:Y:S01]  /*02e0*/  IADD3 R44, P2, R61, c[0x0][0x188], RZ ;  /* 0x000062003d2c7a10 */ /* 0x000fe20007f5e0ff */
[C---:B------:R-:W-:Y:S01]  /*02f0*/  IMAD.WIDE.U32 R40, R55.reuse, R40, c[0x0][0x208] ;  /* 0x0000820037287625 */ /* 0x040fe200078e0028 */
[----:B------:R-:W-:Y:S02]  /*0300*/  @P0 LEA.HI.X R59, R0, c[0x0][0x1c4], R37, 0x1, P1 ;  /* 0x00007100003b0a11 */ /* 0x000fe400008f0c25 */
[----:B------:R-:W-:Y:S01]  /*0310*/  IADD3.X R45, R60, c[0x0][0x18c], RZ, P2, !PT ;  /* 0x000063003c2d7a10 */ /* 0x000fe200017fe4ff */
[----:B------:R-:W-:Y:S02]  /*0320*/  IMAD.WIDE R56, R0, R57, c[0x0][0x1a8] ;  /* 0x00006a0000387625 */ /* 0x000fe400078e0239 */
[----:B------:R-:W3:Y:S04]  /*0330*/  LDG.E.128 R40, [R40.64] ;  /* 0x0000000428287981 */ /* 0x000ee8000c1e1d00 */
[----:B------:R0:W4:Y:S04]  /*0340*/  LDG.E.128 R36, [R44.64] ;  /* 0x000000042c247981 */ /* 0x000128000c1e1d00 */
[----:B------:R1:W3:Y:S04]  /*0350*/  LDG.E R62, [R56.64] ;  /* 0x00000004383e7981 */ /* 0x0002e8000c1e1900 */
[----:B------:R1:W3:Y:S04]  /*0360*/  @P0 LDG.E.U16 R63, [R58.64] ;  /* 0x000000043a3f0981 */ /* 0x0002e8000c1e1500 */
[----:B0-----:R-:W3:Y:S01]  /*0370*/  LDG.E.128 R44, [R44.64+0x10] ;  /* 0x000010042c2c7981 */ /* 0x001ee2000c1e1d00 */
[----:B-1----:R-:W-:-:S04]  /*0380*/  LEA R56, P2, R55, c[0x0][0x190], 0x3 ;  /* 0x0000640037387a11 */ /* 0x002fc800078418ff */
[----:B------:R-:W-:-:S06]  /*0390*/  LEA.HI.X R57, R55, c[0x0][0x194], RZ, 0x3, P2 ;  /* 0x0000650037397a11 */ /* 0x000fcc00010f1cff */
[----:B------:R-:W3:Y:S01]  /*03a0*/  LDG.E.64 R56, [R56.64] ;  /* 0x0000000438387981 */ /* 0x000ee2000c1e1b00 */
[----:B------:R-:W-:-:S04]  /*03b0*/  ISETP.NE.U32.AND P1, PT, RZ, c[0x0][0x218], PT ;  /* 0x00008600ff007a0c */ /* 0x000fc80003f25070 */
[----:B------:R-:W-:-:S13]  /*03c0*/  ISETP.NE.AND.EX P1, PT, RZ, c[0x0][0x21c], PT, P1 ;  /* 0x00008700ff007a0c */ /* 0x000fda0003f25310 */
[----:B------:R-:W-:-:S04]  /*03d0*/  @P1 LEA R58, P2, R55, c[0x0][0x218], 0x5 ;  /* 0x00008600373a1a11 */ /* 0x000fc800078428ff */
[----:B------:R-:W-:-:S05]  /*03e0*/  @P1 LEA.HI.X R59, R55, c[0x0][0x21c], RZ, 0x5, P2 ;  /* 0x00008700373b1a11 */ /* 0x000fca00010f2cff */
[----:B-----5:R0:W5:Y:S04]  /*03f0*/  @P1 LDG.E.128 R20, [R58.64] ;  /* 0x000000043a141981 */ /* 0x020168000c1e1d00 */
[----:B------:R0:W5:Y:S01]  /*0400*/  @P1 LDG.E.128 R24, [R58.64+0x10] ;  /* 0x000010043a181981 */ /* 0x000162000c1e1d00 */
[----:B------:R-:W-:Y:S02]  /*0410*/  ISETP.NE.AND P1, PT, R75, RZ, PT ;  /* 0x000000ff4b00720c */ /* 0x000fe40003f25270 */
[----:B0-----:R-:W-:Y:S02]  /*0420*/  MOV R58, 0x3f800000 ;  /* 0x3f800000003a7802 */ /* 0x001fe40000000f00 */
[----:B--2---:R-:W-:-:S05]  /*0430*/  FSEL R70, R64, RZ, !P1 ;  /* 0x000000ff40467208 */ /* 0x004fca0004800000 */
[C---:B----4-:R-:W-:Y:S01]  /*0440*/  FADD.FTZ R69, -R70.reuse, R38 ;  /* 0x0000002646457221 */ /* 0x050fe20000010100 */
[----:B---3--:R-:W-:Y:S01]  /*0450*/  PRMT R38, RZ, 0x5410, R40 ;  /* 0x00005410ff267816 */ /* 0x008fe20000000028 */
[C---:B------:R-:W-:Y:S02]  /*0460*/  FADD.FTZ R36, -R70.reuse, R36 ;  /* 0x0000002446247221 */ /* 0x040fe40000010100 */
[----:B------:R-:W-:Y:S01]  /*0470*/  FADD.FTZ R64, -R70, R39 ;  /* 0x0000002746407221 */ /* 0x000fe20000010100 */
[----:B------:R-:W-:Y:S01]  /*0480*/  PRMT R39, RZ, 0x5410, R42 ;  /* 0x00005410ff277816 */ /* 0x000fe2000000002a */
[----:B------:R-:W-:Y:S01]  /*0490*/  FMUL.FTZ R36, R62, R36 ;  /* 0x000000243e247220 */ /* 0x000fe20000410000 */
[----:B------:R-:W-:Y:S01]  /*04a0*/  PRMT R72, RZ, 0x7610, R40 ;  /* 0x00007610ff487816 */ /* 0x000fe20000000028 */
[C---:B------:R-:W-:Y:S02]  /*04b0*/  FADD.FTZ R73, -R70.reuse, R44 ;  /* 0x0000002c46497221 */ /* 0x040fe40000010100 */
[----:B------:R-:W-:-:S02]  /*04c0*/  FADD.FTZ R71, -R70, R45 ;  /* 0x0000002d46477221 */ /* 0x000fc40000010100 */
[----:B------:R-:W-:Y:S02]  /*04d0*/  FMUL.FTZ R45, R62, R73 ;  /* 0x000000493e2d7220 */ /* 0x000fe40000410000 */
[----:B------:R-:W-:Y:S01]  /*04e0*/  FMUL.FTZ R40, R16, R38 ;  /* 0x0000002610287220 */ /* 0x000fe20000410000 */
[----:B------:R-:W-:Y:S01]  /*04f0*/  @P0 PRMT R58, RZ, 0x5410, R63 ;  /* 0x00005410ff3a0816 */ /* 0x000fe2000000003f */
[C---:B------:R-:W-:Y:S02]  /*0500*/  FADD.FTZ R37, -R70.reuse, R37 ;  /* 0x0000002546257221 */ /* 0x040fe40000010100 */
[C---:B------:R-:W-:Y:S01]  /*0510*/  FADD.FTZ R68, -R70.reuse, R46 ;  /* 0x0000002e46447221 */ /* 0x040fe20000010100 */
[----:B------:R-:W-:Y:S01]  /*0520*/  PRMT R66, RZ, 0x5410, R41 ;  /* 0x00005410ff427816 */ /* 0x000fe20000000029 */
[----:B------:R-:W-:Y:S01]  /*0530*/  FADD.FTZ R70, -R70, R47 ;  /* 0x0000002f46467221 */ /* 0x000fe20000010100 */
[----:B------:R-:W-:Y:S01]  /*0540*/  PRMT R63, RZ, 0x7610, R42 ;  /* 0x00007610ff3f7816 */ /* 0x000fe2000000002a */
[----:B------:R-:W-:-:S02]  /*0550*/  FADD.FTZ R5, R39, R5 ;  /* 0x0000000527057221 */ /* 0x000fc40000010000 */
[-C--:B------:R-:W-:Y:S02]  /*0560*/  FFMA.FTZ R49, R45, R39.reuse, R49 ;  /* 0x000000272d317223 */ /* 0x080fe40000010031 */
[----:B------:R-:W-:Y:S02]  /*0570*/  FMUL.FTZ R47, R12, R39 ;  /* 0x000000270c2f7220 */ /* 0x000fe40000410000 */
[----:B------:R-:W-:Y:S02]  /*0580*/  FADD.FTZ R9, R38, R9 ;  /* 0x0000000926097221 */ /* 0x000fe40000010000 */
[----:B------:R-:W-:Y:S02]  /*0590*/  FFMA.FTZ R53, R36, R38, R53 ;  /* 0x0000002624357223 */ /* 0x000fe40000010035 */
[----:B------:R-:W-:Y:S02]  /*05a0*/  FMUL.FTZ R42, R17, R72 ;  /* 0x00000048112a7220 */ /* 0x000fe40000410000 */
[----:B------:R-:W-:-:S02]  /*05b0*/  FADD.FTZ R39, RZ, R40 ;  /* 0x00000028ff277221 */ /* 0x000fc40000010000 */
[----:B------:R-:W-:Y:S02]  /*05c0*/  FMUL.FTZ R37, R62, R37 ;  /* 0x000000253e257220 */ /* 0x000fe40000410000 */
[----:B------:R-:W-:Y:S01]  /*05d0*/  FFMA.FTZ R38, R36, R40, RZ ;  /* 0x0000002824267223 */ /* 0x000fe200000100ff */
[----:B------:R-:W-:Y:S01]  /*05e0*/  PRMT R59, RZ, 0x7610, R41 ;  /* 0x00007610ff3b7816 */ /* 0x000fe20000000029 */
[----:B------:R-:W-:Y:S01]  /*05f0*/  FMUL.FTZ R44, R18, R66 ;  /* 0x00000042122c7220 */ /* 0x000fe20000410000 */
[--C-:B------:R-:W-:Y:S01]  /*0600*/  PRMT R65, RZ, 0x5410, R43.reuse ;  /* 0x00005410ff417816 */ /* 0x100fe2000000002b */
[----:B------:R-:W-:Y:S01]  /*0610*/  FADD.FTZ R39, R39, R42 ;  /* 0x0000002a27277221 */ /* 0x000fe20000010000 */
[----:B------:R-:W-:Y:S01]  /*0620*/  PRMT R67, RZ, 0x7610, R43 ;  /* 0x00007610ff437816 */ /* 0x000fe2000000002b */
[----:B------:R-:W-:Y:S02]  /*0630*/  FMUL.FTZ R41, R62, R69 ;  /* 0x000000453e297220 */ /* 0x000fe40000410000 */
[----:B------:R-:W-:-:S02]  /*0640*/  FFMA.FTZ R38, R37, R42, R38 ;  /* 0x0000002a25267223 */ /* 0x000fc40000010026 */
[----:B------:R-:W-:Y:S02]  /*0650*/  FMUL.FTZ R43, R62, R64 ;  /* 0x000000403e2b7220 */ /* 0x000fe40000410000 */
[-C--:B------:R-:W-:Y:S02]  /*0660*/  FMUL.FTZ R46, R19, R59.reuse ;  /* 0x0000003b132e7220 */ /* 0x080fe40000410000 */
[----:B------:R-:W-:Y:S02]  /*0670*/  FADD.FTZ R39, R39, R44 ;  /* 0x0000002c27277221 */ /* 0x000fe40000010000 */
[----:B------:R-:W-:Y:S02]  /*0680*/  FFMA.FTZ R38, R41, R44, R38 ;  /* 0x0000002c29267223 */ /* 0x000fe40000010026 */
[----:B------:R-:W-:Y:S02]  /*0690*/  FADD.FTZ R8, R59, R8 ;  /* 0x000000083b087221 */ /* 0x000fe40000010000 */
[----:B------:R-:W-:-:S02]  /*06a0*/  FFMA.FTZ R52, R43, R59, R52 ;  /* 0x0000003b2b347223 */ /* 0x000fc40000010034 */
[----:B------:R-:W-:Y:S02]  /*06b0*/  FADD.FTZ R7, R66, R7 ;  /* 0x0000000742077221 */ /* 0x000fe40000010000 */
[----:B------:R-:W-:Y:S02]  /*06c0*/  FFMA.FTZ R51, R41, R66, R51 ;  /* 0x0000004229337223 */ /* 0x000fe40000010033 */
        /* <DEDUP_REMOVED lines=16> */
[-C--:B------:R-:W-:Y:S01]  /*07d0*/  FFMA.FTZ R48, R66, R67.reuse, R48 ;  /* 0x0000004342307223 */ /* 0x080fe20000010030 */
[----:B------:R-:W-:Y:S01]  /*07e0*/  MOV R39, R56 ;  /* 0x0000003800277202 */ /* 0x000fe20000000f00 */
[----:B------:R-:W-:Y:S02]  /*07f0*/  FMUL.FTZ R67, R15, R67 ;  /* 0x000000430f437220 */ /* 0x000fe40000410000 */
[----:B------:R-:W-:Y:S02]  /*0800*/  FADD.FTZ R70, R68, R65 ;  /* 0x0000004144467221 */ /* 0x000fe40000010000 */
[----:B------:R-:W-:Y:S01]  /*0810*/  FFMA.FTZ R38, R64, R65, R38 ;  /* 0x0000004140267223 */ /* 0x000fe20000010026 */
[----:B------:R-:W-:Y:S01]  /*0820*/  PRMT R68, R39, 0x7610, R68 ;  /* 0x0000761027447816 */ /* 0x000fe20000000044 */
[----:B------:R-:W-:Y:S02]  /*0830*/  FADD.FTZ R71, R70, R67 ;  /* 0x0000004346477221 */ /* 0x000fe40000010000 */
[----:B------:R-:W-:-:S02]  /*0840*/  FADD.FTZ R10, R72, R10 ;  /* 0x0000000a480a7221 */ /* 0x000fc40000010000 */
[----:B------:R-:W-:Y:S02]  /*0850*/  FFMA.FTZ R54, R37, R72, R54 ;  /* 0x0000004825367223 */ /* 0x000fe40000010036 */
[----:B------:R-:W-:Y:S01]  /*0860*/  FFMA.FTZ R70, R66, R67, R38 ;  /* 0x0000004342467223 */ /* 0x000fe20000010026 */
[----:B------:R-:W-:Y:S05]  /*0870*/  BRA.DIV ~URZ, `(.L_x_1981) ;  /* 0x00000c027f007947 */ /* 0x000fea000b800000 */
[----:B------:R0:W1:Y:S02]  /*0880*/  SHFL.BFLY PT, R72, R71, 0x1, 0x1f ;  /* 0x0c201f0047487f89 */ /* 0x00006400000e0000 */
.L_x_1984:
        /* <DEDUP_REMOVED lines=18> */
.L_x_1985:
[----:B--2---:R-:W-:Y:S01]  /*09b0*/  FADD.FTZ R72, R72, R71 ;  /* 0x0000004748487221 */ /* 0x004fe20000010000 */
[C---:B------:R-:W-:Y:S01]  /*09c0*/  LOP3.LUT P3, RZ, R56.reuse, 0xff00, RZ, 0xc0, !PT ;  /* 0x0000ff0038ff7812 */ /* 0x040fe2000786c0ff */
[----:B-1----:R-:W-:Y:S01]  /*09d0*/  FADD.FTZ R39, R39, R70 ;  /* 0x0000004627277221 */ /* 0x002fe20000010000 */
[----:B------:R-:W-:Y:S01]  /*09e0*/  LOP3.LUT P0, RZ, R56, 0xff0000, RZ, 0xc0, !PT ;  /* 0x00ff000038ff7812 */ /* 0x000fe2000780c0ff */
[----:B------:R-:W-:Y:S01]  /*09f0*/  FMUL.FTZ R38, R72, c[0x0][0x1e0] ;  /* 0x0000780048267a20 */ /* 0x000fe20000410000 */
[----:B------:R-:W-:Y:S01]  /*0a00*/  LOP3.LUT P6, RZ, R56, 0xff000000, RZ, 0xc0, !PT ;  /* 0xff00000038ff7812 */ /* 0x000fe200078cc0ff */
[----:B------:R-:W-:Y:S01]  /*0a10*/  FMUL.FTZ R39, R39, c[0x0][0x1e0] ;  /* 0x0000780027277a20 */ /* 0x000fe20000410000 */
[----:B------:R-:W-:Y:S02]  /*0a20*/  LOP3.LUT P4, RZ, R68, 0xff, RZ, 0xc0, !PT ;  /* 0x000000ff44ff7812 */ /* 0x000fe4000788c0ff */
[----:B------:R-:W-:Y:S02]  /*0a30*/  FSEL R38, R38, RZ, !P1 ;  /* 0x000000ff26267208 */ /* 0x000fe40004800000 */
[----:B------:R-:W-:-:S02]  /*0a40*/  ISETP.NE.U32.AND P1, PT, RZ, c[0x0][0x218], PT ;  /* 0x00008600ff007a0c */ /* 0x000fc40003f25070 */
[----:B------:R-:W-:Y:S01]  /*0a50*/  LOP3.LUT P2, RZ, R57, 0xff, RZ, 0xc0, !PT ;  /* 0x000000ff39ff7812 */ /* 0x000fe2000784c0ff */
[-CC-:B------:R-:W-:Y:S01]  /*0a60*/  FFMA.FTZ R69, R36, R39.reuse, R38.reuse ;  /* 0x0000002724457223 */ /* 0x180fe20000010026 */
[----:B------:R-:W-:Y:S01]  /*0a70*/  ISETP.NE.AND.EX P1, PT, RZ, c[0x0][0x21c], PT, P1 ;  /* 0x00008700ff007a0c */ /* 0x000fe20003f25310 */
[-CC-:B------:R-:W-:Y:S01]  /*0a80*/  FFMA.FTZ R37, R37, R39.reuse, R38.reuse ;  /* 0x0000002725257223 */ /* 0x180fe20000010026 */
[----:B------:R-:W-:Y:S01]  /*0a90*/  LOP3.LUT P5, RZ, R57, 0xff00, RZ, 0xc0, !PT ;  /* 0x0000ff0039ff7812 */ /* 0x000fe200078ac0ff */
[----:B------:R-:W-:Y:S02]  /*0aa0*/  FADD.FTZ R69, R40, -R69 ;  /* 0x8000004528457221 */ /* 0x000fe40000010000 */
[----:B------:R-:W-:Y:S02]  /*0ab0*/  FFMA.FTZ R41, R41, R39, R38 ;  /* 0x0000002729297223 */ /* 0x000fe40000010026 */
[----:B0-----:R-:W-:Y:S02]  /*0ac0*/  FADD.FTZ R71, R42, -R37 ;  /* 0x800000252a477221 */ /* 0x001fe40000010000 */
[----:B------:R-:W-:-:S02]  /*0ad0*/  FMUL.FTZ R37, R62, R69 ;  /* 0x000000453e257220 */ /* 0x000fc40000410000 */
[----:B------:R-:W-:Y:S02]  /*0ae0*/  FADD.FTZ R69, R44, -R41 ;  /* 0x800000292c457221 */ /* 0x000fe40000010000 */
[--C-:B------:R-:W-:Y:S02]  /*0af0*/  FFMA.FTZ R43, R43, R39, R38.reuse ;  /* 0x000000272b2b7223 */ /* 0x100fe40000010026 */
[----:B------:R-:W-:Y:S02]  /*0b00*/  FMUL.FTZ R69, R62, R69 ;  /* 0x000000453e457220 */ /* 0x000fe40000410000 */
[-CC-:B------:R-:W-:Y:S01]  /*0b10*/  FFMA.FTZ R44, R45, R39.reuse, R38.reuse ;  /* 0x000000272d2c7223 */ /* 0x180fe20000010026 */
[----:B------:R-:W-:Y:S01]  /*0b20*/  MOV R45, c[0x0][0x160] ;  /* 0x00005800002d7a02 */ /* 0x000fe20000000f00 */
[----:B-----5:R-:W-:Y:S02]  /*0b30*/  @P1 FADD.FTZ R69, R22, R69 ;  /* 0x0000004516451221 */ /* 0x020fe40000010000 */
[-CC-:B------:R-:W-:Y:S01]  /*0b40*/  FFMA.FTZ R56, R59, R39.reuse, R38.reuse ;  /* 0x000000273b387223 */ /* 0x180fe20000010026 */
[----:B------:R-:W-:Y:S01]  /*0b50*/  LEA R0, R45, R0, 0x2 ;  /* 0x000000002d007211 */ /* 0x000fe200078e10ff */
[----:B------:R-:W-:-:S02]  /*0b60*/  FFMA.FTZ R64, R64, R39, R38 ;  /* 0x0000002740407223 */ /* 0x000fc40000010026 */
[----:B------:R-:W-:Y:S02]  /*0b70*/  FFMA.FTZ R66, R66, R39, R38 ;  /* 0x0000002742427223 */ /* 0x000fe40000010026 */
[----:B------:R-:W-:Y:S02]  /*0b80*/  FMUL.FTZ R42, R69, R58 ;  /* 0x0000003a452a7220 */ /* 0x000fe40000410000 */
[----:B------:R-:W-:Y:S02]  /*0b90*/  FADD.FTZ R43, R46, -R43 ;  /* 0x8000002b2e2b7221 */ /* 0x000fe40000010000 */
[----:B------:R-:W-:Y:S02]  /*0ba0*/  FADD.FTZ R47, R47, -R44 ;  /* 0x8000002c2f2f7221 */ /* 0x000fe40000010000 */
[----:B------:R-:W-:Y:S02]  /*0bb0*/  FADD.FTZ R63, R63, -R56 ;  /* 0x800000383f3f7221 */ /* 0x000fe40000010000 */
[----:B------:R-:W-:-:S02]  /*0bc0*/  FADD.FTZ R65, R65, -R64 ;  /* 0x8000004041417221 */ /* 0x000fc40000010000 */
        /* <DEDUP_REMOVED lines=10> */
[----:B------:R-:W-:Y:S02]  /*0c70*/  FMUL.FTZ R62, R62, R67 ;  /* 0x000000433e3e7220 */ /* 0x000fe40000410000 */
[----:B------:R-:W-:Y:S01]  /*0c80*/  @P1 FADD.FTZ R37, R20, R37 ;  /* 0x0000002514251221 */ /* 0x000fe20000010000 */
[----:B------:R-:W-:Y:S01]  /*0c90*/  SEL R30, R69, R30, P0 ;  /* 0x0000001e451e7207 */ /* 0x000fe20000000000 */
        /* <DEDUP_REMOVED lines=13> */
[-C--:B------:R-:W-:Y:S01]  /*0d70*/  FMUL.FTZ R41, R36, R58.reuse ;  /* 0x0000003a24297220 */ /* 0x080fe20000410000 */
[----:B------:R-:W-:Y:S01]  /*0d80*/  ISETP.NE.AND.EX P1, PT, RZ, c[0x0][0x25c], PT, P1 ;  /* 0x00009700ff007a0c */ /* 0x000fe20003f25310 */
[----:B------:R-:W-:Y:S01]  /*0d90*/  FMUL.FTZ R42, R42, R58 ;  /* 0x0000003a2a2a7220 */ /* 0x000fe20000410000 */
[----:B------:R-:W-:Y:S01]  /*0da0*/  SEL R34, R65, R34, P0 ;  /* 0x0000002241227207 */ /* 0x000fe20000000000 */
[----:B------:R-:W-:Y:S01]  /*0db0*/  FMUL.FTZ R40, R40, c[0x0][0x1e8] ;  /* 0x00007a0028287a20 */ /* 0x000fe20000410000 */
[----:B------:R-:W-:Y:S01]  /*0dc0*/  SEL R35, R62, R35, P0 ;  /* 0x000000233e237207 */ /* 0x000fe20000000000 */
[----:B------:R-:W-:-:S02]  /*0dd0*/  FMUL.FTZ R41, R41, c[0x0][0x1e8] ;  /* 0x00007a0029297a20 */ /* 0x000fc40000410000 */
[-C--:B------:R-:W-:Y:S01]  /*0de0*/  FMUL.FTZ R47, R47, R58.reuse ;  /* 0x0000003a2f2f7220 */ /* 0x080fe20000410000 */
[----:B------:R-:W-:Y:S01]  /*0df0*/  FSEL R40, R40, RZ, P4 ;  /* 0x000000ff28287208 */ /* 0x000fe20002000000 */
[-C--:B------:R-:W-:Y:S01]  /*0e00*/  FMUL.FTZ R44, R44, R58.reuse ;  /* 0x0000003a2c2c7220 */ /* 0x080fe20000410000 */
[----:B------:R-:W-:Y:S01]  /*0e10*/  FSEL R41, R41, RZ, P3 ;  /* 0x000000ff29297208 */ /* 0x000fe20001800000 */
[-C--:B------:R-:W-:Y:S01]  /*0e20*/  FMUL.FTZ R65, R65, R58.reuse ;  /* 0x0000003a41417220 */ /* 0x080fe20000410000 */
[C---:B------:R-:W-:Y:S01]  /*0e30*/  LOP3.LUT P4, RZ, R57.reuse, 0xff0000, RZ, 0xc0, !PT ;  /* 0x00ff000039ff7812 */ /* 0x040fe2000788c0ff */
[----:B------:R-:W-:Y:S01]  /*0e40*/  FMUL.FTZ R58, R62, R58 ;  /* 0x0000003a3e3a7220 */ /* 0x000fe20000410000 */
[----:B------:R-:W-:Y:S01]  /*0e50*/  LOP3.LUT P3, RZ, R57, 0xff000000, RZ, 0xc0, !PT ;  /* 0xff00000039ff7812 */ /* 0x000fe2000786c0ff */
[----:B------:R-:W-:Y:S01]  /*0e60*/  FMUL.FTZ R42, R42, c[0x0][0x1e8] ;  /* 0x00007a002a2a7a20 */ /* 0x000fe20000410000 */
[----:B------:R-:W-:Y:S01]  /*0e70*/  F2FP.BF16.PACK_AB R36, R41, R40 ;  /* 0x000000282924723e */ /* 0x000fe200000010ff */
[----:B------:R-:W-:-:S02]  /*0e80*/  FMUL.FTZ R47, R47, c[0x0][0x1e8] ;  /* 0x00007a002f2f7a20 */ /* 0x000fc40000410000 */
[----:B------:R-:W-:Y:S01]  /*0e90*/  FMUL.FTZ R44, R44, c[0x0][0x1e8] ;  /* 0x00007a002c2c7a20 */ /* 0x000fe20000410000 */
[----:B------:R-:W-:Y:S01]  /*0ea0*/  FSEL R37, R42, RZ, P6 ;  /* 0x000000ff2a257208 */ /* 0x000fe20003000000 */
[----:B------:R-:W-:Y:S01]  /*0eb0*/  FMUL.FTZ R65, R65, c[0x0][0x1e8] ;  /* 0x00007a0041417a20 */ /* 0x000fe20000410000 */
[----:B------:R-:W-:Y:S01]  /*0ec0*/  @P1 IADD3 R42, P0, R61, c[0x0][0x258], RZ ;  /* 0x000096003d2a1a10 */ /* 0x000fe20007f1e0ff */
[----:B------:R-:W-:Y:S01]  /*0ed0*/  FMUL.FTZ R58, R58, c[0x0][0x1e8] ;  /* 0x00007a003a3a7a20 */ /* 0x000fe20000410000 */
[----:B------:R-:W-:Y:S02]  /*0ee0*/  LEA R40, P6, R55, c[0x0][0x248], 0x4 ;  /* 0x0000920037287a11 */ /* 0x000fe400078c20ff */
[----:B------:R-:W-:Y:S02]  /*0ef0*/  FSEL R47, R47, RZ, P2 ;  /* 0x000000ff2f2f7208 */ /* 0x000fe40001000000 */
[----:B------:R-:W-:Y:S02]  /*0f00*/  FSEL R44, R44, RZ, P5 ;  /* 0x000000ff2c2c7208 */ /* 0x000fe40002800000 */
[----:B------:R-:W-:-:S02]  /*0f10*/  FSEL R39, R65, RZ, P4 ;  /* 0x000000ff41277208 */ /* 0x000fc40002000000 */
[----:B------:R-:W-:Y:S02]  /*0f20*/  FSEL R58, R58, RZ, P3 ;  /* 0x000000ff3a3a7208 */ /* 0x000fe40001800000 */
[----:B------:R-:W-:Y:S02]  /*0f30*/  @P1 IADD3.X R43, R60, c[0x0][0x25c], RZ, P0, !PT ;  /* 0x000097003c2b1a10 */ /* 0x000fe400007fe4ff */
[----:B------:R-:W-:Y:S02]  /*0f40*/  F2FP.BF16.PACK_AB R37, R37, R38 ;  /* 0x000000262525723e */ /* 0x000fe400000010ff */
[----:B------:R-:W-:Y:S01]  /*0f50*/  F2FP.BF16.PACK_AB R38, R44, R47 ;  /* 0x0000002f2c26723e */ /* 0x000fe200000010ff */
[----:B------:R0:W-:Y:S01]  /*0f60*/  @P1 STG.E.128 [R42.64], R28 ;  /* 0x0000001c2a001986 */ /* 0x0001e2000c101d04 */
[----:B------:R-:W-:Y:S02]  /*0f70*/  LEA.HI.X R41, R55, c[0x0][0x24c], RZ, 0x4, P6 ;  /* 0x0000930037297a11 */ /* 0x000fe400030f24ff */
[----:B------:R-:W-:Y:S01]  /*0f80*/  F2FP.BF16.PACK_AB R39, R58, R39 ;  /* 0x000000273a27723e */ /* 0x000fe200000010ff */
[----:B------:R0:W-:Y:S01]  /*0f90*/  @P1 STG.E.128 [R42.64+0x10], R32 ;  /* 0x000010202a001986 */ /* 0x0001e2000c101d04 */
[----:B------:R-:W-:-:S03]  /*0fa0*/  ISETP.GE.AND P0, PT, R0, c[0x0][0x164], PT ;  /* 0x0000590000007a0c */ /* 0x000fc60003f06270 */
[----:B------:R0:W-:Y:S10]  /*0fb0*/  STG.E.128 [R40.64], R36 ;  /* 0x0000002428007986 */ /* 0x0001f4000c101d04 */
[----:B0-----:R-:W-:Y:S05]  /*0fc0*/  @!P0 BRA `(.L_x_1983) ;  /* 0xfffff23000008947 */ /* 0x001fea000383ffff */
        /* <DEDUP_REMOVED lines=16> */
.L_x_1980:
[----:B------:R-:W0:Y:S01]  /*10d0*/  S2R R24, SR_TID.X ;  /* 0x0000000000187919 */ /* 0x000e220000002100 */
[----:B------:R-:W-:Y:S01]  /*10e0*/  WARPSYNC 0xffffffff ;  /* 0xffffffff00007948 */ /* 0x000fe20003800000 */
[----:B0-----:R-:W-:-:S04]  /*10f0*/  LOP3.LUT R3, R24, 0x7ffffe0, RZ, 0xc0, !PT ;  /* 0x07ffffe018037812 */ /* 0x001fc800078ec0ff */
[----:B------:R-:W-:-:S04]  /*1100*/  LOP3.LUT R3, R3, 0x1f, R76, 0xf8, !PT ;  /* 0x0000001f03037812 */ /* 0x000fc800078ef84c */
[----:B------:R-:W-:-:S05]  /*1110*/  SHF.L.U32 R3, R3, 0x5, RZ ;  /* 0x0000000503037819 */ /* 0x000fca00000006ff */
        /* <DEDUP_REMOVED lines=54> */
.L_x_1981:
[----:B------:R-:W-:Y:S01]  /*1480*/  HFMA2.MMA R69, -RZ, RZ, 0, 5.9604644775390625e-08 ;  /* 0x00000001ff457435 */ /* 0x000fe200000001ff */
[----:B------:R-:W-:-:S02]  /*1490*/  MOV R39, R71 ;  /* 0x0000004700277202 */ /* 0x000fc40000000f00 */
[----:B------:R-:W-:Y:S02]  /*14a0*/  MOV R74, 0x1f ;  /* 0x0000001f004a7802 */ /* 0x000fe40000000f00 */
[----:B------:R-:W-:Y:S02]  /*14b0*/  MOV R73, 0xffffffff ;  /* 0xffffffff00497802 */ /* 0x000fe40000000f00 */
[----:B------:R-:W-:Y:S02]  /*14c0*/  MOV R38, 0x14e0 ;  /* 0x000014e000267802 */ /* 0x000fe40000000f00 */
[----:B-----5:R-:W-:Y:S05]  /*14d0*/  CALL.REL.NOINC `($__internal_89_$__cuda_sm70_shflsync_bfly_p) ;  /* 0x0000046000007944 */ /* 0x020fea0003c00000 */
[----:B-1----:R-:W-:Y:S01]  /*14e0*/  MOV R72, R69 ;  /* 0x0000004500487202 */ /* 0x002fe20000000f00 */
[----:B------:R-:W-:Y:S05]  /*14f0*/  BRA `(.L_x_1984) ;  /* 0xfffff39000007947 */ /* 0x000fea000383ffff */
.L_x_1982:
[----:B------:R-:W-:Y:S01]  /*1500*/  HFMA2.MMA R69, -RZ, RZ, 0, 5.9604644775390625e-08 ;  /* 0x00000001ff457435 */ /* 0x000fe200000001ff */
[----:B------:R-:W-:Y:S01]  /*1510*/  IMAD.MOV.U32 R39, RZ, RZ, R70 ;  /* 0x000000ffff277224 */ /* 0x000fe200078e0046 */
[----:B------:R-:W-:Y:S02]  /*1520*/  MOV R74, 0x1f ;  /* 0x0000001f004a7802 */ /* 0x000fe40000000f00 */
[----:B------:R-:W-:Y:S02]  /*1530*/  MOV R73, 0xffffffff ;  /* 0xffffffff00497802 */ /* 0x000fe40000000f00 */
[----:B------:R-:W-:-:S02]  /*1540*/  MOV R38, 0x1560 ;  /* 0x0000156000267802 */ /* 0x000fc40000000f00 */
[----:B01---5:R-:W-:Y:S05]  /*1550*/  CALL.REL.NOINC `($__internal_89_$__cuda_sm70_shflsync_bfly_p) ;  /* 0x000003e000007944 */ /* 0x023fea0003c00000 */
[----:B------:R-:W-:Y:S01]  /*1560*/  FADD.FTZ R71, R71, R72 ;  /* 0x0000004847477221 */ /* 0x000fe20000010000 */
[----:B------:R-:W-:Y:S01]  /*1570*/  MOV R74, 0x1f ;  /* 0x0000001f004a7802 */ /* 0x000fe20000000f00 */
[----:B-1----:R-:W-:Y:S01]  /*1580*/  FADD.FTZ R70, R70, R69 ;  /* 0x0000004546467221 */ /* 0x002fe20000010000 */
[----:B------:R-:W-:Y:S01]  /*1590*/  HFMA2.MMA R69, -RZ, RZ, 0, 1.1920928955078125e-07 ;  /* 0x00000002ff457435 */ /* 0x000fe200000001ff */
[----:B------:R-:W-:Y:S01]  /*15a0*/  MOV R73, 0xffffffff ;  /* 0xffffffff00497802 */ /* 0x000fe20000000f00 */
[----:B------:R-:W-:Y:S01]  /*15b0*/  IMAD.MOV.U32 R39, RZ, RZ, R71 ;  /* 0x000000ffff277224 */ /* 0x000fe200078e0047 */
[----:B------:R-:W-:-:S03]  /*15c0*/  MOV R38, 0x15e0 ;  /* 0x000015e000267802 */ /* 0x000fc60000000f00 */
[----:B------:R-:W-:Y:S05]  /*15d0*/  CALL.REL.NOINC `($__internal_89_$__cuda_sm70_shflsync_bfly_p) ;  /* 0x0000036000007944 */ /* 0x000fea0003c00000 */
[----:B-1----:R-:W-:Y:S01]  /*15e0*/  MOV R72, R69 ;  /* 0x0000004500487202 */ /* 0x002fe20000000f00 */
[----:B------:R-:W-:Y:S01]  /*15f0*/  HFMA2.MMA R69, -RZ, RZ, 0, 1.1920928955078125e-07 ;  /* 0x00000002ff457435 */ /* 0x000fe200000001ff */
[----:B------:R-:W-:-:S02]  /*1600*/  MOV R39, R70 ;  /* 0x0000004600277202 */ /* 0x000fc40000000f00 */
[----:B------:R-:W-:Y:S02]  /*1610*/  MOV R74, 0x1f ;  /* 0x0000001f004a7802 */ /* 0x000fe40000000f00 */
[----:B------:R-:W-:Y:S02]  /*1620*/  MOV R73, 0xffffffff ;  /* 0xffffffff00497802 */ /* 0x000fe40000000f00 */
[----:B------:R-:W-:Y:S02]  /*1630*/  MOV R38, 0x1650 ;  /* 0x0000165000267802 */ /* 0x000fe40000000f00 */
[----:B------:R-:W-:Y:S05]  /*1640*/  CALL.REL.NOINC `($__internal_89_$__cuda_sm70_shflsync_bfly_p) ;  /* 0x000002f000007944 */ /* 0x000fea0003c00000 */
[----:B------:R-:W-:Y:S01]  /*1650*/  FADD.FTZ R71, R72, R71 ;  /* 0x0000004748477221 */ /* 0x000fe20000010000 */
[----:B------:R-:W-:Y:S01]  /*1660*/  MOV R73, 0xffffffff ;  /* 0xffffffff00497802 */ /* 0x000fe20000000f00 */
[----:B-1----:R-:W-:Y:S01]  /*1670*/  FADD.FTZ R70, R70, R69 ;  /* 0x0000004546467221 */ /* 0x002fe20000010000 */
[----:B------:R-:W-:Y:S01]  /*1680*/  HFMA2.MMA R69, -RZ, RZ, 0, 2.384185791015625e-07 ;  /* 0x00000004ff457435 */ /* 0x000fe200000001ff */
[----:B------:R-:W-:Y:S01]  /*1690*/  IMAD.MOV.U32 R74, RZ, RZ, 0x1f ;  /* 0x0000001fff4a7424 */ /* 0x000fe200078e00ff */
[----:B------:R-:W-:Y:S02]  /*16a0*/  MOV R39, R71 ;  /* 0x0000004700277202 */ /* 0x000fe40000000f00 */
[----:B------:R-:W-:-:S02]  /*16b0*/  MOV R38, 0x16d0 ;  /* 0x000016d000267802 */ /* 0x000fc40000000f00 */
[----:B------:R-:W-:Y:S05]  /*16c0*/  CALL.REL.NOINC `($__internal_89_$__cuda_sm70_shflsync_bfly_p) ;  /* 0x0000027000007944 */ /* 0x000fea0003c00000 */
[----:B-1----:R-:W-:Y:S01]  /*16d0*/  MOV R72, R69 ;  /* 0x0000004500487202 */ /* 0x002fe20000000f00 */
[----:B------:R-:W-:Y:S01]  /*16e0*/  HFMA2.MMA R69, -RZ, RZ, 0, 2.384185791015625e-07 ;  /* 0x00000004ff457435 */ /* 0x000fe200000001ff */
[----:B------:R-:W-:Y:S01]  /*16f0*/  MOV R39, R70 ;  /* 0x0000004600277202 */ /* 0x000fe20000000f00 */
[----:B------:R-:W-:Y:S01]  /*1700*/  IMAD.MOV.U32 R73, RZ, RZ, -0x1 ;  /* 0xffffffffff497424 */ /* 0x000fe200078e00ff */
[----:B------:R-:W-:-:S02]  /*1710*/  MOV R74, 0x1f ;  /* 0x0000001f004a7802 */ /* 0x000fc40000000f00 */
[----:B------:R-:W-:Y:S02]  /*1720*/  MOV R38, 0x1740 ;  /* 0x0000174000267802 */ /* 0x000fe40000000f00 */
[----:B------:R-:W-:Y:S05]  /*1730*/  CALL.REL.NOINC `($__internal_89_$__cuda_sm70_shflsync_bfly_p) ;  /* 0x0000020000007944 */ /* 0x000fea0003c00000 */
[----:B------:R-:W-:Y:S01]  /*1740*/  FADD.FTZ R71, R72, R71 ;  /* 0x0000004748477221 */ /* 0x000fe20000010000 */
[----:B------:R-:W-:Y:S01]  /*1750*/  MOV R74, 0x1f ;  /* 0x0000001f004a7802 */ /* 0x000fe20000000f00 */
[----:B-1----:R-:W-:Y:S01]  /*1760*/  FADD.FTZ R70, R70, R69 ;  /* 0x0000004546467221 */ /* 0x002fe20000010000 */
[----:B------:R-:W-:Y:S01]  /*1770*/  HFMA2.MMA R69, -RZ, RZ, 0, 4.76837158203125e-07 ;  /* 0x00000008ff457435 */ /* 0x000fe200000001ff */
[----:B------:R-:W-:Y:S02]  /*1780*/  MOV R73, 0xffffffff ;  /* 0xffffffff00497802 */ /* 0x000fe40000000f00 */
[----:B------:R-:W-:Y:S02]  /*1790*/  MOV R39, R71 ;  /* 0x0000004700277202 */ /* 0x000fe40000000f00 */
[----:B------:R-:W-:Y:S02]  /*17a0*/  MOV R38, 0x17c0 ;  /* 0x000017c000267802 */ /* 0x000fe40000000f00 */
[----:B------:R-:W-:Y:S05]  /*17b0*/  CALL.REL.NOINC `($__internal_89_$__cuda_sm70_shflsync_bfly_p) ;  /* 0x0000018000007944 */ /* 0x000fea0003c00000 */
[----:B------:R-:W-:Y:S01]  /*17c0*/  HFMA2.MMA R74, -RZ, RZ, 0, 1.847743988037109375e-06 ;  /* 0x0000001fff4a7435 */ /* 0x000fe200000001ff */
[----:B-1----:R-:W-:Y:S01]  /*17d0*/  MOV R72, R69 ;  /* 0x0000004500487202 */ /* 0x002fe20000000f00 */
[----:B------:R-:W-:Y:S01]  /*17e0*/  IMAD.MOV.U32 R69, RZ, RZ, 0x8 ;  /* 0x00000008ff457424 */ /* 0x000fe200078e00ff */
[----:B------:R-:W-:-:S02]  /*17f0*/  MOV R39, R70 ;  /* 0x0000004600277202 */ /* 0x000fc40000000f00 */
[----:B------:R-:W-:Y:S02]  /*1800*/  MOV R73, 0xffffffff ;  /* 0xffffffff00497802 */ /* 0x000fe40000000f00 */
[----:B------:R-:W-:Y:S02]  /*1810*/  MOV R38, 0x1830 ;  /* 0x0000183000267802 */ /* 0x000fe40000000f00 */
[----:B------:R-:W-:Y:S05]  /*1820*/  CALL.REL.NOINC `($__internal_89_$__cuda_sm70_shflsync_bfly_p) ;  /* 0x0000011000007944 */ /* 0x000fea0003c00000 */
[----:B------:R-:W-:Y:S01]  /*1830*/  FADD.FTZ R71, R72, R71 ;  /* 0x0000004748477221 */ /* 0x000fe20000010000 */
[----:B------:R-:W-:Y:S01]  /*1840*/  MOV R74, 0x1f ;  /* 0x0000001f004a7802 */ /* 0x000fe20000000f00 */
[----:B-1----:R-:W-:Y:S01]  /*1850*/  FADD.FTZ R70, R70, R69 ;  /* 0x0000004546467221 */ /* 0x002fe20000010000 */
[----:B------:R-:W-:Y:S01]  /*1860*/  HFMA2.MMA R69, -RZ, RZ, 0, 9.5367431640625e-07 ;  /* 0x00000010ff457435 */ /* 0x000fe200000001ff */
[----:B------:R-:W-:Y:S02]  /*1870*/  MOV R73, 0xffffffff ;  /* 0xffffffff00497802 */ /* 0x000fe40000000f00 */
[----:B------:R-:W-:Y:S02]  /*1880*/  MOV R39, R71 ;  /* 0x0000004700277202 */ /* 0x000fe40000000f00 */
[----:B------:R-:W-:-:S02]  /*1890*/  MOV R38, 0x18b0 ;  /* 0x000018b000267802 */ /* 0x000fc40000000f00 */
[----:B------:R-:W-:Y:S05]  /*18a0*/  CALL.REL.NOINC `($__internal_89_$__cuda_sm70_shflsync_bfly_p) ;  /* 0x0000009000007944 */ /* 0x000fea0003c00000 */
[----:B-1----:R-:W-:Y:S01]  /*18b0*/  IMAD.MOV.U32 R72, RZ, RZ, R69 ;  /* 0x000000ffff487224 */ /* 0x002fe200078e0045 */
[----:B------:R-:W-:Y:S01]  /*18c0*/  HFMA2.MMA R69, -RZ, RZ, 0, 9.5367431640625e-07 ;  /* 0x00000010ff457435 */ /* 0x000fe200000001ff */
[----:B------:R-:W-:-:S02]  /*18d0*/  MOV R39, R70 ;  /* 0x0000004600277202 */ /* 0x000fc40000000f00 */
[----:B------:R-:W-:Y:S02]  /*18e0*/  MOV R74, 0x1f ;  /* 0x0000001f004a7802 */ /* 0x000fe40000000f00 */
[----:B------:R-:W-:Y:S02]  /*18f0*/  MOV R73, 0xffffffff ;  /* 0xffffffff00497802 */ /* 0x000fe40000000f00 */
[----:B------:R-:W-:Y:S02]  /*1900*/  MOV R38, 0x1920 ;  /* 0x0000192000267802 */ /* 0x000fe40000000f00 */
[----:B------:R-:W-:Y:S05]  /*1910*/  CALL.REL.NOINC `($__internal_89_$__cuda_sm70_shflsync_bfly_p) ;  /* 0x0000002000007944 */ /* 0x000fea0003c00000 */
[----:B-1----:R-:W-:Y:S01]  /*1920*/  MOV R39, R69 ;  /* 0x0000004500277202 */ /* 0x002fe20000000f00 */
[----:B------:R-:W-:Y:S05]  /*1930*/  BRA `(.L_x_1985) ;  /* 0xfffff07000007947 */ /* 0x000fea000383ffff */
        .weak           $__internal_89_$__cuda_sm70_shflsync_bfly_p
        .type           $__internal_89_$__cuda_sm70_shflsync_bfly_p,@function
        .size           $__internal_89_$__cuda_sm70_shflsync_bfly_p,(.L_x_4469 - $__internal_89_$__cuda_sm70_shflsync_bfly_p)
$__internal_89_$__cuda_sm70_shflsync_bfly_p:
[----:B------:R-:W-:Y:S04]  /*1940*/  WARPSYNC R73 ;  /* 0x0000004900007348 */ /* 0x000fe80003800000 */
[----:B------:R0:W1:Y:S02]  /*1950*/  SHFL.BFLY PT, R69, R39, R69, R74 ;  /* 0x0c00004527457389 */ /* 0x00006400000e004a */
[----:B0-----:R-:W-:-:S06]  /*1960*/  HFMA2.MMA R39, -RZ, RZ, 0, 0 ;  /* 0x00000000ff277435 */ /* 0x001fcc00000001ff */
[----:B------:R-:W-:Y:S05]  /*1970*/  RET.REL.NODEC R38 `(_ZN10layer_norm13ln_bwd_kernelINS_13Kernel_traitsIf13__nv_bfloat16fS2_fjLj256ELj1ELj4ELj1ELj16ENS_18Kernel_traits_baseILj256EfS2_fS2_fjLj128EEEEELb1ELb0ELb0ELb1EEEvNS_9BwdParamsE) ;  /* 0xffffe68026007950 */ /* 0x000fea0003c3ffff */
.L_x_1986:
        /* <DEDUP_REMOVED lines=16> */
.L_x_4469:


//--------------------- .text._ZN10layer_norm22ln_bwd_finalize_kernelINS_22Kernel_traits_finalizeILj256Ef13__nv_bfloat16fS2_fjLb0ELj1024ELj4ENS_18Kernel_traits_baseILj256EfS2_fS2_fjLj1024EEEEELb0ELb0EEEvNS_9BwdParamsE --------------------------
	.section	.text._ZN10layer_norm22ln_bwd_finalize_kernelINS_22Kernel_traits_finalizeILj256Ef13__nv_bfloat16fS2_fjLb0ELj1024ELj4ENS_18Kernel_traits_baseILj256EfS2_fS2_fjLj1024EEEEELb0ELb0EEEvNS_9BwdParamsE,"ax",@progbits
	.sectioninfo	@"SHI_REGISTERS=30"
	.align	128
        .global         _ZN10layer_norm22ln_bwd_finalize_kernelINS_22Kernel_traits_finalizeILj256Ef13__nv_bfloat16fS2_fjLb0ELj1024ELj4ENS_18Kernel_traits_baseILj256EfS2_fS2_fjLj1024EEEEELb0ELb0EEEvNS_9BwdParamsE
        .type           _ZN10layer_norm22ln_bwd_finalize_kernelINS_22Kernel_traits_finalizeILj256Ef13__nv_bfloat16fS2_fjLb0ELj1024ELj4ENS_18Kernel_traits_baseILj256EfS2_fS2_fjLj1024EEEEELb0ELb0EEEvNS_9BwdParamsE,@function
        .size           _ZN10layer_norm22ln_bwd_finalize_kernelINS_22Kernel_traits_finalizeILj256Ef13__nv_bfloat16fS2_fjLb0ELj1024ELj4ENS_18Kernel_traits_baseILj256EfS2_fS2_fjLj1024EEEEELb0ELb0EEEvNS_9BwdParamsE,(.L_x_4470 - _ZN10layer_norm22ln_bwd_finalize_kernelINS_22Kernel_traits_finalizeILj256Ef13__nv_bfloat16fS2_fjLb0ELj1024ELj4ENS_18Kernel_traits_baseILj256EfS2_fS2_fjLj1024EEEEELb0ELb0EEEvNS_9BwdParamsE)
        .other          _ZN10layer_norm22ln_bwd_finalize_kernelINS_22Kernel_traits_finalizeILj256Ef13__nv_bfloat16fS2_fjLb0ELj1024ELj4ENS_18Kernel_traits_baseILj256EfS2_fS2_fjLj1024EEEEELb0ELb0EEEvNS_9BwdParamsE,@"STO_CUDA_ENTRY STV_DEFAULT"
_ZN10layer_norm22ln_bwd_finalize_kernelINS_22Kernel_traits_finalizeILj256Ef13__nv_bfloat16fS2_fjLb0ELj1024ELj4ENS_18Kernel_traits_baseILj256EfS2_fS2_fjLj1024EEEEELb0ELb0EEEvNS_9BwdParamsE:
.text._ZN10layer_norm22ln_bwd_finalize_kernelINS_22Kernel_traits_finalizeILj256Ef13__nv_bfloat16fS2_fjLb0ELj1024ELj4ENS_18Kernel_traits_baseILj256EfS2_fS2_fjLj1024EEEEELb0ELb0EEEvNS_9BwdParamsE:
        /* <DEDUP_REMOVED lines=19> */
.L_x_2000:
        /* <DEDUP_REMOVED lines=28> */
.L_x_1991:
        /* <DEDUP_REMOVED lines=35> */
.L_x_1990:
[----:B------:R-:W-:Y:S05]  /*0520*/  BSYNC B1 ;  /* 0x0000000000017941 */ /* 0x000fea0003800000 */
.L_x_1989:
        /* <DEDUP_REMOVED lines=23> */
.L_x_1993:
[----:B------:R-:W-:Y:S05]  /*06a0*/  BSYNC B1 ;  /* 0x0000000000017941 */ /* 0x000fea0003800000 */
.L_x_1992:
        /* <DEDUP_REMOVED lines=11> */
.L_x_1994:
[----:B------:R-:W-:Y:S05]  /*0760*/  BSYNC B1 ;  /* 0x0000000000017941 */ /* 0x000fea0003800000 */
.L_x_1988:
[----:B------:R-:W-:Y:S05]  /*0770*/  BSYNC B0 ;  /* 0x0000000000007941 */ /* 0x000fea0003800000 */
.L_x_1987:
        /* <DEDUP_REMOVED lines=11> */
.L_x_2001:
        /* <DEDUP_REMOVED lines=18> */
.L_x_2002:
[----:B---3--:R-:W-:Y:S02]  /*0950*/  FADD.FTZ R4, R4, R9 ;  /* 0x0000000904047221 */ /* 0x008fe40000010000 */
[----:B-12---:R-:W-:-:S03]  /*0960*/  FADD.FTZ R6, R5, R6 ;  /* 0x0000000605067221 */ /* 0x006fc60000010000 */
[----:B------:R1:W-:Y:S04]  /*0970*/  @!P1 STS [R17.X4+0x2000], R4 ;  /* 0x0020000411009388 */ /* 0x0003e80000004800 */
[----:B------:R1:W-:Y:S02]  /*0980*/  @!P1 STS [R17.X4+0x2080], R6 ;  /* 0x0020800611009388 */ /* 0x0003e40000004800 */
.L_x_1995:
        /* <DEDUP_REMOVED lines=15> */
.L_x_1999:
[----:B------:R-:W-:Y:S05]  /*0a80*/  BSYNC B0 ;  /* 0x0000000000007941 */ /* 0x000fea0003800000 */
.L_x_1998:
[C---:B------:R-:W-:Y:S02]  /*0a90*/  ISETP.GT.U32.AND P1, PT, R18.reuse, -0x101, PT ;  /* 0xfffffeff1200780c */ /* 0x040fe40003f24070 */
[----:B------:R-:W-:Y:S02]  /*0aa0*/  IADD3 R18, R18, 0x100, RZ ;  /* 0x0000010012127810 */ /* 0x000fe40007ffe0ff */
[----:B------:R-:W-:-:S09]  /*0ab0*/  IADD3 R19, R19, 0x80, RZ ;  /* 0x0000008013137810 */ /* 0x000fd20007ffe0ff */
[----:B01----:R-:W-:Y:S05]  /*0ac0*/  @P1 BRA `(.L_x_2000) ;  /* 0xfffff66000001947 */ /* 0x003fea000383ffff */
[----:B------:R-:W-:Y:S05]  /*0ad0*/  EXIT ;  /* 0x000000000000794d */ /* 0x000fea0003800000 */
.L_x_1996:
[----:B--2---:R-:W-:Y:S01]  /*0ae0*/  IMAD.MOV.U32 R9, RZ, RZ, R5 ;  /* 0x000000ffff097224 */ /* 0x004fe200078e0005 */
[----:B------:R-:W-:Y:S01]  /*0af0*/  MOV R8, 0x1 ;  /* 0x0000000100087802 */ /* 0x000fe20000000f00 */
[----:B------:R-:W-:Y:S01]  /*0b00*/  IMAD.MOV.U32 R7, RZ, RZ, 0x1f ;  /* 0x0000001fff077424 */ /* 0x000fe200078e00ff */
[----:B------:R-:W-:Y:S02]  /*0b10*/  MOV R10, 0xffffffff ;  /* 0xffffffff000a7802 */ /* 0x000fe40000000f00 */
[----:B------:R-:W-:Y:S02]  /*0b20*/  MOV R2, 0xb40 ;  /* 0x00000b4000027802 */ /* 0x000fe40000000f00 */
[----:B01----:R-:W-:Y:S05]  /*0b30*/  CALL.REL.NOINC `($__internal_90_$__cuda_sm70_shflsync_bfly_p) ;  /* 0x000003b000007944 */ /* 0x003fea0003c00000 */
[----:B-1----:R-:W-:Y:S01]  /*0b40*/  IMAD.MOV.U32 R2, RZ, RZ, R7 ;  /* 0x000000ffff027224 */ /* 0x002fe200078e0007 */
[----:B0-----:R-:W-:Y:S05]  /*0b50*/  BRA `(.L_x_2001) ;  /* 0xfffffcd000007947 */ /* 0x001fea000383ffff */
.L_x_1997:
[----:B------:R-:W-:Y:S01]  /*0b60*/  HFMA2.MMA R8, -RZ, RZ, 0, 1.1920928955078125e-07 ;  /* 0x00000002ff087435 */ /* 0x000fe200000001ff */
[----:B------:R-:W-:Y:S01]  /*0b70*/  MOV R7, 0x1f ;  /* 0x0000001f00077802 */ /* 0x000fe20000000f00 */
[----:B------:R-:W-:Y:S01]  /*0b80*/  IMAD.MOV.U32 R10, RZ, RZ, -0x1 ;  /* 0xffffffffff0a7424 */ /* 0x000fe200078e00ff */
[----:B------:R-:W-:-:S03]  /*0b90*/  MOV R2, 0xbb0 ;  /* 0x00000bb000027802 */ /* 0x000fc60000000f00 */
[----:B012---:R-:W-:Y:S05]  /*0ba0*/  CALL.REL.NOINC `($__internal_90_$__cuda_sm70_shflsync_bfly_p) ;  /* 0x0000034000007944 */ /* 0x007fea0003c00000 */
[----:B0-----:R-:W-:Y:S01]  /*0bb0*/  HFMA2.MMA R8, -RZ, RZ, 0, 2.384185791015625e-07 ;  /* 0x00000004ff087435 */ /* 0x001fe200000001ff */
[----:B-1----:R-:W-:Y:S01]  /*0bc0*/  FADD.FTZ R9, R9, R7 ;  /* 0x0000000709097221 */ /* 0x002fe20000010000 */
[----:B------:R-:W-:Y:S01]  /*0bd0*/  MOV R7, 0x1f ;  /* 0x0000001f00077802 */ /* 0x000fe20000000f00 */
[----:B------:R-:W-:Y:S01]  /*0be0*/  IMAD.MOV.U32 R10, RZ, RZ, -0x1 ;  /* 0xffffffffff0a7424 */ /* 0x000fe200078e00ff */
[----:B------:R-:W-:-:S02]  /*0bf0*/  MOV R2, 0xc10 ;  /* 0x00000c1000027802 */ /* 0x000fc40000000f00 */
[----:B------:R-:W-:Y:S05]  /*0c00*/  CALL.REL.NOINC `($__internal_90_$__cuda_sm70_shflsync_bfly_p) ;  /* 0x000002e000007944 */ /* 0x000fea0003c00000 */
[----:B0-----:R-:W-:Y:S01]  /*0c10*/  HFMA2.MMA R8, -RZ, RZ, 0, 4.76837158203125e-07 ;  /* 0x00000008ff087435 */ /* 0x001fe200000001ff */
[----:B-1----:R-:W-:Y:S01]  /*0c20*/  FADD.FTZ R9, R9, R7 ;  /* 0x0000000709097221 */ /* 0x002fe20000010000 */
[----:B------:R-:W-:Y:S01]  /*0c30*/  MOV R7, 0x1f ;  /* 0x0000001f00077802 */ /* 0x000fe20000000f00 */
[----:B------:R-:W-:Y:S01]  /*0c40*/  IMAD.MOV.U32 R10, RZ, RZ, -0x1 ;  /* 0xffffffffff0a7424 */ /* 0x000fe200078e00ff */
[----:B------:R-:W-:-:S02]  /*0c50*/  MOV R2, 0xc70 ;  /* 0x00000c7000027802 */ /* 0x000fc40000000f00 */
[----:B------:R-:W-:Y:S05]  /*0c60*/  CALL.REL.NOINC `($__internal_90_$__cuda_sm70_shflsync_bfly_p) ;  /* 0x0000028000007944 */ /* 0x000fea0003c00000 */
[----:B-1----:R-:W-:Y:S01]  /*0c70*/  FADD.FTZ R6, R9, R7 ;  /* 0x0000000709067221 */ /* 0x002fe20000010000 */
[----:B0-----:R-:W-:Y:S01]  /*0c80*/  HFMA2.MMA R8, -RZ, RZ, 0, 9.5367431640625e-07 ;  /* 0x00000010ff087435 */ /* 0x001fe200000001ff */
[----:B------:R-:W-:Y:S01]  /*0c90*/  MOV R7, 0x1f ;  /* 0x0000001f00077802 */ /* 0x000fe20000000f00 */
[----:B------:R-:W-:Y:S01]  /*0ca0*/  IMAD.MOV.U32 R10, RZ, RZ, -0x1 ;  /* 0xffffffffff0a7424 */ /* 0x000fe200078e00ff */
[----:B------:R-:W-:-:S02]  /*0cb0*/  MOV R2, 0xce0 ;  /* 0x00000ce000027802 */ /* 0x000fc40000000f00 */
[----:B------:R-:W-:Y:S02]  /*0cc0*/  MOV R9, R6 ;  /* 0x0000000600097202 */ /* 0x000fe40000000f00 */
[----:B------:R-:W-:Y:S05]  /*0cd0*/  CALL.REL.NOINC `($__internal_90_$__cuda_sm70_shflsync_bfly_p) ;  /* 0x0000021000007944 */ /* 0x000fea0003c00000 */
[----:B0-----:R-:W-:Y:S01]  /*0ce0*/  HFMA2.MMA R8, -RZ, RZ, 0, 5.9604644775390625e-08 ;  /* 0x00000001ff087435 */ /* 0x001fe200000001ff */
[----:B-1----:R-:W-:Y:S01]  /*0cf0*/  MOV R5, R7 ;  /* 0x0000000700057202 */ /* 0x002fe20000000f00 */
[----:B------:R-:W-:Y:S01]  /*0d00*/  IMAD.MOV.U32 R9, RZ, RZ, R4 ;  /* 0x000000ffff097224 */ /* 0x000fe200078e0004 */
[----:B------:R-:W-:Y:S01]  /*0d10*/  MOV R7, 0x1f ;  /* 0x0000001f00077802 */ /* 0x000fe20000000f00 */
[----:B------:R-:W-:Y:S01]  /*0d20*/  IMAD.MOV.U32 R10, RZ, RZ, -0x1 ;  /* 0xffffffffff0a7424 */ /* 0x000fe200078e00ff */
[----:B------:R-:W-:Y:S02]  /*0d30*/  MOV R2, 0xd50 ;  /* 0x00000d5000027802 */ /* 0x000fe40000000f00 */
[----:B------:R-:W-:Y:S05]  /*0d40*/  CALL.REL.NOINC `($__internal_90_$__cuda_sm70_shflsync_bfly_p) ;  /* 0x000001a000007944 */ /* 0x000fea0003c00000 */
[----:B0-----:R-:W-:Y:S01]  /*0d50*/  HFMA2.MMA R8, -RZ, RZ, 0, 1.1920928955078125e-07 ;  /* 0x00000002ff087435 */ /* 0x001fe200000001ff */
[----:B-1----:R-:W-:Y:S01]  /*0d60*/  FADD.FTZ R9, R4, R7 ;  /* 0x0000000704097221 */ /* 0x002fe20000010000 */
[----:B------:R-:W-:Y:S01]  /*0d70*/  MOV R7, 0x1f ;  /* 0x0000001f00077802 */ /* 0x000fe20000000f00 */
[----:B------:R-:W-:Y:S01]  /*0d80*/  IMAD.MOV.U32 R10, RZ, RZ, -0x1 ;  /* 0xffffffffff0a7424 */ /* 0x000fe200078e00ff */
[----:B------:R-:W-:Y:S02]  /*0d90*/  MOV R2, 0xdb0 ;  /* 0x00000db000027802 */ /* 0x000fe40000000f00 */
[----:B------:R-:W-:Y:S05]  /*0da0*/  CALL.REL.NOINC `($__internal_90_$__cuda_sm70_shflsync_bfly_p) ;  /* 0x0000014000007944 */ /* 0x000fea0003c00000 */
        /* <DEDUP_REMOVED lines=12> */
[----:B0-----:R-:W-:Y:S01]  /*0e70*/  HFMA2.MMA R8, -RZ, RZ, 0, 9.5367431640625e-07 ;  /* 0x00000010ff087435 */ /* 0x001fe200000001ff */
[----:B-1----:R-:W-:Y:S01]  /*0e80*/  FADD.FTZ R9, R9, R7 ;  /* 0x0000000709097221 */ /* 0x002fe20000010000 */
[----:B------:R-:W-:Y:S01]  /*0e90*/  MOV R7, 0x1f ;  /* 0x0000001f00077802 */ /* 0x000fe20000000f00 */
[----:B------:R-:W-:Y:S01]  /*0ea0*/  IMAD.MOV.U32 R10, RZ, RZ, -0x1 ;  /* 0xffffffffff0a7424 */ /* 0x000fe200078e00ff */
[----:B------:R-:W-:-:S02]  /*0eb0*/  MOV R2, 0xed0 ;  /* 0x00000ed000027802 */ /* 0x000fc40000000f00 */
[----:B------:R-:W-:Y:S05]  /*0ec0*/  CALL.REL.NOINC `($__internal_90_$__cuda_sm70_shflsync_bfly_p) ;  /* 0x0000002000007944 */ /* 0x000fea0003c00000 */
[----:B-1----:R-:W-:Y:S01]  /*0ed0*/  MOV R4, R7 ;  /* 0x0000000700047202 */ /* 0x002fe20000000f00 */
[----:B0-----:R-:W-:Y:S05]  /*0ee0*/  BRA `(.L_x_2002) ;  /* 0xfffffa6000007947 */ /* 0x001fea000383ffff */
        .weak           $__internal_90_$__cuda_sm70_shflsync_bfly_p
        .type           $__internal_90_$__cuda_sm70_shflsync_bfly_p,@function
        .size           $__internal_90_$__cuda_sm70_shflsync_bfly_p,(.L_x_4470 - $__internal_90_$__cuda_sm70_shflsync_bfly_p)
$__internal_90_$__cuda_sm70_shflsync_bfly_p:
[----:B------:R-:W-:Y:S01]  /*0ef0*/  HFMA2.MMA R3, -RZ, RZ, 0, 0 ;  /* 0x00000000ff037435 */ /* 0x000fe200000001ff */
[----:B------:R-:W-:Y:S04]  /*0f00*/  WARPSYNC R10 ;  /* 0x0000000a00007348 */ /* 0x000fe80003800000 */
[----:B------:R0:W1:Y:S01]  /*0f10*/  SHFL.BFLY PT, R7, R9, R8, R7 ;  /* 0x0c00000809077389 */ /* 0x00006200000e0007 */
[----:B------:R-:W-:Y:S05]  /*0f20*/  RET.REL.NODEC R2 `(_ZN10layer_norm22ln_bwd_finalize_kernelINS_22Kernel_traits_finalizeILj256Ef13__nv_bfloat16fS2_fjLb0ELj1024ELj4ENS_18Kernel_traits_baseILj256EfS2_fS2_fjLj1024EEEEELb0ELb0EEEvNS_9BwdParamsE) ;  /* 0xfffff0d002007950 */ /* 0x000fea0003c3ffff */
.L_x_2003:
        /* <DEDUP_REMOVED lines=13> */
.L_x_4470:


//--------------------- .text._ZN10layer_norm13ln_bwd_kernelINS_13Kernel_traitsIf13__nv_bfloat16fS2_fjLj256ELj1ELj4ELj1ELj16ENS_18Kernel_traits_baseILj256EfS2_fS2_fjLj128EEEEELb1ELb0ELb1ELb0EEEvNS_9BwdParamsE --------------------------
	.section	.text._ZN10layer_norm13ln_bwd_kernelINS_13Kernel_traitsIf13__nv_bfloat16fS2_fjLj256ELj1ELj4ELj1ELj16ENS_18Kernel_traits_baseILj256EfS2_fS2_fjLj128EEEEELb1ELb0ELb1ELb0EEEvNS_9BwdParamsE,"ax",@progbits
	.sectioninfo	@"SHI_REGISTERS=91"
	.align	128
        .global         _ZN10layer_norm13ln_bwd_kernelINS_13Kernel_traitsIf13__nv_bfloat16fS2_fjLj256ELj1ELj4ELj1ELj16ENS_18Kernel_traits_baseILj256EfS2_fS2_fjLj128EEEEELb1ELb0ELb1ELb0EEEvNS_9BwdParamsE
        .type           _ZN10layer_norm13ln_bwd_kernelINS_13Kernel_traitsIf13__nv_bfloat16fS2_fjLj256ELj1ELj4ELj1ELj16ENS_18Kernel_traits_baseILj256EfS2_fS2_fjLj128EEEEELb1ELb0ELb1ELb0EEEvNS_9BwdParamsE,@function
        .size           _ZN10layer_norm13ln_bwd_kernelINS_13Kernel_traitsIf13__nv_bfloat16fS2_fjLj256ELj1ELj4ELj1ELj16ENS_18Kernel_traits_baseILj256EfS2_fS2_fjLj128EEEEELb1ELb0ELb1ELb0EEEvNS_9BwdParamsE,(.L_x_4471 - _ZN10layer_norm13ln_bwd_kernelINS_13Kernel_traitsIf13__nv_bfloat16fS2_fjLj256ELj1ELj4ELj1ELj16ENS_18Kernel_traits_baseILj256EfS2_fS2_fjLj128EEEEELb1ELb0ELb1ELb0EEEvNS_9BwdParamsE)
        .other          _ZN10layer_norm13ln_bwd_kernelINS_13Kernel_traitsIf13__nv_bfloat16fS2_fjLj256ELj1ELj4ELj1ELj16ENS_18Kernel_traits_baseILj256EfS2_fS2_fjLj128EEEEELb1ELb0ELb1ELb0EEEvNS_9BwdParamsE,@"STO_CUDA_ENTRY STV_DEFAULT"
_ZN10layer_norm13ln_bwd_kernelINS_13Kernel_traitsIf13__nv_bfloat16fS2_fjLj256ELj1ELj4ELj1ELj16ENS_18Kernel_traits_baseILj256EfS2_fS2_fjLj128EEEEELb1ELb0ELb1ELb0EEEvNS_9BwdParamsE:
.text._ZN10layer_norm13ln_bwd_kernelINS_13Kernel_traitsIf13__nv_bfloat16fS2_fjLj256ELj1ELj4ELj1ELj16ENS_18Kernel_traits_baseILj256EfS2_fS2_fjLj128EEEEELb1ELb0ELb1ELb0EEEvNS_9BwdParamsE:
        /* <DEDUP_REMOVED lines=29> */
.L_x_2028:
[----:B------:R-:W-:-:S10]  /*01d0*/  HFMA2.MMA R81, -RZ, RZ, 0, 2.384185791015625e-07 ;  /* 0x00000004ff517435 */ /* 0x000fd400000001ff */
[----:B------:R-:W-:-:S05]  /*01e0*/  IMAD.WIDE R2, R54, R81, c[0x0][0x1d8] ;  /* 0x0000760036027625 */ /* 0x000fca00078e0251 */
[----:B------:R1:W2:Y:S01]  /*01f0*/  LDG.E R83, [R2.64] ;  /* 0x0000000402537981 */ /* 0x0002a2000c1e1900 */
[----:B------:R-:W-:-:S04]  /*0200*/  IMAD.WIDE R52, R54, R81, c[0x0][0x1a8] ;  /* 0x00006a0036347625 */ /* 0x000fc800078e0251 */
[C---:B------:R-:W-:Y:S02]  /*0210*/  IMAD.WIDE R50, R54.reuse, R81, c[0x0][0x1d0] ;  /* 0x0000740036327625 */ /* 0x040fe400078e0251 */
[----:B-----5:R3:W5:Y:S04]  /*0220*/  LDG.E R52, [R52.64] ;  /* 0x0000000434347981 */ /* 0x020768000c1e1900 */
        /* <DEDUP_REMOVED lines=21> */
[----:B------:R-:W-:Y:S01]  /*0380*/  ISETP.NE.U32.AND P0, PT, RZ, c[0x0][0x218], PT ;  /* 0x00008600ff007a0c */ /* 0x000fe20003f05070 */
[----:B------:R-:W-:-:S03]  /*0390*/  IMAD.MOV.U32 R49, RZ, RZ, 0x8 ;  /* 0x00000008ff317424 */ /* 0x000fc600078e00ff */
[----:B------:R-:W-:Y:S01]  /*03a0*/  ISETP.NE.AND.EX P0, PT, RZ, c[0x0][0x21c], PT, P0 ;  /* 0x00008700ff007a0c */ /* 0x000fe20003f05300 */
[----:B------:R-:W-:-:S06]  /*03b0*/  IMAD.WIDE.U32 R48, R48, R49, c[0x0][0x190] ;  /* 0x0000640030307625 */ /* 0x000fcc00078e0031 */
[----:B------:R-:W2:Y:S06]  /*03c0*/  LDG.E.64 R48, [R48.64] ;  /* 0x0000000430307981 */ /* 0x000eac000c1e1b00 */
[----:B------:R1:W5:Y:S04]  /*03d0*/  @P0 LDG.E.128 R8, [R2.64] ;  /* 0x0000000402080981 */ /* 0x000368000c1e1d00 */
[----:B------:R1:W5:Y:S01]  /*03e0*/  @P0 LDG.E.128 R4, [R2.64+0x10] ;  /* 0x0000100402040981 */ /* 0x000362000c1e1d00 */
[----:B------:R-:W-:-:S02]  /*03f0*/  MOV R81, RZ ;  /* 0x000000ff00517202 */ /* 0x000fc40000000f00 */
[C-C-:B--2---:R-:W-:Y:S02]  /*0400*/  SHF.R.U64 R79, R48.reuse, 0x8, R49.reuse ;  /* 0x00000008304f7819 */ /* 0x144fe40000001231 */
[C-C-:B------:R-:W-:Y:S02]  /*0410*/  SHF.R.U64 R78, R48.reuse, 0x10, R49.reuse ;  /* 0x00000010304e7819 */ /* 0x140fe40000001231 */
[C-C-:B------:R-:W-:Y:S02]  /*0420*/  SHF.R.U64 R76, R48.reuse, 0x18, R49.reuse ;  /* 0x00000018304c7819 */ /* 0x140fe40000001231 */
[----:B------:R-:W-:Y:S02]  /*0430*/  PRMT R72, R48, 0x7610, R72 ;  /* 0x0000761030487816 */ /* 0x000fe40000000048 */
[--C-:B------:R-:W-:Y:S02]  /*0440*/  SHF.R.U32.HI R75, RZ, 0x8, R49.reuse ;  /* 0x00000008ff4b7819 */ /* 0x100fe40000011631 */
[----:B------:R-:W-:-:S02]  /*0450*/  SHF.R.U32.HI R74, RZ, 0x10, R49 ;  /* 0x00000010ff4a7819 */ /* 0x000fc40000011631 */
[----:B------:R-:W-:Y:S02]  /*0460*/  SHF.R.U32.HI R73, RZ, 0x18, R49 ;  /* 0x00000018ff497819 */ /* 0x000fe40000011631 */
[----:B------:R-:W-:Y:S01]  /*0470*/  PRMT R80, R49, 0x7610, R80 ;  /* 0x0000761031507816 */ /* 0x000fe20000000050 */
[----:B------:R-:W-:Y:S05]  /*0480*/  BRA `(.L_x_2007) ;  /* 0x0000068000007947 */ /* 0x000fea0003800000 */
.L_x_2006:
[----:B---3-5:R-:W-:Y:S01]  /*0490*/  ISETP.GE.AND P0, PT, R50, 0x1, PT ;  /* 0x000000013200780c */ /* 0x028fe20003f06270 */
[----:B------:R-:W-:-:S12]  /*04a0*/  IMAD.MOV.U32 R53, RZ, RZ, RZ ;  /* 0x000000ffff357224 */ /* 0x000fd800078e00ff */
[----:B------:R-:W-:-:S05]  /*04b0*/  @P0 IADD3 R51, R50, -0x1, RZ ;  /* 0xffffffff32330810 */ /* 0x000fca0007ffe0ff */
[----:B------:R-:W-:-:S05]  /*04c0*/  @P0 IMAD R51, R51, c[0x0][0x168], RZ ;  /* 0x00005a0033330a24 */ /* 0x000fca00078e02ff */
[----:B------:R-:W-:-:S04]  /*04d0*/  @P0 SHF.R.S32.HI R84, RZ, 0x1f, R51 ;  /* 0x0000001fff540819 */ /* 0x000fc80000011433 */
[----:B------:R-:W-:Y:S01]  /*04e0*/  @P0 LEA.HI R81, R84, R51, RZ, 0x3 ;  /* 0x0000003354510211 */ /* 0x000fe200078f18ff */
[----:B------:R-:W-:-:S03]  /*04f0*/  IMAD.MOV.U32 R51, RZ, RZ, RZ ;  /* 0x000000ffff337224 */ /* 0x000fc600078e00ff */
[----:B------:R-:W-:Y:S02]  /*0500*/  @P0 LEA.HI.SX32 R53, R81, R0, 0x1d ;  /* 0x0000000051350211 */ /* 0x000fe400078feaff */
[----:B------:R-:W-:Y:S01]  /*0510*/  MOV R81, RZ ;  /* 0x000000ff00517202 */ /* 0x000fe20000000f00 */
        /* <DEDUP_REMOVED lines=8> */
[----:B------:R-:W-:Y:S02]  /*05a0*/  IMAD.MOV.U32 R72, RZ, RZ, 0x8 ;  /* 0x00000008ff487424 */ /* 0x000fe400078e00ff */
[----:B------:R-:W-:-:S04]  /*05b0*/  IMAD.WIDE.U32 R82, R71, R82, c[0x0][0x188] ;  /* 0x0000620047527625 */ /* 0x000fc800078e0052 */
[----:B------:R-:W-:Y:S01]  /*05c0*/  IMAD.WIDE.U32 R60, R60, R61, c[0x0][0x208] ;  /* 0x000082003c3c7625 */ /* 0x000fe200078e003d */
[----:B------:R-:W3:Y:S03]  /*05d0*/  LDG.E.128 R56, [R82.64] ;  /* 0x0000000452387981 */ /* 0x000ee6000c1e1d00 */
[----:B------:R-:W-:Y:S01]  /*05e0*/  IMAD.WIDE.U32 R72, R53, R72, c[0x0][0x190] ;  /* 0x0000640035487625 */ /* 0x000fe200078e0048 */
[----:B------:R-:W4:Y:S04]  /*05f0*/  LDG.E.128 R64, [R82.64+0x10] ;  /* 0x0000100452407981 */ /* 0x000f28000c1e1d00 */
        /* <DEDUP_REMOVED lines=10> */
[C---:B------:R-:W-:Y:S01]  /*06a0*/  FADD.FTZ R59, -R51.reuse, R59 ;  /* 0x0000003b333b7221 */ /* 0x040fe20000010100 */
[--C-:B----4-:R-:W-:Y:S02]  /*06b0*/  PRMT R53, RZ, 0x5410, R61.reuse ;  /* 0x00005410ff357816 */ /* 0x110fe4000000003d */
[----:B------:R-:W-:Y:S01]  /*06c0*/  PRMT R68, RZ, 0x7610, R61 ;  /* 0x00007610ff447816 */ /* 0x000fe2000000003d */
[C---:B------:R-:W-:Y:S01]  /*06d0*/  FADD.FTZ R61, -R51.reuse, R64 ;  /* 0x00000040333d7221 */ /* 0x040fe20000010100 */
[----:B------:R-:W-:Y:S01]  /*06e0*/  PRMT R69, RZ, 0x5410, R60 ;  /* 0x00005410ff457816 */ /* 0x000fe2000000003c */
[C---:B------:R-:W-:Y:S01]  /*06f0*/  FADD.FTZ R55, -R51.reuse, R56 ;  /* 0x0000003833377221 */ /* 0x040fe20000010100 */
[----:B------:R-:W-:Y:S01]  /*0700*/  SHF.R.U32.HI R64, RZ, 0x8, R73 ;  /* 0x00000008ff407819 */ /* 0x000fe20000011649 */
[C---:B------:R-:W-:Y:S01]  /*0710*/  FMUL.FTZ R56, R52.reuse, R57 ;  /* 0x0000003934387220 */ /* 0x040fe20000410000 */
[----:B-1----:R-:W-:Y:S01]  /*0720*/  PRMT R3, RZ, 0x5410, R63 ;  /* 0x00005410ff037816 */ /* 0x002fe2000000003f */
[C---:B------:R-:W-:Y:S01]  /*0730*/  FADD.FTZ R65, -R51.reuse, R65 ;  /* 0x0000004133417221 */ /* 0x040fe20000010100 */
[----:B------:R-:W-:Y:S01]  /*0740*/  PRMT R2, RZ, 0x7610, R63 ;  /* 0x00007610ff027816 */ /* 0x000fe2000000003f */
[----:B------:R-:W-:Y:S01]  /*0750*/  FMUL.FTZ R57, R52, R75 ;  /* 0x0000004b34397220 */ /* 0x000fe20000410000 */
[----:B------:R-:W-:Y:S01]  /*0760*/  PRMT R70, RZ, 0x7610, R60 ;  /* 0x00007610ff467816 */ /* 0x000fe2000000003c */
[----:B------:R-:W-:Y:S01]  /*0770*/  FADD.FTZ R63, -R51, R66 ;  /* 0x00000042333f7221 */ /* 0x000fe20000010100 */
[----:B------:R-:W-:Y:S01]  /*0780*/  PRMT R75, R64, 0x7610, R75 ;  /* 0x00007610404b7816 */ /* 0x000fe2000000004b */
[----:B------:R-:W-:-:S02]  /*0790*/  FMUL.FTZ R58, R52, R59 ;  /* 0x0000003b343a7220 */ /* 0x000fc40000410000 */
[----:B------:R-:W-:Y:S02]  /*07a0*/  FMUL.FTZ R55, R52, R55 ;  /* 0x0000003734377220 */ /* 0x000fe40000410000 */
[----:B------:R-:W-:Y:S02]  /*07b0*/  FMUL.FTZ R64, R32, R69 ;  /* 0x0000004520407220 */ /* 0x000fe40000410000 */
[C---:B------:R-:W-:Y:S02]  /*07c0*/  FMUL.FTZ R59, R52.reuse, R61 ;  /* 0x0000003d343b7220 */ /* 0x040fe40000410000 */
[C---:B------:R-:W-:Y:S02]  /*07d0*/  FMUL.FTZ R60, R52.reuse, R65 ;  /* 0x00000041343c7220 */ /* 0x040fe40000410000 */
[----:B------:R-:W-:Y:S02]  /*07e0*/  FADD.FTZ R67, -R51, R67 ;  /* 0x0000004333437221 */ /* 0x000fe40000010100 */
        /* <DEDUP_REMOVED lines=8> */
[----:B------:R-:W-:Y:S02]  /*0870*/  FADD.FTZ R68, RZ, R64 ;  /* 0x00000040ff447221 */ /* 0x000fe40000010000 */
[----:B------:R-:W-:Y:S01]  /*0880*/  FFMA.FTZ R53, R55, R64, RZ ;  /* 0x0000004037357223 */ /* 0x000fe200000100ff */
[--C-:B------:R-:W-:Y:S02]  /*0890*/  PRMT R49, RZ, 0x5410, R62.reuse ;  /* 0x00005410ff317816 */ /* 0x100fe4000000003e */
[----:B------:R-:W-:Y:S01]  /*08a0*/  PRMT R48, RZ, 0x7610, R62 ;  /* 0x00007610ff307816 */ /* 0x000fe2000000003e */
[----:B------:R-:W-:Y:S02]  /*08b0*/  FMUL.FTZ R62, R52, R67 ;  /* 0x00000043343e7220 */ /* 0x000fe40000410000 */
[----:B------:R-:W-:-:S02]  /*08c0*/  FADD.FTZ R67, R68, R63 ;  /* 0x0000003f44437221 */ /* 0x000fc40000010000 */
[C---:B------:R-:W-:Y:S02]  /*08d0*/  FFMA.FTZ R53, R56.reuse, R63, R53 ;  /* 0x0000003f38357223 */ /* 0x040fe40000010035 */
[----:B------:R-:W-:Y:S02]  /*08e0*/  FFMA.FTZ R13, R56, R70, R13 ;  /* 0x00000046380d7223 */ /* 0x000fe4000001000d */
[----:B------:R-:W-:Y:S02]  /*08f0*/  FADD.FTZ R21, R21, R70 ;  /* 0x0000004615157221 */ /* 0x000fe40000010000 */
        /* <DEDUP_REMOVED lines=16> */
[----:B------:R-:W-:Y:S01]  /*0a00*/  FFMA.FTZ R53, R60, R67, R53 ;  /* 0x000000433c357223 */ /* 0x000fe20000010035 */
[----:B------:R-:W-:Y:S01]  /*0a10*/  SHF.R.U32.HI R51, RZ, 0x18, R73 ;  /* 0x00000018ff337819 */ /* 0x000fe20000011649 */
[----:B------:R-:W-:Y:S02]  /*0a20*/  FFMA.FTZ R12, R55, R69, R12 ;  /* 0x00000045370c7223 */ /* 0x000fe4000001000c */
[----:B------:R-:W-:Y:S02]  /*0a30*/  FADD.FTZ R20, R20, R69 ;  /* 0x0000004514147221 */ /* 0x000fe40000010000 */
[----:B------:R-:W-:Y:S02]  /*0a40*/  FADD.FTZ R27, R27, R2 ;  /* 0x000000021b1b7221 */ /* 0x000fe40000010000 */
[----:B------:R-:W-:-:S02]  /*0a50*/  FFMA.FTZ R19, R62, R2, R19 ;  /* 0x000000023e137223 */ /* 0x000fc40000010013 */
[----:B------:R-:W-:Y:S02]  /*0a60*/  FMUL.FTZ R69, R31, R2 ;  /* 0x000000021f457220 */ /* 0x000fe40000410000 */
[----:B------:R-:W-:Y:S02]  /*0a70*/  FADD.FTZ R2, R3, R70 ;  /* 0x0000004603027221 */ /* 0x000fe40000010000 */
[----:B------:R-:W-:Y:S01]  /*0a80*/  FFMA.FTZ R53, R61, R70, R53 ;  /* 0x000000463d357223 */ /* 0x000fe20000010035 */
[C-C-:B------:R-:W-:Y:S02]  /*0a90*/  SHF.R.U64 R79, R72.reuse, 0x8, R73.reuse ;  /* 0x00000008484f7819 */ /* 0x140fe40000001249 */
[C-C-:B------:R-:W-:Y:S02]  /*0aa0*/  SHF.R.U64 R78, R72.reuse, 0x10, R73.reuse ;  /* 0x00000010484e7819 */ /* 0x140fe40000001249 */
[--C-:B------:R-:W-:Y:S02]  /*0ab0*/  SHF.R.U64 R76, R72, 0x18, R73.reuse ;  /* 0x00000018484c7819 */ /* 0x100fe40000001249 */
[----:B------:R-:W-:-:S02]  /*0ac0*/  SHF.R.U32.HI R74, RZ, 0x10, R73 ;  /* 0x00000010ff4a7819 */ /* 0x000fc40000011649 */
[----:B------:R-:W-:Y:S01]  /*0ad0*/  PRMT R80, R73, 0x7610, R80 ;  /* 0x0000761049507816 */ /* 0x000fe20000000050 */
[----:B------:R-:W-:Y:S01]  /*0ae0*/  FFMA.FTZ R81, R62, R69, R53 ;  /* 0x000000453e517223 */ /* 0x000fe20000010035 */
[----:B------:R-:W-:Y:S01]  /*0af0*/  PRMT R73, R51, 0x7610, R73 ;  /* 0x0000761033497816 */ /* 0x000fe20000000049 */
[----:B------:R-:W-:Y:S02]  /*0b00*/  FADD.FTZ R51, R2, R69 ;  /* 0x0000004502337221 */ /* 0x000fe40000010000 */
.L_x_2007:
[----:B-1----:R-:W-:Y:S05]  /*0b10*/  BSYNC B0 ;  /* 0x0000000000007941 */ /* 0x002fea0003800000 */
.L_x_2005:
[----:B------:R-:W-:Y:S05]  /*0b20*/  BRA.DIV ~URZ, `(.L_x_2008) ;  /* 0x000011527f007947 */ /* 0x000fea000b800000 */
[----:B------:R1:W2:Y:S02]  /*0b30*/  SHFL.BFLY PT, R84, R51, 0x1, 0x1f ;  /* 0x0c201f0033547f89 */ /* 0x0002a400000e0000 */
.L_x_2029:
        /* <DEDUP_REMOVED lines=15> */
[----:B------:R1:W3:Y:S01]  /*0c30*/  SHFL.BFLY PT, R84, R51, 0x10, 0x1f ;  /* 0x0e001f0033547f89 */ /* 0x0002e200000e0000 */
[----:B--2---:R-:W-:-:S05]  /*0c40*/  FADD.FTZ R81, R82, R53 ;  /* 0x0000003552517221 */ /* 0x004fca0000010000 */
[----:B------:R1:W2:Y:S02]  /*0c50*/  SHFL.BFLY PT, R2, R81, 0x10, 0x1f ;  /* 0x0e001f0051027f89 */ /* 0x0002a400000e0000 */
.L_x_2030:
[----:B------:R-:W-:Y:S01]  /*0c60*/  BSSY B0, `(.L_x_2010) ;  /* 0x00000b2000007945 */ /* 0x000fe20003800000 */
[----:B------:R-:W-:Y:S05]  /*0c70*/  @!P4 BRA `(.L_x_2011) ;  /* 0x00000b000000c947 */ /* 0x000fea0003800000 */
[----:B---3--:R-:W-:Y:S01]  /*0c80*/  FADD.FTZ R84, R84, R51 ;  /* 0x0000003354547221 */ /* 0x008fe20000010000 */
[----:B0-----:R-:W-:Y:S01]  /*0c90*/  ISETP.NE.AND P2, PT, R77, RZ, PT ;  /* 0x000000ff4d00720c */ /* 0x001fe20003f45270 */
[----:B-12---:R-:W-:Y:S01]  /*0ca0*/  FADD.FTZ R51, R2, R81 ;  /* 0x0000005102337221 */ /* 0x006fe20000010000 */
        /* <DEDUP_REMOVED lines=19> */
[----:B------:R-:W-:Y:S02]  /*0de0*/  @!P5 FSEL R48, R11, RZ, P3 ;  /* 0x000000ff0b30d208 */ /* 0x000fe40001800000 */
        /* <DEDUP_REMOVED lines=16> */
.L_x_2013:
[----:B------:R-:W-:Y:S05]  /*0ef0*/  BSYNC B1 ;  /* 0x0000000000017941 */ /* 0x000fea0003800000 */
.L_x_2012:
        /* <DEDUP_REMOVED lines=8> */
.L_x_2015:
[----:B------:R-:W-:Y:S05]  /*0f80*/  BSYNC B1 ;  /* 0x0000000000017941 */ /* 0x000fea0003800000 */
.L_x_2014:
        /* <DEDUP_REMOVED lines=8> */
.L_x_2017:
[----:B------:R-:W-:Y:S05]  /*1010*/  BSYNC B1 ;  /* 0x0000000000017941 */ /* 0x000fea0003800000 */
.L_x_2016:
        /* <DEDUP_REMOVED lines=8> */
.L_x_2019:
[----:B------:R-:W-:Y:S05]  /*10a0*/  BSYNC B1 ;  /* 0x0000000000017941 */ /* 0x000fea0003800000 */
.L_x_2018:
        /* <DEDUP_REMOVED lines=8> */
.L_x_2021:
[----:B------:R-:W-:Y:S05]  /*1130*/  BSYNC B1 ;  /* 0x0000000000017941 */ /* 0x000fea0003800000 */
.L_x_2020:
        /* <DEDUP_REMOVED lines=8> */
.L_x_2023:
[----:B------:R-:W-:Y:S05]  /*11c0*/  BSYNC B1 ;  /* 0x0000000000017941 */ /* 0x000fea0003800000 */
.L_x_2022:
        /* <DEDUP_REMOVED lines=8> */
.L_x_2025:
[----:B------:R-:W-:Y:S05]  /*1250*/  BSYNC B1 ;  /* 0x0000000000017941 */ /* 0x000fea0003800000 */
.L_x_2024:
        /* <DEDUP_REMOVED lines=9> */
.L_x_2027:
[----:B------:R-:W-:Y:S05]  /*12f0*/  BSYNC B1 ;  /* 0x0000000000017941 */ /* 0x000fea0003800000 */
.L_x_2026:
[----:B------:R-:W-:Y:S01]  /*1300*/  @P6 IMAD R84, R83, c[0x0][0x168], RZ ;  /* 0x00005a0053546a24 */ /* 0x000fe200078e02ff */
[----:B------:R-:W-:Y:S01]  /*1310*/  @P6 LOP3.LUT P1, RZ, R79, 0xff, RZ, 0xc0, !PT ;  /* 0x000000ff4fff6812 */ /* 0x000fe2000782c0ff */
[----:B------:R-:W-:Y:S01]  /*1320*/  @P6 FMUL.FTZ R52, R53, c[0x0][0x1ec] ;  /* 0x00007b0035346a20 */ /* 0x000fe20000410000 */
[----:B------:R-:W-:Y:S01]  /*1330*/  @P6 LOP3.LUT P0, RZ, R72, 0xff, RZ, 0xc0, !PT ;  /* 0x000000ff48ff6812 */ /* 0x000fe2000780c0ff */
[----:B------:R-:W-:Y:S01]  /*1340*/  @P6 FMUL.FTZ R83, R2, c[0x0][0x1ec] ;  /* 0x00007b0002536a20 */ /* 0x000fe20000410000 */
[----:B------:R-:W-:Y:S01]  /*1350*/  @P6 SHF.R.S32.HI R85, RZ, 0x1f, R84 ;  /* 0x0000001fff556819 */ /* 0x000fe20000011454 */
[----:B------:R-:W-:Y:S01]  /*1360*/  @P6 FMUL.FTZ R81, R52, c[0x0][0x1e8] ;  /* 0x00007a0034516a20 */ /* 0x000fe20000410000 */
[----:B------:R-:W-:Y:S01]  /*1370*/  HFMA2.MMA R52, -RZ, RZ, 0, 0 ;  /* 0x00000000ff347435 */ /* 0x000fe200000001ff */
[----:B------:R-:W-:Y:S01]  /*1380*/  @P6 FMUL.FTZ R83, R83, c[0x0][0x1e8] ;  /* 0x00007a0053536a20 */ /* 0x000fe20000410000 */
        /* <DEDUP_REMOVED lines=13> */
[----:B------:R-:W-:Y:S02]  /*1460*/  @P6 FSEL R85, R85, RZ, P1 ;  /* 0x000000ff55556208 */ /* 0x000fe40000800000 */
[----:B------:R-:W-:Y:S02]  /*1470*/  @P6 FSEL R84, R84, RZ, P0 ;  /* 0x000000ff54546208 */ /* 0x000fe40000000000 */
[----:B------:R-:W-:Y:S01]  /*1480*/  @P6 F2FP.BF16.PACK_AB R86, RZ, R85 ;  /* 0x00000055ff56623e */ /* 0x000fe200000010ff */
[----:B------:R-:W-:Y:S01]  /*1490*/  @P6 FMUL.FTZ R85, R49, c[0x0][0x1ec] ;  /* 0x00007b0031556a20 */ /* 0x000fe20000410000 */
[----:B------:R-:W-:Y:S02]  /*14a0*/  @P6 LOP3.LUT P1, RZ, R80, 0xff, RZ, 0xc0, !PT ;  /* 0x000000ff50ff6812 */ /* 0x000fe4000782c0ff */
[----:B------:R-:W-:Y:S01]  /*14b0*/  ISETP.NE.U32.AND P0, PT, RZ, c[0x0][0x258], PT ;  /* 0x00009600ff007a0c */ /* 0x000fe20003f05070 */
[----:B------:R-:W-:Y:S01]  /*14c0*/  @P6 FMUL.FTZ R85, R85, c[0x0][0x1e8] ;  /* 0x00007a0055556a20 */ /* 0x000fe20000410000 */
[----:B------:R-:W-:-:S02]  /*14d0*/  @P6 FSEL R88, R87, RZ, P2 ;  /* 0x000000ff57586208 */ /* 0x000fc40001000000 */
[----:B------:R-:W-:Y:S02]  /*14e0*/  ISETP.NE.AND.EX P0, PT, RZ, c[0x0][0x25c], PT, P0 ;  /* 0x00009700ff007a0c */ /* 0x000fe40003f05300 */
[----:B------:R-:W-:Y:S02]  /*14f0*/  @P6 FSEL R85, R85, RZ, P1 ;  /* 0x000000ff55556208 */ /* 0x000fe40000800000 */
[----:B------:R-:W-:Y:S02]  /*1500*/  ISETP.NE.U32.AND P1, PT, RZ, c[0x0][0x258], PT ;  /* 0x00009600ff007a0c */ /* 0x000fe40003f25070 */
[C---:B------:R-:W-:Y:S01]  /*1510*/  SEL R42, R51.reuse, R42, P0 ;  /* 0x0000002a332a7207 */ /* 0x040fe20000000000 */
[----:B------:R-:W-:Y:S01]  /*1520*/  @P6 FMUL.FTZ R51, R51, c[0x0][0x1ec] ;  /* 0x00007b0033336a20 */ /* 0x000fe20000410000 */
[----:B------:R-:W-:Y:S02]  /*1530*/  ISETP.NE.AND.EX P1, PT, RZ, c[0x0][0x25c], PT, P1 ;  /* 0x00009700ff007a0c */ /* 0x000fe40003f25310 */
[----:B------:R-:W-:Y:S01]  /*1540*/  SEL R37, R2, R37, P0 ;  /* 0x0000002502257207 */ /* 0x000fe20000000000 */
[----:B------:R-:W-:Y:S01]  /*1550*/  @P6 FMUL.FTZ R2, R82, c[0x0][0x1ec] ;  /* 0x00007b0052026a20 */ /* 0x000fe20000410000 */
[----:B------:R-:W-:Y:S01]  /*1560*/  @P6 LOP3.LUT P2, RZ, R74, 0xff, RZ, 0xc0, !PT ;  /* 0x000000ff4aff6812 */ /* 0x000fe2000784c0ff */
[----:B------:R-:W-:Y:S01]  /*1570*/  @P6 FMUL.FTZ R51, R51, c[0x0][0x1e8] ;  /* 0x00007a0033336a20 */ /* 0x000fe20000410000 */
[----:B------:R-:W-:Y:S01]  /*1580*/  @P6 LOP3.LUT P3, RZ, R73, 0xff, RZ, 0xc0, !PT ;  /* 0x000000ff49ff6812 */ /* 0x000fe2000786c0ff */
[----:B------:R-:W-:Y:S01]  /*1590*/  @P6 FMUL.FTZ R2, R2, c[0x0][0x1e8] ;  /* 0x00007a0002026a20 */ /* 0x000fe20000410000 */
[----:B------:R-:W-:-:S02]  /*15a0*/  SEL R41, R50, R41, P0 ;  /* 0x0000002932297207 */ /* 0x000fc40000000000 */
[----:B------:R-:W-:Y:S02]  /*15b0*/  @P6 FSEL R51, R51, RZ, P2 ;  /* 0x000000ff33336208 */ /* 0x000fe40001000000 */
[----:B------:R-:W-:Y:S01]  /*15c0*/  SEL R39, R48, R39, P0 ;  /* 0x0000002730277207 */ /* 0x000fe20000000000 */
[----:B------:R-:W-:Y:S01]  /*15d0*/  @P1 IMAD.MOV.U32 R50, RZ, RZ, 0x20 ;  /* 0x00000020ff321424 */ /* 0x000fe200078e00ff */
[----:B------:R-:W-:Y:S02]  /*15e0*/  @P6 F2FP.BF16.PACK_AB R81, RZ, R81 ;  /* 0x00000051ff51623e */ /* 0x000fe400000010ff */
[----:B------:R-:W-:Y:S02]  /*15f0*/  @P6 F2FP.BF16.PACK_AB R84, RZ, R84 ;  /* 0x00000054ff54623e */ /* 0x000fe400000010ff */
[----:B------:R-:W-:Y:S02]  /*1600*/  @P6 F2FP.BF16.PACK_AB R87, RZ, R85 ;  /* 0x00000055ff57623e */ /* 0x000fe400000010ff */
[----:B------:R-:W-:-:S02]  /*1610*/  @P6 FSEL R48, R2, RZ, P3 ;  /* 0x000000ff02306208 */ /* 0x000fc40001800000 */
[----:B------:R-:W-:Y:S02]  /*1620*/  @P6 F2FP.BF16.PACK_AB R51, RZ, R51 ;  /* 0x00000033ff33623e */ /* 0x000fe400000010ff */
[----:B------:R-:W-:Y:S01]  /*1630*/  SEL R38, R3, R38, P0 ;  /* 0x0000002603267207 */ /* 0x000fe20000000000 */
[----:B------:R-:W-:Y:S01]  /*1640*/  @P1 IMAD.WIDE.U32 R2, R71, R50, c[0x0][0x258] ;  /* 0x0000960047021625 */ /* 0x000fe200078e0032 */
[----:B------:R-:W-:Y:S02]  /*1650*/  SEL R40, R49, R40, P0 ;  /* 0x0000002831287207 */ /* 0x000fe40000000000 */
[----:B------:R-:W-:Y:S01]  /*1660*/  @P6 F2FP.BF16.PACK_AB R83, RZ, R83 ;  /* 0x00000053ff53623e */ /* 0x000fe200000010ff */
[----:B------:R-:W-:Y:S01]  /*1670*/  @P6 IMAD.MOV.U32 R49, RZ, RZ, 0x10 ;  /* 0x00000010ff316424 */ /* 0x000fe200078e00ff */
[----:B------:R-:W-:Y:S02]  /*1680*/  @P6 F2FP.BF16.PACK_AB R85, RZ, R88 ;  /* 0x00000058ff55623e */ /* 0x000fe400000010ff */
[----:B------:R-:W-:-:S02]  /*1690*/  @P6 PRMT R44, R81, 0x7610, R44 ;  /* 0x00007610512c6816 */ /* 0x000fc4000000002c */
[----:B------:R-:W-:Y:S02]  /*16a0*/  @P6 PRMT R45, R84, 0x7610, R45 ;  /* 0x00007610542d6816 */ /* 0x000fe4000000002d */
[----:B------:R-:W-:Y:S02]  /*16b0*/  @P6 PRMT R46, R87, 0x7610, R46 ;  /* 0x00007610572e6816 */ /* 0x000fe4000000002e */
[----:B------:R-:W-:Y:S01]  /*16c0*/  @P6 F2FP.BF16.PACK_AB R50, RZ, R48 ;  /* 0x00000030ff32623e */ /* 0x000fe200000010ff */
[----:B------:R-:W-:Y:S01]  /*16d0*/  @P6 IMAD.WIDE.U32 R48, R52, R49, c[0x0][0x248] ;  /* 0x0000920034306625 */ /* 0x000fe200078e0031 */
[----:B------:R-:W-:Y:S02]  /*16e0*/  @P6 PRMT R47, R51, 0x7610, R47 ;  /* 0x00007610332f6816 */ /* 0x000fe4000000002f */
[----:B------:R-:W-:Y:S02]  /*16f0*/  SEL R36, R53, R36, P0 ;  /* 0x0000002435247207 */ /* 0x000fe40000000000 */
[----:B------:R-:W-:-:S02]  /*1700*/  SEL R43, R82, R43, P0 ;  /* 0x0000002b522b7207 */ /* 0x000fc40000000000 */
[----:B------:R-:W-:Y:S01]  /*1710*/  @P6 PRMT R44, R44, 0x5410, R83 ;  /* 0x000054102c2c6816 */ /* 0x000fe20000000053 */
[----:B------:R0:W-:Y:S01]  /*1720*/  @P1 STG.E.128 [R2.64], R36 ;  /* 0x0000002402001986 */ /* 0x0001e2000c101d04 */
[----:B------:R-:W-:Y:S02]  /*1730*/  @P6 PRMT R45, R45, 0x5410, R86 ;  /* 0x000054102d2d6816 */ /* 0x000fe40000000056 */
[----:B------:R-:W-:Y:S01]  /*1740*/  @P6 PRMT R46, R46, 0x5410, R85 ;  /* 0x000054102e2e6816 */ /* 0x000fe20000000055 */
[----:B------:R0:W-:Y:S01]  /*1750*/  @P1 STG.E.128 [R2.64+0x10], R40 ;  /* 0x0000102802001986 */ /* 0x0001e2000c101d04 */
[----:B------:R-:W-:-:S05]  /*1760*/  @P6 PRMT R47, R47, 0x5410, R50 ;  /* 0x000054102f2f6816 */ /* 0x000fca0000000032 */
[----:B------:R0:W-:Y:S02]  /*1770*/  @P6 STG.E.128 [R48.64], R44 ;  /* 0x0000002c30006986 */ /* 0x0001e4000c101d04 */
.L_x_2011:
[----:B------:R-:W-:Y:S05]  /*1780*/  BSYNC B0 ;  /* 0x0000000000007941 */ /* 0x000fea0003800000 */
.L_x_2010:
[----:B0-----:R-:W-:-:S05]  /*1790*/  MOV R3, c[0x0][0x160] ;  /* 0x0000580000037a02 */ /* 0x001fca0000000f00 */
[----:B------:R-:W-:-:S05]  /*17a0*/  IMAD R54, R3, 0x4, R54 ;  /* 0x0000000403367824 */ /* 0x000fca00078e0236 */
[----:B------:R-:W-:-:S13]  /*17b0*/  ISETP.GE.AND P0, PT, R54, c[0x0][0x164], PT ;  /* 0x0000590036007a0c */ /* 0x000fda0003f06270 */
[----:B-123-5:R-:W-:Y:S01]  /*17c0*/  @P0 CALL.REL.NOINC `(.L_x_2004) ;  /* 0x0000001000000944 */ /* 0x02efe20003c00000 */
[----:B------:R-:W-:Y:S05]  /*17d0*/  BRA `(.L_x_2028) ;  /* 0xffffe9f000007947 */ /* 0x000fea000383ffff */
.L_x_2004:
        /* <DEDUP_REMOVED lines=33> */
[C---:B------:R-:W-:Y:S01]  /*19f0*/  SHF.L.U64.HI R4, R0.reuse, 0x2, R15 ;  /* 0x0000000200047819 */ /* 0x040fe2000001020f */
[----:B------:R-:W-:Y:S01]  /*1a00*/  IMAD.SHL.U32 R0, R0, 0x4, RZ ;  /* 0x0000000400007824 */ /* 0x000fe200078e00ff */
[----:B------:R-:W-:Y:S01]  /*1a10*/  ISETP.GE.U32.AND P1, PT, R12, 0x100, PT ;  /* 0x000001000c00780c */ /* 0x000fe20003f26070 */
[----:B------:R-:W0:Y:S03]  /*1a20*/  LDS R8, [R28.X4] ;  /* 0x000000001c087984 */ /* 0x000e260000004800 */
[C---:B------:R-:W-:Y:S01]  /*1a30*/  IADD3 R12, P2, R0.reuse, c[0x0][0x228], RZ ;  /* 0x00008a00000c7a10 */ /* 0x040fe20007f5e0ff */
[----:B------:R-:W1:Y:S01]  /*1a40*/  LDS R21, [R28.X4+0x400] ;  /* 0x000400001c157984 */ /* 0x000e620000004800 */
[----:B------:R-:W-:-:S02]  /*1a50*/  IADD3 R0, P3, R0, c[0x0][0x220], RZ ;  /* 0x0000880000007a10 */ /* 0x000fc40007f7e0ff */
[C---:B------:R-:W-:Y:S01]  /*1a60*/  IADD3.X R15, R4.reuse, c[0x0][0x22c], RZ, P2, !PT ;  /* 0x00008b00040f7a10 */ /* 0x040fe200017fe4ff */
[----:B------:R-:W2:Y:S01]  /*1a70*/  LDS R25, [R28.X4+0x800] ;  /* 0x000800001c197984 */ /* 0x000ea20000004800 */
[----:B------:R-:W-:Y:S01]  /*1a80*/  IADD3.X R7, R4, c[0x0][0x224], RZ, P3, !PT ;  /* 0x0000890004077a10 */ /* 0x000fe20001ffe4ff */
[----:B------:R-:W-:Y:S01]  /*1a90*/  @P0 IMAD.MOV.U32 R2, RZ, RZ, R12 ;  /* 0x000000ffff020224 */ /* 0x000fe200078e000c */
[----:B------:R-:W-:Y:S01]  /*1aa0*/  @P0 MOV R3, R15 ;  /* 0x0000000f00030202 */ /* 0x000fe20000000f00 */
[----:B------:R-:W3:Y:S01]  /*1ab0*/  LDS R10, [R28.X4+0x200] ;  /* 0x000200001c0a7984 */ /* 0x000ee20000004800 */
[----:B------:R-:W-:Y:S01]  /*1ac0*/  @P0 IMAD.MOV.U32 R4, RZ, RZ, R0 ;  /* 0x000000ffff040224 */ /* 0x000fe200078e0000 */
[----:B------:R-:W-:Y:S01]  /*1ad0*/  @P0 IADD3 R12, P2, R12, 0x200, RZ ;  /* 0x000002000c0c0810 */ /* 0x000fe20007f5e0ff */
[----:B------:R-:W-:Y:S01]  /*1ae0*/  @P0 IMAD.MOV.U32 R5, RZ, RZ, R7 ;  /* 0x000000ffff050224 */ /* 0x000fe200078e0007 */
[----:B------:R-:W4:Y:S01]  /*1af0*/  LDS R29, [R28.X4+0xc00] ;  /* 0x000c00001c1d7984 */ /* 0x000f220000004800 */
[----:B------:R-:W-:-:S02]  /*1b00*/  @P0 IADD3 R0, P3, R0, 0x200, RZ ;  /* 0x0000020000000810 */ /* 0x000fc40007f7e0ff */
[----:B------:R-:W-:Y:S01]  /*1b10*/  @P0 IADD3.X R15, RZ, R15, RZ, P2, !PT ;  /* 0x0000000fff0f0210 */ /* 0x000fe200017fe4ff */
[----:B------:R-:W4:Y:S02]  /*1b20*/  LDS R23, [R28.X4+0x600] ;  /* 0x000600001c177984 */ /* 0x000f240000004800 */
[----:B------:R-:W-:Y:S02]  /*1b30*/  @P0 IMAD.X R7, RZ, RZ, R7, P3 ;  /* 0x000000ffff070224 */ /* 0x000fe400018e0607 */
        /* <DEDUP_REMOVED lines=20> */
.L_x_2008:
[----:B------:R-:W-:Y:S01]  /*1c80*/  HFMA2.MMA R49, -RZ, RZ, 0, 1.847743988037109375e-06 ;  /* 0x0000001fff317435 */ /* 0x000fe200000001ff */
[----:B------:R-:W-:Y:S01]  /*1c90*/  MOV R82, R51 ;  /* 0x0000003300527202 */ /* 0x000fe20000000f00 */
[----:B------:R-:W-:Y:S01]  /*1ca0*/  IMAD.MOV.U32 R53, RZ, RZ, 0x1 ;  /* 0x00000001ff357424 */ /* 0x000fe200078e00ff */
[----:B------:R-:W-:Y:S01]  /*1cb0*/  MOV R2, 0x1ce0 ;  /* 0x00001ce000027802 */ /* 0x000fe20000000f00 */
[----:B------:R-:W-:-:S02]  /*1cc0*/  IMAD.MOV.U32 R48, RZ, RZ, -0x1 ;  /* 0xffffffffff307424 */ /* 0x000fc400078e00ff */
[----:B0----5:R-:W-:Y:S05]  /*1cd0*/  CALL.REL.NOINC `($__internal_91_$__cuda_sm70_shflsync_bfly_p) ;  /* 0x0000046000007944 */ /* 0x021fea0003c00000 */
[----:B-1----:R-:W-:Y:S01]  /*1ce0*/  MOV R84, R48 ;  /* 0x0000003000547202 */ /* 0x002fe20000000f00 */
[----:B0-----:R-:W-:Y:S05]  /*1cf0*/  BRA `(.L_x_2029) ;  /* 0xffffee4000007947 */ /* 0x001fea000383ffff */
.L_x_2009:
[----:B------:R-:W-:Y:S01]  /*1d00*/  HFMA2.MMA R53, -RZ, RZ, 0, 5.9604644775390625e-08 ;  /* 0x00000001ff357435 */ /* 0x000fe200000001ff */
[----:B------:R-:W-:Y:S01]  /*1d10*/  IMAD.MOV.U32 R82, RZ, RZ, R81 ;  /* 0x000000ffff527224 */ /* 0x000fe200078e0051 */
[----:B------:R-:W-:Y:S01]  /*1d20*/  MOV R48, 0xffffffff ;  /* 0xffffffff00307802 */ /* 0x000fe20000000f00 */
[----:B------:R-:W-:Y:S01]  /*1d30*/  IMAD.MOV.U32 R49, RZ, RZ, 0x1f ;  /* 0x0000001fff317424 */ /* 0x000fe200078e00ff */
[----:B------:R-:W-:-:S02]  /*1d40*/  MOV R2, 0x1d60 ;  /* 0x00001d6000027802 */ /* 0x000fc40000000f00 */
[----:B012--5:R-:W-:Y:S05]  /*1d50*/  CALL.REL.NOINC `($__internal_91_$__cuda_sm70_shflsync_bfly_p) ;  /* 0x000003e000007944 */ /* 0x027fea0003c00000 */
[----:B------:R-:W-:Y:S01]  /*1d60*/  FADD.FTZ R84, R84, R51 ;  /* 0x0000003354547221 */ /* 0x000fe20000010000 */
[----:B0-----:R-:W-:Y:S01]  /*1d70*/  HFMA2.MMA R49, -RZ, RZ, 0, 1.847743988037109375e-06 ;  /* 0x0000001fff317435 */ /* 0x001fe200000001ff */
[----:B-1----:R-:W-:Y:S01]  /*1d80*/  FADD.FTZ R81, R81, R48 ;  /* 0x0000003051517221 */ /* 0x002fe20000010000 */
[----:B------:R-:W-:Y:S01]  /*1d90*/  MOV R2, 0x1de0 ;  /* 0x00001de000027802 */ /* 0x000fe20000000f00 */
[----:B------:R-:W-:Y:S01]  /*1da0*/  IMAD.MOV.U32 R53, RZ, RZ, 0x2 ;  /* 0x00000002ff357424 */ /* 0x000fe200078e00ff */
[----:B------:R-:W-:Y:S01]  /*1db0*/  MOV R82, R84 ;  /* 0x0000005400527202 */ /* 0x000fe20000000f00 */
[----:B------:R-:W-:-:S02]  /*1dc0*/  IMAD.MOV.U32 R48, RZ, RZ, -0x1 ;  /* 0xffffffffff307424 */ /* 0x000fc400078e00ff */
[----:B------:R-:W-:Y:S05]  /*1dd0*/  CALL.REL.NOINC `($__internal_91_$__cuda_sm70_shflsync_bfly_p) ;  /* 0x0000036000007944 */ /* 0x000fea0003c00000 */
[----:B0-----:R-:W-:Y:S01]  /*1de0*/  HFMA2.MMA R49, -RZ, RZ, 0, 1.847743988037109375e-06 ;  /* 0x0000001fff317435 */ /* 0x001fe200000001ff */
[----:B-1----:R-:W-:Y:S01]  /*1df0*/  IMAD.MOV.U32 R51, RZ, RZ, R48 ;  /* 0x000000ffff337224 */ /* 0x002fe200078e0030 */
[----:B------:R-:W-:Y:S01]  /*1e00*/  MOV R82, R81 ;  /* 0x0000005100527202 */ /* 0x000fe20000000f00 */
[----:B------:R-:W-:Y:S01]  /*1e10*/  IMAD.MOV.U32 R53, RZ, RZ, 0x2 ;  /* 0x00000002ff357424 */ /* 0x000fe200078e00ff */
[----:B------:R-:W-:Y:S01]  /*1e20*/  MOV R2, 0x1e50 ;  /* 0x00001e5000027802 */ /* 0x000fe20000000f00 */
[----:B------:R-:W-:-:S02]  /*1e30*/  IMAD.MOV.U32 R48, RZ, RZ, -0x1 ;  /* 0xffffffffff307424 */ /* 0x000fc400078e00ff */
[----:B------:R-:W-:Y:S05]  /*1e40*/  CALL.REL.NOINC `($__internal_91_$__cuda_sm70_shflsync_bfly_p) ;  /* 0x000002f000007944 */ /* 0x000fea0003c00000 */
[----:B------:R-:W-:Y:S01]  /*1e50*/  FADD.FTZ R84, R51, R84 ;  /* 0x0000005433547221 */ /* 0x000fe20000010000 */
[----:B0-----:R-:W-:Y:S01]  /*1e60*/  MOV R53, 0x4 ;  /* 0x0000000400357802 */ /* 0x001fe20000000f00 */
[----:B-1----:R-:W-:Y:S01]  /*1e70*/  FADD.FTZ R81, R81, R48 ;  /* 0x0000003051517221 */ /* 0x002fe20000010000 */
[----:B------:R-:W-:Y:S01]  /*1e80*/  MOV R48, 0xffffffff ;  /* 0xffffffff00307802 */ /* 0x000fe20000000f00 */
[----:B------:R-:W-:Y:S01]  /*1e90*/  IMAD.MOV.U32 R49, RZ, RZ, 0x1f ;  /* 0x0000001fff317424 */ /* 0x000fe200078e00ff */
[----:B------:R-:W-:Y:S01]  /*1ea0*/  MOV R2, 0x1ed0 ;  /* 0x00001ed000027802 */ /* 0x000fe20000000f00 */
[----:B------:R-:W-:-:S02]  /*1eb0*/  IMAD.MOV.U32 R82, RZ, RZ, R84 ;  /* 0x000000ffff527224 */ /* 0x000fc400078e0054 */
[----:B------:R-:W-:Y:S05]  /*1ec0*/  CALL.REL.NOINC `($__internal_91_$__cuda_sm70_shflsync_bfly_p) ;  /* 0x0000027000007944 */ /* 0x000fea0003c00000 */
[----:B0-----:R-:W-:Y:S01]  /*1ed0*/  HFMA2.MMA R53, -RZ, RZ, 0, 2.384185791015625e-07 ;  /* 0x00000004ff357435 */ /* 0x001fe200000001ff */
[----:B-1----:R-:W-:Y:S01]  /*1ee0*/  MOV R51, R48 ;  /* 0x0000003000337202 */ /* 0x002fe20000000f00 */
[----:B------:R-:W-:Y:S01]  /*1ef0*/  IMAD.MOV.U32 R82, RZ, RZ, R81 ;  /* 0x000000ffff527224 */ /* 0x000fe200078e0051 */
[----:B------:R-:W-:Y:S01]  /*1f00*/  MOV R48, 0xffffffff ;  /* 0xffffffff00307802 */ /* 0x000fe20000000f00 */
[----:B------:R-:W-:Y:S01]  /*1f10*/  IMAD.MOV.U32 R49, RZ, RZ, 0x1f ;  /* 0x0000001fff317424 */ /* 0x000fe200078e00ff */
[----:B------:R-:W-:-:S02]  /*1f20*/  MOV R2, 0x1f40 ;  /* 0x00001f4000027802 */ /* 0x000fc40000000f00 */
[----:B------:R-:W-:Y:S05]  /*1f30*/  CALL.REL.NOINC `($__internal_91_$__cuda_sm70_shflsync_bfly_p) ;  /* 0x0000020000007944 */ /* 0x000fea0003c00000 */
        /* <DEDUP_REMOVED lines=23> */
[----:B0-----:R-:W-:Y:S01]  /*20b0*/  HFMA2.MMA R53, -RZ, RZ, 0, 9.5367431640625e-07 ;  /* 0x00000010ff357435 */ /* 0x001fe200000001ff */
[----:B-1----:R-:W-:Y:S01]  /*20c0*/  MOV R84, R48 ;  /* 0x0000003000547202 */ /* 0x002fe20000000f00 */
[----:B------:R-:W-:Y:S01]  /*20d0*/  IMAD.MOV.U32 R82, RZ, RZ, R81 ;  /* 0x000000ffff527224 */ /* 0x000fe200078e0051 */
[----:B------:R-:W-:Y:S01]  /*20e0*/  MOV R48, 0xffffffff ;  /* 0xffffffff00307802 */ /* 0x000fe20000000f00 */
[----:B------:R-:W-:Y:S01]  /*20f0*/  IMAD.MOV.U32 R49, RZ, RZ, 0x1f ;  /* 0x0000001fff317424 */ /* 0x000fe200078e00ff */
[----:B------:R-:W-:-:S02]  /*2100*/  MOV R2, 0x2120 ;  /* 0x0000212000027802 */ /* 0x000fc40000000f00 */
[----:B------:R-:W-:Y:S05]  /*2110*/  CALL.REL.NOINC `($__internal_91_$__cuda_sm70_shflsync_bfly_p) ;  /* 0x0000002000007944 */ /* 0x000fea0003c00000 */
[----:B-1----:R-:W-:Y:S01]  /*2120*/  IMAD.MOV.U32 R2, RZ, RZ, R48 ;  /* 0x000000ffff027224 */ /* 0x002fe200078e0030 */
[----:B0-----:R-:W-:Y:S05]  /*2130*/  BRA `(.L_x_2030) ;  /* 0xffffeb2000007947 */ /* 0x001fea000383ffff */
        .weak           $__internal_91_$__cuda_sm70_shflsync_bfly_p
        .type           $__internal_91_$__cuda_sm70_shflsync_bfly_p,@function
        .size           $__internal_91_$__cuda_sm70_shflsync_bfly_p,(.L_x_4471 - $__internal_91_$__cuda_sm70_shflsync_bfly_p)
$__internal_91_$__cuda_sm70_shflsync_bfly_p:
[----:B------:R-:W-:Y:S01]  /*2140*/  HFMA2.MMA R3, -RZ, RZ, 0, 0 ;  /* 0x00000000ff037435 */ /* 0x000fe200000001ff */
[----:B------:R-:W-:Y:S04]  /*2150*/  WARPSYNC R48 ;  /* 0x0000003000007348 */ /* 0x000fe80003800000 */
[----:B------:R0:W1:Y:S01]  /*2160*/  SHFL.BFLY PT, R48, R82, R53, R49 ;  /* 0x0c00003552307389 */ /* 0x00006200000e0031 */
[----:B------:R-:W-:Y:S05]  /*2170*/  RET.REL.NODEC R2 `(_ZN10layer_norm13ln_bwd_kernelINS_13Kernel_traitsIf13__nv_bfloat16fS2_fjLj256ELj1ELj4ELj1ELj16ENS_18Kernel_traits_baseILj256EfS2_fS2_fjLj128EEEEELb1ELb0ELb1ELb0EEEvNS_9BwdParamsE) ;  /* 0xffffde8002007950 */ /* 0x000fea0003c3ffff */
.L_x_2031:
        /* <DEDUP_REMOVED lines=16> */
.L_x_4471:


//--------------------- .text._ZN10layer_norm22ln_bwd_finalize_kernelINS_22Kernel_traits_finalizeILj256Ef13__nv_bfloat16fS2_fjLb0ELj1024ELj4ENS_18Kernel_traits_baseILj256EfS2_fS2_fjLj1024EEEEELb0ELb1EEEvNS_9BwdParamsE --------------------------
	.section	.text._ZN10layer_norm22ln_bwd_finalize_kernelINS_22Kernel_traits_finalizeILj256Ef13__nv_bfloat16fS2_fjLb0ELj1024ELj4ENS_18Kernel_traits_baseILj256EfS2_fS2_fjLj1024EEEEELb0ELb1EEEvNS_9BwdParamsE,"ax",@progbits
	.sectioninfo	@"SHI_REGISTERS=32"
	.align	128
        .global         _ZN10layer_norm22ln_bwd_finalize_kernelINS_22Kernel_traits_finalizeILj256Ef13__nv_bfloat16fS2_fjLb0ELj1024ELj4ENS_18Kernel_traits_baseILj256EfS2_fS2_fjLj1024EEEEELb0ELb1EEEvNS_9BwdParamsE
        .type           _ZN10layer_norm22ln_bwd_finalize_kernelINS_22Kernel_traits_finalizeILj256Ef13__nv_bfloat16fS2_fjLb0ELj1024ELj4ENS_18Kernel_traits_baseILj256EfS2_fS2_fjLj1024EEEEELb0ELb1EEEvNS_9BwdParamsE,@function
        .size           _ZN10layer_norm22ln_bwd_finalize_kernelINS_22Kernel_traits_finalizeILj256Ef13__nv_bfloat16fS2_fjLb0ELj1024ELj4ENS_18Kernel_traits_baseILj256EfS2_fS2_fjLj1024EEEEELb0ELb1EEEvNS_9BwdParamsE,(.L_x_4472 - _ZN10layer_norm22ln_bwd_finalize_kernelINS_22Kernel_traits_finalizeILj256Ef13__nv_bfloat16fS2_fjLb0ELj1024ELj4ENS_18Kernel_traits_baseILj256EfS2_fS2_fjLj1024EEEEELb0ELb1EEEvNS_9BwdParamsE)
        .other          _ZN10layer_norm22ln_bwd_finalize_kernelINS_22Kernel_traits_finalizeILj256Ef13__nv_bfloat16fS2_fjLb0ELj1024ELj4ENS_18Kernel_traits_baseILj256EfS2_fS2_fjLj1024EEEEELb0ELb1EEEvNS_9BwdParamsE,@"STO_CUDA_ENTRY STV_DEFAULT"
_ZN10layer_norm22ln_bwd_finalize_kernelINS_22Kernel_traits_finalizeILj256Ef13__nv_bfloat16fS2_fjLb0ELj1024ELj4ENS_18Kernel_traits_baseILj256EfS2_fS2_fjLj1024EEEEELb0ELb1EEEvNS_9BwdParamsE:
.text._ZN10layer_norm22ln_bwd_finalize_kernelINS_22Kernel_traits_finalizeILj256Ef13__nv_bfloat16fS2_fjLb0ELj1024ELj4ENS_18Kernel_traits_baseILj256EfS2_fS2_fjLj1024EEEEELb0ELb1EEEvNS_9BwdParamsE:
        /* <DEDUP_REMOVED lines=19> */
.L_x_2042:
        /* <DEDUP_REMOVED lines=27> */
.L_x_2036:
        /* <DEDUP_REMOVED lines=35> */
.L_x_2035:
[----:B------:R-:W-:Y:S05]  /*0510*/  BSYNC B1 ;  /* 0x0000000000017941 */ /* 0x000fea0003800000 */
.L_x_2034:
        /* <DEDUP_REMOVED lines=23> */
.L_x_2038:
[----:B------:R-:W-:Y:S05]  /*0690*/  BSYNC B1 ;  /* 0x0000000000017941 */ /* 0x000fea0003800000 */
.L_x_2037:
        /* <DEDUP_REMOVED lines=10> */
.L_x_2033:
[----:B------:R-:W-:Y:S05]  /*0740*/  BSYNC B0 ;  /* 0x0000000000007941 */ /* 0x000fea0003800000 */
.L_x_2032:
        /* <DEDUP_REMOVED lines=11> */
.L_x_2043:
        /* <DEDUP_REMOVED lines=18> */
.L_x_2044:
[----:B------:R-:W-:Y:S01]  /*0920*/  @!P1 SHF.R.U32.HI R2, RZ, 0x3, R0 ;  /* 0x00000003ff029819 */ /* 0x000fe20000011600 */
[----:B---3--:R-:W-:Y:S02]  /*0930*/  FADD.FTZ R5, R5, R10 ;  /* 0x0000000a05057221 */ /* 0x008fe40000010000 */
[----:B--2---:R-:W-:Y:S01]  /*0940*/  FADD.FTZ R7, R7, R4 ;  /* 0x0000000407077221 */ /* 0x004fe20000010000 */
[----:B------:R-:W-:-:S05]  /*0950*/  @!P1 LOP3.LUT R2, R2, 0x1ffffffc, RZ, 0xc0, !PT ;  /* 0x1ffffffc02029812 */ /* 0x000fca00078ec0ff */
[----:B------:R2:W-:Y:S04]  /*0960*/  @!P1 STS [R2+0x2000], R5 ;  /* 0x0020000502009388 */ /* 0x0005e80000000800 */
[----:B------:R2:W-:Y:S02]  /*0970*/  @!P1 STS [R2+0x2080], R7 ;  /* 0x0020800702009388 */ /* 0x0005e40000000800 */
.L_x_2039:
        /* <DEDUP_REMOVED lines=14> */
.L_x_2040:
[----:B------:R-:W-:Y:S01]  /*0a60*/  HFMA2.MMA R9, -RZ, RZ, 0, 5.9604644775390625e-08 ;  /* 0x00000001ff097435 */ /* 0x000fe200000001ff */
[----:B--2---:R-:W-:Y:S01]  /*0a70*/  IMAD.MOV.U32 R10, RZ, RZ, R4 ;  /* 0x000000ffff0a7224 */ /* 0x004fe200078e0004 */
[----:B------:R-:W-:Y:S01]  /*0a80*/  MOV R11, 0xffffffff ;  /* 0xffffffff000b7802 */ /* 0x000fe20000000f00 */
[----:B------:R-:W-:Y:S01]  /*0a90*/  IMAD.MOV.U32 R6, RZ, RZ, 0x1f ;  /* 0x0000001fff067424 */ /* 0x000fe200078e00ff */
[----:B------:R-:W-:-:S02]  /*0aa0*/  MOV R2, 0xac0 ;  /* 0x00000ac000027802 */ /* 0x000fc40000000f00 */
[----:B01----:R-:W-:Y:S05]  /*0ab0*/  CALL.REL.NOINC `($__internal_92_$__cuda_sm70_shflsync_bfly_p) ;  /* 0x000003c000007944 */ /* 0x003fea0003c00000 */
[----:B-1----:R-:W-:Y:S01]  /*0ac0*/  MOV R3, R6 ;  /* 0x0000000600037202 */ /* 0x002fe20000000f00 */
[----:B0-----:R-:W-:Y:S05]  /*0ad0*/  BRA `(.L_x_2043) ;  /* 0xfffffd2000007947 */ /* 0x001fea000383ffff */
.L_x_2041:
[----:B------:R-:W-:Y:S01]  /*0ae0*/  HFMA2.MMA R9, -RZ, RZ, 0, 1.1920928955078125e-07 ;  /* 0x00000002ff097435 */ /* 0x000fe200000001ff */
[----:B------:R-:W-:Y:S01]  /*0af0*/  IMAD.MOV.U32 R10, RZ, RZ, R13 ;  /* 0x000000ffff0a7224 */ /* 0x000fe200078e000d */
[----:B------:R-:W-:Y:S01]  /*0b00*/  MOV R6, 0x1f ;  /* 0x0000001f00067802 */ /* 0x000fe20000000f00 */
[----:B------:R-:W-:Y:S01]  /*0b10*/  IMAD.MOV.U32 R11, RZ, RZ, -0x1 ;  /* 0xffffffffff0b7424 */ /* 0x000fe200078e00ff */
[----:B------:R-:W-:-:S02]  /*0b20*/  MOV R2, 0xb40 ;  /* 0x00000b4000027802 */ /* 0x000fc40000000f00 */
[----:B012---:R-:W-:Y:S05]  /*0b30*/  CALL.REL.NOINC `($__internal_92_$__cuda_sm70_shflsync_bfly_p) ;  /* 0x0000034000007944 */ /* 0x007fea0003c00000 */
[----:B0-----:R-:W-:Y:S01]  /*0b40*/  HFMA2.MMA R9, -RZ, RZ, 0, 2.384185791015625e-07 ;  /* 0x00000004ff097435 */ /* 0x001fe200000001ff */
[----:B-1----:R-:W-:Y:S01]  /*0b50*/  FADD.FTZ R10, R13, R6 ;  /* 0x000000060d0a7221 */ /* 0x002fe20000010000 */
[----:B------:R-:W-:Y:S01]  /*0b60*/  MOV R6, 0x1f ;  /* 0x0000001f00067802 */ /* 0x000fe20000000f00 */
[----:B------:R-:W-:Y:S01]  /*0b70*/  IMAD.MOV.U32 R11, RZ, RZ, -0x1 ;  /* 0xffffffffff0b7424 */ /* 0x000fe200078e00ff */
[----:B------:R-:W-:-:S02]  /*0b80*/  MOV R2, 0xba0 ;  /* 0x00000ba000027802 */ /* 0x000fc40000000f00 */
[----:B------:R-:W-:Y:S05]  /*0b90*/  CALL.REL.NOINC `($__internal_92_$__cuda_sm70_shflsync_bfly_p) ;  /* 0x000002e000007944 */ /* 0x000fea0003c00000 */
[----:B0-----:R-:W-:Y:S01]  /*0ba0*/  HFMA2.MMA R9, -RZ, RZ, 0, 4.76837158203125e-07 ;  /* 0x00000008ff097435 */ /* 0x001fe200000001ff */
[----:B-1----:R-:W-:Y:S01]  /*0bb0*/  FADD.FTZ R10, R10, R6 ;  /* 0x000000060a0a7221 */ /* 0x002fe20000010000 */
[----:B------:R-:W-:Y:S01]  /*0bc0*/  MOV R6, 0x1f ;  /* 0x0000001f00067802 */ /* 0x000fe20000000f00 */
[----:B------:R-:W-:Y:S01]  /*0bd0*/  IMAD.MOV.U32 R11, RZ, RZ, -0x1 ;  /* 0xffffffffff0b7424 */ /* 0x000fe200078e00ff */
[----:B------:R-:W-:-:S02]  /*0be0*/  MOV R2, 0xc00 ;  /* 0x00000c0000027802 */ /* 0x000fc40000000f00 */
[----:B------:R-:W-:Y:S05]  /*0bf0*/  CALL.REL.NOINC `($__internal_92_$__cuda_sm70_shflsync_bfly_p) ;  /* 0x0000028000007944 */ /* 0x000fea0003c00000 */
[----:B-1----:R-:W-:Y:S01]  /*0c00*/  FADD.FTZ R4, R10, R6 ;  /* 0x000000060a047221 */ /* 0x002fe20000010000 */
[----:B0-----:R-:W-:Y:S01]  /*0c10*/  HFMA2.MMA R9, -RZ, RZ, 0, 9.5367431640625e-07 ;  /* 0x00000010ff097435 */ /* 0x001fe200000001ff */
[----:B------:R-:W-:Y:S01]  /*0c20*/  MOV R6, 0x1f ;  /* 0x0000001f00067802 */ /* 0x000fe20000000f00 */
[----:B------:R-:W-:Y:S01]  /*0c30*/  IMAD.MOV.U32 R11, RZ, RZ, -0x1 ;  /* 0xffffffffff0b7424 */ /* 0x000fe200078e00ff */
[----:B------:R-:W-:-:S02]  /*0c40*/  MOV R2, 0xc70 ;  /* 0x00000c7000027802 */ /* 0x000fc40000000f00 */
[----:B------:R-:W-:Y:S02]  /*0c50*/  MOV R10, R4 ;  /* 0x00000004000a7202 */ /* 0x000fe40000000f00 */
[----:B------:R-:W-:Y:S05]  /*0c60*/  CALL.REL.NOINC `($__internal_92_$__cuda_sm70_shflsync_bfly_p) ;  /* 0x0000021000007944 */ /* 0x000fea0003c00000 */
[----:B0-----:R-:W-:Y:S01]  /*0c70*/  HFMA2.MMA R9, -RZ, RZ, 0, 5.9604644775390625e-08 ;  /* 0x00000001ff097435 */ /* 0x001fe200000001ff */
[----:B-1----:R-:W-:Y:S01]  /*0c80*/  MOV R7, R6 ;  /* 0x0000000600077202 */ /* 0x002fe20000000f00 */
[----:B------:R-:W-:Y:S01]  /*0c90*/  IMAD.MOV.U32 R10, RZ, RZ, R5 ;  /* 0x000000ffff0a7224 */ /* 0x000fe200078e0005 */
[----:B------:R-:W-:Y:S01]  /*0ca0*/  MOV R6, 0x1f ;  /* 0x0000001f00067802 */ /* 0x000fe20000000f00 */
[----:B------:R-:W-:Y:S01]  /*0cb0*/  IMAD.MOV.U32 R11, RZ, RZ, -0x1 ;  /* 0xffffffffff0b7424 */ /* 0x000fe200078e00ff */
[----:B------:R-:W-:Y:S02]  /*0cc0*/  MOV R2, 0xce0 ;  /* 0x00000ce000027802 */ /* 0x000fe40000000f00 */
[----:B------:R-:W-:Y:S05]  /*0cd0*/  CALL.REL.NOINC `($__internal_92_$__cuda_sm70_shflsync_bfly_p) ;  /* 0x000001a000007944 */ /* 0x000fea0003c00000 */
[----:B0-----:R-:W-:Y:S01]  /*0ce0*/  HFMA2.MMA R9, -RZ, RZ, 0, 1.1920928955078125e-07 ;  /* 0x00000002ff097435 */ /* 0x001fe200000001ff */
[----:B-1----:R-:W-:Y:S01]  /*0cf0*/  FADD.FTZ R10, R5, R6 ;  /* 0x00000006050a7221 */ /* 0x002fe20000010000 */
[----:B------:R-:W-:Y:S01]  /*0d00*/  MOV R6, 0x1f ;  /* 0x0000001f00067802 */ /* 0x000fe20000000f00 */
[----:B------:R-:W-:Y:S01]  /*0d10*/  IMAD.MOV.U32 R11, RZ, RZ, -0x1 ;  /* 0xffffffffff0b7424 */ /* 0x000fe200078e00ff */
[----:B------:R-:W-:Y:S02]  /*0d20*/  MOV R2, 0xd40 ;  /* 0x00000d4000027802 */ /* 0x000fe40000000f00 */
[----:B------:R-:W-:Y:S05]  /*0d30*/  CALL.REL.NOINC `($__internal_92_$__cuda_sm70_shflsync_bfly_p) ;  /* 0x0000014000007944 */ /* 0x000fea0003c00000 */
        /* <DEDUP_REMOVED lines=12> */
[----:B0-----:R-:W-:Y:S01]  /*0e00*/  HFMA2.MMA R9, -RZ, RZ, 0, 9.5367431640625e-07 ;  /* 0x00000010ff097435 */ /* 0x001fe200000001ff */
[----:B-1----:R-:W-:Y:S01]  /*0e10*/  FADD.FTZ R10, R10, R6 ;  /* 0x000000060a0a7221 */ /* 0x002fe20000010000 */
[----:B------:R-:W-:Y:S01]  /*0e20*/  MOV R6, 0x1f ;  /* 0x0000001f00067802 */ /* 0x000fe20000000f00 */
[----:B------:R-:W-:Y:S01]  /*0e30*/  IMAD.MOV.U32 R11, RZ, RZ, -0x1 ;  /* 0xffffffffff0b7424 */ /* 0x000fe200078e00ff */
[----:B------:R-:W-:-:S02]  /*0e40*/  MOV R2, 0xe60 ;  /* 0x00000e6000027802 */ /* 0x000fc40000000f00 */
[----:B------:R-:W-:Y:S05]  /*0e50*/  CALL.REL.NOINC `($__internal_92_$__cuda_sm70_shflsync_bfly_p) ;  /* 0x0000002000007944 */ /* 0x000fea0003c00000 */
[----:B-1----:R-:W-:Y:S01]  /*0e60*/  MOV R5, R6 ;  /* 0x0000000600057202 */ /* 0x002fe20000000f00 */
[----:B0-----:R-:W-:Y:S05]  /*0e70*/  BRA `(.L_x_2044) ;  /* 0xfffffaa000007947 */ /* 0x001fea000383ffff */
        .weak           $__internal_92_$__cuda_sm70_shflsync_bfly_p
        .type           $__internal_92_$__cuda_sm70_shflsync_bfly_p,@function
        .size           $__internal_92_$__cuda_sm70_shflsync_bfly_p,(.L_x_4472 - $__internal_92_$__cuda_sm70_shflsync_bfly_p)
$__internal_92_$__cuda_sm70_shflsync_bfly_p:
[----:B------:R-:W-:Y:S01]  /*0e80*/  HFMA2.MMA R3, -RZ, RZ, 0, 0 ;  /* 0x00000000ff037435 */ /* 0x000fe200000001ff */
[----:B------:R-:W-:Y:S04]  /*0e90*/  WARPSYNC R11 ;  /* 0x0000000b00007348 */ /* 0x000fe80003800000 */
[----:B------:R0:W1:Y:S01]  /*0ea0*/  SHFL.BFLY PT, R6, R10, R9, R6 ;  /* 0x0c0000090a067389 */ /* 0x00006200000e0006 */
[----:B------:R-:W-:Y:S05]  /*0eb0*/  RET.REL.NODEC R2 `(_ZN10layer_norm22ln_bwd_finalize_kernelINS_22Kernel_traits_finalizeILj256Ef13__nv_bfloat16fS2_fjLb0ELj1024ELj4ENS_18Kernel_traits_baseILj256EfS2_fS2_fjLj1024EEEEELb0ELb1EEEvNS_9BwdParamsE) ;  /* 0xfffff14002007950 */ /* 0x000fea0003c3ffff */
.L_x_2045:
        /* <DEDUP_REMOVED lines=12> */
.L_x_4472:


//--------------------- .text._ZN10layer_norm13ln_bwd_kernelINS_13Kernel_traitsIf13__nv_bfloat16fS2_fjLj256ELj1ELj4ELj1ELj16ENS_18Kernel_traits_baseILj256EfS2_fS2_fjLj128EEEEELb1ELb0ELb1ELb1EEEvNS_9BwdParamsE --------------------------
	.section	.text._ZN10layer_norm13ln_bwd_kernelINS_13Kernel_traitsIf13__nv_bfloat16fS2_fjLj256ELj1ELj4ELj1ELj16ENS_18Kernel_traits_baseILj256EfS2_fS2_fjLj128EEEEELb1ELb0ELb1ELb1EEEvNS_9BwdParamsE,"ax",@progbits
	.sectioninfo	@"SHI_REGISTERS=80"
	.align	128
        .global         _ZN10layer_norm13ln_bwd_kernelINS_13Kernel_traitsIf13__nv_bfloat16fS2_fjLj256ELj1ELj4ELj1ELj16ENS_18Kernel_traits_baseILj256EfS2_fS2_fjLj128EEEEELb1ELb0ELb1ELb1EEEvNS_9BwdParamsE
        .type           _ZN10layer_norm13ln_bwd_kernelINS_13Kernel_traitsIf13__nv_bfloat16fS2_fjLj256ELj1ELj4ELj1ELj16ENS_18Kernel_traits_baseILj256EfS2_fS2_fjLj128EEEEELb1ELb0ELb1ELb1EEEvNS_9BwdParamsE,@function
        .size           _ZN10layer_norm13ln_bwd_kernelINS_13Kernel_traitsIf13__nv_bfloat16fS2_fjLj256ELj1ELj4ELj1ELj16ENS_18Kernel_traits_baseILj256EfS2_fS2_fjLj128EEEEELb1ELb0ELb1ELb1EEEvNS_9BwdParamsE,(.L_x_4473 - _ZN10layer_norm13ln_bwd_kernelINS_13Kernel_traitsIf13__nv_bfloat16fS2_fjLj256ELj1ELj4ELj1ELj16ENS_18Kernel_traits_baseILj256EfS2_fS2_fjLj128EEEEELb1ELb0ELb1ELb1EEEvNS_9BwdParamsE)
        .other          _ZN10layer_norm13ln_bwd_kernelINS_13Kernel_traitsIf13__nv_bfloat16fS2_fjLj256ELj1ELj4ELj1ELj16ENS_18Kernel_traits_baseILj256EfS2_fS2_fjLj128EEEEELb1ELb0ELb1ELb1EEEvNS_9BwdParamsE,@"STO_CUDA_ENTRY STV_DEFAULT"
_ZN10layer_norm13ln_bwd_kernelINS_13Kernel_traitsIf13__nv_bfloat16fS2_fjLj256ELj1ELj4ELj1ELj16ENS_18Kernel_traits_baseILj256EfS2_fS2_fjLj128EEEEELb1ELb0ELb1ELb1EEEvNS_9BwdParamsE:
.text._ZN10layer_norm13ln_bwd_kernelINS_13Kernel_traitsIf13__nv_bfloat16fS2_fjLj256ELj1ELj4ELj1ELj16ENS_18Kernel_traits_baseILj256EfS2_fS2_fjLj128EEEEELb1ELb0ELb1ELb1EEEvNS_9BwdParamsE:
        /* <DEDUP_REMOVED lines=17> */
.L_x_2046:
        /* <DEDUP_REMOVED lines=15> */
.L_x_2069:
[----:B------:R-:W-:-:S10]  /*0200*/  HFMA2.MMA R63, -RZ, RZ, 0, 2.384185791015625e-07 ;  /* 0x00000004ff3f7435 */ /* 0x000fd400000001ff */
[----:B------:R-:W-:-:S05]  /*0210*/  IMAD.WIDE R66, R2, R63, c[0x0][0x1d8] ;  /* 0x0000760002427625 */ /* 0x000fca00078e023f */
[----:B------:R2:W3:Y:S01]  /*0220*/  LDG.E R61, [R66.64] ;  /* 0x00000004423d7981 */ /* 0x0004e2000c1e1900 */
[----:B------:R-:W-:-:S04]  /*0230*/  IMAD.WIDE R76, R2, R63, c[0x0][0x1a8] ;  /* 0x00006a00024c7625 */ /* 0x000fc800078e023f */
[C---:B------:R-:W-:Y:S01]  /*0240*/  IMAD R6, R2.reuse, c[0x0][0x168], RZ ;  /* 0x00005a0002067a24 */ /* 0x040fe200078e02ff */
[----:B0----5:R0:W5:Y:S01]  /*0250*/  LDG.E R4, [R76.64] ;  /* 0x000000044c047981 */ /* 0x021162000c1e1900 */
[----:B------:R-:W-:-:S03]  /*0260*/  IMAD.WIDE R74, R2, R63, c[0x0][0x1d0] ;  /* 0x00007400024a7625 */ /* 0x000fc600078e023f */
[----:B------:R-:W-:Y:S02]  /*0270*/  SHF.R.S32.HI R73, RZ, 0x1f, R6 ;  /* 0x0000001fff497819 */ /* 0x000fe40000011406 */
[----:B------:R-:W-:Y:S01]  /*0280*/  LOP3.LUT R64, R0, 0x1f, RZ, 0xc0, !PT ;  /* 0x0000001f00407812 */ /* 0x000fe200078ec0ff */
[----:B------:R4:W5:Y:S01]  /*0290*/  LDG.E R5, [R74.64] ;  /* 0x000000044a057981 */ /* 0x000962000c1e1900 */
[----:B------:R-:W-:Y:S01]  /*02a0*/  LEA.HI R73, R73, R6, RZ, 0x3 ;  /* 0x0000000649497211 */ /* 0x000fe200078f18ff */
[----:B------:R-:W-:Y:S03]  /*02b0*/  BSSY B0, `(.L_x_2048) ;  /* 0x0000074000007945 */ /* 0x000fe60003800000 */
[----:B------:R-:W-:Y:S01]  /*02c0*/  LEA.HI.SX32 R6, R73, R64, 0x1d ;  /* 0x0000004049067211 */ /* 0x000fe200078feaff */
[----:B--2---:R-:W-:-:S04]  /*02d0*/  IMAD.WIDE R66, R2, R63, c[0x0][0x1a0] ;  /* 0x0000680002427625 */ /* 0x004fc800078e023f */
[----:B----4-:R-:W-:-:S04]  /*02e0*/  IMAD.MOV.U32 R75, RZ, RZ, 0x20 ;  /* 0x00000020ff4b7424 */ /* 0x010fc800078e00ff */
[----:B------:R-:W-:Y:S01]  /*02f0*/  IMAD.WIDE.U32 R72, R6, R75, c[0x0][0x218] ;  /* 0x0000860006487625 */ /* 0x000fe200078e004b */
[----:B---3--:R-:W-:-:S13]  /*0300*/  ISETP.GT.AND P3, PT, R61, RZ, PT ;  /* 0x000000ff3d00720c */ /* 0x008fda0003f64270 */
[----:B------:R-:W-:Y:S05]  /*0310*/  @P3 BRA `(.L_x_2049) ;  /* 0x0000011000003947 */ /* 0x000fea0003800000 */
[----:B0----5:R-:W-:Y:S01]  /*0320*/  ISETP.GE.AND P0, PT, R5, 0x1, PT ;  /* 0x000000010500780c */ /* 0x021fe20003f06270 */
[----:B------:R-:W-:-:S12]  /*0330*/  IMAD.MOV.U32 R67, RZ, RZ, 0x8 ;  /* 0x00000008ff437424 */ /* 0x000fd800078e00ff */
[----:B------:R-:W-:-:S05]  /*0340*/  @P0 IADD3 R61, R5, -0x1, RZ ;  /* 0xffffffff053d0810 */ /* 0x000fca0007ffe0ff */
[----:B------:R-:W-:-:S05]  /*0350*/  @P0 IMAD R61, R61, c[0x0][0x168], RZ ;  /* 0x00005a003d3d0a24 */ /* 0x000fca00078e02ff */
[----:B------:R-:W-:-:S04]  /*0360*/  @P0 SHF.R.S32.HI R66, RZ, 0x1f, R61 ;  /* 0x0000001fff420819 */ /* 0x000fc8000001143d */
[----:B------:R-:W-:Y:S02]  /*0370*/  @P0 LEA.HI R61, R66, R61, RZ, 0x3 ;  /* 0x0000003d423d0211 */ /* 0x000fe400078f18ff */
[----:B------:R-:W-:Y:S02]  /*0380*/  MOV R66, RZ ;  /* 0x000000ff00427202 */ /* 0x000fe40000000f00 */
[----:B------:R-:W-:Y:S02]  /*0390*/  @P0 LEA.HI.SX32 R66, R61, R64, 0x1d ;  /* 0x000000403d420211 */ /* 0x000fe400078feaff */
        /* <DEDUP_REMOVED lines=9> */
.L_x_2049:
[----:B0-----:R-:W-:Y:S01]  /*0430*/  IADD3 R61, R61, -0x1, RZ ;  /* 0xffffffff3d3d7810 */ /* 0x001fe20007ffe0ff */
        /* <DEDUP_REMOVED lines=14> */
[----:B0-----:R-:W-:-:S04]  /*0520*/  @P1 SHF.R.S32.HI R66, RZ, 0x1f, R65 ;  /* 0x0000001fff421819 */ /* 0x001fc80000011441 */
[----:B------:R-:W-:Y:S01]  /*0530*/  @P1 LEA.HI R65, R66, R65, RZ, 0x3 ;  /* 0x0000004142411211 */ /* 0x000fe200078f18ff */
[----:B------:R-:W-:Y:S01]  /*0540*/  IMAD.MOV.U32 R66, RZ, RZ, RZ ;  /* 0x000000ffff427224 */ /* 0x000fe200078e00ff */
[----:B------:R-:W-:Y:S02]  /*0550*/  MOV R67, 0x8 ;  /* 0x0000000800437802 */ /* 0x000fe40000000f00 */
[----:B------:R-:W-:-:S05]  /*0560*/  @P1 LEA.HI.SX32 R66, R65, R64, 0x1d ;  /* 0x0000004041421211 */ /* 0x000fca00078feaff */
[----:B------:R-:W-:-:S06]  /*0570*/  IMAD.WIDE.U32 R66, R66, R67, c[0x0][0x190] ;  /* 0x0000640042427625 */ /* 0x000fcc00078e0043 */
[----:B------:R-:W5:Y:S01]  /*0580*/  LDG.E.64 R66, [R66.64] ;  /* 0x0000000442427981 */ /* 0x000f62000c1e1b00 */
[----:B------:R-:W-:-:S04]  /*0590*/  ISETP.NE.U32.AND P0, PT, RZ, c[0x0][0x218], PT ;  /* 0x00008600ff007a0c */ /* 0x000fc80003f05070 */
[----:B------:R-:W-:-:S13]  /*05a0*/  ISETP.NE.AND.EX P0, PT, RZ, c[0x0][0x21c], PT, P0 ;  /* 0x00008700ff007a0c */ /* 0x000fda0003f05300 */
[----:B------:R4:W5:Y:S04]  /*05b0*/  @P0 LDG.E.128 R32, [R72.64] ;  /* 0x0000000448200981 */ /* 0x000968000c1e1d00 */
[----:B------:R4:W5:Y:S01]  /*05c0*/  @P0 LDG.E.128 R36, [R72.64+0x10] ;  /* 0x0000100448240981 */ /* 0x000962000c1e1d00 */
[----:B-1----:R-:W-:-:S04]  /*05d0*/  ISETP.NE.AND P0, PT, R3, RZ, PT ;  /* 0x000000ff0300720c */ /* 0x002fc80003f05270 */
        /* <DEDUP_REMOVED lines=12> */
[C---:B------:R-:W-:Y:S01]  /*06a0*/  FADD.FTZ R55, -R64.reuse, R55 ;  /* 0x0000003740377221 */ /* 0x040fe20000010100 */
[----:B------:R-:W-:Y:S01]  /*06b0*/  PRMT R54, RZ, 0x7610, R63 ;  /* 0x00007610ff367816 */ /* 0x000fe2000000003f */
[----:B------:R-:W-:-:S02]  /*06c0*/  FADD.FTZ R57, -R64, R57 ;  /* 0x0000003940397221 */ /* 0x000fc40000010100 */
[C---:B------:R-:W-:Y:S02]  /*06d0*/  FADD.FTZ R71, -R64.reuse, R58 ;  /* 0x0000003a40477221 */ /* 0x040fe40000010100 */
[----:B------:R-:W-:Y:S02]  /*06e0*/  FADD.FTZ R59, -R64, R59 ;  /* 0x0000003b403b7221 */ /* 0x000fe40000010100 */
[-C--:B------:R-:W-:Y:S02]  /*06f0*/  FFMA.FTZ R17, R53, R60.reuse, R17 ;  /* 0x0000003c35117223 */ /* 0x080fe40000010011 */
[----:B------:R-:W-:Y:S02]  /*0700*/  FADD.FTZ R25, R25, R60 ;  /* 0x0000003c19197221 */ /* 0x000fe40000010000 */
[----:B------:R-:W-:Y:S02]  /*0710*/  FMUL.FTZ R60, R13, R60 ;  /* 0x0000003c0d3c7220 */ /* 0x000fe40000410000 */
[----:B------:R-:W-:-:S02]  /*0720*/  FADD.FTZ R63, RZ, R56 ;  /* 0x00000038ff3f7221 */ /* 0x000fc40000010000 */
[----:B------:R-:W-:Y:S01]  /*0730*/  FFMA.FTZ R64, R7, R56, RZ ;  /* 0x0000003807407223 */ /* 0x000fe200000100ff */
[----:B------:R-:W-:Y:S01]  /*0740*/  PRMT R52, RZ, 0x7610, R61 ;  /* 0x00007610ff347816 */ /* 0x000fe2000000003d */
[C---:B------:R-:W-:Y:S02]  /*0750*/  FMUL.FTZ R55, R4.reuse, R55 ;  /* 0x0000003704377220 */ /* 0x040fe40000410000 */
[----:B------:R-:W-:Y:S02]  /*0760*/  FMUL.FTZ R65, R4, R65 ;  /* 0x0000004104417220 */ /* 0x000fe40000410000 */
        /* <DEDUP_REMOVED lines=32> */
[----:B------:R-:W-:Y:S02]  /*0970*/  FADD.FTZ R30, R30, R77 ;  /* 0x0000004d1e1e7221 */ /* 0x000fe40000010000 */
[----:B------:R-:W-:Y:S02]  /*0980*/  FFMA.FTZ R22, R71, R77, R22 ;  /* 0x0000004d47167223 */ /* 0x000fe40000010016 */
[----:B------:R-:W-:Y:S02]  /*0990*/  FFMA.FTZ R16, R7, R73, R16 ;  /* 0x0000004907107223 */ /* 0x000fe40000010010 */
[----:B------:R-:W-:-:S02]  /*09a0*/  FADD.FTZ R24, R24, R73 ;  /* 0x0000004918187221 */ /* 0x000fc40000010000 */
[----:B------:R-:W-:Y:S02]  /*09b0*/  FFMA.FTZ R18, R65, R75, R18 ;  /* 0x0000004b41127223 */ /* 0x000fe40000010012 */
[----:B------:R-:W-:Y:S02]  /*09c0*/  FADD.FTZ R26, R26, R75 ;  /* 0x0000004b1a1a7221 */ /* 0x000fe40000010000 */
[----:B------:R-:W-:Y:S02]  /*09d0*/  FADD.FTZ R77, R63, R54 ;  /* 0x000000363f4d7221 */ /* 0x000fe40000010000 */
[----:B------:R-:W-:Y:S02]  /*09e0*/  FFMA.FTZ R61, R59, R54, R64 ;  /* 0x000000363b3d7223 */ /* 0x000fe40000010040 */
.L_x_2050:
[----:B------:R-:W-:Y:S05]  /*09f0*/  BSYNC B0 ;  /* 0x0000000000007941 */ /* 0x000fea0003800000 */
.L_x_2048:
[----:B-----5:R-:W-:-:S05]  /*0a00*/  IMAD.MOV.U32 R63, RZ, RZ, R66 ;  /* 0x000000ffff3f7224 */ /* 0x020fca00078e0042 */
[----:B------:R-:W-:Y:S01]  /*0a10*/  PRMT R74, R63, 0x7610, R74 ;  /* 0x000076103f4a7816 */ /* 0x000fe2000000004a */
[----:B------:R-:W-:Y:S05]  /*0a20*/  BRA.DIV ~URZ, `(.L_x_2051) ;  /* 0x000010127f007947 */ /* 0x000fea000b800000 */
[----:B------:R2:W3:Y:S02]  /*0a30*/  SHFL.BFLY PT, R75, R77, 0x1, 0x1f ;  /* 0x0c201f004d4b7f89 */ /* 0x0004e400000e0000 */
.L_x_2070:
[----:B------:R-:W-:Y:S05]  /*0a40*/  BRA.DIV ~URZ, `(.L_x_2052) ;  /* 0x000010727f007947 */ /* 0x000fea000b800000 */
[----:B------:R-:W4:Y:S01]  /*0a50*/  SHFL.BFLY PT, R64, R61, 0x1, 0x1f ;  /* 0x0c201f003d407f89 */ /* 0x000f2200000e0000 */
[----:B--23--:R-:W-:-:S05]  /*0a60*/  FADD.FTZ R77, R75, R77 ;  /* 0x0000004d4b4d7221 */ /* 0x00cfca0000010000 */
[----:B------:R-:W2:Y:S01]  /*0a70*/  SHFL.BFLY PT, R63, R77, 0x2, 0x1f ;  /* 0x0c401f004d3f7f89 */ /* 0x000ea200000e0000 */
[----:B----4-:R-:W-:-:S05]  /*0a80*/  FADD.FTZ R64, R64, R61 ;  /* 0x0000003d40407221 */ /* 0x010fca0000010000 */
        /* <DEDUP_REMOVED lines=13> */
.L_x_2071:
[----:B------:R-:W-:Y:S01]  /*0b60*/  ISETP.GE.AND P4, PT, R5, 0x1, PT ;  /* 0x000000010500780c */ /* 0x000fe20003f86270 */
[----:B0-----:R-:W-:Y:S01]  /*0b70*/  FADD.FTZ R64, R64, R61 ;  /* 0x0000003d40407221 */ /* 0x001fe20000010000 */
[----:B------:R-:W-:Y:S01]  /*0b80*/  @!P3 ISETP.NE.U32.AND P1, PT, RZ, c[0x0][0x218], PT ;  /* 0x00008600ff00ba0c */ /* 0x000fe20003f25070 */
[----:B---3--:R-:W-:Y:S01]  /*0b90*/  FADD.FTZ R77, R77, R75 ;  /* 0x0000004b4d4d7221 */ /* 0x008fe20000010000 */
[----:B------:R-:W-:Y:S01]  /*0ba0*/  ISETP.NE.U32.AND P0, PT, RZ, c[0x0][0x258], PT ;  /* 0x00009600ff007a0c */ /* 0x000fe20003f05070 */
[----:B------:R-:W-:Y:S01]  /*0bb0*/  BSSY B0, `(.L_x_2053) ;  /* 0x0000019000007945 */ /* 0x000fe20003800000 */
[----:B------:R-:W-:Y:S01]  /*0bc0*/  @!P3 ISETP.NE.U32.AND P2, PT, RZ, c[0x0][0x218], PT ;  /* 0x00008600ff00ba0c */ /* 0x000fe20003f45070 */
[----:B------:R-:W-:Y:S01]  /*0bd0*/  FMUL.FTZ R64, R64, c[0x0][0x1e0] ;  /* 0x0000780040407a20 */ /* 0x000fe20000410000 */
[----:B-1----:R-:W-:Y:S02]  /*0be0*/  ISETP.NE.AND P6, PT, R3, RZ, PT ;  /* 0x000000ff0300720c */ /* 0x002fe40003fc5270 */
[----:B------:R-:W-:-:S02]  /*0bf0*/  @!P3 ISETP.NE.AND.EX P1, PT, RZ, c[0x0][0x21c], PT, P1 ;  /* 0x00008700ff00ba0c */ /* 0x000fc40003f25310 */
[----:B------:R-:W-:Y:S02]  /*0c00*/  ISETP.NE.AND.EX P0, PT, RZ, c[0x0][0x25c], PT, P0 ;  /* 0x00009700ff007a0c */ /* 0x000fe40003f05300 */
[----:B------:R-:W-:Y:S02]  /*0c10*/  @P4 IADD3 R5, R5, -0x1, RZ ;  /* 0xffffffff05054810 */ /* 0x000fe40007ffe0ff */
[----:B--2---:R-:W-:Y:S02]  /*0c20*/  @P4 LOP3.LUT R61, R0, 0x1f, RZ, 0xc0, !PT ;  /* 0x0000001f003d4812 */ /* 0x004fe400078ec0ff */
        /* <DEDUP_REMOVED lines=17> */
.L_x_2054:
[----:B------:R-:W-:Y:S05]  /*0d40*/  BSYNC B0 ;  /* 0x0000000000007941 */ /* 0x000fea0003800000 */
.L_x_2053:
        /* <DEDUP_REMOVED lines=11> */
.L_x_2056:
[----:B------:R-:W-:Y:S05]  /*0e00*/  BSYNC B0 ;  /* 0x0000000000007941 */ /* 0x000fea0003800000 */
.L_x_2055:
        /* <DEDUP_REMOVED lines=20> */
.L_x_2058:
[----:B------:R-:W-:Y:S05]  /*0f50*/  BSYNC B0 ;  /* 0x0000000000007941 */ /* 0x000fea0003800000 */
.L_x_2057:
        /* <DEDUP_REMOVED lines=18> */
.L_x_2060:
[----:B------:R-:W-:Y:S05]  /*1080*/  BSYNC B0 ;  /* 0x0000000000007941 */ /* 0x000fea0003800000 */
.L_x_2059:
        /* <DEDUP_REMOVED lines=18> */
.L_x_2062:
[----:B------:R-:W-:Y:S05]  /*11b0*/  BSYNC B0 ;  /* 0x0000000000007941 */ /* 0x000fea0003800000 */
.L_x_2061:
        /* <DEDUP_REMOVED lines=20> */
.L_x_2064:
[----:B------:R-:W-:Y:S05]  /*1300*/  BSYNC B0 ;  /* 0x0000000000007941 */ /* 0x000fea0003800000 */
.L_x_2063:
        /* <DEDUP_REMOVED lines=11> */
.L_x_2066:
[----:B------:R-:W-:Y:S05]  /*13c0*/  BSYNC B0 ;  /* 0x0000000000007941 */ /* 0x000fea0003800000 */
.L_x_2065:
        /* <DEDUP_REMOVED lines=25> */
.L_x_2068:
[----:B------:R-:W-:Y:S05]  /*1560*/  BSYNC B0 ;  /* 0x0000000000007941 */ /* 0x000fea0003800000 */
.L_x_2067:
[----:B------:R-:W-:Y:S01]  /*1570*/  ISETP.NE.U32.AND P1, PT, RZ, c[0x0][0x258], PT ;  /* 0x00009600ff007a0c */ /* 0x000fe20003f25070 */
[----:B------:R-:W-:Y:S01]  /*1580*/  @P4 FMUL.FTZ R4, R72, c[0x0][0x1ec] ;  /* 0x00007b0048044a20 */ /* 0x000fe20000410000 */
[----:B------:R-:W-:Y:S01]  /*1590*/  @P4 LOP3.LUT P2, RZ, R67, 0xff000000, RZ, 0xc0, !PT ;  /* 0xff00000043ff4812 */ /* 0x000fe2000784c0ff */
[----:B------:R-:W-:Y:S01]  /*15a0*/  IMAD.MOV.U32 R61, RZ, RZ, c[0x0][0x160] ;  /* 0x00005800ff3d7624 */ /* 0x000fe200078e00ff */
[----:B------:R-:W-:Y:S01]  /*15b0*/  ISETP.NE.AND.EX P1, PT, RZ, c[0x0][0x25c], PT, P1 ;  /* 0x00009700ff007a0c */ /* 0x000fe20003f25310 */
[----:B------:R-:W-:Y:S01]  /*15c0*/  @P4 FMUL.FTZ R4, R4, c[0x0][0x1e8] ;  /* 0x00007a0004044a20 */ /* 0x000fe20000410000 */
[----:B------:R-:W-:Y:S02]  /*15d0*/  @P4 MOV R64, 0x10 ;  /* 0x0000001000404802 */ /* 0x000fe40000000f00 */
[----:B------:R-:W-:Y:S02]  /*15e0*/  SEL R51, R72, R51, P0 ;  /* 0x0000003348337207 */ /* 0x000fe40000000000 */
[----:B------:R-:W-:-:S02]  /*15f0*/  @P4 FSEL R4, R4, RZ, P2 ;  /* 0x000000ff04044208 */ /* 0x000fc40001000000 */
[----:B------:R-:W-:-:S04]  /*1600*/  LEA R2, R61, R2, 0x2 ;  /* 0x000000023d027211 */ /* 0x000fc800078e10ff */
[----:B------:R-:W-:Y:S01]  /*1610*/  ISETP.GE.AND P0, PT, R2, c[0x0][0x164], PT ;  /* 0x0000590002007a0c */ /* 0x000fe20003f06270 */
[----:B------:R-:W-:-:S04]  /*1620*/  @P1 IMAD.MOV.U32 R67, RZ, RZ, 0x20 ;  /* 0x00000020ff431424 */ /* 0x000fc800078e00ff */
[----:B------:R-:W-:Y:S01]  /*1630*/  @P1 IMAD.WIDE.U32 R66, R6, R67, c[0x0][0x258] ;  /* 0x0000960006421625 */ /* 0x000fe200078e0043 */
[----:B------:R-:W-:-:S03]  /*1640*/  @P4 F2FP.BF16.PACK_AB R6, RZ, R4 ;  /* 0x00000004ff06423e */ /* 0x000fc600000010ff */
[----:B------:R-:W-:Y:S01]  /*1650*/  @P4 IMAD.WIDE.U32 R4, R5, R64, c[0x0][0x248] ;  /* 0x0000920005044625 */ /* 0x000fe200078e0040 */
[----:B------:R-:W-:Y:S01]  /*1660*/  @P4 PRMT R47, R47, 0x5410, R6 ;  /* 0x000054102f2f4816 */ /* 0x000fe20000000006 */
[----:B------:R0:W-:Y:S04]  /*1670*/  @P1 STG.E.128 [R66.64], R40 ;  /* 0x0000002842001986 */ /* 0x0001e8000c101d04 */
[----:B------:R0:W-:Y:S04]  /*1680*/  @P1 STG.E.128 [R66.64+0x10], R48 ;  /* 0x0000103042001986 */ /* 0x0001e8000c101d04 */
[----:B------:R0:W-:Y:S02]  /*1690*/  @P4 STG.E.128 [R4.64], R44 ;  /* 0x0000002c04004986 */ /* 0x0001e4000c101d04 */
[----:B0-----:R-:W-:Y:S01]  /*16a0*/  @P0 CALL.REL.NOINC `(.L_x_2047) ;  /* 0x0000001000000944 */ /* 0x001fe20003c00000 */
[----:B------:R-:W-:Y:S05]  /*16b0*/  BRA `(.L_x_2069) ;  /* 0xffffeb4000007947 */ /* 0x000fea000383ffff */
.L_x_2047:
[----:B------:R-:W-:Y:S01]  /*16c0*/  IMAD.SHL.U32 R14, R0, 0x20, RZ ;  /* 0x00000020000e7824 */ /* 0x000fe200078e00ff */
        /* <DEDUP_REMOVED lines=28> */
[----:B------:R-:W-:-:S05]  /*1890*/  IMAD.SHL.U32 R4, R12, 0x4, RZ ;  /* 0x000000040c047824 */ /* 0x000fca00078e00ff */
[C---:B------:R-:W-:Y:S01]  /*18a0*/  IADD3 R2, P0, R4.reuse, c[0x0][0x228], RZ ;  /* 0x00008a0004027a10 */ /* 0x040fe20007f1e0ff */
[----:B------:R-:W0:Y:S01]  /*18b0*/  LDS R8, [R0.X4] ;  /* 0x0000000000087984 */ /* 0x000e220000004800 */
[----:B------:R-:W-:-:S03]  /*18c0*/  IADD3 R4, P1, R4, c[0x0][0x220], RZ ;  /* 0x0000880004047a10 */ /* 0x000fc60007f3e0ff */
        /* <DEDUP_REMOVED lines=9> */
[C---:B------:R-:W-:Y:S02]  /*1960*/  IADD3.X R3, R0.reuse, c[0x0][0x22c], RZ, P0, !PT ;  /* 0x00008b0000037a10 */ /* 0x040fe400007fe4ff */
[----:B------:R-:W-:Y:S01]  /*1970*/  IADD3.X R5, R0, c[0x0][0x224], RZ, P1, !PT ;  /* 0x0000890000057a10 */ /* 0x000fe20000ffe4ff */
[----:B-1----:R-:W-:Y:S02]  /*1980*/  FADD.FTZ R10, RZ, R10 ;  /* 0x0000000aff0a7221 */ /* 0x002fe40000010000 */
[----:B--2---:R-:W-:Y:S02]  /*1990*/  FADD.FTZ R8, R8, R13 ;  /* 0x0000000d08087221 */ /* 0x004fe40000010000 */
        /* <DEDUP_REMOVED lines=10> */
.L_x_2051:
[----:B------:R-:W-:Y:S01]  /*1a40*/  HFMA2.MMA R64, -RZ, RZ, 0, 1.847743988037109375e-06 ;  /* 0x0000001fff407435 */ /* 0x000fe200000001ff */
[----:B0-----:R-:W-:Y:S01]  /*1a50*/  MOV R73, R77 ;  /* 0x0000004d00497202 */ /* 0x001fe20000000f00 */
[----:B------:R-:W-:Y:S01]  /*1a60*/  IMAD.MOV.U32 R72, RZ, RZ, 0x1 ;  /* 0x00000001ff487424 */ /* 0x000fe200078e00ff */
[----:B------:R-:W-:Y:S01]  /*1a70*/  MOV R76, 0x1aa0 ;  /* 0x00001aa0004c7802 */ /* 0x000fe20000000f00 */
[----:B------:R-:W-:-:S02]  /*1a80*/  IMAD.MOV.U32 R63, RZ, RZ, -0x1 ;  /* 0xffffffffff3f7424 */ /* 0x000fc400078e00ff */
[----:B-1----:R-:W-:Y:S05]  /*1a90*/  CALL.REL.NOINC `($__internal_93_$__cuda_sm70_shflsync_bfly_p) ;  /* 0x0000045000007944 */ /* 0x002fea0003c00000 */
[----:B-1----:R-:W-:Y:S01]  /*1aa0*/  MOV R75, R64 ;  /* 0x00000040004b7202 */ /* 0x002fe20000000f00 */
[----:B------:R-:W-:Y:S05]  /*1ab0*/  BRA `(.L_x_2070) ;  /* 0xffffef8000007947 */ /* 0x000fea000383ffff */
.L_x_2052:
[----:B0-----:R-:W-:Y:S01]  /*1ac0*/  HFMA2.MMA R72, -RZ, RZ, 0, 5.9604644775390625e-08 ;  /* 0x00000001ff487435 */ /* 0x001fe200000001ff */
[----:B------:R-:W-:Y:S01]  /*1ad0*/  IMAD.MOV.U32 R73, RZ, RZ, R61 ;  /* 0x000000ffff497224 */ /* 0x000fe200078e003d */
[----:B------:R-:W-:Y:S01]  /*1ae0*/  MOV R63, 0xffffffff ;  /* 0xffffffff003f7802 */ /* 0x000fe20000000f00 */
[----:B------:R-:W-:Y:S01]  /*1af0*/  IMAD.MOV.U32 R64, RZ, RZ, 0x1f ;  /* 0x0000001fff407424 */ /* 0x000fe200078e00ff */
[----:B------:R-:W-:-:S02]  /*1b00*/  MOV R76, 0x1b20 ;  /* 0x00001b20004c7802 */ /* 0x000fc40000000f00 */
[----:B-123--:R-:W-:Y:S05]  /*1b10*/  CALL.REL.NOINC `($__internal_93_$__cuda_sm70_shflsync_bfly_p) ;  /* 0x000003d000007944 */ /* 0x00efea0003c00000 */
[----:B------:R-:W-:Y:S01]  /*1b20*/  FADD.FTZ R75, R75, R77 ;  /* 0x0000004d4b4b7221 */ /* 0x000fe20000010000 */
[----:B------:R-:W-:Y:S01]  /*1b30*/  MOV R76, 0x1ba0 ;  /* 0x00001ba0004c7802 */ /* 0x000fe20000000f00 */
[----:B-1----:R-:W-:Y:S01]  /*1b40*/  FADD.FTZ R61, R61, R64 ;  /* 0x000000403d3d7221 */ /* 0x002fe20000010000 */
[----:B------:R-:W-:Y:S01]  /*1b50*/  HFMA2.MMA R64, -RZ, RZ, 0, 1.847743988037109375e-06 ;  /* 0x0000001fff407435 */ /* 0x000fe200000001ff */
[----:B------:R-:W-:Y:S01]  /*1b60*/  IMAD.MOV.U32 R72, RZ, RZ, 0x2 ;  /* 0x00000002ff487424 */ /* 0x000fe200078e00ff */
[----:B------:R-:W-:Y:S01]  /*1b70*/  MOV R73, R75 ;  /* 0x0000004b00497202 */ /* 0x000fe20000000f00 */
[----:B------:R-:W-:-:S03]  /*1b80*/  IMAD.MOV.U32 R63, RZ, RZ, -0x1 ;  /* 0xffffffffff3f7424 */ /* 0x000fc600078e00ff */
[----:B------:R-:W-:Y:S05]  /*1b90*/  CALL.REL.NOINC `($__internal_93_$__cuda_sm70_shflsync_bfly_p) ;  /* 0x0000035000007944 */ /* 0x000fea0003c00000 */
[----:B-1----:R-:W-:Y:S01]  /*1ba0*/  IMAD.MOV.U32 R77, RZ, RZ, R64 ;  /* 0x000000ffff4d7224 */ /* 0x002fe200078e0040 */
[----:B------:R-:W-:Y:S01]  /*1bb0*/  HFMA2.MMA R64, -RZ, RZ, 0, 1.847743988037109375e-06 ;  /* 0x0000001fff407435 */ /* 0x000fe200000001ff */
[----:B------:R-:W-:Y:S01]  /*1bc0*/  MOV R73, R61 ;  /* 0x0000003d00497202 */ /* 0x000fe20000000f00 */
[----:B------:R-:W-:Y:S01]  /*1bd0*/  IMAD.MOV.U32 R72, RZ, RZ, 0x2 ;  /* 0x00000002ff487424 */ /* 0x000fe200078e00ff */
[----:B------:R-:W-:Y:S01]  /*1be0*/  MOV R76, 0x1c10 ;  /* 0x00001c10004c7802 */ /* 0x000fe20000000f00 */
[----:B------:R-:W-:-:S02]  /*1bf0*/  IMAD.MOV.U32 R63, RZ, RZ, -0x1 ;  /* 0xffffffffff3f7424 */ /* 0x000fc400078e00ff */
[----:B------:R-:W-:Y:S05]  /*1c00*/  CALL.REL.NOINC `($__internal_93_$__cuda_sm70_shflsync_bfly_p) ;  /* 0x000002e000007944 */ /* 0x000fea0003c00000 */
[----:B------:R-:W-:Y:S01]  /*1c10*/  FADD.FTZ R75, R77, R75 ;  /* 0x0000004b4d4b7221 */ /* 0x000fe20000010000 */
[----:B------:R-:W-:Y:S01]  /*1c20*/  MOV R72, 0x4 ;  /* 0x0000000400487802 */ /* 0x000fe20000000f00 */
[----:B-1----:R-:W-:Y:S01]  /*1c30*/  FADD.FTZ R61, R61, R64 ;  /* 0x000000403d3d7221 */ /* 0x002fe20000010000 */
[----:B------:R-:W-:Y:S01]  /*1c40*/  HFMA2.MMA R64, -RZ, RZ, 0, 1.847743988037109375e-06 ;  /* 0x0000001fff407435 */ /* 0x000fe200000001ff */
[----:B------:R-:W-:Y:S01]  /*1c50*/  IMAD.MOV.U32 R63, RZ, RZ, -0x1 ;  /* 0xffffffffff3f7424 */ /* 0x000fe200078e00ff */
[----:B------:R-:W-:-:S02]  /*1c60*/  MOV R73, R75 ;  /* 0x0000004b00497202 */ /* 0x000fc40000000f00 */
[----:B------:R-:W-:Y:S02]  /*1c70*/  MOV R76, 0x1c90 ;  /* 0x00001c90004c7802 */ /* 0x000fe40000000f00 */
[----:B------:R-:W-:Y:S05]  /*1c80*/  CALL.REL.NOINC `($__internal_93_$__cuda_sm70_shflsync_bfly_p) ;  /* 0x0000026000007944 */ /* 0x000fea0003c00000 */
[----:B------:R-:W-:Y:S01]  /*1c90*/  HFMA2.MMA R72, -RZ, RZ, 0, 2.384185791015625e-07 ;  /* 0x00000004ff487435 */ /* 0x000fe200000001ff */
[----:B-1----:R-:W-:Y:S01]  /*1ca0*/  MOV R77, R64 ;  /* 0x00000040004d7202 */ /* 0x002fe20000000f00 */
[----:B------:R-:W-:Y:S01]  /*1cb0*/  IMAD.MOV.U32 R73, RZ, RZ, R61 ;  /* 0x000000ffff497224 */ /* 0x000fe200078e003d */
[----:B------:R-:W-:Y:S01]  /*1cc0*/  MOV R64, 0x1f ;  /* 0x0000001f00407802 */ /* 0x000fe20000000f00 */
[----:B------:R-:W-:Y:S01]  /*1cd0*/  IMAD.MOV.U32 R63, RZ, RZ, -0x1 ;  /* 0xffffffffff3f7424 */ /* 0x000fe200078e00ff */
[----:B------:R-:W-:Y:S02]  /*1ce0*/  MOV R76, 0x1d00 ;  /* 0x00001d00004c7802 */ /* 0x000fe40000000f00 */
[----:B------:R-:W-:Y:S05]  /*1cf0*/  CALL.REL.NOINC `($__internal_93_$__cuda_sm70_shflsync_bfly_p) ;  /* 0x000001f000007944 */ /* 0x000fea0003c00000 */
[----:B------:R-:W-:Y:S01]  /*1d00*/  FADD.FTZ R75, R77, R75 ;  /* 0x0000004b4d4b7221 */ /* 0x000fe20000010000 */
[----:B------:R-:W-:Y:S01]  /*1d10*/  HFMA2.MMA R72, -RZ, RZ, 0, 4.76837158203125e-07 ;  /* 0x00000008ff487435 */ /* 0x000fe200000001ff */
[----:B-1----:R-:W-:Y:S01]  /*1d20*/  FADD.FTZ R61, R61, R64 ;  /* 0x000000403d3d7221 */ /* 0x002fe20000010000 */
[----:B------:R-:W-:Y:S01]  /*1d30*/  MOV R64, 0x1f ;  /* 0x0000001f00407802 */ /* 0x000fe20000000f00 */
[----:B------:R-:W-:Y:S01]  /*1d40*/  IMAD.MOV.U32 R63, RZ, RZ, -0x1 ;  /* 0xffffffffff3f7424 */ /* 0x000fe200078e00ff */
[----:B------:R-:W-:-:S02]  /*1d50*/  MOV R73, R75 ;  /* 0x0000004b00497202 */ /* 0x000fc40000000f00 */
[----:B------:R-:W-:Y:S02]  /*1d60*/  MOV R76, 0x1d80 ;  /* 0x00001d80004c7802 */ /* 0x000fe40000000f00 */
[----:B------:R-:W-:Y:S05]  /*1d70*/  CALL.REL.NOINC `($__internal_93_$__cuda_sm70_shflsync_bfly_p) ;  /* 0x0000017000007944 */ /* 0x000fea0003c00000 */
[----:B------:R-:W-:Y:S01]  /*1d80*/  HFMA2.MMA R72, -RZ, RZ, 0, 4.76837158203125e-07 ;  /* 0x00000008ff487435 */ /* 0x000fe200000001ff */
[----:B-1----:R-:W-:Y:S01]  /*1d90*/  MOV R77, R64 ;  /* 0x00000040004d7202 */ /* 0x002fe20000000f00 */
[----:B------:R-:W-:Y:S01]  /*1da0*/  IMAD.MOV.U32 R73, RZ, RZ, R61 ;  /* 0x000000ffff497224 */ /* 0x000fe200078e003d */
[----:B------:R-:W-:Y:S01]  /*1db0*/  MOV R64, 0x1f ;  /* 0x0000001f00407802 */ /* 0x000fe20000000f00 */
[----:B------:R-:W-:Y:S01]  /*1dc0*/  IMAD.MOV.U32 R63, RZ, RZ, -0x1 ;  /* 0xffffffffff3f7424 */ /* 0x000fe200078e00ff */
[----:B------:R-:W-:Y:S02]  /*1dd0*/  MOV R76, 0x1df0 ;  /* 0x00001df0004c7802 */ /* 0x000fe40000000f00 */
[----:B------:R-:W-:Y:S05]  /*1de0*/  CALL.REL.NOINC `($__internal_93_$__cuda_sm70_shflsync_bfly_p) ;  /* 0x0000010000007944 */ /* 0x000fea0003c00000 */
[----:B------:R-:W-:Y:S01]  /*1df0*/  FADD.FTZ R75, R77, R75 ;  /* 0x0000004b4d4b7221 */ /* 0x000fe20000010000 */
[----:B------:R-:W-:Y:S01]  /*1e00*/  HFMA2.MMA R72, -RZ, RZ, 0, 9.5367431640625e-07 ;  /* 0x00000010ff487435 */ /* 0x000fe200000001ff */
[----:B-1----:R-:W-:Y:S01]  /*1e10*/  FADD.FTZ R61, R61, R64 ;  /* 0x000000403d3d7221 */ /* 0x002fe20000010000 */
[----:B------:R-:W-:Y:S01]  /*1e20*/  MOV R64, 0x1f ;  /* 0x0000001f00407802 */ /* 0x000fe20000000f00 */
[----:B------:R-:W-:Y:S01]  /*1e30*/  IMAD.MOV.U32 R63, RZ, RZ, -0x1 ;  /* 0xffffffffff3f7424 */ /* 0x000fe200078e00ff */
[----:B------:R-:W-:-:S02]  /*1e40*/  MOV R73, R75 ;  /* 0x0000004b00497202 */ /* 0x000fc40000000f00 */
[----:B------:R-:W-:Y:S02]  /*1e50*/  MOV R76, 0x1e70 ;  /* 0x00001e70004c7802 */ /* 0x000fe40000000f00 */
[----:B------:R-:W-:Y:S05]  /*1e60*/  CALL.REL.NOINC `($__internal_93_$__cuda_sm70_shflsync_bfly_p) ;  /* 0x0000008000007944 */ /* 0x000fea0003c00000 */
[----:B------:R-:W-:Y:S01]  /*1e70*/  HFMA2.MMA R72, -RZ, RZ, 0, 9.5367431640625e-07 ;  /* 0x00000010ff487435 */ /* 0x000fe200000001ff */
[----:B-1----:R-:W-:Y:S01]  /*1e80*/  MOV R77, R64 ;  /* 0x00000040004d7202 */ /* 0x002fe20000000f00 */
[----:B------:R-:W-:Y:S01]  /*1e90*/  IMAD.MOV.U32 R73, RZ, RZ, R61 ;  /* 0x000000ffff497224 */ /* 0x000fe200078e003d */
[----:B------:R-:W-:Y:S01]  /*1ea0*/  MOV R64, 0x1f ;  /* 0x0000001f00407802 */ /* 0x000fe20000000f00 */
[----:B------:R-:W-:Y:S01]  /*1eb0*/  IMAD.MOV.U32 R63, RZ, RZ, -0x1 ;  /* 0xffffffffff3f7424 */ /* 0x000fe200078e00ff */
[----:B------:R-:W-:Y:S02]  /*1ec0*/  MOV R76, 0x1ee0 ;  /* 0x00001ee0004c7802 */ /* 0x000fe40000000f00 */
[----:B------:R-:W-:Y:S05]  /*1ed0*/  CALL.REL.NOINC `($__internal_93_$__cuda_sm70_shflsync_bfly_p) ;  /* 0x0000001000007944 */ /* 0x000fea0003c00000 */
[----:B-1----:R-:W-:Y:S05]  /*1ee0*/  BRA `(.L_x_2071) ;  /* 0xffffec7000007947 */ /* 0x002fea000383ffff */
        .weak           $__internal_93_$__cuda_sm70_shflsync_bfly_p
        .type           $__internal_93_$__cuda_sm70_shflsync_bfly_p,@function
        .size           $__internal_93_$__cuda_sm70_shflsync_bfly_p,(.L_x_4473 - $__internal_93_$__cuda_sm70_shflsync_bfly_p)
$__internal_93_$__cuda_sm70_shflsync_bfly_p:
[----:B------:R-:W-:Y:S04]  /*1ef0*/  WARPSYNC R63 ;  /* 0x0000003f00007348 */ /* 0x000fe80003800000 */
[----:B------:R0:W1:Y:S02]  /*1f00*/  SHFL.BFLY PT, R64, R73, R72, R64 ;  /* 0x0c00004849407389 */ /* 0x00006400000e0040 */
[----:B0-----:R-:W-:Y:S01]  /*1f10*/  HFMA2.MMA R73, -RZ, RZ, 0, 0 ;  /* 0x00000000ff497435 */ /* 0x001fe200000001ff */
[----:B------:R-:W-:-:S05]  /*1f20*/  MOV R72, R76 ;  /* 0x0000004c00487202 */ /* 0x000fca0000000f00 */
[----:B------:R-:W-:Y:S05]  /*1f30*/  RET.REL.NODEC R72 `(_ZN10layer_norm13ln_bwd_kernelINS_13Kernel_traitsIf13__nv_bfloat16fS2_fjLj256ELj1ELj4ELj1ELj16ENS_18Kernel_traits_baseILj256EfS2_fS2_fjLj128EEEEELb1ELb0ELb1ELb1EEEvNS_9BwdParamsE) ;  /* 0xffffe0c048007950 */ /* 0x000fea0003c3ffff */
.L_x_2072:
        /* <DEDUP_REMOVED lines=12> */
.L_x_4473:


//--------------------- .text._ZN10layer_norm13ln_bwd_kernelINS_13Kernel_traitsIf13__nv_bfloat16fS2_fjLj256ELj1ELj4ELj1ELj16ENS_18Kernel_traits_baseILj256EfS2_fS2_fjLj128EEEEELb1ELb1ELb0ELb0EEEvNS_9BwdParamsE --------------------------
	.section	.text._ZN10layer_norm13ln_bwd_kernelINS_13Kernel_traitsIf13__nv_bfloat16fS2_fjLj256ELj1ELj4ELj1ELj16ENS_18Kernel_traits_baseILj256EfS2_fS2_fjLj128EEEEELb1ELb1ELb0ELb0EEEvNS_9BwdParamsE,"ax",@progbits
	.sectioninfo	@"SHI_REGISTERS=111"
	.align	128
        .global         _ZN10layer_norm13ln_bwd_kernelINS_13Kernel_traitsIf13__nv_bfloat16fS2_fjLj256ELj1ELj4ELj1ELj16ENS_18Kernel_traits_baseILj256EfS2_fS2_fjLj128EEEEELb1ELb1ELb0ELb0EEEvNS_9BwdParamsE
        .type           _ZN10layer_norm13ln_bwd_kernelINS_13Kernel_traitsIf13__nv_bfloat16fS2_fjLj256ELj1ELj4ELj1ELj16ENS_18Kernel_traits_baseILj256EfS2_fS2_fjLj128EEEEELb1ELb1ELb0ELb0EEEvNS_9BwdParamsE,@function
        .size           _ZN10layer_norm13ln_bwd_kernelINS_13Kernel_traitsIf13__nv_bfloat16fS2_fjLj256ELj1ELj4ELj1ELj16ENS_18Kernel_traits_baseILj256EfS2_fS2_fjLj128EEEEELb1ELb1ELb0ELb0EEEvNS_9BwdParamsE,(.L_x_4474 - _ZN10layer_norm13ln_bwd_kernelINS_13Kernel_traitsIf13__nv_bfloat16fS2_fjLj256ELj1ELj4ELj1ELj16ENS_18Kernel_traits_baseILj256EfS2_fS2_fjLj128EEEEELb1ELb1ELb0ELb0EEEvNS_9BwdParamsE)
        .other          _ZN10layer_norm13ln_bwd_kernelINS_13Kernel_traitsIf13__nv_bfloat16fS2_fjLj256ELj1ELj4ELj1ELj16ENS_18Kernel_traits_baseILj256EfS2_fS2_fjLj128EEEEELb1ELb1ELb0ELb0EEEvNS_9BwdParamsE,@"STO_CUDA_ENTRY STV_DEFAULT"
_ZN10layer_norm13ln_bwd_kernelINS_13Kernel_traitsIf13__nv_bfloat16fS2_fjLj256ELj1ELj4ELj1ELj16ENS_18Kernel_traits_baseILj256EfS2_fS2_fjLj128EEEEELb1ELb1ELb0ELb0EEEvNS_9BwdParamsE:
.text._ZN10layer_norm13ln_bwd_kernelINS_13Kernel_traitsIf13__nv_bfloat16fS2_fjLj256ELj1ELj4ELj1ELj16ENS_18Kernel_traits_baseILj256EfS2_fS2_fjLj128EEEEELb1ELb1ELb0ELb0EEEvNS_9BwdParamsE:
        /* <DEDUP_REMOVED lines=36> */
.L_x_2080:
[----:B------:R-:W-:Y:S02]  /*0240*/  ISETP.NE.U32.AND P0, PT, RZ, c[0x0][0x1c0], PT ;  /* 0x00007000ff007a0c */ /* 0x000fe40003f05070 */
[----:B------:R-:W-:Y:S02]  /*0250*/  SHF.R.S32.HI R61, RZ, 0x1f, R70 ;  /* 0x0000001fff3d7819 */ /* 0x000fe40000011446 */
[----:B------:R-:W-:Y:S02]  /*0260*/  ISETP.NE.AND.EX P0, PT, RZ, c[0x0][0x1c4], PT, P0 ;  /* 0x00007100ff007a0c */ /* 0x000fe40003f05300 */
[----:B------:R-:W-:-:S11]  /*0270*/  MOV R93, 0x4 ;  /* 0x00000004005d7802 */ /* 0x000fd60000000f00 */
[----:B------:R-:W-:-:S04]  /*0280*/  @P0 LEA R66, P1, R70, c[0x0][0x1c0], 0x1 ;  /* 0x0000700046420a11 */ /* 0x000fc800078208ff */
[C---:B------:R-:W-:Y:S01]  /*0290*/  @P0 LEA.HI.X R67, R70.reuse, c[0x0][0x1c4], R61, 0x1, P1 ;  /* 0x0000710046430a11 */ /* 0x040fe200008f0c3d */
[----:B------:R-:W-:-:S04]  /*02a0*/  IMAD.WIDE R60, R70, R93, c[0x0][0x1a8] ;  /* 0x00006a00463c7625 */ /* 0x000fc800078e025d */
[----:B-----5:R1:W5:Y:S04]  /*02b0*/  @P0 LDG.E.U16 R66, [R66.64] ;  /* 0x0000000442420981 */ /* 0x020368000c1e1500 */
[----:B------:R1:W5:Y:S01]  /*02c0*/  LDG.E R64, [R60.64] ;  /* 0x000000043c407981 */ /* 0x000362000c1e1900 */
[----:B------:R-:W-:Y:S01]  /*02d0*/  IMAD R62, R70, c[0x0][0x168], RZ ;  /* 0x00005a00463e7a24 */ /* 0x000fe200078e02ff */
[----:B------:R-:W-:Y:S01]  /*02e0*/  BSSY B0, `(.L_x_2074) ;  /* 0x0000062000007945 */ /* 0x000fe20003800000 */
[----:B------:R-:W-:Y:S02]  /*02f0*/  MOV R65, 0x3f800000 ;  /* 0x3f80000000417802 */ /* 0x000fe40000000f00 */
[----:B------:R-:W-:Y:S02]  /*0300*/  MOV R68, RZ ;  /* 0x000000ff00447202 */ /* 0x000fe40000000f00 */
[----:B------:R-:W-:-:S04]  /*0310*/  SHF.R.S32.HI R63, RZ, 0x1f, R62 ;  /* 0x0000001fff3f7819 */ /* 0x000fc8000001143e */
[----:B------:R-:W-:Y:S02]  /*0320*/  LEA.HI R63, R63, R62, RZ, 0x3 ;  /* 0x0000003e3f3f7211 */ /* 0x000fe400078f18ff */
[----:B------:R-:W-:Y:S02]  /*0330*/  MOV R62, RZ ;  /* 0x000000ff003e7202 */ /* 0x000fe40000000f00 */
[----:B------:R-:W-:Y:S01]  /*0340*/  LEA.HI.SX32 R69, R63, R0, 0x1d ;  /* 0x000000003f457211 */ /* 0x000fe200078feaff */
[----:B------:R-:W-:Y:S05]  /*0350*/  @!P3 BRA `(.L_x_2075) ;  /* 0x000005a00000b947 */ /* 0x000fea0003800000 */
[----:B-1----:R-:W-:Y:S01]  /*0360*/  IMAD.WIDE R80, R70, R93, c[0x0][0x1a0] ;  /* 0x0000680046507625 */ /* 0x002fe200078e025d */
[C---:B------:R-:W-:Y:S02]  /*0370*/  LEA R84, P1, R69.reuse, c[0x0][0x188], 0x5 ;  /* 0x0000620045547a11 */ /* 0x040fe400078228ff */
[----:B------:R-:W-:Y:S02]  /*0380*/  MOV R76, 0x10 ;  /* 0x00000010004c7802 */ /* 0x000fe40000000f00 */
[C---:B------:R-:W-:Y:S01]  /*0390*/  LEA.HI.X R85, R69.reuse, c[0x0][0x18c], RZ, 0x5, P1 ;  /* 0x0000630045557a11 */ /* 0x040fe200008f2cff */
[----:B------:R-:W2:Y:S02]  /*03a0*/  LDG.E R67, [R80.64] ;  /* 0x0000000450437981 */ /* 0x000ea4000c1e1900 */
[----:B------:R-:W-:-:S02]  /*03b0*/  IMAD.WIDE.U32 R76, R69, R76, c[0x0][0x208] ;  /* 0x00008200454c7625 */ /* 0x000fc400078e004c */
        /* <DEDUP_REMOVED lines=15> */
[C---:B------:R-:W-:Y:S01]  /*04b0*/  FADD.FTZ R71, -R67.reuse, R60 ;  /* 0x0000003c43477221 */ /* 0x040fe20000010100 */
[----:B----4-:R-:W-:Y:S01]  /*04c0*/  PRMT R61, RZ, 0x5410, R76 ;  /* 0x00005410ff3d7816 */ /* 0x010fe2000000004c */
[C---:B------:R-:W-:Y:S01]  /*04d0*/  FADD.FTZ R87, -R67.reuse, R63 ;  /* 0x0000003f43577221 */ /* 0x040fe20000010100 */
[--C-:B------:R-:W-:Y:S01]  /*04e0*/  PRMT R63, RZ, 0x5410, R77.reuse ;  /* 0x00005410ff3f7816 */ /* 0x100fe2000000004d */
[C---:B-1----:R-:W-:Y:S01]  /*04f0*/  FADD.FTZ R85, -R67.reuse, R62 ;  /* 0x0000003e43557221 */ /* 0x042fe20000010100 */
[----:B------:R-:W-:Y:S01]  /*0500*/  PRMT R60, RZ, 0x7610, R77 ;  /* 0x00007610ff3c7816 */ /* 0x000fe2000000004d */
[C---:B------:R-:W-:Y:S01]  /*0510*/  FADD.FTZ R77, -R67.reuse, R72 ;  /* 0x00000048434d7221 */ /* 0x040fe20000010100 */
[----:B------:R-:W-:Y:S01]  /*0520*/  PRMT R76, RZ, 0x7610, R76 ;  /* 0x00007610ff4c7816 */ /* 0x000fe2000000004c */
[----:B-----5:R-:W-:Y:S01]  /*0530*/  FMUL.FTZ R72, R64, R81 ;  /* 0x0000005140487220 */ /* 0x020fe20000410000 */
        /* <DEDUP_REMOVED lines=8> */
[----:B------:R-:W-:Y:S01]  /*05c0*/  SHF.R.U64 R88, R2, 0x8, R3 ;  /* 0x0000000802587819 */ /* 0x000fe20000001203 */
[-C--:B------:R-:W-:Y:S01]  /*05d0*/  FFMA.FTZ R13, R72, R76.reuse, R13 ;  /* 0x0000004c480d7223 */ /* 0x080fe2000001000d */
[--C-:B------:R-:W-:Y:S01]  /*05e0*/  SHF.R.U32.HI R90, RZ, 0x8, R3.reuse ;  /* 0x00000008ff5a7819 */ /* 0x100fe20000011603 */
[----:B------:R-:W-:Y:S01]  /*05f0*/  FMUL.FTZ R75, R49, R76 ;  /* 0x0000004c314b7220 */ /* 0x000fe20000410000 */
[----:B------:R-:W-:Y:S01]  /*0600*/  SHF.R.U32.HI R92, RZ, 0x18, R3 ;  /* 0x00000018ff5c7819 */ /* 0x000fe20000011603 */
[----:B------:R-:W-:-:S02]  /*0610*/  FMUL.FTZ R71, R64, R71 ;  /* 0x0000004740477220 */ /* 0x000fc40000410000 */
[----:B------:R-:W-:Y:S01]  /*0620*/  FMUL.FTZ R76, R64, R87 ;  /* 0x00000057404c7220 */ /* 0x000fe20000410000 */
[----:B------:R-:W-:Y:S01]  /*0630*/  SHF.R.U64 R87, R2, 0x10, R3 ;  /* 0x0000001002577819 */ /* 0x000fe20000001203 */
[-C--:B------:R-:W-:Y:S02]  /*0640*/  FMUL.FTZ R74, R48, R61.reuse ;  /* 0x0000003d304a7220 */ /* 0x080fe40000410000 */
[----:B------:R-:W-:Y:S02]  /*0650*/  FADD.FTZ R20, R20, R61 ;  /* 0x0000003d14147221 */ /* 0x000fe40000010000 */
[----:B------:R-:W-:Y:S02]  /*0660*/  FFMA.FTZ R12, R71, R61, R12 ;  /* 0x0000003d470c7223 */ /* 0x000fe4000001000c */
[----:B------:R-:W-:Y:S02]  /*0670*/  FMUL.FTZ R73, R64, R85 ;  /* 0x0000005540497220 */ /* 0x000fe40000410000 */
[----:B------:R-:W-:-:S02]  /*0680*/  FADD.FTZ R23, R23, R60 ;  /* 0x0000003c17177221 */ /* 0x000fc40000010000 */
[-C--:B------:R-:W-:Y:S02]  /*0690*/  FFMA.FTZ R15, R76, R60.reuse, R15 ;  /* 0x0000003c4c0f7223 */ /* 0x080fe4000001000f */
[----:B------:R-:W-:Y:S02]  /*06a0*/  FMUL.FTZ R79, R51, R60 ;  /* 0x0000003c334f7220 */ /* 0x000fe40000410000 */
[----:B------:R-:W-:Y:S02]  /*06b0*/  FADD.FTZ R60, RZ, R74 ;  /* 0x0000004aff3c7221 */ /* 0x000fe40000010000 */
[----:B------:R-:W-:Y:S02]  /*06c0*/  FFMA.FTZ R61, R71, R74, RZ ;  /* 0x0000004a473d7223 */ /* 0x000fe400000100ff */
        /* <DEDUP_REMOVED lines=13> */
[----:B------:R-:W-:Y:S01]  /*07a0*/  FMUL.FTZ R80, R64, R89 ;  /* 0x0000005940507220 */ /* 0x000fe20000410000 */
[----:B------:R-:W-:Y:S01]  /*07b0*/  SHF.R.U64 R89, R2, 0x18, R3 ;  /* 0x0000001802597819 */ /* 0x000fe20000001203 */
[----:B------:R-:W-:-:S02]  /*07c0*/  FMUL.FTZ R83, R45, R62 ;  /* 0x0000003e2d537220 */ /* 0x000fc40000410000 */
[----:B------:R-:W-:Y:S02]  /*07d0*/  FADD.FTZ R60, R63, R82 ;  /* 0x000000523f3c7221 */ /* 0x000fe40000010000 */
[----:B------:R-:W-:Y:S02]  /*07e0*/  FFMA.FTZ R61, R77, R82, R61 ;  /* 0x000000524d3d7223 */ /* 0x000fe4000001003d */
[----:B------:R-:W-:Y:S01]  /*07f0*/  FMUL.FTZ R81, R64, R91 ;  /* 0x0000005b40517220 */ /* 0x000fe20000410000 */
[----:B------:R-:W-:Y:S01]  /*0800*/  SHF.R.U32.HI R91, RZ, 0x10, R3 ;  /* 0x00000010ff5b7819 */ /* 0x000fe20000011603 */
        /* <DEDUP_REMOVED lines=15> */
.L_x_2075:
[----:B-1----:R-:W-:Y:S05]  /*0900*/  BSYNC B0 ;  /* 0x0000000000007941 */ /* 0x002fea0003800000 */
.L_x_2074:
[----:B-----5:R-:W-:Y:S01]  /*0910*/  @P0 PRMT R65, RZ, 0x5410, R66 ;  /* 0x00005410ff410816 */ /* 0x020fe20000000042 */
[----:B------:R-:W-:Y:S05]  /*0920*/  BRA.DIV ~URZ, `(.L_x_2076) ;  /* 0x000010927f007947 */ /* 0x000fea000b800000 */
[----:B------:R1:W2:Y:S02]  /*0930*/  SHFL.BFLY PT, R63, R62, 0x1, 0x1f ;  /* 0x0c201f003e3f7f89 */ /* 0x0002a400000e0000 */
.L_x_2083:
        /* <DEDUP_REMOVED lines=18> */
.L_x_2084:
[----:B------:R-:W-:Y:S01]  /*0a60*/  BSSY B0, `(.L_x_2078) ;  /* 0x0000089000007945 */ /* 0x000fe20003800000 */
[----:B------:R-:W-:Y:S05]  /*0a70*/  @!P3 BRA `(.L_x_2079) ;  /* 0x000008700000b947 */ /* 0x000fea0003800000 */
[----:B------:R-:W-:-:S10]  /*0a80*/  HFMA2.MMA R60, -RZ, RZ, 0, 9.5367431640625e-07 ;  /* 0x00000010ff3c7435 */ /* 0x000fd400000001ff */
[----:B------:R-:W-:-:S06]  /*0a90*/  IMAD.WIDE.U32 R60, R69, R60, c[0x0][0x170] ;  /* 0x00005c00453c7625 */ /* 0x000fcc00078e003c */
[----:B------:R-:W4:Y:S01]  /*0aa0*/  LDG.E.128 R60, [R60.64] ;  /* 0x000000043c3c7981 */ /* 0x000f22000c1e1d00 */
[----:B---3--:R-:W-:Y:S01]  /*0ab0*/  FADD.FTZ R93, R93, R66 ;  /* 0x000000425d5d7221 */ /* 0x008fe20000010000 */
[----:B0-----:R-:W-:Y:S01]  /*0ac0*/  ISETP.NE.AND P1, PT, R96, RZ, PT ;  /* 0x000000ff6000720c */ /* 0x001fe20003f25270 */
[----:B-1----:R-:W-:Y:S01]  /*0ad0*/  FADD.FTZ R95, R95, R68 ;  /* 0x000000445f5f7221 */ /* 0x002fe20000010000 */
[----:B------:R-:W-:Y:S01]  /*0ae0*/  ISETP.NE.U32.AND P0, PT, RZ, c[0x0][0x258], PT ;  /* 0x00009600ff007a0c */ /* 0x000fe20003f05070 */
[----:B------:R-:W-:Y:S01]  /*0af0*/  FMUL.FTZ R93, R93, c[0x0][0x1e0] ;  /* 0x000078005d5d7a20 */ /* 0x000fe20000410000 */
[----:B------:R-:W-:Y:S01]  /*0b00*/  ISETP.NE.U32.AND P2, PT, RZ, c[0x0][0x258], PT ;  /* 0x00009600ff007a0c */ /* 0x000fe20003f45070 */
[----:B------:R-:W-:Y:S01]  /*0b10*/  FMUL.FTZ R95, R95, c[0x0][0x1e0] ;  /* 0x000078005f5f7a20 */ /* 0x000fe20000410000 */
[----:B------:R-:W-:Y:S02]  /*0b20*/  ISETP.NE.AND.EX P0, PT, RZ, c[0x0][0x25c], PT, P0 ;  /* 0x00009700ff007a0c */ /* 0x000fe40003f05300 */
[----:B------:R-:W-:-:S02]  /*0b30*/  FSEL R100, R93, RZ, !P1 ;  /* 0x000000ff5d647208 */ /* 0x000fc40004800000 */
[----:B------:R-:W-:Y:S02]  /*0b40*/  ISETP.NE.U32.AND P1, PT, RZ, c[0x0][0x218], PT ;  /* 0x00008600ff007a0c */ /* 0x000fe40003f25070 */
[----:B------:R-:W-:Y:S01]  /*0b50*/  ISETP.NE.AND.EX P2, PT, RZ, c[0x0][0x25c], PT, P2 ;  /* 0x00009700ff007a0c */ /* 0x000fe20003f45320 */
[-CC-:B------:R-:W-:Y:S01]  /*0b60*/  FFMA.FTZ R67, R71, R95.reuse, R100.reuse ;  /* 0x0000005f47437223 */ /* 0x180fe20000010064 */
[----:B------:R-:W-:Y:S01]  /*0b70*/  ISETP.NE.AND.EX P1, PT, RZ, c[0x0][0x21c], PT, P1 ;  /* 0x00008700ff007a0c */ /* 0x000fe20003f25310 */
[-CC-:B--2---:R-:W-:Y:S01]  /*0b80*/  FFMA.FTZ R68, R72, R95.reuse, R100.reuse ;  /* 0x0000005f48447223 */ /* 0x184fe20000010064 */
[----:B------:R-:W-:Y:S01]  /*0b90*/  LOP3.LUT P4, RZ, R2, 0xff, RZ, 0xc0, !PT ;  /* 0x000000ff02ff7812 */ /* 0x000fe2000788c0ff */
[-CC-:B------:R-:W-:Y:S01]  /*0ba0*/  FFMA.FTZ R93, R73, R95.reuse, R100.reuse ;  /* 0x0000005f495d7223 */ /* 0x180fe20000010064 */
[----:B------:R-:W-:Y:S01]  /*0bb0*/  LOP3.LUT P6, RZ, R92, 0xff, RZ, 0xc0, !PT ;  /* 0x000000ff5cff7812 */ /* 0x000fe200078cc0ff */
[-CC-:B------:R-:W-:Y:S01]  /*0bc0*/  FFMA.FTZ R94, R76, R95.reuse, R100.reuse ;  /* 0x0000005f4c5e7223 */ /* 0x180fe20000010064 */
[----:B------:R-:W-:Y:S01]  /*0bd0*/  @P0 LEA R66, P5, R69, c[0x0][0x258], 0x5 ;  /* 0x0000960045420a11 */ /* 0x000fe200078a28ff */
[----:B------:R-:W-:-:S02]  /*0be0*/  FFMA.FTZ R101, R77, R95, R100 ;  /* 0x0000005f4d657223 */ /* 0x000fc40000010064 */
[-CC-:B------:R-:W-:Y:S02]  /*0bf0*/  FFMA.FTZ R98, R80, R95.reuse, R100.reuse ;  /* 0x0000005f50627223 */ /* 0x180fe40000010064 */
[-CC-:B------:R-:W-:Y:S02]  /*0c00*/  FFMA.FTZ R105, R81, R95.reuse, R100.reuse ;  /* 0x0000005f51697223 */ /* 0x180fe40000010064 */
[----:B------:R-:W-:Y:S02]  /*0c10*/  FFMA.FTZ R100, R86, R95, R100 ;  /* 0x0000005f56647223 */ /* 0x000fe40000010064 */
[----:B------:R-:W-:Y:S02]  /*0c20*/  FADD.FTZ R67, R74, -R67 ;  /* 0x800000434a437221 */ /* 0x000fe40000010000 */
[----:B------:R-:W-:Y:S02]  /*0c30*/  FADD.FTZ R95, R75, -R68 ;  /* 0x800000444b5f7221 */ /* 0x000fe40000010000 */
[----:B------:R-:W-:-:S02]  /*0c40*/  FADD.FTZ R97, R78, -R93 ;  /* 0x8000005d4e617221 */ /* 0x000fc40000010000 */
[----:B------:R-:W-:Y:S02]  /*0c50*/  FADD.FTZ R99, R79, -R94 ;  /* 0x8000005e4f637221 */ /* 0x000fe40000010000 */
[----:B------:R-:W-:Y:S02]  /*0c60*/  FADD.FTZ R101, R82, -R101 ;  /* 0x8000006552657221 */ /* 0x000fe40000010000 */
[----:B------:R-:W-:Y:S02]  /*0c70*/  FADD.FTZ R103, R83, -R98 ;  /* 0x8000006253677221 */ /* 0x000fe40000010000 */
[----:B------:R-:W-:Y:S02]  /*0c80*/  FADD.FTZ R105, R84, -R105 ;  /* 0x8000006954697221 */ /* 0x000fe40000010000 */
[----:B------:R-:W-:Y:S02]  /*0c90*/  FADD.FTZ R107, R85, -R100 ;  /* 0x80000064556b7221 */ /* 0x000fe40000010000 */
[C---:B------:R-:W-:Y:S01]  /*0ca0*/  FMUL.FTZ R93, R64.reuse, R67 ;  /* 0x00000043405d7220 */ /* 0x040fe20000410000 */
[----:B------:R-:W-:Y:S01]  /*0cb0*/  @P0 LEA.HI.X R67, R69, c[0x0][0x25c], RZ, 0x5, P5 ;  /* 0x0000970045430a11 */ /* 0x000fe200028f2cff */
[C---:B------:R-:W-:Y:S01]  /*0cc0*/  FMUL.FTZ R68, R64.reuse, R95 ;  /* 0x0000005f40447220 */ /* 0x040fe20000410000 */
[----:B------:R-:W-:Y:S01]  /*0cd0*/  LOP3.LUT P5, RZ, R89, 0xff, RZ, 0xc0, !PT ;  /* 0x000000ff59ff7812 */ /* 0x000fe200078ac0ff */
[----:B------:R-:W-:-:S02]  /*0ce0*/  FMUL.FTZ R97, R64, R97 ;  /* 0x0000006140617220 */ /* 0x000fc40000410000 */
[C---:B------:R-:W-:Y:S02]  /*0cf0*/  FMUL.FTZ R94, R64.reuse, R99 ;  /* 0x00000063405e7220 */ /* 0x040fe40000410000 */
[C---:B------:R-:W-:Y:S02]  /*0d00*/  FMUL.FTZ R101, R64.reuse, R101 ;  /* 0x0000006540657220 */ /* 0x040fe40000410000 */
[C---:B------:R-:W-:Y:S02]  /*0d10*/  FMUL.FTZ R100, R64.reuse, R103 ;  /* 0x0000006740647220 */ /* 0x040fe40000410000 */
[C---:B------:R-:W-:Y:S02]  /*0d20*/  FMUL.FTZ R105, R64.reuse, R105 ;  /* 0x0000006940697220 */ /* 0x040fe40000410000 */
[----:B------:R-:W-:Y:S02]  /*0d30*/  FMUL.FTZ R102, R64, R107 ;  /* 0x0000006b40667220 */ /* 0x000fe40000410000 */
[----:B------:R-:W-:-:S02]  /*0d40*/  @P1 FADD.FTZ R93, R8, R93 ;  /* 0x0000005d085d1221 */ /* 0x000fc40000010000 */
        /* <DEDUP_REMOVED lines=13> */
[----:B------:R-:W-:Y:S01]  /*0e20*/  @P0 STG.E.128 [R66.64], R52 ;  /* 0x0000003442000986 */ /* 0x000fe2000c101d04 */
[----:B------:R-:W-:Y:S01]  /*0e30*/  SEL R58, R105, R58, P2 ;  /* 0x0000003a693a7207 */ /* 0x000fe20001000000 */
[----:B------:R-:W-:Y:S01]  /*0e40*/  FMUL.FTZ R64, R93, R65 ;  /* 0x000000415d407220 */ /* 0x000fe20000410000 */
[----:B------:R-:W-:Y:S01]  /*0e50*/  SEL R59, R102, R59, P2 ;  /* 0x0000003b663b7207 */ /* 0x000fe20001000000 */
[-C--:B------:R-:W-:Y:S01]  /*0e60*/  FMUL.FTZ R68, R68, R65.reuse ;  /* 0x0000004144447220 */ /* 0x080fe20000410000 */
[----:B------:R-:W-:Y:S01]  /*0e70*/  LOP3.LUT P1, RZ, R88, 0xff, RZ, 0xc0, !PT ;  /* 0x000000ff58ff7812 */ /* 0x000fe2000782c0ff */
[-C--:B------:R-:W-:Y:S01]  /*0e80*/  FMUL.FTZ R97, R97, R65.reuse ;  /* 0x0000004161617220 */ /* 0x080fe20000410000 */
[----:B------:R-:W-:Y:S01]  /*0e90*/  MOV R93, RZ ;  /* 0x000000ff005d7202 */ /* 0x000fe20000000f00 */
[----:B------:R0:W-:Y:S01]  /*0ea0*/  @P0 STG.E.128 [R66.64+0x10], R56 ;  /* 0x0000103842000986 */ /* 0x0001e2000c101d04 */
[----:B------:R-:W-:Y:S01]  /*0eb0*/  LOP3.LUT P0, RZ, R87, 0xff, RZ, 0xc0, !PT ;  /* 0x000000ff57ff7812 */ /* 0x000fe2000780c0ff */
[-C--:B------:R-:W-:Y:S01]  /*0ec0*/  FMUL.FTZ R98, R94, R65.reuse ;  /* 0x000000415e627220 */ /* 0x080fe20000410000 */
[----:B------:R-:W-:Y:S01]  /*0ed0*/  LOP3.LUT P2, RZ, R90, 0xff, RZ, 0xc0, !PT ;  /* 0x000000ff5aff7812 */ /* 0x000fe2000784c0ff */
[-C--:B------:R-:W-:Y:S01]  /*0ee0*/  FMUL.FTZ R101, R101, R65.reuse ;  /* 0x0000004165657220 */ /* 0x080fe20000410000 */
[----:B------:R-:W-:Y:S01]  /*0ef0*/  CS2R R94, SRZ ;  /* 0x00000000005e7805 */ /* 0x000fe2000001ff00 */
[----:B------:R-:W-:-:S02]  /*0f00*/  FMUL.FTZ R100, R100, R65 ;  /* 0x0000004164647220 */ /* 0x000fc40000410000 */
[-C--:B------:R-:W-:Y:S02]  /*0f10*/  FMUL.FTZ R105, R105, R65.reuse ;  /* 0x0000004169697220 */ /* 0x080fe40000410000 */
[----:B------:R-:W-:Y:S02]  /*0f20*/  FMUL.FTZ R102, R102, R65 ;  /* 0x0000004166667220 */ /* 0x000fe40000410000 */
[----:B------:R-:W-:Y:S02]  /*0f30*/  FMUL.FTZ R65, R64, c[0x0][0x1e8] ;  /* 0x00007a0040417a20 */ /* 0x000fe40000410000 */
[----:B------:R-:W-:Y:S02]  /*0f40*/  FMUL.FTZ R68, R68, c[0x0][0x1e8] ;  /* 0x00007a0044447a20 */ /* 0x000fe40000410000 */
[----:B------:R-:W-:Y:S02]  /*0f50*/  FMUL.FTZ R97, R97, c[0x0][0x1e8] ;  /* 0x00007a0061617a20 */ /* 0x000fe40000410000 */
[----:B------:R-:W-:-:S02]  /*0f60*/  FMUL.FTZ R104, R101, c[0x0][0x1e8] ;  /* 0x00007a0065687a20 */ /* 0x000fc40000410000 */
[----:B------:R-:W-:Y:S02]  /*0f70*/  FMUL.FTZ R106, R100, c[0x0][0x1e8] ;  /* 0x00007a00646a7a20 */ /* 0x000fe40000410000 */
[----:B------:R-:W-:Y:S02]  /*0f80*/  FMUL.FTZ R105, R105, c[0x0][0x1e8] ;  /* 0x00007a0069697a20 */ /* 0x000fe40000410000 */
[----:B------:R-:W-:Y:S02]  /*0f90*/  FMUL.FTZ R108, R102, c[0x0][0x1e8] ;  /* 0x00007a00666c7a20 */ /* 0x000fe40000410000 */
[----:B0-----:R-:W-:Y:S02]  /*0fa0*/  FMUL.FTZ R66, R36, R104 ;  /* 0x0000006824427220 */ /* 0x001fe40000410000 */
[----:B------:R-:W-:-:S05]  /*0fb0*/  FMUL.FTZ R67, R37, R106 ;  /* 0x0000006a25437220 */ /* 0x000fca0000410000 */
[----:B------:R-:W-:Y:S02]  /*0fc0*/  FSEL R67, R67, RZ, P2 ;  /* 0x000000ff43437208 */ /* 0x000fe40001000000 */
[--C-:B----4-:R-:W-:Y:S02]  /*0fd0*/  @P4 PRMT R64, RZ, 0x5410, R60.reuse ;  /* 0x00005410ff404816 */ /* 0x110fe4000000003c */
[----:B------:R-:W-:Y:S02]  /*0fe0*/  @P1 PRMT R60, RZ, 0x7610, R60 ;  /* 0x00007610ff3c1816 */ /* 0x000fe4000000003c */
[----:B------:R-:W-:Y:S01]  /*0ff0*/  @P6 PRMT R103, RZ, 0x7610, R63 ;  /* 0x00007610ff676816 */ /* 0x000fe2000000003f */
[----:B------:R-:W-:Y:S02]  /*1000*/  @P4 FMUL.FTZ R93, R65, R64 ;  /* 0x00000040415d4220 */ /* 0x000fe40000410000 */
[----:B------:R-:W-:Y:S01]  /*1010*/  @P1 FMUL.FTZ R94, R68, R60 ;  /* 0x0000003c445e1220 */ /* 0x000fe20000410000 */
[--C-:B------:R-:W-:Y:S01]  /*1020*/  @P0 PRMT R60, RZ, 0x5410, R61.reuse ;  /* 0x00005410ff3c0816 */ /* 0x100fe2000000003d */
[----:B------:R-:W-:Y:S01]  /*1030*/  FMUL.FTZ R64, R40, R65 ;  /* 0x0000004128407220 */ /* 0x000fe20000410000 */
[----:B------:R-:W-:Y:S01]  /*1040*/  @P5 PRMT R61, RZ, 0x7610, R61 ;  /* 0x00007610ff3d5816 */ /* 0x000fe2000000003d */
[----:B------:R-:W-:-:S02]  /*1050*/  FMUL.FTZ R65, R41, R68 ;  /* 0x0000004429417220 */ /* 0x000fc40000410000 */
[----:B------:R-:W-:Y:S01]  /*1060*/  @P0 FMUL.FTZ R95, R97, R60 ;  /* 0x0000003c615f0220 */ /* 0x000fe20000410000 */
[----:B------:R-:W-:Y:S01]  /*1070*/  FSEL R64, R64, RZ, P4 ;  /* 0x000000ff40407208 */ /* 0x000fe20002000000 */
[----:B------:R-:W-:Y:S01]  /*1080*/  FMUL.FTZ R60, R42, R97 ;  /* 0x000000612a3c7220 */ /* 0x000fe20000410000 */
[----:B------:R-:W-:Y:S01]  /*1090*/  FSEL R65, R65, RZ, P1 ;  /* 0x000000ff41417208 */ /* 0x000fe20000800000 */
[----:B------:R-:W-:Y:S01]  /*10a0*/  FMUL.FTZ R68, R38, R105 ;  /* 0x0000006926447220 */ /* 0x000fe20000410000 */
[----:B------:R-:W-:Y:S01]  /*10b0*/  LOP3.LUT P4, RZ, R3, 0xff, RZ, 0xc0, !PT ;  /* 0x000000ff03ff7812 */ /* 0x000fe2000788c0ff */
[----:B------:R-:W-:Y:S01]  /*10c0*/  FMUL.FTZ R97, R39, R108 ;  /* 0x0000006c27617220 */ /* 0x000fe20000410000 */
[----:B------:R-:W-:Y:S01]  /*10d0*/  FSEL R99, R60, RZ, P0 ;  /* 0x000000ff3c637208 */ /* 0x000fe20000000000 */
[----:B------:R-:W-:Y:S01]  /*10e0*/  FMUL.FTZ R60, R98, c[0x0][0x1e8] ;  /* 0x00007a00623c7a20 */ /* 0x000fe20000410000 */
[----:B------:R-:W-:Y:S01]  /*10f0*/  F2FP.BF16.PACK_AB R64, R65, R64 ;  /* 0x000000404140723e */ /* 0x000fe200000010ff */
[----:B------:R-:W-:Y:S01]  /*1100*/  FADD.FTZ R32, R32, R93 ;  /* 0x0000005d20207221 */ /* 0x000fe20000010000 */
[----:B------:R-:W-:Y:S01]  /*1110*/  LOP3.LUT P1, RZ, R91, 0xff, RZ, 0xc0, !PT ;  /* 0x000000ff5bff7812 */ /* 0x000fe2000782c0ff */
[----:B------:R-:W-:Y:S01]  /*1120*/  FMUL.FTZ R65, R43, R60 ;  /* 0x0000003c2b417220 */ /* 0x000fe20000410000 */
[----:B------:R-:W-:Y:S01]  /*1130*/  FSEL R66, R66, RZ, P4 ;  /* 0x000000ff42427208 */ /* 0x000fe20002000000 */
[----:B------:R-:W-:Y:S01]  /*1140*/  FADD.FTZ R33, R33, R94 ;  /* 0x0000005e21217221 */ /* 0x000fe20000010000 */
[----:B------:R-:W-:Y:S01]  /*1150*/  FSEL R100, R68, RZ, P1 ;  /* 0x000000ff44647208 */ /* 0x000fe20000800000 */
[----:B------:R-:W-:Y:S01]  /*1160*/  FADD.FTZ R34, R34, R95 ;  /* 0x0000005f22227221 */ /* 0x000fe20000010000 */
[----:B------:R-:W-:-:S02]  /*1170*/  FSEL R98, R65, RZ, P5 ;  /* 0x000000ff41627208 */ /* 0x000fc40002800000 */
[----:B------:R-:W-:Y:S02]  /*1180*/  FSEL R97, R97, RZ, P6 ;  /* 0x000000ff61617208 */ /* 0x000fe40003000000 */
[----:B------:R-:W-:Y:S02]  /*1190*/  LEA R68, P0, R69, c[0x0][0x248], 0x4 ;  /* 0x0000920045447a11 */ /* 0x000fe400078020ff */
[----:B------:R-:W-:Y:S02]  /*11a0*/  F2FP.BF16.PACK_AB R66, R67, R66 ;  /* 0x000000424342723e */ /* 0x000fe400000010ff */
[----:B------:R-:W-:Y:S01]  /*11b0*/  F2FP.BF16.PACK_AB R65, R98, R99 ;  /* 0x000000636241723e */ /* 0x000fe200000010ff */
[----:B------:R-:W-:Y:S01]  /*11c0*/  HFMA2.MMA R98, -RZ, RZ, 0, 0 ;  /* 0x00000000ff627435 */ /* 0x000fe200000001ff */
[----:B------:R-:W-:Y:S02]  /*11d0*/  F2FP.BF16.PACK_AB R67, R97, R100 ;  /* 0x000000646143723e */ /* 0x000fe400000010ff */
[----:B------:R-:W-:Y:S01]  /*11e0*/  LEA.HI.X R69, R69, c[0x0][0x24c], RZ, 0x4, P0 ;  /* 0x0000930045457a11 */ /* 0x000fe200000f24ff */
[----:B------:R-:W-:Y:S01]  /*11f0*/  CS2R R100, SRZ ;  /* 0x0000000000647805 */ /* 0x000fe2000001ff00 */
[--C-:B------:R-:W-:Y:S01]  /*1200*/  @P4 PRMT R97, RZ, 0x5410, R62.reuse ;  /* 0x00005410ff614816 */ /* 0x100fe2000000003e */
[----:B------:R-:W-:Y:S01]  /*1210*/  @P6 FMUL.FTZ R100, R108, R103 ;  /* 0x000000676c646220 */ /* 0x000fe20000410000 */
[----:B------:R-:W-:Y:S01]  /*1220*/  @P2 PRMT R99, RZ, 0x7610, R62 ;  /* 0x00007610ff632816 */ /* 0x000fe2000000003e */
[----:B------:R0:W-:Y:S01]  /*1230*/  STG.E.128 [R68.64], R64 ;  /* 0x0000004044007986 */ /* 0x0001e2000c101d04 */
[----:B------:R-:W-:Y:S01]  /*1240*/  @P1 PRMT R102, RZ, 0x5410, R63 ;  /* 0x00005410ff661816 */ /* 0x000fe2000000003f */
[----:B------:R-:W-:Y:S01]  /*1250*/  FADD.FTZ R31, R31, R100 ;  /* 0x000000641f1f7221 */ /* 0x000fe20000010000 */
[----:B------:R-:W-:Y:S01]  /*1260*/  CS2R R62, SRZ ;  /* 0x00000000003e7805 */ /* 0x000fe2000001ff00 */
[----:B------:R-:W-:-:S02]  /*1270*/  @P2 FMUL.FTZ R98, R106, R99 ;  /* 0x000000636a622220 */ /* 0x000fc40000410000 */
[----:B------:R-:W-:Y:S02]  /*1280*/  @P5 FMUL.FTZ R62, R60, R61 ;  /* 0x0000003d3c3e5220 */ /* 0x000fe40000410000 */
[----:B------:R-:W-:Y:S02]  /*1290*/  @P4 FMUL.FTZ R63, R104, R97 ;  /* 0x00000061683f4220 */ /* 0x000fe40000410000 */
[----:B------:R-:W-:Y:S02]  /*12a0*/  @P1 FMUL.FTZ R101, R105, R102 ;  /* 0x0000006669651220 */ /* 0x000fe40000410000 */
[----:B------:R-:W-:Y:S02]  /*12b0*/  FADD.FTZ R35, R35, R62 ;  /* 0x0000003e23237221 */ /* 0x000fe40000010000 */
[----:B------:R-:W-:Y:S02]  /*12c0*/  FADD.FTZ R28, R28, R63 ;  /* 0x0000003f1c1c7221 */ /* 0x000fe40000010000 */
[----:B------:R-:W-:-:S02]  /*12d0*/  FADD.FTZ R29, R29, R98 ;  /* 0x000000621d1d7221 */ /* 0x000fc40000010000 */
[----:B------:R-:W-:Y:S02]  /*12e0*/  FADD.FTZ R30, R30, R101 ;  /* 0x000000651e1e7221 */ /* 0x000fe40000010000 */
.L_x_2079:
[----:B0-----:R-:W-:Y:S05]  /*12f0*/  BSYNC B0 ;  /* 0x0000000000007941 */ /* 0x001fea0003800000 */
.L_x_2078:
[----:B------:R-:W-:-:S05]  /*1300*/  MOV R61, c[0x0][0x160] ;  /* 0x00005800003d7a02 */ /* 0x000fca0000000f00 */
[----:B------:R-:W-:-:S05]  /*1310*/  IMAD R70, R61, 0x4, R70 ;  /* 0x000000043d467824 */ /* 0x000fca00078e0246 */
[----:B------:R-:W-:-:S13]  /*1320*/  ISETP.GE.AND P0, PT, R70, c[0x0][0x164], PT ;  /* 0x0000590046007a0c */ /* 0x000fda0003f06270 */
[----:B-123--:R-:W-:Y:S01]  /*1330*/  @P0 CALL.REL.NOINC `(.L_x_2073) ;  /* 0x0000001000000944 */ /* 0x00efe20003c00000 */
[----:B------:R-:W-:Y:S05]  /*1340*/  BRA `(.L_x_2080) ;  /* 0xffffeef000007947 */ /* 0x000fea000383ffff */
.L_x_2073:
        /* <DEDUP_REMOVED lines=92> */
.L_x_2082:
[----:B------:R-:W-:Y:S05]  /*1910*/  BSYNC B0 ;  /* 0x0000000000007941 */ /* 0x000fea0003800000 */
.L_x_2081:
        /* <DEDUP_REMOVED lines=10> */
.L_x_2076:
[----:B------:R-:W-:Y:S01]  /*19c0*/  HFMA2.MMA R94, -RZ, RZ, 0, 5.9604644775390625e-08 ;  /* 0x00000001ff5e7435 */ /* 0x000fe200000001ff */
[----:B------:R-:W-:Y:S02]  /*19d0*/  MOV R67, R62 ;  /* 0x0000003e00437202 */ /* 0x000fe40000000f00 */
[----:B------:R-:W-:Y:S02]  /*19e0*/  MOV R95, 0x1f ;  /* 0x0000001f005f7802 */ /* 0x000fe40000000f00 */
[----:B------:R-:W-:-:S02]  /*19f0*/  MOV R98, 0xffffffff ;  /* 0xffffffff00627802 */ /* 0x000fc40000000f00 */
[----:B------:R-:W-:Y:S02]  /*1a00*/  MOV R60, 0x1a20 ;  /* 0x00001a20003c7802 */ /* 0x000fe40000000f00 */
[----:B0-----:R-:W-:Y:S05]  /*1a10*/  CALL.REL.NOINC `($__internal_94_$__cuda_sm70_shflsync_bfly_p) ;  /* 0x0000045000007944 */ /* 0x001fea0003c00000 */
[----:B-1----:R-:W-:Y:S01]  /*1a20*/  MOV R63, R95 ;  /* 0x0000005f003f7202 */ /* 0x002fe20000000f00 */
[----:B0-----:R-:W-:Y:S05]  /*1a30*/  BRA `(.L_x_2083) ;  /* 0xffffef0000007947 */ /* 0x001fea000383ffff */
.L_x_2077:
[----:B------:R-:W-:Y:S01]  /*1a40*/  HFMA2.MMA R94, -RZ, RZ, 0, 5.9604644775390625e-08 ;  /* 0x00000001ff5e7435 */ /* 0x000fe200000001ff */
[----:B------:R-:W-:Y:S02]  /*1a50*/  MOV R67, R68 ;  /* 0x0000004400437202 */ /* 0x000fe40000000f00 */
[----:B------:R-:W-:Y:S02]  /*1a60*/  MOV R95, 0x1f ;  /* 0x0000001f005f7802 */ /* 0x000fe40000000f00 */
[----:B------:R-:W-:Y:S02]  /*1a70*/  MOV R98, 0xffffffff ;  /* 0xffffffff00627802 */ /* 0x000fe40000000f00 */
[----:B------:R-:W-:Y:S02]  /*1a80*/  MOV R60, 0x1aa0 ;  /* 0x00001aa0003c7802 */ /* 0x000fe40000000f00 */
[----:B012---:R-:W-:Y:S05]  /*1a90*/  CALL.REL.NOINC `($__internal_94_$__cuda_sm70_shflsync_bfly_p) ;  /* 0x000003d000007944 */ /* 0x007fea0003c00000 */
[----:B------:R-:W-:Y:S01]  /*1aa0*/  FADD.FTZ R63, R63, R62 ;  /* 0x0000003e3f3f7221 */ /* 0x000fe20000010000 */
[----:B0-----:R-:W-:Y:S01]  /*1ab0*/  MOV R98, 0xffffffff ;  /* 0xffffffff00627802 */ /* 0x001fe20000000f00 */
[----:B-1----:R-:W-:Y:S01]  /*1ac0*/  FADD.FTZ R68, R68, R95 ;  /* 0x0000005f44447221 */ /* 0x002fe20000010000 */
[----:B------:R-:W-:Y:S01]  /*1ad0*/  HFMA2.MMA R95, -RZ, RZ, 0, 1.847743988037109375e-06 ;  /* 0x0000001fff5f7435 */ /* 0x000fe200000001ff */
[----:B------:R-:W-:Y:S01]  /*1ae0*/  IMAD.MOV.U32 R94, RZ, RZ, 0x2 ;  /* 0x00000002ff5e7424 */ /* 0x000fe200078e00ff */
[----:B------:R-:W-:-:S02]  /*1af0*/  MOV R67, R63 ;  /* 0x0000003f00437202 */ /* 0x000fc40000000f00 */
[----:B------:R-:W-:Y:S02]  /*1b00*/  MOV R60, 0x1b20 ;  /* 0x00001b20003c7802 */ /* 0x000fe40000000f00 */
[----:B------:R-:W-:Y:S05]  /*1b10*/  CALL.REL.NOINC `($__internal_94_$__cuda_sm70_shflsync_bfly_p) ;  /* 0x0000035000007944 */ /* 0x000fea0003c00000 */
[----:B0-----:R-:W-:Y:S01]  /*1b20*/  HFMA2.MMA R94, -RZ, RZ, 0, 1.1920928955078125e-07 ;  /* 0x00000002ff5e7435 */ /* 0x001fe200000001ff */
[----:B-1----:R-:W-:Y:S02]  /*1b30*/  MOV R62, R95 ;  /* 0x0000005f003e7202 */ /* 0x002fe40000000f00 */
[----:B------:R-:W-:Y:S02]  /*1b40*/  MOV R67, R68 ;  /* 0x0000004400437202 */ /* 0x000fe40000000f00 */
[----:B------:R-:W-:Y:S02]  /*1b50*/  MOV R95, 0x1f ;  /* 0x0000001f005f7802 */ /* 0x000fe40000000f00 */
[----:B------:R-:W-:Y:S02]  /*1b60*/  MOV R98, 0xffffffff ;  /* 0xffffffff00627802 */ /* 0x000fe40000000f00 */
[----:B------:R-:W-:Y:S02]  /*1b70*/  MOV R60, 0x1b90 ;  /* 0x00001b90003c7802 */ /* 0x000fe40000000f00 */
[----:B------:R-:W-:Y:S05]  /*1b80*/  CALL.REL.NOINC `($__internal_94_$__cuda_sm70_shflsync_bfly_p) ;  /* 0x000002e000007944 */ /* 0x000fea0003c00000 */
[----:B------:R-:W-:Y:S01]  /*1b90*/  FADD.FTZ R63, R62, R63 ;  /* 0x0000003f3e3f7221 */ /* 0x000fe20000010000 */
[----:B0-----:R-:W-:Y:S01]  /*1ba0*/  HFMA2.MMA R94, -RZ, RZ, 0, 2.384185791015625e-07 ;  /* 0x00000004ff5e7435 */ /* 0x001fe200000001ff */
[----:B-1----:R-:W-:Y:S01]  /*1bb0*/  FADD.FTZ R68, R68, R95 ;  /* 0x0000005f44447221 */ /* 0x002fe20000010000 */
[----:B------:R-:W-:Y:S01]  /*1bc0*/  MOV R95, 0x1f ;  /* 0x0000001f005f7802 */ /* 0x000fe20000000f00 */
[----:B------:R-:W-:Y:S01]  /*1bd0*/  IMAD.MOV.U32 R67, RZ, RZ, R63 ;  /* 0x000000ffff437224 */ /* 0x000fe200078e003f */
[----:B------:R-:W-:-:S02]  /*1be0*/  MOV R98, 0xffffffff ;  /* 0xffffffff00627802 */ /* 0x000fc40000000f00 */
[----:B------:R-:W-:Y:S02]  /*1bf0*/  MOV R60, 0x1c10 ;  /* 0x00001c10003c7802 */ /* 0x000fe40000000f00 */
[----:B------:R-:W-:Y:S05]  /*1c00*/  CALL.REL.NOINC `($__internal_94_$__cuda_sm70_shflsync_bfly_p) ;  /* 0x0000026000007944 */ /* 0x000fea0003c00000 */
[----:B0-----:R-:W-:Y:S01]  /*1c10*/  HFMA2.MMA R94, -RZ, RZ, 0, 2.384185791015625e-07 ;  /* 0x00000004ff5e7435 */ /* 0x001fe200000001ff */
[----:B-1----:R-:W-:Y:S02]  /*1c20*/  MOV R62, R95 ;  /* 0x0000005f003e7202 */ /* 0x002fe40000000f00 */
[----:B------:R-:W-:Y:S02]  /*1c30*/  MOV R67, R68 ;  /* 0x0000004400437202 */ /* 0x000fe40000000f00 */
[----:B------:R-:W-:Y:S02]  /*1c40*/  MOV R95, 0x1f ;  /* 0x0000001f005f7802 */ /* 0x000fe40000000f00 */
[----:B------:R-:W-:Y:S02]  /*1c50*/  MOV R98, 0xffffffff ;  /* 0xffffffff00627802 */ /* 0x000fe40000000f00 */
[----:B------:R-:W-:Y:S02]  /*1c60*/  MOV R60, 0x1c80 ;  /* 0x00001c80003c7802 */ /* 0x000fe40000000f00 */
[----:B------:R-:W-:Y:S05]  /*1c70*/  CALL.REL.NOINC `($__internal_94_$__cuda_sm70_shflsync_bfly_p) ;  /* 0x000001f000007944 */ /* 0x000fea0003c00000 */
[----:B------:R-:W-:Y:S01]  /*1c80*/  FADD.FTZ R63, R62, R63 ;  /* 0x0000003f3e3f7221 */ /* 0x000fe20000010000 */
[----:B0-----:R-:W-:Y:S01]  /*1c90*/  HFMA2.MMA R94, -RZ, RZ, 0, 4.76837158203125e-07 ;  /* 0x00000008ff5e7435 */ /* 0x001fe200000001ff */
[----:B-1----:R-:W-:Y:S01]  /*1ca0*/  FADD.FTZ R68, R68, R95 ;  /* 0x0000005f44447221 */ /* 0x002fe20000010000 */
[----:B------:R-:W-:-:S02]  /*1cb0*/  MOV R95, 0x1f ;  /* 0x0000001f005f7802 */ /* 0x000fc40000000f00 */
[----:B------:R-:W-:Y:S02]  /*1cc0*/  MOV R98, 0xffffffff ;  /* 0xffffffff00627802 */ /* 0x000fe40000000f00 */
[----:B------:R-:W-:Y:S02]  /*1cd0*/  MOV R67, R63 ;  /* 0x0000003f00437202 */ /* 0x000fe40000000f00 */
[----:B------:R-:W-:Y:S02]  /*1ce0*/  MOV R60, 0x1d00 ;  /* 0x00001d00003c7802 */ /* 0x000fe40000000f00 */
[----:B------:R-:W-:Y:S05]  /*1cf0*/  CALL.REL.NOINC `($__internal_94_$__cuda_sm70_shflsync_bfly_p) ;  /* 0x0000017000007944 */ /* 0x000fea0003c00000 */
[----:B-1----:R-:W-:Y:S01]  /*1d00*/  MOV R62, R95 ;  /* 0x0000005f003e7202 */ /* 0x002fe20000000f00 */
[----:B------:R-:W-:Y:S01]  /*1d10*/  HFMA2.MMA R95, -RZ, RZ, 0, 1.847743988037109375e-06 ;  /* 0x0000001fff5f7435 */ /* 0x000fe200000001ff */
[----:B0-----:R-:W-:Y:S01]  /*1d20*/  MOV R67, R68 ;  /* 0x0000004400437202 */ /* 0x001fe20000000f00 */
[----:B------:R-:W-:Y:S01]  /*1d30*/  IMAD.MOV.U32 R94, RZ, RZ, 0x8 ;  /* 0x00000008ff5e7424 */ /* 0x000fe200078e00ff */
[----:B------:R-:W-:Y:S02]  /*1d40*/  MOV R98, 0xffffffff ;  /* 0xffffffff00627802 */ /* 0x000fe40000000f00 */
[----:B------:R-:W-:-:S02]  /*1d50*/  MOV R60, 0x1d70 ;  /* 0x00001d70003c7802 */ /* 0x000fc40000000f00 */
[----:B------:R-:W-:Y:S05]  /*1d60*/  CALL.REL.NOINC `($__internal_94_$__cuda_sm70_shflsync_bfly_p) ;  /* 0x0000010000007944 */ /* 0x000fea0003c00000 */
[----:B------:R-:W-:Y:S01]  /*1d70*/  FADD.FTZ R66, R62, R63 ;  /* 0x0000003f3e427221 */ /* 0x000fe20000010000 */
[----:B0-----:R-:W-:Y:S01]  /*1d80*/  HFMA2.MMA R94, -RZ, RZ, 0, 9.5367431640625e-07 ;  /* 0x00000010ff5e7435 */ /* 0x001fe200000001ff */
[----:B-1----:R-:W-:Y:S01]  /*1d90*/  FADD.FTZ R68, R68, R95 ;  /* 0x0000005f44447221 */ /* 0x002fe20000010000 */
[----:B------:R-:W-:-:S02]  /*1da0*/  MOV R95, 0x1f ;  /* 0x0000001f005f7802 */ /* 0x000fc40000000f00 */
[----:B------:R-:W-:Y:S02]  /*1db0*/  MOV R98, 0xffffffff ;  /* 0xffffffff00627802 */ /* 0x000fe40000000f00 */
[----:B------:R-:W-:Y:S02]  /*1dc0*/  MOV R67, R66 ;  /* 0x0000004200437202 */ /* 0x000fe40000000f00 */
[----:B------:R-:W-:Y:S02]  /*1dd0*/  MOV R60, 0x1df0 ;  /* 0x00001df0003c7802 */ /* 0x000fe40000000f00 */
[----:B------:R-:W-:Y:S05]  /*1de0*/  CALL.REL.NOINC `($__internal_94_$__cuda_sm70_shflsync_bfly_p) ;  /* 0x0000008000007944 */ /* 0x000fea0003c00000 */
[----:B0-----:R-:W-:Y:S01]  /*1df0*/  HFMA2.MMA R94, -RZ, RZ, 0, 9.5367431640625e-07 ;  /* 0x00000010ff5e7435 */ /* 0x001fe200000001ff */
[----:B-1----:R-:W-:Y:S02]  /*1e00*/  MOV R93, R95 ;  /* 0x0000005f005d7202 */ /* 0x002fe40000000f00 */
[----:B------:R-:W-:Y:S02]  /*1e10*/  MOV R67, R68 ;  /* 0x0000004400437202 */ /* 0x000fe40000000f00 */
[----:B------:R-:W-:Y:S02]  /*1e20*/  MOV R95, 0x1f ;  /* 0x0000001f005f7802 */ /* 0x000fe40000000f00 */
[----:B------:R-:W-:-:S02]  /*1e30*/  MOV R98, 0xffffffff ;  /* 0xffffffff00627802 */ /* 0x000fc40000000f00 */
[----:B------:R-:W-:Y:S02]  /*1e40*/  MOV R60, 0x1e60 ;  /* 0x00001e60003c7802 */ /* 0x000fe40000000f00 */
[----:B------:R-:W-:Y:S05]  /*1e50*/  CALL.REL.NOINC `($__internal_94_$__cuda_sm70_shflsync_bfly_p) ;  /* 0x0000001000007944 */ /* 0x000fea0003c00000 */
[----:B01----:R-:W-:Y:S05]  /*1e60*/  BRA `(.L_x_2084) ;  /* 0xffffebf000007947 */ /* 0x003fea000383ffff */
        .weak           $__internal_94_$__cuda_sm70_shflsync_bfly_p
        .type           $__internal_94_$__cuda_sm70_shflsync_bfly_p,@function
        .size           $__internal_94_$__cuda_sm70_shflsync_bfly_p,(.L_x_4474 - $__internal_94_$__cuda_sm70_shflsync_bfly_p)
$__internal_94_$__cuda_sm70_shflsync_bfly_p:
[----:B------:R-:W-:Y:S01]  /*1e70*/  HFMA2.MMA R61, -RZ, RZ, 0, 0 ;  /* 0x00000000ff3d7435 */ /* 0x000fe200000001ff */
[----:B------:R-:W-:Y:S04]  /*1e80*/  WARPSYNC R98 ;  /* 0x0000006200007348 */ /* 0x000fe80003800000 */
[----:B------:R0:W1:Y:S01]  /*1e90*/  SHFL.BFLY PT, R95, R67, R94, R95 ;  /* 0x0c00005e435f7389 */ /* 0x00006200000e005f */
[----:B------:R-:W-:Y:S05]  /*1ea0*/  RET.REL.NODEC R60 `(_ZN10layer_norm13ln_bwd_kernelINS_13Kernel_traitsIf13__nv_bfloat16fS2_fjLj256ELj1ELj4ELj1ELj16ENS_18Kernel_traits_baseILj256EfS2_fS2_fjLj128EEEEELb1ELb1ELb0ELb0EEEvNS_9BwdParamsE) ;  /* 0xffffe1503c007950 */ /* 0x000fea0003c3ffff */
.L_x_2085:
        /* <DEDUP_REMOVED lines=13> */
.L_x_4474:


//--------------------- .text._ZN10layer_norm13ln_bwd_kernelINS_13Kernel_traitsIf13__nv_bfloat16fS2_fjLj256ELj1ELj4ELj1ELj16ENS_18Kernel_traits_baseILj256EfS2_fS2_fjLj128EEEEELb1ELb1ELb0ELb1EEEvNS_9BwdParamsE --------------------------
	.section	.text._ZN10layer_norm13ln_bwd_kernelINS_13Kernel_traitsIf13__nv_bfloat16fS2_fjLj256ELj1ELj4ELj1ELj16ENS_18Kernel_traits_baseILj256EfS2_fS2_fjLj128EEEEELb1ELb1ELb0ELb1EEEvNS_9BwdParamsE,"ax",@progbits
	.sectioninfo	@"SHI_REGISTERS=96"
	.align	128
        .global         _ZN10layer_norm13ln_bwd_kernelINS_13Kernel_traitsIf13__nv_bfloat16fS2_fjLj256ELj1ELj4ELj1ELj16ENS_18Kernel_traits_baseILj256EfS2_fS2_fjLj128EEEEELb1ELb1ELb0ELb1EEEvNS_9BwdParamsE
        .type           _ZN10layer_norm13ln_bwd_kernelINS_13Kernel_traitsIf13__nv_bfloat16fS2_fjLj256ELj1ELj4ELj1ELj16ENS_18Kernel_traits_baseILj256EfS2_fS2_fjLj128EEEEELb1ELb1ELb0ELb1EEEvNS_9BwdParamsE,@function
        .size           _ZN10layer_norm13ln_bwd_kernelINS_13Kernel_traitsIf13__nv_bfloat16fS2_fjLj256ELj1ELj4ELj1ELj16ENS_18Kernel_traits_baseILj256EfS2_fS2_fjLj128EEEEELb1ELb1ELb0ELb1EEEvNS_9BwdParamsE,(.L_x_4475 - _ZN10layer_norm13ln_bwd_kernelINS_13Kernel_traitsIf13__nv_bfloat16fS2_fjLj256ELj1ELj4ELj1ELj16ENS_18Kernel_traits_baseILj256EfS2_fS2_fjLj128EEEEELb1ELb1ELb0ELb1EEEvNS_9BwdParamsE)
        .other          _ZN10layer_norm13ln_bwd_kernelINS_13Kernel_traitsIf13__nv_bfloat16fS2_fjLj256ELj1ELj4ELj1ELj16ENS_18Kernel_traits_baseILj256EfS2_fS2_fjLj128EEEEELb1ELb1ELb0ELb1EEEvNS_9BwdParamsE,@"STO_CUDA_ENTRY STV_DEFAULT"
_ZN10layer_norm13ln_bwd_kernelINS_13Kernel_traitsIf13__nv_bfloat16fS2_fjLj256ELj1ELj4ELj1ELj16ENS_18Kernel_traits_baseILj256EfS2_fS2_fjLj128EEEEELb1ELb1ELb0ELb1EEEvNS_9BwdParamsE:
.text._ZN10layer_norm13ln_bwd_kernelINS_13Kernel_traitsIf13__nv_bfloat16fS2_fjLj256ELj1ELj4ELj1ELj16ENS_18Kernel_traits_baseILj256EfS2_fS2_fjLj128EEEEELb1ELb1ELb0ELb1EEEvNS_9BwdParamsE:
        /* <DEDUP_REMOVED lines=21> */
.L_x_2086:
[----:B------:R-:W0:Y:S01]  /*0150*/  LDC.U8 R72, c[0x0][0x1f0] ;  /* 0x00007c00ff487b82 */ /* 0x000e220000000000 */
[----:B------:R-:W-:-:S04]  /*0160*/  SHF.L.U32 R0, R61, 0x5, RZ ;  /* 0x000000053d007819 */ /* 0x000fc800000006ff */
[----:B------:R-:W-:-:S04]  /*0170*/  LOP3.LUT R0, R0, 0x3e0, RZ, 0xc0, !PT ;  /* 0x000003e000007812 */ /* 0x000fc800078ec0ff */
[C---:B------:R-:W-:Y:S02]  /*0180*/  IADD3 R2, P0, R0.reuse, c[0x0][0x1b0], RZ ;  /* 0x00006c0000027a10 */ /* 0x040fe40007f1e0ff */
[----:B------:R-:W-:Y:S02]  /*0190*/  IADD3 R4, P1, R0, c[0x0][0x1c8], RZ ;  /* 0x0000720000047a10 */ /* 0x000fe40007f3e0ff */
[----:B------:R-:W-:Y:S02]  /*01a0*/  IADD3.X R3, RZ, c[0x0][0x1b4], RZ, P0, !PT ;  /* 0x00006d00ff037a10 */ /* 0x000fe400007fe4ff */
[----:B------:R-:W-:Y:S01]  /*01b0*/  IADD3.X R5, RZ, c[0x0][0x1cc], RZ, P1, !PT ;  /* 0x00007300ff057a10 */ /* 0x000fe20000ffe4ff */
[----:B------:R-:W-:Y:S01]  /*01c0*/  HFMA2.MMA R60, -RZ, RZ, 0, 0 ;  /* 0x00000000ff3c7435 */ /* 0x000fe200000001ff */
        /* <DEDUP_REMOVED lines=14> */
[----:B-1----:R-:W-:Y:S01]  /*02b0*/  CS2R R2, SRZ ;  /* 0x0000000000027805 */ /* 0x002fe2000001ff00 */
[----:B0-2---:R-:W-:-:S02]  /*02c0*/  CS2R R4, SRZ ;  /* 0x0000000000047805 */ /* 0x005fc4000001ff00 */
.L_x_2091:
        /* <DEDUP_REMOVED lines=8> */
[----:B------:R-:W-:Y:S01]  /*0350*/  MOV R49, 0x10 ;  /* 0x0000001000317802 */ /* 0x000fe20000000f00 */
[----:B------:R-:W-:Y:S01]  /*0360*/  IMAD.WIDE R84, R73, R74, c[0x0][0x1a0] ;  /* 0x0000680049547625 */ /* 0x000fe200078e024a */
[C---:B------:R-:W-:Y:S02]  /*0370*/  SHF.L.U32 R77, R78.reuse, 0x5, RZ ;  /* 0x000000054e4d7819 */ /* 0x040fe400000006ff */
[----:B------:R-:W-:Y:S02]  /*0380*/  SHF.R.U32.HI R76, RZ, 0x1b, R78 ;  /* 0x0000001bff4c7819 */ /* 0x000fe4000001164e */
[----:B------:R-:W-:Y:S01]  /*0390*/  IADD3 R82, P2, R77, c[0x0][0x188], RZ ;  /* 0x000062004d527a10 */ /* 0x000fe20007f5e0ff */
[----:B------:R-:W-:Y:S01]  /*03a0*/  IMAD.WIDE.U32 R48, R78, R49, c[0x0][0x208] ;  /* 0x000082004e307625 */ /* 0x000fe200078e0031 */
[----:B------:R-:W-:Y:S01]  /*03b0*/  SHF.R.S32.HI R44, RZ, 0x1f, R73 ;  /* 0x0000001fff2c7819 */ /* 0x000fe20000011449 */
[----:B------:R-:W2:Y:S01]  /*03c0*/  LDG.E R79, [R84.64] ;  /* 0x00000004544f7981 */ /* 0x000ea2000c1e1900 */
[----:B------:R-:W-:-:S02]  /*03d0*/  @P0 LEA R80, P1, R73, c[0x0][0x1c0], 0x1 ;  /* 0x0000700049500a11 */ /* 0x000fc400078208ff */
[----:B------:R-:W-:Y:S01]  /*03e0*/  IADD3.X R83, R76, c[0x0][0x18c], RZ, P2, !PT ;  /* 0x000063004c537a10 */ /* 0x000fe200017fe4ff */
[C---:B------:R-:W-:Y:S01]  /*03f0*/  IMAD.WIDE R74, R73.reuse, R74, c[0x0][0x1a8] ;  /* 0x00006a00494a7625 */ /* 0x040fe200078e024a */
[----:B------:R-:W-:Y:S01]  /*0400*/  @P0 LEA.HI.X R81, R73, c[0x0][0x1c4], R44, 0x1, P1 ;  /* 0x0000710049510a11 */ /* 0x000fe200008f0c2c */
[----:B------:R-:W3:Y:S04]  /*0410*/  LDG.E.128 R48, [R48.64] ;  /* 0x0000000430307981 */ /* 0x000ee8000c1e1d00 */
[----:B------:R3:W4:Y:S04]  /*0420*/  LDG.E.128 R44, [R82.64] ;  /* 0x00000004522c7981 */ /* 0x000728000c1e1d00 */
[----:B------:R3:W4:Y:S04]  /*0430*/  LDG.E.128 R52, [R82.64+0x10] ;  /* 0x0000100452347981 */ /* 0x000728000c1e1d00 */
[----:B------:R0:W4:Y:S04]  /*0440*/  @P0 LDG.E.U16 R86, [R80.64] ;  /* 0x0000000450560981 */ /* 0x000128000c1e1500 */
[----:B------:R1:W4:Y:S01]  /*0450*/  LDG.E R75, [R74.64] ;  /* 0x000000044a4b7981 */ /* 0x000322000c1e1900 */
[----:B------:R-:W-:-:S04]  /*0460*/  LEA R66, P2, R78, c[0x0][0x190], 0x3 ;  /* 0x000064004e427a11 */ /* 0x000fc800078418ff */
[----:B------:R-:W-:-:S06]  /*0470*/  LEA.HI.X R67, R78, c[0x0][0x194], RZ, 0x3, P2 ;  /* 0x000065004e437a11 */ /* 0x000fcc00010f1cff */
[----:B------:R-:W4:Y:S01]  /*0480*/  LDG.E.64 R66, [R66.64] ;  /* 0x0000000442427981 */ /* 0x000f22000c1e1b00 */
[----:B------:R-:W-:-:S04]  /*0490*/  ISETP.NE.U32.AND P1, PT, RZ, c[0x0][0x218], PT ;  /* 0x00008600ff007a0c */ /* 0x000fc80003f25070 */
[----:B------:R-:W-:-:S13]  /*04a0*/  ISETP.NE.AND.EX P1, PT, RZ, c[0x0][0x21c], PT, P1 ;  /* 0x00008700ff007a0c */ /* 0x000fda0003f25310 */
[----:B0-----:R-:W-:-:S04]  /*04b0*/  @P1 LEA R80, P2, R78, c[0x0][0x218], 0x5 ;  /* 0x000086004e501a11 */ /* 0x001fc800078428ff */
[----:B------:R-:W-:-:S05]  /*04c0*/  @P1 LEA.HI.X R81, R78, c[0x0][0x21c], RZ, 0x5, P2 ;  /* 0x000087004e511a11 */ /* 0x000fca00010f2cff */
[----:B-----5:R0:W5:Y:S04]  /*04d0*/  @P1 LDG.E.128 R28, [R80.64] ;  /* 0x00000004501c1981 */ /* 0x020168000c1e1d00 */
[----:B------:R0:W5:Y:S01]  /*04e0*/  @P1 LDG.E.128 R32, [R80.64+0x10] ;  /* 0x0000100450201981 */ /* 0x000162000c1e1d00 */
[----:B------:R-:W-:Y:S02]  /*04f0*/  ISETP.NE.AND P1, PT, R72, RZ, PT ;  /* 0x000000ff4800720c */ /* 0x000fe40003f25270 */
[----:B-1----:R-:W-:Y:S02]  /*0500*/  MOV R74, 0x3f800000 ;  /* 0x3f800000004a7802 */ /* 0x002fe40000000f00 */
[----:B--2---:R-:W-:Y:S02]  /*0510*/  FSEL R79, R79, RZ, !P1 ;  /* 0x000000ff4f4f7208 */ /* 0x004fe40004800000 */
[----:B---3--:R-:W-:-:S03]  /*0520*/  PRMT R83, RZ, 0x5410, R48 ;  /* 0x00005410ff537816 */ /* 0x008fc60000000030 */
[C---:B----4-:R-:W-:Y:S01]  /*0530*/  FADD.FTZ R90, -R79.reuse, R45 ;  /* 0x0000002d4f5a7221 */ /* 0x050fe20000010100 */
[----:B------:R-:W-:Y:S01]  /*0540*/  PRMT R82, RZ, 0x7610, R48 ;  /* 0x00007610ff527816 */ /* 0x000fe20000000030 */
[C---:B------:R-:W-:Y:S02]  /*0550*/  FADD.FTZ R44, -R79.reuse, R44 ;  /* 0x0000002c4f2c7221 */ /* 0x040fe40000010100 */
[C---:B------:R-:W-:Y:S01]  /*0560*/  FADD.FTZ R92, -R79.reuse, R52 ;  /* 0x000000344f5c7221 */ /* 0x040fe20000010100 */
[----:B------:R-:W-:Y:S01]  /*0570*/  @P0 PRMT R74, RZ, 0x5410, R86 ;  /* 0x00005410ff4a0816 */ /* 0x000fe20000000056 */
[----:B------:R-:W-:Y:S01]  /*0580*/  FADD.FTZ R86, -R79, R47 ;  /* 0x0000002f4f567221 */ /* 0x000fe20000010100 */
[----:B------:R-:W-:Y:S01]  /*0590*/  PRMT R47, RZ, 0x5410, R50 ;  /* 0x00005410ff2f7816 */ /* 0x000fe20000000032 */
[----:B0-----:R-:W-:Y:S02]  /*05a0*/  FMUL.FTZ R80, R24, R83 ;  /* 0x0000005318507220 */ /* 0x001fe40000410000 */
[----:B------:R-:W-:-:S02]  /*05b0*/  FMUL.FTZ R90, R75, R90 ;  /* 0x0000005a4b5a7220 */ /* 0x000fc40000410000 */
[C---:B------:R-:W-:Y:S02]  /*05c0*/  FMUL.FTZ R85, R75.reuse, R92 ;  /* 0x0000005c4b557220 */ /* 0x040fe40000410000 */
[----:B------:R-:W-:Y:S01]  /*05d0*/  FMUL.FTZ R44, R75, R44 ;  /* 0x0000002c4b2c7220 */ /* 0x000fe20000410000 */
[----:B------:R-:W-:Y:S01]  /*05e0*/  PRMT R81, RZ, 0x5410, R49 ;  /* 0x00005410ff517816 */ /* 0x000fe20000000031 */
[C---:B------:R-:W-:Y:S02]  /*05f0*/  FADD.FTZ R88, -R79.reuse, R46 ;  /* 0x0000002e4f587221 */ /* 0x040fe40000010100 */
[C---:B------:R-:W-:Y:S02]  /*0600*/  FADD.FTZ R52, -R79.reuse, R53 ;  /* 0x000000354f347221 */ /* 0x040fe40000010100 */
[C---:B------:R-:W-:Y:S02]  /*0610*/  FADD.FTZ R48, -R79.reuse, R54 ;  /* 0x000000364f307221 */ /* 0x040fe40000010100 */
[----:B------:R-:W-:-:S02]  /*0620*/  FADD.FTZ R84, -R79, R55 ;  /* 0x000000374f547221 */ /* 0x000fc40000010100 */
[----:B------:R-:W-:Y:S02]  /*0630*/  FADD.FTZ R68, R82, R68 ;  /* 0x0000004452447221 */ /* 0x000fe40000010000 */
[-C--:B------:R-:W-:Y:S02]  /*0640*/  FFMA.FTZ R69, R90, R82.reuse, R69 ;  /* 0x000000525a457223 */ /* 0x080fe40000010045 */
[----:B------:R-:W-:Y:S02]  /*0650*/  FMUL.FTZ R79, R25, R82 ;  /* 0x00000052194f7220 */ /* 0x000fe40000410000 */
[----:B------:R-:W-:Y:S02]  /*0660*/  FADD.FTZ R6, R47, R6 ;  /* 0x000000062f067221 */ /* 0x000fe40000010000 */
[-C--:B------:R-:W-:Y:S02]  /*0670*/  FFMA.FTZ R2, R85, R47.reuse, R2 ;  /* 0x0000002f55027223 */ /* 0x080fe40000010002 */
[----:B------:R-:W-:-:S02]  /*0680*/  FMUL.FTZ R53, R20, R47 ;  /* 0x0000002f14357220 */ /* 0x000fc40000410000 */
[----:B------:R-:W-:Y:S01]  /*0690*/  FADD.FTZ R82, RZ, R80 ;  /* 0x00000050ff527221 */ /* 0x000fe20000010000 */
[----:B------:R-:W-:Y:S01]  /*06a0*/  PRMT R49, RZ, 0x7610, R49 ;  /* 0x00007610ff317816 */ /* 0x000fe20000000031 */
[----:B------:R-:W-:Y:S02]  /*06b0*/  FFMA.FTZ R47, R44, R80, RZ ;  /* 0x000000502c2f7223 */ /* 0x000fe400000100ff */
[C---:B------:R-:W-:Y:S02]  /*06c0*/  FMUL.FTZ R86, R75.reuse, R86 ;  /* 0x000000564b567220 */ /* 0x040fe40000410000 */
[----:B------:R-:W-:Y:S02]  /*06d0*/  FMUL.FTZ R55, R26, R81 ;  /* 0x000000511a377220 */ /* 0x000fe40000410000 */
[----:B------:R-:W-:Y:S02]  /*06e0*/  FADD.FTZ R82, R82, R79 ;  /* 0x0000004f52527221 */ /* 0x000fe40000010000 */
[----:B------:R-:W-:-:S02]  /*06f0*/  FMUL.FTZ R88, R75, R88 ;  /* 0x000000584b587220 */ /* 0x000fc40000410000 */
[----:B------:R-:W-:Y:S02]  /*0700*/  FFMA.FTZ R47, R90, R79, R47 ;  /* 0x0000004f5a2f7223 */ /* 0x000fe4000001002f */
[----:B------:R-:W-:Y:S02]  /*0710*/  FADD.FTZ R62, R49, R62 ;  /* 0x0000003e313e7221 */ /* 0x000fe40000010000 */
[-C--:B------:R-:W-:Y:S02]  /*0720*/  FFMA.FTZ R63, R86, R49.reuse, R63 ;  /* 0x00000031563f7223 */ /* 0x080fe4000001003f */
[----:B------:R-:W-:Y:S02]  /*0730*/  FMUL.FTZ R54, R27, R49 ;  /* 0x000000311b367220 */ /* 0x000fe40000410000 */
[----:B------:R-:W-:Y:S02]  /*0740*/  FADD.FTZ R49, R82, R55 ;  /* 0x0000003752317221 */ /* 0x000fe40000010000 */
[----:B------:R-:W-:Y:S01]  /*0750*/  FFMA.FTZ R47, R88, R55, R47 ;  /* 0x00000037582f7223 */ /* 0x000fe2000001002f */
[----:B------:R-:W-:Y:S01]  /*0760*/  PRMT R50, RZ, 0x7610, R50 ;  /* 0x00007610ff327816 */ /* 0x000fe20000000032 */
[----:B------:R-:W-:-:S02]  /*0770*/  FADD.FTZ R64, R81, R64 ;  /* 0x0000004051407221 */ /* 0x000fc40000010000 */
[----:B------:R-:W-:Y:S02]  /*0780*/  FFMA.FTZ R65, R88, R81, R65 ;  /* 0x0000005158417223 */ /* 0x000fe40000010041 */
[----:B------:R-:W-:Y:S02]  /*0790*/  FADD.FTZ R70, R83, R70 ;  /* 0x0000004653467221 */ /* 0x000fe40000010000 */
[----:B------:R-:W-:Y:S02]  /*07a0*/  FFMA.FTZ R71, R44, R83, R71 ;  /* 0x000000532c477223 */ /* 0x000fe40000010047 */
[C---:B------:R-:W-:Y:S02]  /*07b0*/  FMUL.FTZ R81, R75.reuse, R48 ;  /* 0x000000304b517220 */ /* 0x040fe40000410000 */
[----:B------:R-:W-:Y:S02]  /*07c0*/  FMUL.FTZ R83, R75, R52 ;  /* 0x000000344b537220 */ /* 0x000fe40000410000 */
[----:B------:R-:W-:Y:S01]  /*07d0*/  FADD.FTZ R48, R49, R54 ;  /* 0x0000003631307221 */ /* 0x000fe20000010000 */
[----:B------:R-:W-:Y:S01]  /*07e0*/  PRMT R45, RZ, 0x5410, R51 ;  /* 0x00005410ff2d7816 */ /* 0x000fe20000000033 */
[----:B------:R-:W-:Y:S01]  /*07f0*/  FFMA.FTZ R52, R86, R54, R47 ;  /* 0x0000003656347223 */ /* 0x000fe2000001002f */
[----:B------:R-:W-:Y:S01]  /*0800*/  PRMT R46, RZ, 0x7610, R51 ;  /* 0x00007610ff2e7816 */ /* 0x000fe20000000033 */
        /* <DEDUP_REMOVED lines=15> */
[----:B------:R-:W-:Y:S02]  /*0900*/  IMAD.MOV.U32 R45, RZ, RZ, R66 ;  /* 0x000000ffff2d7224 */ /* 0x000fe400078e0042 */
[----:B------:R-:W-:Y:S02]  /*0910*/  FFMA.FTZ R52, R81, R50, R52 ;  /* 0x0000003251347223 */ /* 0x000fe40000010034 */
[----:B------:R-:W-:Y:S01]  /*0920*/  FADD.FTZ R89, R46, R49 ;  /* 0x000000312e597221 */ /* 0x000fe20000010000 */
[----:B------:R-:W-:Y:S01]  /*0930*/  PRMT R48, R45, 0x7610, R48 ;  /* 0x000076102d307816 */ /* 0x000fe20000000030 */
[----:B------:R-:W-:Y:S01]  /*0940*/  FFMA.FTZ R87, R84, R49, R52 ;  /* 0x0000003154577223 */ /* 0x000fe20000010034 */
[----:B------:R-:W-:Y:S01]  /*0950*/  MOV R52, RZ ;  /* 0x000000ff00347202 */ /* 0x000fe20000000f00 */
[----:B------:R-:W-:Y:S05]  /*0960*/  BRA.DIV ~URZ, `(.L_x_2088) ;  /* 0x000010427f007947 */ /* 0x000fea000b800000 */
[----:B------:R0:W1:Y:S02]  /*0970*/  SHFL.BFLY PT, R91, R89, 0x1, 0x1f ;  /* 0x0c201f00595b7f89 */ /* 0x00006400000e0000 */
.L_x_2092:
        /* <DEDUP_REMOVED lines=18> */
.L_x_2093:
[----:B--2---:R-:W-:Y:S02]  /*0aa0*/  FADD.FTZ R91, R91, R89 ;  /* 0x000000595b5b7221 */ /* 0x004fe40000010000 */
[----:B-1----:R-:W-:Y:S02]  /*0ab0*/  FADD.FTZ R46, R46, R87 ;  /* 0x000000572e2e7221 */ /* 0x002fe40000010000 */
[----:B------:R-:W-:Y:S02]  /*0ac0*/  FMUL.FTZ R45, R91, c[0x0][0x1e0] ;  /* 0x000078005b2d7a20 */ /* 0x000fe40000410000 */
[----:B------:R-:W-:-:S03]  /*0ad0*/  FMUL.FTZ R46, R46, c[0x0][0x1e0] ;  /* 0x000078002e2e7a20 */ /* 0x000fc60000410000 */
[----:B------:R-:W-:-:S05]  /*0ae0*/  FSEL R45, R45, RZ, !P1 ;  /* 0x000000ff2d2d7208 */ /* 0x000fca0004800000 */
[-CC-:B0-----:R-:W-:Y:S02]  /*0af0*/  FFMA.FTZ R89, R86, R46.reuse, R45.reuse ;  /* 0x0000002e56597223 */ /* 0x181fe4000001002d */
[-CC-:B------:R-:W-:Y:S02]  /*0b00*/  FFMA.FTZ R86, R83, R46.reuse, R45.reuse ;  /* 0x0000002e53567223 */ /* 0x180fe4000001002d */
[-CC-:B------:R-:W-:Y:S01]  /*0b10*/  FFMA.FTZ R83, R81, R46.reuse, R45.reuse ;  /* 0x0000002e51537223 */ /* 0x180fe2000001002d */
[----:B------:R-:W-:Y:S01]  /*0b20*/  SHF.L.U32 R81, R78, 0x4, RZ ;  /* 0x000000044e517819 */ /* 0x000fe200000006ff */
[-CC-:B------:R-:W-:Y:S01]  /*0b30*/  FFMA.FTZ R87, R44, R46.reuse, R45.reuse ;  /* 0x0000002e2c577223 */ /* 0x180fe2000001002d */
[----:B------:R-:W-:Y:S01]  /*0b40*/  SHF.R.U32.HI R78, RZ, 0x1c, R78 ;  /* 0x0000001cff4e7819 */ /* 0x000fe2000001164e */
[-CC-:B------:R-:W-:Y:S01]  /*0b50*/  FFMA.FTZ R90, R90, R46.reuse, R45.reuse ;  /* 0x0000002e5a5a7223 */ /* 0x180fe2000001002d */
[----:B------:R-:W-:Y:S01]  /*0b60*/  IADD3 R44, P0, R81, c[0x0][0x170], RZ ;  /* 0x00005c00512c7a10 */ /* 0x000fe20007f1e0ff */
[----:B------:R-:W-:-:S02]  /*0b70*/  FFMA.FTZ R88, R88, R46, R45 ;  /* 0x0000002e58587223 */ /* 0x000fc4000001002d */
[-CC-:B------:R-:W-:Y:S02]  /*0b80*/  FFMA.FTZ R82, R85, R46.reuse, R45.reuse ;  /* 0x0000002e55527223 */ /* 0x180fe4000001002d */
[----:B------:R-:W-:Y:S01]  /*0b90*/  FFMA.FTZ R84, R84, R46, R45 ;  /* 0x0000002e54547223 */ /* 0x000fe2000001002d */
[----:B------:R-:W-:-:S06]  /*0ba0*/  IADD3.X R45, R78, c[0x0][0x174], RZ, P0, !PT ;  /* 0x00005d004e2d7a10 */ /* 0x000fcc00007fe4ff */
[----:B------:R-:W2:Y:S01]  /*0bb0*/  LDG.E.128 R44, [R44.64] ;  /* 0x000000042c2c7981 */ /* 0x000ea2000c1e1d00 */
[----:B------:R-:W-:Y:S01]  /*0bc0*/  ISETP.NE.U32.AND P0, PT, RZ, c[0x0][0x218], PT ;  /* 0x00008600ff007a0c */ /* 0x000fe20003f05070 */
[----:B------:R-:W-:Y:S01]  /*0bd0*/  FADD.FTZ R80, R80, -R87 ;  /* 0x8000005750507221 */ /* 0x000fe20000010000 */
[----:B------:R-:W-:Y:S01]  /*0be0*/  LOP3.LUT P3, RZ, R48, 0xff, RZ, 0xc0, !PT ;  /* 0x000000ff30ff7812 */ /* 0x000fe2000786c0ff */
[----:B------:R-:W-:Y:S01]  /*0bf0*/  FADD.FTZ R90, R79, -R90 ;  /* 0x8000005a4f5a7221 */ /* 0x000fe20000010000 */
[----:B------:R-:W-:Y:S01]  /*0c00*/  ISETP.NE.AND.EX P0, PT, RZ, c[0x0][0x21c], PT, P0 ;  /* 0x00008700ff007a0c */ /* 0x000fe20003f05300 */
[----:B------:R-:W-:Y:S01]  /*0c10*/  FADD.FTZ R86, R51, -R86 ;  /* 0x8000005633567221 */ /* 0x000fe20000010000 */
[----:B------:R-:W-:Y:S01]  /*0c20*/  LOP3.LUT P4, RZ, R66, 0xff00, RZ, 0xc0, !PT ;  /* 0x0000ff0042ff7812 */ /* 0x000fe2000788c0ff */
[C---:B------:R-:W-:Y:S01]  /*0c30*/  FMUL.FTZ R51, R75.reuse, R80 ;  /* 0x000000504b337220 */ /* 0x040fe20000410000 */
[----:B------:R-:W-:Y:S01]  /*0c40*/  ISETP.NE.U32.AND P2, PT, RZ, c[0x0][0x258], PT ;  /* 0x00009600ff007a0c */ /* 0x000fe20003f45070 */
[----:B------:R-:W-:Y:S01]  /*0c50*/  FADD.FTZ R50, R50, -R83 ;  /* 0x8000005332327221 */ /* 0x000fe20000010000 */
[----:B------:R-:W-:Y:S01]  /*0c60*/  ISETP.NE.U32.AND P1, PT, RZ, c[0x0][0x258], PT ;  /* 0x00009600ff007a0c */ /* 0x000fe20003f25070 */
[----:B------:R-:W-:Y:S01]  /*0c70*/  FMUL.FTZ R90, R75, R90 ;  /* 0x0000005a4b5a7220 */ /* 0x000fe20000410000 */
[----:B------:R-:W-:Y:S01]  /*0c80*/  ISETP.NE.AND.EX P2, PT, RZ, c[0x0][0x25c], PT, P2 ;  /* 0x00009700ff007a0c */ /* 0x000fe20003f45320 */
[----:B------:R-:W-:Y:S01]  /*0c90*/  FADD.FTZ R88, R55, -R88 ;  /* 0x8000005837587221 */ /* 0x000fe20000010000 */
[----:B------:R-:W-:Y:S01]  /*0ca0*/  ISETP.NE.AND.EX P1, PT, RZ, c[0x0][0x25c], PT, P1 ;  /* 0x00009700ff007a0c */ /* 0x000fe20003f25310 */
[----:B------:R-:W-:Y:S01]  /*0cb0*/  FADD.FTZ R48, R54, -R89 ;  /* 0x8000005936307221 */ /* 0x000fe20000010000 */
[----:B------:R-:W-:Y:S01]  /*0cc0*/  LOP3.LUT P5, RZ, R66, 0xff0000, RZ, 0xc0, !PT ;  /* 0x00ff000042ff7812 */ /* 0x000fe200078ac0ff */
[----:B-----5:R-:W-:Y:S01]  /*0cd0*/  @P0 FADD.FTZ R51, R28, R51 ;  /* 0x000000331c330221 */ /* 0x020fe20000010000 */
[----:B------:R-:W-:Y:S01]  /*0ce0*/  LOP3.LUT P6, RZ, R66, 0xff000000, RZ, 0xc0, !PT ;  /* 0xff00000042ff7812 */ /* 0x000fe200078cc0ff */
[----:B------:R-:W-:Y:S01]  /*0cf0*/  FADD.FTZ R82, R53, -R82 ;  /* 0x8000005235527221 */ /* 0x000fe20000010000 */
[----:B------:R-:W-:Y:S01]  /*0d00*/  HFMA2.MMA R53, -RZ, RZ, 0, 0 ;  /* 0x00000000ff357435 */ /* 0x000fe200000001ff */
[----:B------:R-:W-:Y:S01]  /*0d10*/  FADD.FTZ R84, R49, -R84 ;  /* 0x8000005431547221 */ /* 0x000fe20000010000 */
[----:B------:R-:W-:Y:S01]  /*0d20*/  SEL R36, R51, R36, P1 ;  /* 0x0000002433247207 */ /* 0x000fe20000800000 */
[----:B------:R-:W-:-:S02]  /*0d30*/  FMUL.FTZ R79, R75, R50 ;  /* 0x000000324b4f7220 */ /* 0x000fc40000410000 */
[----:B------:R-:W-:Y:S02]  /*0d40*/  @P0 FADD.FTZ R90, R29, R90 ;  /* 0x0000005a1d5a0221 */ /* 0x000fe40000010000 */
[----:B------:R-:W-:Y:S02]  /*0d50*/  FMUL.FTZ R50, R51, R74 ;  /* 0x0000004a33327220 */ /* 0x000fe40000410000 */
[C---:B------:R-:W-:Y:S01]  /*0d60*/  FMUL.FTZ R49, R75.reuse, R88 ;  /* 0x000000584b317220 */ /* 0x040fe20000410000 */
[----:B------:R-:W-:Y:S01]  /*0d70*/  SEL R37, R90, R37, P1 ;  /* 0x000000255a257207 */ /* 0x000fe20000800000 */
[C---:B------:R-:W-:Y:S02]  /*0d80*/  FMUL.FTZ R48, R75.reuse, R48 ;  /* 0x000000304b307220 */ /* 0x040fe40000410000 */
[C---:B------:R-:W-:Y:S02]  /*0d90*/  FMUL.FTZ R55, R75.reuse, R82 ;  /* 0x000000524b377220 */ /* 0x040fe40000410000 */
[----:B------:R-:W-:-:S02]  /*0da0*/  FMUL.FTZ R54, R75, R86 ;  /* 0x000000564b367220 */ /* 0x000fc40000410000 */
[----:B------:R-:W-:Y:S02]  /*0db0*/  FMUL.FTZ R80, R75, R84 ;  /* 0x000000544b507220 */ /* 0x000fe40000410000 */
[----:B------:R-:W-:Y:S02]  /*0dc0*/  FMUL.FTZ R75, R90, R74 ;  /* 0x0000004a5a4b7220 */ /* 0x000fe40000410000 */
[----:B------:R-:W-:Y:S02]  /*0dd0*/  FMUL.FTZ R83, R50, c[0x0][0x1e8] ;  /* 0x00007a0032537a20 */ /* 0x000fe40000410000 */
[----:B------:R-:W-:Y:S02]  /*0de0*/  FMUL.FTZ R75, R75, c[0x0][0x1e8] ;  /* 0x00007a004b4b7a20 */ /* 0x000fe40000410000 */
[----:B------:R-:W-:Y:S02]  /*0df0*/  @P0 FADD.FTZ R49, R30, R49 ;  /* 0x000000311e310221 */ /* 0x000fe40000010000 */
[----:B------:R-:W-:-:S02]  /*0e00*/  @P0 FADD.FTZ R48, R31, R48 ;  /* 0x000000301f300221 */ /* 0x000fc40000010000 */
[----:B------:R-:W-:Y:S01]  /*0e10*/  FMUL.FTZ R51, R17, R75 ;  /* 0x0000004b11337220 */ /* 0x000fe20000410000 */
[----:B------:R-:W-:Y:S01]  /*0e20*/  SEL R38, R49, R38, P1 ;  /* 0x0000002631267207 */ /* 0x000fe20000800000 */
[----:B------:R-:W-:Y:S01]  /*0e30*/  @P0 FADD.FTZ R55, R32, R55 ;  /* 0x0000003720370221 */ /* 0x000fe20000010000 */
[----:B------:R-:W-:Y:S01]  /*0e40*/  SEL R39, R48, R39, P1 ;  /* 0x0000002730277207 */ /* 0x000fe20000800000 */
[----:B------:R-:W-:Y:S02]  /*0e50*/  @P0 FADD.FTZ R54, R33, R54 ;  /* 0x0000003621360221 */ /* 0x000fe40000010000 */
[----:B------:R-:W-:Y:S01]  /*0e60*/  @P0 FADD.FTZ R79, R34, R79 ;  /* 0x0000004f224f0221 */ /* 0x000fe20000010000 */
[----:B------:R-:W-:Y:S01]  /*0e70*/  SEL R40, R55, R40, P1 ;  /* 0x0000002837287207 */ /* 0x000fe20000800000 */
[----:B------:R-:W-:Y:S01]  /*0e80*/  @P0 FADD.FTZ R80, R35, R80 ;  /* 0x0000005023500221 */ /* 0x000fe20000010000 */
[C---:B------:R-:W-:Y:S01]  /*0e90*/  SEL R41, R54.reuse, R41, P1 ;  /* 0x0000002936297207 */ /* 0x040fe20000800000 */
[----:B------:R-:W-:Y:S01]  /*0ea0*/  FMUL.FTZ R66, R54, R74 ;  /* 0x0000004a36427220 */ /* 0x000fe20000410000 */
[----:B------:R-:W-:-:S02]  /*0eb0*/  SEL R42, R79, R42, P1 ;  /* 0x0000002a4f2a7207 */ /* 0x000fc40000800000 */
[----:B------:R-:W-:Y:S01]  /*0ec0*/  SEL R43, R80, R43, P1 ;  /* 0x0000002b502b7207 */ /* 0x000fe20000800000 */
[----:B------:R-:W-:Y:S01]  /*0ed0*/  FMUL.FTZ R66, R66, c[0x0][0x1e8] ;  /* 0x00007a0042427a20 */ /* 0x000fe20000410000 */
[C---:B------:R-:W-:Y:S02]  /*0ee0*/  LOP3.LUT P0, RZ, R67.reuse, 0xff, RZ, 0xc0, !PT ;  /* 0x000000ff43ff7812 */ /* 0x040fe4000780c0ff */
[----:B------:R-:W-:Y:S02]  /*0ef0*/  LOP3.LUT P1, RZ, R67, 0xff00, RZ, 0xc0, !PT ;  /* 0x0000ff0043ff7812 */ /* 0x000fe4000782c0ff */
[--C-:B--2---:R-:W-:Y:S02]  /*0f00*/  @P3 PRMT R50, RZ, 0x5410, R44.reuse ;  /* 0x00005410ff323816 */ /* 0x104fe4000000002c */
[----:B------:R-:W-:-:S03]  /*0f10*/  @P4 PRMT R44, RZ, 0x7610, R44 ;  /* 0x00007610ff2c4816 */ /* 0x000fc6000000002c */
[----:B------:R-:W-:Y:S02]  /*0f20*/  @P3 FMUL.FTZ R53, R83, R50 ;  /* 0x0000003253353220 */ /* 0x000fe40000410000 */
[----:B------:R-:W-:Y:S02]  /*0f30*/  @P4 FMUL.FTZ R52, R75, R44 ;  /* 0x0000002c4b344220 */ /* 0x000fe40000410000 */
[----:B------:R-:W-:Y:S01]  /*0f40*/  FMUL.FTZ R44, R16, R83 ;  /* 0x00000053102c7220 */ /* 0x000fe20000410000 */
[----:B------:R-:W-:Y:S01]  /*0f50*/  FSEL R83, R51, RZ, P4 ;  /* 0x000000ff33537208 */ /* 0x000fe20002000000 */
[-C--:B------:R-:W-:Y:S01]  /*0f60*/  FMUL.FTZ R75, R79, R74.reuse ;  /* 0x0000004a4f4b7220 */ /* 0x080fe20000410000 */
[----:B------:R-:W-:Y:S01]  /*0f70*/  LOP3.LUT P4, RZ, R67, 0xff0000, RZ, 0xc0, !PT ;  /* 0x00ff000043ff7812 */ /* 0x000fe2000788c0ff */
[----:B------:R-:W-:Y:S01]  /*0f80*/  HFMA2.MMA R79, -RZ, RZ, 0, 0 ;  /* 0x00000000ff4f7435 */ /* 0x000fe200000001ff */
[----:B------:R-:W-:Y:S01]  /*0f90*/  FSEL R82, R44, RZ, P3 ;  /* 0x000000ff2c527208 */ /* 0x000fe20001800000 */
[----:B------:R-:W-:Y:S01]  /*0fa0*/  FMUL.FTZ R75, R75, c[0x0][0x1e8] ;  /* 0x00007a004b4b7a20 */ /* 0x000fe20000410000 */
[----:B------:R-:W-:Y:S01]  /*0fb0*/  MOV R44, c[0x0][0x160] ;  /* 0x00005800002c7a02 */ /* 0x000fe20000000f00 */
[----:B------:R-:W-:Y:S01]  /*0fc0*/  FADD.FTZ R10, R53, R10 ;  /* 0x0000000a350a7221 */ /* 0x000fe20000010000 */
[----:B------:R-:W-:Y:S01]  /*0fd0*/  @P2 IADD3 R50, P3, R77, c[0x0][0x258], RZ ;  /* 0x000096004d322a10 */ /* 0x000fe20007f7e0ff */
[-C--:B------:R-:W-:Y:S01]  /*0fe0*/  FMUL.FTZ R77, R49, R74.reuse ;  /* 0x0000004a314d7220 */ /* 0x080fe20000410000 */
[----:B------:R-:W-:Y:S01]  /*0ff0*/  LEA R73, R44, R73, 0x2 ;  /* 0x000000492c497211 */ /* 0x000fe200078e10ff */
[-C--:B------:R-:W-:Y:S01]  /*1000*/  FMUL.FTZ R44, R48, R74.reuse ;  /* 0x0000004a302c7220 */ /* 0x080fe20000410000 */
[----:B------:R-:W-:Y:S01]  /*1010*/  @P2 IADD3.X R51, R76, c[0x0][0x25c], RZ, P3, !PT ;  /* 0x000097004c332a10 */ /* 0x000fe20001ffe4ff */
[----:B------:R-:W-:Y:S01]  /*1020*/  FMUL.FTZ R77, R77, c[0x0][0x1e8] ;  /* 0x00007a004d4d7a20 */ /* 0x000fe20000410000 */
[----:B------:R-:W-:Y:S01]  /*1030*/  LOP3.LUT P3, RZ, R67, 0xff000000, RZ, 0xc0, !PT ;  /* 0xff00000043ff7812 */ /* 0x000fe2000786c0ff */
[----:B------:R-:W-:Y:S01]  /*1040*/  FMUL.FTZ R67, R55, R74 ;  /* 0x0000004a37437220 */ /* 0x000fe20000410000 */
[----:B------:R-:W-:Y:S01]  /*1050*/  F2FP.BF16.PACK_AB R48, R83, R82 ;  /* 0x000000525330723e */ /* 0x000fe200000010ff */
[----:B------:R-:W-:Y:S01]  /*1060*/  FMUL.FTZ R44, R44, c[0x0][0x1e8] ;  /* 0x00007a002c2c7a20 */ /* 0x000fe20000410000 */
[----:B------:R-:W-:Y:S01]  /*1070*/  @P2 STG.E.128 [R50.64], R36 ;  /* 0x0000002432002986 */ /* 0x000fe2000c101d04 */
[----:B------:R-:W-:Y:S01]  /*1080*/  FMUL.FTZ R74, R80, R74 ;  /* 0x0000004a504a7220 */ /* 0x000fe20000410000 */
[----:B------:R-:W-:Y:S01]  /*1090*/  @P4 PRMT R82, RZ, 0x5410, R47 ;  /* 0x00005410ff524816 */ /* 0x000fe2000000002f */
[----:B------:R-:W-:Y:S01]  /*10a0*/  FMUL.FTZ R67, R67, c[0x0][0x1e8] ;  /* 0x00007a0043437a20 */ /* 0x000fe20000410000 */
[----:B------:R0:W-:Y:S01]  /*10b0*/  @P2 STG.E.128 [R50.64+0x10], R40 ;  /* 0x0000102832002986 */ /* 0x0001e2000c101d04 */
[----:B------:R-:W-:Y:S01]  /*10c0*/  FMUL.FTZ R49, R18, R77 ;  /* 0x0000004d12317220 */ /* 0x000fe20000410000 */
[----:B------:R-:W-:Y:S01]  /*10d0*/  MOV R80, RZ ;  /* 0x000000ff00507202 */ /* 0x000fe20000000f00 */
[----:B------:R-:W-:-:S02]  /*10e0*/  FMUL.FTZ R54, R19, R44 ;  /* 0x0000002c13367220 */ /* 0x000fc40000410000 */
[----:B------:R-:W-:Y:S01]  /*10f0*/  FMUL.FTZ R74, R74, c[0x0][0x1e8] ;  /* 0x00007a004a4a7a20 */ /* 0x000fe20000410000 */
[----:B------:R-:W-:Y:S01]  /*1100*/  FSEL R49, R49, RZ, P5 ;  /* 0x000000ff31317208 */ /* 0x000fe20002800000 */
[----:B------:R-:W-:Y:S01]  /*1110*/  FMUL.FTZ R55, R12, R67 ;  /* 0x000000430c377220 */ /* 0x000fe20000410000 */
[----:B------:R-:W-:Y:S01]  /*1120*/  FSEL R54, R54, RZ, P6 ;  /* 0x000000ff36367208 */ /* 0x000fe20003000000 */
[----:B------:R-:W-:Y:S01]  /*1130*/  FMUL.FTZ R76, R15, R74 ;  /* 0x0000004a0f4c7220 */ /* 0x000fe20000410000 */
[----:B------:R-:W-:Y:S01]  /*1140*/  @P3 PRMT R83, RZ, 0x7610, R47 ;  /* 0x00007610ff533816 */ /* 0x000fe2000000002f */
[----:B------:R-:W-:Y:S01]  /*1150*/  FADD.FTZ R9, R52, R9 ;  /* 0x0000000934097221 */ /* 0x000fe20000010000 */
[----:B------:R-:W-:Y:S02]  /*1160*/  FSEL R55, R55, RZ, P0 ;  /* 0x000000ff37377208 */ /* 0x000fe40000000000 */
[----:B------:R-:W-:Y:S01]  /*1170*/  F2FP.BF16.PACK_AB R49, R54, R49 ;  /* 0x000000313631723e */ /* 0x000fe200000010ff */
[----:B------:R-:W-:Y:S01]  /*1180*/  @P3 FMUL.FTZ R80, R74, R83 ;  /* 0x000000534a503220 */ /* 0x000fe20000410000 */
[----:B------:R-:W-:Y:S01]  /*1190*/  FSEL R76, R76, RZ, P3 ;  /* 0x000000ff4c4c7208 */ /* 0x000fe20001800000 */
[----:B0-----:R-:W-:Y:S01]  /*11a0*/  FMUL.FTZ R50, R13, R66 ;  /* 0x000000420d327220 */ /* 0x001fe20000410000 */
[----:B------:R-:W-:Y:S01]  /*11b0*/  IADD3 R54, P2, R81, c[0x0][0x248], RZ ;  /* 0x0000920051367a10 */ /* 0x000fe20007f5e0ff */
[----:B------:R-:W-:Y:S01]  /*11c0*/  FMUL.FTZ R51, R14, R75 ;  /* 0x0000004b0e337220 */ /* 0x000fe20000410000 */
[----:B------:R-:W-:Y:S01]  /*11d0*/  @P1 PRMT R81, RZ, 0x7610, R46 ;  /* 0x00007610ff511816 */ /* 0x000fe2000000002e */
[----:B------:R-:W-:Y:S01]  /*11e0*/  FADD.FTZ R59, R80, R59 ;  /* 0x0000003b503b7221 */ /* 0x000fe20000010000 */
[----:B------:R-:W-:-:S02]  /*11f0*/  FSEL R50, R50, RZ, P1 ;  /* 0x000000ff32327208 */ /* 0x000fc40000800000 */
[----:B------:R-:W-:Y:S02]  /*1200*/  FSEL R51, R51, RZ, P4 ;  /* 0x000000ff33337208 */ /* 0x000fe40002000000 */
[----:B------:R-:W-:Y:S02]  /*1210*/  F2FP.BF16.PACK_AB R50, R50, R55 ;  /* 0x000000373232723e */ /* 0x000fe400000010ff */
[----:B------:R-:W-:Y:S02]  /*1220*/  F2FP.BF16.PACK_AB R51, R76, R51 ;  /* 0x000000334c33723e */ /* 0x000fe400000010ff */
[----:B------:R-:W-:Y:S02]  /*1230*/  IADD3.X R55, R78, c[0x0][0x24c], RZ, P2, !PT ;  /* 0x000093004e377a10 */ /* 0x000fe400017fe4ff */
[----:B------:R-:W-:Y:S02]  /*1240*/  @P0 PRMT R78, RZ, 0x5410, R46 ;  /* 0x00005410ff4e0816 */ /* 0x000fe4000000002e */
[----:B------:R-:W-:Y:S01]  /*1250*/  CS2R R46, SRZ ;  /* 0x00000000002e7805 */ /* 0x000fe2000001ff00 */
[----:B------:R0:W-:Y:S01]  /*1260*/  STG.E.128 [R54.64], R48 ;  /* 0x0000003036007986 */ /* 0x0001e2000c101d04 */
[----:B------:R-:W-:Y:S01]  /*1270*/  @P5 PRMT R76, RZ, 0x5410, R45 ;  /* 0x00005410ff4c5816 */ /* 0x000fe2000000002d */
[----:B------:R-:W-:Y:S01]  /*1280*/  @P0 FMUL.FTZ R47, R67, R78 ;  /* 0x0000004e432f0220 */ /* 0x000fe20000410000 */
[----:B------:R-:W-:-:S02]  /*1290*/  ISETP.GE.AND P0, PT, R73, c[0x0][0x164], PT ;  /* 0x0000590049007a0c */ /* 0x000fc40003f06270 */
[----:B------:R-:W-:Y:S01]  /*12a0*/  @P6 PRMT R45, RZ, 0x7610, R45 ;  /* 0x00007610ff2d6816 */ /* 0x000fe2000000002d */
[----:B------:R-:W-:Y:S02]  /*12b0*/  @P5 FMUL.FTZ R79, R77, R76 ;  /* 0x0000004c4d4f5220 */ /* 0x000fe40000410000 */
[----:B------:R-:W-:Y:S01]  /*12c0*/  CS2R R76, SRZ ;  /* 0x00000000004c7805 */ /* 0x000fe2000001ff00 */
[----:B------:R-:W-:Y:S02]  /*12d0*/  FADD.FTZ R58, R47, R58 ;  /* 0x0000003a2f3a7221 */ /* 0x000fe40000010000 */
[----:B------:R-:W-:Y:S02]  /*12e0*/  @P6 FMUL.FTZ R46, R44, R45 ;  /* 0x0000002d2c2e6220 */ /* 0x000fe40000410000 */
[----:B------:R-:W-:Y:S02]  /*12f0*/  @P1 FMUL.FTZ R76, R66, R81 ;  /* 0x00000051424c1220 */ /* 0x000fe40000410000 */
[----:B------:R-:W-:-:S02]  /*1300*/  @P4 FMUL.FTZ R77, R75, R82 ;  /* 0x000000524b4d4220 */ /* 0x000fc40000410000 */
[----:B------:R-:W-:Y:S02]  /*1310*/  FADD.FTZ R56, R79, R56 ;  /* 0x000000384f387221 */ /* 0x000fe40000010000 */
[----:B------:R-:W-:Y:S02]  /*1320*/  FADD.FTZ R11, R46, R11 ;  /* 0x0000000b2e0b7221 */ /* 0x000fe40000010000 */
[----:B------:R-:W-:Y:S02]  /*1330*/  FADD.FTZ R57, R76, R57 ;  /* 0x000000394c397221 */ /* 0x000fe40000010000 */
[----:B------:R-:W-:Y:S01]  /*1340*/  FADD.FTZ R60, R77, R60 ;  /* 0x0000003c4d3c7221 */ /* 0x000fe20000010000 */
[----:B0-----:R-:W-:Y:S01]  /*1350*/  @P0 CALL.REL.NOINC `(.L_x_2090) ;  /* 0x0000001000000944 */ /* 0x001fe20003c00000 */
[----:B------:R-:W-:Y:S05]  /*1360*/  BRA `(.L_x_2091) ;  /* 0xffffef6000007947 */ /* 0x000fea000383ffff */
.L_x_2090:
        /* <DEDUP_REMOVED lines=20> */
.L_x_2087:
        /* <DEDUP_REMOVED lines=8> */
[----:B------:R-:W3:Y:S01]  /*1530*/  LDS R2, [R61.X4+0x200] ;  /* 0x000200003d027984 */ /* 0x000ee20000004800 */
[----:B0-----:R-:W-:-:S03]  /*1540*/  IMAD R16, R16, c[0x0][0x168], RZ ;  /* 0x00005a0010107a24 */ /* 0x001fc600078e02ff */
[----:B------:R-:W0:Y:S04]  /*1550*/  LDS R5, [R61.X4+0x600] ;  /* 0x000600003d057984 */ /* 0x000e280000004800 */
[----:B------:R-:W4:Y:S04]  /*1560*/  LDS R7, [R61.X4+0x800] ;  /* 0x000800003d077984 */ /* 0x000f280000004800 */
[----:B------:R-:W5:Y:S04]  /*1570*/  LDS R29, [R61.X4+0xa00] ;  /* 0x000a00003d1d7984 */ /* 0x000f680000004800 */
[----:B------:R-:W5:Y:S04]  /*1580*/  LDS R31, [R61.X4+0xc00] ;  /* 0x000c00003d1f7984 */ /* 0x000f680000004800 */
[----:B------:R-:W5:Y:S04]  /*1590*/  LDS R33, [R61.X4+0xe00] ;  /* 0x000e00003d217984 */ /* 0x000f680000004800 */
[----:B------:R-:W-:Y:S01]  /*15a0*/  BAR.SYNC.DEFER_BLOCKING 0x0 ;  /* 0x0000000000007b1d */ /* 0x000fe20000010000 */
[----:B-1----:R-:W-:-:S04]  /*15b0*/  FADD.FTZ R0, RZ, R0 ;  /* 0x00000000ff007221 */ /* 0x002fc80000010000 */
[----:B--2---:R-:W-:Y:S01]  /*15c0*/  FADD.FTZ R0, R0, R3 ;  /* 0x0000000300007221 */ /* 0x004fe20000010000 */
[----:B------:R-:W-:Y:S01]  /*15d0*/  IADD3 R3, P0, R16, R61, RZ ;  /* 0x0000003d10037210 */ /* 0x000fe20007f1e0ff */
[----:B---3--:R-:W-:-:S04]  /*15e0*/  FADD.FTZ R2, RZ, R2 ;  /* 0x00000002ff027221 */ /* 0x008fc80000010000 */
[----:B0-----:R-:W-:Y:S01]  /*15f0*/  FADD.FTZ R2, R2, R5 ;  /* 0x0000000502027221 */ /* 0x001fe20000010000 */
        /* <DEDUP_REMOVED lines=59> */
.L_x_2088:
[----:B------:R-:W-:Y:S01]  /*19b0*/  HFMA2.MMA R47, -RZ, RZ, 0, 5.9604644775390625e-08 ;  /* 0x00000001ff2f7435 */ /* 0x000fe200000001ff */
[----:B------:R-:W-:Y:S01]  /*19c0*/  MOV R82, R89 ;  /* 0x0000005900527202 */ /* 0x000fe20000000f00 */
[----:B------:R-:W-:Y:S01]  /*19d0*/  IMAD.MOV.U32 R46, RZ, RZ, 0x1f ;  /* 0x0000001fff2e7424 */ /* 0x000fe200078e00ff */
[----:B------:R-:W-:-:S02]  /*19e0*/  MOV R45, 0xffffffff ;  /* 0xffffffff002d7802 */ /* 0x000fc40000000f00 */
[----:B------:R-:W-:Y:S02]  /*19f0*/  MOV R92, 0x1a10 ;  /* 0x00001a10005c7802 */ /* 0x000fe40000000f00 */
[----:B-----5:R-:W-:Y:S05]  /*1a00*/  CALL.REL.NOINC `($__internal_95_$__cuda_sm70_shflsync_bfly_p) ;  /* 0x0000045000007944 */ /* 0x020fea0003c00000 */
[----:B-1----:R-:W-:Y:S01]  /*1a10*/  MOV R91, R46 ;  /* 0x0000002e005b7202 */ /* 0x002fe20000000f00 */
[----:B0-----:R-:W-:Y:S05]  /*1a20*/  BRA `(.L_x_2092) ;  /* 0xffffef5000007947 */ /* 0x001fea000383ffff */
.L_x_2089:
[----:B------:R-:W-:Y:S01]  /*1a30*/  HFMA2.MMA R47, -RZ, RZ, 0, 5.9604644775390625e-08 ;  /* 0x00000001ff2f7435 */ /* 0x000fe200000001ff */
[----:B------:R-:W-:Y:S02]  /*1a40*/  MOV R82, R87 ;  /* 0x0000005700527202 */ /* 0x000fe40000000f00 */
[----:B------:R-:W-:Y:S02]  /*1a50*/  MOV R46, 0x1f ;  /* 0x0000001f002e7802 */ /* 0x000fe40000000f00 */
[----:B------:R-:W-:Y:S02]  /*1a60*/  MOV R45, 0xffffffff ;  /* 0xffffffff002d7802 */ /* 0x000fe40000000f00 */
[----:B------:R-:W-:Y:S02]  /*1a70*/  MOV R92, 0x1a90 ;  /* 0x00001a90005c7802 */ /* 0x000fe40000000f00 */
[----:B01---5:R-:W-:Y:S05]  /*1a80*/  CALL.REL.NOINC `($__internal_95_$__cuda_sm70_shflsync_bfly_p) ;  /* 0x000003d000007944 */ /* 0x023fea0003c00000 */
[----:B------:R-:W-:Y:S01]  /*1a90*/  FADD.FTZ R89, R89, R91 ;  /* 0x0000005b59597221 */ /* 0x000fe20000010000 */
[----:B0-----:R-:W-:Y:S01]  /*1aa0*/  HFMA2.MMA R47, -RZ, RZ, 0, 1.1920928955078125e-07 ;  /* 0x00000002ff2f7435 */ /* 0x001fe200000001ff */
[----:B-1----:R-:W-:Y:S01]  /*1ab0*/  FADD.FTZ R87, R87, R46 ;  /* 0x0000002e57577221 */ /* 0x002fe20000010000 */
[----:B------:R-:W-:-:S02]  /*1ac0*/  MOV R46, 0x1f ;  /* 0x0000001f002e7802 */ /* 0x000fc40000000f00 */
[----:B------:R-:W-:Y:S02]  /*1ad0*/  MOV R45, 0xffffffff ;  /* 0xffffffff002d7802 */ /* 0x000fe40000000f00 */
[----:B------:R-:W-:Y:S02]  /*1ae0*/  MOV R82, R89 ;  /* 0x0000005900527202 */ /* 0x000fe40000000f00 */
[----:B------:R-:W-:Y:S02]  /*1af0*/  MOV R92, 0x1b10 ;  /* 0x00001b10005c7802 */ /* 0x000fe40000000f00 */
[----:B------:R-:W-:Y:S05]  /*1b00*/  CALL.REL.NOINC `($__internal_95_$__cuda_sm70_shflsync_bfly_p) ;  /* 0x0000035000007944 */ /* 0x000fea0003c00000 */
[----:B0-----:R-:W-:Y:S01]  /*1b10*/  HFMA2.MMA R47, -RZ, RZ, 0, 1.1920928955078125e-07 ;  /* 0x00000002ff2f7435 */ /* 0x001fe200000001ff */
[----:B-1----:R-:W-:Y:S01]  /*1b20*/  IMAD.MOV.U32 R91, RZ, RZ, R46 ;  /* 0x000000ffff5b7224 */ /* 0x002fe200078e002e */
[----:B------:R-:W-:Y:S02]  /*1b30*/  MOV R82, R87 ;  /* 0x0000005700527202 */ /* 0x000fe40000000f00 */
[----:B------:R-:W-:Y:S02]  /*1b40*/  MOV R46, 0x1f ;  /* 0x0000001f002e7802 */ /* 0x000fe40000000f00 */
[----:B------:R-:W-:-:S02]  /*1b50*/  MOV R45, 0xffffffff ;  /* 0xffffffff002d7802 */ /* 0x000fc40000000f00 */
[----:B------:R-:W-:Y:S02]  /*1b60*/  MOV R92, 0x1b80 ;  /* 0x00001b80005c7802 */ /* 0x000fe40000000f00 */
[----:B------:R-:W-:Y:S05]  /*1b70*/  CALL.REL.NOINC `($__internal_95_$__cuda_sm70_shflsync_bfly_p) ;  /* 0x000002e000007944 */ /* 0x000fea0003c00000 */
[----:B------:R-:W-:Y:S01]  /*1b80*/  FADD.FTZ R89, R91, R89 ;  /* 0x000000595b597221 */ /* 0x000fe20000010000 */
[----:B0-----:R-:W-:Y:S01]  /*1b90*/  HFMA2.MMA R47, -RZ, RZ, 0, 2.384185791015625e-07 ;  /* 0x00000004ff2f7435 */ /* 0x001fe200000001ff */
[----:B-1----:R-:W-:Y:S01]  /*1ba0*/  FADD.FTZ R87, R87, R46 ;  /* 0x0000002e57577221 */ /* 0x002fe20000010000 */
[----:B------:R-:W-:Y:S02]  /*1bb0*/  MOV R46, 0x1f ;  /* 0x0000001f002e7802 */ /* 0x000fe40000000f00 */
[----:B------:R-:W-:Y:S02]  /*1bc0*/  MOV R45, 0xffffffff ;  /* 0xffffffff002d7802 */ /* 0x000fe40000000f00 */
[----:B------:R-:W-:Y:S02]  /*1bd0*/  MOV R82, R89 ;  /* 0x0000005900527202 */ /* 0x000fe40000000f00 */
[----:B------:R-:W-:Y:S02]  /*1be0*/  MOV R92, 0x1c00 ;  /* 0x00001c00005c7802 */ /* 0x000fe40000000f00 */
[----:B------:R-:W-:Y:S05]  /*1bf0*/  CALL.REL.NOINC `($__internal_95_$__cuda_sm70_shflsync_bfly_p) ;  /* 0x0000026000007944 */ /* 0x000fea0003c00000 */
[----:B-1----:R-:W-:Y:S01]  /*1c00*/  MOV R91, R46 ;  /* 0x0000002e005b7202 */ /* 0x002fe20000000f00 */
[----:B------:R-:W-:Y:S01]  /*1c10*/  HFMA2.MMA R46, -RZ, RZ, 0, 1.847743988037109375e-06 ;  /* 0x0000001fff2e7435 */ /* 0x000fe200000001ff */
[----:B0-----:R-:W-:Y:S01]  /*1c20*/  MOV R82, R87 ;  /* 0x0000005700527202 */ /* 0x001fe20000000f00 */
[----:B------:R-:W-:Y:S01]  /*1c30*/  IMAD.MOV.U32 R47, RZ, RZ, 0x4 ;  /* 0x00000004ff2f7424 */ /* 0x000fe200078e00ff */
[----:B------:R-:W-:-:S02]  /*1c40*/  MOV R45, 0xffffffff ;  /* 0xffffffff002d7802 */ /* 0x000fc40000000f00 */
[----:B------:R-:W-:Y:S02]  /*1c50*/  MOV R92, 0x1c70 ;  /* 0x00001c70005c7802 */ /* 0x000fe40000000f00 */
[----:B------:R-:W-:Y:S05]  /*1c60*/  CALL.REL.NOINC `($__internal_95_$__cuda_sm70_shflsync_bfly_p) ;  /* 0x000001f000007944 */ /* 0x000fea0003c00000 */
[----:B------:R-:W-:Y:S01]  /*1c70*/  FADD.FTZ R89, R91, R89 ;  /* 0x000000595b597221 */ /* 0x000fe20000010000 */
[----:B0-----:R-:W-:Y:S01]  /*1c80*/  HFMA2.MMA R47, -RZ, RZ, 0, 4.76837158203125e-07 ;  /* 0x00000008ff2f7435 */ /* 0x001fe200000001ff */
[----:B-1----:R-:W-:Y:S01]  /*1c90*/  FADD.FTZ R87, R87, R46 ;  /* 0x0000002e57577221 */ /* 0x002fe20000010000 */
[----:B------:R-:W-:Y:S02]  /*1ca0*/  MOV R46, 0x1f ;  /* 0x0000001f002e7802 */ /* 0x000fe40000000f00 */
[----:B------:R-:W-:Y:S02]  /*1cb0*/  MOV R45, 0xffffffff ;  /* 0xffffffff002d7802 */ /* 0x000fe40000000f00 */
[----:B------:R-:W-:Y:S02]  /*1cc0*/  MOV R82, R89 ;  /* 0x0000005900527202 */ /* 0x000fe40000000f00 */
[----:B------:R-:W-:Y:S02]  /*1cd0*/  MOV R92, 0x1cf0 ;  /* 0x00001cf0005c7802 */ /* 0x000fe40000000f00 */
[----:B------:R-:W-:Y:S05]  /*1ce0*/  CALL.REL.NOINC `($__internal_95_$__cuda_sm70_shflsync_bfly_p) ;  /* 0x0000017000007944 */ /* 0x000fea0003c00000 */
[----:B0-----:R-:W-:Y:S01]  /*1cf0*/  HFMA2.MMA R47, -RZ, RZ, 0, 4.76837158203125e-07 ;  /* 0x00000008ff2f7435 */ /* 0x001fe200000001ff */
[----:B-1----:R-:W-:Y:S01]  /*1d00*/  MOV R91, R46 ;  /* 0x0000002e005b7202 */ /* 0x002fe20000000f00 */
[----:B------:R-:W-:Y:S01]  /*1d10*/  IMAD.MOV.U32 R45, RZ, RZ, -0x1 ;  /* 0xffffffffff2d7424 */ /* 0x000fe200078e00ff */
[----:B------:R-:W-:-:S02]  /*1d20*/  MOV R82, R87 ;  /* 0x0000005700527202 */ /* 0x000fc40000000f00 */
[----:B------:R-:W-:Y:S02]  /*1d30*/  MOV R46, 0x1f ;  /* 0x0000001f002e7802 */ /* 0x000fe40000000f00 */
[----:B------:R-:W-:Y:S02]  /*1d40*/  MOV R92, 0x1d60 ;  /* 0x00001d60005c7802 */ /* 0x000fe40000000f00 */
[----:B------:R-:W-:Y:S05]  /*1d50*/  CALL.REL.NOINC `($__internal_95_$__cuda_sm70_shflsync_bfly_p) ;  /* 0x0000010000007944 */ /* 0x000fea0003c00000 */
[----:B------:R-:W-:Y:S01]  /*1d60*/  FADD.FTZ R89, R91, R89 ;  /* 0x000000595b597221 */ /* 0x000fe20000010000 */
[----:B0-----:R-:W-:Y:S01]  /*1d70*/  HFMA2.MMA R47, -RZ, RZ, 0, 9.5367431640625e-07 ;  /* 0x00000010ff2f7435 */ /* 0x001fe200000001ff */
[----:B-1----:R-:W-:Y:S01]  /*1d80*/  FADD.FTZ R87, R87, R46 ;  /* 0x0000002e57577221 */ /* 0x002fe20000010000 */
[----:B------:R-:W-:Y:S02]  /*1d90*/  MOV R46, 0x1f ;  /* 0x0000001f002e7802 */ /* 0x000fe40000000f00 */
[----:B------:R-:W-:Y:S02]  /*1da0*/  MOV R45, 0xffffffff ;  /* 0xffffffff002d7802 */ /* 0x000fe40000000f00 */
[----:B------:R-:W-:Y:S02]  /*1db0*/  MOV R82, R89 ;  /* 0x0000005900527202 */ /* 0x000fe40000000f00 */
[----:B------:R-:W-:-:S02]  /*1dc0*/  MOV R92, 0x1de0 ;  /* 0x00001de0005c7802 */ /* 0x000fc40000000f00 */
[----:B------:R-:W-:Y:S05]  /*1dd0*/  CALL.REL.NOINC `($__internal_95_$__cuda_sm70_shflsync_bfly_p) ;  /* 0x0000008000007944 */ /* 0x000fea0003c00000 */
[----:B0-----:R-:W-:Y:S01]  /*1de0*/  HFMA2.MMA R47, -RZ, RZ, 0, 9.5367431640625e-07 ;  /* 0x00000010ff2f7435 */ /* 0x001fe200000001ff */
[----:B-1----:R-:W-:-:S02]  /*1df0*/  MOV R91, R46 ;  /* 0x0000002e005b7202 */ /* 0x002fc40000000f00 */
[----:B------:R-:W-:Y:S02]  /*1e00*/  MOV R82, R87 ;  /* 0x0000005700527202 */ /* 0x000fe40000000f00 */
[----:B------:R-:W-:Y:S02]  /*1e10*/  MOV R46, 0x1f ;  /* 0x0000001f002e7802 */ /* 0x000fe40000000f00 */
[----:B------:R-:W-:Y:S02]  /*1e20*/  MOV R45, 0xffffffff ;  /* 0xffffffff002d7802 */ /* 0x000fe40000000f00 */
[----:B------:R-:W-:Y:S02]  /*1e30*/  MOV R92, 0x1e50 ;  /* 0x00001e50005c7802 */ /* 0x000fe40000000f00 */
[----:B------:R-:W-:Y:S05]  /*1e40*/  CALL.REL.NOINC `($__internal_95_$__cuda_sm70_shflsync_bfly_p) ;  /* 0x0000001000007944 */ /* 0x000fea0003c00000 */
[----:B01----:R-:W-:Y:S05]  /*1e50*/  BRA `(.L_x_2093) ;  /* 0xffffec4000007947 */ /* 0x003fea000383ffff */
        .weak           $__internal_95_$__cuda_sm70_shflsync_bfly_p
        .type           $__internal_95_$__cuda_sm70_shflsync_bfly_p,@function
        .size           $__internal_95_$__cuda_sm70_shflsync_bfly_p,(.L_x_4475 - $__internal_95_$__cuda_sm70_shflsync_bfly_p)
$__internal_95_$__cuda_sm70_shflsync_bfly_p:
[----:B------:R-:W-:Y:S01]  /*1e60*/  HFMA2.MMA R93, -RZ, RZ, 0, 0 ;  /* 0x00000000ff5d7435 */ /* 0x000fe200000001ff */
[----:B------:R-:W-:Y:S04]  /*1e70*/  WARPSYNC R45 ;  /* 0x0000002d00007348 */ /* 0x000fe80003800000 */
[----:B------:R0:W1:Y:S01]  /*1e80*/  SHFL.BFLY PT, R46, R82, R47, R46 ;  /* 0x0c00002f522e7389 */ /* 0x00006200000e002e */
[----:B------:R-:W-:Y:S05]  /*1e90*/  RET.REL.NODEC R92 `(_ZN10layer_norm13ln_bwd_kernelINS_13Kernel_traitsIf13__nv_bfloat16fS2_fjLj256ELj1ELj4ELj1ELj16ENS_18Kernel_traits_baseILj256EfS2_fS2_fjLj128EEEEELb1ELb1ELb0ELb1EEEvNS_9BwdParamsE) ;  /* 0xffffe1605c007950 */ /* 0x000fea0003c3ffff */
.L_x_2094:
        /* <DEDUP_REMOVED lines=14> */
.L_x_4475:


//--------------------- .text._ZN10layer_norm22ln_bwd_finalize_kernelINS_22Kernel_traits_finalizeILj256Ef13__nv_bfloat16fS2_fjLb1ELj1024ELj4ENS_18Kernel_traits_baseILj256EfS2_fS2_fjLj1024EEEEELb1ELb0EEEvNS_9BwdParamsE --------------------------
	.section	.text._ZN10layer_norm22ln_bwd_finalize_kernelINS_22Kernel_traits_finalizeILj256Ef13__nv_bfloat16fS2_fjLb1ELj1024ELj4ENS_18Kernel_traits_baseILj256EfS2_fS2_fjLj1024EEEEELb1ELb0EEEvNS_9BwdParamsE,"ax",@progbits
	.sectioninfo	@"SHI_REGISTERS=32"
	.align	128
        .global         _ZN10layer_norm22ln_bwd_finalize_kernelINS_22Kernel_traits_finalizeILj256Ef13__nv_bfloat16fS2_fjLb1ELj1024ELj4ENS_18Kernel_traits_baseILj256EfS2_fS2_fjLj1024EEEEELb1ELb0EEEvNS_9BwdParamsE
        .type           _ZN10layer_norm22ln_bwd_finalize_kernelINS_22Kernel_traits_finalizeILj256Ef13__nv_bfloat16fS2_fjLb1ELj1024ELj4ENS_18Kernel_traits_baseILj256EfS2_fS2_fjLj1024EEEEELb1ELb0EEEvNS_9BwdParamsE,@function
        .size           _ZN10layer_norm22ln_bwd_finalize_kernelINS_22Kernel_traits_finalizeILj256Ef13__nv_bfloat16fS2_fjLb1ELj1024ELj4ENS_18Kernel_traits_baseILj256EfS2_fS2_fjLj1024EEEEELb1ELb0EEEvNS_9BwdParamsE,(.L_x_4476 - _ZN10layer_norm22ln_bwd_finalize_kernelINS_22Kernel_traits_finalizeILj256Ef13__nv_bfloat16fS2_fjLb1ELj1024ELj4ENS_18Kernel_traits_baseILj256EfS2_fS2_fjLj1024EEEEELb1ELb0EEEvNS_9BwdParamsE)
        .other          _ZN10layer_norm22ln_bwd_finalize_kernelINS_22Kernel_traits_finalizeILj256Ef13__nv_bfloat16fS2_fjLb1ELj1024ELj4ENS_18Kernel_traits_baseILj256EfS2_fS2_fjLj1024EEEEELb1ELb0EEEvNS_9BwdParamsE,@"STO_CUDA_ENTRY STV_DEFAULT"
_ZN10layer_norm22ln_bwd_finalize_kernelINS_22Kernel_traits_finalizeILj256Ef13__nv_bfloat16fS2_fjLb1ELj1024ELj4ENS_18Kernel_traits_baseILj256EfS2_fS2_fjLj1024EEEEELb1ELb0EEEvNS_9BwdParamsE:
.text._ZN10layer_norm22ln_bwd_finalize_kernelINS_22Kernel_traits_finalizeILj256Ef13__nv_bfloat16fS2_fjLb1ELj1024ELj4ENS_18Kernel_traits_baseILj256EfS2_fS2_fjLj1024EEEEELb1ELb0EEEvNS_9BwdParamsE:
        /* <DEDUP_REMOVED lines=19> */
.L_x_2108:
        /* <DEDUP_REMOVED lines=33> */
.L_x_2099:
        /* <DEDUP_REMOVED lines=47> */
.L_x_2098:
[----:B------:R-:W-:Y:S05]  /*0630*/  BSYNC B1 ;  /* 0x0000000000017941 */ /* 0x000fea0003800000 */
.L_x_2097:
        /* <DEDUP_REMOVED lines=29> */
.L_x_2101:
[----:B------:R-:W-:Y:S05]  /*0810*/  BSYNC B1 ;  /* 0x0000000000017941 */ /* 0x000fea0003800000 */
.L_x_2100:
        /* <DEDUP_REMOVED lines=14> */
.L_x_2102:
[----:B------:R-:W-:Y:S05]  /*0900*/  BSYNC B1 ;  /* 0x0000000000017941 */ /* 0x000fea0003800000 */
.L_x_2096:
[----:B------:R-:W-:Y:S05]  /*0910*/  BSYNC B0 ;  /* 0x0000000000007941 */ /* 0x000fea0003800000 */
.L_x_2095:
        /* <DEDUP_REMOVED lines=12> */
.L_x_2109:
        /* <DEDUP_REMOVED lines=27> */
.L_x_2110:
        /* <DEDUP_REMOVED lines=9> */
.L_x_2103:
        /* <DEDUP_REMOVED lines=18> */
.L_x_2107:
[----:B------:R-:W-:Y:S05]  /*0d40*/  BSYNC B0 ;  /* 0x0000000000007941 */ /* 0x000fea0003800000 */
.L_x_2106:
[C---:B------:R-:W-:Y:S02]  /*0d50*/  ISETP.GT.U32.AND P1, PT, R4.reuse, -0x101, PT ;  /* 0xfffffeff0400780c */ /* 0x040fe40003f24070 */
[----:B------:R-:W-:-:S02]  /*0d60*/  IADD3 R4, R4, 0x100, RZ ;  /* 0x0000010004047810 */ /* 0x000fc40007ffe0ff */
[----:B------:R-:W-:-:S09]  /*0d70*/  IADD3 R5, R5, 0x80, RZ ;  /* 0x0000008005057810 */ /* 0x000fd20007ffe0ff */
[----:B01----:R-:W-:Y:S05]  /*0d80*/  @P1 BRA `(.L_x_2108) ;  /* 0xfffff3a000001947 */ /* 0x003fea000383ffff */
[----:B------:R-:W-:Y:S05]  /*0d90*/  EXIT ;  /* 0x000000000000794d */ /* 0x000fea0003800000 */
.L_x_2104:
[----:B------:R-:W-:Y:S01]  /*0da0*/  HFMA2.MMA R17, -RZ, RZ, 0, 5.9604644775390625e-08 ;  /* 0x00000001ff117435 */ /* 0x000fe200000001ff */
[----:B---3--:R-:W-:Y:S01]  /*0db0*/  MOV R18, R10 ;  /* 0x0000000a00127202 */ /* 0x008fe20000000f00 */
[----:B------:R-:W-:Y:S01]  /*0dc0*/  IMAD.MOV.U32 R14, RZ, RZ, 0x1f ;  /* 0x0000001fff0e7424 */ /* 0x000fe200078e00ff */
[----:B------:R-:W-:Y:S02]  /*0dd0*/  MOV R19, 0xffffffff ;  /* 0xffffffff00137802 */ /* 0x000fe40000000f00 */
[----:B------:R-:W-:Y:S02]  /*0de0*/  MOV R8, 0xe00 ;  /* 0x00000e0000087802 */ /* 0x000fe40000000f00 */
[----:B012---:R-:W-:Y:S05]  /*0df0*/  CALL.REL.NOINC `($__internal_96_$__cuda_sm70_shflsync_bfly_p) ;  /* 0x0000059000007944 */ /* 0x007fea0003c00000 */
[----:B01----:R-:W-:Y:S05]  /*0e00*/  BRA `(.L_x_2109) ;  /* 0xfffffbd000007947 */ /* 0x003fea000383ffff */
.L_x_2105:
[----:B------:R-:W-:Y:S01]  /*0e10*/  HFMA2.MMA R17, -RZ, RZ, 0, 1.1920928955078125e-07 ;  /* 0x00000002ff117435 */ /* 0x000fe200000001ff */
[----:B------:R-:W-:Y:S01]  /*0e20*/  IMAD.MOV.U32 R14, RZ, RZ, 0x1f ;  /* 0x0000001fff0e7424 */ /* 0x000fe200078e00ff */
[----:B------:R-:W-:Y:S02]  /*0e30*/  MOV R19, 0xffffffff ;  /* 0xffffffff00137802 */ /* 0x000fe40000000f00 */
[----:B------:R-:W-:Y:S02]  /*0e40*/  MOV R8, 0xe60 ;  /* 0x00000e6000087802 */ /* 0x000fe40000000f00 */
[----:B0123--:R-:W-:Y:S05]  /*0e50*/  CALL.REL.NOINC `($__internal_96_$__cuda_sm70_shflsync_bfly_p) ;  /* 0x0000053000007944 */ /* 0x00ffea0003c00000 */
[----:B0-----:R-:W-:Y:S01]  /*0e60*/  HFMA2.MMA R17, -RZ, RZ, 0, 2.384185791015625e-07 ;  /* 0x00000004ff117435 */ /* 0x001fe200000001ff */
[----:B-1----:R-:W-:Y:S01]  /*0e70*/  FADD.FTZ R18, R18, R14 ;  /* 0x0000000e12127221 */ /* 0x002fe20000010000 */
[----:B------:R-:W-:Y:S01]  /*0e80*/  MOV R19, 0xffffffff ;  /* 0xffffffff00137802 */ /* 0x000fe20000000f00 */
[----:B------:R-:W-:Y:S01]  /*0e90*/  IMAD.MOV.U32 R14, RZ, RZ, 0x1f ;  /* 0x0000001fff0e7424 */ /* 0x000fe200078e00ff */
[----:B------:R-:W-:-:S02]  /*0ea0*/  MOV R8, 0xec0 ;  /* 0x00000ec000087802 */ /* 0x000fc40000000f00 */
[----:B------:R-:W-:Y:S05]  /*0eb0*/  CALL.REL.NOINC `($__internal_96_$__cuda_sm70_shflsync_bfly_p) ;  /* 0x000004d000007944 */ /* 0x000fea0003c00000 */
[----:B0-----:R-:W-:Y:S01]  /*0ec0*/  HFMA2.MMA R17, -RZ, RZ, 0, 4.76837158203125e-07 ;  /* 0x00000008ff117435 */ /* 0x001fe200000001ff */
[----:B-1----:R-:W-:Y:S01]  /*0ed0*/  FADD.FTZ R18, R18, R14 ;  /* 0x0000000e12127221 */ /* 0x002fe20000010000 */
[----:B------:R-:W-:Y:S01]  /*0ee0*/  MOV R19, 0xffffffff ;  /* 0xffffffff00137802 */ /* 0x000fe20000000f00 */
[----:B------:R-:W-:Y:S01]  /*0ef0*/  IMAD.MOV.U32 R14, RZ, RZ, 0x1f ;  /* 0x0000001fff0e7424 */ /* 0x000fe200078e00ff */
[----:B------:R-:W-:-:S02]  /*0f00*/  MOV R8, 0xf20 ;  /* 0x00000f2000087802 */ /* 0x000fc40000000f00 */
[----:B------:R-:W-:Y:S05]  /*0f10*/  CALL.REL.NOINC `($__internal_96_$__cuda_sm70_shflsync_bfly_p) ;  /* 0x0000047000007944 */ /* 0x000fea0003c00000 */
[----:B-1----:R-:W-:Y:S01]  /*0f20*/  FADD.FTZ R10, R18, R14 ;  /* 0x0000000e120a7221 */ /* 0x002fe20000010000 */
[----:B0-----:R-:W-:Y:S01]  /*0f30*/  HFMA2.MMA R17, -RZ, RZ, 0, 9.5367431640625e-07 ;  /* 0x00000010ff117435 */ /* 0x001fe200000001ff */
[----:B------:R-:W-:Y:S01]  /*0f40*/  IMAD.MOV.U32 R14, RZ, RZ, 0x1f ;  /* 0x0000001fff0e7424 */ /* 0x000fe200078e00ff */
[----:B------:R-:W-:-:S02]  /*0f50*/  MOV R19, 0xffffffff ;  /* 0xffffffff00137802 */ /* 0x000fc40000000f00 */
[----:B------:R-:W-:Y:S02]  /*0f60*/  MOV R18, R10 ;  /* 0x0000000a00127202 */ /* 0x000fe40000000f00 */
[----:B------:R-:W-:Y:S02]  /*0f70*/  MOV R8, 0xf90 ;  /* 0x00000f9000087802 */ /* 0x000fe40000000f00 */
[----:B------:R-:W-:Y:S05]  /*0f80*/  CALL.REL.NOINC `($__internal_96_$__cuda_sm70_shflsync_bfly_p) ;  /* 0x0000040000007944 */ /* 0x000fea0003c00000 */
[----:B0-----:R-:W-:Y:S01]  /*0f90*/  HFMA2.MMA R17, -RZ, RZ, 0, 5.9604644775390625e-08 ;  /* 0x00000001ff117435 */ /* 0x001fe200000001ff */
[----:B-1----:R-:W-:Y:S01]  /*0fa0*/  IMAD.MOV.U32 R13, RZ, RZ, R14 ;  /* 0x000000ffff0d7224 */ /* 0x002fe200078e000e */
[----:B------:R-:W-:Y:S01]  /*0fb0*/  MOV R18, R15 ;  /* 0x0000000f00127202 */ /* 0x000fe20000000f00 */
[----:B------:R-:W-:Y:S01]  /*0fc0*/  IMAD.MOV.U32 R14, RZ, RZ, 0x1f ;  /* 0x0000001fff0e7424 */ /* 0x000fe200078e00ff */
[----:B------:R-:W-:Y:S02]  /*0fd0*/  MOV R19, 0xffffffff ;  /* 0xffffffff00137802 */ /* 0x000fe40000000f00 */
[----:B------:R-:W-:Y:S02]  /*0fe0*/  MOV R8, 0x1000 ;  /* 0x0000100000087802 */ /* 0x000fe40000000f00 */
[----:B------:R-:W-:Y:S05]  /*0ff0*/  CALL.REL.NOINC `($__internal_96_$__cuda_sm70_shflsync_bfly_p) ;  /* 0x0000039000007944 */ /* 0x000fea0003c00000 */
[----:B0-----:R-:W-:Y:S01]  /*1000*/  HFMA2.MMA R17, -RZ, RZ, 0, 1.1920928955078125e-07 ;  /* 0x00000002ff117435 */ /* 0x001fe200000001ff */
[----:B-1----:R-:W-:Y:S01]  /*1010*/  FADD.FTZ R18, R15, R14 ;  /* 0x0000000e0f127221 */ /* 0x002fe20000010000 */
[----:B------:R-:W-:Y:S01]  /*1020*/  MOV R19, 0xffffffff ;  /* 0xffffffff00137802 */ /* 0x000fe20000000f00 */
[----:B------:R-:W-:Y:S01]  /*1030*/  IMAD.MOV.U32 R14, RZ, RZ, 0x1f ;  /* 0x0000001fff0e7424 */ /* 0x000fe200078e00ff */
[----:B------:R-:W-:-:S02]  /*1040*/  MOV R8, 0x1060 ;  /* 0x0000106000087802 */ /* 0x000fc40000000f00 */
[----:B------:R-:W-:Y:S05]  /*1050*/  CALL.REL.NOINC `($__internal_96_$__cuda_sm70_shflsync_bfly_p) ;  /* 0x0000033000007944 */ /* 0x000fea0003c00000 */
        /* <DEDUP_REMOVED lines=14> */
[----:B------:R-:W-:Y:S01]  /*1140*/  MOV R14, 0x1f ;  /* 0x0000001f000e7802 */ /* 0x000fe20000000f00 */
[----:B------:R-:W-:Y:S01]  /*1150*/  IMAD.MOV.U32 R19, RZ, RZ, -0x1 ;  /* 0xffffffffff137424 */ /* 0x000fe200078e00ff */
[----:B------:R-:W-:-:S02]  /*1160*/  MOV R8, 0x1190 ;  /* 0x0000119000087802 */ /* 0x000fc40000000f00 */
[----:B------:R-:W-:Y:S02]  /*1170*/  MOV R18, R12 ;  /* 0x0000000c00127202 */ /* 0x000fe40000000f00 */
[----:B------:R-:W-:Y:S05]  /*1180*/  CALL.REL.NOINC `($__internal_96_$__cuda_sm70_shflsync_bfly_p) ;  /* 0x0000020000007944 */ /* 0x000fea0003c00000 */
[----:B-1----:R-:W-:Y:S01]  /*1190*/  MOV R15, R14 ;  /* 0x0000000e000f7202 */ /* 0x002fe20000000f00 */
[----:B------:R-:W-:Y:S01]  /*11a0*/  HFMA2.MMA R14, -RZ, RZ, 0, 1.847743988037109375e-06 ;  /* 0x0000001fff0e7435 */ /* 0x000fe200000001ff */
[----:B0-----:R-:W-:Y:S01]  /*11b0*/  MOV R18, R11 ;  /* 0x0000000b00127202 */ /* 0x001fe20000000f00 */
        /* <DEDUP_REMOVED lines=13> */
[----:B------:R-:W-:Y:S01]  /*1290*/  IMAD.MOV.U32 R19, RZ, RZ, -0x1 ;  /* 0xffffffffff137424 */ /* 0x000fe200078e00ff */
[----:B------:R-:W-:-:S02]  /*12a0*/  MOV R8, 0x12c0 ;  /* 0x000012c000087802 */ /* 0x000fc40000000f00 */
[----:B------:R-:W-:Y:S05]  /*12b0*/  CALL.REL.NOINC `($__internal_96_$__cuda_sm70_shflsync_bfly_p) ;  /* 0x000000d000007944 */ /* 0x000fea0003c00000 */
[----:B0-----:R-:W-:Y:S01]  /*12c0*/  HFMA2.MMA R17, -RZ, RZ, 0, 4.76837158203125e-07 ;  /* 0x00000008ff117435 */ /* 0x001fe200000001ff */
[----:B-1----:R-:W-:Y:S01]  /*12d0*/  FADD.FTZ R18, R18, R14 ;  /* 0x0000000e12127221 */ /* 0x002fe20000010000 */
[----:B------:R-:W-:-:S02]  /*12e0*/  MOV R14, 0x1f ;  /* 0x0000001f000e7802 */ /* 0x000fc40000000f00 */
[----:B------:R-:W-:Y:S02]  /*12f0*/  MOV R19, 0xffffffff ;  /* 0xffffffff00137802 */ /* 0x000fe40000000f00 */
[----:B------:R-:W-:Y:S02]  /*1300*/  MOV R8, 0x1320 ;  /* 0x0000132000087802 */ /* 0x000fe40000000f00 */
[----:B------:R-:W-:Y:S05]  /*1310*/  CALL.REL.NOINC `($__internal_96_$__cuda_sm70_shflsync_bfly_p) ;  /* 0x0000007000007944 */ /* 0x000fea0003c00000 */
[----:B01----:R-:W-:Y:S01]  /*1320*/  FADD.FTZ R18, R18, R14 ;  /* 0x0000000e12127221 */ /* 0x003fe20000010000 */
[----:B------:R-:W-:Y:S01]  /*1330*/  HFMA2.MMA R14, -RZ, RZ, 0, 1.847743988037109375e-06 ;  /* 0x0000001fff0e7435 */ /* 0x000fe200000001ff */
[----:B------:R-:W-:Y:S01]  /*1340*/  IMAD.MOV.U32 R17, RZ, RZ, 0x10 ;  /* 0x00000010ff117424 */ /* 0x000fe200078e00ff */
[----:B------:R-:W-:Y:S02]  /*1350*/  MOV R19, 0xffffffff ;  /* 0xffffffff00137802 */ /* 0x000fe40000000f00 */
[----:B------:R-:W-:Y:S02]  /*1360*/  MOV R8, 0x1380 ;  /* 0x0000138000087802 */ /* 0x000fe40000000f00 */
[----:B------:R-:W-:Y:S05]  /*1370*/  CALL.REL.NOINC `($__internal_96_$__cuda_sm70_shflsync_bfly_p) ;  /* 0x0000001000007944 */ /* 0x000fea0003c00000 */
[----:B01----:R-:W-:Y:S05]  /*1380*/  BRA `(.L_x_2110) ;  /* 0xfffff80000007947 */ /* 0x003fea000383ffff */
        .weak           $__internal_96_$__cuda_sm70_shflsync_bfly_p
        .type           $__internal_96_$__cuda_sm70_shflsync_bfly_p,@function
        .size           $__internal_96_$__cuda_sm70_shflsync_bfly_p,(.L_x_4476 - $__internal_96_$__cuda_sm70_shflsync_bfly_p)
$__internal_96_$__cuda_sm70_shflsync_bfly_p:
[----:B------:R-:W-:Y:S01]  /*1390*/  HFMA2.MMA R9, -RZ, RZ, 0, 0 ;  /* 0x00000000ff097435 */ /* 0x000fe200000001ff */
[----:B------:R-:W-:Y:S04]  /*13a0*/  WARPSYNC R19 ;  /* 0x0000001300007348 */ /* 0x000fe80003800000 */
[----:B------:R0:W1:Y:S01]  /*13b0*/  SHFL.BFLY PT, R14, R18, R17, R14 ;  /* 0x0c000011120e7389 */ /* 0x00006200000e000e */
[----:B------:R-:W-:Y:S05]  /*13c0*/  RET.REL.NODEC R8 `(_ZN10layer_norm22ln_bwd_finalize_kernelINS_22Kernel_traits_finalizeILj256Ef13__nv_bfloat16fS2_fjLb1ELj1024ELj4ENS_18Kernel_traits_baseILj256EfS2_fS2_fjLj1024EEEEELb1ELb0EEEvNS_9BwdParamsE) ;  /* 0xffffec3008007950 */ /* 0x000fea0003c3ffff */
.L_x_2111:
        /* <DEDUP_REMOVED lines=11> */
.L_x_4476:


//--------------------- .text._ZN10layer_norm13ln_bwd_kernelINS_13Kernel_traitsIf13__nv_bfloat16fS2_fjLj256ELj1ELj4ELj1ELj16ENS_18Kernel_traits_baseILj256EfS2_fS2_fjLj128EEEEELb1ELb1ELb1ELb0EEEvNS_9BwdParamsE --------------------------
	.section	.text._ZN10layer_norm13ln_bwd_kernelINS_13Kernel_traitsIf13__nv_bfloat16fS2_fjLj256ELj1ELj4ELj1ELj16ENS_18Kernel_traits_baseILj256EfS2_fS2_fjLj128EEEEELb1ELb1ELb1ELb0EEEvNS_9BwdParamsE,"ax",@progbits
	.sectioninfo	@"SHI_REGISTERS=111"
	.align	128
        .global         _ZN10layer_norm13ln_bwd_kernelINS_13Kernel_traitsIf13__nv_bfloat16fS2_fjLj256ELj1ELj4ELj1ELj16ENS_18Kernel_traits_baseILj256EfS2_fS2_fjLj128EEEEELb1ELb1ELb1ELb0EEEvNS_9BwdParamsE
        .type           _ZN10layer_norm13ln_bwd_kernelINS_13Kernel_traitsIf13__nv_bfloat16fS2_fjLj256ELj1ELj4ELj1ELj16ENS_18Kernel_traits_baseILj256EfS2_fS2_fjLj128EEEEELb1ELb1ELb1ELb0EEEvNS_9BwdParamsE,@function
        .size           _ZN10layer_norm13ln_bwd_kernelINS_13Kernel_traitsIf13__nv_bfloat16fS2_fjLj256ELj1ELj4ELj1ELj16ENS_18Kernel_traits_baseILj256EfS2_fS2_fjLj128EEEEELb1ELb1ELb1ELb0EEEvNS_9BwdParamsE,(.L_x_4477 - _ZN10layer_norm13ln_bwd_kernelINS_13Kernel_traitsIf13__nv_bfloat16fS2_fjLj256ELj1ELj4ELj1ELj16ENS_18Kernel_traits_baseILj256EfS2_fS2_fjLj128EEEEELb1ELb1ELb1ELb0EEEvNS_9BwdParamsE)
        .other          _ZN10layer_norm13ln_bwd_kernelINS_13Kernel_traitsIf13__nv_bfloat16fS2_fjLj256ELj1ELj4ELj1ELj16ENS_18Kernel_traits_baseILj256EfS2_fS2_fjLj128EEEEELb1ELb1ELb1ELb0EEEvNS_9BwdParamsE,@"STO_CUDA_ENTRY STV_DEFAULT"
_ZN10layer_norm13ln_bwd_kernelINS_13Kernel_traitsIf13__nv_bfloat16fS2_fjLj256ELj1ELj4ELj1ELj16ENS_18Kernel_traits_baseILj256EfS2_fS2_fjLj128EEEEELb1ELb1ELb1ELb0EEEvNS_9BwdParamsE:
.text._ZN10layer_norm13ln_bwd_kernelINS_13Kernel_traitsIf13__nv_bfloat16fS2_fjLj256ELj1ELj4ELj1ELj16ENS_18Kernel_traits_baseILj256EfS2_fS2_fjLj128EEEEELb1ELb1ELb1ELb0EEEvNS_9BwdParamsE:
        /* <DEDUP_REMOVED lines=36> */
.L_x_2154:
        /* <DEDUP_REMOVED lines=21> */
[----:B------:R-:W-:Y:S01]  /*0390*/  @P0 IMAD R69, R68, c[0x0][0x168], RZ ;  /* 0x00005a0044450a24 */ /* 0x000fe200078e02ff */
[----:B------:R-:W-:-:S04]  /*03a0*/  MOV R68, RZ ;  /* 0x000000ff00447202 */ /* 0x000fc80000000f00 */
[----:B------:R-:W-:-:S04]  /*03b0*/  @P0 SHF.R.S32.HI R100, RZ, 0x1f, R69 ;  /* 0x0000001fff640819 */ /* 0x000fc80000011445 */
[----:B------:R-:W-:-:S04]  /*03c0*/  @P0 LEA.HI R69, R100, R69, RZ, 0x3 ;  /* 0x0000004564450211 */ /* 0x000fc800078f18ff */
[----:B------:R-:W-:Y:S01]  /*03d0*/  @P0 LEA.HI.SX32 R68, R69, R72, 0x1d ;  /* 0x0000004845440211 */ /* 0x000fe200078feaff */
[----:B------:R-:W-:Y:S05]  /*03e0*/  @!P6 BRA `(.L_x_2115) ;  /* 0x000007800000e947 */ /* 0x000fea0003800000 */
[----:B------:R-:W-:Y:S01]  /*03f0*/  IMAD.MOV.U32 R93, RZ, RZ, 0x8 ;  /* 0x00000008ff5d7424 */ /* 0x000fe200078e00ff */
[----:B------:R-:W-:-:S03]  /*0400*/  ISETP.NE.U32.AND P0, PT, RZ, c[0x0][0x218], PT ;  /* 0x00008600ff007a0c */ /* 0x000fc60003f05070 */
[----:B------:R-:W-:Y:S01]  /*0410*/  IMAD.WIDE.U32 R92, R68, R93, c[0x0][0x190] ;  /* 0x00006400445c7625 */ /* 0x000fe200078e005d */
[----:B------:R-:W-:-:S05]  /*0420*/  ISETP.NE.AND.EX P0, PT, RZ, c[0x0][0x21c], PT, P0 ;  /* 0x00008700ff007a0c */ /* 0x000fca0003f05300 */
[----:B------:R-:W2:Y:S08]  /*0430*/  LDG.E.64 R92, [R92.64] ;  /* 0x000000045c5c7981 */ /* 0x000eb0000c1e1b00 */
[----:B------:R1:W5:Y:S04]  /*0440*/  @P0 LDG.E.128 R8, [R2.64] ;  /* 0x0000000402080981 */ /* 0x000368000c1e1d00 */
[----:B------:R1:W5:Y:S01]  /*0450*/  @P0 LDG.E.128 R4, [R2.64+0x10] ;  /* 0x0000100402040981 */ /* 0x000362000c1e1d00 */
[----:B------:R-:W-:-:S02]  /*0460*/  MOV R101, RZ ;  /* 0x000000ff00657202 */ /* 0x000fc40000000f00 */
[C-C-:B--2---:R-:W-:Y:S02]  /*0470*/  SHF.R.U64 R68, R92.reuse, 0x8, R93.reuse ;  /* 0x000000085c447819 */ /* 0x144fe4000000125d */
[C-C-:B------:R-:W-:Y:S02]  /*0480*/  SHF.R.U64 R91, R92.reuse, 0x10, R93.reuse ;  /* 0x000000105c5b7819 */ /* 0x140fe4000000125d */
[C---:B------:R-:W-:Y:S02]  /*0490*/  SHF.R.U64 R90, R92.reuse, 0x18, R93 ;  /* 0x000000185c5a7819 */ /* 0x040fe4000000125d */
[----:B------:R-:W-:Y:S02]  /*04a0*/  PRMT R73, R92, 0x7610, R73 ;  /* 0x000076105c497816 */ /* 0x000fe40000000049 */
[--C-:B------:R-:W-:Y:S02]  /*04b0*/  SHF.R.U32.HI R89, RZ, 0x8, R93.reuse ;  /* 0x00000008ff597819 */ /* 0x100fe4000001165d */
[----:B------:R-:W-:-:S02]  /*04c0*/  SHF.R.U32.HI R94, RZ, 0x10, R93 ;  /* 0x00000010ff5e7819 */ /* 0x000fc4000001165d */
[----:B------:R-:W-:Y:S02]  /*04d0*/  SHF.R.U32.HI R97, RZ, 0x18, R93 ;  /* 0x00000018ff617819 */ /* 0x000fe4000001165d */
[----:B------:R-:W-:Y:S01]  /*04e0*/  PRMT R92, R68, 0x7610, R92 ;  /* 0x00007610445c7816 */ /* 0x000fe2000000005c */
[----:B------:R-:W-:Y:S05]  /*04f0*/  BRA `(.L_x_2115) ;  /* 0x0000067000007947 */ /* 0x000fea0003800000 */
.L_x_2114:
[----:B---3-5:R-:W-:Y:S01]  /*0500*/  ISETP.GE.AND P0, PT, R96, 0x1, PT ;  /* 0x000000016000780c */ /* 0x028fe20003f06270 */
[----:B------:R-:W-:-:S12]  /*0510*/  CS2R R100, SRZ ;  /* 0x0000000000647805 */ /* 0x000fd8000001ff00 */
        /* <DEDUP_REMOVED lines=9> */
[----:B------:R-:W-:Y:S01]  /*05b0*/  IMAD R73, R73, c[0x0][0x168], RZ ;  /* 0x00005a0049497a24 */ /* 0x000fe200078e02ff */
[----:B------:R-:W-:-:S04]  /*05c0*/  HFMA2.MMA R80, -RZ, RZ, 0, 9.5367431640625e-07 ;  /* 0x00000010ff507435 */ /* 0x000fc800000001ff */
[----:B------:R-:W-:-:S04]  /*05d0*/  SHF.R.S32.HI R74, RZ, 0x1f, R73 ;  /* 0x0000001fff4a7819 */ /* 0x000fc80000011449 */
[----:B------:R-:W-:Y:S01]  /*05e0*/  LEA.HI R73, R74, R73, RZ, 0x3 ;  /* 0x000000494a497211 */ /* 0x000fe200078f18ff */
[----:B------:R-:W-:-:S03]  /*05f0*/  IMAD.MOV.U32 R93, RZ, RZ, 0x8 ;  /* 0x00000008ff5d7424 */ /* 0x000fc600078e00ff */
[----:B------:R-:W-:Y:S01]  /*0600*/  LEA.HI.SX32 R73, R73, R72, 0x1d ;  /* 0x0000004849497211 */ /* 0x000fe200078feaff */
[----:B------:R-:W-:-:S04]  /*0610*/  IMAD.WIDE.U32 R92, R100, R93, c[0x0][0x190] ;  /* 0x00006400645c7625 */ /* 0x000fc800078e005d */
[----:B------:R-:W-:Y:S02]  /*0620*/  IMAD.WIDE.U32 R80, R73, R80, c[0x0][0x208] ;  /* 0x0000820049507625 */ /* 0x000fe400078e0050 */
[----:B------:R-:W3:Y:S02]  /*0630*/  LDG.E.64 R92, [R92.64] ;  /* 0x000000045c5c7981 */ /* 0x000ee4000c1e1b00 */
[----:B------:R-:W-:Y:S02]  /*0640*/  IMAD.WIDE.U32 R74, R0, R105, c[0x0][0x188] ;  /* 0x00006200004a7625 */ /* 0x000fe400078e0069 */
[----:B------:R-:W4:Y:S04]  /*0650*/  LDG.E.128 R80, [R80.64] ;  /* 0x0000000450507981 */ /* 0x000f28000c1e1d00 */
[----:B------:R-:W4:Y:S04]  /*0660*/  LDG.E.128 R76, [R74.64] ;  /* 0x000000044a4c7981 */ /* 0x000f28000c1e1d00 */
[----:B------:R-:W4:Y:S01]  /*0670*/  LDG.E.128 R84, [R74.64+0x10] ;  /* 0x000010044a547981 */ /* 0x000f22000c1e1d00 */
[----:B------:R-:W-:-:S04]  /*0680*/  ISETP.NE.U32.AND P0, PT, RZ, c[0x0][0x218], PT ;  /* 0x00008600ff007a0c */ /* 0x000fc80003f05070 */
[----:B------:R-:W-:-:S13]  /*0690*/  ISETP.NE.AND.EX P0, PT, RZ, c[0x0][0x21c], PT, P0 ;  /* 0x00008700ff007a0c */ /* 0x000fda0003f05300 */
[----:B------:R1:W5:Y:S04]  /*06a0*/  @P0 LDG.E.128 R8, [R2.64] ;  /* 0x0000000402080981 */ /* 0x000368000c1e1d00 */
[----:B------:R1:W5:Y:S01]  /*06b0*/  @P0 LDG.E.128 R4, [R2.64+0x10] ;  /* 0x0000100402040981 */ /* 0x000362000c1e1d00 */
[----:B0-----:R-:W-:-:S04]  /*06c0*/  ISETP.NE.AND P0, PT, R98, RZ, PT ;  /* 0x000000ff6200720c */ /* 0x001fc80003f05270 */
[----:B--2---:R-:W-:Y:S02]  /*06d0*/  FSEL R68, R68, RZ, !P0 ;  /* 0x000000ff44447208 */ /* 0x004fe40004000000 */
[--C-:B---3--:R-:W-:Y:S02]  /*06e0*/  SHF.R.U64 R91, R92, 0x10, R93.reuse ;  /* 0x000000105c5b7819 */ /* 0x108fe4000000125d */
[--C-:B----4-:R-:W-:Y:S02]  /*06f0*/  PRMT R101, RZ, 0x5410, R82.reuse ;  /* 0x00005410ff657816 */ /* 0x110fe40000000052 */
[----:B------:R-:W-:Y:S02]  /*0700*/  PRMT R102, RZ, 0x7610, R82 ;  /* 0x00007610ff667816 */ /* 0x000fe40000000052 */
[----:B------:R-:W-:Y:S01]  /*0710*/  PRMT R95, RZ, 0x5410, R80 ;  /* 0x00005410ff5f7816 */ /* 0x000fe20000000050 */
[----:B------:R-:W-:Y:S01]  /*0720*/  FADD.FTZ R69, -R68, R76 ;  /* 0x0000004c44457221 */ /* 0x000fe20000010100 */
[----:B------:R-:W-:Y:S01]  /*0730*/  SHF.R.U64 R82, R92, 0x8, R93 ;  /* 0x000000085c527819 */ /* 0x000fe2000000125d */
[C---:B------:R-:W-:Y:S01]  /*0740*/  FADD.FTZ R77, -R68.reuse, R77 ;  /* 0x0000004d444d7221 */ /* 0x040fe20000010100 */
[----:B------:R-:W-:Y:S01]  /*0750*/  PRMT R99, RZ, 0x5410, R81 ;  /* 0x00005410ff637816 */ /* 0x000fe20000000051 */
[C---:B------:R-:W-:Y:S01]  /*0760*/  FADD.FTZ R79, -R68.reuse, R79 ;  /* 0x0000004f444f7221 */ /* 0x040fe20000010100 */
[----:B------:R-:W-:Y:S01]  /*0770*/  PRMT R100, RZ, 0x7610, R81 ;  /* 0x00007610ff647816 */ /* 0x000fe20000000051 */
[C---:B------:R-:W-:Y:S01]  /*0780*/  FADD.FTZ R89, -R68.reuse, R78 ;  /* 0x0000004e44597221 */ /* 0x040fe20000010100 */
[--C-:B-1----:R-:W-:Y:S01]  /*0790*/  PRMT R3, RZ, 0x5410, R83.reuse ;  /* 0x00005410ff037816 */ /* 0x102fe20000000053 */
[C---:B------:R-:W-:Y:S01]  /*07a0*/  FADD.FTZ R81, -R68.reuse, R84 ;  /* 0x0000005444517221 */ /* 0x040fe20000010100 */
[----:B------:R-:W-:Y:S01]  /*07b0*/  PRMT R2, RZ, 0x7610, R83 ;  /* 0x00007610ff027816 */ /* 0x000fe20000000053 */
[----:B------:R-:W-:Y:S01]  /*07c0*/  FADD.FTZ R85, -R68, R85 ;  /* 0x0000005544557221 */ /* 0x000fe20000010100 */
[----:B------:R-:W-:Y:S01]  /*07d0*/  SHF.R.U64 R90, R92, 0x18, R93 ;  /* 0x000000185c5a7819 */ /* 0x000fe2000000125d */
[----:B------:R-:W-:Y:S01]  /*07e0*/  FADD.FTZ R83, -R68, R86 ;  /* 0x0000005644537221 */ /* 0x000fe20000010100 */
[----:B------:R-:W-:Y:S01]  /*07f0*/  PRMT R73, R92, 0x7610, R73 ;  /* 0x000076105c497816 */ /* 0x000fe20000000049 */
[----:B------:R-:W-:Y:S01]  /*0800*/  FADD.FTZ R87, -R68, R87 ;  /* 0x0000005744577221 */ /* 0x000fe20000010100 */
[----:B------:R-:W-:Y:S01]  /*0810*/  PRMT R88, RZ, 0x7610, R80 ;  /* 0x00007610ff587816 */ /* 0x000fe20000000050 */
[----:B------:R-:W-:Y:S01]  /*0820*/  FMUL.FTZ R75, R70, R69 ;  /* 0x00000045464b7220 */ /* 0x000fe20000410000 */
[----:B------:R-:W-:-:S02]  /*0830*/  SHF.R.U32.HI R68, RZ, 0x8, R93 ;  /* 0x00000008ff447819 */ /* 0x000fc4000001165d */
[----:B------:R-:W-:Y:S01]  /*0840*/  PRMT R92, R82, 0x7610, R92 ;  /* 0x00007610525c7816 */ /* 0x000fe2000000005c */
[----:B------:R-:W-:Y:S02]  /*0850*/  FMUL.FTZ R82, R48, R95 ;  /* 0x0000005f30527220 */ /* 0x000fe40000410000 */
[C---:B------:R-:W-:Y:S02]  /*0860*/  FMUL.FTZ R74, R70.reuse, R77 ;  /* 0x0000004d464a7220 */ /* 0x040fe40000410000 */
[C---:B------:R-:W-:Y:S02]  /*0870*/  FMUL.FTZ R76, R70.reuse, R79 ;  /* 0x0000004f464c7220 */ /* 0x040fe40000410000 */
[----:B------:R-:W-:Y:S01]  /*0880*/  FMUL.FTZ R77, R70, R89 ;  /* 0x00000059464d7220 */ /* 0x000fe20000410000 */
[----:B------:R-:W-:Y:S01]  /*0890*/  PRMT R89, R68, 0x7610, R89 ;  /* 0x0000761044597816 */ /* 0x000fe20000000059 */
[C---:B------:R-:W-:Y:S02]  /*08a0*/  FMUL.FTZ R79, R70.reuse, R81 ;  /* 0x00000051464f7220 */ /* 0x040fe40000410000 */
[----:B------:R-:W-:-:S02]  /*08b0*/  FMUL.FTZ R81, R70, R83 ;  /* 0x0000005346517220 */ /* 0x000fc40000410000 */
[----:B------:R-:W-:Y:S02]  /*08c0*/  FMUL.FTZ R83, R49, R88 ;  /* 0x0000005831537220 */ /* 0x000fe40000410000 */
[----:B------:R-:W-:Y:S02]  /*08d0*/  FADD.FTZ R68, RZ, R82 ;  /* 0x00000052ff447221 */ /* 0x000fe40000010000 */
[----:B------:R-:W-:Y:S02]  /*08e0*/  FFMA.FTZ R69, R75, R82, RZ ;  /* 0x000000524b457223 */ /* 0x000fe400000100ff */
        /* <DEDUP_REMOVED lines=15> */
[----:B------:R-:W-:Y:S02]  /*09e0*/  FFMA.FTZ R69, R79, R86, R69 ;  /* 0x000000564f457223 */ /* 0x000fe40000010045 */
[----:B------:R-:W-:Y:S02]  /*09f0*/  FFMA.FTZ R13, R74, R88, R13 ;  /* 0x000000584a0d7223 */ /* 0x000fe4000001000d */
[----:B------:R-:W-:Y:S02]  /*0a00*/  FADD.FTZ R21, R21, R88 ;  /* 0x0000005815157221 */ /* 0x000fe40000010000 */
        /* <DEDUP_REMOVED lines=10> */
[--C-:B------:R-:W-:Y:S01]  /*0ab0*/  SHF.R.U32.HI R94, RZ, 0x10, R93.reuse ;  /* 0x00000010ff5e7819 */ /* 0x100fe2000001165d */
[----:B------:R-:W-:Y:S01]  /*0ac0*/  FFMA.FTZ R14, R77, R99, R14 ;  /* 0x000000634d0e7223 */ /* 0x000fe2000001000e */
[----:B------:R-:W-:Y:S01]  /*0ad0*/  SHF.R.U32.HI R97, RZ, 0x18, R93 ;  /* 0x00000018ff617819 */ /* 0x000fe2000001165d */
[----:B------:R-:W-:Y:S02]  /*0ae0*/  FADD.FTZ R22, R22, R99 ;  /* 0x0000006316167221 */ /* 0x000fe40000010000 */
[----:B------:R-:W-:Y:S02]  /*0af0*/  FADD.FTZ R32, R32, R101 ;  /* 0x0000006520207221 */ /* 0x000fe40000010000 */
[----:B------:R-:W-:Y:S02]  /*0b00*/  FFMA.FTZ R16, R79, R101, R16 ;  /* 0x000000654f107223 */ /* 0x000fe40000010010 */
[----:B------:R-:W-:-:S02]  /*0b10*/  FFMA.FTZ R15, R76, R100, R15 ;  /* 0x000000644c0f7223 */ /* 0x000fc4000001000f */
[----:B------:R-:W-:Y:S02]  /*0b20*/  FADD.FTZ R23, R23, R100 ;  /* 0x0000006417177221 */ /* 0x000fe40000010000 */
[----:B------:R-:W-:Y:S02]  /*0b30*/  FADD.FTZ R33, R33, R102 ;  /* 0x0000006621217221 */ /* 0x000fe40000010000 */
[----:B------:R-:W-:Y:S02]  /*0b40*/  FFMA.FTZ R17, R78, R102, R17 ;  /* 0x000000664e117223 */ /* 0x000fe40000010011 */
[----:B------:R-:W-:Y:S02]  /*0b50*/  FADD.FTZ R99, R2, R95 ;  /* 0x0000005f02637221 */ /* 0x000fe40000010000 */
[----:B------:R-:W-:Y:S02]  /*0b60*/  FFMA.FTZ R101, R80, R95, R69 ;  /* 0x0000005f50657223 */ /* 0x000fe40000010045 */
.L_x_2115:
[----:B-1----:R-:W-:Y:S05]  /*0b70*/  BSYNC B0 ;  /* 0x0000000000007941 */ /* 0x002fea0003800000 */
.L_x_2113:
[----:B------:R-:W-:Y:S05]  /*0b80*/  BRA.DIV ~URZ, `(.L_x_2116) ;  /* 0x000018627f007947 */ /* 0x000fea000b800000 */
[----:B------:R1:W2:Y:S02]  /*0b90*/  SHFL.BFLY PT, R68, R99, 0x1, 0x1f ;  /* 0x0c201f0063447f89 */ /* 0x0002a400000e0000 */
.L_x_2157:
        /* <DEDUP_REMOVED lines=18> */
.L_x_2158:
[----:B------:R-:W-:Y:S01]  /*0cc0*/  BSSY B0, `(.L_x_2118) ;  /* 0x0000106000007945 */ /* 0x000fe20003800000 */
[----:B------:R-:W-:Y:S05]  /*0cd0*/  @!P6 BRA `(.L_x_2119) ;  /* 0x000010400000e947 */ /* 0x000fea0003800000 */
[----:B------:R-:W-:Y:S01]  /*0ce0*/  ISETP.GE.AND P4, PT, R96, 0x1, PT ;  /* 0x000000016000780c */ /* 0x000fe20003f86270 */
[----:B---3--:R-:W-:Y:S01]  /*0cf0*/  FADD.FTZ R3, R102, R99 ;  /* 0x0000006366037221 */ /* 0x008fe20000010000 */
[----:B------:R-:W-:Y:S01]  /*0d00*/  @!P5 ISETP.NE.U32.AND P1, PT, RZ, c[0x0][0x218], PT ;  /* 0x00008600ff00da0c */ /* 0x000fe20003f25070 */
[----:B--2---:R-:W-:Y:S01]  /*0d10*/  FADD.FTZ R68, R2, R101 ;  /* 0x0000006502447221 */ /* 0x004fe20000010000 */
[----:B------:R-:W-:Y:S01]  /*0d20*/  @!P5 ISETP.NE.U32.AND P0, PT, RZ, c[0x0][0x218], PT ;  /* 0x00008600ff00da0c */ /* 0x000fe20003f05070 */
[----:B------:R-:W-:Y:S01]  /*0d30*/  BSSY B1, `(.L_x_2120) ;  /* 0x0000011000017945 */ /* 0x000fe20003800000 */
[----:B------:R-:W-:Y:S01]  /*0d40*/  @!P5 ISETP.NE.AND.EX P1, PT, RZ, c[0x0][0x21c], PT, P1 ;  /* 0x00008700ff00da0c */ /* 0x000fe20003f25310 */
[----:B------:R-:W-:Y:S01]  /*0d50*/  FMUL.FTZ R3, R3, c[0x0][0x1e0] ;  /* 0x0000780003037a20 */ /* 0x000fe20000410000 */
[----:B------:R-:W-:Y:S01]  /*0d60*/  MOV R2, RZ ;  /* 0x000000ff00027202 */ /* 0x000fe20000000f00 */
[----:B------:R-:W-:Y:S01]  /*0d70*/  FMUL.FTZ R68, R68, c[0x0][0x1e0] ;  /* 0x0000780044447a20 */ /* 0x000fe20000410000 */
[----:B------:R-:W-:-:S02]  /*0d80*/  @!P5 ISETP.NE.U32.AND P2, PT, RZ, c[0x0][0x218], PT ;  /* 0x00008600ff00da0c */ /* 0x000fc40003f45070 */
[----:B------:R-:W-:Y:S02]  /*0d90*/  @!P5 ISETP.NE.AND.EX P0, PT, RZ, c[0x0][0x21c], PT, P0 ;  /* 0x00008700ff00da0c */ /* 0x000fe40003f05300 */
[----:B------:R-:W-:Y:S02]  /*0da0*/  @P4 IADD3 R96, R96, -0x1, RZ ;  /* 0xffffffff60604810 */ /* 0x000fe40007ffe0ff */
[----:B-----5:R-:W-:-:S03]  /*0db0*/  @!P5 FSEL R103, R8, RZ, P1 ;  /* 0x000000ff0867d208 */ /* 0x020fc60000800000 */
[----:B------:R-:W-:-:S05]  /*0dc0*/  @P4 IMAD R96, R96, c[0x0][0x168], RZ ;  /* 0x00005a0060604a24 */ /* 0x000fca00078e02ff */
[----:B------:R-:W-:-:S04]  /*0dd0*/  @P4 SHF.R.S32.HI R69, RZ, 0x1f, R96 ;  /* 0x0000001fff454819 */ /* 0x000fc80000011460 */
[----:B------:R-:W-:-:S04]  /*0de0*/  @P4 LEA.HI R69, R69, R96, RZ, 0x3 ;  /* 0x0000006045454211 */ /* 0x000fc800078f18ff */
[----:B------:R-:W-:Y:S01]  /*0df0*/  @P4 LEA.HI.SX32 R2, R69, R72, 0x1d ;  /* 0x0000004845024211 */ /* 0x000fe200078feaff */
[----:B------:R-:W-:Y:S05]  /*0e00*/  @!P4 BRA `(.L_x_2121) ;  /* 0x000000300000c947 */ /* 0x000fea0003800000 */
[----:B------:R-:W-:-:S04]  /*0e10*/  IMAD.MOV.U32 R65, RZ, RZ, 0x10 ;  /* 0x00000010ff417424 */ /* 0x000fc800078e00ff */
[----:B------:R-:W-:-:S06]  /*0e20*/  IMAD.WIDE.U32 R64, R2, R65, c[0x0][0x170] ;  /* 0x00005c0002407625 */ /* 0x000fcc00078e0041 */
[----:B------:R-:W5:Y:S02]  /*0e30*/  LDG.E.128 R64, [R64.64] ;  /* 0x0000000440407981 */ /* 0x000f64000c1e1d00 */
.L_x_2121:
[----:B------:R-:W-:Y:S05]  /*0e40*/  BSYNC B1 ;  /* 0x0000000000017941 */ /* 0x000fea0003800000 */
.L_x_2120:
[----:B------:R-:W-:Y:S01]  /*0e50*/  BSSY B1, `(.L_x_2122) ;  /* 0x000000a000017945 */ /* 0x000fe20003800000 */
[----:B------:R-:W-:Y:S05]  /*0e60*/  @!P5 BRA `(.L_x_2123) ;  /* 0x000000800000d947 */ /* 0x000fea0003800000 */
[----:B0-----:R-:W-:Y:S02]  /*0e70*/  ISETP.NE.AND P3, PT, R98, RZ, PT ;  /* 0x000000ff6200720c */ /* 0x001fe40003f65270 */
[----:B------:R-:W-:Y:S02]  /*0e80*/  ISETP.NE.U32.AND P1, PT, RZ, c[0x0][0x218], PT ;  /* 0x00008600ff007a0c */ /* 0x000fe40003f25070 */
[----:B------:R-:W-:Y:S02]  /*0e90*/  FSEL R69, R3, RZ, !P3 ;  /* 0x000000ff03457208 */ /* 0x000fe40005800000 */
[----:B------:R-:W-:-:S03]  /*0ea0*/  ISETP.NE.AND.EX P1, PT, RZ, c[0x0][0x21c], PT, P1 ;  /* 0x00008700ff007a0c */ /* 0x000fc60003f25310 */
[----:B------:R-:W-:-:S04]  /*0eb0*/  FFMA.FTZ R69, R75, R68, R69 ;  /* 0x000000444b457223 */ /* 0x000fc80000010045 */
[----:B------:R-:W-:-:S04]  /*0ec0*/  FADD.FTZ R69, R82, -R69 ;  /* 0x8000004552457221 */ /* 0x000fc80000010000 */
[----:B------:R-:W-:-:S04]  /*0ed0*/  FMUL.FTZ R103, R70, R69 ;  /* 0x0000004546677220 */ /* 0x000fc80000410000 */
[----:B------:R-:W-:Y:S02]  /*0ee0*/  @P1 FADD.FTZ R103, R8, R103 ;  /* 0x0000006708671221 */ /* 0x000fe40000010000 */
.L_x_2123:
[----:B------:R-:W-:Y:S05]  /*0ef0*/  BSYNC B1 ;  /* 0x0000000000017941 */ /* 0x000fea0003800000 */
.L_x_2122:
        /* <DEDUP_REMOVED lines=9> */
[----:B-1----:R-:W-:Y:S02]  /*0f90*/  @!P5 FSEL R101, R10, RZ, P0 ;  /* 0x000000ff0a65d208 */ /* 0x002fe40000000000 */
        /* <DEDUP_REMOVED lines=9> */
[----:B------:R-:W-:-:S03]  /*1030*/  HFMA2.MMA R105, -RZ, RZ, 0, 0 ;  /* 0x00000000ff697435 */ /* 0x000fc600000001ff */
        /* <DEDUP_REMOVED lines=8> */
.L_x_2125:
[----:B------:R-:W-:Y:S05]  /*10c0*/  BSYNC B1 ;  /* 0x0000000000017941 */ /* 0x000fea0003800000 */
.L_x_2124:
        /* <DEDUP_REMOVED lines=18> */
.L_x_2127:
[----:B------:R-:W-:Y:S05]  /*11f0*/  BSYNC B1 ;  /* 0x0000000000017941 */ /* 0x000fea0003800000 */
.L_x_2126:
[----:B------:R-:W-:Y:S01]  /*1200*/  BSSY B1, `(.L_x_2128) ;  /* 0x000000d000017945 */ /* 0x000fe20003800000 */
        /* <DEDUP_REMOVED lines=12> */
.L_x_2129:
[----:B------:R-:W-:Y:S05]  /*12d0*/  BSYNC B1 ;  /* 0x0000000000017941 */ /* 0x000fea0003800000 */
.L_x_2128:
        /* <DEDUP_REMOVED lines=10> */
.L_x_2131:
[----:B------:R-:W-:Y:S05]  /*1380*/  BSYNC B1 ;  /* 0x0000000000017941 */ /* 0x000fea0003800000 */
.L_x_2130:
[----:B------:R-:W-:Y:S01]  /*1390*/  BSSY B1, `(.L_x_2132) ;  /* 0x000000d000017945 */ /* 0x000fe20003800000 */
[----:B------:R-:W-:Y:S05]  /*13a0*/  @!P4 BRA `(.L_x_2133) ;  /* 0x000000b00000c947 */ /* 0x000fea0003800000 */
[----:B------:R-:W-:Y:S01]  /*13b0*/  LOP3.LUT P2, RZ, R91, 0xff, RZ, 0xc0, !PT ;  /* 0x000000ff5bff7812 */ /* 0x000fe2000784c0ff */
[----:B------:R-:W-:-:S04]  /*13c0*/  FMUL.FTZ R103, R101, c[0x0][0x1ec] ;  /* 0x00007b0065677a20 */ /* 0x000fc80000410000 */
[----:B------:R-:W-:Y:S01]  /*13d0*/  FMUL.FTZ R107, R103, c[0x0][0x1e8] ;  /* 0x00007a00676b7a20 */ /* 0x000fe20000410000 */
[----:B------:R-:W-:-:S03]  /*13e0*/  MOV R103, RZ ;  /* 0x000000ff00677202 */ /* 0x000fc60000000f00 */
[----:B------:R-:W-:-:S04]  /*13f0*/  FMUL.FTZ R106, R38, R107 ;  /* 0x0000006b266a7220 */ /* 0x000fc80000410000 */
[----:B-----5:R-:W-:Y:S02]  /*1400*/  @P2 PRMT R105, RZ, 0x5410, R65 ;  /* 0x00005410ff692816 */ /* 0x020fe40000000041 */
[----:B------:R-:W-:-:S03]  /*1410*/  FSEL R106, R106, RZ, P2 ;  /* 0x000000ff6a6a7208 */ /* 0x000fc60001000000 */
[----:B------:R-:W-:Y:S01]  /*1420*/  @P2 FMUL.FTZ R103, R107, R105 ;  /* 0x000000696b672220 */ /* 0x000fe20000410000 */
[----:B------:R-:W-:-:S03]  /*1430*/  F2FP.BF16.PACK_AB R106, RZ, R106 ;  /* 0x0000006aff6a723e */ /* 0x000fc600000010ff */
[----:B------:R-:W-:Y:S01]  /*1440*/  FADD.FTZ R30, R30, R103 ;  /* 0x000000671e1e7221 */ /* 0x000fe20000010000 */
[----:B------:R-:W-:Y:S02]  /*1450*/  PRMT R53, R106, 0x7610, R53 ;  /* 0x000076106a357816 */ /* 0x000fe40000000035 */
.L_x_2133:
[----:B------:R-:W-:Y:S05]  /*1460*/  BSYNC B1 ;  /* 0x0000000000017941 */ /* 0x000fea0003800000 */
.L_x_2132:
        /* <DEDUP_REMOVED lines=10> */
.L_x_2135:
[----:B------:R-:W-:Y:S05]  /*1510*/  BSYNC B1 ;  /* 0x0000000000017941 */ /* 0x000fea0003800000 */
.L_x_2134:
        /* <DEDUP_REMOVED lines=13> */
.L_x_2137:
[----:B------:R-:W-:Y:S05]  /*15f0*/  BSYNC B1 ;  /* 0x0000000000017941 */ /* 0x000fea0003800000 */
.L_x_2136:
        /* <DEDUP_REMOVED lines=10> */
.L_x_2139:
[----:B------:R-:W-:Y:S05]  /*16a0*/  BSYNC B1 ;  /* 0x0000000000017941 */ /* 0x000fea0003800000 */
.L_x_2138:
[----:B------:R-:W-:Y:S01]  /*16b0*/  BSSY B1, `(.L_x_2140) ;  /* 0x000000d000017945 */ /* 0x000fe20003800000 */
[----:B------:R-:W-:Y:S05]  /*16c0*/  @!P4 BRA `(.L_x_2141) ;  /* 0x000000b00000c947 */ /* 0x000fea0003800000 */
[----:B------:R-:W-:Y:S01]  /*16d0*/  LOP3.LUT P2, RZ, R93, 0xff, RZ, 0xc0, !PT ;  /* 0x000000ff5dff7812 */ /* 0x000fe2000784c0ff */
[----:B------:R-:W-:-:S04]  /*16e0*/  FMUL.FTZ R103, R69, c[0x0][0x1ec] ;  /* 0x00007b0045677a20 */ /* 0x000fc80000410000 */
[----:B------:R-:W-:Y:S01]  /*16f0*/  FMUL.FTZ R107, R103, c[0x0][0x1e8] ;  /* 0x00007a00676b7a20 */ /* 0x000fe20000410000 */
[----:B------:R-:W-:-:S03]  /*1700*/  HFMA2.MMA R103, -RZ, RZ, 0, 0 ;  /* 0x00000000ff677435 */ /* 0x000fc600000001ff */
[----:B------:R-:W-:-:S04]  /*1710*/  FMUL.FTZ R106, R40, R107 ;  /* 0x0000006b286a7220 */ /* 0x000fc80000410000 */
[----:B-----5:R-:W-:Y:S02]  /*1720*/  @P2 PRMT R105, RZ, 0x5410, R66 ;  /* 0x00005410ff692816 */ /* 0x020fe40000000042 */
[----:B------:R-:W-:-:S03]  /*1730*/  FSEL R106, R106, RZ, P2 ;  /* 0x000000ff6a6a7208 */ /* 0x000fc60001000000 */
[----:B------:R-:W-:Y:S01]  /*1740*/  @P2 FMUL.FTZ R103, R107, R105 ;  /* 0x000000696b672220 */ /* 0x000fe20000410000 */
[----:B------:R-:W-:-:S03]  /*1750*/  F2FP.BF16.PACK_AB R106, RZ, R106 ;  /* 0x0000006aff6a723e */ /* 0x000fc600000010ff */
[----:B------:R-:W-:Y:S01]  /*1760*/  FADD.FTZ R24, R24, R103 ;  /* 0x0000006718187221 */ /* 0x000fe20000010000 */
[----:B------:R-:W-:Y:S02]  /*1770*/  PRMT R54, R106, 0x7610, R54 ;  /* 0x000076106a367816 */ /* 0x000fe40000000036 */
.L_x_2141:
[----:B------:R-:W-:Y:S05]  /*1780*/  BSYNC B1 ;  /* 0x0000000000017941 */ /* 0x000fea0003800000 */
.L_x_2140:
        /* <DEDUP_REMOVED lines=10> */
.L_x_2143:
[----:B------:R-:W-:Y:S05]  /*1830*/  BSYNC B1 ;  /* 0x0000000000017941 */ /* 0x000fea0003800000 */
.L_x_2142:
        /* <DEDUP_REMOVED lines=13> */
.L_x_2145:
[----:B------:R-:W-:Y:S05]  /*1910*/  BSYNC B1 ;  /* 0x0000000000017941 */ /* 0x000fea0003800000 */
.L_x_2144:
        /* <DEDUP_REMOVED lines=10> */
.L_x_2147:
[----:B------:R-:W-:Y:S05]  /*19c0*/  BSYNC B1 ;  /* 0x0000000000017941 */ /* 0x000fea0003800000 */
.L_x_2146:
        /* <DEDUP_REMOVED lines=13> */
.L_x_2149:
[----:B------:R-:W-:Y:S05]  /*1aa0*/  BSYNC B1 ;  /* 0x0000000000017941 */ /* 0x000fea0003800000 */
.L_x_2148:
        /* <DEDUP_REMOVED lines=10> */
.L_x_2151:
[----:B------:R-:W-:Y:S05]  /*1b50*/  BSYNC B1 ;  /* 0x0000000000017941 */ /* 0x000fea0003800000 */
.L_x_2150:
[----:B------:R-:W-:Y:S01]  /*1b60*/  @P1 IMAD.MOV.U32 R3, RZ, RZ, 0x20 ;  /* 0x00000020ff031424 */ /* 0x000fe200078e00ff */
[----:B------:R-:W-:Y:S01]  /*1b70*/  SEL R60, R69, R60, P0 ;  /* 0x0000003c453c7207 */ /* 0x000fe20000000000 */
[----:B------:R-:W-:Y:S01]  /*1b80*/  BSSY B1, `(.L_x_2152) ;  /* 0x0000018000017945 */ /* 0x000fe20003800000 */
[----:B------:R-:W-:Y:S01]  /*1b90*/  SEL R57, R104, R57, P0 ;  /* 0x0000003968397207 */ /* 0x000fe20000000000 */
[----:B------:R-:W-:Y:S01]  /*1ba0*/  @P1 IMAD.WIDE.U32 R68, R0, R3, c[0x0][0x258] ;  /* 0x0000960000441625 */ /* 0x000fe200078e0003 */
[----:B------:R-:W-:Y:S02]  /*1bb0*/  SEL R58, R101, R58, P0 ;  /* 0x0000003a653a7207 */ /* 0x000fe40000000000 */
[----:B------:R-:W-:Y:S02]  /*1bc0*/  SEL R59, R96, R59, P0 ;  /* 0x0000003b603b7207 */ /* 0x000fe40000000000 */
[----:B------:R-:W-:Y:S02]  /*1bd0*/  SEL R61, R100, R61, P0 ;  /* 0x0000003d643d7207 */ /* 0x000fe40000000000 */
[----:B------:R-:W-:Y:S01]  /*1be0*/  SEL R62, R99, R62, P0 ;  /* 0x0000003e633e7207 */ /* 0x000fe20000000000 */
[----:B------:R1:W-:Y:S01]  /*1bf0*/  @P1 STG.E.128 [R68.64], R56 ;  /* 0x0000003844001986 */ /* 0x0003e2000c101d04 */
[----:B------:R-:W-:-:S02]  /*1c00*/  SEL R63, R102, R63, P0 ;  /* 0x0000003f663f7207 */ /* 0x000fc40000000000 */
[----:B------:R-:W-:-:S03]  /*1c10*/  @P4 MOV R3, 0x10 ;  /* 0x0000001000034802 */ /* 0x000fc60000000f00 */
[----:B------:R1:W-:Y:S02]  /*1c20*/  @P1 STG.E.128 [R68.64+0x10], R60 ;  /* 0x0000103c44001986 */ /* 0x0003e4000c101d04 */
[----:B------:R-:W-:Y:S01]  /*1c30*/  @P4 IMAD.WIDE.U32 R2, R2, R3, c[0x0][0x248] ;  /* 0x0000920002024625 */ /* 0x000fe200078e0003 */
[----:B------:R-:W-:Y:S05]  /*1c40*/  @!P4 BRA `(.L_x_2153) ;  /* 0x000000b00000c947 */ /* 0x000fea0003800000 */
[----:B------:R-:W-:Y:S01]  /*1c50*/  LOP3.LUT P0, RZ, R97, 0xff, RZ, 0xc0, !PT ;  /* 0x000000ff61ff7812 */ /* 0x000fe2000780c0ff */
[----:B------:R-:W-:Y:S02]  /*1c60*/  FMUL.FTZ R102, R102, c[0x0][0x1ec] ;  /* 0x00007b0066667a20 */ /* 0x000fe40000410000 */
[----:B------:R-:W-:Y:S02]  /*1c70*/  IMAD.MOV.U32 R0, RZ, RZ, RZ ;  /* 0x000000ffff007224 */ /* 0x000fe400078e00ff */
[----:B------:R-:W-:-:S04]  /*1c80*/  FMUL.FTZ R102, R102, c[0x0][0x1e8] ;  /* 0x00007a0066667a20 */ /* 0x000fc80000410000 */
[----:B-1----:R-:W-:-:S04]  /*1c90*/  FMUL.FTZ R69, R43, R102 ;  /* 0x000000662b457220 */ /* 0x002fc80000410000 */
[----:B-----5:R-:W-:Y:S02]  /*1ca0*/  @P0 PRMT R68, RZ, 0x7610, R67 ;  /* 0x00007610ff440816 */ /* 0x020fe40000000043 */
[----:B------:R-:W-:-:S03]  /*1cb0*/  FSEL R69, R69, RZ, P0 ;  /* 0x000000ff45457208 */ /* 0x000fc60000000000 */
[----:B------:R-:W-:Y:S01]  /*1cc0*/  @P0 FMUL.FTZ R0, R102, R68 ;  /* 0x0000004466000220 */ /* 0x000fe20000410000 */
[----:B------:R-:W-:-:S03]  /*1cd0*/  F2FP.BF16.PACK_AB R69, RZ, R69 ;  /* 0x00000045ff45723e */ /* 0x000fc600000010ff */
[----:B------:R-:W-:Y:S01]  /*1ce0*/  FADD.FTZ R27, R27, R0 ;  /* 0x000000001b1b7221 */ /* 0x000fe20000010000 */
[----:B------:R-:W-:Y:S02]  /*1cf0*/  PRMT R55, R55, 0x5410, R69 ;  /* 0x0000541037377816 */ /* 0x000fe40000000045 */
.L_x_2153:
[----:B------:R-:W-:Y:S05]  /*1d00*/  BSYNC B1 ;  /* 0x0000000000017941 */ /* 0x000fea0003800000 */
.L_x_2152:
[----:B------:R2:W-:Y:S02]  /*1d10*/  @P4 STG.E.128 [R2.64], R52 ;  /* 0x0000003402004986 */ /* 0x0005e4000c101d04 */
.L_x_2119:
[----:B------:R-:W-:Y:S05]  /*1d20*/  BSYNC B0 ;  /* 0x0000000000007941 */ /* 0x000fea0003800000 */
.L_x_2118:
[----:B------:R-:W-:-:S05]  /*1d30*/  MOV R0, c[0x0][0x160] ;  /* 0x0000580000007a02 */ /* 0x000fca0000000f00 */
[----:B------:R-:W-:-:S05]  /*1d40*/  IMAD R71, R0, 0x4, R71 ;  /* 0x0000000400477824 */ /* 0x000fca00078e0247 */
[----:B------:R-:W-:-:S13]  /*1d50*/  ISETP.GE.AND P0, PT, R71, c[0x0][0x164], PT ;  /* 0x0000590047007a0c */ /* 0x000fda0003f06270 */
[----:B0123-5:R-:W-:Y:S01]  /*1d60*/  @P0 CALL.REL.NOINC `(.L_x_2112) ;  /* 0x0000001000000944 */ /* 0x02ffe20003c00000 */
[----:B------:R-:W-:Y:S05]  /*1d70*/  BRA `(.L_x_2154) ;  /* 0xffffe4c000007947 */ /* 0x000fea000383ffff */
.L_x_2112:
        /* <DEDUP_REMOVED lines=92> */
.L_x_2156:
[----:B------:R-:W-:Y:S05]  /*2340*/  BSYNC B0 ;  /* 0x0000000000007941 */ /* 0x000fea0003800000 */
.L_x_2155:
        /* <DEDUP_REMOVED lines=10> */
.L_x_2116:
[----:B------:R-:W-:Y:S01]  /*23f0*/  HFMA2.MMA R103, -RZ, RZ, 0, 1.847743988037109375e-06 ;  /* 0x0000001fff677435 */ /* 0x000fe200000001ff */
[----:B------:R-:W-:Y:S01]  /*2400*/  MOV R69, R99 ;  /* 0x0000006300457202 */ /* 0x000fe20000000f00 */
[----:B------:R-:W-:Y:S01]  /*2410*/  IMAD.MOV.U32 R100, RZ, RZ, 0x1 ;  /* 0x00000001ff647424 */ /* 0x000fe200078e00ff */
[----:B------:R-:W-:Y:S01]  /*2420*/  MOV R2, 0x2450 ;  /* 0x0000245000027802 */ /* 0x000fe20000000f00 */
[----:B------:R-:W-:Y:S02]  /*2430*/  IMAD.MOV.U32 R104, RZ, RZ, -0x1 ;  /* 0xffffffffff687424 */ /* 0x000fe400078e00ff */
[----:B0----5:R-:W-:Y:S05]  /*2440*/  CALL.REL.NOINC `($__internal_97_$__cuda_sm70_shflsync_bfly_p) ;  /* 0x0000046000007944 */ /* 0x021fea0003c00000 */
[----:B-1----:R-:W-:Y:S01]  /*2450*/  MOV R68, R100 ;  /* 0x0000006400447202 */ /* 0x002fe20000000f00 */
[----:B0-----:R-:W-:Y:S05]  /*2460*/  BRA `(.L_x_2157) ;  /* 0xffffe73000007947 */ /* 0x001fea000383ffff */
.L_x_2117:
[----:B------:R-:W-:Y:S01]  /*2470*/  HFMA2.MMA R100, -RZ, RZ, 0, 5.9604644775390625e-08 ;  /* 0x00000001ff647435 */ /* 0x000fe200000001ff */
[----:B------:R-:W-:Y:S01]  /*2480*/  IMAD.MOV.U32 R69, RZ, RZ, R101 ;  /* 0x000000ffff457224 */ /* 0x000fe200078e0065 */
[----:B------:R-:W-:Y:S01]  /*2490*/  MOV R104, 0xffffffff ;  /* 0xffffffff00687802 */ /* 0x000fe20000000f00 */
[----:B------:R-:W-:Y:S01]  /*24a0*/  IMAD.MOV.U32 R103, RZ, RZ, 0x1f ;  /* 0x0000001fff677424 */ /* 0x000fe200078e00ff */
[----:B------:R-:W-:-:S02]  /*24b0*/  MOV R2, 0x24d0 ;  /* 0x000024d000027802 */ /* 0x000fc40000000f00 */
[----:B012--5:R-:W-:Y:S05]  /*24c0*/  CALL.REL.NOINC `($__internal_97_$__cuda_sm70_shflsync_bfly_p) ;  /* 0x000003e000007944 */ /* 0x027fea0003c00000 */
[----:B------:R-:W-:Y:S01]  /*24d0*/  FADD.FTZ R99, R68, R99 ;  /* 0x0000006344637221 */ /* 0x000fe20000010000 */
[----:B0-----:R-:W-:Y:S01]  /*24e0*/  HFMA2.MMA R103, -RZ, RZ, 0, 1.847743988037109375e-06 ;  /* 0x0000001fff677435 */ /* 0x001fe200000001ff */
[----:B-1----:R-:W-:Y:S01]  /*24f0*/  FADD.FTZ R101, R101, R100 ;  /* 0x0000006465657221 */ /* 0x002fe20000010000 */
[----:B------:R-:W-:Y:S01]  /*2500*/  MOV R2, 0x2550 ;  /* 0x0000255000027802 */ /* 0x000fe20000000f00 */
[----:B------:R-:W-:Y:S01]  /*2510*/  IMAD.MOV.U32 R100, RZ, RZ, 0x2 ;  /* 0x00000002ff647424 */ /* 0x000fe200078e00ff */
[----:B------:R-:W-:Y:S01]  /*2520*/  MOV R69, R99 ;  /* 0x0000006300457202 */ /* 0x000fe20000000f00 */
[----:B------:R-:W-:-:S02]  /*2530*/  IMAD.MOV.U32 R104, RZ, RZ, -0x1 ;  /* 0xffffffffff687424 */ /* 0x000fc400078e00ff */
[----:B------:R-:W-:Y:S05]  /*2540*/  CALL.REL.NOINC `($__internal_97_$__cuda_sm70_shflsync_bfly_p) ;  /* 0x0000036000007944 */ /* 0x000fea0003c00000 */
[----:B0-----:R-:W-:Y:S01]  /*2550*/  HFMA2.MMA R103, -RZ, RZ, 0, 1.847743988037109375e-06 ;  /* 0x0000001fff677435 */ /* 0x001fe200000001ff */
[----:B-1----:R-:W-:Y:S01]  /*2560*/  IMAD.MOV.U32 R68, RZ, RZ, R100 ;  /* 0x000000ffff447224 */ /* 0x002fe200078e0064 */
[----:B------:R-:W-:Y:S01]  /*2570*/  MOV R69, R101 ;  /* 0x0000006500457202 */ /* 0x000fe20000000f00 */
[----:B------:R-:W-:Y:S01]  /*2580*/  IMAD.MOV.U32 R100, RZ, RZ, 0x2 ;  /* 0x00000002ff647424 */ /* 0x000fe200078e00ff */
[----:B------:R-:W-:Y:S01]  /*2590*/  MOV R2, 0x25c0 ;  /* 0x000025c000027802 */ /* 0x000fe20000000f00 */
[----:B------:R-:W-:-:S02]  /*25a0*/  IMAD.MOV.U32 R104, RZ, RZ, -0x1 ;  /* 0xffffffffff687424 */ /* 0x000fc400078e00ff */
[----:B------:R-:W-:Y:S05]  /*25b0*/  CALL.REL.NOINC `($__internal_97_$__cuda_sm70_shflsync_bfly_p) ;  /* 0x000002f000007944 */ /* 0x000fea0003c00000 */
[----:B------:R-:W-:Y:S01]  /*25c0*/  FADD.FTZ R99, R68, R99 ;  /* 0x0000006344637221 */ /* 0x000fe20000010000 */
[----:B0-----:R-:W-:Y:S01]  /*25d0*/  MOV R104, 0xffffffff ;  /* 0xffffffff00687802 */ /* 0x001fe20000000f00 */
[----:B-1----:R-:W-:Y:S01]  /*25e0*/  FADD.FTZ R101, R101, R100 ;  /* 0x0000006465657221 */ /* 0x002fe20000010000 */
[----:B------:R-:W-:Y:S01]  /*25f0*/  MOV R100, 0x4 ;  /* 0x0000000400647802 */ /* 0x000fe20000000f00 */
[----:B------:R-:W-:Y:S01]  /*2600*/  IMAD.MOV.U32 R103, RZ, RZ, 0x1f ;  /* 0x0000001fff677424 */ /* 0x000fe200078e00ff */
[----:B------:R-:W-:Y:S01]  /*2610*/  MOV R2, 0x2640 ;  /* 0x0000264000027802 */ /* 0x000fe20000000f00 */
[----:B------:R-:W-:-:S02]  /*2620*/  IMAD.MOV.U32 R69, RZ, RZ, R99 ;  /* 0x000000ffff457224 */ /* 0x000fc400078e0063 */
[----:B------:R-:W-:Y:S05]  /*2630*/  CALL.REL.NOINC `($__internal_97_$__cuda_sm70_shflsync_bfly_p) ;  /* 0x0000027000007944 */ /* 0x000fea0003c00000 */
[----:B-1----:R-:W-:Y:S01]  /*2640*/  MOV R68, R100 ;  /* 0x0000006400447202 */ /* 0x002fe20000000f00 */
[----:B------:R-:W-:Y:S01]  /*2650*/  HFMA2.MMA R100, -RZ, RZ, 0, 2.384185791015625e-07 ;  /* 0x00000004ff647435 */ /* 0x000fe200000001ff */
[----:B0-----:R-:W-:Y:S01]  /*2660*/  IMAD.MOV.U32 R69, RZ, RZ, R101 ;  /* 0x000000ffff457224 */ /* 0x001fe200078e0065 */
[----:B------:R-:W-:Y:S01]  /*2670*/  MOV R104, 0xffffffff ;  /* 0xffffffff00687802 */ /* 0x000fe20000000f00 */
[----:B------:R-:W-:Y:S01]  /*2680*/  IMAD.MOV.U32 R103, RZ, RZ, 0x1f ;  /* 0x0000001fff677424 */ /* 0x000fe200078e00ff */
[----:B------:R-:W-:-:S02]  /*2690*/  MOV R2, 0x26b0 ;  /* 0x000026b000027802 */ /* 0x000fc40000000f00 */
[----:B------:R-:W-:Y:S05]  /*26a0*/  CALL.REL.NOINC `($__internal_97_$__cuda_sm70_shflsync_bfly_p) ;  /* 0x0000020000007944 */ /* 0x000fea0003c00000 */
        /* <DEDUP_REMOVED lines=24> */
[----:B------:R-:W-:Y:S01]  /*2830*/  HFMA2.MMA R100, -RZ, RZ, 0, 9.5367431640625e-07 ;  /* 0x00000010ff647435 */ /* 0x000fe200000001ff */
[----:B0-----:R-:W-:Y:S01]  /*2840*/  IMAD.MOV.U32 R69, RZ, RZ, R101 ;  /* 0x000000ffff457224 */ /* 0x001fe200078e0065 */
[----:B------:R-:W-:Y:S01]  /*2850*/  MOV R104, 0xffffffff ;  /* 0xffffffff00687802 */ /* 0x000fe20000000f00 */
[----:B------:R-:W-:Y:S01]  /*2860*/  IMAD.MOV.U32 R103, RZ, RZ, 0x1f ;  /* 0x0000001fff677424 */ /* 0x000fe200078e00ff */
[----:B------:R-:W-:-:S02]  /*2870*/  MOV R2, 0x2890 ;  /* 0x0000289000027802 */ /* 0x000fc40000000f00 */
[----:B------:R-:W-:Y:S05]  /*2880*/  CALL.REL.NOINC `($__internal_97_$__cuda_sm70_shflsync_bfly_p) ;  /* 0x0000002000007944 */ /* 0x000fea0003c00000 */
[----:B-1----:R-:W-:Y:S01]  /*2890*/  IMAD.MOV.U32 R2, RZ, RZ, R100 ;  /* 0x000000ffff027224 */ /* 0x002fe200078e0064 */
[----:B0-----:R-:W-:Y:S05]  /*28a0*/  BRA `(.L_x_2158) ;  /* 0xffffe41000007947 */ /* 0x001fea000383ffff */
        .weak           $__internal_97_$__cuda_sm70_shflsync_bfly_p
        .type           $__internal_97_$__cuda_sm70_shflsync_bfly_p,@function
        .size           $__internal_97_$__cuda_sm70_shflsync_bfly_p,(.L_x_4477 - $__internal_97_$__cuda_sm70_shflsync_bfly_p)
$__internal_97_$__cuda_sm70_shflsync_bfly_p:
[----:B------:R-:W-:Y:S01]  /*28b0*/  HFMA2.MMA R3, -RZ, RZ, 0, 0 ;  /* 0x00000000ff037435 */ /* 0x000fe200000001ff */
[----:B------:R-:W-:Y:S04]  /*28c0*/  WARPSYNC R104 ;  /* 0x0000006800007348 */ /* 0x000fe80003800000 */
[----:B------:R0:W1:Y:S01]  /*28d0*/  SHFL.BFLY PT, R100, R69, R100, R103 ;  /* 0x0c00006445647389 */ /* 0x00006200000e0067 */
[----:B------:R-:W-:Y:S05]  /*28e0*/  RET.REL.NODEC R2 `(_ZN10layer_norm13ln_bwd_kernelINS_13Kernel_traitsIf13__nv_bfloat16fS2_fjLj256ELj1ELj4ELj1ELj16ENS_18Kernel_traits_baseILj256EfS2_fS2_fjLj128EEEEELb1ELb1ELb1ELb0EEEvNS_9BwdParamsE) ;  /* 0xffffd71002007950 */ /* 0x000fea0003c3ffff */
.L_x_2159:
        /* <DEDUP_REMOVED lines=9> */
.L_x_4477:


//--------------------- .text._ZN10layer_norm22ln_bwd_finalize_kernelINS_22Kernel_traits_finalizeILj256Ef13__nv_bfloat16fS2_fjLb1ELj1024ELj4ENS_18Kernel_traits_baseILj256EfS2_fS2_fjLj1024EEEEELb1ELb1EEEvNS_9BwdParamsE --------------------------
	.section	.text._ZN10layer_norm22ln_bwd_finalize_kernelINS_22Kernel_traits_finalizeILj256Ef13__nv_bfloat16fS2_fjLb1ELj1024ELj4ENS_18Kernel_traits_baseILj256EfS2_fS2_fjLj1024EEEEELb1ELb1EEEvNS_9BwdParamsE,"ax",@progbits
	.sectioninfo	@"SHI_REGISTERS=32"
	.align	128
        .global         _ZN10layer_norm22ln_bwd_finalize_kernelINS_22Kernel_traits_finalizeILj256Ef13__nv_bfloat16fS2_fjLb1ELj1024ELj4ENS_18Kernel_traits_baseILj256EfS2_fS2_fjLj1024EEEEELb1ELb1EEEvNS_9BwdParamsE
        .type           _ZN10layer_norm22ln_bwd_finalize_kernelINS_22Kernel_traits_finalizeILj256Ef13__nv_bfloat16fS2_fjLb1ELj1024ELj4ENS_18Kernel_traits_baseILj256EfS2_fS2_fjLj1024EEEEELb1ELb1EEEvNS_9BwdParamsE,@function
        .size           _ZN10layer_norm22ln_bwd_finalize_kernelINS_22Kernel_traits_finalizeILj256Ef13__nv_bfloat16fS2_fjLb1ELj1024ELj4ENS_18Kernel_traits_baseILj256EfS2_fS2_fjLj1024EEEEELb1ELb1EEEvNS_9BwdParamsE,(.L_x_4478 - _ZN10layer_norm22ln_bwd_finalize_kernelINS_22Kernel_traits_finalizeILj256Ef13__nv_bfloat16fS2_fjLb1ELj1024ELj4ENS_18Kernel_traits_baseILj256EfS2_fS2_fjLj1024EEEEELb1ELb1EEEvNS_9BwdParamsE)
        .other          _ZN10layer_norm22ln_bwd_finalize_kernelINS_22Kernel_traits_finalizeILj256Ef13__nv_bfloat16fS2_fjLb1ELj1024ELj4ENS_18Kernel_traits_baseILj256EfS2_fS2_fjLj1024EEEEELb1ELb1EEEvNS_9BwdParamsE,@"STO_CUDA_ENTRY STV_DEFAULT"
_ZN10layer_norm22ln_bwd_finalize_kernelINS_22Kernel_traits_finalizeILj256Ef13__nv_bfloat16fS2_fjLb1ELj1024ELj4ENS_18Kernel_traits_baseILj256EfS2_fS2_fjLj1024EEEEELb1ELb1EEEvNS_9BwdParamsE:
.text._ZN10layer_norm22ln_bwd_finalize_kernelINS_22Kernel_traits_finalizeILj256Ef13__nv_bfloat16fS2_fjLb1ELj1024ELj4ENS_18Kernel_traits_baseILj256EfS2_fS2_fjLj1024EEEEELb1ELb1EEEvNS_9BwdParamsE:
        /* <DEDUP_REMOVED lines=19> */
.L_x_2172:
        /* <DEDUP_REMOVED lines=32> */
.L_x_2164:
        /* <DEDUP_REMOVED lines=47> */
.L_x_2163:
[----:B------:R-:W-:Y:S05]  /*0620*/  BSYNC B1 ;  /* 0x0000000000017941 */ /* 0x000fea0003800000 */
.L_x_2162:
        /* <DEDUP_REMOVED lines=29> */
.L_x_2166:
[----:B------:R-:W-:Y:S05]  /*0800*/  BSYNC B1 ;  /* 0x0000000000017941 */ /* 0x000fea0003800000 */
.L_x_2165:
        /* <DEDUP_REMOVED lines=13> */
.L_x_2161:
[----:B------:R-:W-:Y:S05]  /*08e0*/  BSYNC B0 ;  /* 0x0000000000007941 */ /* 0x000fea0003800000 */
.L_x_2160:
        /* <DEDUP_REMOVED lines=12> */
.L_x_2173:
        /* <DEDUP_REMOVED lines=27> */
.L_x_2174:
        /* <DEDUP_REMOVED lines=9> */
.L_x_2167:
        /* <DEDUP_REMOVED lines=16> */
.L_x_2171:
[----:B------:R-:W-:Y:S05]  /*0cf0*/  BSYNC B0 ;  /* 0x0000000000007941 */ /* 0x000fea0003800000 */
.L_x_2170:
[C---:B------:R-:W-:Y:S02]  /*0d00*/  ISETP.GT.U32.AND P1, PT, R4.reuse, -0x101, PT ;  /* 0xfffffeff0400780c */ /* 0x040fe40003f24070 */
[----:B------:R-:W-:-:S02]  /*0d10*/  IADD3 R4, R4, 0x100, RZ ;  /* 0x0000010004047810 */ /* 0x000fc40007ffe0ff */
[----:B------:R-:W-:-:S09]  /*0d20*/  IADD3 R5, R5, 0x80, RZ ;  /* 0x0000008005057810 */ /* 0x000fd20007ffe0ff */
[----:B012---:R-:W-:Y:S05]  /*0d30*/  @P1 BRA `(.L_x_2172) ;  /* 0xfffff3f000001947 */ /* 0x007fea000383ffff */
[----:B------:R-:W-:Y:S05]  /*0d40*/  EXIT ;  /* 0x000000000000794d */ /* 0x000fea0003800000 */
.L_x_2168:
[----:B------:R-:W-:Y:S01]  /*0d50*/  HFMA2.MMA R14, -RZ, RZ, 0, 1.847743988037109375e-06 ;  /* 0x0000001fff0e7435 */ /* 0x000fe200000001ff */
[----:B---3--:R-:W-:Y:S01]  /*0d60*/  IMAD.MOV.U32 R18, RZ, RZ, R10 ;  /* 0x000000ffff127224 */ /* 0x008fe200078e000a */
[----:B------:R-:W-:Y:S01]  /*0d70*/  MOV R17, 0x1 ;  /* 0x0000000100117802 */ /* 0x000fe20000000f00 */
[----:B------:R-:W-:Y:S01]  /*0d80*/  IMAD.MOV.U32 R19, RZ, RZ, -0x1 ;  /* 0xffffffffff137424 */ /* 0x000fe200078e00ff */
[----:B------:R-:W-:Y:S02]  /*0d90*/  MOV R8, 0xdb0 ;  /* 0x00000db000087802 */ /* 0x000fe40000000f00 */
[----:B012---:R-:W-:Y:S05]  /*0da0*/  CALL.REL.NOINC `($__internal_98_$__cuda_sm70_shflsync_bfly_p) ;  /* 0x0000059000007944 */ /* 0x007fea0003c00000 */
[----:B01----:R-:W-:Y:S05]  /*0db0*/  BRA `(.L_x_2173) ;  /* 0xfffffbf000007947 */ /* 0x003fea000383ffff */
.L_x_2169:
[----:B------:R-:W-:Y:S01]  /*0dc0*/  HFMA2.MMA R14, -RZ, RZ, 0, 1.847743988037109375e-06 ;  /* 0x0000001fff0e7435 */ /* 0x000fe200000001ff */
[----:B------:R-:W-:Y:S01]  /*0dd0*/  MOV R17, 0x2 ;  /* 0x0000000200117802 */ /* 0x000fe20000000f00 */
[----:B------:R-:W-:Y:S01]  /*0de0*/  IMAD.MOV.U32 R19, RZ, RZ, -0x1 ;  /* 0xffffffffff137424 */ /* 0x000fe200078e00ff */
[----:B------:R-:W-:-:S03]  /*0df0*/  MOV R8, 0xe10 ;  /* 0x00000e1000087802 */ /* 0x000fc60000000f00 */
[----:B0123--:R-:W-:Y:S05]  /*0e00*/  CALL.REL.NOINC `($__internal_98_$__cuda_sm70_shflsync_bfly_p) ;  /* 0x0000053000007944 */ /* 0x00ffea0003c00000 */
[----:B01----:R-:W-:Y:S01]  /*0e10*/  FADD.FTZ R18, R18, R14 ;  /* 0x0000000e12127221 */ /* 0x003fe20000010000 */
[----:B------:R-:W-:Y:S01]  /*0e20*/  HFMA2.MMA R14, -RZ, RZ, 0, 1.847743988037109375e-06 ;  /* 0x0000001fff0e7435 */ /* 0x000fe200000001ff */
[----:B------:R-:W-:Y:S01]  /*0e30*/  MOV R17, 0x4 ;  /* 0x0000000400117802 */ /* 0x000fe20000000f00 */
[----:B------:R-:W-:Y:S01]  /*0e40*/  IMAD.MOV.U32 R19, RZ, RZ, -0x1 ;  /* 0xffffffffff137424 */ /* 0x000fe200078e00ff */
[----:B------:R-:W-:-:S03]  /*0e50*/  MOV R8, 0xe70 ;  /* 0x00000e7000087802 */ /* 0x000fc60000000f00 */
[----:B------:R-:W-:Y:S05]  /*0e60*/  CALL.REL.NOINC `($__internal_98_$__cuda_sm70_shflsync_bfly_p) ;  /* 0x000004d000007944 */ /* 0x000fea0003c00000 */
[----:B01----:R-:W-:Y:S01]  /*0e70*/  FADD.FTZ R18, R18, R14 ;  /* 0x0000000e12127221 */ /* 0x003fe20000010000 */
[----:B------:R-:W-:Y:S01]  /*0e80*/  HFMA2.MMA R14, -RZ, RZ, 0, 1.847743988037109375e-06 ;  /* 0x0000001fff0e7435 */ /* 0x000fe200000001ff */
[----:B------:R-:W-:-:S02]  /*0e90*/  MOV R17, 0x8 ;  /* 0x0000000800117802 */ /* 0x000fc40000000f00 */
[----:B------:R-:W-:Y:S02]  /*0ea0*/  MOV R19, 0xffffffff ;  /* 0xffffffff00137802 */ /* 0x000fe40000000f00 */
[----:B------:R-:W-:Y:S02]  /*0eb0*/  MOV R8, 0xed0 ;  /* 0x00000ed000087802 */ /* 0x000fe40000000f00 */
[----:B------:R-:W-:Y:S05]  /*0ec0*/  CALL.REL.NOINC `($__internal_98_$__cuda_sm70_shflsync_bfly_p) ;  /* 0x0000047000007944 */ /* 0x000fea0003c00000 */
[----:B-1----:R-:W-:Y:S01]  /*0ed0*/  FADD.FTZ R10, R18, R14 ;  /* 0x0000000e120a7221 */ /* 0x002fe20000010000 */
[----:B------:R-:W-:Y:S01]  /*0ee0*/  HFMA2.MMA R14, -RZ, RZ, 0, 1.847743988037109375e-06 ;  /* 0x0000001fff0e7435 */ /* 0x000fe200000001ff */
[----:B0-----:R-:W-:Y:S01]  /*0ef0*/  IMAD.MOV.U32 R17, RZ, RZ, 0x10 ;  /* 0x00000010ff117424 */ /* 0x001fe200078e00ff */
[----:B------:R-:W-:Y:S02]  /*0f00*/  MOV R19, 0xffffffff ;  /* 0xffffffff00137802 */ /* 0x000fe40000000f00 */
[----:B------:R-:W-:Y:S02]  /*0f10*/  MOV R18, R10 ;  /* 0x0000000a00127202 */ /* 0x000fe40000000f00 */
[----:B------:R-:W-:Y:S02]  /*0f20*/  MOV R8, 0xf40 ;  /* 0x00000f4000087802 */ /* 0x000fe40000000f00 */
[----:B------:R-:W-:Y:S05]  /*0f30*/  CALL.REL.NOINC `($__internal_98_$__cuda_sm70_shflsync_bfly_p) ;  /* 0x0000040000007944 */ /* 0x000fea0003c00000 */
[----:B0-----:R-:W-:Y:S01]  /*0f40*/  HFMA2.MMA R17, -RZ, RZ, 0, 5.9604644775390625e-08 ;  /* 0x00000001ff117435 */ /* 0x001fe200000001ff */
[----:B-1----:R-:W-:Y:S01]  /*0f50*/  IMAD.MOV.U32 R13, RZ, RZ, R14 ;  /* 0x000000ffff0d7224 */ /* 0x002fe200078e000e */
[----:B------:R-:W-:Y:S01]  /*0f60*/  MOV R18, R15 ;  /* 0x0000000f00127202 */ /* 0x000fe20000000f00 */
[----:B------:R-:W-:Y:S01]  /*0f70*/  IMAD.MOV.U32 R19, RZ, RZ, -0x1 ;  /* 0xffffffffff137424 */ /* 0x000fe200078e00ff */
[----:B------:R-:W-:-:S02]  /*0f80*/  MOV R14, 0x1f ;  /* 0x0000001f000e7802 */ /* 0x000fc40000000f00 */
[----:B------:R-:W-:Y:S02]  /*0f90*/  MOV R8, 0xfb0 ;  /* 0x00000fb000087802 */ /* 0x000fe40000000f00 */
[----:B------:R-:W-:Y:S05]  /*0fa0*/  CALL.REL.NOINC `($__internal_98_$__cuda_sm70_shflsync_bfly_p) ;  /* 0x0000039000007944 */ /* 0x000fea0003c00000 */
[----:B0-----:R-:W-:Y:S01]  /*0fb0*/  HFMA2.MMA R17, -RZ, RZ, 0, 1.1920928955078125e-07 ;  /* 0x00000002ff117435 */ /* 0x001fe200000001ff */
[----:B-1----:R-:W-:Y:S01]  /*0fc0*/  FADD.FTZ R18, R15, R14 ;  /* 0x0000000e0f127221 */ /* 0x002fe20000010000 */
[----:B------:R-:W-:Y:S02]  /*0fd0*/  MOV R14, 0x1f ;  /* 0x0000001f000e7802 */ /* 0x000fe40000000f00 */
[----:B------:R-:W-:Y:S02]  /*0fe0*/  MOV R19, 0xffffffff ;  /* 0xffffffff00137802 */ /* 0x000fe40000000f00 */
[----:B------:R-:W-:Y:S02]  /*0ff0*/  MOV R8, 0x1010 ;  /* 0x0000101000087802 */ /* 0x000fe40000000f00 */
[----:B------:R-:W-:Y:S05]  /*1000*/  CALL.REL.NOINC `($__internal_98_$__cuda_sm70_shflsync_bfly_p) ;  /* 0x0000033000007944 */ /* 0x000fea0003c00000 */
[----:B01----:R-:W-:Y:S01]  /*1010*/  FADD.FTZ R18, R18, R14 ;  /* 0x0000000e12127221 */ /* 0x003fe20000010000 */
[----:B------:R-:W-:Y:S01]  /*1020*/  HFMA2.MMA R14, -RZ, RZ, 0, 1.847743988037109375e-06 ;  /* 0x0000001fff0e7435 */ /* 0x000fe200000001ff */
[----:B------:R-:W-:Y:S01]  /*1030*/  IMAD.MOV.U32 R17, RZ, RZ, 0x4 ;  /* 0x00000004ff117424 */ /* 0x000fe200078e00ff */
[----:B------:R-:W-:Y:S02]  /*1040*/  MOV R19, 0xffffffff ;  /* 0xffffffff00137802 */ /* 0x000fe40000000f00 */
[----:B------:R-:W-:-:S02]  /*1050*/  MOV R8, 0x1070 ;  /* 0x0000107000087802 */ /* 0x000fc40000000f00 */
[----:B------:R-:W-:Y:S05]  /*1060*/  CALL.REL.NOINC `($__internal_98_$__cuda_sm70_shflsync_bfly_p) ;  /* 0x000002d000007944 */ /* 0x000fea0003c00000 */
[----:B0-----:R-:W-:Y:S01]  /*1070*/  HFMA2.MMA R17, -RZ, RZ, 0, 4.76837158203125e-07 ;  /* 0x00000008ff117435 */ /* 0x001fe200000001ff */
[----:B-1----:R-:W-:Y:S01]  /*1080*/  FADD.FTZ R18, R18, R14 ;  /* 0x0000000e12127221 */ /* 0x002fe20000010000 */
[----:B------:R-:W-:Y:S01]  /*1090*/  MOV R19, 0xffffffff ;  /* 0xffffffff00137802 */ /* 0x000fe20000000f00 */
[----:B------:R-:W-:Y:S01]  /*10a0*/  IMAD.MOV.U32 R14, RZ, RZ, 0x1f ;  /* 0x0000001fff0e7424 */ /* 0x000fe200078e00ff */
[----:B------:R-:W-:-:S02]  /*10b0*/  MOV R8, 0x10d0 ;  /* 0x000010d000087802 */ /* 0x000fc40000000f00 */
[----:B------:R-:W-:Y:S05]  /*10c0*/  CALL.REL.NOINC `($__internal_98_$__cuda_sm70_shflsync_bfly_p) ;  /* 0x0000027000007944 */ /* 0x000fea0003c00000 */
[----:B-1----:R-:W-:Y:S01]  /*10d0*/  FADD.FTZ R12, R18, R14 ;  /* 0x0000000e120c7221 */ /* 0x002fe20000010000 */
[----:B0-----:R-:W-:Y:S01]  /*10e0*/  HFMA2.MMA R17, -RZ, RZ, 0, 9.5367431640625e-07 ;  /* 0x00000010ff117435 */ /* 0x001fe200000001ff */
[----:B------:R-:W-:Y:S01]  /*10f0*/  MOV R14, 0x1f ;  /* 0x0000001f000e7802 */ /* 0x000fe20000000f00 */
[----:B------:R-:W-:Y:S01]  /*1100*/  IMAD.MOV.U32 R19, RZ, RZ, -0x1 ;  /* 0xffffffffff137424 */ /* 0x000fe200078e00ff */
[----:B------:R-:W-:-:S02]  /*1110*/  MOV R8, 0x1140 ;  /* 0x0000114000087802 */ /* 0x000fc40000000f00 */
[----:B------:R-:W-:Y:S02]  /*1120*/  MOV R18, R12 ;  /* 0x0000000c00127202 */ /* 0x000fe40000000f00 */
[----:B------:R-:W-:Y:S05]  /*1130*/  CALL.REL.NOINC `($__internal_98_$__cuda_sm70_shflsync_bfly_p) ;  /* 0x0000020000007944 */ /* 0x000fea0003c00000 */
[----:B-1----:R-:W-:Y:S01]  /*1140*/  MOV R15, R14 ;  /* 0x0000000e000f7202 */ /* 0x002fe20000000f00 */
[----:B------:R-:W-:Y:S01]  /*1150*/  HFMA2.MMA R14, -RZ, RZ, 0, 1.847743988037109375e-06 ;  /* 0x0000001fff0e7435 */ /* 0x000fe200000001ff */
[----:B0-----:R-:W-:Y:S01]  /*1160*/  MOV R18, R11 ;  /* 0x0000000b00127202 */ /* 0x001fe20000000f00 */
[----:B------:R-:W-:Y:S01]  /*1170*/  IMAD.MOV.U32 R17, RZ, RZ, 0x1 ;  /* 0x00000001ff117424 */ /* 0x000fe200078e00ff */
[----:B------:R-:W-:Y:S02]  /*1180*/  MOV R19, 0xffffffff ;  /* 0xffffffff00137802 */ /* 0x000fe40000000f00 */
[----:B------:R-:W-:Y:S02]  /*1190*/  MOV R8, 0x11b0 ;  /* 0x000011b000087802 */ /* 0x000fe40000000f00 */
[----:B------:R-:W-:Y:S05]  /*11a0*/  CALL.REL.NOINC `($__internal_98_$__cuda_sm70_shflsync_bfly_p) ;  /* 0x0000019000007944 */ /* 0x000fea0003c00000 */
[----:B0-----:R-:W-:Y:S01]  /*11b0*/  HFMA2.MMA R17, -RZ, RZ, 0, 1.1920928955078125e-07 ;  /* 0x00000002ff117435 */ /* 0x001fe200000001ff */
[----:B-1----:R-:W-:Y:S01]  /*11c0*/  FADD.FTZ R18, R11, R14 ;  /* 0x0000000e0b127221 */ /* 0x002fe20000010000 */
[----:B------:R-:W-:Y:S01]  /*11d0*/  MOV R19, 0xffffffff ;  /* 0xffffffff00137802 */ /* 0x000fe20000000f00 */
[----:B------:R-:W-:Y:S01]  /*11e0*/  IMAD.MOV.U32 R14, RZ, RZ, 0x1f ;  /* 0x0000001fff0e7424 */ /* 0x000fe200078e00ff */
[----:B------:R-:W-:-:S02]  /*11f0*/  MOV R8, 0x1210 ;  /* 0x0000121000087802 */ /* 0x000fc40000000f00 */
[----:B------:R-:W-:Y:S05]  /*1200*/  CALL.REL.NOINC `($__internal_98_$__cuda_sm70_shflsync_bfly_p) ;  /* 0x0000013000007944 */ /* 0x000fea0003c00000 */
[----:B0-----:R-:W-:Y:S01]  /*1210*/  HFMA2.MMA R17, -RZ, RZ, 0, 2.384185791015625e-07 ;  /* 0x00000004ff117435 */ /* 0x001fe200000001ff */
[----:B-1----:R-:W-:Y:S01]  /*1220*/  FADD.FTZ R18, R18, R14 ;  /* 0x0000000e12127221 */ /* 0x002fe20000010000 */
[----:B------:R-:W-:Y:S01]  /*1230*/  MOV R14, 0x1f ;  /* 0x0000001f000e7802 */ /* 0x000fe20000000f00 */
[----:B------:R-:W-:Y:S01]  /*1240*/  IMAD.MOV.U32 R19, RZ, RZ, -0x1 ;  /* 0xffffffffff137424 */ /* 0x000fe200078e00ff */
[----:B------:R-:W-:-:S02]  /*1250*/  MOV R8, 0x1270 ;  /* 0x0000127000087802 */ /* 0x000fc40000000f00 */
[----:B------:R-:W-:Y:S05]  /*1260*/  CALL.REL.NOINC `($__internal_98_$__cuda_sm70_shflsync_bfly_p) ;  /* 0x000000d000007944 */ /* 0x000fea0003c00000 */
[----:B0-----:R-:W-:Y:S01]  /*1270*/  HFMA2.MMA R17, -RZ, RZ, 0, 4.76837158203125e-07 ;  /* 0x00000008ff117435 */ /* 0x001fe200000001ff */
[----:B-1----:R-:W-:Y:S01]  /*1280*/  FADD.FTZ R18, R18, R14 ;  /* 0x0000000e12127221 */ /* 0x002fe20000010000 */
[----:B------:R-:W-:-:S02]  /*1290*/  MOV R14, 0x1f ;  /* 0x0000001f000e7802 */ /* 0x000fc40000000f00 */
[----:B------:R-:W-:Y:S02]  /*12a0*/  MOV R19, 0xffffffff ;  /* 0xffffffff00137802 */ /* 0x000fe40000000f00 */
[----:B------:R-:W-:Y:S02]  /*12b0*/  MOV R8, 0x12d0 ;  /* 0x000012d000087802 */ /* 0x000fe40000000f00 */
[----:B------:R-:W-:Y:S05]  /*12c0*/  CALL.REL.NOINC `($__internal_98_$__cuda_sm70_shflsync_bfly_p) ;  /* 0x0000007000007944 */ /* 0x000fea0003c00000 */
[----:B01----:R-:W-:Y:S01]  /*12d0*/  FADD.FTZ R18, R18, R14 ;  /* 0x0000000e12127221 */ /* 0x003fe20000010000 */
[----:B------:R-:W-:Y:S01]  /*12e0*/  HFMA2.MMA R14, -RZ, RZ, 0, 1.847743988037109375e-06 ;  /* 0x0000001fff0e7435 */ /* 0x000fe200000001ff */
[----:B------:R-:W-:Y:S01]  /*12f0*/  IMAD.MOV.U32 R17, RZ, RZ, 0x10 ;  /* 0x00000010ff117424 */ /* 0x000fe200078e00ff */
[----:B------:R-:W-:Y:S02]  /*1300*/  MOV R19, 0xffffffff ;  /* 0xffffffff00137802 */ /* 0x000fe40000000f00 */
[----:B------:R-:W-:Y:S02]  /*1310*/  MOV R8, 0x1330 ;  /* 0x0000133000087802 */ /* 0x000fe40000000f00 */
[----:B------:R-:W-:Y:S05]  /*1320*/  CALL.REL.NOINC `($__internal_98_$__cuda_sm70_shflsync_bfly_p) ;  /* 0x0000001000007944 */ /* 0x000fea0003c00000 */
[----:B01----:R-:W-:Y:S05]  /*1330*/  BRA `(.L_x_2174) ;  /* 0xfffff82000007947 */ /* 0x003fea000383ffff */
        .weak           $__internal_98_$__cuda_sm70_shflsync_bfly_p
        .type           $__internal_98_$__cuda_sm70_shflsync_bfly_p,@function
        .size           $__internal_98_$__cuda_sm70_shflsync_bfly_p,(.L_x_4478 - $__internal_98_$__cuda_sm70_shflsync_bfly_p)
$__internal_98_$__cuda_sm70_shflsync_bfly_p:
[----:B------:R-:W-:Y:S01]  /*1340*/  HFMA2.MMA R9, -RZ, RZ, 0, 0 ;  /* 0x00000000ff097435 */ /* 0x000fe200000001ff */
[----:B------:R-:W-:Y:S04]  /*1350*/  WARPSYNC R19 ;  /* 0x0000001300007348 */ /* 0x000fe80003800000 */
[----:B------:R0:W1:Y:S01]  /*1360*/  SHFL.BFLY PT, R14, R18, R17, R14 ;  /* 0x0c000011120e7389 */ /* 0x00006200000e000e */
[----:B------:R-:W-:Y:S05]  /*1370*/  RET.REL.NODEC R8 `(_ZN10layer_norm22ln_bwd_finalize_kernelINS_22Kernel_traits_finalizeILj256Ef13__nv_bfloat16fS2_fjLb1ELj1024ELj4ENS_18Kernel_traits_baseILj256EfS2_fS2_fjLj1024EEEEELb1ELb1EEEvNS_9BwdParamsE) ;  /* 0xffffec8008007950 */ /* 0x000fea0003c3ffff */
.L_x_2175:
        /* <DEDUP_REMOVED lines=16> */
.L_x_4478:


//--------------------- .text._ZN10layer_norm13ln_bwd_kernelINS_13Kernel_traitsIf13__nv_bfloat16fS2_fjLj256ELj1ELj4ELj1ELj16ENS_18Kernel_traits_baseILj256EfS2_fS2_fjLj128EEEEELb1ELb1ELb1ELb1EEEvNS_9BwdParamsE --------------------------
	.section	.text._ZN10layer_norm13ln_bwd_kernelINS_13Kernel_traitsIf13__nv_bfloat16fS2_fjLj256ELj1ELj4ELj1ELj16ENS_18Kernel_traits_baseILj256EfS2_fS2_fjLj128EEEEELb1ELb1ELb1ELb1EEEvNS_9BwdParamsE,"ax",@progbits
	.sectioninfo	@"SHI_REGISTERS=106"
	.align	128
        .global         _ZN10layer_norm13ln_bwd_kernelINS_13Kernel_traitsIf13__nv_bfloat16fS2_fjLj256ELj1ELj4ELj1ELj16ENS_18Kernel_traits_baseILj256EfS2_fS2_fjLj128EEEEELb1ELb1ELb1ELb1EEEvNS_9BwdParamsE
        .type           _ZN10layer_norm13ln_bwd_kernelINS_13Kernel_traitsIf13__nv_bfloat16fS2_fjLj256ELj1ELj4ELj1ELj16ENS_18Kernel_traits_baseILj256EfS2_fS2_fjLj128EEEEELb1ELb1ELb1ELb1EEEvNS_9BwdParamsE,@function
        .size           _ZN10layer_norm13ln_bwd_kernelINS_13Kernel_traitsIf13__nv_bfloat16fS2_fjLj256ELj1ELj4ELj1ELj16ENS_18Kernel_traits_baseILj256EfS2_fS2_fjLj128EEEEELb1ELb1ELb1ELb1EEEvNS_9BwdParamsE,(.L_x_4479 - _ZN10layer_norm13ln_bwd_kernelINS_13Kernel_traitsIf13__nv_bfloat16fS2_fjLj256ELj1ELj4ELj1ELj16ENS_18Kernel_traits_baseILj256EfS2_fS2_fjLj128EEEEELb1ELb1ELb1ELb1EEEvNS_9BwdParamsE)
        .other          _ZN10layer_norm13ln_bwd_kernelINS_13Kernel_traitsIf13__nv_bfloat16fS2_fjLj256ELj1ELj4ELj1ELj16ENS_18Kernel_traits_baseILj256EfS2_fS2_fjLj128EEEEELb1ELb1ELb1ELb1EEEvNS_9BwdParamsE,@"STO_CUDA_ENTRY STV_DEFAULT"
_ZN10layer_norm13ln_bwd_kernelINS_13Kernel_traitsIf13__nv_bfloat16fS2_fjLj256ELj1ELj4ELj1ELj16ENS_18Kernel_traits_baseILj256EfS2_fS2_fjLj128EEEEELb1ELb1ELb1ELb1EEEvNS_9BwdParamsE:
.text._ZN10layer_norm13ln_bwd_kernelINS_13Kernel_traitsIf13__nv_bfloat16fS2_fjLj256ELj1ELj4ELj1ELj16ENS_18Kernel_traits_baseILj256EfS2_fS2_fjLj128EEEEELb1ELb1ELb1ELb1EEEvNS_9BwdParamsE:
        /* <DEDUP_REMOVED lines=21> */
.L_x_2176:
        /* <DEDUP_REMOVED lines=23> */
.L_x_2215:
[----:B------:R-:W-:-:S04]  /*02c0*/  IMAD.MOV.U32 R97, RZ, RZ, 0x4 ;  /* 0x00000004ff617424 */ /* 0x000fc800078e00ff */
[----:B------:R-:W-:-:S05]  /*02d0*/  IMAD.WIDE R2, R66, R97, c[0x0][0x1d8] ;  /* 0x0000760042027625 */ /* 0x000fca00078e0261 */
[----:B------:R0:W2:Y:S01]  /*02e0*/  LDG.E R98, [R2.64] ;  /* 0x0000000402627981 */ /* 0x0000a2000c1e1900 */
[----:B------:R-:W-:-:S04]  /*02f0*/  IMAD.WIDE R92, R66, R97, c[0x0][0x1a8] ;  /* 0x00006a00425c7625 */ /* 0x000fc800078e0261 */
[CC--:B------:R-:W-:Y:S01]  /*0300*/  IMAD.WIDE R94, R66.reuse, R97.reuse, c[0x0][0x1d0] ;  /* 0x00007400425e7625 */ /* 0x0c0fe200078e0261 */
[----:B-----5:R3:W5:Y:S04]  /*0310*/  LDG.E R72, [R92.64] ;  /* 0x000000045c487981 */ /* 0x020768000c1e1900 */
[----:B------:R3:W5:Y:S01]  /*0320*/  LDG.E R74, [R94.64] ;  /* 0x000000045e4a7981 */ /* 0x000762000c1e1900 */
[----:B------:R-:W-:Y:S01]  /*0330*/  IMAD R64, R66, c[0x0][0x168], RZ ;  /* 0x00005a0042407a24 */ /* 0x000fe200078e02ff */
[----:B------:R-:W-:Y:S01]  /*0340*/  HFMA2.MMA R96, -RZ, RZ, 0, 1.9073486328125e-06 ;  /* 0x00000020ff607435 */ /* 0x000fe200000001ff */
[----:B------:R-:W-:Y:S01]  /*0350*/  LOP3.LUT R91, R0, 0x1f, RZ, 0xc0, !PT ;  /* 0x0000001f005b7812 */ /* 0x000fe200078ec0ff */
[----:B------:R-:W-:Y:S01]  /*0360*/  BSSY B0, `(.L_x_2178) ;  /* 0x0000075000007945 */ /* 0x000fe20003800000 */
[----:B0-----:R-:W-:Y:S01]  /*0370*/  IMAD.WIDE R2, R66, R97, c[0x0][0x1a0] ;  /* 0x0000680042027625 */ /* 0x001fe200078e0261 */
[----:B------:R-:W-:-:S04]  /*0380*/  SHF.R.S32.HI R65, RZ, 0x1f, R64 ;  /* 0x0000001fff417819 */ /* 0x000fc80000011440 */
[----:B------:R-:W-:-:S04]  /*0390*/  LEA.HI R64, R65, R64, RZ, 0x3 ;  /* 0x0000004041407211 */ /* 0x000fc800078f18ff */
        /* <DEDUP_REMOVED lines=9> */
[----:B------:R0:W5:Y:S01]  /*0430*/  @P0 LDG.E.128 R8, [R64.64] ;  /* 0x0000000440080981 */ /* 0x000162000c1e1d00 */
[----:B------:R-:W-:-:S03]  /*0440*/  IMAD.MOV.U32 R2, RZ, RZ, RZ ;  /* 0x000000ffff027224 */ /* 0x000fc600078e00ff */
[----:B------:R-:W-:Y:S01]  /*0450*/  @P1 SHF.R.S32.HI R92, RZ, 0x1f, R3 ;  /* 0x0000001fff5c1819 */ /* 0x000fe20000011403 */
[----:B------:R0:W5:Y:S03]  /*0460*/  @P0 LDG.E.128 R4, [R64.64+0x10] ;  /* 0x0000100440040981 */ /* 0x000166000c1e1d00 */
[----:B------:R-:W-:Y:S02]  /*0470*/  @P1 LEA.HI R92, R92, R3, RZ, 0x3 ;  /* 0x000000035c5c1211 */ /* 0x000fe400078f18ff */
[----:B------:R-:W-:Y:S02]  /*0480*/  MOV R3, 0x8 ;  /* 0x0000000800037802 */ /* 0x000fe40000000f00 */
[----:B------:R-:W-:-:S05]  /*0490*/  @P1 LEA.HI.SX32 R2, R92, R91, 0x1d ;  /* 0x0000005b5c021211 */ /* 0x000fca00078feaff */
[----:B------:R-:W-:-:S06]  /*04a0*/  IMAD.WIDE.U32 R2, R2, R3, c[0x0][0x190] ;  /* 0x0000640002027625 */ /* 0x000fcc00078e0003 */
[----:B------:R-:W5:Y:S01]  /*04b0*/  LDG.E.64 R2, [R2.64] ;  /* 0x0000000402027981 */ /* 0x000f62000c1e1b00 */
[----:B------:R-:W-:Y:S01]  /*04c0*/  IMAD.MOV.U32 R91, RZ, RZ, RZ ;  /* 0x000000ffff5b7224 */ /* 0x000fe200078e00ff */
[----:B------:R-:W-:Y:S01]  /*04d0*/  MOV R92, RZ ;  /* 0x000000ff005c7202 */ /* 0x000fe20000000f00 */
[----:B------:R-:W-:Y:S05]  /*04e0*/  BRA `(.L_x_2180) ;  /* 0x000005c000007947 */ /* 0x000fea0003800000 */
.L_x_2179:
[----:B---3--:R-:W-:Y:S01]  /*04f0*/  IADD3 R68, R98, -0x1, RZ ;  /* 0xffffffff62447810 */ /* 0x008fe20007ffe0ff */
        /* <DEDUP_REMOVED lines=8> */
[C---:B-----5:R-:W-:Y:S01]  /*0580*/  ISETP.GE.AND P1, PT, R74.reuse, 0x1, PT ;  /* 0x000000014a00780c */ /* 0x060fe20003f26270 */
[----:B------:R-:W3:Y:S04]  /*0590*/  LDG.E.128 R68, [R88.64] ;  /* 0x0000000458447981 */ /* 0x000ee8000c1e1d00 */
[----:B------:R-:W4:Y:S04]  /*05a0*/  LDG.E.128 R76, [R76.64] ;  /* 0x000000044c4c7981 */ /* 0x000f28000c1e1d00 */
[----:B------:R3:W4:Y:S04]  /*05b0*/  LDG.E.128 R80, [R88.64+0x10] ;  /* 0x0000100458507981 */ /* 0x000728000c1e1d00 */
[----:B------:R-:W-:-:S05]  /*05c0*/  @P1 IADD3 R90, R74, -0x1, RZ ;  /* 0xffffffff4a5a1810 */ /* 0x000fca0007ffe0ff */
[----:B------:R-:W-:-:S05]  /*05d0*/  @P1 IMAD R90, R90, c[0x0][0x168], RZ ;  /* 0x00005a005a5a1a24 */ /* 0x000fca00078e02ff */
[----:B0-----:R-:W-:-:S04]  /*05e0*/  @P1 SHF.R.S32.HI R3, RZ, 0x1f, R90 ;  /* 0x0000001fff031819 */ /* 0x001fc8000001145a */
        /* <DEDUP_REMOVED lines=13> */
[C---:B------:R-:W-:Y:S01]  /*06c0*/  FADD.FTZ R91, -R75.reuse, R69 ;  /* 0x000000454b5b7221 */ /* 0x040fe20000010100 */
[----:B----4-:R-:W-:Y:S02]  /*06d0*/  PRMT R65, RZ, 0x5410, R76 ;  /* 0x00005410ff417816 */ /* 0x010fe4000000004c */
[--C-:B------:R-:W-:Y:S02]  /*06e0*/  PRMT R95, RZ, 0x5410, R77.reuse ;  /* 0x00005410ff5f7816 */ /* 0x100fe4000000004d */
[----:B------:R-:W-:Y:S01]  /*06f0*/  PRMT R88, RZ, 0x7610, R77 ;  /* 0x00007610ff587816 */ /* 0x000fe2000000004d */
[C---:B------:R-:W-:Y:S01]  /*0700*/  FADD.FTZ R77, -R75.reuse, R80 ;  /* 0x000000504b4d7221 */ /* 0x040fe20000010100 */
[--C-:B------:R-:W-:Y:S02]  /*0710*/  PRMT R101, RZ, 0x5410, R79.reuse ;  /* 0x00005410ff657816 */ /* 0x100fe4000000004f */
[----:B------:R-:W-:Y:S01]  /*0720*/  PRMT R92, RZ, 0x7610, R79 ;  /* 0x00007610ff5c7816 */ /* 0x000fe2000000004f */
[C---:B------:R-:W-:Y:S01]  /*0730*/  FADD.FTZ R79, -R75.reuse, R82 ;  /* 0x000000524b4f7221 */ /* 0x040fe20000010100 */
[----:B------:R-:W-:Y:S01]  /*0740*/  PRMT R64, RZ, 0x7610, R76 ;  /* 0x00007610ff407816 */ /* 0x000fe2000000004c */
[C---:B------:R-:W-:Y:S01]  /*0750*/  FMUL.FTZ R69, R72.reuse, R89 ;  /* 0x0000005948457220 */ /* 0x040fe20000410000 */
[--C-:B------:R-:W-:Y:S01]  /*0760*/  PRMT R99, RZ, 0x5410, R78.reuse ;  /* 0x00005410ff637816 */ /* 0x100fe2000000004e */
[----:B------:R-:W-:Y:S01]  /*0770*/  FMUL.FTZ R68, R72, R91 ;  /* 0x0000005b48447220 */ /* 0x000fe20000410000 */
[----:B------:R-:W-:Y:S01]  /*0780*/  PRMT R90, RZ, 0x7610, R78 ;  /* 0x00007610ff5a7816 */ /* 0x000fe2000000004e */
[----:B------:R-:W-:-:S02]  /*0790*/  FADD.FTZ R93, -R75, R70 ;  /* 0x000000464b5d7221 */ /* 0x000fc40000010100 */
[C---:B------:R-:W-:Y:S02]  /*07a0*/  FADD.FTZ R97, -R75.reuse, R71 ;  /* 0x000000474b617221 */ /* 0x040fe40000010100 */
[C---:B------:R-:W-:Y:S02]  /*07b0*/  FADD.FTZ R81, -R75.reuse, R81 ;  /* 0x000000514b517221 */ /* 0x040fe40000010100 */
[----:B------:R-:W-:Y:S02]  /*07c0*/  FADD.FTZ R103, -R75, R83 ;  /* 0x000000534b677221 */ /* 0x000fe40000010100 */
[----:B------:R-:W-:Y:S02]  /*07d0*/  FMUL.FTZ R78, R24, R65 ;  /* 0x00000041184e7220 */ /* 0x000fe40000410000 */
[C---:B------:R-:W-:Y:S02]  /*07e0*/  FMUL.FTZ R75, R72.reuse, R77 ;  /* 0x0000004d484b7220 */ /* 0x040fe40000410000 */
[----:B------:R-:W-:-:S02]  /*07f0*/  FMUL.FTZ R77, R72, R79 ;  /* 0x0000004f484d7220 */ /* 0x000fc40000410000 */
[----:B------:R-:W-:Y:S02]  /*0800*/  FFMA.FTZ R28, R69, R65, R28 ;  /* 0x00000041451c7223 */ /* 0x000fe4000001001c */
[----:B------:R-:W-:Y:S02]  /*0810*/  FADD.FTZ R36, R36, R65 ;  /* 0x0000004124247221 */ /* 0x000fe40000010000 */
[-C--:B------:R-:W-:Y:S02]  /*0820*/  FFMA.FTZ R29, R68, R64.reuse, R29 ;  /* 0x00000040441d7223 */ /* 0x080fe4000001001d */
[----:B------:R-:W-:Y:S02]  /*0830*/  FADD.FTZ R37, R37, R64 ;  /* 0x0000004025257221 */ /* 0x000fe40000010000 */
[----:B------:R-:W-:Y:S02]  /*0840*/  FMUL.FTZ R79, R25, R64 ;  /* 0x00000040194f7220 */ /* 0x000fe40000410000 */
[----:B------:R-:W-:-:S02]  /*0850*/  FADD.FTZ R64, RZ, R78 ;  /* 0x0000004eff407221 */ /* 0x000fc40000010000 */
[----:B------:R-:W-:Y:S02]  /*0860*/  FFMA.FTZ R65, R69, R78, RZ ;  /* 0x0000004e45417223 */ /* 0x000fe400000100ff */
[----:B------:R-:W-:Y:S02]  /*0870*/  FMUL.FTZ R71, R72, R93 ;  /* 0x0000005d48477220 */ /* 0x000fe40000410000 */
        /* <DEDUP_REMOVED lines=8> */
[----:B------:R-:W-:Y:S02]  /*0900*/  FMUL.FTZ R82, R20, R99 ;  /* 0x0000006314527220 */ /* 0x000fe40000410000 */
[----:B------:R-:W-:-:S02]  /*0910*/  FADD.FTZ R89, R64, R81 ;  /* 0x0000005140597221 */ /* 0x000fc40000010000 */
[C---:B------:R-:W-:Y:S02]  /*0920*/  FFMA.FTZ R65, R70.reuse, R81, R65 ;  /* 0x0000005146417223 */ /* 0x040fe40000010041 */
[----:B------:R-:W-:Y:S02]  /*0930*/  FMUL.FTZ R83, R21, R90 ;  /* 0x0000005a15537220 */ /* 0x000fe40000410000 */
[----:B------:R-:W-:Y:S02]  /*0940*/  FADD.FTZ R64, R89, R82 ;  /* 0x0000005259407221 */ /* 0x000fe40000010000 */
[----:B------:R-:W-:Y:S02]  /*0950*/  FFMA.FTZ R65, R75, R82, R65 ;  /* 0x000000524b417223 */ /* 0x000fe40000010041 */
[----:B------:R-:W-:Y:S02]  /*0960*/  FFMA.FTZ R31, R70, R88, R31 ;  /* 0x00000058461f7223 */ /* 0x000fe4000001001f */
[----:B------:R-:W-:-:S02]  /*0970*/  FADD.FTZ R39, R39, R88 ;  /* 0x0000005827277221 */ /* 0x000fc40000010000 */
[----:B------:R-:W-:Y:S02]  /*0980*/  FMUL.FTZ R88, R22, R101 ;  /* 0x0000006516587220 */ /* 0x000fe40000410000 */
[----:B------:R-:W-:Y:S02]  /*0990*/  FADD.FTZ R91, R64, R83 ;  /* 0x00000053405b7221 */ /* 0x000fe40000010000 */
[C---:B------:R-:W-:Y:S02]  /*09a0*/  FFMA.FTZ R65, R76.reuse, R83, R65 ;  /* 0x000000534c417223 */ /* 0x040fe40000010041 */
        /* <DEDUP_REMOVED lines=14> */
[----:B------:R-:W-:-:S02]  /*0a90*/  FADD.FTZ R91, R64, R89 ;  /* 0x00000059405b7221 */ /* 0x000fc40000010000 */
[----:B------:R-:W-:Y:S02]  /*0aa0*/  FFMA.FTZ R92, R90, R89, R65 ;  /* 0x000000595a5c7223 */ /* 0x000fe40000010041 */
.L_x_2180:
[----:B0-----:R-:W-:Y:S05]  /*0ab0*/  BSYNC B0 ;  /* 0x0000000000007941 */ /* 0x001fea0003800000 */
.L_x_2178:
[----:B-----5:R-:W-:-:S04]  /*0ac0*/  MOV R64, R2 ;  /* 0x0000000200407202 */ /* 0x020fc80000000f00 */
[----:B------:R-:W-:Y:S01]  /*0ad0*/  PRMT R97, R64, 0x7610, R97 ;  /* 0x0000761040617816 */ /* 0x000fe20000000061 */
[----:B------:R-:W-:Y:S05]  /*0ae0*/  BRA.DIV ~URZ, `(.L_x_2181) ;  /* 0x000016a27f007947 */ /* 0x000fea000b800000 */
[----:B------:R0:W2:Y:S02]  /*0af0*/  SHFL.BFLY PT, R94, R91, 0x1, 0x1f ;  /* 0x0c201f005b5e7f89 */ /* 0x0000a400000e0000 */
.L_x_2216:
        /* <DEDUP_REMOVED lines=18> */
.L_x_2217:
[----:B------:R-:W-:Y:S01]  /*0c20*/  ISETP.GE.AND P6, PT, R74, 0x1, PT ;  /* 0x000000014a00780c */ /* 0x000fe20003fc6270 */
[----:B------:R-:W-:-:S12]  /*0c30*/  IMAD.MOV.U32 R64, RZ, RZ, RZ ;  /* 0x000000ffff407224 */ /* 0x000fd800078e00ff */
[----:B------:R-:W-:Y:S02]  /*0c40*/  @P6 IADD3 R74, R74, -0x1, RZ ;  /* 0xffffffff4a4a6810 */ /* 0x000fe40007ffe0ff */
[----:B------:R-:W-:-:S03]  /*0c50*/  @P6 MOV R93, 0x10 ;  /* 0x00000010005d6802 */ /* 0x000fc60000000f00 */
[----:B------:R-:W-:Y:S01]  /*0c60*/  @P6 IMAD R91, R74, c[0x0][0x168], RZ ;  /* 0x00005a004a5b6a24 */ /* 0x000fe200078e02ff */
[----:B------:R-:W-:-:S04]  /*0c70*/  @P6 LOP3.LUT R74, R0, 0x1f, RZ, 0xc0, !PT ;  /* 0x0000001f004a6812 */ /* 0x000fc800078ec0ff */
[----:B------:R-:W-:-:S04]  /*0c80*/  @P6 SHF.R.S32.HI R92, RZ, 0x1f, R91 ;  /* 0x0000001fff5c6819 */ /* 0x000fc8000001145b */
[----:B------:R-:W-:-:S04]  /*0c90*/  @P6 LEA.HI R91, R92, R91, RZ, 0x3 ;  /* 0x0000005b5c5b6211 */ /* 0x000fc800078f18ff */
[----:B------:R-:W-:-:S05]  /*0ca0*/  @P6 LEA.HI.SX32 R64, R91, R74, 0x1d ;  /* 0x0000004a5b406211 */ /* 0x000fca00078feaff */
[----:B------:R-:W-:-:S05]  /*0cb0*/  @P6 IMAD.WIDE.U32 R92, R64, R93, c[0x0][0x170] ;  /* 0x00005c00405c6625 */ /* 0x000fca00078e005d */
[----:B------:R4:W5:Y:S01]  /*0cc0*/  @P6 LDG.E.128 R84, [R92.64] ;  /* 0x000000045c546981 */ /* 0x000962000c1e1d00 */
[----:B------:R-:W-:Y:S01]  /*0cd0*/  @!P5 ISETP.NE.U32.AND P3, PT, RZ, c[0x0][0x218], PT ;  /* 0x00008600ff00da0c */ /* 0x000fe20003f65070 */
[----:B---3--:R-:W-:Y:S01]  /*0ce0*/  FADD.FTZ R98, R98, R95 ;  /* 0x0000005f62627221 */ /* 0x008fe20000010000 */
[----:B------:R-:W-:Y:S01]  /*0cf0*/  BSSY B0, `(.L_x_2183) ;  /* 0x0000012000007945 */ /* 0x000fe20003800000 */
[----:B--2---:R-:W-:Y:S01]  /*0d00*/  FADD.FTZ R74, R65, R96 ;  /* 0x00000060414a7221 */ /* 0x004fe20000010000 */
[----:B------:R-:W-:Y:S01]  /*0d10*/  @!P5 ISETP.NE.AND.EX P3, PT, RZ, c[0x0][0x21c], PT, P3 ;  /* 0x00008700ff00da0c */ /* 0x000fe20003f65330 */
[----:B------:R-:W-:Y:S01]  /*0d20*/  FMUL.FTZ R65, R98, c[0x0][0x1e0] ;  /* 0x0000780062417a20 */ /* 0x000fe20000410000 */
[----:B------:R-:W-:Y:S01]  /*0d30*/  ISETP.NE.U32.AND P0, PT, RZ, c[0x0][0x258], PT ;  /* 0x00009600ff007a0c */ /* 0x000fe20003f05070 */
[----:B------:R-:W-:Y:S01]  /*0d40*/  FMUL.FTZ R74, R74, c[0x0][0x1e0] ;  /* 0x000078004a4a7a20 */ /* 0x000fe20000410000 */
[----:B------:R-:W-:Y:S02]  /*0d50*/  @!P5 ISETP.NE.U32.AND P1, PT, RZ, c[0x0][0x218], PT ;  /* 0x00008600ff00da0c */ /* 0x000fe40003f25070 */
[----:B------:R-:W-:-:S02]  /*0d60*/  @!P5 ISETP.NE.U32.AND P2, PT, RZ, c[0x0][0x218], PT ;  /* 0x00008600ff00da0c */ /* 0x000fc40003f45070 */
[----:B------:R-:W-:Y:S01]  /*0d70*/  @!P5 FSEL R91, R8, RZ, P3 ;  /* 0x000000ff085bd208 */ /* 0x000fe20001800000 */
[----:B------:R-:W-:Y:S05]  /*0d80*/  @!P5 BRA `(.L_x_2184) ;  /* 0x000000800000d947 */ /* 0x000fea0003800000 */
[----:B-1--4-:R-:W-:Y:S02]  /*0d90*/  ISETP.NE.AND P4, PT, R67, RZ, PT ;  /* 0x000000ff4300720c */ /* 0x012fe40003f85270 */
[----:B------:R-:W-:Y:S02]  /*0da0*/  ISETP.NE.U32.AND P3, PT, RZ, c[0x0][0x218], PT ;  /* 0x00008600ff007a0c */ /* 0x000fe40003f65070 */
[----:B------:R-:W-:Y:S02]  /*0db0*/  FSEL R91, R65, RZ, !P4 ;  /* 0x000000ff415b7208 */ /* 0x000fe40006000000 */
[----:B------:R-:W-:-:S03]  /*0dc0*/  ISETP.NE.AND.EX P3, PT, RZ, c[0x0][0x21c], PT, P3 ;  /* 0x00008700ff007a0c */ /* 0x000fc60003f65330 */
[----:B------:R-:W-:-:S04]  /*0dd0*/  FFMA.FTZ R91, R69, R74, R91 ;  /* 0x0000004a455b7223 */ /* 0x000fc8000001005b */
[----:B------:R-:W-:-:S04]  /*0de0*/  FADD.FTZ R91, R78, -R91 ;  /* 0x8000005b4e5b7221 */ /* 0x000fc80000010000 */
[----:B------:R-:W-:-:S04]  /*0df0*/  FMUL.FTZ R91, R72, R91 ;  /* 0x0000005b485b7220 */ /* 0x000fc80000410000 */
[----:B------:R-:W-:Y:S02]  /*0e00*/  @P3 FADD.FTZ R91, R8, R91 ;  /* 0x0000005b085b3221 */ /* 0x000fe40000010000 */
.L_x_2184:
[----:B----4-:R-:W-:Y:S05]  /*0e10*/  BSYNC B0 ;  /* 0x0000000000007941 */ /* 0x010fea0003800000 */
.L_x_2183:
[----:B------:R-:W-:Y:S01]  /*0e20*/  BSSY B0, `(.L_x_2185) ;  /* 0x0000010000007945 */ /* 0x000fe20003800000 */
[----:B------:R-:W-:Y:S02]  /*0e30*/  @!P5 ISETP.NE.U32.AND P4, PT, RZ, c[0x0][0x218], PT ;  /* 0x00008600ff00da0c */ /* 0x000fe40003f85070 */
[----:B------:R-:W-:Y:S02]  /*0e40*/  ISETP.NE.AND.EX P0, PT, RZ, c[0x0][0x25c], PT, P0 ;  /* 0x00009700ff007a0c */ /* 0x000fe40003f05300 */
[----:B------:R-:W-:Y:S01]  /*0e50*/  @!P5 ISETP.NE.AND.EX P1, PT, RZ, c[0x0][0x21c], PT, P1 ;  /* 0x00008700ff00da0c */ /* 0x000fe20003f25310 */
[----:B------:R-:W-:Y:S07]  /*0e60*/  @!P6 BRA `(.L_x_2186) ;  /* 0x000000b00000e947 */ /* 0x000fee0003800000 */
[----:B------:R-:W-:Y:S01]  /*0e70*/  LOP3.LUT P3, RZ, R97, 0xff, RZ, 0xc0, !PT ;  /* 0x000000ff61ff7812 */ /* 0x000fe2000786c0ff */
[----:B------:R-:W-:Y:S02]  /*0e80*/  FMUL.FTZ R92, R91, c[0x0][0x1ec] ;  /* 0x00007b005b5c7a20 */ /* 0x000fe40000410000 */
[----:B------:R-:W-:Y:S02]  /*0e90*/  IMAD.MOV.U32 R93, RZ, RZ, RZ ;  /* 0x000000ffff5d7224 */ /* 0x000fe400078e00ff */
[----:B0-----:R-:W-:-:S04]  /*0ea0*/  FMUL.FTZ R95, R92, c[0x0][0x1e8] ;  /* 0x00007a005c5f7a20 */ /* 0x001fc80000410000 */
[----:B------:R-:W-:-:S04]  /*0eb0*/  FMUL.FTZ R94, R16, R95 ;  /* 0x0000005f105e7220 */ /* 0x000fc80000410000 */
[----:B-----5:R-:W-:Y:S02]  /*0ec0*/  @P3 PRMT R92, RZ, 0x5410, R84 ;  /* 0x00005410ff5c3816 */ /* 0x020fe40000000054 */
[----:B------:R-:W-:-:S03]  /*0ed0*/  FSEL R94, R94, RZ, P3 ;  /* 0x000000ff5e5e7208 */ /* 0x000fc60001800000 */
[----:B------:R-:W-:Y:S01]  /*0ee0*/  @P3 FMUL.FTZ R93, R95, R92 ;  /* 0x0000005c5f5d3220 */ /* 0x000fe20000410000 */
[----:B------:R-:W-:-:S03]  /*0ef0*/  F2FP.BF16.PACK_AB R94, RZ, R94 ;  /* 0x0000005eff5e723e */ /* 0x000fc600000010ff */
[----:B------:R-:W-:Y:S01]  /*0f00*/  FADD.FTZ R44, R44, R93 ;  /* 0x0000005d2c2c7221 */ /* 0x000fe20000010000 */
[----:B------:R-:W-:Y:S02]  /*0f10*/  PRMT R52, R94, 0x7610, R52 ;  /* 0x000076105e347816 */ /* 0x000fe40000000034 */
.L_x_2186:
[----:B------:R-:W-:Y:S05]  /*0f20*/  BSYNC B0 ;  /* 0x0000000000007941 */ /* 0x000fea0003800000 */
.L_x_2185:
[----:B------:R-:W-:Y:S01]  /*0f30*/  BSSY B0, `(.L_x_2187) ;  /* 0x000000c000007945 */ /* 0x000fe20003800000 */
[----:B------:R-:W-:Y:S02]  /*0f40*/  SEL R56, R91, R56, P0 ;  /* 0x000000385b387207 */ /* 0x000fe40000000000 */
[----:B------:R-:W-:Y:S01]  /*0f50*/  @!P5 FSEL R92, R9, RZ, P1 ;  /* 0x000000ff095cd208 */ /* 0x000fe20000800000 */
[----:B------:R-:W-:Y:S05]  /*0f60*/  @!P5 BRA `(.L_x_2188) ;  /* 0x000000800000d947 */ /* 0x000fea0003800000 */
[----:B-1----:R-:W-:Y:S02]  /*0f70*/  ISETP.NE.AND P3, PT, R67, RZ, PT ;  /* 0x000000ff4300720c */ /* 0x002fe40003f65270 */
[----:B------:R-:W-:Y:S02]  /*0f80*/  ISETP.NE.U32.AND P1, PT, RZ, c[0x0][0x218], PT ;  /* 0x00008600ff007a0c */ /* 0x000fe40003f25070 */
[----:B------:R-:W-:Y:S02]  /*0f90*/  FSEL R91, R65, RZ, !P3 ;  /* 0x000000ff415b7208 */ /* 0x000fe40005800000 */
[----:B------:R-:W-:-:S03]  /*0fa0*/  ISETP.NE.AND.EX P1, PT, RZ, c[0x0][0x21c], PT, P1 ;  /* 0x00008700ff007a0c */ /* 0x000fc60003f25310 */
[----:B------:R-:W-:-:S04]  /*0fb0*/  FFMA.FTZ R92, R68, R74, R91 ;  /* 0x0000004a445c7223 */ /* 0x000fc8000001005b */
[----:B------:R-:W-:-:S04]  /*0fc0*/  FADD.FTZ R91, R79, -R92 ;  /* 0x8000005c4f5b7221 */ /* 0x000fc80000010000 */
[----:B------:R-:W-:-:S04]  /*0fd0*/  FMUL.FTZ R92, R72, R91 ;  /* 0x0000005b485c7220 */ /* 0x000fc80000410000 */
[----:B------:R-:W-:Y:S02]  /*0fe0*/  @P1 FADD.FTZ R92, R9, R92 ;  /* 0x0000005c095c1221 */ /* 0x000fe40000010000 */
.L_x_2188:
[----:B------:R-:W-:Y:S05]  /*0ff0*/  BSYNC B0 ;  /* 0x0000000000007941 */ /* 0x000fea0003800000 */
.L_x_2187:
[----:B------:R-:W-:Y:S01]  /*1000*/  BSSY B0, `(.L_x_2189) ;  /* 0x000000d000007945 */ /* 0x000fe20003800000 */
[----:B------:R-:W-:Y:S05]  /*1010*/  @!P6 BRA `(.L_x_2190) ;  /* 0x000000b00000e947 */ /* 0x000fea0003800000 */
[----:B------:R-:W-:Y:S01]  /*1020*/  LOP3.LUT P1, RZ, R2, 0xff00, RZ, 0xc0, !PT ;  /* 0x0000ff0002ff7812 */ /* 0x000fe2000782c0ff */
[----:B------:R-:W-:Y:S01]  /*1030*/  FMUL.FTZ R91, R92, c[0x0][0x1ec] ;  /* 0x00007b005c5b7a20 */ /* 0x000fe20000410000 */
[----:B------:R-:W-:-:S03]  /*1040*/  HFMA2.MMA R94, -RZ, RZ, 0, 0 ;  /* 0x00000000ff5e7435 */ /* 0x000fc600000001ff */
        /* <DEDUP_REMOVED lines=8> */
.L_x_2190:
[----:B------:R-:W-:Y:S05]  /*10d0*/  BSYNC B0 ;  /* 0x0000000000007941 */ /* 0x000fea0003800000 */
.L_x_2189:
[----:B------:R-:W-:Y:S01]  /*10e0*/  @!P5 ISETP.NE.AND.EX P2, PT, RZ, c[0x0][0x21c], PT, P2 ;  /* 0x00008700ff00da0c */ /* 0x000fe20003f45320 */
[----:B------:R-:W-:Y:S01]  /*10f0*/  BSSY B0, `(.L_x_2191) ;  /* 0x000001a000007945 */ /* 0x000fe20003800000 */
[----:B------:R-:W-:Y:S02]  /*1100*/  @!P5 ISETP.NE.AND.EX P4, PT, RZ, c[0x0][0x21c], PT, P4 ;  /* 0x00008700ff00da0c */ /* 0x000fe40003f85340 */
[----:B------:R-:W-:Y:S02]  /*1110*/  @!P5 FSEL R94, R11, RZ, P2 ;  /* 0x000000ff0b5ed208 */ /* 0x000fe40001000000 */
[----:B------:R-:W-:Y:S02]  /*1120*/  @!P5 FSEL R93, R4, RZ, P4 ;  /* 0x000000ff045dd208 */ /* 0x000fe40002000000 */
[----:B------:R-:W-:Y:S02]  /*1130*/  @!P5 ISETP.NE.U32.AND P3, PT, RZ, c[0x0][0x218], PT ;  /* 0x00008600ff00da0c */ /* 0x000fe40003f65070 */
[----:B------:R-:W-:-:S02]  /*1140*/  @!P5 ISETP.NE.U32.AND P1, PT, RZ, c[0x0][0x218], PT ;  /* 0x00008600ff00da0c */ /* 0x000fc40003f25070 */
[----:B------:R-:W-:Y:S02]  /*1150*/  @!P5 ISETP.NE.U32.AND P2, PT, RZ, c[0x0][0x218], PT ;  /* 0x00008600ff00da0c */ /* 0x000fe40003f45070 */
[----:B------:R-:W-:Y:S02]  /*1160*/  @!P5 ISETP.NE.U32.AND P4, PT, RZ, c[0x0][0x218], PT ;  /* 0x00008600ff00da0c */ /* 0x000fe40003f85070 */
[----:B------:R-:W-:Y:S02]  /*1170*/  @!P5 ISETP.NE.AND.EX P3, PT, RZ, c[0x0][0x21c], PT, P3 ;  /* 0x00008700ff00da0c */ /* 0x000fe40003f65330 */
[----:B------:R-:W-:Y:S02]  /*1180*/  @!P5 ISETP.NE.AND.EX P1, PT, RZ, c[0x0][0x21c], PT, P1 ;  /* 0x00008700ff00da0c */ /* 0x000fe40003f25310 */
[----:B------:R-:W-:Y:S02]  /*1190*/  @!P5 ISETP.NE.AND.EX P2, PT, RZ, c[0x0][0x21c], PT, P2 ;  /* 0x00008700ff00da0c */ /* 0x000fe40003f45320 */
[----:B------:R-:W-:-:S02]  /*11a0*/  @!P5 ISETP.NE.AND.EX P4, PT, RZ, c[0x0][0x21c], PT, P4 ;  /* 0x00008700ff00da0c */ /* 0x000fc40003f85340 */
[----:B------:R-:W-:Y:S02]  /*11b0*/  SEL R57, R92, R57, P0 ;  /* 0x000000395c397207 */ /* 0x000fe40000000000 */
[----:B0-----:R-:W-:Y:S02]  /*11c0*/  @!P5 FSEL R96, R5, RZ, P3 ;  /* 0x000000ff0560d208 */ /* 0x001fe40001800000 */
[----:B------:R-:W-:Y:S02]  /*11d0*/  @!P5 FSEL R91, R6, RZ, P1 ;  /* 0x000000ff065bd208 */ /* 0x000fe40000800000 */
[----:B------:R-:W-:Y:S02]  /*11e0*/  @!P5 FSEL R92, R7, RZ, P2 ;  /* 0x000000ff075cd208 */ /* 0x000fe40001000000 */
[----:B------:R-:W-:Y:S01]  /*11f0*/  @!P5 FSEL R95, R10, RZ, P4 ;  /* 0x000000ff0a5fd208 */ /* 0x000fe20002000000 */
[----:B------:R-:W-:Y:S05]  /*1200*/  @!P5 BRA `(.L_x_2192) ;  /* 0x000000800000d947 */ /* 0x000fea0003800000 */
[----:B-1----:R-:W-:Y:S02]  /*1210*/  ISETP.NE.AND P2, PT, R67, RZ, PT ;  /* 0x000000ff4300720c */ /* 0x002fe40003f45270 */
[----:B------:R-:W-:-:S02]  /*1220*/  ISETP.NE.U32.AND P1, PT, RZ, c[0x0][0x218], PT ;  /* 0x00008600ff007a0c */ /* 0x000fc40003f25070 */
[----:B------:R-:W-:Y:S02]  /*1230*/  FSEL R95, R65, RZ, !P2 ;  /* 0x000000ff415f7208 */ /* 0x000fe40005000000 */
[----:B------:R-:W-:-:S03]  /*1240*/  ISETP.NE.AND.EX P1, PT, RZ, c[0x0][0x21c], PT, P1 ;  /* 0x00008700ff007a0c */ /* 0x000fc60003f25310 */
[----:B------:R-:W-:-:S04]  /*1250*/  FFMA.FTZ R95, R71, R74, R95 ;  /* 0x0000004a475f7223 */ /* 0x000fc8000001005f */
[----:B------:R-:W-:-:S04]  /*1260*/  FADD.FTZ R95, R80, -R95 ;  /* 0x8000005f505f7221 */ /* 0x000fc80000010000 */
[----:B------:R-:W-:-:S04]  /*1270*/  FMUL.FTZ R95, R72, R95 ;  /* 0x0000005f485f7220 */ /* 0x000fc80000410000 */
[----:B------:R-:W-:Y:S02]  /*1280*/  @P1 FADD.FTZ R95, R10, R95 ;  /* 0x0000005f0a5f1221 */ /* 0x000fe40000010000 */
.L_x_2192:
[----:B------:R-:W-:Y:S05]  /*1290*/  BSYNC B0 ;  /* 0x0000000000007941 */ /* 0x000fea0003800000 */
.L_x_2191:
[----:B------:R-:W-:Y:S01]  /*12a0*/  BSSY B0, `(.L_x_2193) ;  /* 0x000000d000007945 */ /* 0x000fe20003800000 */
        /* <DEDUP_REMOVED lines=12> */
.L_x_2194:
[----:B------:R-:W-:Y:S05]  /*1370*/  BSYNC B0 ;  /* 0x0000000000007941 */ /* 0x000fea0003800000 */
.L_x_2193:
[----:B------:R-:W-:Y:S01]  /*1380*/  BSSY B0, `(.L_x_2195) ;  /* 0x000000a000007945 */ /* 0x000fe20003800000 */
        /* <DEDUP_REMOVED lines=9> */
.L_x_2196:
[----:B------:R-:W-:Y:S05]  /*1420*/  BSYNC B0 ;  /* 0x0000000000007941 */ /* 0x000fea0003800000 */
.L_x_2195:
[----:B------:R-:W-:Y:S01]  /*1430*/  BSSY B0, `(.L_x_2197) ;  /* 0x000000d000007945 */ /* 0x000fe20003800000 */
[----:B------:R-:W-:Y:S05]  /*1440*/  @!P6 BRA `(.L_x_2198) ;  /* 0x000000b00000e947 */ /* 0x000fea0003800000 */
[----:B------:R-:W-:Y:S01]  /*1450*/  LOP3.LUT P1, RZ, R2, 0xff000000, RZ, 0xc0, !PT ;  /* 0xff00000002ff7812 */ /* 0x000fe2000782c0ff */
[----:B------:R-:W-:Y:S01]  /*1460*/  FMUL.FTZ R97, R94, c[0x0][0x1ec] ;  /* 0x00007b005e617a20 */ /* 0x000fe20000410000 */
[----:B------:R-:W-:-:S03]  /*1470*/  MOV R98, RZ ;  /* 0x000000ff00627202 */ /* 0x000fc60000000f00 */
        /* <DEDUP_REMOVED lines=8> */
.L_x_2198:
[----:B------:R-:W-:Y:S05]  /*1500*/  BSYNC B0 ;  /* 0x0000000000007941 */ /* 0x000fea0003800000 */
.L_x_2197:
        /* <DEDUP_REMOVED lines=10> */
.L_x_2200:
[----:B------:R-:W-:Y:S05]  /*15b0*/  BSYNC B0 ;  /* 0x0000000000007941 */ /* 0x000fea0003800000 */
.L_x_2199:
        /* <DEDUP_REMOVED lines=13> */
.L_x_2202:
[----:B------:R-:W-:Y:S05]  /*1690*/  BSYNC B0 ;  /* 0x0000000000007941 */ /* 0x000fea0003800000 */
.L_x_2201:
        /* <DEDUP_REMOVED lines=10> */
.L_x_2204:
[----:B------:R-:W-:Y:S05]  /*1740*/  BSYNC B0 ;  /* 0x0000000000007941 */ /* 0x000fea0003800000 */
.L_x_2203:
[----:B------:R-:W-:Y:S01]  /*1750*/  BSSY B0, `(.L_x_2205) ;  /* 0x000000d000007945 */ /* 0x000fe20003800000 */
        /* <DEDUP_REMOVED lines=12> */
.L_x_2206:
[----:B------:R-:W-:Y:S05]  /*1820*/  BSYNC B0 ;  /* 0x0000000000007941 */ /* 0x000fea0003800000 */
.L_x_2205:
        /* <DEDUP_REMOVED lines=10> */
.L_x_2208:
[----:B------:R-:W-:Y:S05]  /*18d0*/  BSYNC B0 ;  /* 0x0000000000007941 */ /* 0x000fea0003800000 */
.L_x_2207:
        /* <DEDUP_REMOVED lines=13> */
.L_x_2210:
[----:B------:R-:W-:Y:S05]  /*19b0*/  BSYNC B0 ;  /* 0x0000000000007941 */ /* 0x000fea0003800000 */
.L_x_2209:
        /* <DEDUP_REMOVED lines=10> */
.L_x_2212:
[----:B------:R-:W-:Y:S05]  /*1a60*/  BSYNC B0 ;  /* 0x0000000000007941 */ /* 0x000fea0003800000 */
.L_x_2211:
[----:B------:R-:W-:Y:S01]  /*1a70*/  BSSY B0, `(.L_x_2213) ;  /* 0x0000013000007945 */ /* 0x000fe20003800000 */
[----:B------:R-:W-:Y:S02]  /*1a80*/  SEL R58, R95, R58, P0 ;  /* 0x0000003a5f3a7207 */ /* 0x000fe40000000000 */
[----:B------:R-:W-:Y:S02]  /*1a90*/  SEL R59, R94, R59, P0 ;  /* 0x0000003b5e3b7207 */ /* 0x000fe40000000000 */
[----:B------:R-:W-:Y:S02]  /*1aa0*/  SEL R60, R93, R60, P0 ;  /* 0x0000003c5d3c7207 */ /* 0x000fe40000000000 */
[----:B------:R-:W-:Y:S02]  /*1ab0*/  SEL R61, R96, R61, P0 ;  /* 0x0000003d603d7207 */ /* 0x000fe40000000000 */
[----:B------:R-:W-:Y:S02]  /*1ac0*/  SEL R62, R91, R62, P0 ;  /* 0x0000003e5b3e7207 */ /* 0x000fe40000000000 */
[----:B------:R-:W-:Y:S01]  /*1ad0*/  SEL R63, R92, R63, P0 ;  /* 0x0000003f5c3f7207 */ /* 0x000fe20000000000 */
        /* <DEDUP_REMOVED lines=12> */
.L_x_2214:
[----:B------:R-:W-:Y:S05]  /*1ba0*/  BSYNC B0 ;  /* 0x0000000000007941 */ /* 0x000fea0003800000 */
.L_x_2213:
[----:B------:R-:W-:Y:S02]  /*1bb0*/  ISETP.NE.U32.AND P0, PT, RZ, c[0x0][0x258], PT ;  /* 0x00009600ff007a0c */ /* 0x000fe40003f05070 */
[----:B------:R-:W-:Y:S02]  /*1bc0*/  @P6 MOV R65, 0x10 ;  /* 0x0000001000416802 */ /* 0x000fe40000000f00 */
[----:B------:R-:W-:-:S03]  /*1bd0*/  ISETP.NE.AND.EX P0, PT, RZ, c[0x0][0x25c], PT, P0 ;  /* 0x00009700ff007a0c */ /* 0x000fc60003f05300 */
[----:B------:R-:W-:-:S10]  /*1be0*/  @P6 IMAD.WIDE.U32 R64, R64, R65, c[0x0][0x248] ;  /* 0x0000920040406625 */ /* 0x000fd400078e0041 */
[----:B------:R-:W-:-:S04]  /*1bf0*/  @P0 IMAD.MOV.U32 R2, RZ, RZ, 0x20 ;  /* 0x00000020ff020424 */ /* 0x000fc800078e00ff */
[----:B------:R-:W-:Y:S01]  /*1c00*/  @P0 IMAD.WIDE.U32 R2, R73, R2, c[0x0][0x258] ;  /* 0x0000960049020625 */ /* 0x000fe200078e0002 */
[----:B------:R-:W-:-:S04]  /*1c10*/  MOV R73, c[0x0][0x160] ;  /* 0x0000580000497a02 */ /* 0x000fc80000000f00 */
[----:B------:R0:W-:Y:S01]  /*1c20*/  @P0 STG.E.128 [R2.64], R56 ;  /* 0x0000003802000986 */ /* 0x0001e2000c101d04 */
[----:B------:R-:W-:-:S03]  /*1c30*/  IMAD R66, R73, 0x4, R66 ;  /* 0x0000000449427824 */ /* 0x000fc600078e0242 */
[----:B------:R0:W-:Y:S02]  /*1c40*/  @P0 STG.E.128 [R2.64+0x10], R60 ;  /* 0x0000103c02000986 */ /* 0x0001e4000c101d04 */
[----:B------:R-:W-:Y:S02]  /*1c50*/  ISETP.GE.AND P0, PT, R66, c[0x0][0x164], PT ;  /* 0x0000590042007a0c */ /* 0x000fe40003f06270 */
[----:B------:R0:W-:Y:S11]  /*1c60*/  @P6 STG.E.128 [R64.64], R52 ;  /* 0x0000003440006986 */ /* 0x0001f6000c101d04 */
[----:B01---5:R-:W-:Y:S01]  /*1c70*/  @P0 CALL.REL.NOINC `(.L_x_2177) ;  /* 0x0000001000000944 */ /* 0x023fe20003c00000 */
[----:B------:R-:W-:Y:S05]  /*1c80*/  BRA `(.L_x_2215) ;  /* 0xffffe63000007947 */ /* 0x000fea000383ffff */
.L_x_2177:
        /* <DEDUP_REMOVED lines=25> */
[----:B-1----:R-:W-:-:S05]  /*1e20*/  IMAD R35, R18, c[0x0][0x168], RZ ;  /* 0x00005a0012237a24 */ /* 0x002fca00078e02ff */
[----:B------:R-:W-:-:S05]  /*1e30*/  IADD3 R5, P0, R35, R0, RZ ;  /* 0x0000000023057210 */ /* 0x000fca0007f1e0ff */
[----:B------:R-:W-:Y:S01]  /*1e40*/  IMAD.SHL.U32 R6, R5, 0x4, RZ ;  /* 0x0000000405067824 */ /* 0x000fe200078e00ff */
        /* <DEDUP_REMOVED lines=30> */
[----:B0-----:R-:W-:-:S02]  /*2030*/  IADD3.X R0, RZ, RZ, RZ, P0, !PT ;  /* 0x000000ffff007210 */ /* 0x001fc400007fe4ff */
[----:B------:R-:W-:Y:S01]  /*2040*/  IADD3 R2, P0, R6, c[0x0][0x228], RZ ;  /* 0x00008a0006027a10 */ /* 0x000fe20007f1e0ff */
[----:B------:R-:W-:Y:S01]  /*2050*/  FADD.FTZ R14, RZ, R14 ;  /* 0x0000000eff0e7221 */ /* 0x000fe20000010000 */
        /* <DEDUP_REMOVED lines=19> */
.L_x_2181:
[----:B------:R-:W-:Y:S01]  /*2190*/  HFMA2.MMA R100, -RZ, RZ, 0, 5.9604644775390625e-08 ;  /* 0x00000001ff647435 */ /* 0x000fe200000001ff */
[----:B------:R-:W-:Y:S01]  /*21a0*/  MOV R93, R91 ;  /* 0x0000005b005d7202 */ /* 0x000fe20000000f00 */
[----:B------:R-:W-:Y:S01]  /*21b0*/  IMAD.MOV.U32 R99, RZ, RZ, 0x1f ;  /* 0x0000001fff637424 */ /* 0x000fe200078e00ff */
[----:B------:R-:W-:-:S02]  /*21c0*/  MOV R102, 0xffffffff ;  /* 0xffffffff00667802 */ /* 0x000fc40000000f00 */
[----:B------:R-:W-:Y:S02]  /*21d0*/  MOV R64, 0x21f0 ;  /* 0x000021f000407802 */ /* 0x000fe40000000f00 */
[----:B-1----:R-:W-:Y:S05]  /*21e0*/  CALL.REL.NOINC `($__internal_99_$__cuda_sm70_shflsync_bfly_p) ;  /* 0x0000046000007944 */ /* 0x002fea0003c00000 */
[----:B-1----:R-:W-:Y:S01]  /*21f0*/  MOV R94, R93 ;  /* 0x0000005d005e7202 */ /* 0x002fe20000000f00 */
[----:B0-----:R-:W-:Y:S05]  /*2200*/  BRA `(.L_x_2216) ;  /* 0xffffe8f000007947 */ /* 0x001fea000383ffff */
.L_x_2182:
[----:B------:R-:W-:Y:S01]  /*2210*/  HFMA2.MMA R100, -RZ, RZ, 0, 5.9604644775390625e-08 ;  /* 0x00000001ff647435 */ /* 0x000fe200000001ff */
[----:B------:R-:W-:Y:S01]  /*2220*/  IMAD.MOV.U32 R93, RZ, RZ, R92 ;  /* 0x000000ffff5d7224 */ /* 0x000fe200078e005c */
[----:B------:R-:W-:Y:S01]  /*2230*/  MOV R99, 0x1f ;  /* 0x0000001f00637802 */ /* 0x000fe20000000f00 */
[----:B------:R-:W-:Y:S01]  /*2240*/  IMAD.MOV.U32 R102, RZ, RZ, -0x1 ;  /* 0xffffffffff667424 */ /* 0x000fe200078e00ff */
[----:B------:R-:W-:Y:S02]  /*2250*/  MOV R64, 0x2270 ;  /* 0x0000227000407802 */ /* 0x000fe40000000f00 */
[----:B012---:R-:W-:Y:S05]  /*2260*/  CALL.REL.NOINC `($__internal_99_$__cuda_sm70_shflsync_bfly_p) ;  /* 0x000003e000007944 */ /* 0x007fea0003c00000 */
[----:B------:R-:W-:Y:S01]  /*2270*/  FADD.FTZ R94, R94, R91 ;  /* 0x0000005b5e5e7221 */ /* 0x000fe20000010000 */
[----:B0-----:R-:W-:Y:S01]  /*2280*/  HFMA2.MMA R100, -RZ, RZ, 0, 1.1920928955078125e-07 ;  /* 0x00000002ff647435 */ /* 0x001fe200000001ff */
[----:B-1----:R-:W-:Y:S01]  /*2290*/  FADD.FTZ R92, R92, R93 ;  /* 0x0000005d5c5c7221 */ /* 0x002fe20000010000 */
[----:B------:R-:W-:Y:S01]  /*22a0*/  MOV R99, 0x1f ;  /* 0x0000001f00637802 */ /* 0x000fe20000000f00 */
[----:B------:R-:W-:Y:S01]  /*22b0*/  IMAD.MOV.U32 R102, RZ, RZ, -0x1 ;  /* 0xffffffffff667424 */ /* 0x000fe200078e00ff */
[----:B------:R-:W-:-:S02]  /*22c0*/  MOV R93, R94 ;  /* 0x0000005e005d7202 */ /* 0x000fc40000000f00 */
[----:B------:R-:W-:Y:S02]  /*22d0*/  MOV R64, 0x22f0 ;  /* 0x000022f000407802 */ /* 0x000fe40000000f00 */
[----:B------:R-:W-:Y:S05]  /*22e0*/  CALL.REL.NOINC `($__internal_99_$__cuda_sm70_shflsync_bfly_p) ;  /* 0x0000036000007944 */ /* 0x000fea0003c00000 */
[----:B0-----:R-:W-:Y:S01]  /*22f0*/  HFMA2.MMA R100, -RZ, RZ, 0, 1.1920928955078125e-07 ;  /* 0x00000002ff647435 */ /* 0x001fe200000001ff */
[----:B-1----:R-:W-:Y:S01]  /*2300*/  MOV R91, R93 ;  /* 0x0000005d005b7202 */ /* 0x002fe20000000f00 */
[----:B------:R-:W-:Y:S01]  /*2310*/  IMAD.MOV.U32 R93, RZ, RZ, R92 ;  /* 0x000000ffff5d7224 */ /* 0x000fe200078e005c */
[----:B------:R-:W-:Y:S01]  /*2320*/  MOV R99, 0x1f ;  /* 0x0000001f00637802 */ /* 0x000fe20000000f00 */
[----:B------:R-:W-:Y:S01]  /*2330*/  IMAD.MOV.U32 R102, RZ, RZ, -0x1 ;  /* 0xffffffffff667424 */ /* 0x000fe200078e00ff */
[----:B------:R-:W-:Y:S02]  /*2340*/  MOV R64, 0x2360 ;  /* 0x0000236000407802 */ /* 0x000fe40000000f00 */
[----:B------:R-:W-:Y:S05]  /*2350*/  CALL.REL.NOINC `($__internal_99_$__cuda_sm70_shflsync_bfly_p) ;  /* 0x000002f000007944 */ /* 0x000fea0003c00000 */
[----:B------:R-:W-:Y:S01]  /*2360*/  FADD.FTZ R94, R91, R94 ;  /* 0x0000005e5b5e7221 */ /* 0x000fe20000010000 */
[----:B0-----:R-:W-:Y:S01]  /*2370*/  HFMA2.MMA R100, -RZ, RZ, 0, 2.384185791015625e-07 ;  /* 0x00000004ff647435 */ /* 0x001fe200000001ff */
[----:B-1----:R-:W-:Y:S01]  /*2380*/  FADD.FTZ R92, R92, R93 ;  /* 0x0000005d5c5c7221 */ /* 0x002fe20000010000 */
[----:B------:R-:W-:Y:S01]  /*2390*/  MOV R99, 0x1f ;  /* 0x0000001f00637802 */ /* 0x000fe20000000f00 */
[----:B------:R-:W-:Y:S01]  /*23a0*/  IMAD.MOV.U32 R102, RZ, RZ, -0x1 ;  /* 0xffffffffff667424 */ /* 0x000fe200078e00ff */
[----:B------:R-:W-:-:S02]  /*23b0*/  MOV R93, R94 ;  /* 0x0000005e005d7202 */ /* 0x000fc40000000f00 */
[----:B------:R-:W-:Y:S02]  /*23c0*/  MOV R64, 0x23e0 ;  /* 0x000023e000407802 */ /* 0x000fe40000000f00 */
[----:B------:R-:W-:Y:S05]  /*23d0*/  CALL.REL.NOINC `($__internal_99_$__cuda_sm70_shflsync_bfly_p) ;  /* 0x0000027000007944 */ /* 0x000fea0003c00000 */
[----:B0-----:R-:W-:Y:S01]  /*23e0*/  HFMA2.MMA R100, -RZ, RZ, 0, 2.384185791015625e-07 ;  /* 0x00000004ff647435 */ /* 0x001fe200000001ff */
[----:B-1----:R-:W-:Y:S01]  /*23f0*/  MOV R91, R93 ;  /* 0x0000005d005b7202 */ /* 0x002fe20000000f00 */
[----:B------:R-:W-:Y:S01]  /*2400*/  IMAD.MOV.U32 R93, RZ, RZ, R92 ;  /* 0x000000ffff5d7224 */ /* 0x000fe200078e005c */
[----:B------:R-:W-:Y:S01]  /*2410*/  MOV R99, 0x1f ;  /* 0x0000001f00637802 */ /* 0x000fe20000000f00 */
[----:B------:R-:W-:Y:S01]  /*2420*/  IMAD.MOV.U32 R102, RZ, RZ, -0x1 ;  /* 0xffffffffff667424 */ /* 0x000fe200078e00ff */
[----:B------:R-:W-:Y:S02]  /*2430*/  MOV R64, 0x2450 ;  /* 0x0000245000407802 */ /* 0x000fe40000000f00 */
[----:B------:R-:W-:Y:S05]  /*2440*/  CALL.REL.NOINC `($__internal_99_$__cuda_sm70_shflsync_bfly_p) ;  /* 0x0000020000007944 */ /* 0x000fea0003c00000 */
[----:B------:R-:W-:Y:S01]  /*2450*/  FADD.FTZ R94, R91, R94 ;  /* 0x0000005e5b5e7221 */ /* 0x000fe20000010000 */
[----:B0-----:R-:W-:Y:S01]  /*2460*/  HFMA2.MMA R100, -RZ, RZ, 0, 4.76837158203125e-07 ;  /* 0x00000008ff647435 */ /* 0x001fe200000001ff */
[----:B-1----:R-:W-:Y:S01]  /*2470*/  FADD.FTZ R92, R92, R93 ;  /* 0x0000005d5c5c7221 */ /* 0x002fe20000010000 */
[----:B------:R-:W-:Y:S01]  /*2480*/  MOV R99, 0x1f ;  /* 0x0000001f00637802 */ /* 0x000fe20000000f00 */
[----:B------:R-:W-:Y:S01]  /*2490*/  IMAD.MOV.U32 R102, RZ, RZ, -0x1 ;  /* 0xffffffffff667424 */ /* 0x000fe200078e00ff */
[----:B------:R-:W-:-:S02]  /*24a0*/  MOV R93, R94 ;  /* 0x0000005e005d7202 */ /* 0x000fc40000000f00 */
[----:B------:R-:W-:Y:S02]  /*24b0*/  MOV R64, 0x24d0 ;  /* 0x000024d000407802 */ /* 0x000fe40000000f00 */
[----:B------:R-:W-:Y:S05]  /*24c0*/  CALL.REL.NOINC `($__internal_99_$__cuda_sm70_shflsync_bfly_p) ;  /* 0x0000018000007944 */ /* 0x000fea0003c00000 */
[----:B0-----:R-:W-:Y:S01]  /*24d0*/  HFMA2.MMA R100, -RZ, RZ, 0, 4.76837158203125e-07 ;  /* 0x00000008ff647435 */ /* 0x001fe200000001ff */
[----:B-1----:R-:W-:Y:S01]  /*24e0*/  MOV R91, R93 ;  /* 0x0000005d005b7202 */ /* 0x002fe20000000f00 */
[----:B------:R-:W-:Y:S01]  /*24f0*/  IMAD.MOV.U32 R93, RZ, RZ, R92 ;  /* 0x000000ffff5d7224 */ /* 0x000fe200078e005c */
[----:B------:R-:W-:Y:S01]  /*2500*/  MOV R99, 0x1f ;  /* 0x0000001f00637802 */ /* 0x000fe20000000f00 */
[----:B------:R-:W-:Y:S01]  /*2510*/  IMAD.MOV.U32 R102, RZ, RZ, -0x1 ;  /* 0xffffffffff667424 */ /* 0x000fe200078e00ff */
[----:B------:R-:W-:Y:S02]  /*2520*/  MOV R64, 0x2540 ;  /* 0x0000254000407802 */ /* 0x000fe40000000f00 */
[----:B------:R-:W-:Y:S05]  /*2530*/  CALL.REL.NOINC `($__internal_99_$__cuda_sm70_shflsync_bfly_p) ;  /* 0x0000011000007944 */ /* 0x000fea0003c00000 */
[----:B------:R-:W-:Y:S01]  /*2540*/  FADD.FTZ R95, R91, R94 ;  /* 0x0000005e5b5f7221 */ /* 0x000fe20000010000 */
[----:B0-----:R-:W-:Y:S01]  /*2550*/  HFMA2.MMA R100, -RZ, RZ, 0, 9.5367431640625e-07 ;  /* 0x00000010ff647435 */ /* 0x001fe200000001ff */
[----:B-1----:R-:W-:Y:S01]  /*2560*/  FADD.FTZ R96, R92, R93 ;  /* 0x0000005d5c607221 */ /* 0x002fe20000010000 */
[----:B------:R-:W-:Y:S01]  /*2570*/  MOV R99, 0x1f ;  /* 0x0000001f00637802 */ /* 0x000fe20000000f00 */
[----:B------:R-:W-:Y:S01]  /*2580*/  IMAD.MOV.U32 R102, RZ, RZ, -0x1 ;  /* 0xffffffffff667424 */ /* 0x000fe200078e00ff */
[----:B------:R-:W-:-:S02]  /*2590*/  MOV R93, R95 ;  /* 0x0000005f005d7202 */ /* 0x000fc40000000f00 */
[----:B------:R-:W-:Y:S02]  /*25a0*/  MOV R64, 0x25c0 ;  /* 0x000025c000407802 */ /* 0x000fe40000000f00 */
[----:B------:R-:W-:Y:S05]  /*25b0*/  CALL.REL.NOINC `($__internal_99_$__cuda_sm70_shflsync_bfly_p) ;  /* 0x0000009000007944 */ /* 0x000fea0003c00000 */
[----:B0-----:R-:W-:Y:S01]  /*25c0*/  HFMA2.MMA R100, -RZ, RZ, 0, 9.5367431640625e-07 ;  /* 0x00000010ff647435 */ /* 0x001fe200000001ff */
[----:B-1----:R-:W-:Y:S01]  /*25d0*/  MOV R98, R93 ;  /* 0x0000005d00627202 */ /* 0x002fe20000000f00 */
[----:B------:R-:W-:Y:S01]  /*25e0*/  IMAD.MOV.U32 R93, RZ, RZ, R96 ;  /* 0x000000ffff5d7224 */ /* 0x000fe200078e0060 */
[----:B------:R-:W-:Y:S01]  /*25f0*/  MOV R99, 0x1f ;  /* 0x0000001f00637802 */ /* 0x000fe20000000f00 */
[----:B------:R-:W-:Y:S01]  /*2600*/  IMAD.MOV.U32 R102, RZ, RZ, -0x1 ;  /* 0xffffffffff667424 */ /* 0x000fe200078e00ff */
[----:B------:R-:W-:Y:S02]  /*2610*/  MOV R64, 0x2630 ;  /* 0x0000263000407802 */ /* 0x000fe40000000f00 */
[----:B------:R-:W-:Y:S05]  /*2620*/  CALL.REL.NOINC `($__internal_99_$__cuda_sm70_shflsync_bfly_p) ;  /* 0x0000002000007944 */ /* 0x000fea0003c00000 */
[----:B-1----:R-:W-:Y:S01]  /*2630*/  MOV R65, R93 ;  /* 0x0000005d00417202 */ /* 0x002fe20000000f00 */
[----:B0-----:R-:W-:Y:S05]  /*2640*/  BRA `(.L_x_2217) ;  /* 0xffffe5d000007947 */ /* 0x001fea000383ffff */
        .weak           $__internal_99_$__cuda_sm70_shflsync_bfly_p
        .type           $__internal_99_$__cuda_sm70_shflsync_bfly_p,@function
        .size           $__internal_99_$__cuda_sm70_shflsync_bfly_p,(.L_x_4479 - $__internal_99_$__cuda_sm70_shflsync_bfly_p)
$__internal_99_$__cuda_sm70_shflsync_bfly_p:
[----:B------:R-:W-:Y:S01]  /*2650*/  HFMA2.MMA R65, -RZ, RZ, 0, 0 ;  /* 0x00000000ff417435 */ /* 0x000fe200000001ff */
[----:B------:R-:W-:Y:S04]  /*2660*/  WARPSYNC R102 ;  /* 0x0000006600007348 */ /* 0x000fe80003800000 */
[----:B------:R0:W1:Y:S01]  /*2670*/  SHFL.BFLY PT, R93, R93, R100, R99 ;  /* 0x0c0000645d5d7389 */ /* 0x00006200000e0063 */
[----:B------:R-:W-:Y:S05]  /*2680*/  RET.REL.NODEC R64 `(_ZN10layer_norm13ln_bwd_kernelINS_13Kernel_traitsIf13__nv_bfloat16fS2_fjLj256ELj1ELj4ELj1ELj16ENS_18Kernel_traits_baseILj256EfS2_fS2_fjLj128EEEEELb1ELb1ELb1ELb1EEEvNS_9BwdParamsE) ;  /* 0xffffd97040007950 */ /* 0x000fea0003c3ffff */
.L_x_2218:
        /* <DEDUP_REMOVED lines=15> */
.L_x_4479:


//--------------------- .text._ZN10layer_norm13ln_bwd_kernelINS_13Kernel_traitsIf6__halfS2_S2_fjLj256ELj1ELj4ELj1ELj16ENS_18Kernel_traits_baseILj256EfS2_S2_S2_fjLj128EEEEELb0ELb0ELb0ELb0EEEvNS_9BwdParamsE --------------------------
	.section	.text._ZN10layer_norm13ln_bwd_kernelINS_13Kernel_traitsIf6__halfS2_S2_fjLj256ELj1ELj4ELj1ELj16ENS_18Kernel_traits_baseILj256EfS2_S2_S2_fjLj128EEEEELb0ELb0ELb0ELb0EEEvNS_9BwdParamsE,"ax",@progbits
	.sectioninfo	@"SHI_REGISTERS=72"
	.align	128
        .global         _ZN10layer_norm13ln_bwd_kernelINS_13Kernel_traitsIf6__halfS2_S2_fjLj256ELj1ELj4ELj1ELj16ENS_18Kernel_traits_baseILj256EfS2_S2_S2_fjLj128EEEEELb0ELb0ELb0ELb0EEEvNS_9BwdParamsE
        .type           _ZN10layer_norm13ln_bwd_kernelINS_13Kernel_traitsIf6__halfS2_S2_fjLj256ELj1ELj4ELj1ELj16ENS_18Kernel_traits_baseILj256EfS2_S2_S2_fjLj128EEEEELb0ELb0ELb0ELb0EEEvNS_9BwdParamsE,@function
        .size           _ZN10layer_norm13ln_bwd_kernelINS_13Kernel_traitsIf6__halfS2_S2_fjLj256ELj1ELj4ELj1ELj16ENS_18Kernel_traits_baseILj256EfS2_S2_S2_fjLj128EEEEELb0ELb0ELb0ELb0EEEvNS_9BwdParamsE,(.L_x_4480 - _ZN10layer_norm13ln_bwd_kernelINS_13Kernel_traitsIf6__halfS2_S2_fjLj256ELj1ELj4ELj1ELj16ENS_18Kernel_traits_baseILj256EfS2_S2_S2_fjLj128EEEEELb0ELb0ELb0ELb0EEEvNS_9BwdParamsE)
        .other          _ZN10layer_norm13ln_bwd_kernelINS_13Kernel_traitsIf6__halfS2_S2_fjLj256ELj1ELj4ELj1ELj16ENS_18Kernel_traits_baseILj256EfS2_S2_S2_fjLj128EEEEELb0ELb0ELb0ELb0EEEvNS_9BwdParamsE,@"STO_CUDA_ENTRY STV_DEFAULT"
_ZN10layer_norm13ln_bwd_kernelINS_13Kernel_traitsIf6__halfS2_S2_fjLj256ELj1ELj4ELj1ELj16ENS_18Kernel_traits_baseILj256EfS2_S2_S2_fjLj128EEEEELb0ELb0ELb0ELb0EEEvNS_9BwdParamsE:
.text._ZN10layer_norm13ln_bwd_kernelINS_13Kernel_traitsIf6__halfS2_S2_fjLj256ELj1ELj4ELj1ELj16ENS_18Kernel_traits_baseILj256EfS2_S2_S2_fjLj128EEEEELb0ELb0ELb0ELb0EEEvNS_9BwdParamsE:
        /* <DEDUP_REMOVED lines=29> */
.L_x_2226:
        /* <DEDUP_REMOVED lines=17> */
[----:B--2---:R-:W-:Y:S01]  /*02e0*/  @P0 HADD2.F32 R38, -RZ, R2.H0_H0 ;  /* 0x20000002ff260230 */ /* 0x004fe20000004100 */
[----:B------:R-:W-:Y:S05]  /*02f0*/  @!P1 BRA `(.L_x_2221) ;  /* 0x0000057000009947 */ /* 0x000fea0003800000 */
[----:B-1----:R-:W-:Y:S01]  /*0300*/  LEA R48, P0, R40, c[0x0][0x188], 0x4 ;  /* 0x0000620028307a11 */ /* 0x002fe200078020ff */
[----:B------:R-:W-:Y:S01]  /*0310*/  IMAD.WIDE R2, R42, R63, c[0x0][0x1a0] ;  /* 0x000068002a027625 */ /* 0x000fe200078e023f */
[----:B------:R-:W-:Y:S02]  /*0320*/  MOV R45, 0x10 ;  /* 0x00000010002d7802 */ /* 0x000fe40000000f00 */
[----:B------:R-:W-:-:S03]  /*0330*/  LEA.HI.X R49, R40, c[0x0][0x18c], RZ, 0x4, P0 ;  /* 0x0000630028317a11 */ /* 0x000fc600000f24ff */
[----:B------:R-:W-:Y:S01]  /*0340*/  IMAD.WIDE.U32 R44, R40, R45, c[0x0][0x208] ;  /* 0x00008200282c7625 */ /* 0x000fe200078e002d */
[----:B------:R-:W2:Y:S04]  /*0350*/  LDG.E R2, [R2.64] ;  /* 0x0000000402027981 */ /* 0x000ea8000c1e1900 */
        /* <DEDUP_REMOVED lines=11> */
[----:B------:R-:W-:Y:S01]  /*0410*/  HADD2.F32 R41, -RZ, R49.H0_H0 ;  /* 0x20000031ff297230 */ /* 0x000fe20000004100 */
[C---:B-1----:R-:W-:Y:S01]  /*0420*/  FADD.FTZ R36, -R58.reuse, R3 ;  /* 0x000000033a247221 */ /* 0x042fe20000010100 */
[----:B------:R-:W-:Y:S01]  /*0430*/  HADD2.F32 R43, -RZ, R50.H0_H0 ;  /* 0x20000032ff2b7230 */ /* 0x000fe20000004100 */
[C---:B------:R-:W-:Y:S01]  /*0440*/  FADD.FTZ R48, -R58.reuse, R39 ;  /* 0x000000273a307221 */ /* 0x040fe20000010100 */
[----:B----4-:R-:W-:Y:S01]  /*0450*/  HADD2.F32 R37, -RZ, R44.H0_H0 ;  /* 0x2000002cff257230 */ /* 0x010fe20000004100 */
[C---:B------:R-:W-:Y:S01]  /*0460*/  FADD.FTZ R62, -R58.reuse, R41 ;  /* 0x000000293a3e7221 */ /* 0x040fe20000010100 */
[----:B------:R-:W-:Y:S01]  /*0470*/  HADD2.F32 R53, -RZ, R50.H1_H1 ;  /* 0x30000032ff357230 */ /* 0x000fe20000004100 */
[----:B------:R-:W-:Y:S01]  /*0480*/  FADD.FTZ R52, -R58, R43 ;  /* 0x0000002b3a347221 */ /* 0x000fe20000010100 */
[----:B------:R-:W-:Y:S01]  /*0490*/  HADD2.F32 R50, -RZ, R44.H1_H1 ;  /* 0x3000002cff327230 */ /* 0x000fe20000004100 */
[C---:B-----5:R-:W-:Y:S01]  /*04a0*/  FMUL.FTZ R43, R61.reuse, R36 ;  /* 0x000000243d2b7220 */ /* 0x060fe20000410000 */
[--C-:B------:R-:W-:Y:S01]  /*04b0*/  HADD2.F32 R41, -RZ, R46.reuse.H0_H0 ;  /* 0x2000002eff297230 */ /* 0x100fe20000004100 */
[----:B------:R-:W-:Y:S01]  /*04c0*/  FMUL.FTZ R44, R61, R48 ;  /* 0x000000303d2c7220 */ /* 0x000fe20000410000 */
[----:B------:R-:W-:Y:S01]  /*04d0*/  HADD2.F32 R56, -RZ, R46.H1_H1 ;  /* 0x3000002eff387230 */ /* 0x000fe20000004100 */
[-C--:B------:R-:W-:Y:S01]  /*04e0*/  FMUL.FTZ R46, R28, R37.reuse ;  /* 0x000000251c2e7220 */ /* 0x080fe20000410000 */
[--C-:B------:R-:W-:Y:S01]  /*04f0*/  HADD2.F32 R39, -RZ, R45.reuse.H0_H0 ;  /* 0x2000002dff277230 */ /* 0x100fe20000004100 */
[----:B------:R-:W-:Y:S01]  /*0500*/  FADD.FTZ R20, R20, R37 ;  /* 0x0000002514147221 */ /* 0x000fe20000010000 */
[----:B------:R-:W-:Y:S01]  /*0510*/  HADD2.F32 R66, -RZ, R45.H1_H1 ;  /* 0x3000002dff427230 */ /* 0x000fe20000004100 */
[----:B------:R-:W-:Y:S01]  /*0520*/  FFMA.FTZ R8, R43, R37, R8 ;  /* 0x000000252b087223 */ /* 0x000fe20000010008 */
[----:B------:R-:W-:Y:S01]  /*0530*/  HADD2.F32 R49, -RZ, R49.H1_H1 ;  /* 0x30000031ff317230 */ /* 0x000fe20000004100 */
[----:B------:R-:W-:Y:S01]  /*0540*/  FMUL.FTZ R45, R61, R62 ;  /* 0x0000003e3d2d7220 */ /* 0x000fe20000410000 */
[--C-:B------:R-:W-:Y:S01]  /*0550*/  HADD2.F32 R3, -RZ, R47.reuse.H0_H0 ;  /* 0x2000002fff037230 */ /* 0x100fe20000004100 */
[----:B------:R-:W-:Y:S01]  /*0560*/  FADD.FTZ R62, RZ, R46 ;  /* 0x0000002eff3e7221 */ /* 0x000fe20000010000 */
[----:B------:R-:W-:Y:S01]  /*0570*/  HADD2.F32 R36, -RZ, R47.H1_H1 ;  /* 0x3000002fff247230 */ /* 0x000fe20000004100 */
[----:B------:R-:W-:Y:S01]  /*0580*/  FMUL.FTZ R47, R29, R50 ;  /* 0x000000321d2f7220 */ /* 0x000fe20000410000 */
[--C-:B------:R-:W-:Y:S01]  /*0590*/  HADD2.F32 R55, -RZ, R51.reuse.H0_H0 ;  /* 0x20000033ff377230 */ /* 0x100fe20000004100 */
[----:B------:R-:W-:Y:S01]  /*05a0*/  FFMA.FTZ R37, R43, R46, RZ ;  /* 0x0000002e2b257223 */ /* 0x000fe200000100ff */
[----:B------:R-:W-:Y:S01]  /*05b0*/  HADD2.F32 R51, -RZ, R51.H1_H1 ;  /* 0x30000033ff337230 */ /* 0x000fe20000004100 */
[----:B------:R-:W-:-:S02]  /*05c0*/  FADD.FTZ R21, R21, R50 ;  /* 0x0000003215157221 */ /* 0x000fc40000010000 */
[----:B------:R-:W-:Y:S02]  /*05d0*/  FFMA.FTZ R9, R44, R50, R9 ;  /* 0x000000322c097223 */ /* 0x000fe40000010009 */
[----:B------:R-:W-:Y:S02]  /*05e0*/  FADD.FTZ R22, R22, R39 ;  /* 0x0000002716167221 */ /* 0x000fe40000010000 */
[-C--:B------:R-:W-:Y:S02]  /*05f0*/  FFMA.FTZ R10, R45, R39.reuse, R10 ;  /* 0x000000272d0a7223 */ /* 0x080fe4000001000a */
[----:B------:R-:W-:Y:S02]  /*0600*/  FMUL.FTZ R50, R30, R39 ;  /* 0x000000271e327220 */ /* 0x000fe40000410000 */
[----:B------:R-:W-:Y:S02]  /*0610*/  FADD.FTZ R64, -R58, R49 ;  /* 0x000000313a407221 */ /* 0x000fe40000010100 */
[----:B------:R-:W-:-:S02]  /*0620*/  FADD.FTZ R39, R62, R47 ;  /* 0x0000002f3e277221 */ /* 0x000fc40000010000 */
[----:B------:R-:W-:Y:S02]  /*0630*/  FFMA.FTZ R37, R44, R47, R37 ;  /* 0x0000002f2c257223 */ /* 0x000fe40000010025 */
[----:B------:R-:W-:Y:S02]  /*0640*/  FMUL.FTZ R48, R61, R64 ;  /* 0x000000403d307220 */ /* 0x000fe40000410000 */
[----:B------:R-:W-:Y:S02]  /*0650*/  FMUL.FTZ R49, R31, R66 ;  /* 0x000000421f317220 */ /* 0x000fe40000410000 */
[----:B------:R-:W-:Y:S02]  /*0660*/  FADD.FTZ R62, R39, R50 ;  /* 0x00000032273e7221 */ /* 0x000fe40000010000 */
[----:B------:R-:W-:Y:S02]  /*0670*/  FFMA.FTZ R37, R45, R50, R37 ;  /* 0x000000322d257223 */ /* 0x000fe40000010025 */
[----:B------:R-:W-:-:S02]  /*0680*/  FADD.FTZ R54, -R58, R53 ;  /* 0x000000353a367221 */ /* 0x000fc40000010100 */
        /* <DEDUP_REMOVED lines=30> */
.L_x_2221:
[----:B-1----:R-:W-:Y:S05]  /*0870*/  BSYNC B0 ;  /* 0x0000000000007941 */ /* 0x002fea0003800000 */
.L_x_2220:
[----:B------:R-:W-:Y:S05]  /*0880*/  BRA.DIV ~URZ, `(.L_x_2222) ;  /* 0x00000b927f007947 */ /* 0x000fea000b800000 */
[----:B------:R1:W2:Y:S02]  /*0890*/  SHFL.BFLY PT, R36, R39, 0x1, 0x1f ;  /* 0x0c201f0027247f89 */ /* 0x0002a400000e0000 */
.L_x_2227:
        /* <DEDUP_REMOVED lines=18> */
.L_x_2228:
        /* <DEDUP_REMOVED lines=16> */
[-CC-:B------:R-:W-:Y:S02]  /*0ac0*/  FFMA.FTZ R39, R45, R59.reuse, R36.reuse ;  /* 0x0000003b2d277223 */ /* 0x180fe40000010024 */
[----:B------:R-:W-:-:S02]  /*0ad0*/  FFMA.FTZ R3, R55, R59, R36 ;  /* 0x0000003b37037223 */ /* 0x000fc40000010024 */
[C---:B-----5:R-:W-:Y:S02]  /*0ae0*/  FMUL.FTZ R65, R61.reuse, R2 ;  /* 0x000000023d417220 */ /* 0x060fe40000410000 */
[----:B------:R-:W-:Y:S01]  /*0af0*/  @P2 HADD2.F32 R2, -RZ, R6.H0_H0 ;  /* 0x20000006ff022230 */ /* 0x000fe20000004100 */
[-CC-:B------:R-:W-:Y:S02]  /*0b00*/  FFMA.FTZ R64, R48, R59.reuse, R36.reuse ;  /* 0x0000003b30407223 */ /* 0x180fe40000010024 */
[----:B------:R-:W-:Y:S02]  /*0b10*/  FMUL.FTZ R67, R61, R66 ;  /* 0x000000423d437220 */ /* 0x000fe40000410000 */
[----:B------:R-:W-:Y:S02]  /*0b20*/  FFMA.FTZ R37, R43, R59, R36 ;  /* 0x0000003b2b257223 */ /* 0x000fe40000010024 */
[----:B------:R-:W-:Y:S02]  /*0b30*/  FADD.FTZ R62, R50, -R39 ;  /* 0x80000027323e7221 */ /* 0x000fe40000010000 */
[----:B------:R-:W-:-:S02]  /*0b40*/  FADD.FTZ R3, R56, -R3 ;  /* 0x8000000338037221 */ /* 0x000fc40000010000 */
[-CC-:B------:R-:W-:Y:S02]  /*0b50*/  FFMA.FTZ R68, R54, R59.reuse, R36.reuse ;  /* 0x0000003b36447223 */ /* 0x180fe40000010024 */
[----:B------:R-:W-:Y:S02]  /*0b60*/  FFMA.FTZ R59, R58, R59, R36 ;  /* 0x0000003b3a3b7223 */ /* 0x000fe40000010024 */
[----:B------:R-:W-:Y:S02]  /*0b70*/  FADD.FTZ R64, R49, -R64 ;  /* 0x8000004031407221 */ /* 0x000fe40000010000 */
[----:B------:R-:W-:Y:S01]  /*0b80*/  @P2 FADD.FTZ R67, R67, R2 ;  /* 0x0000000243432221 */ /* 0x000fe20000010000 */
[--C-:B------:R-:W-:Y:S01]  /*0b90*/  @P2 HADD2.F32 R2, -RZ, R5.reuse.H0_H0 ;  /* 0x20000005ff022230 */ /* 0x100fe20000004100 */
[----:B------:R-:W-:Y:S02]  /*0ba0*/  FADD.FTZ R36, R46, -R37 ;  /* 0x800000252e247221 */ /* 0x000fe40000010000 */
[C---:B------:R-:W-:Y:S01]  /*0bb0*/  FMUL.FTZ R37, R61.reuse, R62 ;  /* 0x0000003e3d257220 */ /* 0x040fe20000410000 */
[----:B------:R-:W-:Y:S01]  /*0bc0*/  @P2 HADD2.F32 R62, -RZ, R6.H1_H1 ;  /* 0x30000006ff3e2230 */ /* 0x000fe20000004100 */
[----:B------:R-:W-:Y:S01]  /*0bd0*/  FMUL.FTZ R39, R61, R3 ;  /* 0x000000033d277220 */ /* 0x000fe20000410000 */
[----:B------:R-:W-:Y:S01]  /*0be0*/  @P2 HADD2.F32 R3, -RZ, R5.H1_H1 ;  /* 0x30000005ff032230 */ /* 0x000fe20000004100 */
[----:B------:R-:W-:-:S02]  /*0bf0*/  FADD.FTZ R69, R53, -R68 ;  /* 0x8000004435457221 */ /* 0x000fc40000010000 */
[----:B------:R-:W-:Y:S02]  /*0c00*/  FMUL.FTZ R68, R61, R64 ;  /* 0x000000403d447220 */ /* 0x000fe40000410000 */
[----:B------:R-:W-:Y:S01]  /*0c10*/  @P2 FADD.FTZ R37, R37, R2 ;  /* 0x0000000225252221 */ /* 0x000fe20000010000 */
[--C-:B------:R-:W-:Y:S01]  /*0c20*/  @P2 HADD2.F32 R2, -RZ, R4.reuse.H1_H1 ;  /* 0x30000004ff022230 */ /* 0x100fe20000004100 */
[----:B------:R-:W-:Y:S02]  /*0c30*/  FMUL.FTZ R69, R61, R69 ;  /* 0x000000453d457220 */ /* 0x000fe40000410000 */
        /* <DEDUP_REMOVED lines=8> */
[----:B------:R-:W-:Y:S01]  /*0cc0*/  @P2 FADD.FTZ R65, R65, R2 ;  /* 0x0000000241412221 */ /* 0x000fe20000010000 */
[----:B------:R-:W-:Y:S01]  /*0cd0*/  @P2 HADD2.F32 R2, -RZ, R7.H0_H0 ;  /* 0x20000007ff022230 */ /* 0x000fe20000004100 */
[----:B------:R-:W-:Y:S01]  /*0ce0*/  FMUL.FTZ R61, R61, R59 ;  /* 0x0000003b3d3d7220 */ /* 0x000fe20000410000 */
[----:B------:R-:W-:Y:S01]  /*0cf0*/  @P0 PRMT R33, R64, 0x7610, R33 ;  /* 0x0000761040210816 */ /* 0x000fe20000000021 */
[----:B------:R-:W-:Y:S01]  /*0d00*/  @P2 FADD.FTZ R36, R36, R3 ;  /* 0x0000000324242221 */ /* 0x000fe20000010000 */
[----:B------:R-:W-:Y:S01]  /*0d10*/  @P0 F2FP.PACK_AB R59, RZ, R65 ;  /* 0x00000041ff3b023e */ /* 0x000fe200000000ff */
[----:B------:R-:W-:Y:S01]  /*0d20*/  @P2 FADD.FTZ R39, R39, R2 ;  /* 0x0000000227272221 */ /* 0x000fe20000010000 */
[----:B------:R-:W-:Y:S01]  /*0d30*/  @P0 F2FP.PACK_AB R2, RZ, R67 ;  /* 0x00000043ff02023e */ /* 0x000fe200000000ff */
[----:B------:R-:W-:Y:S01]  /*0d40*/  @P2 FADD.FTZ R61, R61, R62 ;  /* 0x0000003e3d3d2221 */ /* 0x000fe20000010000 */
[----:B------:R-:W-:Y:S01]  /*0d50*/  @P0 F2FP.PACK_AB R3, RZ, R36 ;  /* 0x00000024ff03023e */ /* 0x000fe200000000ff */
[-C--:B------:R-:W-:Y:S01]  /*0d60*/  FMUL.FTZ R36, R36, R38.reuse ;  /* 0x0000002624247220 */ /* 0x080fe20000410000 */
[----:B------:R-:W-:Y:S01]  /*0d70*/  ISETP.NE.U32.AND P2, PT, RZ, c[0x0][0x258], PT ;  /* 0x00009600ff007a0c */ /* 0x000fe20003f45070 */
[-C--:B------:R-:W-:Y:S01]  /*0d80*/  FMUL.FTZ R65, R65, R38.reuse ;  /* 0x0000002641417220 */ /* 0x080fe20000410000 */
[----:B------:R-:W-:Y:S01]  /*0d90*/  @P0 F2FP.PACK_AB R63, RZ, R39 ;  /* 0x00000027ff3f023e */ /* 0x000fe200000000ff */
[-C--:B------:R-:W-:Y:S01]  /*0da0*/  FMUL.FTZ R66, R61, R38.reuse ;  /* 0x000000263d427220 */ /* 0x080fe20000410000 */
[----:B------:R-:W-:Y:S01]  /*0db0*/  ISETP.NE.AND.EX P2, PT, RZ, c[0x0][0x25c], PT, P2 ;  /* 0x00009700ff007a0c */ /* 0x000fe20003f45320 */
[----:B------:R-:W-:Y:S01]  /*0dc0*/  FMUL.FTZ R67, R67, R38 ;  /* 0x0000002643437220 */ /* 0x000fe20000410000 */
[----:B------:R-:W-:Y:S01]  /*0dd0*/  F2FP.PACK_AB R36, R65, R36 ;  /* 0x000000244124723e */ /* 0x000fe200000000ff */
[----:B------:R-:W-:Y:S01]  /*0de0*/  HFMA2.MMA R65, -RZ, RZ, 0, 9.5367431640625e-07 ;  /* 0x00000010ff417435 */ /* 0x000fe200000001ff */
[----:B------:R-:W-:Y:S01]  /*0df0*/  @P0 F2FP.PACK_AB R62, RZ, R69 ;  /* 0x00000045ff3e023e */ /* 0x000fe200000000ff */
[-C--:B------:R-:W-:Y:S01]  /*0e00*/  FMUL.FTZ R69, R69, R38.reuse ;  /* 0x0000002645457220 */ /* 0x080fe20000410000 */
[----:B------:R-:W-:Y:S01]  /*0e10*/  @P0 F2FP.PACK_AB R61, RZ, R61 ;  /* 0x0000003dff3d023e */ /* 0x000fe200000000ff */
[-C--:B------:R-:W-:Y:S01]  /*0e20*/  FMUL.FTZ R37, R37, R38.reuse ;  /* 0x0000002625257220 */ /* 0x080fe20000410000 */
[----:B------:R-:W-:Y:S01]  /*0e30*/  @P0 PRMT R34, R2, 0x7610, R34 ;  /* 0x0000761002220816 */ /* 0x000fe20000000022 */
[-C--:B------:R-:W-:Y:S01]  /*0e40*/  FMUL.FTZ R68, R68, R38.reuse ;  /* 0x0000002644447220 */ /* 0x080fe20000410000 */
[----:B------:R-:W-:Y:S01]  /*0e50*/  @P0 PRMT R32, R3, 0x7610, R32 ;  /* 0x0000761003200816 */ /* 0x000fe20000000020 */
[----:B------:R-:W-:Y:S01]  /*0e60*/  FMUL.FTZ R39, R39, R38 ;  /* 0x0000002627277220 */ /* 0x000fe20000410000 */
[----:B------:R-:W-:Y:S01]  /*0e70*/  @P0 PRMT R35, R63, 0x7610, R35 ;  /* 0x000076103f230816 */ /* 0x000fe20000000023 */
[----:B------:R-:W-:Y:S01]  /*0e80*/  @P2 IMAD.WIDE.U32 R2, R40, R65, c[0x0][0x258] ;  /* 0x0000960028022625 */ /* 0x000fe200078e0041 */
[----:B------:R-:W-:-:S02]  /*0e90*/  @P0 PRMT R34, R34, 0x5410, R62 ;  /* 0x0000541022220816 */ /* 0x000fc4000000003e */
[----:B------:R-:W-:Y:S01]  /*0ea0*/  @P0 PRMT R33, R33, 0x5410, R41 ;  /* 0x0000541021210816 */ /* 0x000fe20000000029 */
[----:B------:R-:W-:Y:S01]  /*0eb0*/  IMAD.WIDE.U32 R40, R40, R65, c[0x0][0x248] ;  /* 0x0000920028287625 */ /* 0x000fe200078e0041 */
[----:B------:R-:W-:Y:S02]  /*0ec0*/  @P0 PRMT R32, R32, 0x5410, R59 ;  /* 0x0000541020200816 */ /* 0x000fe4000000003b */
[----:B------:R-:W-:Y:S02]  /*0ed0*/  @P0 PRMT R35, R35, 0x5410, R61 ;  /* 0x0000541023230816 */ /* 0x000fe4000000003d */
[----:B------:R-:W-:Y:S02]  /*0ee0*/  F2FP.PACK_AB R38, R69, R67 ;  /* 0x000000434526723e */ /* 0x000fe400000000ff */
[----:B------:R-:W-:Y:S01]  /*0ef0*/  F2FP.PACK_AB R37, R68, R37 ;  /* 0x000000254425723e */ /* 0x000fe200000000ff */
[----:B------:R0:W-:Y:S01]  /*0f00*/  @P2 STG.E.128 [R2.64], R32 ;  /* 0x0000002002002986 */ /* 0x0001e2000c101d04 */
[----:B------:R-:W-:-:S05]  /*0f10*/  F2FP.PACK_AB R39, R66, R39 ;  /* 0x000000274227723e */ /* 0x000fca00000000ff */
[----:B------:R0:W-:Y:S02]  /*0f20*/  STG.E.128 [R40.64], R36 ;  /* 0x0000002428007986 */ /* 0x0001e4000c101d04 */
.L_x_2225:
[----:B------:R-:W-:Y:S05]  /*0f30*/  BSYNC B0 ;  /* 0x0000000000007941 */ /* 0x000fea0003800000 */
.L_x_2224:
[----:B0-----:R-:W-:-:S04]  /*0f40*/  MOV R3, c[0x0][0x160] ;  /* 0x0000580000037a02 */ /* 0x001fc80000000f00 */
[----:B------:R-:W-:-:S04]  /*0f50*/  LEA R42, R3, R42, 0x2 ;  /* 0x0000002a032a7211 */ /* 0x000fc800078e10ff */
[----:B------:R-:W-:-:S13]  /*0f60*/  ISETP.GE.AND P0, PT, R42, c[0x0][0x164], PT ;  /* 0x000059002a007a0c */ /* 0x000fda0003f06270 */
[----:B-123-5:R-:W-:Y:S05]  /*0f70*/  @!P0 BRA `(.L_x_2226) ;  /* 0xfffff25000008947 */ /* 0x02efea000383ffff */
.L_x_2219:
        /* <DEDUP_REMOVED lines=45> */
[----:B------:R-:W-:Y:S01]  /*1250*/  @P1 IMAD.MOV.U32 R3, RZ, RZ, R10 ;  /* 0x000000ffff031224 */ /* 0x000fe200078e000a */
[----:B------:R-:W-:-:S02]  /*1260*/  @P1 MOV R4, R7 ;  /* 0x0000000700041202 */ /* 0x000fc40000000f00 */
        /* <DEDUP_REMOVED lines=27> */
.L_x_2222:
[----:B------:R-:W-:Y:S01]  /*1420*/  HFMA2.MMA R59, -RZ, RZ, 0, 5.9604644775390625e-08 ;  /* 0x00000001ff3b7435 */ /* 0x000fe200000001ff */
[----:B------:R-:W-:-:S02]  /*1430*/  MOV R64, R39 ;  /* 0x0000002700407202 */ /* 0x000fc40000000f00 */
[----:B------:R-:W-:Y:S02]  /*1440*/  MOV R37, 0x1f ;  /* 0x0000001f00257802 */ /* 0x000fe40000000f00 */
[----:B------:R-:W-:Y:S02]  /*1450*/  MOV R62, 0xffffffff ;  /* 0xffffffff003e7802 */ /* 0x000fe40000000f00 */
[----:B------:R-:W-:Y:S02]  /*1460*/  MOV R2, 0x1480 ;  /* 0x0000148000027802 */ /* 0x000fe40000000f00 */
[----:B0----5:R-:W-:Y:S05]  /*1470*/  CALL.REL.NOINC `($__internal_100_$__cuda_sm70_shflsync_bfly_p) ;  /* 0x0000046000007944 */ /* 0x021fea0003c00000 */
[----:B-1----:R-:W-:Y:S01]  /*1480*/  MOV R36, R62 ;  /* 0x0000003e00247202 */ /* 0x002fe20000000f00 */
[----:B0-----:R-:W-:Y:S05]  /*1490*/  BRA `(.L_x_2227) ;  /* 0xfffff40000007947 */ /* 0x001fea000383ffff */
.L_x_2223:
[----:B------:R-:W-:Y:S01]  /*14a0*/  HFMA2.MMA R59, -RZ, RZ, 0, 5.9604644775390625e-08 ;  /* 0x00000001ff3b7435 */ /* 0x000fe200000001ff */
[----:B------:R-:W-:Y:S01]  /*14b0*/  IMAD.MOV.U32 R64, RZ, RZ, R41 ;  /* 0x000000ffff407224 */ /* 0x000fe200078e0029 */
[----:B------:R-:W-:Y:S02]  /*14c0*/  MOV R37, 0x1f ;  /* 0x0000001f00257802 */ /* 0x000fe40000000f00 */
[----:B------:R-:W-:Y:S02]  /*14d0*/  MOV R62, 0xffffffff ;  /* 0xffffffff003e7802 */ /* 0x000fe40000000f00 */
[----:B------:R-:W-:-:S02]  /*14e0*/  MOV R2, 0x1500 ;  /* 0x0000150000027802 */ /* 0x000fc40000000f00 */
[----:B012--5:R-:W-:Y:S05]  /*14f0*/  CALL.REL.NOINC `($__internal_100_$__cuda_sm70_shflsync_bfly_p) ;  /* 0x000003e000007944 */ /* 0x027fea0003c00000 */
[----:B------:R-:W-:Y:S01]  /*1500*/  FADD.FTZ R39, R36, R39 ;  /* 0x0000002724277221 */ /* 0x000fe20000010000 */
[----:B0-----:R-:W-:Y:S01]  /*1510*/  HFMA2.MMA R59, -RZ, RZ, 0, 1.1920928955078125e-07 ;  /* 0x00000002ff3b7435 */ /* 0x001fe200000001ff */
[----:B-1----:R-:W-:Y:S01]  /*1520*/  FADD.FTZ R41, R41, R62 ;  /* 0x0000003e29297221 */ /* 0x002fe20000010000 */
[----:B------:R-:W-:-:S02]  /*1530*/  MOV R37, 0x1f ;  /* 0x0000001f00257802 */ /* 0x000fc40000000f00 */
[----:B------:R-:W-:Y:S02]  /*1540*/  MOV R62, 0xffffffff ;  /* 0xffffffff003e7802 */ /* 0x000fe40000000f00 */
[----:B------:R-:W-:Y:S02]  /*1550*/  MOV R64, R39 ;  /* 0x0000002700407202 */ /* 0x000fe40000000f00 */
[----:B------:R-:W-:Y:S02]  /*1560*/  MOV R2, 0x1580 ;  /* 0x0000158000027802 */ /* 0x000fe40000000f00 */
[----:B------:R-:W-:Y:S05]  /*1570*/  CALL.REL.NOINC `($__internal_100_$__cuda_sm70_shflsync_bfly_p) ;  /* 0x0000036000007944 */ /* 0x000fea0003c00000 */
[----:B0-----:R-:W-:Y:S01]  /*1580*/  HFMA2.MMA R59, -RZ, RZ, 0, 1.1920928955078125e-07 ;  /* 0x00000002ff3b7435 */ /* 0x001fe200000001ff */
[----:B-1----:R-:W-:Y:S02]  /*1590*/  MOV R36, R62 ;  /* 0x0000003e00247202 */ /* 0x002fe40000000f00 */
[----:B------:R-:W-:Y:S02]  /*15a0*/  MOV R64, R41 ;  /* 0x0000002900407202 */ /* 0x000fe40000000f00 */
[----:B------:R-:W-:Y:S02]  /*15b0*/  MOV R37, 0x1f ;  /* 0x0000001f00257802 */ /* 0x000fe40000000f00 */
[----:B------:R-:W-:-:S02]  /*15c0*/  MOV R62, 0xffffffff ;  /* 0xffffffff003e7802 */ /* 0x000fc40000000f00 */
[----:B------:R-:W-:Y:S02]  /*15d0*/  MOV R2, 0x15f0 ;  /* 0x000015f000027802 */ /* 0x000fe40000000f00 */
[----:B------:R-:W-:Y:S05]  /*15e0*/  CALL.REL.NOINC `($__internal_100_$__cuda_sm70_shflsync_bfly_p) ;  /* 0x000002f000007944 */ /* 0x000fea0003c00000 */
[----:B------:R-:W-:Y:S01]  /*15f0*/  FADD.FTZ R39, R36, R39 ;  /* 0x0000002724277221 */ /* 0x000fe20000010000 */
[----:B0-----:R-:W-:Y:S01]  /*1600*/  HFMA2.MMA R59, -RZ, RZ, 0, 2.384185791015625e-07 ;  /* 0x00000004ff3b7435 */ /* 0x001fe200000001ff */
[----:B-1----:R-:W-:Y:S01]  /*1610*/  FADD.FTZ R41, R41, R62 ;  /* 0x0000003e29297221 */ /* 0x002fe20000010000 */
[----:B------:R-:W-:Y:S01]  /*1620*/  MOV R62, 0xffffffff ;  /* 0xffffffff003e7802 */ /* 0x000fe20000000f00 */
[----:B------:R-:W-:Y:S01]  /*1630*/  IMAD.MOV.U32 R37, RZ, RZ, 0x1f ;  /* 0x0000001fff257424 */ /* 0x000fe200078e00ff */
[----:B------:R-:W-:Y:S02]  /*1640*/  MOV R64, R39 ;  /* 0x0000002700407202 */ /* 0x000fe40000000f00 */
[----:B------:R-:W-:Y:S02]  /*1650*/  MOV R2, 0x1670 ;  /* 0x0000167000027802 */ /* 0x000fe40000000f00 */
[----:B------:R-:W-:Y:S05]  /*1660*/  CALL.REL.NOINC `($__internal_100_$__cuda_sm70_shflsync_bfly_p) ;  /* 0x0000027000007944 */ /* 0x000fea0003c00000 */
[----:B0-----:R-:W-:Y:S01]  /*1670*/  HFMA2.MMA R59, -RZ, RZ, 0, 2.384185791015625e-07 ;  /* 0x00000004ff3b7435 */ /* 0x001fe200000001ff */
[----:B-1----:R-:W-:Y:S02]  /*1680*/  MOV R36, R62 ;  /* 0x0000003e00247202 */ /* 0x002fe40000000f00 */
[----:B------:R-:W-:-:S02]  /*1690*/  MOV R64, R41 ;  /* 0x0000002900407202 */ /* 0x000fc40000000f00 */
[----:B------:R-:W-:Y:S02]  /*16a0*/  MOV R37, 0x1f ;  /* 0x0000001f00257802 */ /* 0x000fe40000000f00 */
[----:B------:R-:W-:Y:S02]  /*16b0*/  MOV R62, 0xffffffff ;  /* 0xffffffff003e7802 */ /* 0x000fe40000000f00 */
[----:B------:R-:W-:Y:S02]  /*16c0*/  MOV R2, 0x16e0 ;  /* 0x000016e000027802 */ /* 0x000fe40000000f00 */
[----:B------:R-:W-:Y:S05]  /*16d0*/  CALL.REL.NOINC `($__internal_100_$__cuda_sm70_shflsync_bfly_p) ;  /* 0x0000020000007944 */ /* 0x000fea0003c00000 */
[----:B------:R-:W-:Y:S01]  /*16e0*/  FADD.FTZ R39, R36, R39 ;  /* 0x0000002724277221 */ /* 0x000fe20000010000 */
[----:B0-----:R-:W-:Y:S01]  /*16f0*/  HFMA2.MMA R59, -RZ, RZ, 0, 4.76837158203125e-07 ;  /* 0x00000008ff3b7435 */ /* 0x001fe200000001ff */
[----:B-1----:R-:W-:Y:S01]  /*1700*/  FADD.FTZ R41, R41, R62 ;  /* 0x0000003e29297221 */ /* 0x002fe20000010000 */
[----:B------:R-:W-:Y:S02]  /*1710*/  MOV R37, 0x1f ;  /* 0x0000001f00257802 */ /* 0x000fe40000000f00 */
[----:B------:R-:W-:Y:S02]  /*1720*/  MOV R62, 0xffffffff ;  /* 0xffffffff003e7802 */ /* 0x000fe40000000f00 */
[----:B------:R-:W-:-:S02]  /*1730*/  MOV R64, R39 ;  /* 0x0000002700407202 */ /* 0x000fc40000000f00 */
[----:B------:R-:W-:Y:S02]  /*1740*/  MOV R2, 0x1760 ;  /* 0x0000176000027802 */ /* 0x000fe40000000f00 */
[----:B------:R-:W-:Y:S05]  /*1750*/  CALL.REL.NOINC `($__internal_100_$__cuda_sm70_shflsync_bfly_p) ;  /* 0x0000018000007944 */ /* 0x000fea0003c00000 */
[----:B0-----:R-:W-:Y:S01]  /*1760*/  HFMA2.MMA R37, -RZ, RZ, 0, 1.847743988037109375e-06 ;  /* 0x0000001fff257435 */ /* 0x001fe200000001ff */
[----:B-1----:R-:W-:Y:S01]  /*1770*/  MOV R36, R62 ;  /* 0x0000003e00247202 */ /* 0x002fe20000000f00 */
[----:B------:R-:W-:Y:S01]  /*1780*/  IMAD.MOV.U32 R59, RZ, RZ, 0x8 ;  /* 0x00000008ff3b7424 */ /* 0x000fe200078e00ff */
[----:B------:R-:W-:Y:S02]  /*1790*/  MOV R64, R41 ;  /* 0x0000002900407202 */ /* 0x000fe40000000f00 */
[----:B------:R-:W-:Y:S02]  /*17a0*/  MOV R62, 0xffffffff ;  /* 0xffffffff003e7802 */ /* 0x000fe40000000f00 */
[----:B------:R-:W-:Y:S02]  /*17b0*/  MOV R2, 0x17d0 ;  /* 0x000017d000027802 */ /* 0x000fe40000000f00 */
[----:B------:R-:W-:Y:S05]  /*17c0*/  CALL.REL.NOINC `($__internal_100_$__cuda_sm70_shflsync_bfly_p) ;  /* 0x0000011000007944 */ /* 0x000fea0003c00000 */
[----:B------:R-:W-:Y:S01]  /*17d0*/  FADD.FTZ R36, R36, R39 ;  /* 0x0000002724247221 */ /* 0x000fe20000010000 */
[----:B0-----:R-:W-:Y:S01]  /*17e0*/  HFMA2.MMA R59, -RZ, RZ, 0, 9.5367431640625e-07 ;  /* 0x00000010ff3b7435 */ /* 0x001fe200000001ff */
[----:B-1----:R-:W-:Y:S01]  /*17f0*/  FADD.FTZ R39, R41, R62 ;  /* 0x0000003e29277221 */ /* 0x002fe20000010000 */
[----:B------:R-:W-:-:S02]  /*1800*/  MOV R37, 0x1f ;  /* 0x0000001f00257802 */ /* 0x000fc40000000f00 */
[----:B------:R-:W-:Y:S02]  /*1810*/  MOV R62, 0xffffffff ;  /* 0xffffffff003e7802 */ /* 0x000fe40000000f00 */
[----:B------:R-:W-:Y:S02]  /*1820*/  MOV R64, R36 ;  /* 0x0000002400407202 */ /* 0x000fe40000000f00 */
[----:B------:R-:W-:Y:S02]  /*1830*/  MOV R2, 0x1850 ;  /* 0x0000185000027802 */ /* 0x000fe40000000f00 */
[----:B------:R-:W-:Y:S05]  /*1840*/  CALL.REL.NOINC `($__internal_100_$__cuda_sm70_shflsync_bfly_p) ;  /* 0x0000009000007944 */ /* 0x000fea0003c00000 */
[----:B0-----:R-:W-:Y:S01]  /*1850*/  HFMA2.MMA R59, -RZ, RZ, 0, 9.5367431640625e-07 ;  /* 0x00000010ff3b7435 */ /* 0x001fe200000001ff */
[----:B-1----:R-:W-:Y:S02]  /*1860*/  MOV R41, R62 ;  /* 0x0000003e00297202 */ /* 0x002fe40000000f00 */
[----:B------:R-:W-:Y:S02]  /*1870*/  MOV R64, R39 ;  /* 0x0000002700407202 */ /* 0x000fe40000000f00 */
[----:B------:R-:W-:Y:S02]  /*1880*/  MOV R37, 0x1f ;  /* 0x0000001f00257802 */ /* 0x000fe40000000f00 */
[----:B------:R-:W-:-:S02]  /*1890*/  MOV R62, 0xffffffff ;  /* 0xffffffff003e7802 */ /* 0x000fc40000000f00 */
[----:B------:R-:W-:Y:S02]  /*18a0*/  MOV R2, 0x18c0 ;  /* 0x000018c000027802 */ /* 0x000fe40000000f00 */
[----:B------:R-:W-:Y:S05]  /*18b0*/  CALL.REL.NOINC `($__internal_100_$__cuda_sm70_shflsync_bfly_p) ;  /* 0x0000002000007944 */ /* 0x000fea0003c00000 */
[----:B-1----:R-:W-:Y:S01]  /*18c0*/  MOV R2, R62 ;  /* 0x0000003e00027202 */ /* 0x002fe20000000f00 */
[----:B0-----:R-:W-:Y:S05]  /*18d0*/  BRA `(.L_x_2228) ;  /* 0xfffff0e000007947 */ /* 0x001fea000383ffff */
        .weak           $__internal_100_$__cuda_sm70_shflsync_bfly_p
        .type           $__internal_100_$__cuda_sm70_shflsync_bfly_p,@function
        .size           $__internal_100_$__cuda_sm70_shflsync_bfly_p,(.L_x_4480 - $__internal_100_$__cuda_sm70_shflsync_bfly_p)
$__internal_100_$__cuda_sm70_shflsync_bfly_p:
[----:B------:R-:W-:Y:S01]  /*18e0*/  HFMA2.MMA R3, -RZ, RZ, 0, 0 ;  /* 0x00000000ff037435 */ /* 0x000fe200000001ff */
[----:B------:R-:W-:Y:S04]  /*18f0*/  WARPSYNC R62 ;  /* 0x0000003e00007348 */ /* 0x000fe80003800000 */
[----:B------:R0:W1:Y:S01]  /*1900*/  SHFL.BFLY PT, R62, R64, R59, R37 ;  /* 0x0c00003b403e7389 */ /* 0x00006200000e0025 */
[----:B------:R-:W-:Y:S05]  /*1910*/  RET.REL.NODEC R2 `(_ZN10layer_norm13ln_bwd_kernelINS_13Kernel_traitsIf6__halfS2_S2_fjLj256ELj1ELj4ELj1ELj16ENS_18Kernel_traits_baseILj256EfS2_S2_S2_fjLj128EEEEELb0ELb0ELb0ELb0EEEvNS_9BwdParamsE) ;  /* 0xffffe6e002007950 */ /* 0x000fea0003c3ffff */
.L_x_2229:
        /* <DEDUP_REMOVED lines=14> */
.L_x_4480:


//--------------------- .text._ZN10layer_norm13ln_bwd_kernelINS_13Kernel_traitsIf6__halfS2_S2_fjLj256ELj1ELj4ELj1ELj16ENS_18Kernel_traits_baseILj256EfS2_S2_S2_fjLj128EEEEELb0ELb0ELb0ELb1EEEvNS_9BwdParamsE --------------------------
	.section	.text._ZN10layer_norm13ln_bwd_kernelINS_13Kernel_traitsIf6__halfS2_S2_fjLj256ELj1ELj4ELj1ELj16ENS_18Kernel_traits_baseILj256EfS2_S2_S2_fjLj128EEEEELb0ELb0ELb0ELb1EEEvNS_9BwdParamsE,"ax",@progbits
	.sectioninfo	@"SHI_REGISTERS=70"
	.align	128
        .global         _ZN10layer_norm13ln_bwd_kernelINS_13Kernel_traitsIf6__halfS2_S2_fjLj256ELj1ELj4ELj1ELj16ENS_18Kernel_traits_baseILj256EfS2_S2_S2_fjLj128EEEEELb0ELb0ELb0ELb1EEEvNS_9BwdParamsE
        .type           _ZN10layer_norm13ln_bwd_kernelINS_13Kernel_traitsIf6__halfS2_S2_fjLj256ELj1ELj4ELj1ELj16ENS_18Kernel_traits_baseILj256EfS2_S2_S2_fjLj128EEEEELb0ELb0ELb0ELb1EEEvNS_9BwdParamsE,@function
        .size           _ZN10layer_norm13ln_bwd_kernelINS_13Kernel_traitsIf6__halfS2_S2_fjLj256ELj1ELj4ELj1ELj16ENS_18Kernel_traits_baseILj256EfS2_S2_S2_fjLj128EEEEELb0ELb0ELb0ELb1EEEvNS_9BwdParamsE,(.L_x_4481 - _ZN10layer_norm13ln_bwd_kernelINS_13Kernel_traitsIf6__halfS2_S2_fjLj256ELj1ELj4ELj1ELj16ENS_18Kernel_traits_baseILj256EfS2_S2_S2_fjLj128EEEEELb0ELb0ELb0ELb1EEEvNS_9BwdParamsE)
        .other          _ZN10layer_norm13ln_bwd_kernelINS_13Kernel_traitsIf6__halfS2_S2_fjLj256ELj1ELj4ELj1ELj16ENS_18Kernel_traits_baseILj256EfS2_S2_S2_fjLj128EEEEELb0ELb0ELb0ELb1EEEvNS_9BwdParamsE,@"STO_CUDA_ENTRY STV_DEFAULT"
_ZN10layer_norm13ln_bwd_kernelINS_13Kernel_traitsIf6__halfS2_S2_fjLj256ELj1ELj4ELj1ELj16ENS_18Kernel_traits_baseILj256EfS2_S2_S2_fjLj128EEEEELb0ELb0ELb0ELb1EEEvNS_9BwdParamsE:
.text._ZN10layer_norm13ln_bwd_kernelINS_13Kernel_traitsIf6__halfS2_S2_fjLj256ELj1ELj4ELj1ELj16ENS_18Kernel_traits_baseILj256EfS2_S2_S2_fjLj128EEEEELb0ELb0ELb0ELb1EEEvNS_9BwdParamsE:
        /* <DEDUP_REMOVED lines=18> */
.L_x_2230:
        /* <DEDUP_REMOVED lines=11> */
[----:B------:R-:W-:Y:S01]  /*01d0*/  MOV R42, RZ ;  /* 0x000000ff002a7202 */ /* 0x000fe20000000f00 */
[----:B------:R-:W-:Y:S01]  /*01e0*/  CS2R R40, SRZ ;  /* 0x0000000000287805 */ /* 0x000fe2000001ff00 */
[----:B------:R-:W-:Y:S01]  /*01f0*/  CS2R R28, SRZ ;  /* 0x00000000001c7805 */ /* 0x000fe2000001ff00 */
[----:B0-----:R-:W-:-:S02]  /*0200*/  MOV R46, RZ ;  /* 0x000000ff002e7202 */ /* 0x001fc40000000f00 */
.L_x_2234:
[----:B------:R-:W-:Y:S01]  /*0210*/  IMAD R2, R49, c[0x0][0x168], RZ ;  /* 0x00005a0031027a24 */ /* 0x000fe200078e02ff */
[----:B------:R-:W-:-:S02]  /*0220*/  ISETP.NE.U32.AND P1, PT, RZ, c[0x0][0x1c0], PT ;  /* 0x00007000ff007a0c */ /* 0x000fc40003f25070 */
[----:B------:R-:W-:Y:S02]  /*0230*/  MOV R44, 0x4 ;  /* 0x00000004002c7802 */ /* 0x000fe40000000f00 */
[----:B------:R-:W-:Y:S02]  /*0240*/  SHF.R.S32.HI R3, RZ, 0x1f, R2 ;  /* 0x0000001fff037819 */ /* 0x000fe40000011402 */
[----:B------:R-:W-:Y:S01]  /*0250*/  ISETP.NE.AND.EX P1, PT, RZ, c[0x0][0x1c4], PT, P1 ;  /* 0x00007100ff007a0c */ /* 0x000fe20003f25310 */
[----:B------:R-:W-:Y:S01]  /*0260*/  IMAD.WIDE R54, R49, R44, c[0x0][0x1a0] ;  /* 0x0000680031367625 */ /* 0x000fe200078e022c */
[----:B------:R-:W-:Y:S02]  /*0270*/  LEA.HI R3, R3, R2, RZ, 0x3 ;  /* 0x0000000203037211 */ /* 0x000fe400078f18ff */
[----:B------:R-:W-:Y:S02]  /*0280*/  SHF.R.S32.HI R2, RZ, 0x1f, R49 ;  /* 0x0000001fff027819 */ /* 0x000fe40000011431 */
[----:B------:R-:W-:Y:S01]  /*0290*/  LEA.HI.SX32 R3, R3, R48, 0x1d ;  /* 0x0000003003037211 */ /* 0x000fe200078feaff */
[----:B------:R-:W2:Y:S03]  /*02a0*/  LDG.E R54, [R54.64] ;  /* 0x0000000436367981 */ /* 0x000ea6000c1e1900 */
[----:B------:R-:W-:-:S02]  /*02b0*/  SHF.L.U32 R43, R3, 0x4, RZ ;  /* 0x00000004032b7819 */ /* 0x000fc400000006ff */
[----:B------:R-:W-:Y:S02]  /*02c0*/  SHF.R.U32.HI R51, RZ, 0x1c, R3 ;  /* 0x0000001cff337819 */ /* 0x000fe40000011603 */
[----:B------:R-:W-:Y:S02]  /*02d0*/  @P1 LEA R52, P0, R49, c[0x0][0x1c0], 0x1 ;  /* 0x0000700031341a11 */ /* 0x000fe400078008ff */
[----:B------:R-:W-:Y:S02]  /*02e0*/  IADD3 R20, P2, R43, c[0x0][0x188], RZ ;  /* 0x000062002b147a10 */ /* 0x000fe40007f5e0ff */
[----:B------:R-:W-:Y:S02]  /*02f0*/  @P1 LEA.HI.X R53, R49, c[0x0][0x1c4], R2, 0x1, P0 ;  /* 0x0000710031351a11 */ /* 0x000fe400000f0c02 */
[----:B------:R-:W-:Y:S02]  /*0300*/  IADD3.X R21, R51, c[0x0][0x18c], RZ, P2, !PT ;  /* 0x0000630033157a10 */ /* 0x000fe400017fe4ff */
[----:B------:R-:W-:Y:S01]  /*0310*/  MOV R24, 0x10 ;  /* 0x0000001000187802 */ /* 0x000fe20000000f00 */
[----:B------:R-:W3:Y:S04]  /*0320*/  @P1 LDG.E.U16 R52, [R52.64] ;  /* 0x0000000434341981 */ /* 0x000ee8000c1e1500 */
[----:B------:R-:W4:Y:S01]  /*0330*/  LDG.E.128 R20, [R20.64] ;  /* 0x0000000414147981 */ /* 0x000f22000c1e1d00 */
[----:B------:R-:W-:-:S04]  /*0340*/  IMAD.WIDE.U32 R24, R3, R24, c[0x0][0x208] ;  /* 0x0000820003187625 */ /* 0x000fc800078e0018 */
[----:B------:R-:W-:Y:S02]  /*0350*/  IMAD.WIDE R44, R49, R44, c[0x0][0x1a8] ;  /* 0x00006a00312c7625 */ /* 0x000fe400078e022c */
[----:B------:R-:W4:Y:S04]  /*0360*/  LDG.E.128 R24, [R24.64] ;  /* 0x0000000418187981 */ /* 0x000f28000c1e1d00 */
[----:B------:R4:W4:Y:S01]  /*0370*/  LDG.E R44, [R44.64] ;  /* 0x000000042c2c7981 */ /* 0x000922000c1e1900 */
[----:B------:R-:W-:-:S04]  /*0380*/  ISETP.NE.U32.AND P0, PT, RZ, c[0x0][0x218], PT ;  /* 0x00008600ff007a0c */ /* 0x000fc80003f05070 */
[----:B------:R-:W-:Y:S02]  /*0390*/  ISETP.NE.AND.EX P0, PT, RZ, c[0x0][0x21c], PT, P0 ;  /* 0x00008700ff007a0c */ /* 0x000fe40003f05300 */
[----:B------:R-:W-:-:S11]  /*03a0*/  MOV R50, 0x3f800000 ;  /* 0x3f80000000327802 */ /* 0x000fd60000000f00 */
[----:B------:R-:W-:-:S04]  /*03b0*/  @P0 LEA R2, P2, R3, c[0x0][0x218], 0x4 ;  /* 0x0000860003020a11 */ /* 0x000fc800078420ff */
[----:B------:R-:W-:Y:S02]  /*03c0*/  @P0 LEA.HI.X R3, R3, c[0x0][0x21c], RZ, 0x4, P2 ;  /* 0x0000870003030a11 */ /* 0x000fe400010f24ff */
[----:B-1----:R-:W-:-:S03]  /*03d0*/  ISETP.NE.AND P2, PT, R47, RZ, PT ;  /* 0x000000ff2f00720c */ /* 0x002fc60003f45270 */
[----:B-----5:R0:W5:Y:S01]  /*03e0*/  @P0 LDG.E.128 R12, [R2.64] ;  /* 0x00000004020c0981 */ /* 0x020162000c1e1d00 */
[----:B---3--:R-:W-:Y:S01]  /*03f0*/  @P1 HADD2.F32 R50, -RZ, R52.H0_H0 ;  /* 0x20000034ff321230 */ /* 0x008fe20000004100 */
[----:B--2---:R-:W-:Y:S01]  /*0400*/  FSEL R52, R54, RZ, !P2 ;  /* 0x000000ff36347208 */ /* 0x004fe20005000000 */
[--C-:B----4-:R-:W-:Y:S02]  /*0410*/  HADD2.F32 R45, -RZ, R20.reuse.H1_H1 ;  /* 0x30000014ff2d7230 */ /* 0x110fe40000004100 */
[----:B------:R-:W-:Y:S02]  /*0420*/  HADD2.F32 R53, -RZ, R20.H0_H0 ;  /* 0x20000014ff357230 */ /* 0x000fe40000004100 */
[--C-:B------:R-:W-:Y:S01]  /*0430*/  HADD2.F32 R55, -RZ, R21.reuse.H0_H0 ;  /* 0x20000015ff377230 */ /* 0x100fe20000004100 */
[C---:B------:R-:W-:Y:S01]  /*0440*/  FADD.FTZ R61, -R52.reuse, R45 ;  /* 0x0000002d343d7221 */ /* 0x040fe20000010100 */
[----:B------:R-:W-:Y:S01]  /*0450*/  HADD2.F32 R59, -RZ, R21.H1_H1 ;  /* 0x30000015ff3b7230 */ /* 0x000fe20000004100 */
[----:B------:R-:W-:Y:S01]  /*0460*/  FADD.FTZ R21, -R52, R53 ;  /* 0x0000003534157221 */ /* 0x000fe20000010100 */
[----:B------:R-:W-:-:S02]  /*0470*/  HADD2.F32 R57, -RZ, R22.H0_H0 ;  /* 0x20000016ff397230 */ /* 0x000fc40000004100 */
[----:B------:R-:W-:Y:S02]  /*0480*/  HADD2.F32 R45, -RZ, R24.H0_H0 ;  /* 0x20000018ff2d7230 */ /* 0x000fe40000004100 */
[----:B------:R-:W-:Y:S01]  /*0490*/  HADD2.F32 R65, -RZ, R22.H1_H1 ;  /* 0x30000016ff417230 */ /* 0x000fe20000004100 */
[----:B------:R-:W-:Y:S01]  /*04a0*/  FADD.FTZ R53, -R52, R57 ;  /* 0x0000003934357221 */ /* 0x000fe20000010100 */
[----:B------:R-:W-:Y:S01]  /*04b0*/  HADD2.F32 R24, -RZ, R24.H1_H1 ;  /* 0x30000018ff187230 */ /* 0x000fe20000004100 */
[----:B------:R-:W-:Y:S01]  /*04c0*/  FMUL.FTZ R21, R44, R21 ;  /* 0x000000152c157220 */ /* 0x000fe20000410000 */
[--C-:B0-----:R-:W-:Y:S01]  /*04d0*/  HADD2.F32 R3, -RZ, R23.reuse.H0_H0 ;  /* 0x20000017ff037230 */ /* 0x101fe20000004100 */
[----:B------:R-:W-:Y:S01]  /*04e0*/  FMUL.FTZ R54, R4, R45 ;  /* 0x0000002d04367220 */ /* 0x000fe20000410000 */
[----:B------:R-:W-:Y:S01]  /*04f0*/  HADD2.F32 R67, -RZ, R23.H1_H1 ;  /* 0x30000017ff437230 */ /* 0x000fe20000004100 */
[C---:B------:R-:W-:Y:S01]  /*0500*/  FADD.FTZ R23, -R52.reuse, R65 ;  /* 0x0000004134177221 */ /* 0x040fe20000010100 */
[--C-:B------:R-:W-:Y:S01]  /*0510*/  HADD2.F32 R65, -RZ, R25.reuse.H0_H0 ;  /* 0x20000019ff417230 */ /* 0x100fe20000004100 */
[----:B------:R-:W-:Y:S01]  /*0520*/  FADD.FTZ R59, -R52, R59 ;  /* 0x0000003b343b7221 */ /* 0x000fe20000010100 */
[----:B------:R-:W-:Y:S01]  /*0530*/  HADD2.F32 R22, -RZ, R25.H1_H1 ;  /* 0x30000019ff167230 */ /* 0x000fe20000004100 */
[----:B------:R-:W-:-:S02]  /*0540*/  FADD.FTZ R42, R45, R42 ;  /* 0x0000002a2d2a7221 */ /* 0x000fc40000010000 */
[----:B------:R-:W-:Y:S02]  /*0550*/  FFMA.FTZ R46, R21, R45, R46 ;  /* 0x0000002d152e7223 */ /* 0x000fe4000001002e */
[----:B------:R-:W-:Y:S02]  /*0560*/  FMUL.FTZ R25, R44, R53 ;  /* 0x000000352c197220 */ /* 0x000fe40000410000 */
[----:B------:R-:W-:Y:S02]  /*0570*/  FADD.FTZ R63, -R52, R55 ;  /* 0x00000037343f7221 */ /* 0x000fe40000010100 */
[----:B------:R-:W-:Y:S02]  /*0580*/  FMUL.FTZ R56, R44, R61 ;  /* 0x0000003d2c387220 */ /* 0x000fe40000410000 */
[----:B------:R-:W-:Y:S02]  /*0590*/  FMUL.FTZ R45, R5, R24 ;  /* 0x00000018052d7220 */ /* 0x000fe40000410000 */
[----:B------:R-:W-:-:S02]  /*05a0*/  FADD.FTZ R58, RZ, R54 ;  /* 0x00000036ff3a7221 */ /* 0x000fc40000010000 */
[----:B------:R-:W-:Y:S01]  /*05b0*/  FFMA.FTZ R53, R21, R54, RZ ;  /* 0x0000003615357223 */ /* 0x000fe200000100ff */
[--C-:B------:R-:W-:Y:S01]  /*05c0*/  HADD2.F32 R55, -RZ, R27.reuse.H0_H0 ;  /* 0x2000001bff377230 */ /* 0x100fe20000004100 */
[C---:B------:R-:W-:Y:S01]  /*05d0*/  FADD.FTZ R57, -R52.reuse, R3 ;  /* 0x0000000334397221 */ /* 0x040fe20000010100 */
[----:B------:R-:W-:Y:S01]  /*05e0*/  HADD2.F32 R2, -RZ, R27.H1_H1 ;  /* 0x3000001bff027230 */ /* 0x000fe20000004100 */
[----:B------:R-:W-:Y:S01]  /*05f0*/  FADD.FTZ R3, -R52, R67 ;  /* 0x0000004334037221 */ /* 0x000fe20000010100 */
[--C-:B------:R-:W-:Y:S01]  /*0600*/  HADD2.F32 R67, -RZ, R26.reuse.H0_H0 ;  /* 0x2000001aff437230 */ /* 0x100fe20000004100 */
[C---:B------:R-:W-:Y:S01]  /*0610*/  FMUL.FTZ R27, R44.reuse, R59 ;  /* 0x0000003b2c1b7220 */ /* 0x040fe20000410000 */
[----:B------:R-:W-:Y:S01]  /*0620*/  HADD2.F32 R20, -RZ, R26.H1_H1 ;  /* 0x3000001aff147230 */ /* 0x000fe20000004100 */
        /* <DEDUP_REMOVED lines=37> */
[----:B------:R-:W-:Y:S01]  /*0880*/  FFMA.FTZ R59, R58, R53, R59 ;  /* 0x000000353a3b7223 */ /* 0x000fe2000001003b */
[----:B------:R-:W-:Y:S05]  /*0890*/  BRA.DIV ~URZ, `(.L_x_2232) ;  /* 0x00000b327f007947 */ /* 0x000fea000b800000 */
[----:B------:R0:W1:Y:S02]  /*08a0*/  SHFL.BFLY PT, R65, R64, 0x1, 0x1f ;  /* 0x0c201f0040417f89 */ /* 0x00006400000e0000 */
.L_x_2235:
        /* <DEDUP_REMOVED lines=18> */
.L_x_2236:
        /* <DEDUP_REMOVED lines=13> */
[-CC-:B0-----:R-:W-:Y:S02]  /*0aa0*/  FFMA.FTZ R59, R23, R60.reuse, R61.reuse ;  /* 0x0000003c173b7223 */ /* 0x181fe4000001003d */
[----:B------:R-:W-:Y:S02]  /*0ab0*/  FFMA.FTZ R58, R58, R60, R61 ;  /* 0x0000003c3a3a7223 */ /* 0x000fe4000001003d */
[----:B------:R-:W-:Y:S02]  /*0ac0*/  FADD.FTZ R21, R54, -R21 ;  /* 0x8000001536157221 */ /* 0x000fe40000010000 */
[----:B------:R-:W-:Y:S01]  /*0ad0*/  FADD.FTZ R3, R26, -R3 ;  /* 0x800000031a037221 */ /* 0x000fe20000010000 */
[--C-:B-----5:R-:W-:Y:S01]  /*0ae0*/  @P0 HADD2.F32 R26, -RZ, R15.reuse.H1_H1 ;  /* 0x3000000fff1a0230 */ /* 0x120fe20000004100 */
[----:B------:R-:W-:Y:S02]  /*0af0*/  FADD.FTZ R45, R45, -R56 ;  /* 0x800000382d2d7221 */ /* 0x000fe40000010000 */
[----:B------:R-:W-:Y:S01]  /*0b00*/  FADD.FTZ R61, R55, -R2 ;  /* 0x80000002373d7221 */ /* 0x000fe20000010000 */
[--C-:B------:R-:W-:Y:S01]  /*0b10*/  @P0 HADD2.F32 R2, -RZ, R12.reuse.H0_H0 ;  /* 0x2000000cff020230 */ /* 0x100fe20000004100 */
[----:B------:R-:W-:Y:S01]  /*0b20*/  FADD.FTZ R23, R24, -R27 ;  /* 0x8000001b18177221 */ /* 0x000fe20000010000 */
[----:B------:R-:W-:Y:S01]  /*0b30*/  @P0 HADD2.F32 R24, -RZ, R15.H0_H0 ;  /* 0x2000000fff180230 */ /* 0x000fe20000004100 */
[----:B------:R-:W-:Y:S01]  /*0b40*/  FADD.FTZ R25, R22, -R25 ;  /* 0x8000001916197221 */ /* 0x000fe20000010000 */
[----:B------:R-:W-:Y:S01]  /*0b50*/  @P0 HADD2.F32 R22, -RZ, R13.H0_H0 ;  /* 0x2000000dff160230 */ /* 0x000fe20000004100 */
[----:B------:R-:W-:Y:S01]  /*0b60*/  FADD.FTZ R59, R20, -R59 ;  /* 0x8000003b143b7221 */ /* 0x000fe20000010000 */
[----:B------:R-:W-:Y:S01]  /*0b70*/  @P0 HADD2.F32 R20, -RZ, R12.H1_H1 ;  /* 0x3000000cff140230 */ /* 0x000fe20000004100 */
[----:B------:R-:W-:-:S02]  /*0b80*/  FADD.FTZ R63, R53, -R58 ;  /* 0x8000003a353f7221 */ /* 0x000fc40000010000 */
[C---:B------:R-:W-:Y:S02]  /*0b90*/  FMUL.FTZ R27, R44.reuse, R21 ;  /* 0x000000152c1b7220 */ /* 0x040fe40000410000 */
[C---:B------:R-:W-:Y:S02]  /*0ba0*/  FMUL.FTZ R53, R44.reuse, R3 ;  /* 0x000000032c357220 */ /* 0x040fe40000410000 */
[C---:B------:R-:W-:Y:S02]  /*0bb0*/  FMUL.FTZ R45, R44.reuse, R45 ;  /* 0x0000002d2c2d7220 */ /* 0x040fe40000410000 */
[----:B------:R-:W-:Y:S01]  /*0bc0*/  @P0 FADD.FTZ R27, R27, R2 ;  /* 0x000000021b1b0221 */ /* 0x000fe20000010000 */
[----:B------:R-:W-:Y:S01]  /*0bd0*/  @P0 HADD2.F32 R2, -RZ, R13.H1_H1 ;  /* 0x3000000dff020230 */ /* 0x000fe20000004100 */
[----:B------:R-:W-:Y:S01]  /*0be0*/  @P0 FADD.FTZ R53, R53, R22 ;  /* 0x0000001635350221 */ /* 0x000fe20000010000 */
[----:B------:R-:W-:Y:S01]  /*0bf0*/  @P0 HADD2.F32 R22, -RZ, R14.H1_H1 ;  /* 0x3000000eff160230 */ /* 0x000fe20000004100 */
[----:B------:R-:W-:-:S02]  /*0c00*/  FMUL.FTZ R55, R44, R23 ;  /* 0x000000172c377220 */ /* 0x000fc40000410000 */
[----:B------:R-:W-:Y:S01]  /*0c10*/  @P0 FADD.FTZ R45, R45, R20 ;  /* 0x000000142d2d0221 */ /* 0x000fe20000010000 */
[----:B------:R-:W-:Y:S01]  /*0c20*/  @P0 HADD2.F32 R20, -RZ, R14.H0_H0 ;  /* 0x2000000eff140230 */ /* 0x000fe20000004100 */
[C---:B------:R-:W-:Y:S02]  /*0c30*/  FMUL.FTZ R3, R44.reuse, R59 ;  /* 0x0000003b2c037220 */ /* 0x040fe40000410000 */
[C---:B------:R-:W-:Y:S01]  /*0c40*/  FMUL.FTZ R57, R44.reuse, R25 ;  /* 0x000000192c397220 */ /* 0x040fe20000410000 */
[----:B------:R-:W-:Y:S01]  /*0c50*/  @P1 F2FP.PACK_AB R25, RZ, R45 ;  /* 0x0000002dff19123e */ /* 0x000fe200000000ff */
[C---:B------:R-:W-:Y:S02]  /*0c60*/  FMUL.FTZ R21, R44.reuse, R61 ;  /* 0x0000003d2c157220 */ /* 0x040fe40000410000 */
[----:B------:R-:W-:Y:S02]  /*0c70*/  FMUL.FTZ R23, R44, R63 ;  /* 0x0000003f2c177220 */ /* 0x000fe40000410000 */
[----:B------:R-:W-:Y:S01]  /*0c80*/  @P0 FADD.FTZ R55, R55, R2 ;  /* 0x0000000237370221 */ /* 0x000fe20000010000 */
[----:B------:R-:W-:Y:S01]  /*0c90*/  @P1 F2FP.PACK_AB R2, RZ, R27 ;  /* 0x0000001bff02123e */ /* 0x000fe200000000ff */
[----:B------:R-:W-:-:S02]  /*0ca0*/  @P0 FADD.FTZ R3, R3, R22 ;  /* 0x0000001603030221 */ /* 0x000fc40000010000 */
        /* <DEDUP_REMOVED lines=19> */
[----:B------:R-:W-:Y:S01]  /*0de0*/  @P1 IADD3 R2, P0, R43, c[0x0][0x258], RZ ;  /* 0x000096002b021a10 */ /* 0x000fe20007f1e0ff */
[----:B------:R-:W-:Y:S01]  /*0df0*/  FMUL.FTZ R57, R23, R50 ;  /* 0x0000003217397220 */ /* 0x000fe20000410000 */
[----:B------:R-:W-:-:S02]  /*0e00*/  @P1 PRMT R19, R3, 0x7610, R19 ;  /* 0x0000761003131816 */ /* 0x000fc40000000013 */
[----:B------:R-:W-:Y:S02]  /*0e10*/  IADD3 R24, P2, R43, c[0x0][0x248], RZ ;  /* 0x000092002b187a10 */ /* 0x000fe40007f5e0ff */
[----:B------:R-:W-:Y:S02]  /*0e20*/  @P1 PRMT R16, R16, 0x5410, R25 ;  /* 0x0000541010101816 */ /* 0x000fe40000000019 */
[----:B------:R-:W-:Y:S02]  /*0e30*/  @P1 IADD3.X R3, R51, c[0x0][0x25c], RZ, P0, !PT ;  /* 0x0000970033031a10 */ /* 0x000fe400007fe4ff */
[----:B------:R-:W-:Y:S02]  /*0e40*/  @P1 PRMT R17, R17, 0x5410, R26 ;  /* 0x0000541011111816 */ /* 0x000fe4000000001a */
[----:B------:R-:W-:Y:S02]  /*0e50*/  @P1 PRMT R18, R18, 0x5410, R27 ;  /* 0x0000541012121816 */ /* 0x000fe4000000001b */
[----:B------:R-:W-:-:S02]  /*0e60*/  @P1 PRMT R19, R19, 0x5410, R45 ;  /* 0x0000541013131816 */ /* 0x000fc4000000002d */
[----:B------:R-:W-:Y:S02]  /*0e70*/  F2FP.PACK_AB R23, R57, R54 ;  /* 0x000000363917723e */ /* 0x000fe400000000ff */
[----:B------:R-:W-:Y:S01]  /*0e80*/  F2FP.PACK_AB R22, R55, R22 ;  /* 0x000000163716723e */ /* 0x000fe200000000ff */
[----:B------:R0:W-:Y:S01]  /*0e90*/  @P1 STG.E.128 [R2.64], R16 ;  /* 0x0000001002001986 */ /* 0x0001e2000c101d04 */
[----:B------:R-:W-:Y:S02]  /*0ea0*/  F2FP.PACK_AB R21, R52, R53 ;  /* 0x000000353415723e */ /* 0x000fe400000000ff */
[----:B------:R-:W-:Y:S02]  /*0eb0*/  F2FP.PACK_AB R20, R59, R20 ;  /* 0x000000143b14723e */ /* 0x000fe400000000ff */
[----:B------:R-:W-:Y:S02]  /*0ec0*/  IADD3.X R25, R51, c[0x0][0x24c], RZ, P2, !PT ;  /* 0x0000930033197a10 */ /* 0x000fe400017fe4ff */
[----:B------:R-:W-:-:S03]  /*0ed0*/  MOV R26, c[0x0][0x160] ;  /* 0x00005800001a7a02 */ /* 0x000fc60000000f00 */
[----:B------:R0:W-:Y:S01]  /*0ee0*/  STG.E.128 [R24.64], R20 ;  /* 0x0000001418007986 */ /* 0x0001e2000c101d04 */
[----:B------:R-:W-:-:S04]  /*0ef0*/  LEA R49, R26, R49, 0x2 ;  /* 0x000000311a317211 */ /* 0x000fc800078e10ff */
[----:B------:R-:W-:-:S13]  /*0f00*/  ISETP.GE.AND P0, PT, R49, c[0x0][0x164], PT ;  /* 0x0000590031007a0c */ /* 0x000fda0003f06270 */
[----:B0-----:R-:W-:Y:S05]  /*0f10*/  @!P0 BRA `(.L_x_2234) ;  /* 0xfffff2f000008947 */ /* 0x001fea000383ffff */
[----:B------:R-:W-:Y:S01]  /*0f20*/  MOV R4, R46 ;  /* 0x0000002e00047202 */ /* 0x000fe20000000f00 */
[----:B------:R-:W-:Y:S01]  /*0f30*/  IMAD.MOV.U32 R14, RZ, RZ, R30 ;  /* 0x000000ffff0e7224 */ /* 0x000fe200078e001e */
        /* <DEDUP_REMOVED lines=14> */
.L_x_2231:
        /* <DEDUP_REMOVED lines=59> */
.L_x_2232:
[----:B------:R-:W-:Y:S01]  /*13d0*/  HFMA2.MMA R62, -RZ, RZ, 0, 5.9604644775390625e-08 ;  /* 0x00000001ff3e7435 */ /* 0x000fe200000001ff */
[----:B------:R-:W-:-:S02]  /*13e0*/  MOV R63, R64 ;  /* 0x00000040003f7202 */ /* 0x000fc40000000f00 */
[----:B------:R-:W-:Y:S02]  /*13f0*/  MOV R61, 0x1f ;  /* 0x0000001f003d7802 */ /* 0x000fe40000000f00 */
[----:B------:R-:W-:Y:S02]  /*1400*/  MOV R60, 0xffffffff ;  /* 0xffffffff003c7802 */ /* 0x000fe40000000f00 */
[----:B------:R-:W-:Y:S02]  /*1410*/  MOV R2, 0x1430 ;  /* 0x0000143000027802 */ /* 0x000fe40000000f00 */
[----:B-----5:R-:W-:Y:S05]  /*1420*/  CALL.REL.NOINC `($__internal_101_$__cuda_sm70_shflsync_bfly_p) ;  /* 0x0000046000007944 */ /* 0x020fea0003c00000 */
[----:B-1----:R-:W-:Y:S01]  /*1430*/  MOV R65, R60 ;  /* 0x0000003c00417202 */ /* 0x002fe20000000f00 */
[----:B0-----:R-:W-:Y:S05]  /*1440*/  BRA `(.L_x_2235) ;  /* 0xfffff46000007947 */ /* 0x001fea000383ffff */
.L_x_2233:
[----:B------:R-:W-:Y:S01]  /*1450*/  HFMA2.MMA R62, -RZ, RZ, 0, 5.9604644775390625e-08 ;  /* 0x00000001ff3e7435 */ /* 0x000fe200000001ff */
[----:B------:R-:W-:Y:S02]  /*1460*/  MOV R63, R59 ;  /* 0x0000003b003f7202 */ /* 0x000fe40000000f00 */
[----:B------:R-:W-:Y:S02]  /*1470*/  MOV R61, 0x1f ;  /* 0x0000001f003d7802 */ /* 0x000fe40000000f00 */
[----:B------:R-:W-:-:S02]  /*1480*/  MOV R60, 0xffffffff ;  /* 0xffffffff003c7802 */ /* 0x000fc40000000f00 */
[----:B------:R-:W-:Y:S02]  /*1490*/  MOV R2, 0x14b0 ;  /* 0x000014b000027802 */ /* 0x000fe40000000f00 */
[----:B01---5:R-:W-:Y:S05]  /*14a0*/  CALL.REL.NOINC `($__internal_101_$__cuda_sm70_shflsync_bfly_p) ;  /* 0x000003e000007944 */ /* 0x023fea0003c00000 */
[----:B------:R-:W-:Y:S01]  /*14b0*/  FADD.FTZ R64, R64, R65 ;  /* 0x0000004140407221 */ /* 0x000fe20000010000 */
[----:B0-----:R-:W-:Y:S01]  /*14c0*/  HFMA2.MMA R62, -RZ, RZ, 0, 1.1920928955078125e-07 ;  /* 0x00000002ff3e7435 */ /* 0x001fe200000001ff */
[----:B-1----:R-:W-:Y:S01]  /*14d0*/  FADD.FTZ R59, R59, R60 ;  /* 0x0000003c3b3b7221 */ /* 0x002fe20000010000 */
[----:B------:R-:W-:Y:S01]  /*14e0*/  MOV R61, 0x1f ;  /* 0x0000001f003d7802 */ /* 0x000fe20000000f00 */
[----:B------:R-:W-:Y:S01]  /*14f0*/  IMAD.MOV.U32 R60, RZ, RZ, -0x1 ;  /* 0xffffffffff3c7424 */ /* 0x000fe200078e00ff */
[----:B------:R-:W-:Y:S02]  /*1500*/  MOV R63, R64 ;  /* 0x00000040003f7202 */ /* 0x000fe40000000f00 */
[----:B------:R-:W-:Y:S02]  /*1510*/  MOV R2, 0x1530 ;  /* 0x0000153000027802 */ /* 0x000fe40000000f00 */
[----:B------:R-:W-:Y:S05]  /*1520*/  CALL.REL.NOINC `($__internal_101_$__cuda_sm70_shflsync_bfly_p) ;  /* 0x0000036000007944 */ /* 0x000fea0003c00000 */
[----:B0-----:R-:W-:Y:S01]  /*1530*/  HFMA2.MMA R62, -RZ, RZ, 0, 1.1920928955078125e-07 ;  /* 0x00000002ff3e7435 */ /* 0x001fe200000001ff */
[----:B-1----:R-:W-:Y:S02]  /*1540*/  MOV R65, R60 ;  /* 0x0000003c00417202 */ /* 0x002fe40000000f00 */
[----:B------:R-:W-:-:S02]  /*1550*/  MOV R63, R59 ;  /* 0x0000003b003f7202 */ /* 0x000fc40000000f00 */
[----:B------:R-:W-:Y:S02]  /*1560*/  MOV R61, 0x1f ;  /* 0x0000001f003d7802 */ /* 0x000fe40000000f00 */
[----:B------:R-:W-:Y:S02]  /*1570*/  MOV R60, 0xffffffff ;  /* 0xffffffff003c7802 */ /* 0x000fe40000000f00 */
[----:B------:R-:W-:Y:S02]  /*1580*/  MOV R2, 0x15a0 ;  /* 0x000015a000027802 */ /* 0x000fe40000000f00 */
[----:B------:R-:W-:Y:S05]  /*1590*/  CALL.REL.NOINC `($__internal_101_$__cuda_sm70_shflsync_bfly_p) ;  /* 0x000002f000007944 */ /* 0x000fea0003c00000 */
[----:B------:R-:W-:Y:S01]  /*15a0*/  FADD.FTZ R64, R65, R64 ;  /* 0x0000004041407221 */ /* 0x000fe20000010000 */
[----:B0-----:R-:W-:Y:S01]  /*15b0*/  HFMA2.MMA R62, -RZ, RZ, 0, 2.384185791015625e-07 ;  /* 0x00000004ff3e7435 */ /* 0x001fe200000001ff */
[----:B-1----:R-:W-:Y:S01]  /*15c0*/  FADD.FTZ R59, R59, R60 ;  /* 0x0000003c3b3b7221 */ /* 0x002fe20000010000 */
[----:B------:R-:W-:Y:S02]  /*15d0*/  MOV R61, 0x1f ;  /* 0x0000001f003d7802 */ /* 0x000fe40000000f00 */
[----:B------:R-:W-:Y:S02]  /*15e0*/  MOV R60, 0xffffffff ;  /* 0xffffffff003c7802 */ /* 0x000fe40000000f00 */
[----:B------:R-:W-:-:S02]  /*15f0*/  MOV R63, R64 ;  /* 0x00000040003f7202 */ /* 0x000fc40000000f00 */
[----:B------:R-:W-:Y:S02]  /*1600*/  MOV R2, 0x1620 ;  /* 0x0000162000027802 */ /* 0x000fe40000000f00 */
[----:B------:R-:W-:Y:S05]  /*1610*/  CALL.REL.NOINC `($__internal_101_$__cuda_sm70_shflsync_bfly_p) ;  /* 0x0000027000007944 */ /* 0x000fea0003c00000 */
[----:B0-----:R-:W-:Y:S01]  /*1620*/  HFMA2.MMA R62, -RZ, RZ, 0, 2.384185791015625e-07 ;  /* 0x00000004ff3e7435 */ /* 0x001fe200000001ff */
[----:B-1----:R-:W-:Y:S02]  /*1630*/  MOV R65, R60 ;  /* 0x0000003c00417202 */ /* 0x002fe40000000f00 */
[----:B------:R-:W-:Y:S02]  /*1640*/  MOV R63, R59 ;  /* 0x0000003b003f7202 */ /* 0x000fe40000000f00 */
[----:B------:R-:W-:Y:S02]  /*1650*/  MOV R61, 0x1f ;  /* 0x0000001f003d7802 */ /* 0x000fe40000000f00 */
[----:B------:R-:W-:Y:S02]  /*1660*/  MOV R60, 0xffffffff ;  /* 0xffffffff003c7802 */ /* 0x000fe40000000f00 */
[----:B------:R-:W-:Y:S02]  /*1670*/  MOV R2, 0x1690 ;  /* 0x0000169000027802 */ /* 0x000fe40000000f00 */
[----:B------:R-:W-:Y:S05]  /*1680*/  CALL.REL.NOINC `($__internal_101_$__cuda_sm70_shflsync_bfly_p) ;  /* 0x0000020000007944 */ /* 0x000fea0003c00000 */
[----:B------:R-:W-:Y:S01]  /*1690*/  FADD.FTZ R64, R65, R64 ;  /* 0x0000004041407221 */ /* 0x000fe20000010000 */
[----:B0-----:R-:W-:Y:S01]  /*16a0*/  HFMA2.MMA R62, -RZ, RZ, 0, 4.76837158203125e-07 ;  /* 0x00000008ff3e7435 */ /* 0x001fe200000001ff */
[----:B-1----:R-:W-:Y:S01]  /*16b0*/  FADD.FTZ R65, R59, R60 ;  /* 0x0000003c3b417221 */ /* 0x002fe20000010000 */
[----:B------:R-:W-:Y:S01]  /*16c0*/  MOV R61, 0x1f ;  /* 0x0000001f003d7802 */ /* 0x000fe20000000f00 */
[----:B------:R-:W-:Y:S01]  /*16d0*/  IMAD.MOV.U32 R60, RZ, RZ, -0x1 ;  /* 0xffffffffff3c7424 */ /* 0x000fe200078e00ff */
[----:B------:R-:W-:-:S02]  /*16e0*/  MOV R63, R64 ;  /* 0x00000040003f7202 */ /* 0x000fc40000000f00 */
[----:B------:R-:W-:Y:S02]  /*16f0*/  MOV R2, 0x1710 ;  /* 0x0000171000027802 */ /* 0x000fe40000000f00 */
[----:B------:R-:W-:Y:S05]  /*1700*/  CALL.REL.NOINC `($__internal_101_$__cuda_sm70_shflsync_bfly_p) ;  /* 0x0000018000007944 */ /* 0x000fea0003c00000 */
[----:B0-----:R-:W-:Y:S01]  /*1710*/  HFMA2.MMA R62, -RZ, RZ, 0, 4.76837158203125e-07 ;  /* 0x00000008ff3e7435 */ /* 0x001fe200000001ff */
[----:B-1----:R-:W-:Y:S02]  /*1720*/  MOV R59, R60 ;  /* 0x0000003c003b7202 */ /* 0x002fe40000000f00 */
[----:B------:R-:W-:Y:S02]  /*1730*/  MOV R63, R65 ;  /* 0x00000041003f7202 */ /* 0x000fe40000000f00 */
[----:B------:R-:W-:Y:S02]  /*1740*/  MOV R61, 0x1f ;  /* 0x0000001f003d7802 */ /* 0x000fe40000000f00 */
[----:B------:R-:W-:Y:S02]  /*1750*/  MOV R60, 0xffffffff ;  /* 0xffffffff003c7802 */ /* 0x000fe40000000f00 */
[----:B------:R-:W-:Y:S02]  /*1760*/  MOV R2, 0x1780 ;  /* 0x0000178000027802 */ /* 0x000fe40000000f00 */
[----:B------:R-:W-:Y:S05]  /*1770*/  CALL.REL.NOINC `($__internal_101_$__cuda_sm70_shflsync_bfly_p) ;  /* 0x0000011000007944 */ /* 0x000fea0003c00000 */
[----:B------:R-:W-:Y:S01]  /*1780*/  FADD.FTZ R59, R59, R64 ;  /* 0x000000403b3b7221 */ /* 0x000fe20000010000 */
[----:B0-----:R-:W-:Y:S01]  /*1790*/  HFMA2.MMA R62, -RZ, RZ, 0, 9.5367431640625e-07 ;  /* 0x00000010ff3e7435 */ /* 0x001fe200000001ff */
[----:B-1----:R-:W-:Y:S01]  /*17a0*/  FADD.FTZ R65, R65, R60 ;  /* 0x0000003c41417221 */ /* 0x002fe20000010000 */
[----:B------:R-:W-:-:S02]  /*17b0*/  MOV R61, 0x1f ;  /* 0x0000001f003d7802 */ /* 0x000fc40000000f00 */
[----:B------:R-:W-:Y:S02]  /*17c0*/  MOV R60, 0xffffffff ;  /* 0xffffffff003c7802 */ /* 0x000fe40000000f00 */
[----:B------:R-:W-:Y:S02]  /*17d0*/  MOV R63, R59 ;  /* 0x0000003b003f7202 */ /* 0x000fe40000000f00 */
[----:B------:R-:W-:Y:S02]  /*17e0*/  MOV R2, 0x1800 ;  /* 0x0000180000027802 */ /* 0x000fe40000000f00 */
[----:B------:R-:W-:Y:S05]  /*17f0*/  CALL.REL.NOINC `($__internal_101_$__cuda_sm70_shflsync_bfly_p) ;  /* 0x0000009000007944 */ /* 0x000fea0003c00000 */
[----:B0-----:R-:W-:Y:S01]  /*1800*/  HFMA2.MMA R62, -RZ, RZ, 0, 9.5367431640625e-07 ;  /* 0x00000010ff3e7435 */ /* 0x001fe200000001ff */
[----:B-1----:R-:W-:Y:S02]  /*1810*/  MOV R64, R60 ;  /* 0x0000003c00407202 */ /* 0x002fe40000000f00 */
[----:B------:R-:W-:Y:S02]  /*1820*/  MOV R63, R65 ;  /* 0x00000041003f7202 */ /* 0x000fe40000000f00 */
[----:B------:R-:W-:Y:S02]  /*1830*/  MOV R61, 0x1f ;  /* 0x0000001f003d7802 */ /* 0x000fe40000000f00 */
[----:B------:R-:W-:-:S02]  /*1840*/  MOV R60, 0xffffffff ;  /* 0xffffffff003c7802 */ /* 0x000fc40000000f00 */
[----:B------:R-:W-:Y:S02]  /*1850*/  MOV R2, 0x1870 ;  /* 0x0000187000027802 */ /* 0x000fe40000000f00 */
[----:B------:R-:W-:Y:S05]  /*1860*/  CALL.REL.NOINC `($__internal_101_$__cuda_sm70_shflsync_bfly_p) ;  /* 0x0000002000007944 */ /* 0x000fea0003c00000 */
[----:B-1----:R-:W-:Y:S01]  /*1870*/  MOV R2, R60 ;  /* 0x0000003c00027202 */ /* 0x002fe20000000f00 */
[----:B0-----:R-:W-:Y:S05]  /*1880*/  BRA `(.L_x_2236) ;  /* 0xfffff14000007947 */ /* 0x001fea000383ffff */
        .weak           $__internal_101_$__cuda_sm70_shflsync_bfly_p
        .type           $__internal_101_$__cuda_sm70_shflsync_bfly_p,@function
        .size           $__internal_101_$__cuda_sm70_shflsync_bfly_p,(.L_x_4481 - $__internal_101_$__cuda_sm70_shflsync_bfly_p)
$__internal_101_$__cuda_sm70_shflsync_bfly_p:
[----:B------:R-:W-:Y:S01]  /*1890*/  HFMA2.MMA R3, -RZ, RZ, 0, 0 ;  /* 0x00000000ff037435 */ /* 0x000fe200000001ff */
[----:B------:R-:W-:Y:S04]  /*18a0*/  WARPSYNC R60 ;  /* 0x0000003c00007348 */ /* 0x000fe80003800000 */
[----:B------:R0:W1:Y:S01]  /*18b0*/  SHFL.BFLY PT, R60, R63, R62, R61 ;  /* 0x0c00003e3f3c7389 */ /* 0x00006200000e003d */
[----:B------:R-:W-:Y:S05]  /*18c0*/  RET.REL.NODEC R2 `(_ZN10layer_norm13ln_bwd_kernelINS_13Kernel_traitsIf6__halfS2_S2_fjLj256ELj1ELj4ELj1ELj16ENS_18Kernel_traits_baseILj256EfS2_S2_S2_fjLj128EEEEELb0ELb0ELb0ELb1EEEvNS_9BwdParamsE) ;  /* 0xffffe73002007950 */ /* 0x000fea0003c3ffff */
.L_x_2237:
        /* <DEDUP_REMOVED lines=11> */
.L_x_4481:


//--------------------- .text._ZN10layer_norm13ln_bwd_kernelINS_13Kernel_traitsIf6__halfS2_S2_fjLj256ELj1ELj4ELj1ELj16ENS_18Kernel_traits_baseILj256EfS2_S2_S2_fjLj128EEEEELb0ELb0ELb1ELb0EEEvNS_9BwdParamsE --------------------------
	.section	.text._ZN10layer_norm13ln_bwd_kernelINS_13Kernel_traitsIf6__halfS2_S2_fjLj256ELj1ELj4ELj1ELj16ENS_18Kernel_traits_baseILj256EfS2_S2_S2_fjLj128EEEEELb0ELb0ELb1ELb0EEEvNS_9BwdParamsE,"ax",@progbits
	.sectioninfo	@"SHI_REGISTERS=72"
	.align	128
        .global         _ZN10layer_norm13ln_bwd_kernelINS_13Kernel_traitsIf6__halfS2_S2_fjLj256ELj1ELj4ELj1ELj16ENS_18Kernel_traits_baseILj256EfS2_S2_S2_fjLj128EEEEELb0ELb0ELb1ELb0EEEvNS_9BwdParamsE
        .type           _ZN10layer_norm13ln_bwd_kernelINS_13Kernel_traitsIf6__halfS2_S2_fjLj256ELj1ELj4ELj1ELj16ENS_18Kernel_traits_baseILj256EfS2_S2_S2_fjLj128EEEEELb0ELb0ELb1ELb0EEEvNS_9BwdParamsE,@function
        .size           _ZN10layer_norm13ln_bwd_kernelINS_13Kernel_traitsIf6__halfS2_S2_fjLj256ELj1ELj4ELj1ELj16ENS_18Kernel_traits_baseILj256EfS2_S2_S2_fjLj128EEEEELb0ELb0ELb1ELb0EEEvNS_9BwdParamsE,(.L_x_4482 - _ZN10layer_norm13ln_bwd_kernelINS_13Kernel_traitsIf6__halfS2_S2_fjLj256ELj1ELj4ELj1ELj16ENS_18Kernel_traits_baseILj256EfS2_S2_S2_fjLj128EEEEELb0ELb0ELb1ELb0EEEvNS_9BwdParamsE)
        .other          _ZN10layer_norm13ln_bwd_kernelINS_13Kernel_traitsIf6__halfS2_S2_fjLj256ELj1ELj4ELj1ELj16ENS_18Kernel_traits_baseILj256EfS2_S2_S2_fjLj128EEEEELb0ELb0ELb1ELb0EEEvNS_9BwdParamsE,@"STO_CUDA_ENTRY STV_DEFAULT"
_ZN10layer_norm13ln_bwd_kernelINS_13Kernel_traitsIf6__halfS2_S2_fjLj256ELj1ELj4ELj1ELj16ENS_18Kernel_traits_baseILj256EfS2_S2_S2_fjLj128EEEEELb0ELb0ELb1ELb0EEEvNS_9BwdParamsE:
.text._ZN10layer_norm13ln_bwd_kernelINS_13Kernel_traitsIf6__halfS2_S2_fjLj256ELj1ELj4ELj1ELj16ENS_18Kernel_traits_baseILj256EfS2_S2_S2_fjLj128EEEEELb0ELb0ELb1ELb0EEEvNS_9BwdParamsE:
        /* <DEDUP_REMOVED lines=29> */
.L_x_2270:
        /* <DEDUP_REMOVED lines=24> */
.L_x_2240:
        /* <DEDUP_REMOVED lines=17> */
[--C-:B------:R-:W-:Y:S02]  /*0460*/  HADD2.F32 R58, -RZ, R45.reuse.H0_H0 ;  /* 0x2000002dff3a7230 */ /* 0x100fe40000004100 */
[----:B------:R-:W-:Y:S02]  /*0470*/  HADD2.F32 R54, -RZ, R44.H1_H1 ;  /* 0x3000002cff367230 */ /* 0x000fe40000004100 */
[----:B------:R-:W-:Y:S02]  /*0480*/  HADD2.F32 R56, -RZ, R45.H1_H1 ;  /* 0x3000002dff387230 */ /* 0x000fe40000004100 */
[--C-:B------:R-:W-:Y:S02]  /*0490*/  HADD2.F32 R62, -RZ, R46.reuse.H0_H0 ;  /* 0x2000002eff3e7230 */ /* 0x100fe40000004100 */
[----:B------:R-:W-:-:S02]  /*04a0*/  HADD2.F32 R64, -RZ, R46.H1_H1 ;  /* 0x3000002eff407230 */ /* 0x000fc40000004100 */
[--C-:B------:R-:W-:Y:S02]  /*04b0*/  HADD2.F32 R66, -RZ, R47.reuse.H0_H0 ;  /* 0x2000002fff427230 */ /* 0x100fe40000004100 */
[----:B------:R-:W-:Y:S01]  /*04c0*/  HADD2.F32 R44, -RZ, R47.H1_H1 ;  /* 0x3000002fff2c7230 */ /* 0x000fe20000004100 */
[C---:B------:R-:W-:Y:S02]  /*04d0*/  FADD.FTZ R60, -R7.reuse, R60 ;  /* 0x0000003c073c7221 */ /* 0x040fe40000010100 */
[C---:B------:R-:W-:Y:S02]  /*04e0*/  FADD.FTZ R58, -R7.reuse, R58 ;  /* 0x0000003a073a7221 */ /* 0x040fe40000010100 */
[C---:B------:R-:W-:Y:S01]  /*04f0*/  FADD.FTZ R54, -R7.reuse, R54 ;  /* 0x0000003607367221 */ /* 0x040fe20000010100 */
[----:B----4-:R-:W-:Y:S01]  /*0500*/  HADD2.F32 R53, -RZ, R48.H0_H0 ;  /* 0x20000030ff357230 */ /* 0x010fe20000004100 */
[C---:B------:R-:W-:Y:S02]  /*0510*/  FADD.FTZ R56, -R7.reuse, R56 ;  /* 0x0000003807387221 */ /* 0x040fe40000010100 */
[----:B------:R-:W-:-:S02]  /*0520*/  FADD.FTZ R62, -R7, R62 ;  /* 0x0000003e073e7221 */ /* 0x000fc40000010100 */
[C---:B------:R-:W-:Y:S02]  /*0530*/  FADD.FTZ R64, -R7.reuse, R64 ;  /* 0x0000004007407221 */ /* 0x040fe40000010100 */
[C---:B------:R-:W-:Y:S02]  /*0540*/  FADD.FTZ R66, -R7.reuse, R66 ;  /* 0x0000004207427221 */ /* 0x040fe40000010100 */
[----:B------:R-:W-:Y:S01]  /*0550*/  FADD.FTZ R44, -R7, R44 ;  /* 0x0000002c072c7221 */ /* 0x000fe20000010100 */
[----:B------:R-:W-:Y:S01]  /*0560*/  HADD2.F32 R7, -RZ, R49.H0_H0 ;  /* 0x20000031ff077230 */ /* 0x000fe20000004100 */
[C---:B-----5:R-:W-:Y:S01]  /*0570*/  FMUL.FTZ R60, R3.reuse, R60 ;  /* 0x0000003c033c7220 */ /* 0x060fe20000410000 */
[----:B------:R-:W-:Y:S01]  /*0580*/  HADD2.F32 R68, -RZ, R48.H1_H1 ;  /* 0x30000030ff447230 */ /* 0x000fe20000004100 */
[----:B------:R-:W-:Y:S01]  /*0590*/  FMUL.FTZ R58, R3, R58 ;  /* 0x0000003a033a7220 */ /* 0x000fe20000410000 */
[--C-:B------:R-:W-:Y:S02]  /*05a0*/  HADD2.F32 R45, -RZ, R51.reuse.H0_H0 ;  /* 0x20000033ff2d7230 */ /* 0x100fe40000004100 */
[----:B------:R-:W-:Y:S01]  /*05b0*/  HADD2.F32 R52, -RZ, R51.H1_H1 ;  /* 0x30000033ff347230 */ /* 0x000fe20000004100 */
[-C--:B------:R-:W-:Y:S01]  /*05c0*/  FMUL.FTZ R51, R8, R53.reuse ;  /* 0x0000003508337220 */ /* 0x080fe20000410000 */
[----:B------:R-:W-:Y:S01]  /*05d0*/  HADD2.F32 R48, -RZ, R49.H1_H1 ;  /* 0x30000031ff307230 */ /* 0x000fe20000004100 */
[----:B------:R-:W-:Y:S01]  /*05e0*/  FFMA.FTZ R28, R60, R53, R28 ;  /* 0x000000353c1c7223 */ /* 0x000fe2000001001c */
[--C-:B------:R-:W-:Y:S01]  /*05f0*/  HADD2.F32 R47, -RZ, R50.reuse.H0_H0 ;  /* 0x20000032ff2f7230 */ /* 0x100fe20000004100 */
[----:B------:R-:W-:Y:S01]  /*0600*/  FADD.FTZ R16, R16, R53 ;  /* 0x0000003510107221 */ /* 0x000fe20000010000 */
[----:B------:R-:W-:Y:S01]  /*0610*/  HADD2.F32 R46, -RZ, R50.H1_H1 ;  /* 0x30000032ff2e7230 */ /* 0x000fe20000004100 */
[----:B------:R-:W-:-:S02]  /*0620*/  FFMA.FTZ R30, R58, R7, R30 ;  /* 0x000000073a1e7223 */ /* 0x000fc4000001001e */
[----:B------:R-:W-:Y:S02]  /*0630*/  FADD.FTZ R18, R18, R7 ;  /* 0x0000000712127221 */ /* 0x000fe40000010000 */
[----:B------:R-:W-:Y:S02]  /*0640*/  FMUL.FTZ R49, R10, R7 ;  /* 0x000000070a317220 */ /* 0x000fe40000410000 */
[----:B------:R-:W-:Y:S02]  /*0650*/  FMUL.FTZ R59, R3, R54 ;  /* 0x00000036033b7220 */ /* 0x000fe40000410000 */
[----:B------:R-:W-:Y:S02]  /*0660*/  FMUL.FTZ R50, R9, R68 ;  /* 0x0000004409327220 */ /* 0x000fe40000410000 */
[----:B------:R-:W-:Y:S02]  /*0670*/  FADD.FTZ R7, RZ, R51 ;  /* 0x00000033ff077221 */ /* 0x000fe40000010000 */
[----:B------:R-:W-:-:S02]  /*0680*/  FFMA.FTZ R53, R60, R51, RZ ;  /* 0x000000333c357223 */ /* 0x000fc400000100ff */
[C---:B------:R-:W-:Y:S02]  /*0690*/  FMUL.FTZ R57, R3.reuse, R56 ;  /* 0x0000003803397220 */ /* 0x040fe40000410000 */
        /* <DEDUP_REMOVED lines=25> */
[----:B------:R-:W-:Y:S02]  /*0830*/  FMUL.FTZ R44, R3, R44 ;  /* 0x0000002c032c7220 */ /* 0x000fe40000410000 */
[----:B------:R-:W-:Y:S02]  /*0840*/  FADD.FTZ R62, R62, R45 ;  /* 0x0000002d3e3e7221 */ /* 0x000fe40000010000 */
[----:B------:R-:W-:Y:S02]  /*0850*/  FMUL.FTZ R7, R15, R52 ;  /* 0x000000340f077220 */ /* 0x000fe40000410000 */
[----:B------:R-:W-:-:S02]  /*0860*/  FFMA.FTZ R53, R54, R45, R53 ;  /* 0x0000002d36357223 */ /* 0x000fc40000010035 */
[----:B------:R-:W-:Y:S02]  /*0870*/  FFMA.FTZ R29, R59, R68, R29 ;  /* 0x000000443b1d7223 */ /* 0x000fe4000001001d */
[----:B------:R-:W-:Y:S02]  /*0880*/  FADD.FTZ R17, R17, R68 ;  /* 0x0000004411117221 */ /* 0x000fe40000010000 */
[----:B------:R-:W-:Y:S02]  /*0890*/  FFMA.FTZ R27, R44, R52, R27 ;  /* 0x000000342c1b7223 */ /* 0x000fe4000001001b */
[----:B------:R-:W-:Y:S02]  /*08a0*/  FADD.FTZ R23, R23, R52 ;  /* 0x0000003417177221 */ /* 0x000fe40000010000 */
[----:B------:R-:W-:Y:S02]  /*08b0*/  FADD.FTZ R62, R62, R7 ;  /* 0x000000073e3e7221 */ /* 0x000fe40000010000 */
[----:B------:R-:W-:-:S02]  /*08c0*/  FFMA.FTZ R61, R44, R7, R53 ;  /* 0x000000072c3d7223 */ /* 0x000fc40000010035 */
.L_x_2241:
[----:B------:R-:W-:Y:S05]  /*08d0*/  BSYNC B0 ;  /* 0x0000000000007941 */ /* 0x000fea0003800000 */
.L_x_2239:
[----:B------:R-:W-:Y:S05]  /*08e0*/  BRA.DIV ~URZ, `(.L_x_2242) ;  /* 0x000010a27f007947 */ /* 0x000fea000b800000 */
[----:B------:R2:W3:Y:S02]  /*08f0*/  SHFL.BFLY PT, R63, R62, 0x1, 0x1f ;  /* 0x0c201f003e3f7f89 */ /* 0x0004e400000e0000 */
.L_x_2271:
[----:B------:R-:W-:Y:S05]  /*0900*/  BRA.DIV ~URZ, `(.L_x_2243) ;  /* 0x000011027f007947 */ /* 0x000fea000b800000 */
[----:B-1----:R-:W1:Y:S01]  /*0910*/  SHFL.BFLY PT, R52, R61, 0x1, 0x1f ;  /* 0x0c201f003d347f89 */ /* 0x002e6200000e0000 */
[----:B---3--:R-:W-:-:S05]  /*0920*/  FADD.FTZ R68, R63, R62 ;  /* 0x0000003e3f447221 */ /* 0x008fca0000010000 */
[----:B------:R-:W3:Y:S01]  /*0930*/  SHFL.BFLY PT, R53, R68, 0x2, 0x1f ;  /* 0x0c401f0044357f89 */ /* 0x000ee200000e0000 */
[----:B-1----:R-:W-:-:S05]  /*0940*/  FADD.FTZ R52, R52, R61 ;  /* 0x0000003d34347221 */ /* 0x002fca0000010000 */
[----:B------:R-:W1:Y:S01]  /*0950*/  SHFL.BFLY PT, R63, R52, 0x2, 0x1f ;  /* 0x0c401f00343f7f89 */ /* 0x000e6200000e0000 */
[----:B---3--:R-:W-:-:S05]  /*0960*/  FADD.FTZ R53, R53, R68 ;  /* 0x0000004435357221 */ /* 0x008fca0000010000 */
[----:B--2---:R-:W2:Y:S01]  /*0970*/  SHFL.BFLY PT, R62, R53, 0x4, 0x1f ;  /* 0x0c801f00353e7f89 */ /* 0x004ea200000e0000 */
        /* <DEDUP_REMOVED lines=10> */
.L_x_2272:
[----:B------:R-:W-:Y:S01]  /*0a20*/  BSSY B0, `(.L_x_2244) ;  /* 0x00000a7000007945 */ /* 0x000fe20003800000 */
[----:B------:R-:W-:Y:S05]  /*0a30*/  @!P1 BRA `(.L_x_2245) ;  /* 0x00000a5000009947 */ /* 0x000fea0003800000 */
[----:B-----5:R-:W-:Y:S01]  /*0a40*/  ISETP.GE.AND P3, PT, R2, 0x1, PT ;  /* 0x000000010200780c */ /* 0x020fe20003f66270 */
[----:B---3--:R-:W-:Y:S01]  /*0a50*/  FADD.FTZ R63, R63, R62 ;  /* 0x0000003e3f3f7221 */ /* 0x008fe20000010000 */
[----:B0-----:R-:W-:Y:S01]  /*0a60*/  ISETP.NE.AND P0, PT, R4, RZ, PT ;  /* 0x000000ff0400720c */ /* 0x001fe20003f05270 */
[----:B-1----:R-:W-:Y:S01]  /*0a70*/  FADD.FTZ R52, R52, R61 ;  /* 0x0000003d34347221 */ /* 0x002fe20000010000 */
[----:B------:R-:W-:Y:S01]  /*0a80*/  BSSY B1, `(.L_x_2246) ;  /* 0x000001c000017945 */ /* 0x000fe20003800000 */
[----:B------:R-:W-:-:S08]  /*0a90*/  FMUL.FTZ R63, R63, c[0x0][0x1e0] ;  /* 0x000078003f3f7a20 */ /* 0x000fd00000410000 */
[----:B------:R-:W-:-:S05]  /*0aa0*/  @P3 IADD3 R2, R2, -0x1, RZ ;  /* 0xffffffff02023810 */ /* 0x000fca0007ffe0ff */
[----:B------:R-:W-:-:S05]  /*0ab0*/  @P3 IMAD R2, R2, c[0x0][0x168], RZ ;  /* 0x00005a0002023a24 */ /* 0x000fca00078e02ff */
[----:B------:R-:W-:-:S04]  /*0ac0*/  @P3 SHF.R.S32.HI R53, RZ, 0x1f, R2 ;  /* 0x0000001fff353819 */ /* 0x000fc80000011402 */
[----:B------:R-:W-:Y:S02]  /*0ad0*/  @P3 LEA.HI R53, R53, R2, RZ, 0x3 ;  /* 0x0000000235353211 */ /* 0x000fe400078f18ff */
[----:B------:R-:W-:Y:S02]  /*0ae0*/  MOV R2, RZ ;  /* 0x000000ff00027202 */ /* 0x000fe40000000f00 */
[----:B------:R-:W-:Y:S01]  /*0af0*/  @P3 LEA.HI.SX32 R2, R53, R6, 0x1d ;  /* 0x0000000635023211 */ /* 0x000fe200078feaff */
[----:B------:R-:W-:Y:S01]  /*0b00*/  FMUL.FTZ R53, R52, c[0x0][0x1e0] ;  /* 0x0000780034357a20 */ /* 0x000fe20000410000 */
        /* <DEDUP_REMOVED lines=10> */
.L_x_2247:
        /* <DEDUP_REMOVED lines=9> */
.L_x_2248:
[----:B------:R-:W-:Y:S05]  /*0c40*/  BSYNC B1 ;  /* 0x0000000000017941 */ /* 0x000fea0003800000 */
.L_x_2246:
        /* <DEDUP_REMOVED lines=13> */
.L_x_2250:
[----:B------:R-:W-:-:S04]  /*0d20*/  FFMA.FTZ R61, R59, R53, R52 ;  /* 0x000000353b3d7223 */ /* 0x000fc80000010034 */
[----:B------:R-:W-:Y:S01]  /*0d30*/  FADD.FTZ R62, R50, -R61 ;  /* 0x8000003d323e7221 */ /* 0x000fe20000010000 */
[----:B------:R-:W-:-:S03]  /*0d40*/  @P4 HADD2.F32 R61, -RZ, R32.H1_H1 ;  /* 0x30000020ff3d4230 */ /* 0x000fc60000004100 */
[----:B------:R-:W-:-:S04]  /*0d50*/  FMUL.FTZ R62, R3, R62 ;  /* 0x0000003e033e7220 */ /* 0x000fc80000410000 */
[----:B------:R-:W-:Y:S02]  /*0d60*/  @P4 FADD.FTZ R62, R62, R61 ;  /* 0x0000003d3e3e4221 */ /* 0x000fe40000010000 */
.L_x_2251:
[----:B------:R-:W-:Y:S05]  /*0d70*/  BSYNC B1 ;  /* 0x0000000000017941 */ /* 0x000fea0003800000 */
.L_x_2249:
        /* <DEDUP_REMOVED lines=11> */
.L_x_2253:
[----:B------:R-:W-:Y:S01]  /*0e30*/  FFMA.FTZ R62, R58, R53, R52 ;  /* 0x000000353a3e7223 */ /* 0x000fe20000010034 */
[----:B------:R-:W-:-:S03]  /*0e40*/  @P4 HADD2.F32 R61, -RZ, R33.H0_H0 ;  /* 0x20000021ff3d4230 */ /* 0x000fc60000004100 */
[----:B------:R-:W-:-:S04]  /*0e50*/  FADD.FTZ R62, R49, -R62 ;  /* 0x8000003e313e7221 */ /* 0x000fc80000010000 */
[----:B------:R-:W-:-:S04]  /*0e60*/  FMUL.FTZ R62, R3, R62 ;  /* 0x0000003e033e7220 */ /* 0x000fc80000410000 */
[----:B------:R-:W-:Y:S02]  /*0e70*/  @P4 FADD.FTZ R62, R62, R61 ;  /* 0x0000003d3e3e4221 */ /* 0x000fe40000010000 */
.L_x_2254:
[----:B------:R-:W-:Y:S05]  /*0e80*/  BSYNC B1 ;  /* 0x0000000000017941 */ /* 0x000fea0003800000 */
.L_x_2252:
        /* <DEDUP_REMOVED lines=11> */
.L_x_2256:
[----:B------:R-:W-:-:S04]  /*0f40*/  FFMA.FTZ R61, R57, R53, R52 ;  /* 0x00000035393d7223 */ /* 0x000fc80000010034 */
[----:B------:R-:W-:Y:S01]  /*0f50*/  FADD.FTZ R62, R48, -R61 ;  /* 0x8000003d303e7221 */ /* 0x000fe20000010000 */
[----:B------:R-:W-:-:S03]  /*0f60*/  @P4 HADD2.F32 R61, -RZ, R33.H1_H1 ;  /* 0x30000021ff3d4230 */ /* 0x000fc60000004100 */
[----:B------:R-:W-:-:S04]  /*0f70*/  FMUL.FTZ R62, R3, R62 ;  /* 0x0000003e033e7220 */ /* 0x000fc80000410000 */
[----:B------:R-:W-:Y:S02]  /*0f80*/  @P4 FADD.FTZ R62, R62, R61 ;  /* 0x0000003d3e3e4221 */ /* 0x000fe40000010000 */
.L_x_2257:
[----:B------:R-:W-:Y:S05]  /*0f90*/  BSYNC B1 ;  /* 0x0000000000017941 */ /* 0x000fea0003800000 */
.L_x_2255:
        /* <DEDUP_REMOVED lines=11> */
.L_x_2259:
[----:B------:R-:W-:Y:S01]  /*1050*/  FFMA.FTZ R62, R56, R53, R52 ;  /* 0x00000035383e7223 */ /* 0x000fe20000010034 */
[----:B------:R-:W-:-:S03]  /*1060*/  @P4 HADD2.F32 R61, -RZ, R34.H0_H0 ;  /* 0x20000022ff3d4230 */ /* 0x000fc60000004100 */
[----:B------:R-:W-:-:S04]  /*1070*/  FADD.FTZ R62, R47, -R62 ;  /* 0x8000003e2f3e7221 */ /* 0x000fc80000010000 */
[----:B------:R-:W-:-:S04]  /*1080*/  FMUL.FTZ R62, R3, R62 ;  /* 0x0000003e033e7220 */ /* 0x000fc80000410000 */
[----:B------:R-:W-:Y:S02]  /*1090*/  @P4 FADD.FTZ R62, R62, R61 ;  /* 0x0000003d3e3e4221 */ /* 0x000fe40000010000 */
.L_x_2260:
[----:B------:R-:W-:Y:S05]  /*10a0*/  BSYNC B1 ;  /* 0x0000000000017941 */ /* 0x000fea0003800000 */
.L_x_2258:
        /* <DEDUP_REMOVED lines=11> */
.L_x_2262:
[----:B------:R-:W-:-:S04]  /*1160*/  FFMA.FTZ R61, R55, R53, R52 ;  /* 0x00000035373d7223 */ /* 0x000fc80000010034 */
[----:B------:R-:W-:Y:S01]  /*1170*/  FADD.FTZ R62, R46, -R61 ;  /* 0x8000003d2e3e7221 */ /* 0x000fe20000010000 */
[----:B------:R-:W-:-:S03]  /*1180*/  @P4 HADD2.F32 R61, -RZ, R34.H1_H1 ;  /* 0x30000022ff3d4230 */ /* 0x000fc60000004100 */
[----:B------:R-:W-:-:S04]  /*1190*/  FMUL.FTZ R62, R3, R62 ;  /* 0x0000003e033e7220 */ /* 0x000fc80000410000 */
[----:B------:R-:W-:Y:S02]  /*11a0*/  @P4 FADD.FTZ R62, R62, R61 ;  /* 0x0000003d3e3e4221 */ /* 0x000fe40000010000 */
.L_x_2263:
[----:B------:R-:W-:Y:S05]  /*11b0*/  BSYNC B1 ;  /* 0x0000000000017941 */ /* 0x000fea0003800000 */
.L_x_2261:
        /* <DEDUP_REMOVED lines=11> */
.L_x_2265:
[----:B------:R-:W-:Y:S01]  /*1270*/  FFMA.FTZ R62, R54, R53, R52 ;  /* 0x00000035363e7223 */ /* 0x000fe20000010034 */
[----:B------:R-:W-:-:S03]  /*1280*/  @P4 HADD2.F32 R61, -RZ, R35.H0_H0 ;  /* 0x20000023ff3d4230 */ /* 0x000fc60000004100 */
[----:B------:R-:W-:-:S04]  /*1290*/  FADD.FTZ R62, R45, -R62 ;  /* 0x8000003e2d3e7221 */ /* 0x000fc80000010000 */
[----:B------:R-:W-:-:S04]  /*12a0*/  FMUL.FTZ R62, R3, R62 ;  /* 0x0000003e033e7220 */ /* 0x000fc80000410000 */
[----:B------:R-:W-:Y:S02]  /*12b0*/  @P4 FADD.FTZ R62, R62, R61 ;  /* 0x0000003d3e3e4221 */ /* 0x000fe40000010000 */
.L_x_2266:
[----:B------:R-:W-:Y:S05]  /*12c0*/  BSYNC B1 ;  /* 0x0000000000017941 */ /* 0x000fea0003800000 */
.L_x_2264:
        /* <DEDUP_REMOVED lines=11> */
.L_x_2268:
[----:B------:R-:W-:Y:S01]  /*1380*/  FFMA.FTZ R52, R44, R53, R52 ;  /* 0x000000352c347223 */ /* 0x000fe20000010034 */
[----:B------:R-:W-:-:S03]  /*1390*/  @P4 HADD2.F32 R62, -RZ, R35.H1_H1 ;  /* 0x30000023ff3e4230 */ /* 0x000fc60000004100 */
[----:B------:R-:W-:-:S04]  /*13a0*/  FADD.FTZ R52, R7, -R52 ;  /* 0x8000003407347221 */ /* 0x000fc80000010000 */
[----:B------:R-:W-:-:S04]  /*13b0*/  FMUL.FTZ R3, R3, R52 ;  /* 0x0000003403037220 */ /* 0x000fc80000410000 */
[----:B------:R-:W-:Y:S02]  /*13c0*/  @P4 FADD.FTZ R3, R3, R62 ;  /* 0x0000003e03034221 */ /* 0x000fe40000010000 */
.L_x_2269:
[----:B------:R-:W-:Y:S05]  /*13d0*/  BSYNC B1 ;  /* 0x0000000000017941 */ /* 0x000fea0003800000 */
.L_x_2267:
        /* <DEDUP_REMOVED lines=11> */
.L_x_2245:
[----:B------:R-:W-:Y:S05]  /*1490*/  BSYNC B0 ;  /* 0x0000000000007941 */ /* 0x000fea0003800000 */
.L_x_2244:
[----:B------:R-:W-:-:S04]  /*14a0*/  MOV R0, c[0x0][0x160] ;  /* 0x0000580000007a02 */ /* 0x000fc80000000f00 */
[----:B------:R-:W-:-:S04]  /*14b0*/  LEA R5, R0, R5, 0x2 ;  /* 0x0000000500057211 */ /* 0x000fc800078e10ff */
[----:B------:R-:W-:-:S13]  /*14c0*/  ISETP.GE.AND P0, PT, R5, c[0x0][0x164], PT ;  /* 0x0000590005007a0c */ /* 0x000fda0003f06270 */
[----:B0123-5:R-:W-:Y:S01]  /*14d0*/  @P0 CALL.REL.NOINC `(.L_x_2238) ;  /* 0x0000001000000944 */ /* 0x02ffe20003c00000 */
[----:B------:R-:W-:Y:S05]  /*14e0*/  BRA `(.L_x_2270) ;  /* 0xffffece000007947 */ /* 0x000fea000383ffff */
.L_x_2238:
[----:B0-----:R-:W0:Y:S01]  /*14f0*/  S2R R32, SR_TID.X ;  /* 0x0000000000207919 */ /* 0x001e220000002100 */
[----:B------:R-:W-:Y:S03]  /*1500*/  WARPSYNC 0xffffffff ;  /* 0xffffffff00007948 */ /* 0x000fe60003800000 */
[----:B-----5:R-:W1:Y:S01]  /*1510*/  S2R R14, SR_CTAID.X ;  /* 0x00000000000e7919 */ /* 0x020e620000002500 */
        /* <DEDUP_REMOVED lines=34> */
[----:B------:R-:W-:-:S03]  /*1740*/  SHF.L.U32 R0, R0, 0x2, RZ ;  /* 0x0000000200007819 */ /* 0x000fc600000006ff */
[----:B------:R-:W2:Y:S01]  /*1750*/  LDS R17, [R32.X4+0x800] ;  /* 0x0008000020117984 */ /* 0x000ea20000004800 */
[C---:B------:R-:W-:Y:S02]  /*1760*/  IADD3 R12, P2, R0.reuse, c[0x0][0x228], RZ ;  /* 0x00008a00000c7a10 */ /* 0x040fe40007f5e0ff */
[----:B------:R-:W-:Y:S01]  /*1770*/  IADD3 R0, P3, R0, c[0x0][0x220], RZ ;  /* 0x0000880000007a10 */ /* 0x000fe20007f7e0ff */
[----:B------:R-:W3:Y:S01]  /*1780*/  LDS R10, [R32.X4+0x200] ;  /* 0x00020000200a7984 */ /* 0x000ee20000004800 */
[----:B------:R-:W-:Y:S02]  /*1790*/  @P1 MOV R2, R12 ;  /* 0x0000000c00021202 */ /* 0x000fe40000000f00 */
[----:B------:R-:W-:Y:S01]  /*17a0*/  IADD3.X R7, R4, c[0x0][0x224], RZ, P3, !PT ;  /* 0x0000890004077a10 */ /* 0x000fe20001ffe4ff */
[----:B------:R-:W4:Y:S03]  /*17b0*/  LDS R21, [R32.X4+0xc00] ;  /* 0x000c000020157984 */ /* 0x000f260000004800 */
[----:B------:R-:W-:Y:S01]  /*17c0*/  @P1 MOV R5, R7 ;  /* 0x0000000700051202 */ /* 0x000fe20000000f00 */
        /* <DEDUP_REMOVED lines=28> */
.L_x_2242:
[----:B------:R-:W-:Y:S01]  /*1990*/  HFMA2.MMA R66, -RZ, RZ, 0, 5.9604644775390625e-08 ;  /* 0x00000001ff427435 */ /* 0x000fe200000001ff */
[----:B------:R-:W-:Y:S01]  /*19a0*/  IMAD.MOV.U32 R67, RZ, RZ, R62 ;  /* 0x000000ffff437224 */ /* 0x000fe200078e003e */
[----:B------:R-:W-:-:S02]  /*19b0*/  MOV R65, 0x1f ;  /* 0x0000001f00417802 */ /* 0x000fc40000000f00 */
[----:B------:R-:W-:Y:S02]  /*19c0*/  MOV R64, 0xffffffff ;  /* 0xffffffff00407802 */ /* 0x000fe40000000f00 */
[----:B-1----:R-:W-:Y:S02]  /*19d0*/  MOV R52, 0x19f0 ;  /* 0x000019f000347802 */ /* 0x002fe40000000f00 */
[----:B0----5:R-:W-:Y:S05]  /*19e0*/  CALL.REL.NOINC `($__internal_102_$__cuda_sm70_shflsync_bfly_p) ;  /* 0x0000046000007944 */ /* 0x021fea0003c00000 */
[----:B-1----:R-:W-:Y:S01]  /*19f0*/  MOV R63, R66 ;  /* 0x00000042003f7202 */ /* 0x002fe20000000f00 */
[----:B0-----:R-:W-:Y:S05]  /*1a00*/  BRA `(.L_x_2271) ;  /* 0xffffeef000007947 */ /* 0x001fea000383ffff */
.L_x_2243:
[----:B------:R-:W-:Y:S01]  /*1a10*/  HFMA2.MMA R65, -RZ, RZ, 0, 1.847743988037109375e-06 ;  /* 0x0000001fff417435 */ /* 0x000fe200000001ff */
[----:B------:R-:W-:Y:S01]  /*1a20*/  MOV R67, R61 ;  /* 0x0000003d00437202 */ /* 0x000fe20000000f00 */
[----:B------:R-:W-:Y:S01]  /*1a30*/  IMAD.MOV.U32 R66, RZ, RZ, 0x1 ;  /* 0x00000001ff427424 */ /* 0x000fe200078e00ff */
[----:B------:R-:W-:Y:S02]  /*1a40*/  MOV R64, 0xffffffff ;  /* 0xffffffff00407802 */ /* 0x000fe40000000f00 */
[----:B-1----:R-:W-:Y:S02]  /*1a50*/  MOV R52, 0x1a70 ;  /* 0x00001a7000347802 */ /* 0x002fe40000000f00 */
[----:B0-23-5:R-:W-:Y:S05]  /*1a60*/  CALL.REL.NOINC `($__internal_102_$__cuda_sm70_shflsync_bfly_p) ;  /* 0x000003e000007944 */ /* 0x02dfea0003c00000 */
[----:B------:R-:W-:Y:S01]  /*1a70*/  FADD.FTZ R62, R63, R62 ;  /* 0x0000003e3f3e7221 */ /* 0x000fe20000010000 */
[----:B0-----:R-:W-:Y:S01]  /*1a80*/  MOV R65, 0x1f ;  /* 0x0000001f00417802 */ /* 0x001fe20000000f00 */
[----:B-1----:R-:W-:Y:S01]  /*1a90*/  FADD.FTZ R61, R61, R66 ;  /* 0x000000423d3d7221 */ /* 0x002fe20000010000 */
[----:B------:R-:W-:Y:S01]  /*1aa0*/  HFMA2.MMA R66, -RZ, RZ, 0, 1.1920928955078125e-07 ;  /* 0x00000002ff427435 */ /* 0x000fe200000001ff */
[----:B------:R-:W-:Y:S01]  /*1ab0*/  MOV R64, 0xffffffff ;  /* 0xffffffff00407802 */ /* 0x000fe20000000f00 */
[----:B------:R-:W-:Y:S01]  /*1ac0*/  IMAD.MOV.U32 R67, RZ, RZ, R62 ;  /* 0x000000ffff437224 */ /* 0x000fe200078e003e */
[----:B------:R-:W-:-:S03]  /*1ad0*/  MOV R52, 0x1af0 ;  /* 0x00001af000347802 */ /* 0x000fc60000000f00 */
[----:B------:R-:W-:Y:S05]  /*1ae0*/  CALL.REL.NOINC `($__internal_102_$__cuda_sm70_shflsync_bfly_p) ;  /* 0x0000036000007944 */ /* 0x000fea0003c00000 */
[----:B-1----:R-:W-:Y:S01]  /*1af0*/  MOV R63, R66 ;  /* 0x00000042003f7202 */ /* 0x002fe20000000f00 */
[----:B------:R-:W-:Y:S01]  /*1b00*/  HFMA2.MMA R66, -RZ, RZ, 0, 1.1920928955078125e-07 ;  /* 0x00000002ff427435 */ /* 0x000fe200000001ff */
[----:B0-----:R-:W-:-:S02]  /*1b10*/  MOV R67, R61 ;  /* 0x0000003d00437202 */ /* 0x001fc40000000f00 */
[----:B------:R-:W-:Y:S02]  /*1b20*/  MOV R65, 0x1f ;  /* 0x0000001f00417802 */ /* 0x000fe40000000f00 */
[----:B------:R-:W-:Y:S02]  /*1b30*/  MOV R64, 0xffffffff ;  /* 0xffffffff00407802 */ /* 0x000fe40000000f00 */
[----:B------:R-:W-:Y:S02]  /*1b40*/  MOV R52, 0x1b60 ;  /* 0x00001b6000347802 */ /* 0x000fe40000000f00 */
[----:B------:R-:W-:Y:S05]  /*1b50*/  CALL.REL.NOINC `($__internal_102_$__cuda_sm70_shflsync_bfly_p) ;  /* 0x000002f000007944 */ /* 0x000fea0003c00000 */
[----:B------:R-:W-:Y:S01]  /*1b60*/  FADD.FTZ R62, R63, R62 ;  /* 0x0000003e3f3e7221 */ /* 0x000fe20000010000 */
[----:B0-----:R-:W-:Y:S01]  /*1b70*/  MOV R64, 0xffffffff ;  /* 0xffffffff00407802 */ /* 0x001fe20000000f00 */
[----:B-1----:R-:W-:Y:S01]  /*1b80*/  FADD.FTZ R61, R61, R66 ;  /* 0x000000423d3d7221 */ /* 0x002fe20000010000 */
[----:B------:R-:W-:Y:S01]  /*1b90*/  HFMA2.MMA R66, -RZ, RZ, 0, 2.384185791015625e-07 ;  /* 0x00000004ff427435 */ /* 0x000fe200000001ff */
[----:B------:R-:W-:Y:S01]  /*1ba0*/  IMAD.MOV.U32 R65, RZ, RZ, 0x1f ;  /* 0x0000001fff417424 */ /* 0x000fe200078e00ff */
[----:B------:R-:W-:Y:S02]  /*1bb0*/  MOV R67, R62 ;  /* 0x0000003e00437202 */ /* 0x000fe40000000f00 */
[----:B------:R-:W-:-:S02]  /*1bc0*/  MOV R52, 0x1be0 ;  /* 0x00001be000347802 */ /* 0x000fc40000000f00 */
[----:B------:R-:W-:Y:S05]  /*1bd0*/  CALL.REL.NOINC `($__internal_102_$__cuda_sm70_shflsync_bfly_p) ;  /* 0x0000027000007944 */ /* 0x000fea0003c00000 */
[----:B-1----:R-:W-:Y:S01]  /*1be0*/  MOV R63, R66 ;  /* 0x00000042003f7202 */ /* 0x002fe20000000f00 */
[----:B------:R-:W-:Y:S01]  /*1bf0*/  HFMA2.MMA R66, -RZ, RZ, 0, 2.384185791015625e-07 ;  /* 0x00000004ff427435 */ /* 0x000fe200000001ff */
[----:B0-----:R-:W-:Y:S01]  /*1c00*/  MOV R67, R61 ;  /* 0x0000003d00437202 */ /* 0x001fe20000000f00 */
[----:B------:R-:W-:Y:S01]  /*1c10*/  IMAD.MOV.U32 R64, RZ, RZ, -0x1 ;  /* 0xffffffffff407424 */ /* 0x000fe200078e00ff */
[----:B------:R-:W-:-:S02]  /*1c20*/  MOV R65, 0x1f ;  /* 0x0000001f00417802 */ /* 0x000fc40000000f00 */
[----:B------:R-:W-:Y:S02]  /*1c30*/  MOV R52, 0x1c50 ;  /* 0x00001c5000347802 */ /* 0x000fe40000000f00 */
[----:B------:R-:W-:Y:S05]  /*1c40*/  CALL.REL.NOINC `($__internal_102_$__cuda_sm70_shflsync_bfly_p) ;  /* 0x0000020000007944 */ /* 0x000fea0003c00000 */
[----:B------:R-:W-:Y:S01]  /*1c50*/  FADD.FTZ R62, R63, R62 ;  /* 0x0000003e3f3e7221 */ /* 0x000fe20000010000 */
[----:B0-----:R-:W-:Y:S01]  /*1c60*/  MOV R65, 0x1f ;  /* 0x0000001f00417802 */ /* 0x001fe20000000f00 */
[----:B-1----:R-:W-:Y:S01]  /*1c70*/  FADD.FTZ R61, R61, R66 ;  /* 0x000000423d3d7221 */ /* 0x002fe20000010000 */
[----:B------:R-:W-:Y:S01]  /*1c80*/  HFMA2.MMA R66, -RZ, RZ, 0, 4.76837158203125e-07 ;  /* 0x00000008ff427435 */ /* 0x000fe200000001ff */
[----:B------:R-:W-:Y:S02]  /*1c90*/  MOV R64, 0xffffffff ;  /* 0xffffffff00407802 */ /* 0x000fe40000000f00 */
[----:B------:R-:W-:Y:S02]  /*1ca0*/  MOV R67, R62 ;  /* 0x0000003e00437202 */ /* 0x000fe40000000f00 */
[----:B------:R-:W-:Y:S02]  /*1cb0*/  MOV R52, 0x1cd0 ;  /* 0x00001cd000347802 */ /* 0x000fe40000000f00 */
[----:B------:R-:W-:Y:S05]  /*1cc0*/  CALL.REL.NOINC `($__internal_102_$__cuda_sm70_shflsync_bfly_p) ;  /* 0x0000018000007944 */ /* 0x000fea0003c00000 */
[----:B0-----:R-:W-:Y:S01]  /*1cd0*/  HFMA2.MMA R65, -RZ, RZ, 0, 1.847743988037109375e-06 ;  /* 0x0000001fff417435 */ /* 0x001fe200000001ff */
[----:B-1----:R-:W-:Y:S01]  /*1ce0*/  MOV R63, R66 ;  /* 0x00000042003f7202 */ /* 0x002fe20000000f00 */
[----:B------:R-:W-:Y:S01]  /*1cf0*/  IMAD.MOV.U32 R66, RZ, RZ, 0x8 ;  /* 0x00000008ff427424 */ /* 0x000fe200078e00ff */
[----:B------:R-:W-:-:S02]  /*1d00*/  MOV R67, R61 ;  /* 0x0000003d00437202 */ /* 0x000fc40000000f00 */
[----:B------:R-:W-:Y:S02]  /*1d10*/  MOV R64, 0xffffffff ;  /* 0xffffffff00407802 */ /* 0x000fe40000000f00 */
[----:B------:R-:W-:Y:S02]  /*1d20*/  MOV R52, 0x1d40 ;  /* 0x00001d4000347802 */ /* 0x000fe40000000f00 */
[----:B------:R-:W-:Y:S05]  /*1d30*/  CALL.REL.NOINC `($__internal_102_$__cuda_sm70_shflsync_bfly_p) ;  /* 0x0000011000007944 */ /* 0x000fea0003c00000 */
[----:B------:R-:W-:Y:S01]  /*1d40*/  FADD.FTZ R62, R63, R62 ;  /* 0x0000003e3f3e7221 */ /* 0x000fe20000010000 */
[----:B0-----:R-:W-:Y:S01]  /*1d50*/  MOV R65, 0x1f ;  /* 0x0000001f00417802 */ /* 0x001fe20000000f00 */
[----:B-1----:R-:W-:Y:S01]  /*1d60*/  FADD.FTZ R61, R61, R66 ;  /* 0x000000423d3d7221 */ /* 0x002fe20000010000 */
[----:B------:R-:W-:Y:S01]  /*1d70*/  HFMA2.MMA R66, -RZ, RZ, 0, 9.5367431640625e-07 ;  /* 0x00000010ff427435 */ /* 0x000fe200000001ff */
[----:B------:R-:W-:Y:S02]  /*1d80*/  MOV R64, 0xffffffff ;  /* 0xffffffff00407802 */ /* 0x000fe40000000f00 */
[----:B------:R-:W-:Y:S02]  /*1d90*/  MOV R67, R62 ;  /* 0x0000003e00437202 */ /* 0x000fe40000000f00 */
[----:B------:R-:W-:-:S02]  /*1da0*/  MOV R52, 0x1dc0 ;  /* 0x00001dc000347802 */ /* 0x000fc40000000f00 */
[----:B------:R-:W-:Y:S05]  /*1db0*/  CALL.REL.NOINC `($__internal_102_$__cuda_sm70_shflsync_bfly_p) ;  /* 0x0000009000007944 */ /* 0x000fea0003c00000 */
[----:B-1----:R-:W-:Y:S01]  /*1dc0*/  IMAD.MOV.U32 R63, RZ, RZ, R66 ;  /* 0x000000ffff3f7224 */ /* 0x002fe200078e0042 */
[----:B------:R-:W-:Y:S01]  /*1dd0*/  HFMA2.MMA R66, -RZ, RZ, 0, 9.5367431640625e-07 ;  /* 0x00000010ff427435 */ /* 0x000fe200000001ff */
[----:B0-----:R-:W-:-:S02]  /*1de0*/  MOV R67, R61 ;  /* 0x0000003d00437202 */ /* 0x001fc40000000f00 */
[----:B------:R-:W-:Y:S02]  /*1df0*/  MOV R65, 0x1f ;  /* 0x0000001f00417802 */ /* 0x000fe40000000f00 */
[----:B------:R-:W-:Y:S02]  /*1e00*/  MOV R64, 0xffffffff ;  /* 0xffffffff00407802 */ /* 0x000fe40000000f00 */
[----:B------:R-:W-:Y:S02]  /*1e10*/  MOV R52, 0x1e30 ;  /* 0x00001e3000347802 */ /* 0x000fe40000000f00 */
[----:B------:R-:W-:Y:S05]  /*1e20*/  CALL.REL.NOINC `($__internal_102_$__cuda_sm70_shflsync_bfly_p) ;  /* 0x0000002000007944 */ /* 0x000fea0003c00000 */
[----:B-1----:R-:W-:Y:S01]  /*1e30*/  MOV R52, R66 ;  /* 0x0000004200347202 */ /* 0x002fe20000000f00 */
[----:B0-----:R-:W-:Y:S05]  /*1e40*/  BRA `(.L_x_2272) ;  /* 0xffffebd000007947 */ /* 0x001fea000383ffff */
        .weak           $__internal_102_$__cuda_sm70_shflsync_bfly_p
        .type           $__internal_102_$__cuda_sm70_shflsync_bfly_p,@function
        .size           $__internal_102_$__cuda_sm70_shflsync_bfly_p,(.L_x_4482 - $__internal_102_$__cuda_sm70_shflsync_bfly_p)
$__internal_102_$__cuda_sm70_shflsync_bfly_p:
[----:B------:R-:W-:Y:S01]  /*1e50*/  HFMA2.MMA R53, -RZ, RZ, 0, 0 ;  /* 0x00000000ff357435 */ /* 0x000fe200000001ff */
[----:B------:R-:W-:Y:S04]  /*1e60*/  WARPSYNC R64 ;  /* 0x0000004000007348 */ /* 0x000fe80003800000 */
[----:B------:R0:W1:Y:S01]  /*1e70*/  SHFL.BFLY PT, R66, R67, R66, R65 ;  /* 0x0c00004243427389 */ /* 0x00006200000e0041 */
[----:B------:R-:W-:Y:S05]  /*1e80*/  RET.REL.NODEC R52 `(_ZN10layer_norm13ln_bwd_kernelINS_13Kernel_traitsIf6__halfS2_S2_fjLj256ELj1ELj4ELj1ELj16ENS_18Kernel_traits_baseILj256EfS2_S2_S2_fjLj128EEEEELb0ELb0ELb1ELb0EEEvNS_9BwdParamsE) ;  /* 0xffffe17034007950 */ /* 0x000fea0003c3ffff */
.L_x_2273:
        /* <DEDUP_REMOVED lines=15> */
.L_x_4482:


//--------------------- .text._ZN10layer_norm13ln_bwd_kernelINS_13Kernel_traitsIf6__halfS2_S2_fjLj256ELj1ELj4ELj1ELj16ENS_18Kernel_traits_baseILj256EfS2_S2_S2_fjLj128EEEEELb0ELb0ELb1ELb1EEEvNS_9BwdParamsE --------------------------
	.section	.text._ZN10layer_norm13ln_bwd_kernelINS_13Kernel_traitsIf6__halfS2_S2_fjLj256ELj1ELj4ELj1ELj16ENS_18Kernel_traits_baseILj256EfS2_S2_S2_fjLj128EEEEELb0ELb0ELb1ELb1EEEvNS_9BwdParamsE,"ax",@progbits
	.sectioninfo	@"SHI_REGISTERS=72"
	.align	128
        .global         _ZN10layer_norm13ln_bwd_kernelINS_13Kernel_traitsIf6__halfS2_S2_fjLj256ELj1ELj4ELj1ELj16ENS_18Kernel_traits_baseILj256EfS2_S2_S2_fjLj128EEEEELb0ELb0ELb1ELb1EEEvNS_9BwdParamsE
        .type           _ZN10layer_norm13ln_bwd_kernelINS_13Kernel_traitsIf6__halfS2_S2_fjLj256ELj1ELj4ELj1ELj16ENS_18Kernel_traits_baseILj256EfS2_S2_S2_fjLj128EEEEELb0ELb0ELb1ELb1EEEvNS_9BwdParamsE,@function
        .size           _ZN10layer_norm13ln_bwd_kernelINS_13Kernel_traitsIf6__halfS2_S2_fjLj256ELj1ELj4ELj1ELj16ENS_18Kernel_traits_baseILj256EfS2_S2_S2_fjLj128EEEEELb0ELb0ELb1ELb1EEEvNS_9BwdParamsE,(.L_x_4483 - _ZN10layer_norm13ln_bwd_kernelINS_13Kernel_traitsIf6__halfS2_S2_fjLj256ELj1ELj4ELj1ELj16ENS_18Kernel_traits_baseILj256EfS2_S2_S2_fjLj128EEEEELb0ELb0ELb1ELb1EEEvNS_9BwdParamsE)
        .other          _ZN10layer_norm13ln_bwd_kernelINS_13Kernel_traitsIf6__halfS2_S2_fjLj256ELj1ELj4ELj1ELj16ENS_18Kernel_traits_baseILj256EfS2_S2_S2_fjLj128EEEEELb0ELb0ELb1ELb1EEEvNS_9BwdParamsE,@"STO_CUDA_ENTRY STV_DEFAULT"
_ZN10layer_norm13ln_bwd_kernelINS_13Kernel_traitsIf6__halfS2_S2_fjLj256ELj1ELj4ELj1ELj16ENS_18Kernel_traits_baseILj256EfS2_S2_S2_fjLj128EEEEELb0ELb0ELb1ELb1EEEvNS_9BwdParamsE:
.text._ZN10layer_norm13ln_bwd_kernelINS_13Kernel_traitsIf6__halfS2_S2_fjLj256ELj1ELj4ELj1ELj16ENS_18Kernel_traits_baseILj256EfS2_S2_S2_fjLj128EEEEELb0ELb0ELb1ELb1EEEvNS_9BwdParamsE:
        /* <DEDUP_REMOVED lines=17> */
.L_x_2274:
[----:B------:R-:W-:-:S04]  /*0110*/  SHF.L.U32 R0, R6, 0x5, RZ ;  /* 0x0000000506007819 */ /* 0x000fc800000006ff */
        /* <DEDUP_REMOVED lines=14> */
.L_x_2305:
        /* <DEDUP_REMOVED lines=10> */
[----:B------:R-:W-:Y:S02]  /*02a0*/  IMAD.WIDE R62, R5, R62, c[0x0][0x1a0] ;  /* 0x00006800053e7625 */ /* 0x000fe400078e023e */
[----:B------:R-:W-:-:S04]  /*02b0*/  SHF.R.S32.HI R61, RZ, 0x1f, R0 ;  /* 0x0000001fff3d7819 */ /* 0x000fc80000011400 */
[----:B------:R-:W-:-:S04]  /*02c0*/  LEA.HI R61, R61, R0, RZ, 0x3 ;  /* 0x000000003d3d7211 */ /* 0x000fc800078f18ff */
[----:B------:R-:W-:Y:S02]  /*02d0*/  LEA.HI.SX32 R0, R61, R68, 0x1d ;  /* 0x000000443d007211 */ /* 0x000fe400078feaff */
[----:B------:R-:W-:-:S05]  /*02e0*/  MOV R61, 0x10 ;  /* 0x00000010003d7802 */ /* 0x000fca0000000f00 */
[----:B--2---:R-:W-:Y:S01]  /*02f0*/  IMAD.WIDE.U32 R52, R0, R61, c[0x0][0x218] ;  /* 0x0000860000347625 */ /* 0x004fe200078e003d */
        /* <DEDUP_REMOVED lines=9> */
.L_x_2277:
        /* <DEDUP_REMOVED lines=87> */
.L_x_2278:
[----:B------:R-:W-:Y:S05]  /*0900*/  BSYNC B0 ;  /* 0x0000000000007941 */ /* 0x000fea0003800000 */
.L_x_2276:
[----:B------:R-:W-:Y:S05]  /*0910*/  BRA.DIV ~URZ, `(.L_x_2279) ;  /* 0x00000f627f007947 */ /* 0x000fea000b800000 */
[----:B------:R2:W3:Y:S02]  /*0920*/  SHFL.BFLY PT, R63, R62, 0x1, 0x1f ;  /* 0x0c201f003e3f7f89 */ /* 0x0004e400000e0000 */
.L_x_2306:
        /* <DEDUP_REMOVED lines=18> */
.L_x_2307:
[----:B-----5:R-:W-:Y:S01]  /*0a50*/  ISETP.GE.AND P2, PT, R2, 0x1, PT ;  /* 0x000000010200780c */ /* 0x020fe20003f46270 */
[----:B---3--:R-:W-:Y:S01]  /*0a60*/  FADD.FTZ R63, R63, R62 ;  /* 0x0000003e3f3f7221 */ /* 0x008fe20000010000 */
[----:B-1----:R-:W-:Y:S01]  /*0a70*/  ISETP.NE.AND P0, PT, R4, RZ, PT ;  /* 0x000000ff0400720c */ /* 0x002fe20003f05270 */
[----:B0-----:R-:W-:Y:S01]  /*0a80*/  FADD.FTZ R52, R52, R61 ;  /* 0x0000003d34347221 */ /* 0x001fe20000010000 */
[----:B------:R-:W-:Y:S01]  /*0a90*/  BSSY B0, `(.L_x_2281) ;  /* 0x000001d000007945 */ /* 0x000fe20003800000 */
[----:B------:R-:W-:-:S08]  /*0aa0*/  FMUL.FTZ R63, R63, c[0x0][0x1e0] ;  /* 0x000078003f3f7a20 */ /* 0x000fd00000410000 */
[----:B------:R-:W-:Y:S02]  /*0ab0*/  @P2 IADD3 R2, R2, -0x1, RZ ;  /* 0xffffffff02022810 */ /* 0x000fe40007ffe0ff */
[----:B------:R-:W-:-:S03]  /*0ac0*/  @P2 LOP3.LUT R64, R6, 0x1f, RZ, 0xc0, !PT ;  /* 0x0000001f06402812 */ /* 0x000fc600078ec0ff */
[----:B------:R-:W-:-:S05]  /*0ad0*/  @P2 IMAD R2, R2, c[0x0][0x168], RZ ;  /* 0x00005a0002022a24 */ /* 0x000fca00078e02ff */
[----:B------:R-:W-:-:S04]  /*0ae0*/  @P2 SHF.R.S32.HI R53, RZ, 0x1f, R2 ;  /* 0x0000001fff352819 */ /* 0x000fc80000011402 */
[----:B------:R-:W-:Y:S01]  /*0af0*/  @P2 LEA.HI R53, R53, R2, RZ, 0x3 ;  /* 0x0000000235352211 */ /* 0x000fe200078f18ff */
[----:B------:R-:W-:-:S06]  /*0b00*/  HFMA2.MMA R2, -RZ, RZ, 0, 0 ;  /* 0x00000000ff027435 */ /* 0x000fcc00000001ff */
[----:B------:R-:W-:Y:S01]  /*0b10*/  @P2 LEA.HI.SX32 R2, R53, R64, 0x1d ;  /* 0x0000004035022211 */ /* 0x000fe200078feaff */
[----:B------:R-:W-:Y:S01]  /*0b20*/  FMUL.FTZ R53, R52, c[0x0][0x1e0] ;  /* 0x0000780034357a20 */ /* 0x000fe20000410000 */
[----:B------:R-:W-:Y:S01]  /*0b30*/  FSEL R52, R63, RZ, !P0 ;  /* 0x000000ff3f347208 */ /* 0x000fe20004000000 */
[----:B------:R-:W-:Y:S05]  /*0b40*/  @P1 BRA `(.L_x_2282) ;  /* 0x0000008000001947 */ /* 0x000fea0003800000 */
[----:B------:R-:W-:Y:S01]  /*0b50*/  ULDC.64 UR6, c[0x0][0x218] ;  /* 0x0000860000067ab9 */ /* 0x000fe20000000a00 */
[----:B--2---:R-:W-:Y:S01]  /*0b60*/  MOV R62, RZ ;  /* 0x000000ff003e7202 */ /* 0x004fe20000000f00 */
[----:B------:R-:W-:-:S04]  /*0b70*/  UISETP.NE.U32.AND UP0, UPT, URZ, UR6, UPT ;  /* 0x000000063f00728c */ /* 0x000fc8000bf05070 */
[----:B------:R-:W-:-:S06]  /*0b80*/  UISETP.NE.AND.EX UP0, UPT, URZ, UR7, UPT, UP0 ;  /* 0x000000073f00728c */ /* 0x000fcc000bf05300 */
[----:B------:R-:W-:-:S13]  /*0b90*/  PLOP3.LUT P3, PT, PT, PT, UP0, 0x80, 0x0 ;  /* 0x000000000000781c */ /* 0x000fda0003f6f008 */
[----:B------:R-:W-:Y:S05]  /*0ba0*/  @!P3 BRA `(.L_x_2283) ;  /* 0x000000b00000b947 */ /* 0x000fea0003800000 */
[----:B------:R-:W-:Y:S01]  /*0bb0*/  HADD2.F32 R62, -RZ, R32.H0_H0 ;  /* 0x20000020ff3e7230 */ /* 0x000fe20000004100 */
[----:B------:R-:W-:Y:S05]  /*0bc0*/  BRA `(.L_x_2283) ;  /* 0x0000009000007947 */ /* 0x000fea0003800000 */
.L_x_2282:
        /* <DEDUP_REMOVED lines=9> */
.L_x_2283:
[----:B------:R-:W-:Y:S05]  /*0c60*/  BSYNC B0 ;  /* 0x0000000000007941 */ /* 0x000fea0003800000 */
.L_x_2281:
        /* <DEDUP_REMOVED lines=13> */
.L_x_2285:
[----:B------:R-:W-:-:S04]  /*0d40*/  FFMA.FTZ R61, R59, R53, R52 ;  /* 0x000000353b3d7223 */ /* 0x000fc80000010034 */
[----:B------:R-:W-:Y:S01]  /*0d50*/  FADD.FTZ R62, R50, -R61 ;  /* 0x8000003d323e7221 */ /* 0x000fe20000010000 */
[----:B------:R-:W-:-:S03]  /*0d60*/  @P3 HADD2.F32 R61, -RZ, R32.H1_H1 ;  /* 0x30000020ff3d3230 */ /* 0x000fc60000004100 */
[----:B------:R-:W-:-:S04]  /*0d70*/  FMUL.FTZ R62, R3, R62 ;  /* 0x0000003e033e7220 */ /* 0x000fc80000410000 */
[----:B------:R-:W-:Y:S02]  /*0d80*/  @P3 FADD.FTZ R62, R62, R61 ;  /* 0x0000003d3e3e3221 */ /* 0x000fe40000010000 */
.L_x_2286:
[----:B------:R-:W-:Y:S05]  /*0d90*/  BSYNC B0 ;  /* 0x0000000000007941 */ /* 0x000fea0003800000 */
.L_x_2284:
        /* <DEDUP_REMOVED lines=11> */
.L_x_2288:
[----:B------:R-:W-:Y:S01]  /*0e50*/  FFMA.FTZ R62, R58, R53, R52 ;  /* 0x000000353a3e7223 */ /* 0x000fe20000010034 */
[----:B------:R-:W-:-:S03]  /*0e60*/  @P3 HADD2.F32 R61, -RZ, R33.H0_H0 ;  /* 0x20000021ff3d3230 */ /* 0x000fc60000004100 */
[----:B------:R-:W-:-:S04]  /*0e70*/  FADD.FTZ R62, R49, -R62 ;  /* 0x8000003e313e7221 */ /* 0x000fc80000010000 */
[----:B------:R-:W-:-:S04]  /*0e80*/  FMUL.FTZ R62, R3, R62 ;  /* 0x0000003e033e7220 */ /* 0x000fc80000410000 */
[----:B------:R-:W-:Y:S02]  /*0e90*/  @P3 FADD.FTZ R62, R62, R61 ;  /* 0x0000003d3e3e3221 */ /* 0x000fe40000010000 */
.L_x_2289:
[----:B------:R-:W-:Y:S05]  /*0ea0*/  BSYNC B0 ;  /* 0x0000000000007941 */ /* 0x000fea0003800000 */
.L_x_2287:
        /* <DEDUP_REMOVED lines=11> */
.L_x_2291:
[----:B------:R-:W-:-:S04]  /*0f60*/  FFMA.FTZ R61, R57, R53, R52 ;  /* 0x00000035393d7223 */ /* 0x000fc80000010034 */
[----:B------:R-:W-:Y:S01]  /*0f70*/  FADD.FTZ R62, R48, -R61 ;  /* 0x8000003d303e7221 */ /* 0x000fe20000010000 */
[----:B------:R-:W-:-:S03]  /*0f80*/  @P3 HADD2.F32 R61, -RZ, R33.H1_H1 ;  /* 0x30000021ff3d3230 */ /* 0x000fc60000004100 */
[----:B------:R-:W-:-:S04]  /*0f90*/  FMUL.FTZ R62, R3, R62 ;  /* 0x0000003e033e7220 */ /* 0x000fc80000410000 */
[----:B------:R-:W-:Y:S02]  /*0fa0*/  @P3 FADD.FTZ R62, R62, R61 ;  /* 0x0000003d3e3e3221 */ /* 0x000fe40000010000 */
.L_x_2292:
[----:B------:R-:W-:Y:S05]  /*0fb0*/  BSYNC B0 ;  /* 0x0000000000007941 */ /* 0x000fea0003800000 */
.L_x_2290:
        /* <DEDUP_REMOVED lines=11> */
.L_x_2294:
[----:B------:R-:W-:Y:S01]  /*1070*/  FFMA.FTZ R62, R56, R53, R52 ;  /* 0x00000035383e7223 */ /* 0x000fe20000010034 */
[----:B------:R-:W-:-:S03]  /*1080*/  @P3 HADD2.F32 R61, -RZ, R34.H0_H0 ;  /* 0x20000022ff3d3230 */ /* 0x000fc60000004100 */
[----:B------:R-:W-:-:S04]  /*1090*/  FADD.FTZ R62, R47, -R62 ;  /* 0x8000003e2f3e7221 */ /* 0x000fc80000010000 */
[----:B------:R-:W-:-:S04]  /*10a0*/  FMUL.FTZ R62, R3, R62 ;  /* 0x0000003e033e7220 */ /* 0x000fc80000410000 */
[----:B------:R-:W-:Y:S02]  /*10b0*/  @P3 FADD.FTZ R62, R62, R61 ;  /* 0x0000003d3e3e3221 */ /* 0x000fe40000010000 */
.L_x_2295:
[----:B------:R-:W-:Y:S05]  /*10c0*/  BSYNC B0 ;  /* 0x0000000000007941 */ /* 0x000fea0003800000 */
.L_x_2293:
        /* <DEDUP_REMOVED lines=11> */
.L_x_2297:
[----:B------:R-:W-:-:S04]  /*1180*/  FFMA.FTZ R61, R55, R53, R52 ;  /* 0x00000035373d7223 */ /* 0x000fc80000010034 */
[----:B------:R-:W-:Y:S01]  /*1190*/  FADD.FTZ R62, R46, -R61 ;  /* 0x8000003d2e3e7221 */ /* 0x000fe20000010000 */
[----:B------:R-:W-:-:S03]  /*11a0*/  @P3 HADD2.F32 R61, -RZ, R34.H1_H1 ;  /* 0x30000022ff3d3230 */ /* 0x000fc60000004100 */
[----:B------:R-:W-:-:S04]  /*11b0*/  FMUL.FTZ R62, R3, R62 ;  /* 0x0000003e033e7220 */ /* 0x000fc80000410000 */
[----:B------:R-:W-:Y:S02]  /*11c0*/  @P3 FADD.FTZ R62, R62, R61 ;  /* 0x0000003d3e3e3221 */ /* 0x000fe40000010000 */
.L_x_2298:
[----:B------:R-:W-:Y:S05]  /*11d0*/  BSYNC B0 ;  /* 0x0000000000007941 */ /* 0x000fea0003800000 */
.L_x_2296:
        /* <DEDUP_REMOVED lines=11> */
.L_x_2300:
[----:B------:R-:W-:Y:S01]  /*1290*/  FFMA.FTZ R62, R54, R53, R52 ;  /* 0x00000035363e7223 */ /* 0x000fe20000010034 */
[----:B------:R-:W-:-:S03]  /*12a0*/  @P3 HADD2.F32 R61, -RZ, R35.H0_H0 ;  /* 0x20000023ff3d3230 */ /* 0x000fc60000004100 */
[----:B------:R-:W-:-:S04]  /*12b0*/  FADD.FTZ R62, R45, -R62 ;  /* 0x8000003e2d3e7221 */ /* 0x000fc80000010000 */
[----:B------:R-:W-:-:S04]  /*12c0*/  FMUL.FTZ R62, R3, R62 ;  /* 0x0000003e033e7220 */ /* 0x000fc80000410000 */
[----:B------:R-:W-:Y:S02]  /*12d0*/  @P3 FADD.FTZ R62, R62, R61 ;  /* 0x0000003d3e3e3221 */ /* 0x000fe40000010000 */
.L_x_2301:
[----:B------:R-:W-:Y:S05]  /*12e0*/  BSYNC B0 ;  /* 0x0000000000007941 */ /* 0x000fea0003800000 */
.L_x_2299:
        /* <DEDUP_REMOVED lines=11> */
.L_x_2303:
[----:B------:R-:W-:Y:S01]  /*13a0*/  FFMA.FTZ R52, R44, R53, R52 ;  /* 0x000000352c347223 */ /* 0x000fe20000010034 */
[----:B------:R-:W-:-:S03]  /*13b0*/  @P3 HADD2.F32 R62, -RZ, R35.H1_H1 ;  /* 0x30000023ff3e3230 */ /* 0x000fc60000004100 */
[----:B------:R-:W-:-:S04]  /*13c0*/  FADD.FTZ R52, R7, -R52 ;  /* 0x8000003407347221 */ /* 0x000fc80000010000 */
[----:B------:R-:W-:-:S04]  /*13d0*/  FMUL.FTZ R3, R3, R52 ;  /* 0x0000003403037220 */ /* 0x000fc80000410000 */
[----:B------:R-:W-:Y:S02]  /*13e0*/  @P3 FADD.FTZ R3, R3, R62 ;  /* 0x0000003e03033221 */ /* 0x000fe40000010000 */
.L_x_2304:
[----:B------:R-:W-:Y:S05]  /*13f0*/  BSYNC B0 ;  /* 0x0000000000007941 */ /* 0x000fea0003800000 */
.L_x_2302:
        /* <DEDUP_REMOVED lines=16> */
.L_x_2275:
        /* <DEDUP_REMOVED lines=28> */
[C---:B------:R-:W-:Y:S01]  /*16c0*/  SHF.L.U32 R5, R12.reuse, 0x2, RZ ;  /* 0x000000020c057819 */ /* 0x040fe200000006ff */
[----:B------:R-:W-:Y:S01]  /*16d0*/  IMAD.X R3, RZ, RZ, RZ, P0 ;  /* 0x000000ffff037224 */ /* 0x000fe200000e06ff */
[----:B------:R-:W0:Y:S02]  /*16e0*/  LDS R4, [R6.X4] ;  /* 0x0000000006047984 */ /* 0x000e240000004800 */
[----:B------:R-:W-:Y:S02]  /*16f0*/  IADD3 R2, P0, R5, c[0x0][0x228], RZ ;  /* 0x00008a0005027a10 */ /* 0x000fe40007f1e0ff */
        /* <DEDUP_REMOVED lines=24> */
.L_x_2279:
[----:B------:R-:W-:Y:S01]  /*1880*/  HFMA2.MMA R66, -RZ, RZ, 0, 5.9604644775390625e-08 ;  /* 0x00000001ff427435 */ /* 0x000fe200000001ff */
[----:B------:R-:W-:-:S02]  /*1890*/  MOV R67, R62 ;  /* 0x0000003e00437202 */ /* 0x000fc40000000f00 */
[----:B------:R-:W-:Y:S02]  /*18a0*/  MOV R65, 0x1f ;  /* 0x0000001f00417802 */ /* 0x000fe40000000f00 */
[----:B------:R-:W-:Y:S02]  /*18b0*/  MOV R64, 0xffffffff ;  /* 0xffffffff00407802 */ /* 0x000fe40000000f00 */
[----:B0-----:R-:W-:Y:S02]  /*18c0*/  MOV R52, 0x18e0 ;  /* 0x000018e000347802 */ /* 0x001fe40000000f00 */
[----:B-1---5:R-:W-:Y:S05]  /*18d0*/  CALL.REL.NOINC `($__internal_103_$__cuda_sm70_shflsync_bfly_p) ;  /* 0x0000046000007944 */ /* 0x022fea0003c00000 */
[----:B-1----:R-:W-:Y:S01]  /*18e0*/  MOV R63, R66 ;  /* 0x00000042003f7202 */ /* 0x002fe20000000f00 */
[----:B0-----:R-:W-:Y:S05]  /*18f0*/  BRA `(.L_x_2306) ;  /* 0xfffff03000007947 */ /* 0x001fea000383ffff */
.L_x_2280:
[----:B------:R-:W-:Y:S01]  /*1900*/  HFMA2.MMA R66, -RZ, RZ, 0, 5.9604644775390625e-08 ;  /* 0x00000001ff427435 */ /* 0x000fe200000001ff */
[----:B------:R-:W-:Y:S02]  /*1910*/  MOV R67, R61 ;  /* 0x0000003d00437202 */ /* 0x000fe40000000f00 */
[----:B------:R-:W-:Y:S02]  /*1920*/  MOV R65, 0x1f ;  /* 0x0000001f00417802 */ /* 0x000fe40000000f00 */
[----:B------:R-:W-:-:S02]  /*1930*/  MOV R64, 0xffffffff ;  /* 0xffffffff00407802 */ /* 0x000fc40000000f00 */
[----:B0-----:R-:W-:Y:S02]  /*1940*/  MOV R52, 0x1960 ;  /* 0x0000196000347802 */ /* 0x001fe40000000f00 */
[----:B-123-5:R-:W-:Y:S05]  /*1950*/  CALL.REL.NOINC `($__internal_103_$__cuda_sm70_shflsync_bfly_p) ;  /* 0x000003e000007944 */ /* 0x02efea0003c00000 */
[----:B------:R-:W-:Y:S01]  /*1960*/  FADD.FTZ R62, R63, R62 ;  /* 0x0000003e3f3e7221 */ /* 0x000fe20000010000 */
[----:B0-----:R-:W-:Y:S01]  /*1970*/  MOV R65, 0x1f ;  /* 0x0000001f00417802 */ /* 0x001fe20000000f00 */
[----:B-1----:R-:W-:Y:S01]  /*1980*/  FADD.FTZ R61, R61, R66 ;  /* 0x000000423d3d7221 */ /* 0x002fe20000010000 */
[----:B------:R-:W-:Y:S01]  /*1990*/  HFMA2.MMA R66, -RZ, RZ, 0, 1.1920928955078125e-07 ;  /* 0x00000002ff427435 */ /* 0x000fe200000001ff */
[----:B------:R-:W-:Y:S02]  /*19a0*/  MOV R64, 0xffffffff ;  /* 0xffffffff00407802 */ /* 0x000fe40000000f00 */
[----:B------:R-:W-:Y:S02]  /*19b0*/  MOV R67, R62 ;  /* 0x0000003e00437202 */ /* 0x000fe40000000f00 */
[----:B------:R-:W-:Y:S02]  /*19c0*/  MOV R52, 0x19e0 ;  /* 0x000019e000347802 */ /* 0x000fe40000000f00 */
[----:B------:R-:W-:Y:S05]  /*19d0*/  CALL.REL.NOINC `($__internal_103_$__cuda_sm70_shflsync_bfly_p) ;  /* 0x0000036000007944 */ /* 0x000fea0003c00000 */
[----:B-1----:R-:W-:Y:S01]  /*19e0*/  MOV R63, R66 ;  /* 0x00000042003f7202 */ /* 0x002fe20000000f00 */
[----:B------:R-:W-:Y:S01]  /*19f0*/  HFMA2.MMA R66, -RZ, RZ, 0, 1.1920928955078125e-07 ;  /* 0x00000002ff427435 */ /* 0x000fe200000001ff */
[----:B0-----:R-:W-:Y:S01]  /*1a00*/  IMAD.MOV.U32 R67, RZ, RZ, R61 ;  /* 0x000000ffff437224 */ /* 0x001fe200078e003d */
[----:B------:R-:W-:-:S02]  /*1a10*/  MOV R65, 0x1f ;  /* 0x0000001f00417802 */ /* 0x000fc40000000f00 */
[----:B------:R-:W-:Y:S02]  /*1a20*/  MOV R64, 0xffffffff ;  /* 0xffffffff00407802 */ /* 0x000fe40000000f00 */
[----:B------:R-:W-:Y:S02]  /*1a30*/  MOV R52, 0x1a50 ;  /* 0x00001a5000347802 */ /* 0x000fe40000000f00 */
[----:B------:R-:W-:Y:S05]  /*1a40*/  CALL.REL.NOINC `($__internal_103_$__cuda_sm70_shflsync_bfly_p) ;  /* 0x000002f000007944 */ /* 0x000fea0003c00000 */
[----:B------:R-:W-:Y:S01]  /*1a50*/  FADD.FTZ R62, R63, R62 ;  /* 0x0000003e3f3e7221 */ /* 0x000fe20000010000 */
[----:B0-----:R-:W-:Y:S01]  /*1a60*/  MOV R65, 0x1f ;  /* 0x0000001f00417802 */ /* 0x001fe20000000f00 */
[----:B-1----:R-:W-:Y:S01]  /*1a70*/  FADD.FTZ R61, R61, R66 ;  /* 0x000000423d3d7221 */ /* 0x002fe20000010000 */
[----:B------:R-:W-:Y:S01]  /*1a80*/  HFMA2.MMA R66, -RZ, RZ, 0, 2.384185791015625e-07 ;  /* 0x00000004ff427435 */ /* 0x000fe200000001ff */
[----:B------:R-:W-:Y:S02]  /*1a90*/  MOV R64, 0xffffffff ;  /* 0xffffffff00407802 */ /* 0x000fe40000000f00 */
[----:B------:R-:W-:Y:S02]  /*1aa0*/  MOV R67, R62 ;  /* 0x0000003e00437202 */ /* 0x000fe40000000f00 */
[----:B------:R-:W-:-:S02]  /*1ab0*/  MOV R52, 0x1ad0 ;  /* 0x00001ad000347802 */ /* 0x000fc40000000f00 */
[----:B------:R-:W-:Y:S05]  /*1ac0*/  CALL.REL.NOINC `($__internal_103_$__cuda_sm70_shflsync_bfly_p) ;  /* 0x0000027000007944 */ /* 0x000fea0003c00000 */
[----:B-1----:R-:W-:Y:S01]  /*1ad0*/  MOV R63, R66 ;  /* 0x00000042003f7202 */ /* 0x002fe20000000f00 */
[----:B------:R-:W-:Y:S01]  /*1ae0*/  HFMA2.MMA R66, -RZ, RZ, 0, 2.384185791015625e-07 ;  /* 0x00000004ff427435 */ /* 0x000fe200000001ff */
[----:B0-----:R-:W-:-:S02]  /*1af0*/  MOV R67, R61 ;  /* 0x0000003d00437202 */ /* 0x001fc40000000f00 */
[----:B------:R-:W-:Y:S02]  /*1b00*/  MOV R65, 0x1f ;  /* 0x0000001f00417802 */ /* 0x000fe40000000f00 */
[----:B------:R-:W-:Y:S02]  /*1b10*/  MOV R64, 0xffffffff ;  /* 0xffffffff00407802 */ /* 0x000fe40000000f00 */
[----:B------:R-:W-:Y:S02]  /*1b20*/  MOV R52, 0x1b40 ;  /* 0x00001b4000347802 */ /* 0x000fe40000000f00 */
[----:B------:R-:W-:Y:S05]  /*1b30*/  CALL.REL.NOINC `($__internal_103_$__cuda_sm70_shflsync_bfly_p) ;  /* 0x0000020000007944 */ /* 0x000fea0003c00000 */
[----:B------:R-:W-:Y:S01]  /*1b40*/  FADD.FTZ R62, R63, R62 ;  /* 0x0000003e3f3e7221 */ /* 0x000fe20000010000 */
[----:B0-----:R-:W-:Y:S01]  /*1b50*/  MOV R65, 0x1f ;  /* 0x0000001f00417802 */ /* 0x001fe20000000f00 */
[----:B-1----:R-:W-:Y:S01]  /*1b60*/  FADD.FTZ R61, R61, R66 ;  /* 0x000000423d3d7221 */ /* 0x002fe20000010000 */
[----:B------:R-:W-:Y:S01]  /*1b70*/  HFMA2.MMA R66, -RZ, RZ, 0, 4.76837158203125e-07 ;  /* 0x00000008ff427435 */ /* 0x000fe200000001ff */
[----:B------:R-:W-:Y:S01]  /*1b80*/  MOV R64, 0xffffffff ;  /* 0xffffffff00407802 */ /* 0x000fe20000000f00 */
[----:B------:R-:W-:Y:S01]  /*1b90*/  IMAD.MOV.U32 R67, RZ, RZ, R62 ;  /* 0x000000ffff437224 */ /* 0x000fe200078e003e */
[----:B------:R-:W-:-:S03]  /*1ba0*/  MOV R52, 0x1bc0 ;  /* 0x00001bc000347802 */ /* 0x000fc60000000f00 */
[----:B------:R-:W-:Y:S05]  /*1bb0*/  CALL.REL.NOINC `($__internal_103_$__cuda_sm70_shflsync_bfly_p) ;  /* 0x0000018000007944 */ /* 0x000fea0003c00000 */
[----:B-1----:R-:W-:Y:S01]  /*1bc0*/  MOV R63, R66 ;  /* 0x00000042003f7202 */ /* 0x002fe20000000f00 */
[----:B------:R-:W-:Y:S01]  /*1bd0*/  HFMA2.MMA R66, -RZ, RZ, 0, 4.76837158203125e-07 ;  /* 0x00000008ff427435 */ /* 0x000fe200000001ff */
        /* <DEDUP_REMOVED lines=8> */
[----:B------:R-:W-:Y:S01]  /*1c60*/  HFMA2.MMA R66, -RZ, RZ, 0, 9.5367431640625e-07 ;  /* 0x00000010ff427435 */ /* 0x000fe200000001ff */
[----:B------:R-:W-:Y:S02]  /*1c70*/  MOV R64, 0xffffffff ;  /* 0xffffffff00407802 */ /* 0x000fe40000000f00 */
[----:B------:R-:W-:-:S02]  /*1c80*/  MOV R67, R62 ;  /* 0x0000003e00437202 */ /* 0x000fc40000000f00 */
[----:B------:R-:W-:Y:S02]  /*1c90*/  MOV R52, 0x1cb0 ;  /* 0x00001cb000347802 */ /* 0x000fe40000000f00 */
[----:B------:R-:W-:Y:S05]  /*1ca0*/  CALL.REL.NOINC `($__internal_103_$__cuda_sm70_shflsync_bfly_p) ;  /* 0x0000009000007944 */ /* 0x000fea0003c00000 */
[----:B-1----:R-:W-:Y:S01]  /*1cb0*/  MOV R63, R66 ;  /* 0x00000042003f7202 */ /* 0x002fe20000000f00 */
[----:B------:R-:W-:Y:S01]  /*1cc0*/  HFMA2.MMA R66, -RZ, RZ, 0, 9.5367431640625e-07 ;  /* 0x00000010ff427435 */ /* 0x000fe200000001ff */
[----:B0-----:R-:W-:Y:S02]  /*1cd0*/  MOV R67, R61 ;  /* 0x0000003d00437202 */ /* 0x001fe40000000f00 */
[----:B------:R-:W-:Y:S02]  /*1ce0*/  MOV R65, 0x1f ;  /* 0x0000001f00417802 */ /* 0x000fe40000000f00 */
[----:B------:R-:W-:Y:S02]  /*1cf0*/  MOV R64, 0xffffffff ;  /* 0xffffffff00407802 */ /* 0x000fe40000000f00 */
[----:B------:R-:W-:Y:S02]  /*1d00*/  MOV R52, 0x1d20 ;  /* 0x00001d2000347802 */ /* 0x000fe40000000f00 */
[----:B------:R-:W-:Y:S05]  /*1d10*/  CALL.REL.NOINC `($__internal_103_$__cuda_sm70_shflsync_bfly_p) ;  /* 0x0000002000007944 */ /* 0x000fea0003c00000 */
[----:B-1----:R-:W-:Y:S01]  /*1d20*/  MOV R52, R66 ;  /* 0x0000004200347202 */ /* 0x002fe20000000f00 */
[----:B0-----:R-:W-:Y:S05]  /*1d30*/  BRA `(.L_x_2307) ;  /* 0xffffed1000007947 */ /* 0x001fea000383ffff */
        .weak           $__internal_103_$__cuda_sm70_shflsync_bfly_p
        .type           $__internal_103_$__cuda_sm70_shflsync_bfly_p,@function
        .size           $__internal_103_$__cuda_sm70_shflsync_bfly_p,(.L_x_4483 - $__internal_103_$__cuda_sm70_shflsync_bfly_p)
$__internal_103_$__cuda_sm70_shflsync_bfly_p:
[----:B------:R-:W-:Y:S01]  /*1d40*/  HFMA2.MMA R53, -RZ, RZ, 0, 0 ;  /* 0x00000000ff357435 */ /* 0x000fe200000001ff */
[----:B------:R-:W-:Y:S04]  /*1d50*/  WARPSYNC R64 ;  /* 0x0000004000007348 */ /* 0x000fe80003800000 */
[----:B------:R0:W1:Y:S01]  /*1d60*/  SHFL.BFLY PT, R66, R67, R66, R65 ;  /* 0x0c00004243427389 */ /* 0x00006200000e0041 */
[----:B------:R-:W-:Y:S05]  /*1d70*/  RET.REL.NODEC R52 `(_ZN10layer_norm13ln_bwd_kernelINS_13Kernel_traitsIf6__halfS2_S2_fjLj256ELj1ELj4ELj1ELj16ENS_18Kernel_traits_baseILj256EfS2_S2_S2_fjLj128EEEEELb0ELb0ELb1ELb1EEEvNS_9BwdParamsE) ;  /* 0xffffe28034007950 */ /* 0x000fea0003c3ffff */
.L_x_2308:
        /* <DEDUP_REMOVED lines=16> */
.L_x_4483:


//--------------------- .text._ZN10layer_norm13ln_bwd_kernelINS_13Kernel_traitsIf6__halfS2_S2_fjLj256ELj1ELj4ELj1ELj16ENS_18Kernel_traits_baseILj256EfS2_S2_S2_fjLj128EEEEELb0ELb1ELb0ELb0EEEvNS_9BwdParamsE --------------------------
	.section	.text._ZN10layer_norm13ln_bwd_kernelINS_13Kernel_traitsIf6__halfS2_S2_fjLj256ELj1ELj4ELj1ELj16ENS_18Kernel_traits_baseILj256EfS2_S2_S2_fjLj128EEEEELb0ELb1ELb0ELb0EEEvNS_9BwdParamsE,"ax",@progbits
	.sectioninfo	@"SHI_REGISTERS=96"
	.align	128
        .global         _ZN10layer_norm13ln_bwd_kernelINS_13Kernel_traitsIf6__halfS2_S2_fjLj256ELj1ELj4ELj1ELj16ENS_18Kernel_traits_baseILj256EfS2_S2_S2_fjLj128EEEEELb0ELb1ELb0ELb0EEEvNS_9BwdParamsE
        .type           _ZN10layer_norm13ln_bwd_kernelINS_13Kernel_traitsIf6__halfS2_S2_fjLj256ELj1ELj4ELj1ELj16ENS_18Kernel_traits_baseILj256EfS2_S2_S2_fjLj128EEEEELb0ELb1ELb0ELb0EEEvNS_9BwdParamsE,@function
        .size           _ZN10layer_norm13ln_bwd_kernelINS_13Kernel_traitsIf6__halfS2_S2_fjLj256ELj1ELj4ELj1ELj16ENS_18Kernel_traits_baseILj256EfS2_S2_S2_fjLj128EEEEELb0ELb1ELb0ELb0EEEvNS_9BwdParamsE,(.L_x_4484 - _ZN10layer_norm13ln_bwd_kernelINS_13Kernel_traitsIf6__halfS2_S2_fjLj256ELj1ELj4ELj1ELj16ENS_18Kernel_traits_baseILj256EfS2_S2_S2_fjLj128EEEEELb0ELb1ELb0ELb0EEEvNS_9BwdParamsE)
        .other          _ZN10layer_norm13ln_bwd_kernelINS_13Kernel_traitsIf6__halfS2_S2_fjLj256ELj1ELj4ELj1ELj16ENS_18Kernel_traits_baseILj256EfS2_S2_S2_fjLj128EEEEELb0ELb1ELb0ELb0EEEvNS_9BwdParamsE,@"STO_CUDA_ENTRY STV_DEFAULT"
_ZN10layer_norm13ln_bwd_kernelINS_13Kernel_traitsIf6__halfS2_S2_fjLj256ELj1ELj4ELj1ELj16ENS_18Kernel_traits_baseILj256EfS2_S2_S2_fjLj128EEEEELb0ELb1ELb0ELb0EEEvNS_9BwdParamsE:
.text._ZN10layer_norm13ln_bwd_kernelINS_13Kernel_traitsIf6__halfS2_S2_fjLj256ELj1ELj4ELj1ELj16ENS_18Kernel_traits_baseILj256EfS2_S2_S2_fjLj128EEEEELb0ELb1ELb0ELb0EEEvNS_9BwdParamsE:
        /* <DEDUP_REMOVED lines=36> */
.L_x_2316:
[----:B------:R-:W-:Y:S02]  /*0240*/  ISETP.NE.U32.AND P0, PT, RZ, c[0x0][0x1c0], PT ;  /* 0x00007000ff007a0c */ /* 0x000fe40003f05070 */
[----:B------:R-:W-:Y:S02]  /*0250*/  MOV R57, 0x4 ;  /* 0x0000000400397802 */ /* 0x000fe40000000f00 */
[----:B------:R-:W-:Y:S02]  /*0260*/  ISETP.NE.AND.EX P0, PT, RZ, c[0x0][0x1c4], PT, P0 ;  /* 0x00007100ff007a0c */ /* 0x000fe40003f05300 */
[----:B------:R-:W-:Y:S01]  /*0270*/  SHF.R.S32.HI R3, RZ, 0x1f, R60 ;  /* 0x0000001fff037819 */ /* 0x000fe2000001143c */
[----:B------:R-:W-:-:S10]  /*0280*/  IMAD.WIDE R52, R60, R57, c[0x0][0x1a8] ;  /* 0x00006a003c347625 */ /* 0x000fd400078e0239 */
[----:B------:R-:W-:-:S04]  /*0290*/  @P0 LEA R78, P1, R60, c[0x0][0x1c0], 0x1 ;  /* 0x000070003c4e0a11 */ /* 0x000fc800078208ff */
[C---:B------:R-:W-:Y:S02]  /*02a0*/  @P0 LEA.HI.X R79, R60.reuse, c[0x0][0x1c4], R3, 0x1, P1 ;  /* 0x000071003c4f0a11 */ /* 0x040fe400008f0c03 */
[----:B-----5:R1:W5:Y:S04]  /*02b0*/  LDG.E R3, [R52.64] ;  /* 0x0000000434037981 */ /* 0x020368000c1e1900 */
        /* <DEDUP_REMOVED lines=10> */
[C---:B-1----:R-:W-:Y:S01]  /*0360*/  LEA R56, P1, R77.reuse, c[0x0][0x188], 0x4 ;  /* 0x000062004d387a11 */ /* 0x042fe200078220ff */
        /* <DEDUP_REMOVED lines=20> */
[--C-:B------:R-:W-:Y:S02]  /*04b0*/  HADD2.F32 R69, -RZ, R58.reuse.H0_H0 ;  /* 0x2000003aff457230 */ /* 0x100fe40000004100 */
[----:B------:R-:W-:Y:S01]  /*04c0*/  HADD2.F32 R71, -RZ, R58.H1_H1 ;  /* 0x3000003aff477230 */ /* 0x000fe20000004100 */
[C---:B------:R-:W-:Y:S01]  /*04d0*/  FADD.FTZ R58, -R76.reuse, R61 ;  /* 0x0000003d4c3a7221 */ /* 0x040fe20000010100 */
[--C-:B------:R-:W-:Y:S01]  /*04e0*/  HADD2.F32 R73, -RZ, R59.reuse.H0_H0 ;  /* 0x2000003bff497230 */ /* 0x100fe20000004100 */
[C---:B------:R-:W-:Y:S01]  /*04f0*/  FADD.FTZ R62, -R76.reuse, R63 ;  /* 0x0000003f4c3e7221 */ /* 0x040fe20000010100 */
[--C-:B----4-:R-:W-:Y:S01]  /*0500*/  HADD2.F32 R57, -RZ, R52.reuse.H0_H0 ;  /* 0x20000034ff397230 */ /* 0x110fe20000004100 */
[C---:B------:R-:W-:Y:S01]  /*0510*/  FADD.FTZ R74, -R76.reuse, R69 ;  /* 0x000000454c4a7221 */ /* 0x040fe20000010100 */
[----:B------:R-:W-:Y:S01]  /*0520*/  HADD2.F32 R59, -RZ, R59.H1_H1 ;  /* 0x3000003bff3b7230 */ /* 0x000fe20000004100 */
[C---:B------:R-:W-:Y:S01]  /*0530*/  FADD.FTZ R80, -R76.reuse, R71 ;  /* 0x000000474c507221 */ /* 0x040fe20000010100 */
[----:B------:R-:W-:Y:S01]  /*0540*/  HADD2.F32 R66, -RZ, R52.H1_H1 ;  /* 0x30000034ff427230 */ /* 0x000fe20000004100 */
[----:B------:R-:W-:Y:S01]  /*0550*/  FADD.FTZ R56, -R76, R73 ;  /* 0x000000494c387221 */ /* 0x000fe20000010100 */
[--C-:B------:R-:W-:Y:S01]  /*0560*/  HADD2.F32 R72, -RZ, R53.reuse.H1_H1 ;  /* 0x30000035ff487230 */ /* 0x100fe20000004100 */
[C---:B-----5:R-:W-:Y:S01]  /*0570*/  FMUL.FTZ R61, R3.reuse, R58 ;  /* 0x0000003a033d7220 */ /* 0x060fe20000410000 */
[--C-:B------:R-:W-:Y:S01]  /*0580*/  HADD2.F32 R71, -RZ, R54.reuse.H0_H0 ;  /* 0x20000036ff477230 */ /* 0x100fe20000004100 */
[----:B-1----:R-:W-:Y:S01]  /*0590*/  FMUL.FTZ R64, R44, R57 ;  /* 0x000000392c407220 */ /* 0x002fe20000410000 */
[----:B------:R-:W-:Y:S01]  /*05a0*/  HADD2.F32 R82, -RZ, R54.H1_H1 ;  /* 0x30000036ff527230 */ /* 0x000fe20000004100 */
[----:B------:R-:W-:Y:S01]  /*05b0*/  FADD.FTZ R76, -R76, R59 ;  /* 0x0000003b4c4c7221 */ /* 0x000fe20000010100 */
[----:B------:R-:W-:Y:S01]  /*05c0*/  HADD2.F32 R59, -RZ, R53.H0_H0 ;  /* 0x20000035ff3b7230 */ /* 0x000fe20000004100 */
[----:B------:R-:W-:Y:S01]  /*05d0*/  FMUL.FTZ R62, R3, R62 ;  /* 0x0000003e033e7220 */ /* 0x000fe20000410000 */
[--C-:B------:R-:W-:Y:S01]  /*05e0*/  HADD2.F32 R53, -RZ, R55.reuse.H0_H0 ;  /* 0x20000037ff357230 */ /* 0x100fe20000004100 */
[----:B------:R-:W-:Y:S01]  /*05f0*/  FMUL.FTZ R65, R45, R66 ;  /* 0x000000422d417220 */ /* 0x000fe20000410000 */
[----:B------:R-:W-:Y:S01]  /*0600*/  HADD2.F32 R52, -RZ, R55.H1_H1 ;  /* 0x30000037ff347230 */ /* 0x000fe20000004100 */
[----:B------:R-:W-:-:S02]  /*0610*/  FADD.FTZ R54, RZ, R64 ;  /* 0x00000040ff367221 */ /* 0x000fc40000010000 */
[C---:B------:R-:W-:Y:S02]  /*0620*/  FFMA.FTZ R55, R61.reuse, R64, RZ ;  /* 0x000000403d377223 */ /* 0x040fe400000100ff */
        /* <DEDUP_REMOVED lines=42> */
.L_x_2311:
[----:B-1----:R-:W-:Y:S05]  /*08d0*/  BSYNC B0 ;  /* 0x0000000000007941 */ /* 0x002fea0003800000 */
.L_x_2310:
[----:B-----5:R-:W-:Y:S01]  /*08e0*/  @P0 HADD2.F32 R2, -RZ, R78.H0_H0 ;  /* 0x2000004eff020230 */ /* 0x020fe20000004100 */
[----:B------:R-:W-:Y:S05]  /*08f0*/  BRA.DIV ~URZ, `(.L_x_2312) ;  /* 0x00000f127f007947 */ /* 0x000fea000b800000 */
[----:B------:R1:W2:Y:S02]  /*0900*/  SHFL.BFLY PT, R55, R54, 0x1, 0x1f ;  /* 0x0c201f0036377f89 */ /* 0x0002a400000e0000 */
.L_x_2319:
        /* <DEDUP_REMOVED lines=18> */
.L_x_2320:
[----:B------:R-:W-:Y:S01]  /*0a30*/  BSSY B0, `(.L_x_2314) ;  /* 0x0000071000007945 */ /* 0x000fe20003800000 */
[----:B------:R-:W-:Y:S05]  /*0a40*/  @!P2 BRA `(.L_x_2315) ;  /* 0x000006f00000a947 */ /* 0x000fea0003800000 */
[----:B------:R-:W-:-:S10]  /*0a50*/  HFMA2.MMA R52, -RZ, RZ, 0, 9.5367431640625e-07 ;  /* 0x00000010ff347435 */ /* 0x000fd400000001ff */
[----:B------:R-:W-:-:S06]  /*0a60*/  IMAD.WIDE.U32 R52, R77, R52, c[0x0][0x170] ;  /* 0x00005c004d347625 */ /* 0x000fcc00078e0034 */
[----:B------:R-:W4:Y:S01]  /*0a70*/  LDG.E.128 R52, [R52.64] ;  /* 0x0000000434347981 */ /* 0x000f22000c1e1d00 */
[----:B---3--:R-:W-:Y:S01]  /*0a80*/  FADD.FTZ R59, R59, R56 ;  /* 0x000000383b3b7221 */ /* 0x008fe20000010000 */
[----:B------:R-:W-:Y:S01]  /*0a90*/  ISETP.NE.U32.AND P0, PT, RZ, c[0x0][0x218], PT ;  /* 0x00008600ff007a0c */ /* 0x000fe20003f05070 */
[----:B-1----:R-:W-:Y:S01]  /*0aa0*/  FADD.FTZ R79, R79, R58 ;  /* 0x0000003a4f4f7221 */ /* 0x002fe20000010000 */
[----:B0-----:R-:W-:Y:S01]  /*0ab0*/  ISETP.NE.AND P3, PT, R86, RZ, PT ;  /* 0x000000ff5600720c */ /* 0x001fe20003f65270 */
[----:B------:R-:W-:Y:S01]  /*0ac0*/  FMUL.FTZ R59, R59, c[0x0][0x1e0] ;  /* 0x000078003b3b7a20 */ /* 0x000fe20000410000 */
[----:B------:R-:W-:Y:S01]  /*0ad0*/  ISETP.NE.AND.EX P1, PT, RZ, c[0x0][0x21c], PT, P0 ;  /* 0x00008700ff007a0c */ /* 0x000fe20003f25300 */
[----:B------:R-:W-:Y:S01]  /*0ae0*/  FMUL.FTZ R92, R79, c[0x0][0x1e0] ;  /* 0x000078004f5c7a20 */ /* 0x000fe20000410000 */
[----:B------:R-:W-:Y:S02]  /*0af0*/  ISETP.NE.U32.AND P0, PT, RZ, c[0x0][0x258], PT ;  /* 0x00009600ff007a0c */ /* 0x000fe40003f05070 */
[----:B------:R-:W-:-:S02]  /*0b00*/  FSEL R83, R59, RZ, !P3 ;  /* 0x000000ff3b537208 */ /* 0x000fc40005800000 */
[----:B------:R-:W-:-:S03]  /*0b10*/  ISETP.NE.AND.EX P0, PT, RZ, c[0x0][0x25c], PT, P0 ;  /* 0x00009700ff007a0c */ /* 0x000fc60003f05300 */
[-CC-:B------:R-:W-:Y:S02]  /*0b20*/  FFMA.FTZ R57, R61, R92.reuse, R83.reuse ;  /* 0x0000005c3d397223 */ /* 0x180fe40000010053 */
[-CC-:B------:R-:W-:Y:S02]  /*0b30*/  FFMA.FTZ R82, R66, R92.reuse, R83.reuse ;  /* 0x0000005c42527223 */ /* 0x180fe40000010053 */
[-C--:B------:R-:W-:Y:S01]  /*0b40*/  FFMA.FTZ R79, R69, R92.reuse, R83 ;  /* 0x0000005c454f7223 */ /* 0x080fe20000010053 */
[--C-:B--2---:R-:W-:Y:S01]  /*0b50*/  @P1 HADD2.F32 R56, -RZ, R4.reuse.H0_H0 ;  /* 0x20000004ff381230 */ /* 0x104fe20000004100 */
[----:B------:R-:W-:Y:S01]  /*0b60*/  FADD.FTZ R58, R64, -R57 ;  /* 0x80000039403a7221 */ /* 0x000fe20000010000 */
[----:B------:R-:W-:Y:S01]  /*0b70*/  @P1 HADD2.F32 R57, -RZ, R4.H1_H1 ;  /* 0x30000004ff391230 */ /* 0x000fe20000004100 */
[----:B------:R-:W-:Y:S02]  /*0b80*/  FFMA.FTZ R59, R63, R92, R83 ;  /* 0x0000005c3f3b7223 */ /* 0x000fe40000010053 */
[----:B------:R-:W-:-:S02]  /*0b90*/  FADD.FTZ R82, R67, -R82 ;  /* 0x8000005243527221 */ /* 0x000fc40000010000 */
[----:B------:R-:W-:Y:S02]  /*0ba0*/  FADD.FTZ R84, R70, -R79 ;  /* 0x8000004f46547221 */ /* 0x000fe40000010000 */
[----:B------:R-:W-:Y:S02]  /*0bb0*/  FFMA.FTZ R81, R73, R92, R83 ;  /* 0x0000005c49517223 */ /* 0x000fe40000010053 */
[C---:B------:R-:W-:Y:S01]  /*0bc0*/  FMUL.FTZ R79, R3.reuse, R58 ;  /* 0x0000003a034f7220 */ /* 0x040fe20000410000 */
[----:B------:R-:W-:Y:S01]  /*0bd0*/  @P1 HADD2.F32 R58, -RZ, R5.H1_H1 ;  /* 0x30000005ff3a1230 */ /* 0x000fe20000004100 */
[----:B------:R-:W-:Y:S02]  /*0be0*/  FADD.FTZ R80, R68, -R59 ;  /* 0x8000003b44507221 */ /* 0x000fe40000010000 */
[----:B------:R-:W-:Y:S02]  /*0bf0*/  FMUL.FTZ R93, R3, R82 ;  /* 0x00000052035d7220 */ /* 0x000fe40000410000 */
[----:B------:R-:W-:-:S02]  /*0c00*/  FFMA.FTZ R78, R62, R92, R83 ;  /* 0x0000005c3e4e7223 */ /* 0x000fc40000010053 */
[-C--:B------:R-:W-:Y:S02]  /*0c10*/  FFMA.FTZ R88, R72, R92.reuse, R83 ;  /* 0x0000005c48587223 */ /* 0x080fe40000010053 */
[----:B------:R-:W-:Y:S02]  /*0c20*/  FADD.FTZ R90, R74, -R81 ;  /* 0x800000514a5a7221 */ /* 0x000fe40000010000 */
[----:B------:R-:W-:Y:S01]  /*0c30*/  @P1 FADD.FTZ R79, R79, R56 ;  /* 0x000000384f4f1221 */ /* 0x000fe20000010000 */
[----:B------:R-:W-:Y:S01]  /*0c40*/  @P1 HADD2.F32 R56, -RZ, R5.H0_H0 ;  /* 0x20000005ff381230 */ /* 0x000fe20000004100 */
[----:B------:R-:W-:Y:S02]  /*0c50*/  FFMA.FTZ R92, R76, R92, R83 ;  /* 0x0000005c4c5c7223 */ /* 0x000fe40000010053 */
[C---:B------:R-:W-:Y:S01]  /*0c60*/  FMUL.FTZ R81, R3.reuse, R80 ;  /* 0x0000005003517220 */ /* 0x040fe20000410000 */
[----:B------:R-:W-:Y:S01]  /*0c70*/  @P1 HADD2.F32 R80, -RZ, R6.H0_H0 ;  /* 0x20000006ff501230 */ /* 0x000fe20000004100 */
[----:B------:R-:W-:Y:S01]  /*0c80*/  FMUL.FTZ R83, R3, R84 ;  /* 0x0000005403537220 */ /* 0x000fe20000410000 */
[----:B------:R-:W-:Y:S01]  /*0c90*/  @P0 F2FP.PACK_AB R87, RZ, R79 ;  /* 0x0000004fff57023e */ /* 0x000fe200000000ff */
[----:B------:R-:W-:Y:S01]  /*0ca0*/  @P1 FADD.FTZ R93, R93, R58 ;  /* 0x0000003a5d5d1221 */ /* 0x000fe20000010000 */
[----:B------:R-:W-:Y:S01]  /*0cb0*/  @P1 HADD2.F32 R58, -RZ, R7.H0_H0 ;  /* 0x20000007ff3a1230 */ /* 0x000fe20000004100 */
[----:B------:R-:W-:Y:S01]  /*0cc0*/  FADD.FTZ R78, R65, -R78 ;  /* 0x8000004e414e7221 */ /* 0x000fe20000010000 */
[----:B------:R-:W-:Y:S01]  /*0cd0*/  @P0 PRMT R48, R87, 0x7610, R48 ;  /* 0x0000761057300816 */ /* 0x000fe20000000030 */
[----:B------:R-:W-:-:S02]  /*0ce0*/  FADD.FTZ R88, R71, -R88 ;  /* 0x8000005847587221 */ /* 0x000fc40000010000 */
[----:B------:R-:W-:Y:S02]  /*0cf0*/  FADD.FTZ R92, R75, -R92 ;  /* 0x8000005c4b5c7221 */ /* 0x000fe40000010000 */
        /* <DEDUP_REMOVED lines=8> */
[----:B------:R-:W-:Y:S01]  /*0d80*/  FMUL.FTZ R59, R3, R92 ;  /* 0x0000005c033b7220 */ /* 0x000fe20000410000 */
[----:B------:R-:W-:Y:S01]  /*0d90*/  @P0 F2FP.PACK_AB R89, RZ, R83 ;  /* 0x00000053ff59023e */ /* 0x000fe200000000ff */
[----:B------:R-:W-:Y:S01]  /*0da0*/  @P1 FADD.FTZ R85, R85, R58 ;  /* 0x0000003a55551221 */ /* 0x000fe20000010000 */
[----:B------:R-:W-:Y:S01]  /*0db0*/  @P0 PRMT R49, R88, 0x7610, R49 ;  /* 0x0000761058310816 */ /* 0x000fe20000000031 */
        /* <DEDUP_REMOVED lines=26> */
[----:B------:R-:W-:-:S02]  /*0f60*/  FMUL.FTZ R58, R38, R81 ;  /* 0x00000051263a7220 */ /* 0x000fc40000410000 */
[----:B------:R-:W-:Y:S01]  /*0f70*/  FMUL.FTZ R59, R39, R80 ;  /* 0x00000050273b7220 */ /* 0x000fe20000410000 */
[----:B------:R-:W-:Y:S01]  /*0f80*/  F2FP.PACK_AB R56, R57, R56 ;  /* 0x000000383938723e */ /* 0x000fe200000000ff */
[----:B------:R0:W-:Y:S01]  /*0f90*/  @P0 STG.E.128 [R2.64], R48 ;  /* 0x0000003002000986 */ /* 0x0001e2000c101d04 */
[----:B------:R-:W-:Y:S02]  /*0fa0*/  FMUL.FTZ R87, R34, R85 ;  /* 0x0000005522577220 */ /* 0x000fe40000410000 */
        /* <DEDUP_REMOVED lines=9> */
[--C-:B----4-:R-:W-:Y:S02]  /*1040*/  HADD2.F32 R77, -RZ, R52.reuse.H0_H0 ;  /* 0x20000034ff4d7230 */ /* 0x110fe40000004100 */
[----:B------:R-:W-:Y:S02]  /*1050*/  HADD2.F32 R87, -RZ, R55.H0_H0 ;  /* 0x20000037ff577230 */ /* 0x000fe40000004100 */
[----:B------:R-:W-:Y:S01]  /*1060*/  HADD2.F32 R52, -RZ, R52.H1_H1 ;  /* 0x30000034ff347230 */ /* 0x000fe20000004100 */
        /* <DEDUP_REMOVED lines=13> */
.L_x_2315:
[----:B0-----:R-:W-:Y:S05]  /*1140*/  BSYNC B0 ;  /* 0x0000000000007941 */ /* 0x001fea0003800000 */
.L_x_2314:
[----:B------:R-:W-:-:S04]  /*1150*/  MOV R3, c[0x0][0x160] ;  /* 0x0000580000037a02 */ /* 0x000fc80000000f00 */
[----:B------:R-:W-:-:S04]  /*1160*/  LEA R60, R3, R60, 0x2 ;  /* 0x0000003c033c7211 */ /* 0x000fc800078e10ff */
[----:B------:R-:W-:-:S13]  /*1170*/  ISETP.GE.AND P0, PT, R60, c[0x0][0x164], PT ;  /* 0x000059003c007a0c */ /* 0x000fda0003f06270 */
[----:B-123--:R-:W-:Y:S01]  /*1180*/  @P0 CALL.REL.NOINC `(.L_x_2309) ;  /* 0x0000001000000944 */ /* 0x00efe20003c00000 */
[----:B------:R-:W-:Y:S05]  /*1190*/  BRA `(.L_x_2316) ;  /* 0xfffff0a000007947 */ /* 0x000fea000383ffff */
.L_x_2309:
        /* <DEDUP_REMOVED lines=92> */
.L_x_2318:
[----:B------:R-:W-:Y:S05]  /*1760*/  BSYNC B0 ;  /* 0x0000000000007941 */ /* 0x000fea0003800000 */
.L_x_2317:
        /* <DEDUP_REMOVED lines=10> */
.L_x_2312:
[----:B------:R-:W-:Y:S01]  /*1810*/  HFMA2.MMA R78, -RZ, RZ, 0, 5.9604644775390625e-08 ;  /* 0x00000001ff4e7435 */ /* 0x000fe200000001ff */
[----:B------:R-:W-:Y:S02]  /*1820*/  MOV R57, R54 ;  /* 0x0000003600397202 */ /* 0x000fe40000000f00 */
[----:B------:R-:W-:Y:S02]  /*1830*/  MOV R79, 0x1f ;  /* 0x0000001f004f7802 */ /* 0x000fe40000000f00 */
[----:B------:R-:W-:-:S02]  /*1840*/  MOV R80, 0xffffffff ;  /* 0xffffffff00507802 */ /* 0x000fc40000000f00 */
[----:B------:R-:W-:Y:S02]  /*1850*/  MOV R52, 0x1870 ;  /* 0x0000187000347802 */ /* 0x000fe40000000f00 */
[----:B0-----:R-:W-:Y:S05]  /*1860*/  CALL.REL.NOINC `($__internal_104_$__cuda_sm70_shflsync_bfly_p) ;  /* 0x0000045000007944 */ /* 0x001fea0003c00000 */
[----:B-1----:R-:W-:Y:S01]  /*1870*/  MOV R55, R79 ;  /* 0x0000004f00377202 */ /* 0x002fe20000000f00 */
[----:B0-----:R-:W-:Y:S05]  /*1880*/  BRA `(.L_x_2319) ;  /* 0xfffff08000007947 */ /* 0x001fea000383ffff */
.L_x_2313:
[----:B------:R-:W-:Y:S01]  /*1890*/  HFMA2.MMA R78, -RZ, RZ, 0, 5.9604644775390625e-08 ;  /* 0x00000001ff4e7435 */ /* 0x000fe200000001ff */
[----:B------:R-:W-:Y:S02]  /*18a0*/  MOV R57, R56 ;  /* 0x0000003800397202 */ /* 0x000fe40000000f00 */
[----:B------:R-:W-:Y:S02]  /*18b0*/  MOV R79, 0x1f ;  /* 0x0000001f004f7802 */ /* 0x000fe40000000f00 */
[----:B------:R-:W-:Y:S02]  /*18c0*/  MOV R80, 0xffffffff ;  /* 0xffffffff00507802 */ /* 0x000fe40000000f00 */
[----:B------:R-:W-:Y:S02]  /*18d0*/  MOV R52, 0x18f0 ;  /* 0x000018f000347802 */ /* 0x000fe40000000f00 */
[----:B012---:R-:W-:Y:S05]  /*18e0*/  CALL.REL.NOINC `($__internal_104_$__cuda_sm70_shflsync_bfly_p) ;  /* 0x000003d000007944 */ /* 0x007fea0003c00000 */
[----:B------:R-:W-:Y:S01]  /*18f0*/  FADD.FTZ R55, R55, R54 ;  /* 0x0000003637377221 */ /* 0x000fe20000010000 */
[----:B0-----:R-:W-:Y:S01]  /*1900*/  HFMA2.MMA R78, -RZ, RZ, 0, 1.1920928955078125e-07 ;  /* 0x00000002ff4e7435 */ /* 0x001fe200000001ff */
[----:B-1----:R-:W-:Y:S01]  /*1910*/  FADD.FTZ R56, R56, R79 ;  /* 0x0000004f38387221 */ /* 0x002fe20000010000 */
[----:B------:R-:W-:-:S02]  /*1920*/  MOV R79, 0x1f ;  /* 0x0000001f004f7802 */ /* 0x000fc40000000f00 */
[----:B------:R-:W-:Y:S02]  /*1930*/  MOV R80, 0xffffffff ;  /* 0xffffffff00507802 */ /* 0x000fe40000000f00 */
[----:B------:R-:W-:Y:S02]  /*1940*/  MOV R57, R55 ;  /* 0x0000003700397202 */ /* 0x000fe40000000f00 */
[----:B------:R-:W-:Y:S02]  /*1950*/  MOV R52, 0x1970 ;  /* 0x0000197000347802 */ /* 0x000fe40000000f00 */
[----:B------:R-:W-:Y:S05]  /*1960*/  CALL.REL.NOINC `($__internal_104_$__cuda_sm70_shflsync_bfly_p) ;  /* 0x0000035000007944 */ /* 0x000fea0003c00000 */
[----:B0-----:R-:W-:Y:S01]  /*1970*/  HFMA2.MMA R78, -RZ, RZ, 0, 1.1920928955078125e-07 ;  /* 0x00000002ff4e7435 */ /* 0x001fe200000001ff */
[----:B-1----:R-:W-:Y:S02]  /*1980*/  MOV R54, R79 ;  /* 0x0000004f00367202 */ /* 0x002fe40000000f00 */
[----:B------:R-:W-:Y:S02]  /*1990*/  MOV R57, R56 ;  /* 0x0000003800397202 */ /* 0x000fe40000000f00 */
[----:B------:R-:W-:Y:S02]  /*19a0*/  MOV R79, 0x1f ;  /* 0x0000001f004f7802 */ /* 0x000fe40000000f00 */
[----:B------:R-:W-:-:S02]  /*19b0*/  MOV R80, 0xffffffff ;  /* 0xffffffff00507802 */ /* 0x000fc40000000f00 */
[----:B------:R-:W-:Y:S02]  /*19c0*/  MOV R52, 0x19e0 ;  /* 0x000019e000347802 */ /* 0x000fe40000000f00 */
[----:B------:R-:W-:Y:S05]  /*19d0*/  CALL.REL.NOINC `($__internal_104_$__cuda_sm70_shflsync_bfly_p) ;  /* 0x000002e000007944 */ /* 0x000fea0003c00000 */
[----:B------:R-:W-:Y:S01]  /*19e0*/  FADD.FTZ R55, R54, R55 ;  /* 0x0000003736377221 */ /* 0x000fe20000010000 */
[----:B0-----:R-:W-:Y:S01]  /*19f0*/  HFMA2.MMA R78, -RZ, RZ, 0, 2.384185791015625e-07 ;  /* 0x00000004ff4e7435 */ /* 0x001fe200000001ff */
[----:B-1----:R-:W-:Y:S01]  /*1a00*/  FADD.FTZ R56, R56, R79 ;  /* 0x0000004f38387221 */ /* 0x002fe20000010000 */
[----:B------:R-:W-:Y:S02]  /*1a10*/  MOV R79, 0x1f ;  /* 0x0000001f004f7802 */ /* 0x000fe40000000f00 */
[----:B------:R-:W-:Y:S02]  /*1a20*/  MOV R80, 0xffffffff ;  /* 0xffffffff00507802 */ /* 0x000fe40000000f00 */
[----:B------:R-:W-:Y:S02]  /*1a30*/  MOV R57, R55 ;  /* 0x0000003700397202 */ /* 0x000fe40000000f00 */
[----:B------:R-:W-:Y:S02]  /*1a40*/  MOV R52, 0x1a60 ;  /* 0x00001a6000347802 */ /* 0x000fe40000000f00 */
[----:B------:R-:W-:Y:S05]  /*1a50*/  CALL.REL.NOINC `($__internal_104_$__cuda_sm70_shflsync_bfly_p) ;  /* 0x0000026000007944 */ /* 0x000fea0003c00000 */
[----:B0-----:R-:W-:Y:S01]  /*1a60*/  HFMA2.MMA R78, -RZ, RZ, 0, 2.384185791015625e-07 ;  /* 0x00000004ff4e7435 */ /* 0x001fe200000001ff */
[----:B-1----:R-:W-:-:S02]  /*1a70*/  MOV R54, R79 ;  /* 0x0000004f00367202 */ /* 0x002fc40000000f00 */
[----:B------:R-:W-:Y:S02]  /*1a80*/  MOV R57, R56 ;  /* 0x0000003800397202 */ /* 0x000fe40000000f00 */
[----:B------:R-:W-:Y:S02]  /*1a90*/  MOV R79, 0x1f ;  /* 0x0000001f004f7802 */ /* 0x000fe40000000f00 */
[----:B------:R-:W-:Y:S02]  /*1aa0*/  MOV R80, 0xffffffff ;  /* 0xffffffff00507802 */ /* 0x000fe40000000f00 */
[----:B------:R-:W-:Y:S02]  /*1ab0*/  MOV R52, 0x1ad0 ;  /* 0x00001ad000347802 */ /* 0x000fe40000000f00 */
[----:B------:R-:W-:Y:S05]  /*1ac0*/  CALL.REL.NOINC `($__internal_104_$__cuda_sm70_shflsync_bfly_p) ;  /* 0x000001f000007944 */ /* 0x000fea0003c00000 */
[----:B------:R-:W-:Y:S01]  /*1ad0*/  FADD.FTZ R55, R54, R55 ;  /* 0x0000003736377221 */ /* 0x000fe20000010000 */
[----:B0-----:R-:W-:Y:S01]  /*1ae0*/  HFMA2.MMA R78, -RZ, RZ, 0, 4.76837158203125e-07 ;  /* 0x00000008ff4e7435 */ /* 0x001fe200000001ff */
[----:B-1----:R-:W-:Y:S01]  /*1af0*/  FADD.FTZ R58, R56, R79 ;  /* 0x0000004f383a7221 */ /* 0x002fe20000010000 */
[----:B------:R-:W-:Y:S02]  /*1b00*/  MOV R79, 0x1f ;  /* 0x0000001f004f7802 */ /* 0x000fe40000000f00 */
[----:B------:R-:W-:-:S02]  /*1b10*/  MOV R80, 0xffffffff ;  /* 0xffffffff00507802 */ /* 0x000fc40000000f00 */
[----:B------:R-:W-:Y:S02]  /*1b20*/  MOV R57, R55 ;  /* 0x0000003700397202 */ /* 0x000fe40000000f00 */
[----:B------:R-:W-:Y:S02]  /*1b30*/  MOV R52, 0x1b50 ;  /* 0x00001b5000347802 */ /* 0x000fe40000000f00 */
[----:B------:R-:W-:Y:S05]  /*1b40*/  CALL.REL.NOINC `($__internal_104_$__cuda_sm70_shflsync_bfly_p) ;  /* 0x0000017000007944 */ /* 0x000fea0003c00000 */
[----:B0-----:R-:W-:Y:S01]  /*1b50*/  HFMA2.MMA R78, -RZ, RZ, 0, 4.76837158203125e-07 ;  /* 0x00000008ff4e7435 */ /* 0x001fe200000001ff */
[----:B-1----:R-:W-:Y:S02]  /*1b60*/  MOV R54, R79 ;  /* 0x0000004f00367202 */ /* 0x002fe40000000f00 */
[----:B------:R-:W-:Y:S02]  /*1b70*/  MOV R57, R58 ;  /* 0x0000003a00397202 */ /* 0x000fe40000000f00 */
[----:B------:R-:W-:Y:S02]  /*1b80*/  MOV R79, 0x1f ;  /* 0x0000001f004f7802 */ /* 0x000fe40000000f00 */
[----:B------:R-:W-:Y:S02]  /*1b90*/  MOV R80, 0xffffffff ;  /* 0xffffffff00507802 */ /* 0x000fe40000000f00 */
[----:B------:R-:W-:-:S02]  /*1ba0*/  MOV R52, 0x1bc0 ;  /* 0x00001bc000347802 */ /* 0x000fc40000000f00 */
[----:B------:R-:W-:Y:S05]  /*1bb0*/  CALL.REL.NOINC `($__internal_104_$__cuda_sm70_shflsync_bfly_p) ;  /* 0x0000010000007944 */ /* 0x000fea0003c00000 */
[----:B------:R-:W-:Y:S01]  /*1bc0*/  FADD.FTZ R56, R54, R55 ;  /* 0x0000003736387221 */ /* 0x000fe20000010000 */
[----:B0-----:R-:W-:Y:S01]  /*1bd0*/  HFMA2.MMA R78, -RZ, RZ, 0, 9.5367431640625e-07 ;  /* 0x00000010ff4e7435 */ /* 0x001fe200000001ff */
[----:B-1----:R-:W-:Y:S01]  /*1be0*/  FADD.FTZ R58, R58, R79 ;  /* 0x0000004f3a3a7221 */ /* 0x002fe20000010000 */
[----:B------:R-:W-:-:S02]  /*1bf0*/  MOV R79, 0x1f ;  /* 0x0000001f004f7802 */ /* 0x000fc40000000f00 */
[----:B------:R-:W-:Y:S02]  /*1c00*/  MOV R80, 0xffffffff ;  /* 0xffffffff00507802 */ /* 0x000fe40000000f00 */
[----:B------:R-:W-:Y:S02]  /*1c10*/  MOV R57, R56 ;  /* 0x0000003800397202 */ /* 0x000fe40000000f00 */
[----:B------:R-:W-:Y:S02]  /*1c20*/  MOV R52, 0x1c40 ;  /* 0x00001c4000347802 */ /* 0x000fe40000000f00 */
[----:B------:R-:W-:Y:S05]  /*1c30*/  CALL.REL.NOINC `($__internal_104_$__cuda_sm70_shflsync_bfly_p) ;  /* 0x0000008000007944 */ /* 0x000fea0003c00000 */
[----:B0-----:R-:W-:Y:S01]  /*1c40*/  HFMA2.MMA R78, -RZ, RZ, 0, 9.5367431640625e-07 ;  /* 0x00000010ff4e7435 */ /* 0x001fe200000001ff */
[----:B-1----:R-:W-:Y:S02]  /*1c50*/  MOV R59, R79 ;  /* 0x0000004f003b7202 */ /* 0x002fe40000000f00 */
[----:B------:R-:W-:Y:S02]  /*1c60*/  MOV R57, R58 ;  /* 0x0000003a00397202 */ /* 0x000fe40000000f00 */
[----:B------:R-:W-:Y:S02]  /*1c70*/  MOV R79, 0x1f ;  /* 0x0000001f004f7802 */ /* 0x000fe40000000f00 */
[----:B------:R-:W-:-:S02]  /*1c80*/  MOV R80, 0xffffffff ;  /* 0xffffffff00507802 */ /* 0x000fc40000000f00 */
[----:B------:R-:W-:Y:S02]  /*1c90*/  MOV R52, 0x1cb0 ;  /* 0x00001cb000347802 */ /* 0x000fe40000000f00 */
[----:B------:R-:W-:Y:S05]  /*1ca0*/  CALL.REL.NOINC `($__internal_104_$__cuda_sm70_shflsync_bfly_p) ;  /* 0x0000001000007944 */ /* 0x000fea0003c00000 */
[----:B01----:R-:W-:Y:S05]  /*1cb0*/  BRA `(.L_x_2320) ;  /* 0xffffed7000007947 */ /* 0x003fea000383ffff */
        .weak           $__internal_104_$__cuda_sm70_shflsync_bfly_p
        .type           $__internal_104_$__cuda_sm70_shflsync_bfly_p,@function
        .size           $__internal_104_$__cuda_sm70_shflsync_bfly_p,(.L_x_4484 - $__internal_104_$__cuda_sm70_shflsync_bfly_p)
$__internal_104_$__cuda_sm70_shflsync_bfly_p:
[----:B------:R-:W-:Y:S01]  /*1cc0*/  HFMA2.MMA R53, -RZ, RZ, 0, 0 ;  /* 0x00000000ff357435 */ /* 0x000fe200000001ff */
[----:B------:R-:W-:Y:S04]  /*1cd0*/  WARPSYNC R80 ;  /* 0x0000005000007348 */ /* 0x000fe80003800000 */
[----:B------:R0:W1:Y:S01]  /*1ce0*/  SHFL.BFLY PT, R79, R57, R78, R79 ;  /* 0x0c00004e394f7389 */ /* 0x00006200000e004f */
[----:B------:R-:W-:Y:S05]  /*1cf0*/  RET.REL.NODEC R52 `(_ZN10layer_norm13ln_bwd_kernelINS_13Kernel_traitsIf6__halfS2_S2_fjLj256ELj1ELj4ELj1ELj16ENS_18Kernel_traits_baseILj256EfS2_S2_S2_fjLj128EEEEELb0ELb1ELb0ELb0EEEvNS_9BwdParamsE) ;  /* 0xffffe30034007950 */ /* 0x000fea0003c3ffff */
.L_x_2321:
        /* <DEDUP_REMOVED lines=16> */
.L_x_4484:


//--------------------- .text._ZN10layer_norm13ln_bwd_kernelINS_13Kernel_traitsIf6__halfS2_S2_fjLj256ELj1ELj4ELj1ELj16ENS_18Kernel_traits_baseILj256EfS2_S2_S2_fjLj128EEEEELb0ELb1ELb0ELb1EEEvNS_9BwdParamsE --------------------------
	.section	.text._ZN10layer_norm13ln_bwd_kernelINS_13Kernel_traitsIf6__halfS2_S2_fjLj256ELj1ELj4ELj1ELj16ENS_18Kernel_traits_baseILj256EfS2_S2_S2_fjLj128EEEEELb0ELb1ELb0ELb1EEEvNS_9BwdParamsE,"ax",@progbits
	.sectioninfo	@"SHI_REGISTERS=80"
	.align	128
        .global         _ZN10layer_norm13ln_bwd_kernelINS_13Kernel_traitsIf6__halfS2_S2_fjLj256ELj1ELj4ELj1ELj16ENS_18Kernel_traits_baseILj256EfS2_S2_S2_fjLj128EEEEELb0ELb1ELb0ELb1EEEvNS_9BwdParamsE
        .type           _ZN10layer_norm13ln_bwd_kernelINS_13Kernel_traitsIf6__halfS2_S2_fjLj256ELj1ELj4ELj1ELj16ENS_18Kernel_traits_baseILj256EfS2_S2_S2_fjLj128EEEEELb0ELb1ELb0ELb1EEEvNS_9BwdParamsE,@function
        .size           _ZN10layer_norm13ln_bwd_kernelINS_13Kernel_traitsIf6__halfS2_S2_fjLj256ELj1ELj4ELj1ELj16ENS_18Kernel_traits_baseILj256EfS2_S2_S2_fjLj128EEEEELb0ELb1ELb0ELb1EEEvNS_9BwdParamsE,(.L_x_4485 - _ZN10layer_norm13ln_bwd_kernelINS_13Kernel_traitsIf6__halfS2_S2_fjLj256ELj1ELj4ELj1ELj16ENS_18Kernel_traits_baseILj256EfS2_S2_S2_fjLj128EEEEELb0ELb1ELb0ELb1EEEvNS_9BwdParamsE)
        .other          _ZN10layer_norm13ln_bwd_kernelINS_13Kernel_traitsIf6__halfS2_S2_fjLj256ELj1ELj4ELj1ELj16ENS_18Kernel_traits_baseILj256EfS2_S2_S2_fjLj128EEEEELb0ELb1ELb0ELb1EEEvNS_9BwdParamsE,@"STO_CUDA_ENTRY STV_DEFAULT"
_ZN10layer_norm13ln_bwd_kernelINS_13Kernel_traitsIf6__halfS2_S2_fjLj256ELj1ELj4ELj1ELj16ENS_18Kernel_traits_baseILj256EfS2_S2_S2_fjLj128EEEEELb0ELb1ELb0ELb1EEEvNS_9BwdParamsE:
.text._ZN10layer_norm13ln_bwd_kernelINS_13Kernel_traitsIf6__halfS2_S2_fjLj256ELj1ELj4ELj1ELj16ENS_18Kernel_traits_baseILj256EfS2_S2_S2_fjLj128EEEEELb0ELb1ELb0ELb1EEEvNS_9BwdParamsE:
        /* <DEDUP_REMOVED lines=22> */
.L_x_2322:
        /* <DEDUP_REMOVED lines=18> */
[----:B------:R-:W-:Y:S01]  /*0280*/  MOV R50, RZ ;  /* 0x000000ff00327202 */ /* 0x000fe20000000f00 */
[----:B------:R-:W-:Y:S01]  /*0290*/  CS2R R48, SRZ ;  /* 0x0000000000307805 */ /* 0x000fe2000001ff00 */
[----:B------:R1:W5:Y:S01]  /*02a0*/  LDG.E.128 R28, [R4.64+0x10] ;  /* 0x00001004041c7981 */ /* 0x000362000c1e1d00 */
[----:B------:R-:W-:Y:S01]  /*02b0*/  MOV R52, RZ ;  /* 0x000000ff00347202 */ /* 0x000fe20000000f00 */
[----:B0-----:R-:W-:Y:S01]  /*02c0*/  CS2R R2, SRZ ;  /* 0x0000000000027805 */ /* 0x001fe2000001ff00 */
[----:B-1----:R-:W-:-:S02]  /*02d0*/  CS2R R4, SRZ ;  /* 0x0000000000047805 */ /* 0x002fc4000001ff00 */
.L_x_2326:
[----:B------:R-:W0:Y:S01]  /*02e0*/  S2R R38, SR_TID.X ;  /* 0x0000000000267919 */ /* 0x000e220000002100 */
        /* <DEDUP_REMOVED lines=8> */
[----:B------:R-:W-:Y:S01]  /*0370*/  MOV R43, 0x10 ;  /* 0x00000010002b7802 */ /* 0x000fe20000000f00 */
[----:B------:R1:W2:Y:S06]  /*0380*/  LDG.E R68, [R40.64] ;  /* 0x0000000428447981 */ /* 0x0002ac000c1e1900 */
[----:B------:R-:W-:-:S02]  /*0390*/  @P1 LEA R36, P0, R51, c[0x0][0x1c0], 0x1 ;  /* 0x0000700033241a11 */ /* 0x000fc400078008ff */
[----:B0-----:R-:W-:-:S04]  /*03a0*/  LOP3.LUT R58, R38, 0x1f, RZ, 0xc0, !PT ;  /* 0x0000001f263a7812 */ /* 0x001fc800078ec0ff */
[----:B------:R-:W-:Y:S02]  /*03b0*/  LEA.HI.SX32 R58, R37, R58, 0x1d ;  /* 0x0000003a253a7211 */ /* 0x000fe400078feaff */
[----:B------:R-:W-:Y:S02]  /*03c0*/  @P1 LEA.HI.X R37, R51, c[0x0][0x1c4], R42, 0x1, P0 ;  /* 0x0000710033251a11 */ /* 0x000fe400000f0c2a */
[----:B------:R-:W-:Y:S02]  /*03d0*/  SHF.L.U32 R56, R58, 0x4, RZ ;  /* 0x000000043a387819 */ /* 0x000fe400000006ff */
[----:B------:R-:W-:Y:S01]  /*03e0*/  SHF.R.U32.HI R53, RZ, 0x1c, R58 ;  /* 0x0000001cff357819 */ /* 0x000fe2000001163a */
[----:B------:R0:W3:Y:S01]  /*03f0*/  @P1 LDG.E.U16 R59, [R36.64] ;  /* 0x00000004243b1981 */ /* 0x0000e2000c1e1500 */
[----:B------:R-:W-:-:S04]  /*0400*/  IADD3 R38, P2, R56, c[0x0][0x188], RZ ;  /* 0x0000620038267a10 */ /* 0x000fc80007f5e0ff */
[----:B------:R-:W-:Y:S01]  /*0410*/  IADD3.X R39, R53, c[0x0][0x18c], RZ, P2, !PT ;  /* 0x0000630035277a10 */ /* 0x000fe200017fe4ff */
[----:B-1----:R-:W-:-:S05]  /*0420*/  IMAD.WIDE.U32 R40, R58, R43, c[0x0][0x208] ;  /* 0x000082003a287625 */ /* 0x002fca00078e002b */
[----:B0-----:R-:W4:Y:S01]  /*0430*/  LDG.E.128 R36, [R38.64] ;  /* 0x0000000426247981 */ /* 0x001f22000c1e1d00 */
[----:B------:R-:W-:-:S03]  /*0440*/  IMAD.WIDE R54, R51, R54, c[0x0][0x1a8] ;  /* 0x00006a0033367625 */ /* 0x000fc600078e0236 */
        /* <DEDUP_REMOVED lines=8> */
[----:B-----5:R0:W5:Y:S02]  /*04d0*/  @P0 LDG.E.128 R32, [R54.64] ;  /* 0x0000000436200981 */ /* 0x020164000c1e1d00 */
        /* <DEDUP_REMOVED lines=77> */
.L_x_2327:
        /* <DEDUP_REMOVED lines=18> */
.L_x_2328:
        /* <DEDUP_REMOVED lines=15> */
[-CC-:B------:R-:W-:Y:S02]  /*0bc0*/  FFMA.FTZ R63, R63, R75.reuse, R71.reuse ;  /* 0x0000004b3f3f7223 */ /* 0x180fe40000010047 */
[----:B------:R-:W-:Y:S02]  /*0bd0*/  FADD.FTZ R40, R55, -R40 ;  /* 0x8000002837287221 */ /* 0x000fe40000010000 */
[----:B------:R-:W-:Y:S01]  /*0be0*/  FFMA.FTZ R70, R43, R75, R71 ;  /* 0x0000004b2b467223 */ /* 0x000fe20000010047 */
[----:B-----5:R-:W-:Y:S01]  /*0bf0*/  @P0 HADD2.F32 R43, -RZ, R33.H0_H0 ;  /* 0x20000021ff2b0230 */ /* 0x020fe20000004100 */
[----:B------:R-:W-:Y:S01]  /*0c00*/  FADD.FTZ R60, R60, -R41 ;  /* 0x800000293c3c7221 */ /* 0x000fe20000010000 */
[----:B------:R-:W-:Y:S01]  /*0c10*/  @P0 HADD2.F32 R41, -RZ, R32.H1_H1 ;  /* 0x30000020ff290230 */ /* 0x000fe20000004100 */
[----:B------:R-:W-:-:S02]  /*0c20*/  FADD.FTZ R64, R64, -R63 ;  /* 0x8000003f40407221 */ /* 0x000fc40000010000 */
[----:B------:R-:W-:Y:S01]  /*0c30*/  FMUL.FTZ R63, R57, R40 ;  /* 0x00000028393f7220 */ /* 0x000fe20000410000 */
[----:B------:R-:W-:Y:S01]  /*0c40*/  @P0 HADD2.F32 R40, -RZ, R34.H0_H0 ;  /* 0x20000022ff280230 */ /* 0x000fe20000004100 */
[-CC-:B------:R-:W-:Y:S02]  /*0c50*/  FFMA.FTZ R61, R61, R75.reuse, R71.reuse ;  /* 0x0000004b3d3d7223 */ /* 0x180fe40000010047 */
[----:B------:R-:W-:Y:S02]  /*0c60*/  FADD.FTZ R70, R59, -R70 ;  /* 0x800000463b467221 */ /* 0x000fe40000010000 */
[-CC-:B------:R-:W-:Y:S02]  /*0c70*/  FFMA.FTZ R65, R65, R75.reuse, R71.reuse ;  /* 0x0000004b41417223 */ /* 0x180fe40000010047 */
[----:B------:R-:W-:Y:S02]  /*0c80*/  FFMA.FTZ R68, R68, R75, R71 ;  /* 0x0000004b44447223 */ /* 0x000fe40000010047 */
[----:B------:R-:W-:Y:S01]  /*0c90*/  @P0 FADD.FTZ R63, R63, R41 ;  /* 0x000000293f3f0221 */ /* 0x000fe20000010000 */
[----:B------:R-:W-:Y:S01]  /*0ca0*/  @P0 HADD2.F32 R41, -RZ, R33.H1_H1 ;  /* 0x30000021ff290230 */ /* 0x000fe20000004100 */
[----:B------:R-:W-:-:S02]  /*0cb0*/  FADD.FTZ R42, R42, -R69 ;  /* 0x800000452a2a7221 */ /* 0x000fc40000010000 */
[----:B------:R-:W-:Y:S01]  /*0cc0*/  FADD.FTZ R58, R62, -R61 ;  /* 0x8000003d3e3a7221 */ /* 0x000fe20000010000 */
[----:B------:R-:W-:Y:S01]  /*0cd0*/  @P1 F2FP.PACK_AB R55, RZ, R63 ;  /* 0x0000003fff37123e */ /* 0x000fe200000000ff */
[C---:B------:R-:W-:Y:S02]  /*0ce0*/  FMUL.FTZ R75, R57.reuse, R70 ;  /* 0x00000046394b7220 */ /* 0x040fe40000410000 */
[----:B------:R-:W-:Y:S01]  /*0cf0*/  FMUL.FTZ R62, R57, R60 ;  /* 0x0000003c393e7220 */ /* 0x000fe20000410000 */
[--C-:B------:R-:W-:Y:S01]  /*0d00*/  @P0 HADD2.F32 R60, -RZ, R35.reuse.H1_H1 ;  /* 0x30000023ff3c0230 */ /* 0x100fe20000004100 */
[----:B------:R-:W-:Y:S02]  /*0d10*/  FADD.FTZ R66, R66, -R65 ;  /* 0x8000004142427221 */ /* 0x000fe40000010000 */
[----:B------:R-:W-:Y:S01]  /*0d20*/  FADD.FTZ R67, R67, -R68 ;  /* 0x8000004443437221 */ /* 0x000fe20000010000 */
[----:B------:R-:W-:Y:S01]  /*0d30*/  @P0 HADD2.F32 R68, -RZ, R32.H0_H0 ;  /* 0x20000020ff440230 */ /* 0x000fe20000004100 */
[C---:B------:R-:W-:Y:S01]  /*0d40*/  FMUL.FTZ R59, R57.reuse, R42 ;  /* 0x0000002a393b7220 */ /* 0x040fe20000410000 */
[----:B------:R-:W-:Y:S01]  /*0d50*/  @P0 HADD2.F32 R42, -RZ, R34.H1_H1 ;  /* 0x30000022ff2a0230 */ /* 0x000fe20000004100 */
[----:B------:R-:W-:Y:S01]  /*0d60*/  FMUL.FTZ R61, R57, R58 ;  /* 0x0000003a393d7220 */ /* 0x000fe20000410000 */
[----:B------:R-:W-:Y:S01]  /*0d70*/  @P0 HADD2.F32 R58, -RZ, R35.H0_H0 ;  /* 0x20000023ff3a0230 */ /* 0x000fe20000004100 */
[----:B------:R-:W-:-:S02]  /*0d80*/  @P0 FADD.FTZ R75, R75, R43 ;  /* 0x0000002b4b4b0221 */ /* 0x000fc40000010000 */
[----:B------:R-:W-:Y:S02]  /*0d90*/  @P0 FADD.FTZ R62, R62, R41 ;  /* 0x000000293e3e0221 */ /* 0x000fe40000010000 */
[C---:B------:R-:W-:Y:S01]  /*0da0*/  FMUL.FTZ R71, R57.reuse, R64 ;  /* 0x0000004039477220 */ /* 0x040fe20000410000 */
[----:B------:R-:W-:Y:S01]  /*0db0*/  @P1 F2FP.PACK_AB R41, RZ, R75 ;  /* 0x0000004bff29123e */ /* 0x000fe200000000ff */
[C---:B------:R-:W-:Y:S02]  /*0dc0*/  FMUL.FTZ R69, R57.reuse, R66 ;  /* 0x0000004239457220 */ /* 0x040fe40000410000 */
[----:B------:R-:W-:Y:S01]  /*0dd0*/  FMUL.FTZ R67, R57, R67 ;  /* 0x0000004339437220 */ /* 0x000fe20000410000 */
[----:B------:R-:W-:Y:S01]  /*0de0*/  @P1 F2FP.PACK_AB R57, RZ, R62 ;  /* 0x0000003eff39123e */ /* 0x000fe200000000ff */
[----:B------:R-:W-:Y:S01]  /*0df0*/  @P0 FADD.FTZ R59, R59, R68 ;  /* 0x000000443b3b0221 */ /* 0x000fe20000010000 */
[----:B------:R-:W-:Y:S01]  /*0e00*/  @P1 PRMT R13, R41, 0x7610, R13 ;  /* 0x00007610290d1816 */ /* 0x000fe2000000000d */
[----:B------:R-:W-:-:S02]  /*0e10*/  @P0 FADD.FTZ R61, R61, R40 ;  /* 0x000000283d3d0221 */ /* 0x000fc40000010000 */
        /* <DEDUP_REMOVED lines=21> */
[----:B------:R-:W-:Y:S01]  /*0f70*/  @P1 F2FP.PACK_AB R67, RZ, R67 ;  /* 0x00000043ff43123e */ /* 0x000fe200000000ff */
[----:B------:R-:W-:-:S02]  /*0f80*/  FMUL.FTZ R41, R26, R63 ;  /* 0x0000003f1a297220 */ /* 0x000fc40000410000 */
[----:B------:R-:W-:Y:S01]  /*0f90*/  FMUL.FTZ R54, R27, R62 ;  /* 0x0000003e1b367220 */ /* 0x000fe20000410000 */
[----:B------:R-:W-:Y:S01]  /*0fa0*/  @P1 PRMT R15, R15, 0x5410, R67 ;  /* 0x000054100f0f1816 */ /* 0x000fe20000000043 */
[----:B------:R-:W-:Y:S02]  /*0fb0*/  FMUL.FTZ R40, R24, R59 ;  /* 0x0000003b18287220 */ /* 0x000fe40000410000 */
[----:B------:R-:W-:Y:S01]  /*0fc0*/  FMUL.FTZ R71, R25, R64 ;  /* 0x0000004019477220 */ /* 0x000fe20000410000 */
[----:B------:R-:W-:Y:S01]  /*0fd0*/  F2FP.PACK_AB R41, R54, R41 ;  /* 0x000000293629723e */ /* 0x000fe200000000ff */
[----:B------:R-:W-:Y:S01]  /*0fe0*/  FMUL.FTZ R42, R28, R61 ;  /* 0x0000003d1c2a7220 */ /* 0x000fe20000410000 */
[C---:B------:R-:W-:Y:S01]  /*0ff0*/  @P1 IADD3 R54, P0, R56.reuse, c[0x0][0x258], RZ ;  /* 0x0000960038361a10 */ /* 0x040fe20007f1e0ff */
        /* <DEDUP_REMOVED lines=50> */
.L_x_2323:
        /* <DEDUP_REMOVED lines=81> */
.L_x_2324:
[----:B------:R-:W-:Y:S01]  /*1830*/  HFMA2.MMA R38, -RZ, RZ, 0, 5.9604644775390625e-08 ;  /* 0x00000001ff267435 */ /* 0x000fe200000001ff */
[----:B------:R-:W-:-:S02]  /*1840*/  MOV R37, R69 ;  /* 0x0000004500257202 */ /* 0x000fc40000000f00 */
[----:B------:R-:W-:Y:S02]  /*1850*/  MOV R75, 0xffffffff ;  /* 0xffffffff004b7802 */ /* 0x000fe40000000f00 */
[----:B------:R-:W-:Y:S02]  /*1860*/  MOV R36, 0x1880 ;  /* 0x0000188000247802 */ /* 0x000fe40000000f00 */
[----:B-----5:R-:W-:Y:S05]  /*1870*/  CALL.REL.NOINC `($__internal_105_$__cuda_sm70_shflsync_bfly_p) ;  /* 0x000003d000007944 */ /* 0x020fea0003c00000 */
[----:B-1----:R-:W-:Y:S01]  /*1880*/  MOV R39, R38 ;  /* 0x0000002600277202 */ /* 0x002fe20000000f00 */
[----:B0----5:R-:W-:Y:S05]  /*1890*/  BRA `(.L_x_2327) ;  /* 0xfffff11000007947 */ /* 0x021fea000383ffff */
.L_x_2325:
[----:B------:R-:W-:Y:S01]  /*18a0*/  HFMA2.MMA R38, -RZ, RZ, 0, 5.9604644775390625e-08 ;  /* 0x00000001ff267435 */ /* 0x000fe200000001ff */
[----:B------:R-:W-:Y:S02]  /*18b0*/  MOV R37, R70 ;  /* 0x0000004600257202 */ /* 0x000fe40000000f00 */
[----:B------:R-:W-:Y:S02]  /*18c0*/  MOV R75, 0xffffffff ;  /* 0xffffffff004b7802 */ /* 0x000fe40000000f00 */
[----:B------:R-:W-:Y:S02]  /*18d0*/  MOV R36, 0x18f0 ;  /* 0x000018f000247802 */ /* 0x000fe40000000f00 */
[----:B01---5:R-:W-:Y:S05]  /*18e0*/  CALL.REL.NOINC `($__internal_105_$__cuda_sm70_shflsync_bfly_p) ;  /* 0x0000036000007944 */ /* 0x023fea0003c00000 */
[----:B------:R-:W-:Y:S01]  /*18f0*/  FADD.FTZ R69, R69, R39 ;  /* 0x0000002745457221 */ /* 0x000fe20000010000 */
[----:B------:R-:W-:Y:S01]  /*1900*/  MOV R75, 0xffffffff ;  /* 0xffffffff004b7802 */ /* 0x000fe20000000f00 */
[----:B-1----:R-:W-:Y:S01]  /*1910*/  FADD.FTZ R70, R70, R38 ;  /* 0x0000002646467221 */ /* 0x002fe20000010000 */
[----:B------:R-:W-:Y:S01]  /*1920*/  HFMA2.MMA R38, -RZ, RZ, 0, 1.1920928955078125e-07 ;  /* 0x00000002ff267435 */ /* 0x000fe200000001ff */
[----:B------:R-:W-:-:S02]  /*1930*/  MOV R36, 0x1960 ;  /* 0x0000196000247802 */ /* 0x000fc40000000f00 */
[----:B------:R-:W-:-:S03]  /*1940*/  MOV R37, R69 ;  /* 0x0000004500257202 */ /* 0x000fc60000000f00 */
[----:B0----5:R-:W-:Y:S05]  /*1950*/  CALL.REL.NOINC `($__internal_105_$__cuda_sm70_shflsync_bfly_p) ;  /* 0x000002f000007944 */ /* 0x021fea0003c00000 */
[----:B-1----:R-:W-:Y:S01]  /*1960*/  MOV R39, R38 ;  /* 0x0000002600277202 */ /* 0x002fe20000000f00 */
[----:B------:R-:W-:Y:S01]  /*1970*/  HFMA2.MMA R38, -RZ, RZ, 0, 1.1920928955078125e-07 ;  /* 0x00000002ff267435 */ /* 0x000fe200000001ff */
[----:B------:R-:W-:Y:S02]  /*1980*/  MOV R37, R70 ;  /* 0x0000004600257202 */ /* 0x000fe40000000f00 */
[----:B------:R-:W-:Y:S02]  /*1990*/  MOV R75, 0xffffffff ;  /* 0xffffffff004b7802 */ /* 0x000fe40000000f00 */
[----:B------:R-:W-:Y:S02]  /*19a0*/  MOV R36, 0x19c0 ;  /* 0x000019c000247802 */ /* 0x000fe40000000f00 */
[----:B0----5:R-:W-:Y:S05]  /*19b0*/  CALL.REL.NOINC `($__internal_105_$__cuda_sm70_shflsync_bfly_p) ;  /* 0x0000029000007944 */ /* 0x021fea0003c00000 */
[----:B------:R-:W-:Y:S01]  /*19c0*/  FADD.FTZ R69, R39, R69 ;  /* 0x0000004527457221 */ /* 0x000fe20000010000 */
[----:B------:R-:W-:Y:S01]  /*19d0*/  MOV R75, 0xffffffff ;  /* 0xffffffff004b7802 */ /* 0x000fe20000000f00 */
[----:B-1----:R-:W-:Y:S01]  /*19e0*/  FADD.FTZ R70, R70, R38 ;  /* 0x0000002646467221 */ /* 0x002fe20000010000 */
[----:B------:R-:W-:Y:S01]  /*19f0*/  HFMA2.MMA R38, -RZ, RZ, 0, 2.384185791015625e-07 ;  /* 0x00000004ff267435 */ /* 0x000fe200000001ff */
[----:B------:R-:W-:-:S02]  /*1a00*/  MOV R36, 0x1a30 ;  /* 0x00001a3000247802 */ /* 0x000fc40000000f00 */
[----:B------:R-:W-:-:S03]  /*1a10*/  MOV R37, R69 ;  /* 0x0000004500257202 */ /* 0x000fc60000000f00 */
[----:B0----5:R-:W-:Y:S05]  /*1a20*/  CALL.REL.NOINC `($__internal_105_$__cuda_sm70_shflsync_bfly_p) ;  /* 0x0000022000007944 */ /* 0x021fea0003c00000 */
[----:B-1----:R-:W-:Y:S01]  /*1a30*/  MOV R39, R38 ;  /* 0x0000002600277202 */ /* 0x002fe20000000f00 */
[----:B------:R-:W-:Y:S01]  /*1a40*/  HFMA2.MMA R38, -RZ, RZ, 0, 2.384185791015625e-07 ;  /* 0x00000004ff267435 */ /* 0x000fe200000001ff */
[----:B------:R-:W-:Y:S02]  /*1a50*/  MOV R37, R70 ;  /* 0x0000004600257202 */ /* 0x000fe40000000f00 */
[----:B------:R-:W-:Y:S02]  /*1a60*/  MOV R75, 0xffffffff ;  /* 0xffffffff004b7802 */ /* 0x000fe40000000f00 */
[----:B------:R-:W-:Y:S02]  /*1a70*/  MOV R36, 0x1a90 ;  /* 0x00001a9000247802 */ /* 0x000fe40000000f00 */
[----:B0----5:R-:W-:Y:S05]  /*1a80*/  CALL.REL.NOINC `($__internal_105_$__cuda_sm70_shflsync_bfly_p) ;  /* 0x000001c000007944 */ /* 0x021fea0003c00000 */
[----:B------:R-:W-:Y:S01]  /*1a90*/  FADD.FTZ R69, R39, R69 ;  /* 0x0000004527457221 */ /* 0x000fe20000010000 */
[----:B------:R-:W-:Y:S01]  /*1aa0*/  MOV R75, 0xffffffff ;  /* 0xffffffff004b7802 */ /* 0x000fe20000000f00 */
[----:B-1----:R-:W-:Y:S01]  /*1ab0*/  FADD.FTZ R70, R70, R38 ;  /* 0x0000002646467221 */ /* 0x002fe20000010000 */
[----:B------:R-:W-:Y:S01]  /*1ac0*/  HFMA2.MMA R38, -RZ, RZ, 0, 4.76837158203125e-07 ;  /* 0x00000008ff267435 */ /* 0x000fe200000001ff */
[----:B------:R-:W-:-:S02]  /*1ad0*/  MOV R36, 0x1b00 ;  /* 0x00001b0000247802 */ /* 0x000fc40000000f00 */
[----:B------:R-:W-:-:S03]  /*1ae0*/  MOV R37, R69 ;  /* 0x0000004500257202 */ /* 0x000fc60000000f00 */
[----:B0----5:R-:W-:Y:S05]  /*1af0*/  CALL.REL.NOINC `($__internal_105_$__cuda_sm70_shflsync_bfly_p) ;  /* 0x0000015000007944 */ /* 0x021fea0003c00000 */
[----:B-1----:R-:W-:Y:S01]  /*1b00*/  MOV R39, R38 ;  /* 0x0000002600277202 */ /* 0x002fe20000000f00 */
[----:B------:R-:W-:Y:S01]  /*1b10*/  HFMA2.MMA R38, -RZ, RZ, 0, 4.76837158203125e-07 ;  /* 0x00000008ff267435 */ /* 0x000fe200000001ff */
[----:B------:R-:W-:Y:S02]  /*1b20*/  MOV R37, R70 ;  /* 0x0000004600257202 */ /* 0x000fe40000000f00 */
[----:B------:R-:W-:Y:S02]  /*1b30*/  MOV R75, 0xffffffff ;  /* 0xffffffff004b7802 */ /* 0x000fe40000000f00 */
[----:B------:R-:W-:Y:S02]  /*1b40*/  MOV R36, 0x1b60 ;  /* 0x00001b6000247802 */ /* 0x000fe40000000f00 */
[----:B0----5:R-:W-:Y:S05]  /*1b50*/  CALL.REL.NOINC `($__internal_105_$__cuda_sm70_shflsync_bfly_p) ;  /* 0x000000f000007944 */ /* 0x021fea0003c00000 */
[----:B------:R-:W-:Y:S01]  /*1b60*/  FADD.FTZ R69, R39, R69 ;  /* 0x0000004527457221 */ /* 0x000fe20000010000 */
[----:B------:R-:W-:Y:S01]  /*1b70*/  MOV R75, 0xffffffff ;  /* 0xffffffff004b7802 */ /* 0x000fe20000000f00 */
[----:B-1----:R-:W-:Y:S01]  /*1b80*/  FADD.FTZ R70, R70, R38 ;  /* 0x0000002646467221 */ /* 0x002fe20000010000 */
[----:B------:R-:W-:Y:S01]  /*1b90*/  HFMA2.MMA R38, -RZ, RZ, 0, 9.5367431640625e-07 ;  /* 0x00000010ff267435 */ /* 0x000fe200000001ff */
[----:B------:R-:W-:-:S02]  /*1ba0*/  MOV R36, 0x1bd0 ;  /* 0x00001bd000247802 */ /* 0x000fc40000000f00 */
[----:B------:R-:W-:-:S03]  /*1bb0*/  MOV R37, R69 ;  /* 0x0000004500257202 */ /* 0x000fc60000000f00 */
[----:B0----5:R-:W-:Y:S05]  /*1bc0*/  CALL.REL.NOINC `($__internal_105_$__cuda_sm70_shflsync_bfly_p) ;  /* 0x0000008000007944 */ /* 0x021fea0003c00000 */
[----:B-1----:R-:W-:Y:S01]  /*1bd0*/  MOV R71, R38 ;  /* 0x0000002600477202 */ /* 0x002fe20000000f00 */
[----:B------:R-:W-:Y:S01]  /*1be0*/  HFMA2.MMA R38, -RZ, RZ, 0, 9.5367431640625e-07 ;  /* 0x00000010ff267435 */ /* 0x000fe200000001ff */
[----:B------:R-:W-:Y:S02]  /*1bf0*/  MOV R37, R70 ;  /* 0x0000004600257202 */ /* 0x000fe40000000f00 */
[----:B------:R-:W-:Y:S02]  /*1c00*/  MOV R75, 0xffffffff ;  /* 0xffffffff004b7802 */ /* 0x000fe40000000f00 */
[----:B------:R-:W-:Y:S02]  /*1c10*/  MOV R36, 0x1c30 ;  /* 0x00001c3000247802 */ /* 0x000fe40000000f00 */
[----:B0----5:R-:W-:Y:S05]  /*1c20*/  CALL.REL.NOINC `($__internal_105_$__cuda_sm70_shflsync_bfly_p) ;  /* 0x0000002000007944 */ /* 0x021fea0003c00000 */
[----:B-1----:R-:W-:Y:S01]  /*1c30*/  MOV R75, R38 ;  /* 0x00000026004b7202 */ /* 0x002fe20000000f00 */
[----:B0----5:R-:W-:Y:S05]  /*1c40*/  BRA `(.L_x_2328) ;  /* 0xffffee8000007947 */ /* 0x021fea000383ffff */
        .weak           $__internal_105_$__cuda_sm70_shflsync_bfly_p
        .type           $__internal_105_$__cuda_sm70_shflsync_bfly_p,@function
        .size           $__internal_105_$__cuda_sm70_shflsync_bfly_p,(.L_x_4485 - $__internal_105_$__cuda_sm70_shflsync_bfly_p)
$__internal_105_$__cuda_sm70_shflsync_bfly_p:
[----:B------:R0:W-:Y:S01]  /*1c50*/  STL [R1], R0 ;  /* 0x0000000001007387 */ /* 0x0001e20000100800 */
[----:B------:R-:W-:Y:S04]  /*1c60*/  WARPSYNC R75 ;  /* 0x0000004b00007348 */ /* 0x000fe80003800000 */
[----:B0-----:R-:W-:-:S07]  /*1c70*/  HFMA2.MMA R0, -RZ, RZ, 0, 1.847743988037109375e-06 ;  /* 0x0000001fff007435 */ /* 0x001fce00000001ff */
[----:B------:R0:W1:Y:S04]  /*1c80*/  SHFL.BFLY PT, R38, R37, R38, R0 ;  /* 0x0c00002625267389 */ /* 0x00006800000e0000 */
[----:B0-----:R0:W5:Y:S01]  /*1c90*/  LDL.LU R0, [R1] ;  /* 0x0000000001007983 */ /* 0x0011620000300800 */
[----:B------:R-:W-:-:S04]  /*1ca0*/  MOV R37, 0x0 ;  /* 0x0000000000257802 */ /* 0x000fc80000000f00 */
[----:B------:R-:W-:Y:S05]  /*1cb0*/  RET.REL.NODEC R36 `(_ZN10layer_norm13ln_bwd_kernelINS_13Kernel_traitsIf6__halfS2_S2_fjLj256ELj1ELj4ELj1ELj16ENS_18Kernel_traits_baseILj256EfS2_S2_S2_fjLj128EEEEELb0ELb1ELb0ELb1EEEvNS_9BwdParamsE) ;  /* 0xffffe34024007950 */ /* 0x000fea0003c3ffff */
.L_x_2329:
        /* <DEDUP_REMOVED lines=12> */
.L_x_4485:


//--------------------- .text._ZN10layer_norm13ln_bwd_kernelINS_13Kernel_traitsIf6__halfS2_S2_fjLj256ELj1ELj4ELj1ELj16ENS_18Kernel_traits_baseILj256EfS2_S2_S2_fjLj128EEEEELb0ELb1ELb1ELb0EEEvNS_9BwdParamsE --------------------------
	.section	.text._ZN10layer_norm13ln_bwd_kernelINS_13Kernel_traitsIf6__halfS2_S2_fjLj256ELj1ELj4ELj1ELj16ENS_18Kernel_traits_baseILj256EfS2_S2_S2_fjLj128EEEEELb0ELb1ELb1ELb0EEEvNS_9BwdParamsE,"ax",@progbits
	.sectioninfo	@"SHI_REGISTERS=94"
	.align	128
        .global         _ZN10layer_norm13ln_bwd_kernelINS_13Kernel_traitsIf6__halfS2_S2_fjLj256ELj1ELj4ELj1ELj16ENS_18Kernel_traits_baseILj256EfS2_S2_S2_fjLj128EEEEELb0ELb1ELb1ELb0EEEvNS_9BwdParamsE
        .type           _ZN10layer_norm13ln_bwd_kernelINS_13Kernel_traitsIf6__halfS2_S2_fjLj256ELj1ELj4ELj1ELj16ENS_18Kernel_traits_baseILj256EfS2_S2_S2_fjLj128EEEEELb0ELb1ELb1ELb0EEEvNS_9BwdParamsE,@function
        .size           _ZN10layer_norm13ln_bwd_kernelINS_13Kernel_traitsIf6__halfS2_S2_fjLj256ELj1ELj4ELj1ELj16ENS_18Kernel_traits_baseILj256EfS2_S2_S2_fjLj128EEEEELb0ELb1ELb1ELb0EEEvNS_9BwdParamsE,(.L_x_4486 - _ZN10layer_norm13ln_bwd_kernelINS_13Kernel_traitsIf6__halfS2_S2_fjLj256ELj1ELj4ELj1ELj16ENS_18Kernel_traits_baseILj256EfS2_S2_S2_fjLj128EEEEELb0ELb1ELb1ELb0EEEvNS_9BwdParamsE)
        .other          _ZN10layer_norm13ln_bwd_kernelINS_13Kernel_traitsIf6__halfS2_S2_fjLj256ELj1ELj4ELj1ELj16ENS_18Kernel_traits_baseILj256EfS2_S2_S2_fjLj128EEEEELb0ELb1ELb1ELb0EEEvNS_9BwdParamsE,@"STO_CUDA_ENTRY STV_DEFAULT"
_ZN10layer_norm13ln_bwd_kernelINS_13Kernel_traitsIf6__halfS2_S2_fjLj256ELj1ELj4ELj1ELj16ENS_18Kernel_traits_baseILj256EfS2_S2_S2_fjLj128EEEEELb0ELb1ELb1ELb0EEEvNS_9BwdParamsE:
.text._ZN10layer_norm13ln_bwd_kernelINS_13Kernel_traitsIf6__halfS2_S2_fjLj256ELj1ELj4ELj1ELj16ENS_18Kernel_traits_baseILj256EfS2_S2_S2_fjLj128EEEEELb0ELb1ELb1ELb0EEEvNS_9BwdParamsE:
        /* <DEDUP_REMOVED lines=36> */
.L_x_2364:
[----:B------:R-:W-:-:S05]  /*0240*/  MOV R89, 0x4 ;  /* 0x0000000400597802 */ /* 0x000fca0000000f00 */
        /* <DEDUP_REMOVED lines=12> */
[----:B-1----:R-:W-:Y:S01]  /*0310*/  IMAD.WIDE R76, R2, R89, c[0x0][0x1a0] ;  /* 0x00006800024c7625 */ /* 0x002fe200078e0259 */
[----:B------:R-:W-:-:S02]  /*0320*/  MOV R86, RZ ;  /* 0x000000ff00567202 */ /* 0x000fc40000000f00 */
[----:B------:R-:W-:Y:S01]  /*0330*/  MOV R85, RZ ;  /* 0x000000ff00557202 */ /* 0x000fe20000000f00 */
        /* <DEDUP_REMOVED lines=8> */
.L_x_2332:
        /* <DEDUP_REMOVED lines=16> */
[----:B---3--:R-:W-:Y:S02]  /*04c0*/  HADD2.F32 R74, -RZ, R8.H0_H0 ;  /* 0x20000008ff4a7230 */ /* 0x008fe40000004100 */
[--C-:B------:R-:W-:Y:S02]  /*04d0*/  HADD2.F32 R76, -RZ, R9.reuse.H0_H0 ;  /* 0x20000009ff4c7230 */ /* 0x100fe40000004100 */
[----:B------:R-:W-:Y:S02]  /*04e0*/  HADD2.F32 R80, -RZ, R10.H0_H0 ;  /* 0x2000000aff507230 */ /* 0x000fe40000004100 */
[----:B------:R-:W-:Y:S02]  /*04f0*/  HADD2.F32 R8, -RZ, R8.H1_H1 ;  /* 0x30000008ff087230 */ /* 0x000fe40000004100 */
[----:B------:R-:W-:Y:S02]  /*0500*/  HADD2.F32 R78, -RZ, R9.H1_H1 ;  /* 0x30000009ff4e7230 */ /* 0x000fe40000004100 */
[----:B------:R-:W-:-:S02]  /*0510*/  HADD2.F32 R10, -RZ, R10.H1_H1 ;  /* 0x3000000aff0a7230 */ /* 0x000fc40000004100 */
[--C-:B------:R-:W-:Y:S02]  /*0520*/  HADD2.F32 R82, -RZ, R11.reuse.H0_H0 ;  /* 0x2000000bff527230 */ /* 0x100fe40000004100 */
[----:B------:R-:W-:Y:S01]  /*0530*/  HADD2.F32 R84, -RZ, R11.H1_H1 ;  /* 0x3000000bff547230 */ /* 0x000fe20000004100 */
[C---:B------:R-:W-:Y:S02]  /*0540*/  FADD.FTZ R9, -R7.reuse, R74 ;  /* 0x0000004a07097221 */ /* 0x040fe40000010100 */
[C---:B------:R-:W-:Y:S01]  /*0550*/  FADD.FTZ R81, -R7.reuse, R76 ;  /* 0x0000004c07517221 */ /* 0x040fe20000010100 */
[--C-:B----4-:R-:W-:Y:S01]  /*0560*/  HADD2.F32 R75, -RZ, R68.reuse.H0_H0 ;  /* 0x20000044ff4b7230 */ /* 0x110fe20000004100 */
[C---:B------:R-:W-:Y:S01]  /*0570*/  FADD.FTZ R11, -R7.reuse, R8 ;  /* 0x00000008070b7221 */ /* 0x040fe20000010100 */
[----:B------:R-:W-:Y:S01]  /*0580*/  HADD2.F32 R74, -RZ, R68.H1_H1 ;  /* 0x30000044ff4a7230 */ /* 0x000fe20000004100 */
[C---:B------:R-:W-:Y:S01]  /*0590*/  FADD.FTZ R85, -R7.reuse, R78 ;  /* 0x0000004e07557221 */ /* 0x040fe20000010100 */
[--C-:B------:R-:W-:Y:S01]  /*05a0*/  HADD2.F32 R79, -RZ, R70.reuse.H0_H0 ;  /* 0x20000046ff4f7230 */ /* 0x100fe20000004100 */
[C---:B------:R-:W-:Y:S01]  /*05b0*/  FADD.FTZ R87, -R7.reuse, R80 ;  /* 0x0000005007577221 */ /* 0x040fe20000010100 */
[----:B------:R-:W-:Y:S01]  /*05c0*/  HADD2.F32 R76, -RZ, R70.H1_H1 ;  /* 0x30000046ff4c7230 */ /* 0x000fe20000004100 */
[----:B------:R-:W-:-:S02]  /*05d0*/  FADD.FTZ R89, -R7, R10 ;  /* 0x0000000a07597221 */ /* 0x000fc40000010100 */
[C---:B------:R-:W-:Y:S02]  /*05e0*/  FADD.FTZ R91, -R7.reuse, R82 ;  /* 0x00000052075b7221 */ /* 0x040fe40000010100 */
[----:B-1----:R-:W-:Y:S02]  /*05f0*/  FADD.FTZ R73, -R7, R84 ;  /* 0x0000005407497221 */ /* 0x002fe40000010100 */
[----:B-----5:R-:W-:Y:S02]  /*0600*/  FMUL.FTZ R7, R4, R9 ;  /* 0x0000000904077220 */ /* 0x020fe40000410000 */
[----:B------:R-:W-:Y:S01]  /*0610*/  FMUL.FTZ R70, R52, R75 ;  /* 0x0000004b34467220 */ /* 0x000fe20000410000 */
[----:B------:R-:W-:Y:S01]  /*0620*/  HADD2.F32 R83, -RZ, R69.H0_H0 ;  /* 0x20000045ff537230 */ /* 0x000fe20000004100 */
[----:B------:R-:W-:Y:S01]  /*0630*/  FMUL.FTZ R8, R4, R11 ;  /* 0x0000000b04087220 */ /* 0x000fe20000410000 */
[--C-:B------:R-:W-:Y:S01]  /*0640*/  HADD2.F32 R77, -RZ, R71.reuse.H0_H0 ;  /* 0x20000047ff4d7230 */ /* 0x100fe20000004100 */
[----:B------:R-:W-:Y:S01]  /*0650*/  FADD.FTZ R78, RZ, R70 ;  /* 0x00000046ff4e7221 */ /* 0x000fe20000010000 */
[----:B------:R-:W-:Y:S01]  /*0660*/  HADD2.F32 R72, -RZ, R71.H1_H1 ;  /* 0x30000047ff487230 */ /* 0x000fe20000004100 */
[----:B------:R-:W-:-:S02]  /*0670*/  FMUL.FTZ R71, R53, R74 ;  /* 0x0000004a35477220 */ /* 0x000fc40000410000 */
[----:B------:R-:W-:Y:S01]  /*0680*/  FFMA.FTZ R80, R7, R70, RZ ;  /* 0x0000004607507223 */ /* 0x000fe200000100ff */
[----:B------:R-:W-:Y:S01]  /*0690*/  HADD2.F32 R82, -RZ, R69.H1_H1 ;  /* 0x30000045ff527230 */ /* 0x000fe20000004100 */
        /* <DEDUP_REMOVED lines=42> */
.L_x_2333:
[----:B------:R-:W-:Y:S05]  /*0940*/  BSYNC B0 ;  /* 0x0000000000007941 */ /* 0x000fea0003800000 */
.L_x_2331:
[----:B------:R-:W-:Y:S05]  /*0950*/  BRA.DIV ~URZ, `(.L_x_2334) ;  /* 0x000014527f007947 */ /* 0x000fea000b800000 */
[----:B------:R2:W3:Y:S02]  /*0960*/  SHFL.BFLY PT, R77, R86, 0x1, 0x1f ;  /* 0x0c201f00564d7f89 */ /* 0x0004e400000e0000 */
.L_x_2367:
        /* <DEDUP_REMOVED lines=18> */
.L_x_2368:
        /* <DEDUP_REMOVED lines=18> */
.L_x_2339:
[----:B------:R-:W-:Y:S05]  /*0bb0*/  BSYNC B1 ;  /* 0x0000000000017941 */ /* 0x000fea0003800000 */
.L_x_2338:
[----:B------:R-:W-:Y:S01]  /*0bc0*/  BSSY B1, `(.L_x_2340) ;  /* 0x0000015000017945 */ /* 0x000fe20003800000 */
[----:B------:R-:W-:Y:S01]  /*0bd0*/  FMUL.FTZ R6, R6, c[0x0][0x1e0] ;  /* 0x0000780006067a20 */ /* 0x000fe20000410000 */
        /* <DEDUP_REMOVED lines=10> */
.L_x_2341:
        /* <DEDUP_REMOVED lines=9> */
.L_x_2342:
[----:B------:R-:W-:Y:S05]  /*0d10*/  BSYNC B1 ;  /* 0x0000000000017941 */ /* 0x000fea0003800000 */
.L_x_2340:
        /* <DEDUP_REMOVED lines=12> */
[----:B------:R-:W-:Y:S01]  /*0de0*/  HFMA2.MMA R77, -RZ, RZ, 0, 0 ;  /* 0x00000000ff4d7435 */ /* 0x000fe200000001ff */
[----:B------:R-:W-:Y:S05]  /*0df0*/  @!P4 BRA `(.L_x_2345) ;  /* 0x000000700000c947 */ /* 0x000fea0003800000 */
[----:B------:R-:W-:Y:S01]  /*0e00*/  HADD2.F32 R77, -RZ, R12.H1_H1 ;  /* 0x3000000cff4d7230 */ /* 0x000fe20000004100 */
[----:B------:R-:W-:Y:S05]  /*0e10*/  BRA `(.L_x_2345) ;  /* 0x0000005000007947 */ /* 0x000fea0003800000 */
.L_x_2344:
[----:B------:R-:W-:-:S04]  /*0e20*/  FFMA.FTZ R76, R8, R6, R73 ;  /* 0x00000006084c7223 */ /* 0x000fc80000010049 */
[----:B------:R-:W-:Y:S01]  /*0e30*/  FADD.FTZ R77, R71, -R76 ;  /* 0x8000004c474d7221 */ /* 0x000fe20000010000 */
[----:B------:R-:W-:-:S03]  /*0e40*/  @P4 HADD2.F32 R76, -RZ, R12.H1_H1 ;  /* 0x3000000cff4c4230 */ /* 0x000fc60000004100 */
[----:B------:R-:W-:-:S04]  /*0e50*/  FMUL.FTZ R77, R4, R77 ;  /* 0x0000004d044d7220 */ /* 0x000fc80000410000 */
[----:B------:R-:W-:Y:S02]  /*0e60*/  @P4 FADD.FTZ R77, R77, R76 ;  /* 0x0000004c4d4d4221 */ /* 0x000fe40000010000 */
.L_x_2345:
[----:B------:R-:W-:Y:S05]  /*0e70*/  BSYNC B1 ;  /* 0x0000000000017941 */ /* 0x000fea0003800000 */
.L_x_2343:
        /* <DEDUP_REMOVED lines=12> */
[----:B------:R-:W-:Y:S01]  /*0f40*/  HADD2.F32 R77, -RZ, R13.H0_H0 ;  /* 0x2000000dff4d7230 */ /* 0x000fe20000004100 */
[----:B------:R-:W-:Y:S05]  /*0f50*/  BRA `(.L_x_2348) ;  /* 0x0000005000007947 */ /* 0x000fea0003800000 */
.L_x_2347:
[----:B------:R-:W-:Y:S01]  /*0f60*/  FFMA.FTZ R77, R9, R6, R73 ;  /* 0x00000006094d7223 */ /* 0x000fe20000010049 */
[----:B------:R-:W-:-:S03]  /*0f70*/  @P4 HADD2.F32 R76, -RZ, R13.H0_H0 ;  /* 0x2000000dff4c4230 */ /* 0x000fc60000004100 */
[----:B------:R-:W-:-:S04]  /*0f80*/  FADD.FTZ R77, R74, -R77 ;  /* 0x8000004d4a4d7221 */ /* 0x000fc80000010000 */
[----:B------:R-:W-:-:S04]  /*0f90*/  FMUL.FTZ R77, R4, R77 ;  /* 0x0000004d044d7220 */ /* 0x000fc80000410000 */
[----:B------:R-:W-:Y:S02]  /*0fa0*/  @P4 FADD.FTZ R77, R77, R76 ;  /* 0x0000004c4d4d4221 */ /* 0x000fe40000010000 */
.L_x_2348:
[----:B------:R-:W-:Y:S05]  /*0fb0*/  BSYNC B1 ;  /* 0x0000000000017941 */ /* 0x000fea0003800000 */
.L_x_2346:
        /* <DEDUP_REMOVED lines=14> */
.L_x_2350:
[----:B------:R-:W-:-:S04]  /*10a0*/  FFMA.FTZ R76, R10, R6, R73 ;  /* 0x000000060a4c7223 */ /* 0x000fc80000010049 */
[----:B------:R-:W-:Y:S01]  /*10b0*/  FADD.FTZ R77, R75, -R76 ;  /* 0x8000004c4b4d7221 */ /* 0x000fe20000010000 */
[----:B------:R-:W-:-:S03]  /*10c0*/  @P4 HADD2.F32 R76, -RZ, R13.H1_H1 ;  /* 0x3000000dff4c4230 */ /* 0x000fc60000004100 */
[----:B------:R-:W-:-:S04]  /*10d0*/  FMUL.FTZ R77, R4, R77 ;  /* 0x0000004d044d7220 */ /* 0x000fc80000410000 */
[----:B------:R-:W-:Y:S02]  /*10e0*/  @P4 FADD.FTZ R77, R77, R76 ;  /* 0x0000004c4d4d4221 */ /* 0x000fe40000010000 */
.L_x_2351:
[----:B------:R-:W-:Y:S05]  /*10f0*/  BSYNC B1 ;  /* 0x0000000000017941 */ /* 0x000fea0003800000 */
.L_x_2349:
        /* <DEDUP_REMOVED lines=14> */
.L_x_2353:
[----:B------:R-:W-:Y:S01]  /*11e0*/  FFMA.FTZ R77, R11, R6, R73 ;  /* 0x000000060b4d7223 */ /* 0x000fe20000010049 */
[----:B------:R-:W-:-:S03]  /*11f0*/  @P4 HADD2.F32 R76, -RZ, R14.H0_H0 ;  /* 0x2000000eff4c4230 */ /* 0x000fc60000004100 */
[----:B------:R-:W-:-:S04]  /*1200*/  FADD.FTZ R77, R78, -R77 ;  /* 0x8000004d4e4d7221 */ /* 0x000fc80000010000 */
[----:B------:R-:W-:-:S04]  /*1210*/  FMUL.FTZ R77, R4, R77 ;  /* 0x0000004d044d7220 */ /* 0x000fc80000410000 */
[----:B------:R-:W-:Y:S02]  /*1220*/  @P4 FADD.FTZ R77, R77, R76 ;  /* 0x0000004c4d4d4221 */ /* 0x000fe40000010000 */
.L_x_2354:
[----:B------:R-:W-:Y:S05]  /*1230*/  BSYNC B1 ;  /* 0x0000000000017941 */ /* 0x000fea0003800000 */
.L_x_2352:
        /* <DEDUP_REMOVED lines=14> */
.L_x_2356:
[----:B------:R-:W-:-:S04]  /*1320*/  FFMA.FTZ R76, R68, R6, R73 ;  /* 0x00000006444c7223 */ /* 0x000fc80000010049 */
[----:B------:R-:W-:Y:S01]  /*1330*/  FADD.FTZ R77, R79, -R76 ;  /* 0x8000004c4f4d7221 */ /* 0x000fe20000010000 */
[----:B------:R-:W-:-:S03]  /*1340*/  @P4 HADD2.F32 R76, -RZ, R14.H1_H1 ;  /* 0x3000000eff4c4230 */ /* 0x000fc60000004100 */
[----:B------:R-:W-:-:S04]  /*1350*/  FMUL.FTZ R77, R4, R77 ;  /* 0x0000004d044d7220 */ /* 0x000fc80000410000 */
[----:B------:R-:W-:Y:S02]  /*1360*/  @P4 FADD.FTZ R77, R77, R76 ;  /* 0x0000004c4d4d4221 */ /* 0x000fe40000010000 */
.L_x_2357:
[----:B------:R-:W-:Y:S05]  /*1370*/  BSYNC B1 ;  /* 0x0000000000017941 */ /* 0x000fea0003800000 */
.L_x_2355:
        /* <DEDUP_REMOVED lines=14> */
.L_x_2359:
[----:B------:R-:W-:Y:S01]  /*1460*/  FFMA.FTZ R77, R69, R6, R73 ;  /* 0x00000006454d7223 */ /* 0x000fe20000010049 */
[----:B------:R-:W-:-:S03]  /*1470*/  @P4 HADD2.F32 R76, -RZ, R15.H0_H0 ;  /* 0x2000000fff4c4230 */ /* 0x000fc60000004100 */
[----:B------:R-:W-:-:S04]  /*1480*/  FADD.FTZ R77, R82, -R77 ;  /* 0x8000004d524d7221 */ /* 0x000fc80000010000 */
[----:B------:R-:W-:-:S04]  /*1490*/  FMUL.FTZ R77, R4, R77 ;  /* 0x0000004d044d7220 */ /* 0x000fc80000410000 */
[----:B------:R-:W-:Y:S02]  /*14a0*/  @P4 FADD.FTZ R77, R77, R76 ;  /* 0x0000004c4d4d4221 */ /* 0x000fe40000010000 */
.L_x_2360:
[----:B------:R-:W-:Y:S05]  /*14b0*/  BSYNC B1 ;  /* 0x0000000000017941 */ /* 0x000fea0003800000 */
.L_x_2358:
        /* <DEDUP_REMOVED lines=14> */
.L_x_2362:
[----:B------:R-:W-:Y:S01]  /*15a0*/  FFMA.FTZ R6, R84, R6, R73 ;  /* 0x0000000654067223 */ /* 0x000fe20000010049 */
[----:B------:R-:W-:-:S03]  /*15b0*/  @P4 HADD2.F32 R77, -RZ, R15.H1_H1 ;  /* 0x3000000fff4d4230 */ /* 0x000fc60000004100 */
[----:B------:R-:W-:-:S04]  /*15c0*/  FADD.FTZ R73, R83, -R6 ;  /* 0x8000000653497221 */ /* 0x000fc80000010000 */
[----:B------:R-:W-:-:S04]  /*15d0*/  FMUL.FTZ R4, R4, R73 ;  /* 0x0000004904047220 */ /* 0x000fc80000410000 */
[----:B------:R-:W-:Y:S02]  /*15e0*/  @P4 FADD.FTZ R4, R4, R77 ;  /* 0x0000004d04044221 */ /* 0x000fe40000010000 */
.L_x_2363:
[----:B------:R-:W-:Y:S05]  /*15f0*/  BSYNC B1 ;  /* 0x0000000000017941 */ /* 0x000fea0003800000 */
.L_x_2361:
        /* <DEDUP_REMOVED lines=14> */
.L_x_2337:
[----:B------:R-:W-:Y:S05]  /*16e0*/  BSYNC B0 ;  /* 0x0000000000007941 */ /* 0x000fea0003800000 */
.L_x_2336:
[----:B0-----:R-:W-:-:S04]  /*16f0*/  MOV R5, c[0x0][0x160] ;  /* 0x0000580000057a02 */ /* 0x001fc80000000f00 */
[----:B------:R-:W-:-:S04]  /*1700*/  LEA R2, R5, R2, 0x2 ;  /* 0x0000000205027211 */ /* 0x000fc800078e10ff */
[----:B------:R-:W-:-:S13]  /*1710*/  ISETP.GE.AND P0, PT, R2, c[0x0][0x164], PT ;  /* 0x0000590002007a0c */ /* 0x000fda0003f06270 */
[----:B-123-5:R-:W-:Y:S01]  /*1720*/  @P0 CALL.REL.NOINC `(.L_x_2330) ;  /* 0x0000001000000944 */ /* 0x02efe20003c00000 */
[----:B------:R-:W-:Y:S05]  /*1730*/  BRA `(.L_x_2364) ;  /* 0xffffeb0000007947 */ /* 0x000fea000383ffff */
.L_x_2330:
        /* <DEDUP_REMOVED lines=92> */
.L_x_2366:
[----:B------:R-:W-:Y:S05]  /*1d00*/  BSYNC B0 ;  /* 0x0000000000007941 */ /* 0x000fea0003800000 */
.L_x_2365:
        /* <DEDUP_REMOVED lines=10> */
.L_x_2334:
[----:B------:R-:W-:Y:S01]  /*1db0*/  HFMA2.MMA R88, -RZ, RZ, 0, 5.9604644775390625e-08 ;  /* 0x00000001ff587435 */ /* 0x000fe200000001ff */
[----:B------:R-:W-:Y:S02]  /*1dc0*/  MOV R89, R86 ;  /* 0x0000005600597202 */ /* 0x000fe40000000f00 */
[----:B------:R-:W-:Y:S02]  /*1dd0*/  MOV R87, 0x1f ;  /* 0x0000001f00577802 */ /* 0x000fe40000000f00 */
[----:B------:R-:W-:-:S02]  /*1de0*/  MOV R80, 0xffffffff ;  /* 0xffffffff00507802 */ /* 0x000fc40000000f00 */
[----:B-1----:R-:W-:Y:S02]  /*1df0*/  MOV R72, 0x1e10 ;  /* 0x00001e1000487802 */ /* 0x002fe40000000f00 */
[----:B0----5:R-:W-:Y:S05]  /*1e00*/  CALL.REL.NOINC `($__internal_106_$__cuda_sm70_shflsync_bfly_p) ;  /* 0x0000045000007944 */ /* 0x021fea0003c00000 */
[----:B-1----:R-:W-:Y:S01]  /*1e10*/  MOV R77, R80 ;  /* 0x00000050004d7202 */ /* 0x002fe20000000f00 */
[----:B0-----:R-:W-:Y:S05]  /*1e20*/  BRA `(.L_x_2367) ;  /* 0xffffeb4000007947 */ /* 0x001fea000383ffff */
.L_x_2335:
[----:B------:R-:W-:Y:S01]  /*1e30*/  HFMA2.MMA R88, -RZ, RZ, 0, 5.9604644775390625e-08 ;  /* 0x00000001ff587435 */ /* 0x000fe200000001ff */
[----:B------:R-:W-:Y:S02]  /*1e40*/  MOV R89, R85 ;  /* 0x0000005500597202 */ /* 0x000fe40000000f00 */
[----:B------:R-:W-:Y:S02]  /*1e50*/  MOV R87, 0x1f ;  /* 0x0000001f00577802 */ /* 0x000fe40000000f00 */
[----:B------:R-:W-:Y:S02]  /*1e60*/  MOV R80, 0xffffffff ;  /* 0xffffffff00507802 */ /* 0x000fe40000000f00 */
[----:B-1----:R-:W-:Y:S02]  /*1e70*/  MOV R72, 0x1e90 ;  /* 0x00001e9000487802 */ /* 0x002fe40000000f00 */
[----:B0-23-5:R-:W-:Y:S05]  /*1e80*/  CALL.REL.NOINC `($__internal_106_$__cuda_sm70_shflsync_bfly_p) ;  /* 0x000003d000007944 */ /* 0x02dfea0003c00000 */
[----:B------:R-:W-:Y:S01]  /*1e90*/  FADD.FTZ R77, R77, R86 ;  /* 0x000000564d4d7221 */ /* 0x000fe20000010000 */
[----:B0-----:R-:W-:Y:S01]  /*1ea0*/  HFMA2.MMA R88, -RZ, RZ, 0, 1.1920928955078125e-07 ;  /* 0x00000002ff587435 */ /* 0x001fe200000001ff */
[----:B-1----:R-:W-:Y:S01]  /*1eb0*/  FADD.FTZ R85, R85, R80 ;  /* 0x0000005055557221 */ /* 0x002fe20000010000 */
[----:B------:R-:W-:-:S02]  /*1ec0*/  MOV R87, 0x1f ;  /* 0x0000001f00577802 */ /* 0x000fc40000000f00 */
[----:B------:R-:W-:Y:S02]  /*1ed0*/  MOV R80, 0xffffffff ;  /* 0xffffffff00507802 */ /* 0x000fe40000000f00 */
[----:B------:R-:W-:Y:S02]  /*1ee0*/  MOV R89, R77 ;  /* 0x0000004d00597202 */ /* 0x000fe40000000f00 */
[----:B------:R-:W-:Y:S02]  /*1ef0*/  MOV R72, 0x1f10 ;  /* 0x00001f1000487802 */ /* 0x000fe40000000f00 */
[----:B------:R-:W-:Y:S05]  /*1f00*/  CALL.REL.NOINC `($__internal_106_$__cuda_sm70_shflsync_bfly_p) ;  /* 0x0000035000007944 */ /* 0x000fea0003c00000 */
[----:B0-----:R-:W-:Y:S01]  /*1f10*/  HFMA2.MMA R88, -RZ, RZ, 0, 1.1920928955078125e-07 ;  /* 0x00000002ff587435 */ /* 0x001fe200000001ff */
[----:B-1----:R-:W-:Y:S02]  /*1f20*/  MOV R76, R80 ;  /* 0x00000050004c7202 */ /* 0x002fe40000000f00 */
[----:B------:R-:W-:Y:S02]  /*1f30*/  MOV R89, R85 ;  /* 0x0000005500597202 */ /* 0x000fe40000000f00 */
[----:B------:R-:W-:Y:S02]  /*1f40*/  MOV R87, 0x1f ;  /* 0x0000001f00577802 */ /* 0x000fe40000000f00 */
[----:B------:R-:W-:-:S02]  /*1f50*/  MOV R80, 0xffffffff ;  /* 0xffffffff00507802 */ /* 0x000fc40000000f00 */
[----:B------:R-:W-:Y:S02]  /*1f60*/  MOV R72, 0x1f80 ;  /* 0x00001f8000487802 */ /* 0x000fe40000000f00 */
[----:B------:R-:W-:Y:S05]  /*1f70*/  CALL.REL.NOINC `($__internal_106_$__cuda_sm70_shflsync_bfly_p) ;  /* 0x000002e000007944 */ /* 0x000fea0003c00000 */
[----:B------:R-:W-:Y:S01]  /*1f80*/  FADD.FTZ R77, R76, R77 ;  /* 0x0000004d4c4d7221 */ /* 0x000fe20000010000 */
[----:B0-----:R-:W-:Y:S01]  /*1f90*/  HFMA2.MMA R88, -RZ, RZ, 0, 2.384185791015625e-07 ;  /* 0x00000004ff587435 */ /* 0x001fe200000001ff */
[----:B-1----:R-:W-:Y:S01]  /*1fa0*/  FADD.FTZ R85, R85, R80 ;  /* 0x0000005055557221 */ /* 0x002fe20000010000 */
[----:B------:R-:W-:Y:S02]  /*1fb0*/  MOV R87, 0x1f ;  /* 0x0000001f00577802 */ /* 0x000fe40000000f00 */
[----:B------:R-:W-:Y:S02]  /*1fc0*/  MOV R80, 0xffffffff ;  /* 0xffffffff00507802 */ /* 0x000fe40000000f00 */
[----:B------:R-:W-:Y:S02]  /*1fd0*/  MOV R89, R77 ;  /* 0x0000004d00597202 */ /* 0x000fe40000000f00 */
[----:B------:R-:W-:Y:S02]  /*1fe0*/  MOV R72, 0x2000 ;  /* 0x0000200000487802 */ /* 0x000fe40000000f00 */
[----:B------:R-:W-:Y:S05]  /*1ff0*/  CALL.REL.NOINC `($__internal_106_$__cuda_sm70_shflsync_bfly_p) ;  /* 0x0000026000007944 */ /* 0x000fea0003c00000 */
[----:B0-----:R-:W-:Y:S01]  /*2000*/  HFMA2.MMA R88, -RZ, RZ, 0, 2.384185791015625e-07 ;  /* 0x00000004ff587435 */ /* 0x001fe200000001ff */
[----:B-1----:R-:W-:-:S02]  /*2010*/  MOV R76, R80 ;  /* 0x00000050004c7202 */ /* 0x002fc40000000f00 */
[----:B------:R-:W-:Y:S02]  /*2020*/  MOV R89, R85 ;  /* 0x0000005500597202 */ /* 0x000fe40000000f00 */
[----:B------:R-:W-:Y:S02]  /*2030*/  MOV R87, 0x1f ;  /* 0x0000001f00577802 */ /* 0x000fe40000000f00 */
[----:B------:R-:W-:Y:S02]  /*2040*/  MOV R80, 0xffffffff ;  /* 0xffffffff00507802 */ /* 0x000fe40000000f00 */
[----:B------:R-:W-:Y:S02]  /*2050*/  MOV R72, 0x2070 ;  /* 0x0000207000487802 */ /* 0x000fe40000000f00 */
[----:B------:R-:W-:Y:S05]  /*2060*/  CALL.REL.NOINC `($__internal_106_$__cuda_sm70_shflsync_bfly_p) ;  /* 0x000001f000007944 */ /* 0x000fea0003c00000 */
[----:B------:R-:W-:Y:S01]  /*2070*/  FADD.FTZ R77, R76, R77 ;  /* 0x0000004d4c4d7221 */ /* 0x000fe20000010000 */
[----:B0-----:R-:W-:Y:S01]  /*2080*/  HFMA2.MMA R88, -RZ, RZ, 0, 4.76837158203125e-07 ;  /* 0x00000008ff587435 */ /* 0x001fe200000001ff */
[----:B-1----:R-:W-:Y:S01]  /*2090*/  FADD.FTZ R85, R85, R80 ;  /* 0x0000005055557221 */ /* 0x002fe20000010000 */
[----:B------:R-:W-:Y:S02]  /*20a0*/  MOV R87, 0x1f ;  /* 0x0000001f00577802 */ /* 0x000fe40000000f00 */
[----:B------:R-:W-:-:S02]  /*20b0*/  MOV R80, 0xffffffff ;  /* 0xffffffff00507802 */ /* 0x000fc40000000f00 */
[----:B------:R-:W-:Y:S02]  /*20c0*/  MOV R89, R77 ;  /* 0x0000004d00597202 */ /* 0x000fe40000000f00 */
[----:B------:R-:W-:Y:S02]  /*20d0*/  MOV R72, 0x20f0 ;  /* 0x000020f000487802 */ /* 0x000fe40000000f00 */
[----:B------:R-:W-:Y:S05]  /*20e0*/  CALL.REL.NOINC `($__internal_106_$__cuda_sm70_shflsync_bfly_p) ;  /* 0x0000017000007944 */ /* 0x000fea0003c00000 */
[----:B0-----:R-:W-:Y:S01]  /*20f0*/  HFMA2.MMA R88, -RZ, RZ, 0, 4.76837158203125e-07 ;  /* 0x00000008ff587435 */ /* 0x001fe200000001ff */
[----:B-1----:R-:W-:Y:S02]  /*2100*/  MOV R76, R80 ;  /* 0x00000050004c7202 */ /* 0x002fe40000000f00 */
[----:B------:R-:W-:Y:S02]  /*2110*/  MOV R89, R85 ;  /* 0x0000005500597202 */ /* 0x000fe40000000f00 */
[----:B------:R-:W-:Y:S02]  /*2120*/  MOV R87, 0x1f ;  /* 0x0000001f00577802 */ /* 0x000fe40000000f00 */
[----:B------:R-:W-:Y:S02]  /*2130*/  MOV R80, 0xffffffff ;  /* 0xffffffff00507802 */ /* 0x000fe40000000f00 */
[----:B------:R-:W-:-:S02]  /*2140*/  MOV R72, 0x2160 ;  /* 0x0000216000487802 */ /* 0x000fc40000000f00 */
[----:B------:R-:W-:Y:S05]  /*2150*/  CALL.REL.NOINC `($__internal_106_$__cuda_sm70_shflsync_bfly_p) ;  /* 0x0000010000007944 */ /* 0x000fea0003c00000 */
[----:B------:R-:W-:Y:S01]  /*2160*/  FADD.FTZ R76, R76, R77 ;  /* 0x0000004d4c4c7221 */ /* 0x000fe20000010000 */
[----:B0-----:R-:W-:Y:S01]  /*2170*/  HFMA2.MMA R88, -RZ, RZ, 0, 9.5367431640625e-07 ;  /* 0x00000010ff587435 */ /* 0x001fe200000001ff */
[----:B-1----:R-:W-:Y:S01]  /*2180*/  FADD.FTZ R77, R85, R80 ;  /* 0x00000050554d7221 */ /* 0x002fe20000010000 */
[----:B------:R-:W-:-:S02]  /*2190*/  MOV R87, 0x1f ;  /* 0x0000001f00577802 */ /* 0x000fc40000000f00 */
[----:B------:R-:W-:Y:S02]  /*21a0*/  MOV R80, 0xffffffff ;  /* 0xffffffff00507802 */ /* 0x000fe40000000f00 */
[----:B------:R-:W-:Y:S02]  /*21b0*/  MOV R89, R76 ;  /* 0x0000004c00597202 */ /* 0x000fe40000000f00 */
[----:B------:R-:W-:Y:S02]  /*21c0*/  MOV R72, 0x21e0 ;  /* 0x000021e000487802 */ /* 0x000fe40000000f00 */
[----:B------:R-:W-:Y:S05]  /*21d0*/  CALL.REL.NOINC `($__internal_106_$__cuda_sm70_shflsync_bfly_p) ;  /* 0x0000008000007944 */ /* 0x000fea0003c00000 */
[----:B0-----:R-:W-:Y:S01]  /*21e0*/  HFMA2.MMA R88, -RZ, RZ, 0, 9.5367431640625e-07 ;  /* 0x00000010ff587435 */ /* 0x001fe200000001ff */
[----:B-1----:R-:W-:Y:S02]  /*21f0*/  MOV R81, R80 ;  /* 0x0000005000517202 */ /* 0x002fe40000000f00 */
[----:B------:R-:W-:Y:S02]  /*2200*/  MOV R89, R77 ;  /* 0x0000004d00597202 */ /* 0x000fe40000000f00 */
[----:B------:R-:W-:Y:S02]  /*2210*/  MOV R87, 0x1f ;  /* 0x0000001f00577802 */ /* 0x000fe40000000f00 */
[----:B------:R-:W-:-:S02]  /*2220*/  MOV R80, 0xffffffff ;  /* 0xffffffff00507802 */ /* 0x000fc40000000f00 */
[----:B------:R-:W-:Y:S02]  /*2230*/  MOV R72, 0x2250 ;  /* 0x0000225000487802 */ /* 0x000fe40000000f00 */
[----:B------:R-:W-:Y:S05]  /*2240*/  CALL.REL.NOINC `($__internal_106_$__cuda_sm70_shflsync_bfly_p) ;  /* 0x0000001000007944 */ /* 0x000fea0003c00000 */
[----:B01----:R-:W-:Y:S05]  /*2250*/  BRA `(.L_x_2368) ;  /* 0xffffe83000007947 */ /* 0x003fea000383ffff */
        .weak           $__internal_106_$__cuda_sm70_shflsync_bfly_p
        .type           $__internal_106_$__cuda_sm70_shflsync_bfly_p,@function
        .size           $__internal_106_$__cuda_sm70_shflsync_bfly_p,(.L_x_4486 - $__internal_106_$__cuda_sm70_shflsync_bfly_p)
$__internal_106_$__cuda_sm70_shflsync_bfly_p:
[----:B------:R-:W-:Y:S01]  /*2260*/  HFMA2.MMA R73, -RZ, RZ, 0, 0 ;  /* 0x00000000ff497435 */ /* 0x000fe200000001ff */
[----:B------:R-:W-:Y:S04]  /*2270*/  WARPSYNC R80 ;  /* 0x0000005000007348 */ /* 0x000fe80003800000 */
[----:B------:R0:W1:Y:S01]  /*2280*/  SHFL.BFLY PT, R80, R89, R88, R87 ;  /* 0x0c00005859507389 */ /* 0x00006200000e0057 */
[----:B------:R-:W-:Y:S05]  /*2290*/  RET.REL.NODEC R72 `(_ZN10layer_norm13ln_bwd_kernelINS_13Kernel_traitsIf6__halfS2_S2_fjLj256ELj1ELj4ELj1ELj16ENS_18Kernel_traits_baseILj256EfS2_S2_S2_fjLj128EEEEELb0ELb1ELb1ELb0EEEvNS_9BwdParamsE) ;  /* 0xffffdd6048007950 */ /* 0x000fea0003c3ffff */
.L_x_2369:
        /* <DEDUP_REMOVED lines=14> */
.L_x_4486:


//--------------------- .text._ZN10layer_norm13ln_bwd_kernelINS_13Kernel_traitsIf6__halfS2_S2_fjLj256ELj1ELj4ELj1ELj16ENS_18Kernel_traits_baseILj256EfS2_S2_S2_fjLj128EEEEELb0ELb1ELb1ELb1EEEvNS_9BwdParamsE --------------------------
	.section	.text._ZN10layer_norm13ln_bwd_kernelINS_13Kernel_traitsIf6__halfS2_S2_fjLj256ELj1ELj4ELj1ELj16ENS_18Kernel_traits_baseILj256EfS2_S2_S2_fjLj128EEEEELb0ELb1ELb1ELb1EEEvNS_9BwdParamsE,"ax",@progbits
	.sectioninfo	@"SHI_REGISTERS=93"
	.align	128
        .global         _ZN10layer_norm13ln_bwd_kernelINS_13Kernel_traitsIf6__halfS2_S2_fjLj256ELj1ELj4ELj1ELj16ENS_18Kernel_traits_baseILj256EfS2_S2_S2_fjLj128EEEEELb0ELb1ELb1ELb1EEEvNS_9BwdParamsE
        .type           _ZN10layer_norm13ln_bwd_kernelINS_13Kernel_traitsIf6__halfS2_S2_fjLj256ELj1ELj4ELj1ELj16ENS_18Kernel_traits_baseILj256EfS2_S2_S2_fjLj128EEEEELb0ELb1ELb1ELb1EEEvNS_9BwdParamsE,@function
        .size           _ZN10layer_norm13ln_bwd_kernelINS_13Kernel_traitsIf6__halfS2_S2_fjLj256ELj1ELj4ELj1ELj16ENS_18Kernel_traits_baseILj256EfS2_S2_S2_fjLj128EEEEELb0ELb1ELb1ELb1EEEvNS_9BwdParamsE,(.L_x_4487 - _ZN10layer_norm13ln_bwd_kernelINS_13Kernel_traitsIf6__halfS2_S2_fjLj256ELj1ELj4ELj1ELj16ENS_18Kernel_traits_baseILj256EfS2_S2_S2_fjLj128EEEEELb0ELb1ELb1ELb1EEEvNS_9BwdParamsE)
        .other          _ZN10layer_norm13ln_bwd_kernelINS_13Kernel_traitsIf6__halfS2_S2_fjLj256ELj1ELj4ELj1ELj16ENS_18Kernel_traits_baseILj256EfS2_S2_S2_fjLj128EEEEELb0ELb1ELb1ELb1EEEvNS_9BwdParamsE,@"STO_CUDA_ENTRY STV_DEFAULT"
_ZN10layer_norm13ln_bwd_kernelINS_13Kernel_traitsIf6__halfS2_S2_fjLj256ELj1ELj4ELj1ELj16ENS_18Kernel_traits_baseILj256EfS2_S2_S2_fjLj128EEEEELb0ELb1ELb1ELb1EEEvNS_9BwdParamsE:
.text._ZN10layer_norm13ln_bwd_kernelINS_13Kernel_traitsIf6__halfS2_S2_fjLj256ELj1ELj4ELj1ELj16ENS_18Kernel_traits_baseILj256EfS2_S2_S2_fjLj128EEEEELb0ELb1ELb1ELb1EEEvNS_9BwdParamsE:
        /* <DEDUP_REMOVED lines=21> */
.L_x_2370:
        /* <DEDUP_REMOVED lines=23> */
.L_x_2401:
        /* <DEDUP_REMOVED lines=8> */
[----:B------:R-:W-:Y:S01]  /*0340*/  LOP3.LUT R83, R0, 0x1f, RZ, 0xc0, !PT ;  /* 0x0000001f00537812 */ /* 0x000fe200078ec0ff */
[----:B------:R-:W-:Y:S01]  /*0350*/  BSSY B0, `(.L_x_2372) ;  /* 0x0000066000007945 */ /* 0x000fe20003800000 */
[----:B------:R-:W-:Y:S02]  /*0360*/  MOV R89, 0x10 ;  /* 0x0000001000597802 */ /* 0x000fe40000000f00 */
        /* <DEDUP_REMOVED lines=13> */
.L_x_2373:
        /* <DEDUP_REMOVED lines=16> */
[----:B------:R-:W-:Y:S02]  /*0540*/  HADD2.F32 R75, -RZ, R8.H1_H1 ;  /* 0x30000008ff4b7230 */ /* 0x000fe40000004100 */
[--C-:B------:R-:W-:Y:S01]  /*0550*/  HADD2.F32 R77, -RZ, R9.reuse.H0_H0 ;  /* 0x20000009ff4d7230 */ /* 0x100fe20000004100 */
[C---:B------:R-:W-:Y:S01]  /*0560*/  FADD.FTZ R8, -R82.reuse, R7 ;  /* 0x0000000752087221 */ /* 0x040fe20000010100 */
[--C-:B------:R-:W-:Y:S02]  /*0570*/  HADD2.F32 R79, -RZ, R10.reuse.H0_H0 ;  /* 0x2000000aff4f7230 */ /* 0x100fe40000004100 */
[----:B------:R-:W-:Y:S01]  /*0580*/  HADD2.F32 R81, -RZ, R10.H1_H1 ;  /* 0x3000000aff517230 */ /* 0x000fe20000004100 */
[C---:B------:R-:W-:Y:S01]  /*0590*/  FADD.FTZ R10, -R82.reuse, R75 ;  /* 0x0000004b520a7221 */ /* 0x040fe20000010100 */
[----:B------:R-:W-:Y:S01]  /*05a0*/  HADD2.F32 R9, -RZ, R9.H1_H1 ;  /* 0x30000009ff097230 */ /* 0x000fe20000004100 */
[----:B------:R-:W-:-:S02]  /*05b0*/  FADD.FTZ R78, -R82, R77 ;  /* 0x0000004d524e7221 */ /* 0x000fc40000010100 */
[C---:B------:R-:W-:Y:S02]  /*05c0*/  FADD.FTZ R86, -R82.reuse, R79 ;  /* 0x0000004f52567221 */ /* 0x040fe40000010100 */
[C---:B-----5:R-:W-:Y:S02]  /*05d0*/  FMUL.FTZ R7, R5.reuse, R8 ;  /* 0x0000000805077220 */ /* 0x060fe40000410000 */
[----:B------:R-:W-:Y:S01]  /*05e0*/  FADD.FTZ R80, -R82, R9 ;  /* 0x0000000952507221 */ /* 0x000fe20000010100 */
[--C-:B----4-:R-:W-:Y:S01]  /*05f0*/  HADD2.F32 R75, -RZ, R68.reuse.H0_H0 ;  /* 0x20000044ff4b7230 */ /* 0x110fe20000004100 */
[C---:B------:R-:W-:Y:S01]  /*0600*/  FMUL.FTZ R8, R5.reuse, R10 ;  /* 0x0000000a05087220 */ /* 0x040fe20000410000 */
[----:B------:R-:W-:Y:S01]  /*0610*/  HADD2.F32 R74, -RZ, R68.H1_H1 ;  /* 0x30000044ff4a7230 */ /* 0x000fe20000004100 */
[----:B------:R-:W-:Y:S01]  /*0620*/  FMUL.FTZ R9, R5, R78 ;  /* 0x0000004e05097220 */ /* 0x000fe20000410000 */
[----:B------:R-:W-:Y:S02]  /*0630*/  HADD2.F32 R79, -RZ, R69.H0_H0 ;  /* 0x20000045ff4f7230 */ /* 0x000fe40000004100 */
[----:B------:R-:W-:-:S02]  /*0640*/  HADD2.F32 R77, -RZ, R70.H0_H0 ;  /* 0x20000046ff4d7230 */ /* 0x000fc40000004100 */
[----:B------:R-:W-:Y:S01]  /*0650*/  HADD2.F32 R76, -RZ, R70.H1_H1 ;  /* 0x30000046ff4c7230 */ /* 0x000fe20000004100 */
[----:B------:R-:W-:Y:S01]  /*0660*/  FMUL.FTZ R70, R28, R75 ;  /* 0x0000004b1c467220 */ /* 0x000fe20000410000 */
[--C-:B0-----:R-:W-:Y:S01]  /*0670*/  HADD2.F32 R73, -RZ, R71.reuse.H0_H0 ;  /* 0x20000047ff497230 */ /* 0x101fe20000004100 */
[-C--:B------:R-:W-:Y:S01]  /*0680*/  FFMA.FTZ R33, R8, R74.reuse, R33 ;  /* 0x0000004a08217223 */ /* 0x080fe20000010021 */
[----:B------:R-:W-:Y:S01]  /*0690*/  HADD2.F32 R72, -RZ, R71.H1_H1 ;  /* 0x30000047ff487230 */ /* 0x000fe20000004100 */
[----:B------:R-:W-:Y:S01]  /*06a0*/  FADD.FTZ R41, R41, R74 ;  /* 0x0000004a29297221 */ /* 0x000fe20000010000 */
[--C-:B------:R-:W-:Y:S01]  /*06b0*/  HADD2.F32 R83, -RZ, R11.reuse.H0_H0 ;  /* 0x2000000bff537230 */ /* 0x100fe20000004100 */
[----:B------:R-:W-:Y:S01]  /*06c0*/  FMUL.FTZ R71, R29, R74 ;  /* 0x0000004a1d477220 */ /* 0x000fe20000410000 */
[----:B------:R-:W-:Y:S01]  /*06d0*/  HADD2.F32 R11, -RZ, R11.H1_H1 ;  /* 0x3000000bff0b7230 */ /* 0x000fe20000004100 */
[----:B------:R-:W-:Y:S02]  /*06e0*/  FFMA.FTZ R34, R9, R79, R34 ;  /* 0x0000004f09227223 */ /* 0x000fe40000010022 */
[----:B------:R-:W-:-:S02]  /*06f0*/  FADD.FTZ R42, R42, R79 ;  /* 0x0000004f2a2a7221 */ /* 0x000fc40000010000 */
[----:B------:R-:W-:Y:S02]  /*0700*/  FMUL.FTZ R74, R30, R79 ;  /* 0x0000004f1e4a7220 */ /* 0x000fe40000410000 */
[----:B------:R-:W-:Y:S02]  /*0710*/  FADD.FTZ R78, RZ, R70 ;  /* 0x00000046ff4e7221 */ /* 0x000fe40000010000 */
[----:B------:R-:W-:Y:S01]  /*0720*/  FFMA.FTZ R79, R7, R70, RZ ;  /* 0x00000046074f7223 */ /* 0x000fe200000100ff */
[----:B------:R-:W-:Y:S01]  /*0730*/  HADD2.F32 R84, -RZ, R69.H1_H1 ;  /* 0x30000045ff547230 */ /* 0x000fe20000004100 */
[----:B------:R-:W-:Y:S02]  /*0740*/  FADD.FTZ R88, -R82, R81 ;  /* 0x0000005152587221 */ /* 0x000fe40000010100 */
[----:B------:R-:W-:Y:S02]  /*0750*/  FADD.FTZ R81, R78, R71 ;  /* 0x000000474e517221 */ /* 0x000fe40000010000 */
[----:B------:R-:W-:-:S02]  /*0760*/  FADD.FTZ R90, -R82, R83 ;  /* 0x00000053525a7221 */ /* 0x000fc40000010100 */
[----:B------:R-:W-:Y:S02]  /*0770*/  FFMA.FTZ R79, R8, R71, R79 ;  /* 0x00000047084f7223 */ /* 0x000fe4000001004f */
[----:B------:R-:W-:Y:S02]  /*0780*/  FADD.FTZ R82, -R82, R11 ;  /* 0x0000000b52527221 */ /* 0x000fe40000010100 */
[C---:B------:R-:W-:Y:S02]  /*0790*/  FMUL.FTZ R10, R5.reuse, R80 ;  /* 0x00000050050a7220 */ /* 0x040fe40000410000 */
        /* <DEDUP_REMOVED lines=24> */
[----:B------:R-:W-:Y:S02]  /*0920*/  FMUL.FTZ R81, R27, R72 ;  /* 0x000000481b517220 */ /* 0x000fe40000410000 */
[----:B------:R-:W-:Y:S02]  /*0930*/  FADD.FTZ R76, R73, R80 ;  /* 0x00000050494c7221 */ /* 0x000fe40000010000 */
[----:B------:R-:W-:-:S02]  /*0940*/  FFMA.FTZ R77, R69, R80, R77 ;  /* 0x00000050454d7223 */ /* 0x000fc4000001004d */
[----:B------:R-:W-:Y:S02]  /*0950*/  FFMA.FTZ R35, R10, R84, R35 ;  /* 0x000000540a237223 */ /* 0x000fe40000010023 */
[----:B------:R-:W-:Y:S02]  /*0960*/  FADD.FTZ R43, R43, R84 ;  /* 0x000000542b2b7221 */ /* 0x000fe40000010000 */
[----:B------:R-:W-:Y:S02]  /*0970*/  FFMA.FTZ R39, R82, R72, R39 ;  /* 0x0000004852277223 */ /* 0x000fe40000010027 */
[----:B------:R-:W-:Y:S02]  /*0980*/  FADD.FTZ R47, R47, R72 ;  /* 0x000000482f2f7221 */ /* 0x000fe40000010000 */
[----:B------:R-:W-:Y:S02]  /*0990*/  FADD.FTZ R76, R76, R81 ;  /* 0x000000514c4c7221 */ /* 0x000fe40000010000 */
[----:B------:R-:W-:-:S02]  /*09a0*/  FFMA.FTZ R77, R82, R81, R77 ;  /* 0x00000051524d7223 */ /* 0x000fc4000001004d */
.L_x_2374:
[----:B------:R-:W-:Y:S05]  /*09b0*/  BSYNC B0 ;  /* 0x0000000000007941 */ /* 0x000fea0003800000 */
.L_x_2372:
[----:B------:R-:W-:Y:S05]  /*09c0*/  BRA.DIV ~URZ, `(.L_x_2375) ;  /* 0x000012927f007947 */ /* 0x000fea000b800000 */
[----:B------:R2:W3:Y:S02]  /*09d0*/  SHFL.BFLY PT, R83, R76, 0x1, 0x1f ;  /* 0x0c201f004c537f89 */ /* 0x0004e400000e0000 */
.L_x_2402:
        /* <DEDUP_REMOVED lines=18> */
.L_x_2403:
[----:B-----5:R-:W-:-:S13]  /*0b00*/  ISETP.GE.AND P2, PT, R6, 0x1, PT ;  /* 0x000000010600780c */ /* 0x020fda0003f46270 */
[----:B------:R-:W-:Y:S02]  /*0b10*/  @P2 IADD3 R6, R6, -0x1, RZ ;  /* 0xffffffff06062810 */ /* 0x000fe40007ffe0ff */
[----:B------:R-:W-:-:S03]  /*0b20*/  @P2 LOP3.LUT R72, R0, 0x1f, RZ, 0xc0, !PT ;  /* 0x0000001f00482812 */ /* 0x000fc600078ec0ff */
[----:B------:R-:W-:-:S05]  /*0b30*/  @P2 IMAD R6, R6, c[0x0][0x168], RZ ;  /* 0x00005a0006062a24 */ /* 0x000fca00078e02ff */
[----:B------:R-:W-:-:S04]  /*0b40*/  @P2 SHF.R.S32.HI R73, RZ, 0x1f, R6 ;  /* 0x0000001fff492819 */ /* 0x000fc80000011406 */
[----:B------:R-:W-:Y:S01]  /*0b50*/  @P2 LEA.HI R73, R73, R6, RZ, 0x3 ;  /* 0x0000000649492211 */ /* 0x000fe200078f18ff */
[----:B------:R-:W-:-:S06]  /*0b60*/  HFMA2.MMA R6, -RZ, RZ, 0, 0 ;  /* 0x00000000ff067435 */ /* 0x000fcc00000001ff */
        /* <DEDUP_REMOVED lines=13> */
[----:B------:R-:W-:Y:S01]  /*0c40*/  MOV R72, RZ ;  /* 0x000000ff00487202 */ /* 0x000fe20000000f00 */
[----:B------:R-:W-:-:S04]  /*0c50*/  UISETP.NE.U32.AND UP0, UPT, URZ, UR6, UPT ;  /* 0x000000063f00728c */ /* 0x000fc8000bf05070 */
[----:B------:R-:W-:-:S06]  /*0c60*/  UISETP.NE.AND.EX UP0, UPT, URZ, UR7, UPT, UP0 ;  /* 0x000000073f00728c */ /* 0x000fcc000bf05300 */
[----:B------:R-:W-:-:S13]  /*0c70*/  PLOP3.LUT P3, PT, PT, PT, UP0, 0x80, 0x0 ;  /* 0x000000000000781c */ /* 0x000fda0003f6f008 */
[----:B------:R-:W-:Y:S05]  /*0c80*/  @!P3 BRA `(.L_x_2379) ;  /* 0x000000b00000b947 */ /* 0x000fea0003800000 */
[----:B------:R-:W-:Y:S01]  /*0c90*/  HADD2.F32 R72, -RZ, R12.H0_H0 ;  /* 0x2000000cff487230 */ /* 0x000fe20000004100 */
[----:B------:R-:W-:Y:S05]  /*0ca0*/  BRA `(.L_x_2379) ;  /* 0x0000009000007947 */ /* 0x000fea0003800000 */
.L_x_2378:
[----:B----4-:R-:W-:Y:S01]  /*0cb0*/  ULDC.64 UR6, c[0x0][0x218] ;  /* 0x0000860000067ab9 */ /* 0x010fe20000000a00 */
        /* <DEDUP_REMOVED lines=8> */
.L_x_2379:
[----:B------:R-:W-:Y:S05]  /*0d40*/  BSYNC B0 ;  /* 0x0000000000007941 */ /* 0x000fea0003800000 */
.L_x_2377:
        /* <DEDUP_REMOVED lines=16> */
.L_x_2381:
[----:B------:R-:W-:Y:S01]  /*0e50*/  FFMA.FTZ R72, R8, R76, R77 ;  /* 0x0000004c08487223 */ /* 0x000fe2000001004d */
[----:B------:R-:W-:-:S03]  /*0e60*/  @P3 HADD2.F32 R73, -RZ, R12.H1_H1 ;  /* 0x3000000cff493230 */ /* 0x000fc60000004100 */
[----:B------:R-:W-:-:S04]  /*0e70*/  FADD.FTZ R72, R71, -R72 ;  /* 0x8000004847487221 */ /* 0x000fc80000010000 */
[----:B------:R-:W-:-:S04]  /*0e80*/  FMUL.FTZ R72, R5, R72 ;  /* 0x0000004805487220 */ /* 0x000fc80000410000 */
[----:B------:R-:W-:Y:S02]  /*0e90*/  @P3 FADD.FTZ R72, R72, R73 ;  /* 0x0000004948483221 */ /* 0x000fe40000010000 */
.L_x_2382:
[----:B------:R-:W-:Y:S05]  /*0ea0*/  BSYNC B0 ;  /* 0x0000000000007941 */ /* 0x000fea0003800000 */
.L_x_2380:
        /* <DEDUP_REMOVED lines=14> */
.L_x_2384:
[----:B------:R-:W-:-:S04]  /*0f90*/  FFMA.FTZ R73, R9, R76, R77 ;  /* 0x0000004c09497223 */ /* 0x000fc8000001004d */
[----:B------:R-:W-:Y:S01]  /*0fa0*/  FADD.FTZ R72, R74, -R73 ;  /* 0x800000494a487221 */ /* 0x000fe20000010000 */
[----:B------:R-:W-:-:S03]  /*0fb0*/  @P3 HADD2.F32 R73, -RZ, R13.H0_H0 ;  /* 0x2000000dff493230 */ /* 0x000fc60000004100 */
[----:B------:R-:W-:-:S04]  /*0fc0*/  FMUL.FTZ R72, R5, R72 ;  /* 0x0000004805487220 */ /* 0x000fc80000410000 */
[----:B------:R-:W-:Y:S02]  /*0fd0*/  @P3 FADD.FTZ R72, R72, R73 ;  /* 0x0000004948483221 */ /* 0x000fe40000010000 */
.L_x_2385:
[----:B------:R-:W-:Y:S05]  /*0fe0*/  BSYNC B0 ;  /* 0x0000000000007941 */ /* 0x000fea0003800000 */
.L_x_2383:
        /* <DEDUP_REMOVED lines=14> */
.L_x_2387:
[----:B------:R-:W-:Y:S01]  /*10d0*/  FFMA.FTZ R72, R10, R76, R77 ;  /* 0x0000004c0a487223 */ /* 0x000fe2000001004d */
[----:B------:R-:W-:-:S03]  /*10e0*/  @P3 HADD2.F32 R73, -RZ, R13.H1_H1 ;  /* 0x3000000dff493230 */ /* 0x000fc60000004100 */
[----:B------:R-:W-:-:S04]  /*10f0*/  FADD.FTZ R72, R75, -R72 ;  /* 0x800000484b487221 */ /* 0x000fc80000010000 */
[----:B------:R-:W-:-:S04]  /*1100*/  FMUL.FTZ R72, R5, R72 ;  /* 0x0000004805487220 */ /* 0x000fc80000410000 */
[----:B------:R-:W-:Y:S02]  /*1110*/  @P3 FADD.FTZ R72, R72, R73 ;  /* 0x0000004948483221 */ /* 0x000fe40000010000 */
.L_x_2388:
[----:B------:R-:W-:Y:S05]  /*1120*/  BSYNC B0 ;  /* 0x0000000000007941 */ /* 0x000fea0003800000 */
.L_x_2386:
        /* <DEDUP_REMOVED lines=14> */
.L_x_2390:
[----:B------:R-:W-:-:S04]  /*1210*/  FFMA.FTZ R73, R11, R76, R77 ;  /* 0x0000004c0b497223 */ /* 0x000fc8000001004d */
[----:B------:R-:W-:Y:S01]  /*1220*/  FADD.FTZ R72, R78, -R73 ;  /* 0x800000494e487221 */ /* 0x000fe20000010000 */
[----:B------:R-:W-:-:S03]  /*1230*/  @P3 HADD2.F32 R73, -RZ, R14.H0_H0 ;  /* 0x2000000eff493230 */ /* 0x000fc60000004100 */
[----:B------:R-:W-:-:S04]  /*1240*/  FMUL.FTZ R72, R5, R72 ;  /* 0x0000004805487220 */ /* 0x000fc80000410000 */
[----:B------:R-:W-:Y:S02]  /*1250*/  @P3 FADD.FTZ R72, R72, R73 ;  /* 0x0000004948483221 */ /* 0x000fe40000010000 */
.L_x_2391:
[----:B------:R-:W-:Y:S05]  /*1260*/  BSYNC B0 ;  /* 0x0000000000007941 */ /* 0x000fea0003800000 */
.L_x_2389:
        /* <DEDUP_REMOVED lines=14> */
.L_x_2393:
[----:B------:R-:W-:Y:S01]  /*1350*/  FFMA.FTZ R72, R68, R76, R77 ;  /* 0x0000004c44487223 */ /* 0x000fe2000001004d */
[----:B------:R-:W-:-:S03]  /*1360*/  @P3 HADD2.F32 R73, -RZ, R14.H1_H1 ;  /* 0x3000000eff493230 */ /* 0x000fc60000004100 */
[----:B------:R-:W-:-:S04]  /*1370*/  FADD.FTZ R72, R79, -R72 ;  /* 0x800000484f487221 */ /* 0x000fc80000010000 */
[----:B------:R-:W-:-:S04]  /*1380*/  FMUL.FTZ R72, R5, R72 ;  /* 0x0000004805487220 */ /* 0x000fc80000410000 */
[----:B------:R-:W-:Y:S02]  /*1390*/  @P3 FADD.FTZ R72, R72, R73 ;  /* 0x0000004948483221 */ /* 0x000fe40000010000 */
.L_x_2394:
[----:B------:R-:W-:Y:S05]  /*13a0*/  BSYNC B0 ;  /* 0x0000000000007941 */ /* 0x000fea0003800000 */
.L_x_2392:
        /* <DEDUP_REMOVED lines=14> */
.L_x_2396:
[----:B------:R-:W-:-:S04]  /*1490*/  FFMA.FTZ R73, R69, R76, R77 ;  /* 0x0000004c45497223 */ /* 0x000fc8000001004d */
[----:B------:R-:W-:Y:S01]  /*14a0*/  FADD.FTZ R72, R80, -R73 ;  /* 0x8000004950487221 */ /* 0x000fe20000010000 */
[----:B------:R-:W-:-:S03]  /*14b0*/  @P3 HADD2.F32 R73, -RZ, R15.H0_H0 ;  /* 0x2000000fff493230 */ /* 0x000fc60000004100 */
[----:B------:R-:W-:-:S04]  /*14c0*/  FMUL.FTZ R72, R5, R72 ;  /* 0x0000004805487220 */ /* 0x000fc80000410000 */
[----:B------:R-:W-:Y:S02]  /*14d0*/  @P3 FADD.FTZ R72, R72, R73 ;  /* 0x0000004948483221 */ /* 0x000fe40000010000 */
.L_x_2397:
[----:B------:R-:W-:Y:S05]  /*14e0*/  BSYNC B0 ;  /* 0x0000000000007941 */ /* 0x000fea0003800000 */
.L_x_2395:
        /* <DEDUP_REMOVED lines=14> */
.L_x_2399:
[----:B------:R-:W-:Y:S01]  /*15d0*/  FFMA.FTZ R76, R82, R76, R77 ;  /* 0x0000004c524c7223 */ /* 0x000fe2000001004d */
[----:B------:R-:W-:-:S03]  /*15e0*/  @P3 HADD2.F32 R72, -RZ, R15.H1_H1 ;  /* 0x3000000fff483230 */ /* 0x000fc60000004100 */
[----:B------:R-:W-:-:S04]  /*15f0*/  FADD.FTZ R76, R81, -R76 ;  /* 0x8000004c514c7221 */ /* 0x000fc80000010000 */
[----:B------:R-:W-:-:S04]  /*1600*/  FMUL.FTZ R5, R5, R76 ;  /* 0x0000004c05057220 */ /* 0x000fc80000410000 */
[----:B------:R-:W-:Y:S02]  /*1610*/  @P3 FADD.FTZ R5, R5, R72 ;  /* 0x0000004805053221 */ /* 0x000fe40000010000 */
.L_x_2400:
[----:B------:R-:W-:Y:S05]  /*1620*/  BSYNC B0 ;  /* 0x0000000000007941 */ /* 0x000fea0003800000 */
.L_x_2398:
        /* <DEDUP_REMOVED lines=8> */
[----:B------:R-:W-:Y:S02]  /*16b0*/  @P0 PRMT R63, R63, 0x5410, R76 ;  /* 0x000054103f3f0816 */ /* 0x000fe4000000004c */
[----:B------:R-:W-:Y:S02]  /*16c0*/  @P2 PRMT R67, R67, 0x5410, R77 ;  /* 0x0000541043432816 */ /* 0x000fe4000000004d */
[----:B------:R-:W-:Y:S01]  /*16d0*/  MOV R6, c[0x0][0x160] ;  /* 0x0000580000067a02 */ /* 0x000fe20000000f00 */
[----:B------:R0:W-:Y:S03]  /*16e0*/  @P0 STG.E.128 [R4.64], R60 ;  /* 0x0000003c04000986 */ /* 0x0001e6000c101d04 */
[----:B------:R-:W-:Y:S01]  /*16f0*/  LEA R3, R6, R3, 0x2 ;  /* 0x0000000306037211 */ /* 0x000fe200078e10ff */
[----:B------:R0:W-:Y:S01]  /*1700*/  @P2 STG.E.128 [R72.64], R64 ;  /* 0x0000004048002986 */ /* 0x0001e2000c101d04 */
[----:B------:R-:W-:-:S02]  /*1710*/  @P2 HADD2.F32 R6, -RZ, R59.H1_H1 ;  /* 0x3000003bff062230 */ /* 0x000fc40000004100 */
[----:B------:R-:W-:-:S03]  /*1720*/  ISETP.GE.AND P0, PT, R3, c[0x0][0x164], PT ;  /* 0x0000590003007a0c */ /* 0x000fc60003f06270 */
[----:B------:R-:W-:-:S10]  /*1730*/  @P2 FFMA.FTZ R55, R84, R6, R55 ;  /* 0x0000000654372223 */ /* 0x000fd40000010037 */
[----:B0-----:R-:W-:Y:S01]  /*1740*/  @P0 CALL.REL.NOINC `(.L_x_2371) ;  /* 0x0000001000000944 */ /* 0x001fe20003c00000 */
[----:B------:R-:W-:Y:S05]  /*1750*/  BRA `(.L_x_2401) ;  /* 0xffffeb6000007947 */ /* 0x000fea000383ffff */
.L_x_2371:
        /* <DEDUP_REMOVED lines=80> */
.L_x_2375:
[----:B------:R-:W-:Y:S01]  /*1c60*/  HFMA2.MMA R86, -RZ, RZ, 0, 5.9604644775390625e-08 ;  /* 0x00000001ff567435 */ /* 0x000fe200000001ff */
[----:B------:R-:W-:-:S02]  /*1c70*/  MOV R87, R76 ;  /* 0x0000004c00577202 */ /* 0x000fc40000000f00 */
[----:B------:R-:W-:Y:S02]  /*1c80*/  MOV R85, 0x1f ;  /* 0x0000001f00557802 */ /* 0x000fe40000000f00 */
[----:B------:R-:W-:Y:S02]  /*1c90*/  MOV R84, 0xffffffff ;  /* 0xffffffff00547802 */ /* 0x000fe40000000f00 */
[----:B0-----:R-:W-:Y:S02]  /*1ca0*/  MOV R72, 0x1cc0 ;  /* 0x00001cc000487802 */ /* 0x001fe40000000f00 */
[----:B-1---5:R-:W-:Y:S05]  /*1cb0*/  CALL.REL.NOINC `($__internal_107_$__cuda_sm70_shflsync_bfly_p) ;  /* 0x0000045000007944 */ /* 0x022fea0003c00000 */
[----:B-1----:R-:W-:Y:S01]  /*1cc0*/  MOV R83, R84 ;  /* 0x0000005400537202 */ /* 0x002fe20000000f00 */
[----:B0-----:R-:W-:Y:S05]  /*1cd0*/  BRA `(.L_x_2402) ;  /* 0xffffed0000007947 */ /* 0x001fea000383ffff */
.L_x_2376:
[----:B------:R-:W-:Y:S01]  /*1ce0*/  HFMA2.MMA R86, -RZ, RZ, 0, 5.9604644775390625e-08 ;  /* 0x00000001ff567435 */ /* 0x000fe200000001ff */
[----:B------:R-:W-:Y:S02]  /*1cf0*/  MOV R87, R77 ;  /* 0x0000004d00577202 */ /* 0x000fe40000000f00 */
[----:B------:R-:W-:Y:S02]  /*1d00*/  MOV R85, 0x1f ;  /* 0x0000001f00557802 */ /* 0x000fe40000000f00 */
[----:B------:R-:W-:-:S02]  /*1d10*/  MOV R84, 0xffffffff ;  /* 0xffffffff00547802 */ /* 0x000fc40000000f00 */
[----:B0-----:R-:W-:Y:S02]  /*1d20*/  MOV R72, 0x1d40 ;  /* 0x00001d4000487802 */ /* 0x001fe40000000f00 */
[----:B-123-5:R-:W-:Y:S05]  /*1d30*/  CALL.REL.NOINC `($__internal_107_$__cuda_sm70_shflsync_bfly_p) ;  /* 0x000003d000007944 */ /* 0x02efea0003c00000 */
[----:B------:R-:W-:Y:S01]  /*1d40*/  FADD.FTZ R83, R83, R76 ;  /* 0x0000004c53537221 */ /* 0x000fe20000010000 */
[----:B0-----:R-:W-:Y:S01]  /*1d50*/  HFMA2.MMA R86, -RZ, RZ, 0, 1.1920928955078125e-07 ;  /* 0x00000002ff567435 */ /* 0x001fe200000001ff */
[----:B-1----:R-:W-:Y:S01]  /*1d60*/  FADD.FTZ R77, R77, R84 ;  /* 0x000000544d4d7221 */ /* 0x002fe20000010000 */
[----:B------:R-:W-:Y:S02]  /*1d70*/  MOV R85, 0x1f ;  /* 0x0000001f00557802 */ /* 0x000fe40000000f00 */
[----:B------:R-:W-:Y:S02]  /*1d80*/  MOV R84, 0xffffffff ;  /* 0xffffffff00547802 */ /* 0x000fe40000000f00 */
[----:B------:R-:W-:Y:S02]  /*1d90*/  MOV R87, R83 ;  /* 0x0000005300577202 */ /* 0x000fe40000000f00 */
[----:B------:R-:W-:Y:S02]  /*1da0*/  MOV R72, 0x1dc0 ;  /* 0x00001dc000487802 */ /* 0x000fe40000000f00 */
[----:B------:R-:W-:Y:S05]  /*1db0*/  CALL.REL.NOINC `($__internal_107_$__cuda_sm70_shflsync_bfly_p) ;  /* 0x0000035000007944 */ /* 0x000fea0003c00000 */
[----:B0-----:R-:W-:Y:S01]  /*1dc0*/  HFMA2.MMA R86, -RZ, RZ, 0, 1.1920928955078125e-07 ;  /* 0x00000002ff567435 */ /* 0x001fe200000001ff */
[----:B-1----:R-:W-:-:S02]  /*1dd0*/  MOV R76, R84 ;  /* 0x00000054004c7202 */ /* 0x002fc40000000f00 */
[----:B------:R-:W-:Y:S02]  /*1de0*/  MOV R87, R77 ;  /* 0x0000004d00577202 */ /* 0x000fe40000000f00 */
[----:B------:R-:W-:Y:S02]  /*1df0*/  MOV R85, 0x1f ;  /* 0x0000001f00557802 */ /* 0x000fe40000000f00 */
[----:B------:R-:W-:Y:S02]  /*1e00*/  MOV R84, 0xffffffff ;  /* 0xffffffff00547802 */ /* 0x000fe40000000f00 */
[----:B------:R-:W-:Y:S02]  /*1e10*/  MOV R72, 0x1e30 ;  /* 0x00001e3000487802 */ /* 0x000fe40000000f00 */
[----:B------:R-:W-:Y:S05]  /*1e20*/  CALL.REL.NOINC `($__internal_107_$__cuda_sm70_shflsync_bfly_p) ;  /* 0x000002e000007944 */ /* 0x000fea0003c00000 */
[----:B------:R-:W-:Y:S01]  /*1e30*/  FADD.FTZ R83, R76, R83 ;  /* 0x000000534c537221 */ /* 0x000fe20000010000 */
[----:B0-----:R-:W-:Y:S01]  /*1e40*/  HFMA2.MMA R86, -RZ, RZ, 0, 2.384185791015625e-07 ;  /* 0x00000004ff567435 */ /* 0x001fe200000001ff */
[----:B-1----:R-:W-:Y:S01]  /*1e50*/  FADD.FTZ R77, R77, R84 ;  /* 0x000000544d4d7221 */ /* 0x002fe20000010000 */
[----:B------:R-:W-:Y:S02]  /*1e60*/  MOV R85, 0x1f ;  /* 0x0000001f00557802 */ /* 0x000fe40000000f00 */
[----:B------:R-:W-:-:S02]  /*1e70*/  MOV R84, 0xffffffff ;  /* 0xffffffff00547802 */ /* 0x000fc40000000f00 */
[----:B------:R-:W-:Y:S02]  /*1e80*/  MOV R87, R83 ;  /* 0x0000005300577202 */ /* 0x000fe40000000f00 */
[----:B------:R-:W-:Y:S02]  /*1e90*/  MOV R72, 0x1eb0 ;  /* 0x00001eb000487802 */ /* 0x000fe40000000f00 */
[----:B------:R-:W-:Y:S05]  /*1ea0*/  CALL.REL.NOINC `($__internal_107_$__cuda_sm70_shflsync_bfly_p) ;  /* 0x0000026000007944 */ /* 0x000fea0003c00000 */
[----:B0-----:R-:W-:Y:S01]  /*1eb0*/  HFMA2.MMA R86, -RZ, RZ, 0, 2.384185791015625e-07 ;  /* 0x00000004ff567435 */ /* 0x001fe200000001ff */
[----:B-1----:R-:W-:Y:S02]  /*1ec0*/  MOV R76, R84 ;  /* 0x00000054004c7202 */ /* 0x002fe40000000f00 */
[----:B------:R-:W-:Y:S02]  /*1ed0*/  MOV R87, R77 ;  /* 0x0000004d00577202 */ /* 0x000fe40000000f00 */
[----:B------:R-:W-:Y:S02]  /*1ee0*/  MOV R85, 0x1f ;  /* 0x0000001f00557802 */ /* 0x000fe40000000f00 */
[----:B------:R-:W-:Y:S02]  /*1ef0*/  MOV R84, 0xffffffff ;  /* 0xffffffff00547802 */ /* 0x000fe40000000f00 */
[----:B------:R-:W-:-:S02]  /*1f00*/  MOV R72, 0x1f20 ;  /* 0x00001f2000487802 */ /* 0x000fc40000000f00 */
[----:B------:R-:W-:Y:S05]  /*1f10*/  CALL.REL.NOINC `($__internal_107_$__cuda_sm70_shflsync_bfly_p) ;  /* 0x000001f000007944 */ /* 0x000fea0003c00000 */
[----:B------:R-:W-:Y:S01]  /*1f20*/  FADD.FTZ R83, R76, R83 ;  /* 0x000000534c537221 */ /* 0x000fe20000010000 */
[----:B0-----:R-:W-:Y:S01]  /*1f30*/  HFMA2.MMA R86, -RZ, RZ, 0, 4.76837158203125e-07 ;  /* 0x00000008ff567435 */ /* 0x001fe200000001ff */
[----:B-1----:R-:W-:Y:S01]  /*1f40*/  FADD.FTZ R77, R77, R84 ;  /* 0x000000544d4d7221 */ /* 0x002fe20000010000 */
[----:B------:R-:W-:-:S02]  /*1f50*/  MOV R85, 0x1f ;  /* 0x0000001f00557802 */ /* 0x000fc40000000f00 */
[----:B------:R-:W-:Y:S02]  /*1f60*/  MOV R84, 0xffffffff ;  /* 0xffffffff00547802 */ /* 0x000fe40000000f00 */
[----:B------:R-:W-:Y:S02]  /*1f70*/  MOV R87, R83 ;  /* 0x0000005300577202 */ /* 0x000fe40000000f00 */
[----:B------:R-:W-:Y:S02]  /*1f80*/  MOV R72, 0x1fa0 ;  /* 0x00001fa000487802 */ /* 0x000fe40000000f00 */
[----:B------:R-:W-:Y:S05]  /*1f90*/  CALL.REL.NOINC `($__internal_107_$__cuda_sm70_shflsync_bfly_p) ;  /* 0x0000017000007944 */ /* 0x000fea0003c00000 */
[----:B0-----:R-:W-:Y:S01]  /*1fa0*/  HFMA2.MMA R86, -RZ, RZ, 0, 4.76837158203125e-07 ;  /* 0x00000008ff567435 */ /* 0x001fe200000001ff */
[----:B-1----:R-:W-:Y:S02]  /*1fb0*/  MOV R76, R84 ;  /* 0x00000054004c7202 */ /* 0x002fe40000000f00 */
[----:B------:R-:W-:Y:S02]  /*1fc0*/  MOV R87, R77 ;  /* 0x0000004d00577202 */ /* 0x000fe40000000f00 */
[----:B------:R-:W-:Y:S02]  /*1fd0*/  MOV R85, 0x1f ;  /* 0x0000001f00557802 */ /* 0x000fe40000000f00 */
[----:B------:R-:W-:-:S02]  /*1fe0*/  MOV R84, 0xffffffff ;  /* 0xffffffff00547802 */ /* 0x000fc40000000f00 */
[----:B------:R-:W-:Y:S02]  /*1ff0*/  MOV R72, 0x2010 ;  /* 0x0000201000487802 */ /* 0x000fe40000000f00 */
[----:B------:R-:W-:Y:S05]  /*2000*/  CALL.REL.NOINC `($__internal_107_$__cuda_sm70_shflsync_bfly_p) ;  /* 0x0000010000007944 */ /* 0x000fea0003c00000 */
[----:B------:R-:W-:Y:S01]  /*2010*/  FADD.FTZ R76, R76, R83 ;  /* 0x000000534c4c7221 */ /* 0x000fe20000010000 */
[----:B0-----:R-:W-:Y:S01]  /*2020*/  HFMA2.MMA R86, -RZ, RZ, 0, 9.5367431640625e-07 ;  /* 0x00000010ff567435 */ /* 0x001fe200000001ff */
[----:B-1----:R-:W-:Y:S01]  /*2030*/  FADD.FTZ R77, R77, R84 ;  /* 0x000000544d4d7221 */ /* 0x002fe20000010000 */
[----:B------:R-:W-:Y:S02]  /*2040*/  MOV R85, 0x1f ;  /* 0x0000001f00557802 */ /* 0x000fe40000000f00 */
[----:B------:R-:W-:Y:S02]  /*2050*/  MOV R84, 0xffffffff ;  /* 0xffffffff00547802 */ /* 0x000fe40000000f00 */
[----:B------:R-:W-:Y:S02]  /*2060*/  MOV R87, R76 ;  /* 0x0000004c00577202 */ /* 0x000fe40000000f00 */
[----:B------:R-:W-:Y:S02]  /*2070*/  MOV R72, 0x2090 ;  /* 0x0000209000487802 */ /* 0x000fe40000000f00 */
[----:B------:R-:W-:Y:S05]  /*2080*/  CALL.REL.NOINC `($__internal_107_$__cuda_sm70_shflsync_bfly_p) ;  /* 0x0000008000007944 */ /* 0x000fea0003c00000 */
[----:B0-----:R-:W-:Y:S01]  /*2090*/  HFMA2.MMA R86, -RZ, RZ, 0, 9.5367431640625e-07 ;  /* 0x00000010ff567435 */ /* 0x001fe200000001ff */
[----:B-1----:R-:W-:-:S02]  /*20a0*/  MOV R83, R84 ;  /* 0x0000005400537202 */ /* 0x002fc40000000f00 */
[----:B------:R-:W-:Y:S02]  /*20b0*/  MOV R87, R77 ;  /* 0x0000004d00577202 */ /* 0x000fe40000000f00 */
[----:B------:R-:W-:Y:S02]  /*20c0*/  MOV R85, 0x1f ;  /* 0x0000001f00557802 */ /* 0x000fe40000000f00 */
[----:B------:R-:W-:Y:S02]  /*20d0*/  MOV R84, 0xffffffff ;  /* 0xffffffff00547802 */ /* 0x000fe40000000f00 */
[----:B------:R-:W-:Y:S02]  /*20e0*/  MOV R72, 0x2100 ;  /* 0x0000210000487802 */ /* 0x000fe40000000f00 */
[----:B------:R-:W-:Y:S05]  /*20f0*/  CALL.REL.NOINC `($__internal_107_$__cuda_sm70_shflsync_bfly_p) ;  /* 0x0000001000007944 */ /* 0x000fea0003c00000 */
[----:B01----:R-:W-:Y:S05]  /*2100*/  BRA `(.L_x_2403) ;  /* 0xffffe9f000007947 */ /* 0x003fea000383ffff */
        .weak           $__internal_107_$__cuda_sm70_shflsync_bfly_p
        .type           $__internal_107_$__cuda_sm70_shflsync_bfly_p,@function
        .size           $__internal_107_$__cuda_sm70_shflsync_bfly_p,(.L_x_4487 - $__internal_107_$__cuda_sm70_shflsync_bfly_p)
$__internal_107_$__cuda_sm70_shflsync_bfly_p:
[----:B------:R-:W-:Y:S01]  /*2110*/  HFMA2.MMA R73, -RZ, RZ, 0, 0 ;  /* 0x00000000ff497435 */ /* 0x000fe200000001ff */
[----:B------:R-:W-:Y:S04]  /*2120*/  WARPSYNC R84 ;  /* 0x0000005400007348 */ /* 0x000fe80003800000 */
[----:B------:R0:W1:Y:S01]  /*2130*/  SHFL.BFLY PT, R84, R87, R86, R85 ;  /* 0x0c00005657547389 */ /* 0x00006200000e0055 */
[----:B------:R-:W-:Y:S05]  /*2140*/  RET.REL.NODEC R72 `(_ZN10layer_norm13ln_bwd_kernelINS_13Kernel_traitsIf6__halfS2_S2_fjLj256ELj1ELj4ELj1ELj16ENS_18Kernel_traits_baseILj256EfS2_S2_S2_fjLj128EEEEELb0ELb1ELb1ELb1EEEvNS_9BwdParamsE) ;  /* 0xffffdeb048007950 */ /* 0x000fea0003c3ffff */
.L_x_2404:
        /* <DEDUP_REMOVED lines=11> */
.L_x_4487:


//--------------------- .text._ZN10layer_norm13ln_bwd_kernelINS_13Kernel_traitsIf6__halfS2_S2_fjLj256ELj1ELj4ELj1ELj16ENS_18Kernel_traits_baseILj256EfS2_S2_S2_fjLj128EEEEELb1ELb0ELb0ELb0EEEvNS_9BwdParamsE --------------------------
	.section	.text._ZN10layer_norm13ln_bwd_kernelINS_13Kernel_traitsIf6__halfS2_S2_fjLj256ELj1ELj4ELj1ELj16ENS_18Kernel_traits_baseILj256EfS2_S2_S2_fjLj128EEEEELb1ELb0ELb0ELb0EEEvNS_9BwdParamsE,"ax",@progbits
	.sectioninfo	@"SHI_REGISTERS=80"
	.align	128
        .global         _ZN10layer_norm13ln_bwd_kernelINS_13Kernel_traitsIf6__halfS2_S2_fjLj256ELj1ELj4ELj1ELj16ENS_18Kernel_traits_baseILj256EfS2_S2_S2_fjLj128EEEEELb1ELb0ELb0ELb0EEEvNS_9BwdParamsE
        .type           _ZN10layer_norm13ln_bwd_kernelINS_13Kernel_traitsIf6__halfS2_S2_fjLj256ELj1ELj4ELj1ELj16ENS_18Kernel_traits_baseILj256EfS2_S2_S2_fjLj128EEEEELb1ELb0ELb0ELb0EEEvNS_9BwdParamsE,@function
        .size           _ZN10layer_norm13ln_bwd_kernelINS_13Kernel_traitsIf6__halfS2_S2_fjLj256ELj1ELj4ELj1ELj16ENS_18Kernel_traits_baseILj256EfS2_S2_S2_fjLj128EEEEELb1ELb0ELb0ELb0EEEvNS_9BwdParamsE,(.L_x_4488 - _ZN10layer_norm13ln_bwd_kernelINS_13Kernel_traitsIf6__halfS2_S2_fjLj256ELj1ELj4ELj1ELj16ENS_18Kernel_traits_baseILj256EfS2_S2_S2_fjLj128EEEEELb1ELb0ELb0ELb0EEEvNS_9BwdParamsE)
        .other          _ZN10layer_norm13ln_bwd_kernelINS_13Kernel_traitsIf6__halfS2_S2_fjLj256ELj1ELj4ELj1ELj16ENS_18Kernel_traits_baseILj256EfS2_S2_S2_fjLj128EEEEELb1ELb0ELb0ELb0EEEvNS_9BwdParamsE,@"STO_CUDA_ENTRY STV_DEFAULT"
_ZN10layer_norm13ln_bwd_kernelINS_13Kernel_traitsIf6__halfS2_S2_fjLj256ELj1ELj4ELj1ELj16ENS_18Kernel_traits_baseILj256EfS2_S2_S2_fjLj128EEEEELb1ELb0ELb0ELb0EEEvNS_9BwdParamsE:
.text._ZN10layer_norm13ln_bwd_kernelINS_13Kernel_traitsIf6__halfS2_S2_fjLj256ELj1ELj4ELj1ELj16ENS_18Kernel_traits_baseILj256EfS2_S2_S2_fjLj128EEEEELb1ELb0ELb0ELb0EEEvNS_9BwdParamsE:
        /* <DEDUP_REMOVED lines=29> */
.L_x_2412:
[----:B------:R-:W-:Y:S02]  /*01d0*/  ISETP.NE.U32.AND P0, PT, RZ, c[0x0][0x1c0], PT ;  /* 0x00007000ff007a0c */ /* 0x000fe40003f05070 */
[----:B------:R-:W-:Y:S02]  /*01e0*/  SHF.R.S32.HI R37, RZ, 0x1f, R44 ;  /* 0x0000001fff257819 */ /* 0x000fe4000001142c */
[----:B------:R-:W-:Y:S01]  /*01f0*/  ISETP.NE.AND.EX P0, PT, RZ, c[0x0][0x1c4], PT, P0 ;  /* 0x00007100ff007a0c */ /* 0x000fe20003f05300 */
[----:B------:R-:W-:-:S04]  /*0200*/  IMAD.MOV.U32 R69, RZ, RZ, 0x4 ;  /* 0x00000004ff457424 */ /* 0x000fc800078e00ff */
[----:B------:R-:W-:-:S06]  /*0210*/  IMAD.WIDE R38, R44, R69, c[0x0][0x1a8] ;  /* 0x00006a002c267625 */ /* 0x000fcc00078e0245 */
[----:B-----5:R1:W5:Y:S02]  /*0220*/  LDG.E R38, [R38.64] ;  /* 0x0000000426267981 */ /* 0x020364000c1e1900 */
[----:B------:R-:W-:-:S04]  /*0230*/  @P0 LEA R36, P1, R44, c[0x0][0x1c0], 0x1 ;  /* 0x000070002c240a11 */ /* 0x000fc800078208ff */
[----:B------:R-:W-:-:S05]  /*0240*/  @P0 LEA.HI.X R37, R44, c[0x0][0x1c4], R37, 0x1, P1 ;  /* 0x000071002c250a11 */ /* 0x000fca00008f0c25 */
[----:B------:R-:W2:Y:S01]  /*0250*/  @P0 LDG.E.U16 R36, [R36.64] ;  /* 0x0000000424240981 */ /* 0x000ea2000c1e1500 */
        /* <DEDUP_REMOVED lines=28> */
[--C-:B---3--:R-:W-:Y:S02]  /*0420*/  HADD2.F32 R39, -RZ, R48.reuse.H1_H1 ;  /* 0x30000030ff277230 */ /* 0x108fe40000004100 */
[--C-:B------:R-:W-:Y:S02]  /*0430*/  HADD2.F32 R43, -RZ, R49.reuse.H0_H0 ;  /* 0x20000031ff2b7230 */ /* 0x100fe40000004100 */
[----:B------:R-:W-:Y:S01]  /*0440*/  HADD2.F32 R49, -RZ, R49.H1_H1 ;  /* 0x30000031ff317230 */ /* 0x000fe20000004100 */
[C---:B------:R-:W-:Y:S01]  /*0450*/  FADD.FTZ R41, -R36.reuse, R39 ;  /* 0x0000002724297221 */ /* 0x040fe20000010100 */
[----:B------:R-:W-:Y:S01]  /*0460*/  HADD2.F32 R37, -RZ, R48.H0_H0 ;  /* 0x20000030ff257230 */ /* 0x000fe20000004100 */
[C---:B------:R-:W-:Y:S01]  /*0470*/  FADD.FTZ R43, -R36.reuse, R43 ;  /* 0x0000002b242b7221 */ /* 0x040fe20000010100 */
[--C-:B------:R-:W-:Y:S01]  /*0480*/  HADD2.F32 R65, -RZ, R51.reuse.H0_H0 ;  /* 0x20000033ff417230 */ /* 0x100fe20000004100 */
[C---:B------:R-:W-:Y:S01]  /*0490*/  FADD.FTZ R57, -R36.reuse, R49 ;  /* 0x0000003124397221 */ /* 0x040fe20000010100 */
[--C-:B------:R-:W-:Y:S01]  /*04a0*/  HADD2.F32 R45, -RZ, R50.reuse.H0_H0 ;  /* 0x20000032ff2d7230 */ /* 0x100fe20000004100 */
[C---:B------:R-:W-:Y:S01]  /*04b0*/  FADD.FTZ R37, -R36.reuse, R37 ;  /* 0x0000002524257221 */ /* 0x040fe20000010100 */
[----:B------:R-:W-:Y:S01]  /*04c0*/  HADD2.F32 R61, -RZ, R50.H1_H1 ;  /* 0x30000032ff3d7230 */ /* 0x000fe20000004100 */
[C---:B------:R-:W-:Y:S01]  /*04d0*/  FADD.FTZ R65, -R36.reuse, R65 ;  /* 0x0000004124417221 */ /* 0x040fe20000010100 */
[----:B------:R-:W-:Y:S01]  /*04e0*/  HADD2.F32 R51, -RZ, R51.H1_H1 ;  /* 0x30000033ff337230 */ /* 0x000fe20000004100 */
[C---:B------:R-:W-:Y:S01]  /*04f0*/  FADD.FTZ R59, -R36.reuse, R45 ;  /* 0x0000002d243b7221 */ /* 0x040fe20000010100 */
[--C-:B----4-:R-:W-:Y:S01]  /*0500*/  HADD2.F32 R39, -RZ, R52.reuse.H0_H0 ;  /* 0x20000034ff277230 */ /* 0x110fe20000004100 */
[C---:B------:R-:W-:Y:S01]  /*0510*/  FADD.FTZ R63, -R36.reuse, R61 ;  /* 0x0000003d243f7221 */ /* 0x040fe20000010100 */
[----:B------:R-:W-:Y:S01]  /*0520*/  HADD2.F32 R52, -RZ, R52.H1_H1 ;  /* 0x30000034ff347230 */ /* 0x000fe20000004100 */
[----:B------:R-:W-:Y:S01]  /*0530*/  FADD.FTZ R69, -R36, R51 ;  /* 0x0000003324457221 */ /* 0x000fe20000010100 */
[--C-:B------:R-:W-:Y:S01]  /*0540*/  HADD2.F32 R36, -RZ, R53.reuse.H1_H1 ;  /* 0x30000035ff247230 */ /* 0x100fe20000004100 */
[C---:B-----5:R-:W-:Y:S01]  /*0550*/  FMUL.FTZ R50, R38.reuse, R57 ;  /* 0x0000003926327220 */ /* 0x060fe20000410000 */
[----:B------:R-:W-:Y:S01]  /*0560*/  HADD2.F32 R51, -RZ, R53.H0_H0 ;  /* 0x20000035ff337230 */ /* 0x000fe20000004100 */
[----:B------:R-:W-:Y:S01]  /*0570*/  FMUL.FTZ R45, R38, R37 ;  /* 0x00000025262d7220 */ /* 0x000fe20000410000 */
[--C-:B------:R-:W-:Y:S01]  /*0580*/  HADD2.F32 R61, -RZ, R54.reuse.H0_H0 ;  /* 0x20000036ff3d7230 */ /* 0x100fe20000004100 */
[----:B------:R-:W-:Y:S01]  /*0590*/  FMUL.FTZ R48, R28, R39 ;  /* 0x000000271c307220 */ /* 0x000fe20000410000 */
[----:B------:R-:W-:Y:S01]  /*05a0*/  HADD2.F32 R58, -RZ, R54.H1_H1 ;  /* 0x30000036ff3a7230 */ /* 0x000fe20000004100 */
[----:B-1----:R-:W-:Y:S01]  /*05b0*/  FMUL.FTZ R46, R38, R41 ;  /* 0x00000029262e7220 */ /* 0x002fe20000410000 */
[--C-:B------:R-:W-:Y:S01]  /*05c0*/  HADD2.F32 R67, -RZ, R55.reuse.H0_H0 ;  /* 0x20000037ff437230 */ /* 0x100fe20000004100 */
[----:B------:R-:W-:Y:S01]  /*05d0*/  FADD.FTZ R23, R23, R36 ;  /* 0x0000002417177221 */ /* 0x000fe20000010000 */
[----:B------:R-:W-:Y:S01]  /*05e0*/  HADD2.F32 R62, -RZ, R55.H1_H1 ;  /* 0x30000037ff3e7230 */ /* 0x000fe20000004100 */
        /* <DEDUP_REMOVED lines=49> */
.L_x_2407:
[----:B-1----:R-:W-:Y:S05]  /*0900*/  BSYNC B0 ;  /* 0x0000000000007941 */ /* 0x002fea0003800000 */
.L_x_2406:
[----:B------:R-:W-:Y:S05]  /*0910*/  BRA.DIV ~URZ, `(.L_x_2408) ;  /* 0x00000d227f007947 */ /* 0x000fea000b800000 */
[----:B------:R1:W2:Y:S02]  /*0920*/  SHFL.BFLY PT, R74, R41, 0x1, 0x1f ;  /* 0x0c201f00294a7f89 */ /* 0x0002a400000e0000 */
.L_x_2413:
        /* <DEDUP_REMOVED lines=18> */
.L_x_2414:
        /* <DEDUP_REMOVED lines=24> */
[----:B------:R-:W-:Y:S02]  /*0bd0*/  FADD.FTZ R39, R48, -R39 ;  /* 0x8000002730277221 */ /* 0x000fe40000010000 */
[----:B------:R-:W-:Y:S01]  /*0be0*/  FADD.FTZ R43, R49, -R36 ;  /* 0x80000024312b7221 */ /* 0x000fe20000010000 */
[----:B------:R-:W-:Y:S01]  /*0bf0*/  @P1 HADD2.F32 R36, -RZ, R4.H0_H0 ;  /* 0x20000004ff241230 */ /* 0x000fe20000004100 */
        /* <DEDUP_REMOVED lines=9> */
[C---:B------:R-:W-:Y:S01]  /*0c90*/  FMUL.FTZ R37, R38.reuse, R67 ;  /* 0x0000004326257220 */ /* 0x040fe20000410000 */
[----:B------:R-:W-:Y:S01]  /*0ca0*/  @P1 HADD2.F32 R67, -RZ, R6.H1_H1 ;  /* 0x30000006ff431230 */ /* 0x000fe20000004100 */
[C---:B------:R-:W-:Y:S02]  /*0cb0*/  FMUL.FTZ R77, R38.reuse, R77 ;  /* 0x0000004d264d7220 */ /* 0x040fe40000410000 */
[C---:B------:R-:W-:Y:S02]  /*0cc0*/  FMUL.FTZ R76, R38.reuse, R71 ;  /* 0x00000047264c7220 */ /* 0x040fe40000410000 */
[C---:B------:R-:W-:Y:S02]  /*0cd0*/  FMUL.FTZ R43, R38.reuse, R73 ;  /* 0x00000049262b7220 */ /* 0x040fe40000410000 */
[----:B------:R-:W-:Y:S01]  /*0ce0*/  FMUL.FTZ R69, R38, R74 ;  /* 0x0000004a26457220 */ /* 0x000fe20000410000 */
[----:B------:R-:W-:Y:S01]  /*0cf0*/  @P1 HADD2.F32 R38, -RZ, R4.H1_H1 ;  /* 0x30000004ff261230 */ /* 0x000fe20000004100 */
[----:B------:R-:W-:Y:S01]  /*0d00*/  @P1 FADD.FTZ R41, R41, R36 ;  /* 0x0000002429291221 */ /* 0x000fe20000010000 */
[----:B------:R-:W-:Y:S01]  /*0d10*/  @P1 HADD2.F32 R36, -RZ, R5.H0_H0 ;  /* 0x20000005ff241230 */ /* 0x000fe20000004100 */
[----:B------:R-:W-:-:S02]  /*0d20*/  @P1 FADD.FTZ R76, R76, R67 ;  /* 0x000000434c4c1221 */ /* 0x000fc40000010000 */
[----:B------:R-:W-:Y:S01]  /*0d30*/  @P1 FADD.FTZ R39, R39, R38 ;  /* 0x0000002627271221 */ /* 0x000fe20000010000 */
[----:B------:R-:W-:Y:S01]  /*0d40*/  @P1 HADD2.F32 R38, -RZ, R5.H1_H1 ;  /* 0x30000005ff261230 */ /* 0x000fe20000004100 */
[----:B------:R-:W-:Y:S01]  /*0d50*/  @P1 FADD.FTZ R37, R37, R36 ;  /* 0x0000002425251221 */ /* 0x000fe20000010000 */
[----:B------:R-:W-:Y:S01]  /*0d60*/  @P1 HADD2.F32 R36, -RZ, R6.H0_H0 ;  /* 0x20000006ff241230 */ /* 0x000fe20000004100 */
[----:B------:R-:W-:Y:S01]  /*0d70*/  @P0 F2FP.PACK_AB R70, RZ, R76 ;  /* 0x0000004cff46023e */ /* 0x000fe200000000ff */
[-C--:B------:R-:W-:Y:S01]  /*0d80*/  FMUL.FTZ R76, R76, R40.reuse ;  /* 0x000000284c4c7220 */ /* 0x080fe20000410000 */
[----:B------:R-:W-:Y:S01]  /*0d90*/  @P0 F2FP.PACK_AB R73, RZ, R41 ;  /* 0x00000029ff49023e */ /* 0x000fe200000000ff */
[----:B------:R-:W-:Y:S01]  /*0da0*/  @P1 FADD.FTZ R77, R77, R38 ;  /* 0x000000264d4d1221 */ /* 0x000fe20000010000 */
[--C-:B------:R-:W-:Y:S01]  /*0db0*/  @P1 HADD2.F32 R38, -RZ, R7.reuse.H1_H1 ;  /* 0x30000007ff261230 */ /* 0x100fe20000004100 */
[----:B------:R-:W-:Y:S01]  /*0dc0*/  @P1 FADD.FTZ R75, R75, R36 ;  /* 0x000000244b4b1221 */ /* 0x000fe20000010000 */
[----:B------:R-:W-:Y:S01]  /*0dd0*/  @P1 HADD2.F32 R36, -RZ, R7.H0_H0 ;  /* 0x20000007ff241230 */ /* 0x000fe20000004100 */
[----:B------:R-:W-:Y:S01]  /*0de0*/  @P0 F2FP.PACK_AB R71, RZ, R37 ;  /* 0x00000025ff47023e */ /* 0x000fe200000000ff */
[-C--:B------:R-:W-:Y:S01]  /*0df0*/  FMUL.FTZ R37, R37, R40.reuse ;  /* 0x0000002825257220 */ /* 0x080fe20000410000 */
[----:B------:R-:W-:Y:S01]  /*0e00*/  @P0 F2FP.PACK_AB R67, RZ, R39 ;  /* 0x00000027ff43023e */ /* 0x000fe200000000ff */
[----:B------:R-:W-:Y:S01]  /*0e10*/  @P1 FADD.FTZ R69, R69, R38 ;  /* 0x0000002645451221 */ /* 0x000fe20000010000 */
        /* <DEDUP_REMOVED lines=9> */
[----:B------:R-:W-:Y:S01]  /*0eb0*/  FMUL.FTZ R76, R76, c[0x0][0x1e8] ;  /* 0x00007a004c4c7a20 */ /* 0x000fe20000410000 */
[----:B------:R-:W-:Y:S01]  /*0ec0*/  FSEL R38, R75, RZ, P1 ;  /* 0x000000ff4b267208 */ /* 0x000fe20000800000 */
[-C--:B------:R-:W-:Y:S01]  /*0ed0*/  FMUL.FTZ R41, R41, R40.reuse ;  /* 0x0000002829297220 */ /* 0x080fe20000410000 */
[----:B------:R-:W-:Y:S01]  /*0ee0*/  ISETP.NE.U32.AND P1, PT, RZ, c[0x0][0x258], PT ;  /* 0x00009600ff007a0c */ /* 0x000fe20003f25070 */
[-C--:B------:R-:W-:Y:S01]  /*0ef0*/  FMUL.FTZ R39, R39, R40.reuse ;  /* 0x0000002827277220 */ /* 0x080fe20000410000 */
[----:B------:R-:W-:Y:S01]  /*0f00*/  FSEL R71, R76, RZ, P3 ;  /* 0x000000ff4c477208 */ /* 0x000fe20001800000 */
[-C--:B------:R-:W-:Y:S01]  /*0f10*/  FMUL.FTZ R43, R43, R40.reuse ;  /* 0x000000282b2b7220 */ /* 0x080fe20000410000 */
[----:B------:R-:W-:Y:S01]  /*0f20*/  ISETP.NE.AND.EX P1, PT, RZ, c[0x0][0x25c], PT, P1 ;  /* 0x00009700ff007a0c */ /* 0x000fe20003f25310 */
[----:B------:R-:W-:Y:S01]  /*0f30*/  FMUL.FTZ R37, R37, c[0x0][0x1e8] ;  /* 0x00007a0025257a20 */ /* 0x000fe20000410000 */
[----:B------:R-:W-:Y:S01]  /*0f40*/  @P0 PRMT R34, R34, 0x5410, R70 ;  /* 0x0000541022220816 */ /* 0x000fe20000000046 */
[----:B------:R-:W-:Y:S01]  /*0f50*/  FMUL.FTZ R36, R36, c[0x0][0x1e8] ;  /* 0x00007a0024247a20 */ /* 0x000fe20000410000 */
[----:B------:R-:W-:Y:S01]  /*0f60*/  LOP3.LUT P3, RZ, R2, 0xff, RZ, 0xc0, !PT ;  /* 0x000000ff02ff7812 */ /* 0x000fe2000786c0ff */
        /* <DEDUP_REMOVED lines=11> */
[----:B------:R-:W-:Y:S01]  /*1020*/  F2FP.PACK_AB R38, R71, R38 ;  /* 0x000000264726723e */ /* 0x000fe200000000ff */
[----:B------:R-:W-:Y:S01]  /*1030*/  IMAD.MOV.U32 R71, RZ, RZ, 0x10 ;  /* 0x00000010ff477424 */ /* 0x000fe200078e00ff */
[----:B------:R-:W-:Y:S02]  /*1040*/  FSEL R43, R43, RZ, P4 ;  /* 0x000000ff2b2b7208 */ /* 0x000fe40002000000 */
[----:B------:R-:W-:Y:S02]  /*1050*/  FSEL R40, R40, RZ, P6 ;  /* 0x000000ff28287208 */ /* 0x000fe40003000000 */
[----:B------:R-:W-:Y:S02]  /*1060*/  @P0 F2FP.PACK_AB R72, RZ, R77 ;  /* 0x0000004dff48023e */ /* 0x000fe400000000ff */
[----:B------:R-:W-:-:S02]  /*1070*/  @P0 F2FP.PACK_AB R69, RZ, R69 ;  /* 0x00000045ff45023e */ /* 0x000fc400000000ff */
[----:B------:R-:W-:Y:S02]  /*1080*/  @P0 PRMT R32, R73, 0x7610, R32 ;  /* 0x0000761049200816 */ /* 0x000fe40000000020 */
[----:B------:R-:W-:Y:S02]  /*1090*/  @P0 PRMT R35, R74, 0x7610, R35 ;  /* 0x000076104a230816 */ /* 0x000fe40000000023 */
[----:B------:R-:W-:Y:S02]  /*10a0*/  F2FP.PACK_AB R36, R39, R36 ;  /* 0x000000242724723e */ /* 0x000fe400000000ff */
[----:B------:R-:W-:Y:S01]  /*10b0*/  F2FP.PACK_AB R39, R40, R43 ;  /* 0x0000002b2827723e */ /* 0x000fe200000000ff */
[-C--:B------:R-:W-:Y:S01]  /*10c0*/  @P1 IMAD.WIDE.U32 R40, R42, R71.reuse, c[0x0][0x258] ;  /* 0x000096002a281625 */ /* 0x080fe200078e0047 */
[----:B------:R-:W-:Y:S02]  /*10d0*/  @P0 PRMT R33, R33, 0x5410, R72 ;  /* 0x0000541021210816 */ /* 0x000fe40000000048 */
[----:B------:R-:W-:Y:S01]  /*10e0*/  @P0 PRMT R32, R32, 0x5410, R67 ;  /* 0x0000541020200816 */ /* 0x000fe20000000043 */
[----:B------:R-:W-:Y:S01]  /*10f0*/  IMAD.WIDE.U32 R42, R42, R71, c[0x0][0x248] ;  /* 0x000092002a2a7625 */ /* 0x000fe200078e0047 */
[----:B------:R-:W-:-:S02]  /*1100*/  @P0 PRMT R35, R35, 0x5410, R69 ;  /* 0x0000541023230816 */ /* 0x000fc40000000045 */
[----:B------:R-:W-:-:S03]  /*1110*/  F2FP.PACK_AB R37, R70, R37 ;  /* 0x000000254625723e */ /* 0x000fc600000000ff */
[----:B------:R0:W-:Y:S04]  /*1120*/  @P1 STG.E.128 [R40.64], R32 ;  /* 0x0000002028001986 */ /* 0x0001e8000c101d04 */
[----:B------:R0:W-:Y:S02]  /*1130*/  STG.E.128 [R42.64], R36 ;  /* 0x000000242a007986 */ /* 0x0001e4000c101d04 */
.L_x_2411:
[----:B------:R-:W-:Y:S05]  /*1140*/  BSYNC B0 ;  /* 0x0000000000007941 */ /* 0x000fea0003800000 */
.L_x_2410:
[----:B0-----:R-:W-:-:S04]  /*1150*/  MOV R37, c[0x0][0x160] ;  /* 0x0000580000257a02 */ /* 0x001fc80000000f00 */
[----:B------:R-:W-:-:S04]  /*1160*/  LEA R44, R37, R44, 0x2 ;  /* 0x0000002c252c7211 */ /* 0x000fc800078e10ff */
[----:B------:R-:W-:-:S13]  /*1170*/  ISETP.GE.AND P0, PT, R44, c[0x0][0x164], PT ;  /* 0x000059002c007a0c */ /* 0x000fda0003f06270 */
[----:B-123-5:R-:W-:Y:S01]  /*1180*/  @P0 CALL.REL.NOINC `(.L_x_2405) ;  /* 0x0000001000000944 */ /* 0x02efe20003c00000 */
[----:B------:R-:W-:Y:S05]  /*1190*/  BRA `(.L_x_2412) ;  /* 0xfffff03000007947 */ /* 0x000fea000383ffff */
.L_x_2405:
        /* <DEDUP_REMOVED lines=45> */
[----:B------:R-:W-:-:S02]  /*1470*/  @P0 MOV R4, R7 ;  /* 0x0000000700040202 */ /* 0x000fc40000000f00 */
[----:B------:R-:W-:Y:S01]  /*1480*/  @P0 IADD3 R9, P2, R9, 0x200, RZ ;  /* 0x0000020009090810 */ /* 0x000fe20007f5e0ff */
[----:B------:R-:W4:Y:S01]  /*1490*/  LDS R23, [R24.X4+0xc00] ;  /* 0x000c000018177984 */ /* 0x000f220000004800 */
[----:B------:R-:W-:Y:S02]  /*14a0*/  @P0 MOV R3, R10 ;  /* 0x0000000a00030202 */ /* 0x000fe40000000f00 */
[----:B------:R-:W-:Y:S01]  /*14b0*/  @P0 IADD3 R7, P3, R7, 0x200, RZ ;  /* 0x0000020007070810 */ /* 0x000fe20007f7e0ff */
[----:B------:R-:W4:Y:S01]  /*14c0*/  LDS R18, [R24.X4+0x600] ;  /* 0x0006000018127984 */ /* 0x000f220000004800 */
[-C--:B------:R-:W-:Y:S01]  /*14d0*/  @P0 MOV R5, R8.reuse ;  /* 0x0000000800050202 */ /* 0x080fe20000000f00 */
[----:B------:R-:W-:Y:S01]  /*14e0*/  @P0 IMAD.X R10, RZ, RZ, R10, P2 ;  /* 0x000000ffff0a0224 */ /* 0x000fe200010e060a */
        /* <DEDUP_REMOVED lines=21> */
.L_x_2408:
[----:B------:R-:W-:Y:S01]  /*1640*/  HFMA2.MMA R69, -RZ, RZ, 0, 5.9604644775390625e-08 ;  /* 0x00000001ff457435 */ /* 0x000fe200000001ff */
[----:B------:R-:W-:-:S02]  /*1650*/  MOV R72, R41 ;  /* 0x0000002900487202 */ /* 0x000fc40000000f00 */
[----:B------:R-:W-:Y:S02]  /*1660*/  MOV R67, 0x1f ;  /* 0x0000001f00437802 */ /* 0x000fe40000000f00 */
[----:B------:R-:W-:Y:S02]  /*1670*/  MOV R70, 0xffffffff ;  /* 0xffffffff00467802 */ /* 0x000fe40000000f00 */
[----:B------:R-:W-:Y:S02]  /*1680*/  MOV R36, 0x16a0 ;  /* 0x000016a000247802 */ /* 0x000fe40000000f00 */
[----:B0----5:R-:W-:Y:S05]  /*1690*/  CALL.REL.NOINC `($__internal_108_$__cuda_sm70_shflsync_bfly_p) ;  /* 0x0000046000007944 */ /* 0x021fea0003c00000 */
[----:B-1----:R-:W-:Y:S01]  /*16a0*/  MOV R74, R70 ;  /* 0x00000046004a7202 */ /* 0x002fe20000000f00 */
[----:B0-----:R-:W-:Y:S05]  /*16b0*/  BRA `(.L_x_2413) ;  /* 0xfffff27000007947 */ /* 0x001fea000383ffff */
.L_x_2409:
[----:B------:R-:W-:Y:S01]  /*16c0*/  HFMA2.MMA R69, -RZ, RZ, 0, 5.9604644775390625e-08 ;  /* 0x00000001ff457435 */ /* 0x000fe200000001ff */
[----:B------:R-:W-:Y:S01]  /*16d0*/  IMAD.MOV.U32 R72, RZ, RZ, R43 ;  /* 0x000000ffff487224 */ /* 0x000fe200078e002b */
[----:B------:R-:W-:Y:S02]  /*16e0*/  MOV R67, 0x1f ;  /* 0x0000001f00437802 */ /* 0x000fe40000000f00 */
[----:B------:R-:W-:Y:S02]  /*16f0*/  MOV R70, 0xffffffff ;  /* 0xffffffff00467802 */ /* 0x000fe40000000f00 */
[----:B------:R-:W-:-:S02]  /*1700*/  MOV R36, 0x1720 ;  /* 0x0000172000247802 */ /* 0x000fc40000000f00 */
[----:B012--5:R-:W-:Y:S05]  /*1710*/  CALL.REL.NOINC `($__internal_108_$__cuda_sm70_shflsync_bfly_p) ;  /* 0x000003e000007944 */ /* 0x027fea0003c00000 */
[----:B------:R-:W-:Y:S01]  /*1720*/  FADD.FTZ R74, R74, R41 ;  /* 0x000000294a4a7221 */ /* 0x000fe20000010000 */
[----:B0-----:R-:W-:Y:S01]  /*1730*/  HFMA2.MMA R69, -RZ, RZ, 0, 1.1920928955078125e-07 ;  /* 0x00000002ff457435 */ /* 0x001fe200000001ff */
[----:B-1----:R-:W-:Y:S01]  /*1740*/  FADD.FTZ R43, R43, R70 ;  /* 0x000000462b2b7221 */ /* 0x002fe20000010000 */
[----:B------:R-:W-:Y:S01]  /*1750*/  MOV R67, 0x1f ;  /* 0x0000001f00437802 */ /* 0x000fe20000000f00 */
[----:B------:R-:W-:Y:S01]  /*1760*/  IMAD.MOV.U32 R70, RZ, RZ, -0x1 ;  /* 0xffffffffff467424 */ /* 0x000fe200078e00ff */
[----:B------:R-:W-:-:S02]  /*1770*/  MOV R72, R74 ;  /* 0x0000004a00487202 */ /* 0x000fc40000000f00 */
[----:B------:R-:W-:Y:S02]  /*1780*/  MOV R36, 0x17a0 ;  /* 0x000017a000247802 */ /* 0x000fe40000000f00 */
[----:B------:R-:W-:Y:S05]  /*1790*/  CALL.REL.NOINC `($__internal_108_$__cuda_sm70_shflsync_bfly_p) ;  /* 0x0000036000007944 */ /* 0x000fea0003c00000 */
[----:B0-----:R-:W-:Y:S01]  /*17a0*/  HFMA2.MMA R69, -RZ, RZ, 0, 1.1920928955078125e-07 ;  /* 0x00000002ff457435 */ /* 0x001fe200000001ff */
[----:B-1----:R-:W-:Y:S01]  /*17b0*/  MOV R39, R70 ;  /* 0x0000004600277202 */ /* 0x002fe20000000f00 */
[----:B------:R-:W-:Y:S01]  /*17c0*/  IMAD.MOV.U32 R70, RZ, RZ, -0x1 ;  /* 0xffffffffff467424 */ /* 0x000fe200078e00ff */
[----:B------:R-:W-:Y:S02]  /*17d0*/  MOV R72, R43 ;  /* 0x0000002b00487202 */ /* 0x000fe40000000f00 */
[----:B------:R-:W-:Y:S02]  /*17e0*/  MOV R67, 0x1f ;  /* 0x0000001f00437802 */ /* 0x000fe40000000f00 */
[----:B------:R-:W-:Y:S02]  /*17f0*/  MOV R36, 0x1810 ;  /* 0x0000181000247802 */ /* 0x000fe40000000f00 */
[----:B------:R-:W-:Y:S05]  /*1800*/  CALL.REL.NOINC `($__internal_108_$__cuda_sm70_shflsync_bfly_p) ;  /* 0x000002f000007944 */ /* 0x000fea0003c00000 */
[----:B------:R-:W-:Y:S01]  /*1810*/  FADD.FTZ R74, R39, R74 ;  /* 0x0000004a274a7221 */ /* 0x000fe20000010000 */
[----:B0-----:R-:W-:Y:S01]  /*1820*/  HFMA2.MMA R69, -RZ, RZ, 0, 2.384185791015625e-07 ;  /* 0x00000004ff457435 */ /* 0x001fe200000001ff */
[----:B-1----:R-:W-:Y:S01]  /*1830*/  FADD.FTZ R43, R43, R70 ;  /* 0x000000462b2b7221 */ /* 0x002fe20000010000 */
[----:B------:R-:W-:-:S02]  /*1840*/  MOV R67, 0x1f ;  /* 0x0000001f00437802 */ /* 0x000fc40000000f00 */
[----:B------:R-:W-:Y:S02]  /*1850*/  MOV R70, 0xffffffff ;  /* 0xffffffff00467802 */ /* 0x000fe40000000f00 */
[----:B------:R-:W-:Y:S02]  /*1860*/  MOV R72, R74 ;  /* 0x0000004a00487202 */ /* 0x000fe40000000f00 */
[----:B------:R-:W-:Y:S02]  /*1870*/  MOV R36, 0x1890 ;  /* 0x0000189000247802 */ /* 0x000fe40000000f00 */
[----:B------:R-:W-:Y:S05]  /*1880*/  CALL.REL.NOINC `($__internal_108_$__cuda_sm70_shflsync_bfly_p) ;  /* 0x0000027000007944 */ /* 0x000fea0003c00000 */
[----:B0-----:R-:W-:Y:S01]  /*1890*/  HFMA2.MMA R69, -RZ, RZ, 0, 2.384185791015625e-07 ;  /* 0x00000004ff457435 */ /* 0x001fe200000001ff */
[----:B-1----:R-:W-:Y:S01]  /*18a0*/  MOV R39, R70 ;  /* 0x0000004600277202 */ /* 0x002fe20000000f00 */
[----:B------:R-:W-:Y:S01]  /*18b0*/  IMAD.MOV.U32 R72, RZ, RZ, R43 ;  /* 0x000000ffff487224 */ /* 0x000fe200078e002b */
[----:B------:R-:W-:Y:S02]  /*18c0*/  MOV R67, 0x1f ;  /* 0x0000001f00437802 */ /* 0x000fe40000000f00 */
[----:B------:R-:W-:Y:S02]  /*18d0*/  MOV R70, 0xffffffff ;  /* 0xffffffff00467802 */ /* 0x000fe40000000f00 */
[----:B------:R-:W-:-:S02]  /*18e0*/  MOV R36, 0x1900 ;  /* 0x0000190000247802 */ /* 0x000fc40000000f00 */
[----:B------:R-:W-:Y:S05]  /*18f0*/  CALL.REL.NOINC `($__internal_108_$__cuda_sm70_shflsync_bfly_p) ;  /* 0x0000020000007944 */ /* 0x000fea0003c00000 */
[----:B------:R-:W-:Y:S01]  /*1900*/  FADD.FTZ R74, R39, R74 ;  /* 0x0000004a274a7221 */ /* 0x000fe20000010000 */
[----:B0-----:R-:W-:Y:S01]  /*1910*/  HFMA2.MMA R69, -RZ, RZ, 0, 4.76837158203125e-07 ;  /* 0x00000008ff457435 */ /* 0x001fe200000001ff */
[----:B-1----:R-:W-:Y:S01]  /*1920*/  FADD.FTZ R41, R43, R70 ;  /* 0x000000462b297221 */ /* 0x002fe20000010000 */
[----:B------:R-:W-:Y:S01]  /*1930*/  MOV R67, 0x1f ;  /* 0x0000001f00437802 */ /* 0x000fe20000000f00 */
[----:B------:R-:W-:Y:S01]  /*1940*/  IMAD.MOV.U32 R70, RZ, RZ, -0x1 ;  /* 0xffffffffff467424 */ /* 0x000fe200078e00ff */
[----:B------:R-:W-:-:S02]  /*1950*/  MOV R72, R74 ;  /* 0x0000004a00487202 */ /* 0x000fc40000000f00 */
[----:B------:R-:W-:Y:S02]  /*1960*/  MOV R36, 0x1980 ;  /* 0x0000198000247802 */ /* 0x000fe40000000f00 */
[----:B------:R-:W-:Y:S05]  /*1970*/  CALL.REL.NOINC `($__internal_108_$__cuda_sm70_shflsync_bfly_p) ;  /* 0x0000018000007944 */ /* 0x000fea0003c00000 */
[----:B0-----:R-:W-:Y:S01]  /*1980*/  HFMA2.MMA R69, -RZ, RZ, 0, 4.76837158203125e-07 ;  /* 0x00000008ff457435 */ /* 0x001fe200000001ff */
[----:B-1----:R-:W-:Y:S01]  /*1990*/  MOV R39, R70 ;  /* 0x0000004600277202 */ /* 0x002fe20000000f00 */
[----:B------:R-:W-:Y:S01]  /*19a0*/  IMAD.MOV.U32 R70, RZ, RZ, -0x1 ;  /* 0xffffffffff467424 */ /* 0x000fe200078e00ff */
[----:B------:R-:W-:Y:S02]  /*19b0*/  MOV R72, R41 ;  /* 0x0000002900487202 */ /* 0x000fe40000000f00 */
[----:B------:R-:W-:Y:S02]  /*19c0*/  MOV R67, 0x1f ;  /* 0x0000001f00437802 */ /* 0x000fe40000000f00 */
[----:B------:R-:W-:Y:S02]  /*19d0*/  MOV R36, 0x19f0 ;  /* 0x000019f000247802 */ /* 0x000fe40000000f00 */
[----:B------:R-:W-:Y:S05]  /*19e0*/  CALL.REL.NOINC `($__internal_108_$__cuda_sm70_shflsync_bfly_p) ;  /* 0x0000011000007944 */ /* 0x000fea0003c00000 */
[----:B------:R-:W-:Y:S01]  /*19f0*/  FADD.FTZ R39, R39, R74 ;  /* 0x0000004a27277221 */ /* 0x000fe20000010000 */
[----:B0-----:R-:W-:Y:S01]  /*1a00*/  HFMA2.MMA R69, -RZ, RZ, 0, 9.5367431640625e-07 ;  /* 0x00000010ff457435 */ /* 0x001fe200000001ff */
[----:B-1----:R-:W-:Y:S01]  /*1a10*/  FADD.FTZ R41, R41, R70 ;  /* 0x0000004629297221 */ /* 0x002fe20000010000 */
[----:B------:R-:W-:-:S02]  /*1a20*/  MOV R67, 0x1f ;  /* 0x0000001f00437802 */ /* 0x000fc40000000f00 */
[----:B------:R-:W-:Y:S02]  /*1a30*/  MOV R70, 0xffffffff ;  /* 0xffffffff00467802 */ /* 0x000fe40000000f00 */
[----:B------:R-:W-:Y:S02]  /*1a40*/  MOV R72, R39 ;  /* 0x0000002700487202 */ /* 0x000fe40000000f00 */
[----:B------:R-:W-:Y:S02]  /*1a50*/  MOV R36, 0x1a70 ;  /* 0x00001a7000247802 */ /* 0x000fe40000000f00 */
[----:B------:R-:W-:Y:S05]  /*1a60*/  CALL.REL.NOINC `($__internal_108_$__cuda_sm70_shflsync_bfly_p) ;  /* 0x0000009000007944 */ /* 0x000fea0003c00000 */
[----:B0-----:R-:W-:Y:S01]  /*1a70*/  HFMA2.MMA R69, -RZ, RZ, 0, 9.5367431640625e-07 ;  /* 0x00000010ff457435 */ /* 0x001fe200000001ff */
[----:B-1----:R-:W-:Y:S01]  /*1a80*/  MOV R74, R70 ;  /* 0x00000046004a7202 */ /* 0x002fe20000000f00 */
[----:B------:R-:W-:Y:S01]  /*1a90*/  IMAD.MOV.U32 R72, RZ, RZ, R41 ;  /* 0x000000ffff487224 */ /* 0x000fe200078e0029 */
[----:B------:R-:W-:Y:S02]  /*1aa0*/  MOV R67, 0x1f ;  /* 0x0000001f00437802 */ /* 0x000fe40000000f00 */
[----:B------:R-:W-:Y:S02]  /*1ab0*/  MOV R70, 0xffffffff ;  /* 0xffffffff00467802 */ /* 0x000fe40000000f00 */
[----:B------:R-:W-:-:S02]  /*1ac0*/  MOV R36, 0x1ae0 ;  /* 0x00001ae000247802 */ /* 0x000fc40000000f00 */
[----:B------:R-:W-:Y:S05]  /*1ad0*/  CALL.REL.NOINC `($__internal_108_$__cuda_sm70_shflsync_bfly_p) ;  /* 0x0000002000007944 */ /* 0x000fea0003c00000 */
[----:B-1----:R-:W-:Y:S01]  /*1ae0*/  MOV R36, R70 ;  /* 0x0000004600247202 */ /* 0x002fe20000000f00 */
[----:B0-----:R-:W-:Y:S05]  /*1af0*/  BRA `(.L_x_2414) ;  /* 0xffffef5000007947 */ /* 0x001fea000383ffff */
        .weak           $__internal_108_$__cuda_sm70_shflsync_bfly_p
        .type           $__internal_108_$__cuda_sm70_shflsync_bfly_p,@function
        .size           $__internal_108_$__cuda_sm70_shflsync_bfly_p,(.L_x_4488 - $__internal_108_$__cuda_sm70_shflsync_bfly_p)
$__internal_108_$__cuda_sm70_shflsync_bfly_p:
[----:B------:R-:W-:Y:S01]  /*1b00*/  HFMA2.MMA R37, -RZ, RZ, 0, 0 ;  /* 0x00000000ff257435 */ /* 0x000fe200000001ff */
[----:B------:R-:W-:Y:S04]  /*1b10*/  WARPSYNC R70 ;  /* 0x0000004600007348 */ /* 0x000fe80003800000 */
[----:B------:R0:W1:Y:S01]  /*1b20*/  SHFL.BFLY PT, R70, R72, R69, R67 ;  /* 0x0c00004548467389 */ /* 0x00006200000e0043 */
[----:B------:R-:W-:Y:S05]  /*1b30*/  RET.REL.NODEC R36 `(_ZN10layer_norm13ln_bwd_kernelINS_13Kernel_traitsIf6__halfS2_S2_fjLj256ELj1ELj4ELj1ELj16ENS_18Kernel_traits_baseILj256EfS2_S2_S2_fjLj128EEEEELb1ELb0ELb0ELb0EEEvNS_9BwdParamsE) ;  /* 0xffffe4c024007950 */ /* 0x000fea0003c3ffff */
.L_x_2415:
        /* <DEDUP_REMOVED lines=12> */
.L_x_4488:


//--------------------- .text._ZN10layer_norm13ln_bwd_kernelINS_13Kernel_traitsIf6__halfS2_S2_fjLj256ELj1ELj4ELj1ELj16ENS_18Kernel_traits_baseILj256EfS2_S2_S2_fjLj128EEEEELb1ELb0ELb0ELb1EEEvNS_9BwdParamsE --------------------------
	.section	.text._ZN10layer_norm13ln_bwd_kernelINS_13Kernel_traitsIf6__halfS2_S2_fjLj256ELj1ELj4ELj1ELj16ENS_18Kernel_traits_baseILj256EfS2_S2_S2_fjLj128EEEEELb1ELb0ELb0ELb1EEEvNS_9BwdParamsE,"ax",@progbits
	.sectioninfo	@"SHI_REGISTERS=71"
	.align	128
        .global         _ZN10layer_norm13ln_bwd_kernelINS_13Kernel_traitsIf6__halfS2_S2_fjLj256ELj1ELj4ELj1ELj16ENS_18Kernel_traits_baseILj256EfS2_S2_S2_fjLj128EEEEELb1ELb0ELb0ELb1EEEvNS_9BwdParamsE
        .type           _ZN10layer_norm13ln_bwd_kernelINS_13Kernel_traitsIf6__halfS2_S2_fjLj256ELj1ELj4ELj1ELj16ENS_18Kernel_traits_baseILj256EfS2_S2_S2_fjLj128EEEEELb1ELb0ELb0ELb1EEEvNS_9BwdParamsE,@function
        .size           _ZN10layer_norm13ln_bwd_kernelINS_13Kernel_traitsIf6__halfS2_S2_fjLj256ELj1ELj4ELj1ELj16ENS_18Kernel_traits_baseILj256EfS2_S2_S2_fjLj128EEEEELb1ELb0ELb0ELb1EEEvNS_9BwdParamsE,(.L_x_4489 - _ZN10layer_norm13ln_bwd_kernelINS_13Kernel_traitsIf6__halfS2_S2_fjLj256ELj1ELj4ELj1ELj16ENS_18Kernel_traits_baseILj256EfS2_S2_S2_fjLj128EEEEELb1ELb0ELb0ELb1EEEvNS_9BwdParamsE)
        .other          _ZN10layer_norm13ln_bwd_kernelINS_13Kernel_traitsIf6__halfS2_S2_fjLj256ELj1ELj4ELj1ELj16ENS_18Kernel_traits_baseILj256EfS2_S2_S2_fjLj128EEEEELb1ELb0ELb0ELb1EEEvNS_9BwdParamsE,@"STO_CUDA_ENTRY STV_DEFAULT"
_ZN10layer_norm13ln_bwd_kernelINS_13Kernel_traitsIf6__halfS2_S2_fjLj256ELj1ELj4ELj1ELj16ENS_18Kernel_traits_baseILj256EfS2_S2_S2_fjLj128EEEEELb1ELb0ELb0ELb1EEEvNS_9BwdParamsE:
.text._ZN10layer_norm13ln_bwd_kernelINS_13Kernel_traitsIf6__halfS2_S2_fjLj256ELj1ELj4ELj1ELj16ENS_18Kernel_traits_baseILj256EfS2_S2_S2_fjLj128EEEEELb1ELb0ELb0ELb1EEEvNS_9BwdParamsE:
        /* <DEDUP_REMOVED lines=17> */
.L_x_2416:
[----:B------:R-:W0:Y:S01]  /*0110*/  LDC.U8 R42, c[0x0][0x1f0] ;  /* 0x00007c00ff2a7b82 */ /* 0x000e220000000000 */
[----:B------:R-:W-:-:S04]  /*0120*/  SHF.L.U32 R0, R9, 0x5, RZ ;  /* 0x0000000509007819 */ /* 0x000fc800000006ff */
        /* <DEDUP_REMOVED lines=12> */
[----:B------:R-:W-:Y:S01]  /*01f0*/  MOV R0, RZ ;  /* 0x000000ff00007202 */ /* 0x000fe20000000f00 */
[----:B01----:R-:W-:-:S02]  /*0200*/  CS2R R2, SRZ ;  /* 0x0000000000027805 */ /* 0x003fc4000001ff00 */
.L_x_2420:
        /* <DEDUP_REMOVED lines=26> */
[----:B-----5:R-:W5:Y:S01]  /*03b0*/  LDG.E.64 R46, [R46.64] ;  /* 0x000000042e2e7981 */ /* 0x020f62000c1e1b00 */
        /* <DEDUP_REMOVED lines=8> */
[----:B---3--:R-:W-:Y:S02]  /*0440*/  HADD2.F32 R52, -RZ, R28.H0_H0 ;  /* 0x2000001cff347230 */ /* 0x008fe40000004100 */
[----:B------:R-:W-:Y:S02]  /*0450*/  HADD2.F32 R56, -RZ, R29.H0_H0 ;  /* 0x2000001dff387230 */ /* 0x000fe40000004100 */
[----:B----4-:R-:W-:Y:S02]  /*0460*/  @P0 HADD2.F32 R48, -RZ, R54.H0_H0 ;  /* 0x20000036ff300230 */ /* 0x010fe40000004100 */
[----:B------:R-:W-:Y:S01]  /*0470*/  HADD2.F32 R54, -RZ, R28.H1_H1 ;  /* 0x3000001cff367230 */ /* 0x000fe20000004100 */
[----:B------:R-:W-:Y:S01]  /*0480*/  FADD.FTZ R28, -R53, R52 ;  /* 0x00000034351c7221 */ /* 0x000fe20000010100 */
[----:B------:R-:W-:-:S03]  /*0490*/  HADD2.F32 R59, -RZ, R32.H0_H0 ;  /* 0x20000020ff3b7230 */ /* 0x000fc60000004100 */
[C---:B------:R-:W-:Y:S02]  /*04a0*/  FADD.FTZ R58, -R53.reuse, R54 ;  /* 0x00000036353a7221 */ /* 0x040fe40000010100 */
[----:B------:R-:W-:Y:S02]  /*04b0*/  FADD.FTZ R54, -R53, R56 ;  /* 0x0000003835367221 */ /* 0x000fe40000010100 */
[----:B------:R-:W-:Y:S01]  /*04c0*/  FMUL.FTZ R28, R49, R28 ;  /* 0x0000001c311c7220 */ /* 0x000fe20000410000 */
[----:B------:R-:W-:Y:S01]  /*04d0*/  HADD2.F32 R60, -RZ, R29.H1_H1 ;  /* 0x3000001dff3c7230 */ /* 0x000fe20000004100 */
[----:B------:R-:W-:Y:S01]  /*04e0*/  FADD.FTZ R40, R59, R40 ;  /* 0x000000283b287221 */ /* 0x000fe20000010000 */
[--C-:B------:R-:W-:Y:S01]  /*04f0*/  HADD2.F32 R62, -RZ, R30.reuse.H0_H0 ;  /* 0x2000001eff3e7230 */ /* 0x100fe20000004100 */
[C---:B------:R-:W-:Y:S01]  /*0500*/  FMUL.FTZ R58, R49.reuse, R58 ;  /* 0x0000003a313a7220 */ /* 0x040fe20000410000 */
[----:B0-----:R-:W-:Y:S01]  /*0510*/  HADD2.F32 R50, -RZ, R30.H1_H1 ;  /* 0x3000001eff327230 */ /* 0x001fe20000004100 */
[-C--:B------:R-:W-:Y:S01]  /*0520*/  FFMA.FTZ R41, R28, R59.reuse, R41 ;  /* 0x0000003b1c297223 */ /* 0x080fe20000010029 */
[----:B------:R-:W-:Y:S01]  /*0530*/  HADD2.F32 R32, -RZ, R32.H1_H1 ;  /* 0x30000020ff207230 */ /* 0x000fe20000004100 */
[----:B------:R-:W-:Y:S01]  /*0540*/  FMUL.FTZ R57, R49, R54 ;  /* 0x0000003631397220 */ /* 0x000fe20000410000 */
[----:B------:R-:W-:Y:S01]  /*0550*/  HADD2.F32 R29, -RZ, R33.H0_H0 ;  /* 0x20000021ff1d7230 */ /* 0x000fe20000004100 */
[----:B------:R-:W-:Y:S01]  /*0560*/  FMUL.FTZ R59, R16, R59 ;  /* 0x0000003b103b7220 */ /* 0x000fe20000410000 */
[----:B------:R-:W-:-:S02]  /*0570*/  HADD2.F32 R30, -RZ, R31.H0_H0 ;  /* 0x2000001fff1e7230 */ /* 0x000fc40000004100 */
[----:B------:R-:W-:Y:S01]  /*0580*/  HADD2.F32 R64, -RZ, R31.H1_H1 ;  /* 0x3000001fff407230 */ /* 0x000fe20000004100 */
[----:B------:R-:W-:Y:S02]  /*0590*/  FADD.FTZ R56, -R53, R60 ;  /* 0x0000003c35387221 */ /* 0x000fe40000010100 */
[----:B------:R-:W-:Y:S02]  /*05a0*/  FADD.FTZ R38, R32, R38 ;  /* 0x0000002620267221 */ /* 0x000fe40000010000 */
[-C--:B------:R-:W-:Y:S02]  /*05b0*/  FFMA.FTZ R39, R58, R32.reuse, R39 ;  /* 0x000000203a277223 */ /* 0x080fe40000010027 */
[----:B------:R-:W-:Y:S02]  /*05c0*/  FMUL.FTZ R55, R17, R32 ;  /* 0x0000002011377220 */ /* 0x000fe40000410000 */
[----:B------:R-:W-:Y:S02]  /*05d0*/  FADD.FTZ R36, R29, R36 ;  /* 0x000000241d247221 */ /* 0x000fe40000010000 */
[----:B------:R-:W-:-:S02]  /*05e0*/  FFMA.FTZ R37, R57, R29, R37 ;  /* 0x0000001d39257223 */ /* 0x000fc40000010025 */
[----:B------:R-:W-:Y:S02]  /*05f0*/  FMUL.FTZ R54, R18, R29 ;  /* 0x0000001d12367220 */ /* 0x000fe40000410000 */
[C---:B------:R-:W-:Y:S02]  /*0600*/  FADD.FTZ R60, -R53.reuse, R30 ;  /* 0x0000001e353c7221 */ /* 0x040fe40000010100 */
[----:B------:R-:W-:Y:S02]  /*0610*/  FADD.FTZ R32, RZ, R59 ;  /* 0x0000003bff207221 */ /* 0x000fe40000010000 */
[----:B------:R-:W-:Y:S02]  /*0620*/  FFMA.FTZ R29, R28, R59, RZ ;  /* 0x0000003b1c1d7223 */ /* 0x000fe400000100ff */
[C---:B------:R-:W-:Y:S02]  /*0630*/  FADD.FTZ R52, -R53.reuse, R62 ;  /* 0x0000003e35347221 */ /* 0x040fe40000010100 */
[----:B------:R-:W-:-:S02]  /*0640*/  FADD.FTZ R50, -R53, R50 ;  /* 0x0000003235327221 */ /* 0x000fc40000010100 */
[----:B------:R-:W-:Y:S01]  /*0650*/  FADD.FTZ R30, -R53, R64 ;  /* 0x00000040351e7221 */ /* 0x000fe20000010100 */
[----:B------:R-:W-:Y:S01]  /*0660*/  HADD2.F32 R53, -RZ, R33.H1_H1 ;  /* 0x30000021ff357230 */ /* 0x000fe20000004100 */
[----:B------:R-:W-:Y:S02]  /*0670*/  FMUL.FTZ R56, R49, R56 ;  /* 0x0000003831387220 */ /* 0x000fe40000410000 */
[----:B------:R-:W-:Y:S02]  /*0680*/  FADD.FTZ R31, R32, R55 ;  /* 0x00000037201f7221 */ /* 0x000fe40000010000 */
[----:B------:R-:W-:Y:S01]  /*0690*/  FFMA.FTZ R29, R58, R55, R29 ;  /* 0x000000373a1d7223 */ /* 0x000fe2000001001d */
[----:B------:R-:W-:Y:S01]  /*06a0*/  HADD2.F32 R51, -RZ, R34.H0_H0 ;  /* 0x20000022ff337230 */ /* 0x000fe20000004100 */
[----:B------:R-:W-:Y:S02]  /*06b0*/  FADD.FTZ R10, R53, R10 ;  /* 0x0000000a350a7221 */ /* 0x000fe40000010000 */
[----:B------:R-:W-:-:S02]  /*06c0*/  FFMA.FTZ R11, R56, R53, R11 ;  /* 0x00000035380b7223 */ /* 0x000fc4000001000b */
[----:B------:R-:W-:Y:S01]  /*06d0*/  FMUL.FTZ R52, R49, R52 ;  /* 0x0000003431347220 */ /* 0x000fe20000410000 */
[----:B------:R-:W-:Y:S01]  /*06e0*/  HADD2.F32 R34, -RZ, R34.H1_H1 ;  /* 0x30000022ff227230 */ /* 0x000fe20000004100 */
[----:B------:R-:W-:Y:S02]  /*06f0*/  FMUL.FTZ R53, R19, R53 ;  /* 0x0000003513357220 */ /* 0x000fe40000410000 */
[----:B------:R-:W-:Y:S02]  /*0700*/  FADD.FTZ R32, R31, R54 ;  /* 0x000000361f207221 */ /* 0x000fe40000010000 */
[----:B------:R-:W-:Y:S02]  /*0710*/  FFMA.FTZ R29, R57, R54, R29 ;  /* 0x00000036391d7223 */ /* 0x000fe4000001001d */
[----:B------:R-:W-:Y:S02]  /*0720*/  FMUL.FTZ R50, R49, R50 ;  /* 0x0000003231327220 */ /* 0x000fe40000410000 */
[----:B------:R-:W-:-:S02]  /*0730*/  FADD.FTZ R6, R51, R6 ;  /* 0x0000000633067221 */ /* 0x000fc40000010000 */
[-C--:B------:R-:W-:Y:S01]  /*0740*/  FFMA.FTZ R2, R52, R51.reuse, R2 ;  /* 0x0000003334027223 */ /* 0x080fe20000010002 */
[--C-:B------:R-:W-:Y:S01]  /*0750*/  HADD2.F32 R33, -RZ, R35.reuse.H0_H0 ;  /* 0x20000023ff217230 */ /* 0x100fe20000004100 */
[----:B------:R-:W-:Y:S01]  /*0760*/  FMUL.FTZ R51, R12, R51 ;  /* 0x000000330c337220 */ /* 0x000fe20000410000 */
[----:B------:R-:W-:Y:S01]  /*0770*/  HADD2.F32 R62, -RZ, R35.H1_H1 ;  /* 0x30000023ff3e7230 */ /* 0x000fe20000004100 */
        /* <DEDUP_REMOVED lines=19> */
[----:B------:R-:W-:Y:S02]  /*08b0*/  FADD.FTZ R60, R60, R29 ;  /* 0x0000001d3c3c7221 */ /* 0x000fe40000010000 */
[----:B------:R-:W-:Y:S01]  /*08c0*/  FFMA.FTZ R61, R32, R29, R31 ;  /* 0x0000001d203d7223 */ /* 0x000fe2000001001f */
[----:B------:R-:W-:Y:S05]  /*08d0*/  BRA.DIV ~URZ, `(.L_x_2418) ;  /* 0x00000c827f007947 */ /* 0x000fea000b800000 */
[----:B------:R0:W1:Y:S02]  /*08e0*/  SHFL.BFLY PT, R63, R60, 0x1, 0x1f ;  /* 0x0c201f003c3f7f89 */ /* 0x00006400000e0000 */
.L_x_2421:
        /* <DEDUP_REMOVED lines=18> */
.L_x_2422:
        /* <DEDUP_REMOVED lines=15> */
[-CC-:B------:R-:W-:Y:S02]  /*0b00*/  FFMA.FTZ R34, R34, R31.reuse, R60.reuse ;  /* 0x0000001f22227223 */ /* 0x180fe4000001003c */
[-CC-:B------:R-:W-:Y:S02]  /*0b10*/  FFMA.FTZ R56, R56, R31.reuse, R60.reuse ;  /* 0x0000001f38387223 */ /* 0x180fe4000001003c */
[----:B------:R-:W-:-:S02]  /*0b20*/  FFMA.FTZ R50, R50, R31, R60 ;  /* 0x0000001f32327223 */ /* 0x000fc4000001003c */
[----:B------:R-:W-:Y:S02]  /*0b30*/  FADD.FTZ R28, R59, -R28 ;  /* 0x8000001c3b1c7221 */ /* 0x000fe40000010000 */
[----:B------:R-:W-:Y:S02]  /*0b40*/  FADD.FTZ R54, R54, -R57 ;  /* 0x8000003936367221 */ /* 0x000fe40000010000 */
[-CC-:B------:R-:W-:Y:S02]  /*0b50*/  FFMA.FTZ R58, R58, R31.reuse, R60.reuse ;  /* 0x0000001f3a3a7223 */ /* 0x180fe4000001003c */
[-CC-:B------:R-:W-:Y:S02]  /*0b60*/  FFMA.FTZ R52, R52, R31.reuse, R60.reuse ;  /* 0x0000001f34347223 */ /* 0x180fe4000001003c */
[----:B------:R-:W-:Y:S02]  /*0b70*/  FFMA.FTZ R32, R32, R31, R60 ;  /* 0x0000001f20207223 */ /* 0x000fe4000001003c */
[----:B------:R-:W-:Y:S01]  /*0b80*/  FADD.FTZ R60, R33, -R34 ;  /* 0x80000022213c7221 */ /* 0x000fe20000010000 */
[----:B------:R-:W-:Y:S01]  /*0b90*/  @P1 HADD2.F32 R34, -RZ, R21.H0_H0 ;  /* 0x20000015ff221230 */ /* 0x000fe20000004100 */
[----:B------:R-:W-:-:S02]  /*0ba0*/  FADD.FTZ R56, R53, -R56 ;  /* 0x8000003835387221 */ /* 0x000fc40000010000 */
[----:B------:R-:W-:Y:S02]  /*0bb0*/  FADD.FTZ R50, R35, -R50 ;  /* 0x8000003223327221 */ /* 0x000fe40000010000 */
[C---:B------:R-:W-:Y:S01]  /*0bc0*/  FMUL.FTZ R35, R49.reuse, R28 ;  /* 0x0000001c31237220 */ /* 0x040fe20000410000 */
[----:B------:R-:W-:Y:S01]  /*0bd0*/  @P1 HADD2.F32 R28, -RZ, R21.H1_H1 ;  /* 0x30000015ff1c1230 */ /* 0x000fe20000004100 */
[----:B------:R-:W-:Y:S02]  /*0be0*/  FMUL.FTZ R33, R49, R54 ;  /* 0x0000003631217220 */ /* 0x000fe40000410000 */
[----:B------:R-:W-:Y:S02]  /*0bf0*/  FADD.FTZ R52, R51, -R52 ;  /* 0x8000003433347221 */ /* 0x000fe40000010000 */
[----:B------:R-:W-:Y:S02]  /*0c00*/  FADD.FTZ R58, R55, -R58 ;  /* 0x8000003a373a7221 */ /* 0x000fe40000010000 */
[----:B------:R-:W-:-:S02]  /*0c10*/  FMUL.FTZ R31, R49, R56 ;  /* 0x00000038311f7220 */ /* 0x000fc40000410000 */
[----:B------:R-:W-:Y:S01]  /*0c20*/  @P1 FADD.FTZ R35, R35, R30 ;  /* 0x0000001e23231221 */ /* 0x000fe20000010000 */
[----:B------:R-:W-:Y:S01]  /*0c30*/  @P1 HADD2.F32 R30, -RZ, R22.H0_H0 ;  /* 0x20000016ff1e1230 */ /* 0x000fe20000004100 */
[----:B------:R-:W-:Y:S01]  /*0c40*/  @P1 FADD.FTZ R33, R33, R34 ;  /* 0x0000002221211221 */ /* 0x000fe20000010000 */
[----:B------:R-:W-:Y:S01]  /*0c50*/  @P1 HADD2.F32 R34, -RZ, R23.H0_H0 ;  /* 0x20000017ff221230 */ /* 0x000fe20000004100 */
[----:B------:R-:W-:Y:S01]  /*0c60*/  FADD.FTZ R62, R29, -R32 ;  /* 0x800000201d3e7221 */ /* 0x000fe20000010000 */
[----:B------:R-:W-:Y:S01]  /*0c70*/  @P1 HADD2.F32 R32, -RZ, R20.H1_H1 ;  /* 0x30000014ff201230 */ /* 0x000fe20000004100 */
[C---:B------:R-:W-:Y:S02]  /*0c80*/  FMUL.FTZ R55, R49.reuse, R52 ;  /* 0x0000003431377220 */ /* 0x040fe40000410000 */
[C---:B------:R-:W-:Y:S02]  /*0c90*/  FMUL.FTZ R53, R49.reuse, R60 ;  /* 0x0000003c31357220 */ /* 0x040fe40000410000 */
[----:B------:R-:W-:-:S02]  /*0ca0*/  FMUL.FTZ R29, R49, R58 ;  /* 0x0000003a311d7220 */ /* 0x000fc40000410000 */
        /* <DEDUP_REMOVED lines=45> */
[----:B------:R-:W-:Y:S02]  /*0f80*/  @P0 F2FP.PACK_AB R49, RZ, R49 ;  /* 0x00000031ff31023e */ /* 0x000fe400000000ff */
[----:B------:R-:W-:Y:S02]  /*0f90*/  @P0 PRMT R27, R53, 0x7610, R27 ;  /* 0x00007610351b0816 */ /* 0x000fe4000000001b */
[C---:B------:R-:W-:Y:S02]  /*0fa0*/  IADD3 R32, P5, R45.reuse, c[0x0][0x248], RZ ;  /* 0x000092002d207a10 */ /* 0x040fe40007fbe0ff */
[----:B------:R-:W-:Y:S02]  /*0fb0*/  @P0 IADD3 R34, P4, R45, c[0x0][0x258], RZ ;  /* 0x000096002d220a10 */ /* 0x000fe40007f9e0ff */
[----:B------:R-:W-:Y:S02]  /*0fc0*/  FSEL R33, R33, RZ, P1 ;  /* 0x000000ff21217208 */ /* 0x000fe40000800000 */
[----:B------:R-:W-:-:S02]  /*0fd0*/  FSEL R46, R47, RZ, P3 ;  /* 0x000000ff2f2e7208 */ /* 0x000fc40001800000 */
        /* <DEDUP_REMOVED lines=32> */
.L_x_2417:
        /* <DEDUP_REMOVED lines=56> */
.L_x_2418:
[----:B------:R-:W-:Y:S01]  /*1560*/  HFMA2.MMA R64, -RZ, RZ, 0, 5.9604644775390625e-08 ;  /* 0x00000001ff407435 */ /* 0x000fe200000001ff */
[----:B------:R-:W-:Y:S01]  /*1570*/  MOV R67, R60 ;  /* 0x0000003c00437202 */ /* 0x000fe20000000f00 */
[----:B------:R-:W-:Y:S01]  /*1580*/  IMAD.MOV.U32 R65, RZ, RZ, 0x1f ;  /* 0x0000001fff417424 */ /* 0x000fe200078e00ff */
[----:B------:R-:W-:-:S02]  /*1590*/  MOV R62, 0xffffffff ;  /* 0xffffffff003e7802 */ /* 0x000fc40000000f00 */
[----:B------:R-:W-:Y:S02]  /*15a0*/  MOV R30, 0x15c0 ;  /* 0x000015c0001e7802 */ /* 0x000fe40000000f00 */
[----:B-----5:R-:W-:Y:S05]  /*15b0*/  CALL.REL.NOINC `($__internal_109_$__cuda_sm70_shflsync_bfly_p) ;  /* 0x0000046000007944 */ /* 0x020fea0003c00000 */
[----:B-1----:R-:W-:Y:S01]  /*15c0*/  MOV R63, R64 ;  /* 0x00000040003f7202 */ /* 0x002fe20000000f00 */
[----:B0-----:R-:W-:Y:S05]  /*15d0*/  BRA `(.L_x_2421) ;  /* 0xfffff31000007947 */ /* 0x001fea000383ffff */
.L_x_2419:
[----:B------:R-:W-:Y:S01]  /*15e0*/  HFMA2.MMA R64, -RZ, RZ, 0, 5.9604644775390625e-08 ;  /* 0x00000001ff407435 */ /* 0x000fe200000001ff */
[----:B------:R-:W-:Y:S02]  /*15f0*/  MOV R67, R61 ;  /* 0x0000003d00437202 */ /* 0x000fe40000000f00 */
[----:B------:R-:W-:Y:S02]  /*1600*/  MOV R65, 0x1f ;  /* 0x0000001f00417802 */ /* 0x000fe40000000f00 */
[----:B------:R-:W-:Y:S02]  /*1610*/  MOV R62, 0xffffffff ;  /* 0xffffffff003e7802 */ /* 0x000fe40000000f00 */
[----:B------:R-:W-:Y:S02]  /*1620*/  MOV R30, 0x1640 ;  /* 0x00001640001e7802 */ /* 0x000fe40000000f00 */
[----:B01---5:R-:W-:Y:S05]  /*1630*/  CALL.REL.NOINC `($__internal_109_$__cuda_sm70_shflsync_bfly_p) ;  /* 0x000003e000007944 */ /* 0x023fea0003c00000 */
[----:B------:R-:W-:Y:S01]  /*1640*/  FADD.FTZ R60, R60, R63 ;  /* 0x0000003f3c3c7221 */ /* 0x000fe20000010000 */
[----:B0-----:R-:W-:Y:S01]  /*1650*/  MOV R65, 0x1f ;  /* 0x0000001f00417802 */ /* 0x001fe20000000f00 */
[----:B-1----:R-:W-:Y:S01]  /*1660*/  FADD.FTZ R61, R61, R64 ;  /* 0x000000403d3d7221 */ /* 0x002fe20000010000 */
[----:B------:R-:W-:Y:S01]  /*1670*/  HFMA2.MMA R64, -RZ, RZ, 0, 1.1920928955078125e-07 ;  /* 0x00000002ff407435 */ /* 0x000fe200000001ff */
[----:B------:R-:W-:Y:S01]  /*1680*/  IMAD.MOV.U32 R62, RZ, RZ, -0x1 ;  /* 0xffffffffff3e7424 */ /* 0x000fe200078e00ff */
[----:B------:R-:W-:-:S02]  /*1690*/  MOV R67, R60 ;  /* 0x0000003c00437202 */ /* 0x000fc40000000f00 */
[----:B------:R-:W-:Y:S02]  /*16a0*/  MOV R30, 0x16c0 ;  /* 0x000016c0001e7802 */ /* 0x000fe40000000f00 */
[----:B------:R-:W-:Y:S05]  /*16b0*/  CALL.REL.NOINC `($__internal_109_$__cuda_sm70_shflsync_bfly_p) ;  /* 0x0000036000007944 */ /* 0x000fea0003c00000 */
[----:B-1----:R-:W-:Y:S01]  /*16c0*/  MOV R63, R64 ;  /* 0x00000040003f7202 */ /* 0x002fe20000000f00 */
[----:B------:R-:W-:Y:S01]  /*16d0*/  HFMA2.MMA R64, -RZ, RZ, 0, 1.1920928955078125e-07 ;  /* 0x00000002ff407435 */ /* 0x000fe200000001ff */
[----:B0-----:R-:W-:Y:S02]  /*16e0*/  MOV R67, R61 ;  /* 0x0000003d00437202 */ /* 0x001fe40000000f00 */
[----:B------:R-:W-:Y:S02]  /*16f0*/  MOV R65, 0x1f ;  /* 0x0000001f00417802 */ /* 0x000fe40000000f00 */
[----:B------:R-:W-:Y:S02]  /*1700*/  MOV R62, 0xffffffff ;  /* 0xffffffff003e7802 */ /* 0x000fe40000000f00 */
[----:B------:R-:W-:Y:S02]  /*1710*/  MOV R30, 0x1730 ;  /* 0x00001730001e7802 */ /* 0x000fe40000000f00 */
[----:B------:R-:W-:Y:S05]  /*1720*/  CALL.REL.NOINC `($__internal_109_$__cuda_sm70_shflsync_bfly_p) ;  /* 0x000002f000007944 */ /* 0x000fea0003c00000 */
[----:B------:R-:W-:Y:S01]  /*1730*/  FADD.FTZ R60, R63, R60 ;  /* 0x0000003c3f3c7221 */ /* 0x000fe20000010000 */
[----:B0-----:R-:W-:Y:S01]  /*1740*/  MOV R65, 0x1f ;  /* 0x0000001f00417802 */ /* 0x001fe20000000f00 */
[----:B-1----:R-:W-:Y:S01]  /*1750*/  FADD.FTZ R61, R61, R64 ;  /* 0x000000403d3d7221 */ /* 0x002fe20000010000 */
[----:B------:R-:W-:Y:S01]  /*1760*/  HFMA2.MMA R64, -RZ, RZ, 0, 2.384185791015625e-07 ;  /* 0x00000004ff407435 */ /* 0x000fe200000001ff */
[----:B------:R-:W-:Y:S01]  /*1770*/  IMAD.MOV.U32 R62, RZ, RZ, -0x1 ;  /* 0xffffffffff3e7424 */ /* 0x000fe200078e00ff */
[----:B------:R-:W-:-:S02]  /*1780*/  MOV R67, R60 ;  /* 0x0000003c00437202 */ /* 0x000fc40000000f00 */
[----:B------:R-:W-:Y:S02]  /*1790*/  MOV R30, 0x17b0 ;  /* 0x000017b0001e7802 */ /* 0x000fe40000000f00 */
[----:B------:R-:W-:Y:S05]  /*17a0*/  CALL.REL.NOINC `($__internal_109_$__cuda_sm70_shflsync_bfly_p) ;  /* 0x0000027000007944 */ /* 0x000fea0003c00000 */
[----:B-1----:R-:W-:Y:S01]  /*17b0*/  MOV R63, R64 ;  /* 0x00000040003f7202 */ /* 0x002fe20000000f00 */
[----:B------:R-:W-:Y:S01]  /*17c0*/  HFMA2.MMA R64, -RZ, RZ, 0, 2.384185791015625e-07 ;  /* 0x00000004ff407435 */ /* 0x000fe200000001ff */
        /* <DEDUP_REMOVED lines=8> */
[----:B------:R-:W-:Y:S01]  /*1850*/  HFMA2.MMA R64, -RZ, RZ, 0, 4.76837158203125e-07 ;  /* 0x00000008ff407435 */ /* 0x000fe200000001ff */
[----:B------:R-:W-:Y:S01]  /*1860*/  IMAD.MOV.U32 R62, RZ, RZ, -0x1 ;  /* 0xffffffffff3e7424 */ /* 0x000fe200078e00ff */
[----:B------:R-:W-:-:S02]  /*1870*/  MOV R67, R60 ;  /* 0x0000003c00437202 */ /* 0x000fc40000000f00 */
[----:B------:R-:W-:Y:S02]  /*1880*/  MOV R30, 0x18a0 ;  /* 0x000018a0001e7802 */ /* 0x000fe40000000f00 */
[----:B------:R-:W-:Y:S05]  /*1890*/  CALL.REL.NOINC `($__internal_109_$__cuda_sm70_shflsync_bfly_p) ;  /* 0x0000018000007944 */ /* 0x000fea0003c00000 */
[----:B-1----:R-:W-:Y:S01]  /*18a0*/  MOV R63, R64 ;  /* 0x00000040003f7202 */ /* 0x002fe20000000f00 */
[----:B------:R-:W-:Y:S01]  /*18b0*/  HFMA2.MMA R64, -RZ, RZ, 0, 4.76837158203125e-07 ;  /* 0x00000008ff407435 */ /* 0x000fe200000001ff */
        /* <DEDUP_REMOVED lines=8> */
[----:B------:R-:W-:Y:S01]  /*1940*/  HFMA2.MMA R64, -RZ, RZ, 0, 9.5367431640625e-07 ;  /* 0x00000010ff407435 */ /* 0x000fe200000001ff */
[----:B------:R-:W-:Y:S01]  /*1950*/  IMAD.MOV.U32 R62, RZ, RZ, -0x1 ;  /* 0xffffffffff3e7424 */ /* 0x000fe200078e00ff */
[----:B------:R-:W-:-:S02]  /*1960*/  MOV R67, R60 ;  /* 0x0000003c00437202 */ /* 0x000fc40000000f00 */
[----:B------:R-:W-:Y:S02]  /*1970*/  MOV R30, 0x1990 ;  /* 0x00001990001e7802 */ /* 0x000fe40000000f00 */
[----:B------:R-:W-:Y:S05]  /*1980*/  CALL.REL.NOINC `($__internal_109_$__cuda_sm70_shflsync_bfly_p) ;  /* 0x0000009000007944 */ /* 0x000fea0003c00000 */
[----:B-1----:R-:W-:Y:S01]  /*1990*/  MOV R63, R64 ;  /* 0x00000040003f7202 */ /* 0x002fe20000000f00 */
[----:B------:R-:W-:Y:S01]  /*19a0*/  HFMA2.MMA R64, -RZ, RZ, 0, 9.5367431640625e-07 ;  /* 0x00000010ff407435 */ /* 0x000fe200000001ff */
[----:B0-----:R-:W-:Y:S02]  /*19b0*/  MOV R67, R61 ;  /* 0x0000003d00437202 */ /* 0x001fe40000000f00 */
[----:B------:R-:W-:Y:S02]  /*19c0*/  MOV R65, 0x1f ;  /* 0x0000001f00417802 */ /* 0x000fe40000000f00 */
[----:B------:R-:W-:Y:S02]  /*19d0*/  MOV R62, 0xffffffff ;  /* 0xffffffff003e7802 */ /* 0x000fe40000000f00 */
[----:B------:R-:W-:Y:S02]  /*19e0*/  MOV R30, 0x1a00 ;  /* 0x00001a00001e7802 */ /* 0x000fe40000000f00 */
[----:B------:R-:W-:Y:S05]  /*19f0*/  CALL.REL.NOINC `($__internal_109_$__cuda_sm70_shflsync_bfly_p) ;  /* 0x0000002000007944 */ /* 0x000fea0003c00000 */
[----:B-1----:R-:W-:Y:S01]  /*1a00*/  MOV R30, R64 ;  /* 0x00000040001e7202 */ /* 0x002fe20000000f00 */
[----:B0-----:R-:W-:Y:S05]  /*1a10*/  BRA `(.L_x_2422) ;  /* 0xffffeff000007947 */ /* 0x001fea000383ffff */
        .weak           $__internal_109_$__cuda_sm70_shflsync_bfly_p
        .type           $__internal_109_$__cuda_sm70_shflsync_bfly_p,@function
        .size           $__internal_109_$__cuda_sm70_shflsync_bfly_p,(.L_x_4489 - $__internal_109_$__cuda_sm70_shflsync_bfly_p)
$__internal_109_$__cuda_sm70_shflsync_bfly_p:
[----:B------:R-:W-:Y:S01]  /*1a20*/  HFMA2.MMA R31, -RZ, RZ, 0, 0 ;  /* 0x00000000ff1f7435 */ /* 0x000fe200000001ff */
[----:B------:R-:W-:Y:S04]  /*1a30*/  WARPSYNC R62 ;  /* 0x0000003e00007348 */ /* 0x000fe80003800000 */
[----:B------:R0:W1:Y:S01]  /*1a40*/  SHFL.BFLY PT, R64, R67, R64, R65 ;  /* 0x0c00004043407389 */ /* 0x00006200000e0041 */
[----:B------:R-:W-:Y:S05]  /*1a50*/  RET.REL.NODEC R30 `(_ZN10layer_norm13ln_bwd_kernelINS_13Kernel_traitsIf6__halfS2_S2_fjLj256ELj1ELj4ELj1ELj16ENS_18Kernel_traits_baseILj256EfS2_S2_S2_fjLj128EEEEELb1ELb0ELb0ELb1EEEvNS_9BwdParamsE) ;  /* 0xffffe5a01e007950 */ /* 0x000fea0003c3ffff */
.L_x_2423:
        /* <DEDUP_REMOVED lines=10> */
.L_x_4489:


//--------------------- .text._ZN10layer_norm22ln_bwd_finalize_kernelINS_22Kernel_traits_finalizeILj256Ef6__halfS2_S2_fjLb0ELj1024ELj4ENS_18Kernel_traits_baseILj256EfS2_S2_S2_fjLj1024EEEEELb0ELb0EEEvNS_9BwdParamsE --------------------------
	.section	.text._ZN10layer_norm22ln_bwd_finalize_kernelINS_22Kernel_traits_finalizeILj256Ef6__halfS2_S2_fjLb0ELj1024ELj4ENS_18Kernel_traits_baseILj256EfS2_S2_S2_fjLj1024EEEEELb0ELb0EEEvNS_9BwdParamsE,"ax",@progbits
	.sectioninfo	@"SHI_REGISTERS=30"
	.align	128
        .global         _ZN10layer_norm22ln_bwd_finalize_kernelINS_22Kernel_traits_finalizeILj256Ef6__halfS2_S2_fjLb0ELj1024ELj4ENS_18Kernel_traits_baseILj256EfS2_S2_S2_fjLj1024EEEEELb0ELb0EEEvNS_9BwdParamsE
        .type           _ZN10layer_norm22ln_bwd_finalize_kernelINS_22Kernel_traits_finalizeILj256Ef6__halfS2_S2_fjLb0ELj1024ELj4ENS_18Kernel_traits_baseILj256EfS2_S2_S2_fjLj1024EEEEELb0ELb0EEEvNS_9BwdParamsE,@function
        .size           _ZN10layer_norm22ln_bwd_finalize_kernelINS_22Kernel_traits_finalizeILj256Ef6__halfS2_S2_fjLb0ELj1024ELj4ENS_18Kernel_traits_baseILj256EfS2_S2_S2_fjLj1024EEEEELb0ELb0EEEvNS_9BwdParamsE,(.L_x_4490 - _ZN10layer_norm22ln_bwd_finalize_kernelINS_22Kernel_traits_finalizeILj256Ef6__halfS2_S2_fjLb0ELj1024ELj4ENS_18Kernel_traits_baseILj256EfS2_S2_S2_fjLj1024EEEEELb0ELb0EEEvNS_9BwdParamsE)
        .other          _ZN10layer_norm22ln_bwd_finalize_kernelINS_22Kernel_traits_finalizeILj256Ef6__halfS2_S2_fjLb0ELj1024ELj4ENS_18Kernel_traits_baseILj256EfS2_S2_S2_fjLj1024EEEEELb0ELb0EEEvNS_9BwdParamsE,@"STO_CUDA_ENTRY STV_DEFAULT"
_ZN10layer_norm22ln_bwd_finalize_kernelINS_22Kernel_traits_finalizeILj256Ef6__halfS2_S2_fjLb0ELj1024ELj4ENS_18Kernel_traits_baseILj256EfS2_S2_S2_fjLj1024EEEEELb0ELb0EEEvNS_9BwdParamsE:
.text._ZN10layer_norm22ln_bwd_finalize_kernelINS_22Kernel_traits_finalizeILj256Ef6__halfS2_S2_fjLb0ELj1024ELj4ENS_18Kernel_traits_baseILj256EfS2_S2_S2_fjLj1024EEEEELb0ELb0EEEvNS_9BwdParamsE:
        /* <DEDUP_REMOVED lines=19> */
.L_x_2437:
        /* <DEDUP_REMOVED lines=28> */
.L_x_2428:
        /* <DEDUP_REMOVED lines=35> */
.L_x_2427:
[----:B------:R-:W-:Y:S05]  /*0520*/  BSYNC B1 ;  /* 0x0000000000017941 */ /* 0x000fea0003800000 */
.L_x_2426:
        /* <DEDUP_REMOVED lines=23> */
.L_x_2430:
[----:B------:R-:W-:Y:S05]  /*06a0*/  BSYNC B1 ;  /* 0x0000000000017941 */ /* 0x000fea0003800000 */
.L_x_2429:
        /* <DEDUP_REMOVED lines=11> */
.L_x_2431:
[----:B------:R-:W-:Y:S05]  /*0760*/  BSYNC B1 ;  /* 0x0000000000017941 */ /* 0x000fea0003800000 */
.L_x_2425:
[----:B------:R-:W-:Y:S05]  /*0770*/  BSYNC B0 ;  /* 0x0000000000007941 */ /* 0x000fea0003800000 */
.L_x_2424:
        /* <DEDUP_REMOVED lines=11> */
.L_x_2438:
        /* <DEDUP_REMOVED lines=18> */
.L_x_2439:
[----:B---3--:R-:W-:Y:S02]  /*0950*/  FADD.FTZ R4, R4, R9 ;  /* 0x0000000904047221 */ /* 0x008fe40000010000 */
[----:B-12---:R-:W-:-:S03]  /*0960*/  FADD.FTZ R6, R5, R6 ;  /* 0x0000000605067221 */ /* 0x006fc60000010000 */
[----:B------:R1:W-:Y:S04]  /*0970*/  @!P1 STS [R17.X4+0x2000], R4 ;  /* 0x0020000411009388 */ /* 0x0003e80000004800 */
[----:B------:R1:W-:Y:S02]  /*0980*/  @!P1 STS [R17.X4+0x2080], R6 ;  /* 0x0020800611009388 */ /* 0x0003e40000004800 */
.L_x_2432:
        /* <DEDUP_REMOVED lines=15> */
.L_x_2436:
[----:B------:R-:W-:Y:S05]  /*0a80*/  BSYNC B0 ;  /* 0x0000000000007941 */ /* 0x000fea0003800000 */
.L_x_2435:
[C---:B------:R-:W-:Y:S02]  /*0a90*/  ISETP.GT.U32.AND P1, PT, R18.reuse, -0x101, PT ;  /* 0xfffffeff1200780c */ /* 0x040fe40003f24070 */
[----:B------:R-:W-:Y:S02]  /*0aa0*/  IADD3 R18, R18, 0x100, RZ ;  /* 0x0000010012127810 */ /* 0x000fe40007ffe0ff */
[----:B------:R-:W-:-:S09]  /*0ab0*/  IADD3 R19, R19, 0x80, RZ ;  /* 0x0000008013137810 */ /* 0x000fd20007ffe0ff */
[----:B01----:R-:W-:Y:S05]  /*0ac0*/  @P1 BRA `(.L_x_2437) ;  /* 0xfffff66000001947 */ /* 0x003fea000383ffff */
[----:B------:R-:W-:Y:S05]  /*0ad0*/  EXIT ;  /* 0x000000000000794d */ /* 0x000fea0003800000 */
.L_x_2433:
[----:B--2---:R-:W-:Y:S01]  /*0ae0*/  IMAD.MOV.U32 R9, RZ, RZ, R5 ;  /* 0x000000ffff097224 */ /* 0x004fe200078e0005 */
[----:B------:R-:W-:Y:S01]  /*0af0*/  MOV R8, 0x1 ;  /* 0x0000000100087802 */ /* 0x000fe20000000f00 */
[----:B------:R-:W-:Y:S01]  /*0b00*/  IMAD.MOV.U32 R7, RZ, RZ, 0x1f ;  /* 0x0000001fff077424 */ /* 0x000fe200078e00ff */
[----:B------:R-:W-:Y:S02]  /*0b10*/  MOV R10, 0xffffffff ;  /* 0xffffffff000a7802 */ /* 0x000fe40000000f00 */
[----:B------:R-:W-:Y:S02]  /*0b20*/  MOV R2, 0xb40 ;  /* 0x00000b4000027802 */ /* 0x000fe40000000f00 */
[----:B01----:R-:W-:Y:S05]  /*0b30*/  CALL.REL.NOINC `($__internal_110_$__cuda_sm70_shflsync_bfly_p) ;  /* 0x000003b000007944 */ /* 0x003fea0003c00000 */
[----:B-1----:R-:W-:Y:S01]  /*0b40*/  IMAD.MOV.U32 R2, RZ, RZ, R7 ;  /* 0x000000ffff027224 */ /* 0x002fe200078e0007 */
[----:B0-----:R-:W-:Y:S05]  /*0b50*/  BRA `(.L_x_2438) ;  /* 0xfffffcd000007947 */ /* 0x001fea000383ffff */
.L_x_2434:
[----:B------:R-:W-:Y:S01]  /*0b60*/  HFMA2.MMA R8, -RZ, RZ, 0, 1.1920928955078125e-07 ;  /* 0x00000002ff087435 */ /* 0x000fe200000001ff */
[----:B------:R-:W-:Y:S01]  /*0b70*/  MOV R7, 0x1f ;  /* 0x0000001f00077802 */ /* 0x000fe20000000f00 */
[----:B------:R-:W-:Y:S01]  /*0b80*/  IMAD.MOV.U32 R10, RZ, RZ, -0x1 ;  /* 0xffffffffff0a7424 */ /* 0x000fe200078e00ff */
[----:B------:R-:W-:-:S03]  /*0b90*/  MOV R2, 0xbb0 ;  /* 0x00000bb000027802 */ /* 0x000fc60000000f00 */
[----:B012---:R-:W-:Y:S05]  /*0ba0*/  CALL.REL.NOINC `($__internal_110_$__cuda_sm70_shflsync_bfly_p) ;  /* 0x0000034000007944 */ /* 0x007fea0003c00000 */
[----:B0-----:R-:W-:Y:S01]  /*0bb0*/  HFMA2.MMA R8, -RZ, RZ, 0, 2.384185791015625e-07 ;  /* 0x00000004ff087435 */ /* 0x001fe200000001ff */
[----:B-1----:R-:W-:Y:S01]  /*0bc0*/  FADD.FTZ R9, R9, R7 ;  /* 0x0000000709097221 */ /* 0x002fe20000010000 */
[----:B------:R-:W-:Y:S01]  /*0bd0*/  MOV R7, 0x1f ;  /* 0x0000001f00077802 */ /* 0x000fe20000000f00 */
[----:B------:R-:W-:Y:S01]  /*0be0*/  IMAD.MOV.U32 R10, RZ, RZ, -0x1 ;  /* 0xffffffffff0a7424 */ /* 0x000fe200078e00ff */
[----:B------:R-:W-:-:S02]  /*0bf0*/  MOV R2, 0xc10 ;  /* 0x00000c1000027802 */ /* 0x000fc40000000f00 */
[----:B------:R-:W-:Y:S05]  /*0c00*/  CALL.REL.NOINC `($__internal_110_$__cuda_sm70_shflsync_bfly_p) ;  /* 0x000002e000007944 */ /* 0x000fea0003c00000 */
[----:B0-----:R-:W-:Y:S01]  /*0c10*/  HFMA2.MMA R8, -RZ, RZ, 0, 4.76837158203125e-07 ;  /* 0x00000008ff087435 */ /* 0x001fe200000001ff */
[----:B-1----:R-:W-:Y:S01]  /*0c20*/  FADD.FTZ R9, R9, R7 ;  /* 0x0000000709097221 */ /* 0x002fe20000010000 */
[----:B------:R-:W-:Y:S01]  /*0c30*/  MOV R7, 0x1f ;  /* 0x0000001f00077802 */ /* 0x000fe20000000f00 */
[----:B------:R-:W-:Y:S01]  /*0c40*/  IMAD.MOV.U32 R10, RZ, RZ, -0x1 ;  /* 0xffffffffff0a7424 */ /* 0x000fe200078e00ff */
[----:B------:R-:W-:-:S02]  /*0c50*/  MOV R2, 0xc70 ;  /* 0x00000c7000027802 */ /* 0x000fc40000000f00 */
[----:B------:R-:W-:Y:S05]  /*0c60*/  CALL.REL.NOINC `($__internal_110_$__cuda_sm70_shflsync_bfly_p) ;  /* 0x0000028000007944 */ /* 0x000fea0003c00000 */
[----:B-1----:R-:W-:Y:S01]  /*0c70*/  FADD.FTZ R6, R9, R7 ;  /* 0x0000000709067221 */ /* 0x002fe20000010000 */
[----:B0-----:R-:W-:Y:S01]  /*0c80*/  HFMA2.MMA R8, -RZ, RZ, 0, 9.5367431640625e-07 ;  /* 0x00000010ff087435 */ /* 0x001fe200000001ff */
[----:B------:R-:W-:Y:S01]  /*0c90*/  MOV R7, 0x1f ;  /* 0x0000001f00077802 */ /* 0x000fe20000000f00 */
[----:B------:R-:W-:Y:S01]  /*0ca0*/  IMAD.MOV.U32 R10, RZ, RZ, -0x1 ;  /* 0xffffffffff0a7424 */ /* 0x000fe200078e00ff */
[----:B------:R-:W-:-:S02]  /*0cb0*/  MOV R2, 0xce0 ;  /* 0x00000ce000027802 */ /* 0x000fc40000000f00 */
[----:B------:R-:W-:Y:S02]  /*0cc0*/  MOV R9, R6 ;  /* 0x0000000600097202 */ /* 0x000fe40000000f00 */
[----:B------:R-:W-:Y:S05]  /*0cd0*/  CALL.REL.NOINC `($__internal_110_$__cuda_sm70_shflsync_bfly_p) ;  /* 0x0000021000007944 */ /* 0x000fea0003c00000 */
[----:B0-----:R-:W-:Y:S01]  /*0ce0*/  HFMA2.MMA R8, -RZ, RZ, 0, 5.9604644775390625e-08 ;  /* 0x00000001ff087435 */ /* 0x001fe200000001ff */
[----:B-1----:R-:W-:Y:S01]  /*0cf0*/  MOV R5, R7 ;  /* 0x0000000700057202 */ /* 0x002fe20000000f00 */
[----:B------:R-:W-:Y:S01]  /*0d00*/  IMAD.MOV.U32 R9, RZ, RZ, R4 ;  /* 0x000000ffff097224 */ /* 0x000fe200078e0004 */
[----:B------:R-:W-:Y:S01]  /*0d10*/  MOV R7, 0x1f ;  /* 0x0000001f00077802 */ /* 0x000fe20000000f00 */
[----:B------:R-:W-:Y:S01]  /*0d20*/  IMAD.MOV.U32 R10, RZ, RZ, -0x1 ;  /* 0xffffffffff0a7424 */ /* 0x000fe200078e00ff */
[----:B------:R-:W-:Y:S02]  /*0d30*/  MOV R2, 0xd50 ;  /* 0x00000d5000027802 */ /* 0x000fe40000000f00 */
[----:B------:R-:W-:Y:S05]  /*0d40*/  CALL.REL.NOINC `($__internal_110_$__cuda_sm70_shflsync_bfly_p) ;  /* 0x000001a000007944 */ /* 0x000fea0003c00000 */
[----:B0-----:R-:W-:Y:S01]  /*0d50*/  HFMA2.MMA R8, -RZ, RZ, 0, 1.1920928955078125e-07 ;  /* 0x00000002ff087435 */ /* 0x001fe200000001ff */
[----:B-1----:R-:W-:Y:S01]  /*0d60*/  FADD.FTZ R9, R4, R7 ;  /* 0x0000000704097221 */ /* 0x002fe20000010000 */
[----:B------:R-:W-:Y:S01]  /*0d70*/  MOV R7, 0x1f ;  /* 0x0000001f00077802 */ /* 0x000fe20000000f00 */
[----:B------:R-:W-:Y:S01]  /*0d80*/  IMAD.MOV.U32 R10, RZ, RZ, -0x1 ;  /* 0xffffffffff0a7424 */ /* 0x000fe200078e00ff */
[----:B------:R-:W-:Y:S02]  /*0d90*/  MOV R2, 0xdb0 ;  /* 0x00000db000027802 */ /* 0x000fe40000000f00 */
[----:B------:R-:W-:Y:S05]  /*0da0*/  CALL.REL.NOINC `($__internal_110_$__cuda_sm70_shflsync_bfly_p) ;  /* 0x0000014000007944 */ /* 0x000fea0003c00000 */
        /* <DEDUP_REMOVED lines=12> */
[----:B0-----:R-:W-:Y:S01]  /*0e70*/  HFMA2.MMA R8, -RZ, RZ, 0, 9.5367431640625e-07 ;  /* 0x00000010ff087435 */ /* 0x001fe200000001ff */
[----:B-1----:R-:W-:Y:S01]  /*0e80*/  FADD.FTZ R9, R9, R7 ;  /* 0x0000000709097221 */ /* 0x002fe20000010000 */
[----:B------:R-:W-:Y:S01]  /*0e90*/  MOV R7, 0x1f ;  /* 0x0000001f00077802 */ /* 0x000fe20000000f00 */
[----:B------:R-:W-:Y:S01]  /*0ea0*/  IMAD.MOV.U32 R10, RZ, RZ, -0x1 ;  /* 0xffffffffff0a7424 */ /* 0x000fe200078e00ff */
[----:B------:R-:W-:-:S02]  /*0eb0*/  MOV R2, 0xed0 ;  /* 0x00000ed000027802 */ /* 0x000fc40000000f00 */
[----:B------:R-:W-:Y:S05]  /*0ec0*/  CALL.REL.NOINC `($__internal_110_$__cuda_sm70_shflsync_bfly_p) ;  /* 0x0000002000007944 */ /* 0x000fea0003c00000 */
[----:B-1----:R-:W-:Y:S01]  /*0ed0*/  MOV R4, R7 ;  /* 0x0000000700047202 */ /* 0x002fe20000000f00 */
[----:B0-----:R-:W-:Y:S05]  /*0ee0*/  BRA `(.L_x_2439) ;  /* 0xfffffa6000007947 */ /* 0x001fea000383ffff */
        .weak           $__internal_110_$__cuda_sm70_shflsync_bfly_p
        .type           $__internal_110_$__cuda_sm70_shflsync_bfly_p,@function
        .size           $__internal_110_$__cuda_sm70_shflsync_bfly_p,(.L_x_4490 - $__internal_110_$__cuda_sm70_shflsync_bfly_p)
$__internal_110_$__cuda_sm70_shflsync_bfly_p:
[----:B------:R-:W-:Y:S01]  /*0ef0*/  HFMA2.MMA R3, -RZ, RZ, 0, 0 ;  /* 0x00000000ff037435 */ /* 0x000fe200000001ff */
[----:B------:R-:W-:Y:S04]  /*0f00*/  WARPSYNC R10 ;  /* 0x0000000a00007348 */ /* 0x000fe80003800000 */
[----:B------:R0:W1:Y:S01]  /*0f10*/  SHFL.BFLY PT, R7, R9, R8, R7 ;  /* 0x0c00000809077389 */ /* 0x00006200000e0007 */
[----:B------:R-:W-:Y:S05]  /*0f20*/  RET.REL.NODEC R2 `(_ZN10layer_norm22ln_bwd_finalize_kernelINS_22Kernel_traits_finalizeILj256Ef6__halfS2_S2_fjLb0ELj1024ELj4ENS_18Kernel_traits_baseILj256EfS2_S2_S2_fjLj1024EEEEELb0ELb0EEEvNS_9BwdParamsE) ;  /* 0xfffff0d002007950 */ /* 0x000fea0003c3ffff */
.L_x_2440:
        /* <DEDUP_REMOVED lines=13> */
.L_x_4490:


//--------------------- .text._ZN10layer_norm13ln_bwd_kernelINS_13Kernel_traitsIf6__halfS2_S2_fjLj256ELj1ELj4ELj1ELj16ENS_18Kernel_traits_baseILj256EfS2_S2_S2_fjLj128EEEEELb1ELb0ELb1ELb0EEEvNS_9BwdParamsE --------------------------
	.section	.text._ZN10layer_norm13ln_bwd_kernelINS_13Kernel_traitsIf6__halfS2_S2_fjLj256ELj1ELj4ELj1ELj16ENS_18Kernel_traits_baseILj256EfS2_S2_S2_fjLj128EEEEELb1ELb0ELb1ELb0EEEvNS_9BwdParamsE,"ax",@progbits
	.sectioninfo	@"SHI_REGISTERS=80"
	.align	128
        .global         _ZN10layer_norm13ln_bwd_kernelINS_13Kernel_traitsIf6__halfS2_S2_fjLj256ELj1ELj4ELj1ELj16ENS_18Kernel_traits_baseILj256EfS2_S2_S2_fjLj128EEEEELb1ELb0ELb1ELb0EEEvNS_9BwdParamsE
        .type           _ZN10layer_norm13ln_bwd_kernelINS_13Kernel_traitsIf6__halfS2_S2_fjLj256ELj1ELj4ELj1ELj16ENS_18Kernel_traits_baseILj256EfS2_S2_S2_fjLj128EEEEELb1ELb0ELb1ELb0EEEvNS_9BwdParamsE,@function
        .size           _ZN10layer_norm13ln_bwd_kernelINS_13Kernel_traitsIf6__halfS2_S2_fjLj256ELj1ELj4ELj1ELj16ENS_18Kernel_traits_baseILj256EfS2_S2_S2_fjLj128EEEEELb1ELb0ELb1ELb0EEEvNS_9BwdParamsE,(.L_x_4491 - _ZN10layer_norm13ln_bwd_kernelINS_13Kernel_traitsIf6__halfS2_S2_fjLj256ELj1ELj4ELj1ELj16ENS_18Kernel_traits_baseILj256EfS2_S2_S2_fjLj128EEEEELb1ELb0ELb1ELb0EEEvNS_9BwdParamsE)
        .other          _ZN10layer_norm13ln_bwd_kernelINS_13Kernel_traitsIf6__halfS2_S2_fjLj256ELj1ELj4ELj1ELj16ENS_18Kernel_traits_baseILj256EfS2_S2_S2_fjLj128EEEEELb1ELb0ELb1ELb0EEEvNS_9BwdParamsE,@"STO_CUDA_ENTRY STV_DEFAULT"
_ZN10layer_norm13ln_bwd_kernelINS_13Kernel_traitsIf6__halfS2_S2_fjLj256ELj1ELj4ELj1ELj16ENS_18Kernel_traits_baseILj256EfS2_S2_S2_fjLj128EEEEELb1ELb0ELb1ELb0EEEvNS_9BwdParamsE:
.text._ZN10layer_norm13ln_bwd_kernelINS_13Kernel_traitsIf6__halfS2_S2_fjLj256ELj1ELj4ELj1ELj16ENS_18Kernel_traits_baseILj256EfS2_S2_S2_fjLj128EEEEELb1ELb0ELb1ELb0EEEvNS_9BwdParamsE:
        /* <DEDUP_REMOVED lines=29> */
.L_x_2473:
[----:B------:R-:W-:-:S04]  /*01d0*/  IMAD.MOV.U32 R74, RZ, RZ, 0x4 ;  /* 0x00000004ff4a7424 */ /* 0x000fc800078e00ff */
        /* <DEDUP_REMOVED lines=11> */
[----:B------:R-:W-:Y:S02]  /*0290*/  LEA.HI.SX32 R52, R57, R60, 0x1d ;  /* 0x0000003c39347211 */ /* 0x000fe400078feaff */
[----:B------:R-:W-:-:S05]  /*02a0*/  MOV R57, 0x10 ;  /* 0x0000001000397802 */ /* 0x000fca0000000f00 */
        /* <DEDUP_REMOVED lines=29> */
.L_x_2443:
[----:B-1---5:R-:W-:Y:S01]  /*0480*/  ISETP.GE.AND P0, PT, R54, 0x1, PT ;  /* 0x000000013600780c */ /* 0x022fe20003f06270 */
[----:B------:R-:W-:-:S12]  /*0490*/  IMAD.MOV.U32 R70, RZ, RZ, RZ ;  /* 0x000000ffff467224 */ /* 0x000fd800078e00ff */
[----:B------:R-:W-:-:S05]  /*04a0*/  @P0 IADD3 R56, R54, -0x1, RZ ;  /* 0xffffffff36380810 */ /* 0x000fca0007ffe0ff */
[----:B------:R-:W-:-:S05]  /*04b0*/  @P0 IMAD R56, R56, c[0x0][0x168], RZ ;  /* 0x00005a0038380a24 */ /* 0x000fca00078e02ff */
[----:B------:R-:W-:-:S04]  /*04c0*/  @P0 SHF.R.S32.HI R61, RZ, 0x1f, R56 ;  /* 0x0000001fff3d0819 */ /* 0x000fc80000011438 */
[----:B------:R-:W-:Y:S02]  /*04d0*/  @P0 LEA.HI R61, R61, R56, RZ, 0x3 ;  /* 0x000000383d3d0211 */ /* 0x000fe400078f18ff */
[----:B------:R-:W-:Y:S02]  /*04e0*/  MOV R56, RZ ;  /* 0x000000ff00387202 */ /* 0x000fe40000000f00 */
[----:B------:R-:W-:Y:S01]  /*04f0*/  @P0 LEA.HI.SX32 R56, R61, R60, 0x1d ;  /* 0x0000003c3d380211 */ /* 0x000fe200078feaff */
[----:B------:R-:W-:Y:S01]  /*0500*/  HFMA2.MMA R61, -RZ, RZ, 0, 0 ;  /* 0x00000000ff3d7435 */ /* 0x000fe200000001ff */
        /* <DEDUP_REMOVED lines=10> */
[----:B------:R-:W-:-:S05]  /*05b0*/  MOV R57, 0x8 ;  /* 0x0000000800397802 */ /* 0x000fca0000000f00 */
[----:B------:R-:W-:Y:S01]  /*05c0*/  IMAD.WIDE.U32 R56, R56, R57, c[0x0][0x190] ;  /* 0x0000640038387625 */ /* 0x000fe200078e0039 */
[----:B------:R-:W4:Y:S04]  /*05d0*/  LDG.E.128 R8, [R8.64] ;  /* 0x0000000408087981 */ /* 0x000f28000c1e1d00 */
[----:B------:R1:W4:Y:S01]  /*05e0*/  LDG.E.64 R62, [R56.64] ;  /* 0x00000004383e7981 */ /* 0x000322000c1e1b00 */
[----:B------:R-:W-:-:S04]  /*05f0*/  ISETP.NE.U32.AND P0, PT, RZ, c[0x0][0x218], PT ;  /* 0x00008600ff007a0c */ /* 0x000fc80003f05070 */
[----:B------:R-:W-:-:S13]  /*0600*/  ISETP.NE.AND.EX P0, PT, RZ, c[0x0][0x21c], PT, P0 ;  /* 0x00008700ff007a0c */ /* 0x000fda0003f05300 */
[----:B------:R0:W5:Y:S02]  /*0610*/  @P0 LDG.E.128 R12, [R72.64] ;  /* 0x00000004480c0981 */ /* 0x000164000c1e1d00 */
[----:B0-----:R-:W-:-:S04]  /*0620*/  ISETP.NE.AND P0, PT, R58, RZ, PT ;  /* 0x000000ff3a00720c */ /* 0x001fc80003f05270 */
[----:B--2---:R-:W-:Y:S01]  /*0630*/  FSEL R76, R74, RZ, !P0 ;  /* 0x000000ff4a4c7208 */ /* 0x004fe20004000000 */
[--C-:B---3--:R-:W-:Y:S02]  /*0640*/  HADD2.F32 R51, -RZ, R5.reuse.H0_H0 ;  /* 0x20000005ff337230 */ /* 0x108fe40000004100 */
[--C-:B------:R-:W-:Y:S02]  /*0650*/  HADD2.F32 R3, -RZ, R4.reuse.H0_H0 ;  /* 0x20000004ff037230 */ /* 0x100fe40000004100 */
[----:B------:R-:W-:Y:S02]  /*0660*/  HADD2.F32 R49, -RZ, R4.H1_H1 ;  /* 0x30000004ff317230 */ /* 0x000fe40000004100 */
[----:B------:R-:W-:Y:S02]  /*0670*/  HADD2.F32 R5, -RZ, R5.H1_H1 ;  /* 0x30000005ff057230 */ /* 0x000fe40000004100 */
[--C-:B------:R-:W-:Y:S02]  /*0680*/  HADD2.F32 R53, -RZ, R6.reuse.H0_H0 ;  /* 0x20000006ff357230 */ /* 0x100fe40000004100 */
[----:B-1----:R-:W-:-:S02]  /*0690*/  HADD2.F32 R57, -RZ, R6.H1_H1 ;  /* 0x30000006ff397230 */ /* 0x002fc40000004100 */
[--C-:B------:R-:W-:Y:S02]  /*06a0*/  HADD2.F32 R61, -RZ, R7.reuse.H0_H0 ;  /* 0x20000007ff3d7230 */ /* 0x100fe40000004100 */
[----:B------:R-:W-:Y:S01]  /*06b0*/  HADD2.F32 R7, -RZ, R7.H1_H1 ;  /* 0x30000007ff077230 */ /* 0x000fe20000004100 */
[C---:B------:R-:W-:Y:S02]  /*06c0*/  FADD.FTZ R48, -R76.reuse, R3 ;  /* 0x000000034c307221 */ /* 0x040fe40000010100 */
[C---:B------:R-:W-:Y:S02]  /*06d0*/  FADD.FTZ R50, -R76.reuse, R49 ;  /* 0x000000314c327221 */ /* 0x040fe40000010100 */
[C---:B------:R-:W-:Y:S02]  /*06e0*/  FADD.FTZ R66, -R76.reuse, R51 ;  /* 0x000000334c427221 */ /* 0x040fe40000010100 */
[C---:B------:R-:W-:Y:S02]  /*06f0*/  FADD.FTZ R68, -R76.reuse, R5 ;  /* 0x000000054c447221 */ /* 0x040fe40000010100 */
[----:B------:R-:W-:-:S02]  /*0700*/  FADD.FTZ R70, -R76, R53 ;  /* 0x000000354c467221 */ /* 0x000fc40000010100 */
[C---:B------:R-:W-:Y:S02]  /*0710*/  FADD.FTZ R72, -R76.reuse, R57 ;  /* 0x000000394c487221 */ /* 0x040fe40000010100 */
[C---:B------:R-:W-:Y:S01]  /*0720*/  FADD.FTZ R74, -R76.reuse, R61 ;  /* 0x0000003d4c4a7221 */ /* 0x040fe20000010100 */
[--C-:B----4-:R-:W-:Y:S01]  /*0730*/  HADD2.F32 R6, -RZ, R8.reuse.H1_H1 ;  /* 0x30000008ff067230 */ /* 0x110fe20000004100 */
[----:B------:R-:W-:Y:S01]  /*0740*/  FADD.FTZ R76, -R76, R7 ;  /* 0x000000074c4c7221 */ /* 0x000fe20000010100 */
[----:B------:R-:W-:Y:S01]  /*0750*/  HADD2.F32 R7, -RZ, R8.H0_H0 ;  /* 0x20000008ff077230 */ /* 0x000fe20000004100 */
[C-C-:B------:R-:W-:Y:S01]  /*0760*/  SHF.R.U64 R8, R62.reuse, 0x18, R63.reuse ;  /* 0x000000183e087819 */ /* 0x140fe2000000123f */
[C---:B------:R-:W-:Y:S01]  /*0770*/  FMUL.FTZ R53, R55.reuse, R48 ;  /* 0x0000003037357220 */ /* 0x040fe20000410000 */
[--C-:B------:R-:W-:Y:S01]  /*0780*/  HADD2.F32 R5, -RZ, R9.reuse.H0_H0 ;  /* 0x20000009ff057230 */ /* 0x100fe20000004100 */
[C---:B------:R-:W-:Y:S01]  /*0790*/  FMUL.FTZ R50, R55.reuse, R50 ;  /* 0x0000003237327220 */ /* 0x040fe20000410000 */
[----:B------:R-:W-:Y:S01]  /*07a0*/  HADD2.F32 R4, -RZ, R9.H1_H1 ;  /* 0x30000009ff047230 */ /* 0x000fe20000004100 */
[C---:B------:R-:W-:Y:S01]  /*07b0*/  FMUL.FTZ R51, R55.reuse, R66 ;  /* 0x0000004237337220 */ /* 0x040fe20000410000 */
[----:B------:R-:W-:Y:S01]  /*07c0*/  SHF.R.U64 R61, R62, 0x8, R63 ;  /* 0x000000083e3d7819 */ /* 0x000fe2000000123f */
[----:B------:R-:W-:Y:S01]  /*07d0*/  FMUL.FTZ R48, R55, R68 ;  /* 0x0000004437307220 */ /* 0x000fe20000410000 */
[----:B------:R-:W-:Y:S01]  /*07e0*/  PRMT R66, R8, 0x7610, R66 ;  /* 0x0000761008427816 */ /* 0x000fe20000000042 */
[----:B------:R-:W-:-:S02]  /*07f0*/  FFMA.FTZ R16, R53, R7, R16 ;  /* 0x0000000735107223 */ /* 0x000fc40000010010 */
[----:B------:R-:W-:Y:S02]  /*0800*/  FADD.FTZ R28, R28, R7 ;  /* 0x000000071c1c7221 */ /* 0x000fe40000010000 */
[----:B------:R-:W-:Y:S02]  /*0810*/  FMUL.FTZ R8, R36, R7 ;  /* 0x0000000724087220 */ /* 0x000fe40000410000 */
[-C--:B------:R-:W-:Y:S02]  /*0820*/  FFMA.FTZ R17, R50, R6.reuse, R17 ;  /* 0x0000000632117223 */ /* 0x080fe40000010011 */
[----:B------:R-:W-:Y:S02]  /*0830*/  FADD.FTZ R29, R29, R6 ;  /* 0x000000061d1d7221 */ /* 0x000fe40000010000 */
[----:B------:R-:W-:Y:S01]  /*0840*/  FMUL.FTZ R7, R37, R6 ;  /* 0x0000000625077220 */ /* 0x000fe20000410000 */
[----:B------:R-:W-:Y:S01]  /*0850*/  PRMT R68, R61, 0x7610, R68 ;  /* 0x000076103d447816 */ /* 0x000fe20000000044 */
[----:B------:R-:W-:-:S02]  /*0860*/  FFMA.FTZ R18, R51, R5, R18 ;  /* 0x0000000533127223 */ /* 0x000fc40000010012 */
[----:B------:R-:W-:Y:S02]  /*0870*/  FADD.FTZ R30, R30, R5 ;  /* 0x000000051e1e7221 */ /* 0x000fe40000010000 */
[----:B------:R-:W-:Y:S02]  /*0880*/  FMUL.FTZ R6, R38, R5 ;  /* 0x0000000526067220 */ /* 0x000fe40000410000 */
[-C--:B------:R-:W-:Y:S02]  /*0890*/  FFMA.FTZ R19, R48, R4.reuse, R19 ;  /* 0x0000000430137223 */ /* 0x080fe40000010013 */
[----:B------:R-:W-:Y:S02]  /*08a0*/  FADD.FTZ R31, R31, R4 ;  /* 0x000000041f1f7221 */ /* 0x000fe40000010000 */
[----:B------:R-:W-:Y:S02]  /*08b0*/  FMUL.FTZ R5, R39, R4 ;  /* 0x0000000427057220 */ /* 0x000fe40000410000 */
[----:B------:R-:W-:-:S02]  /*08c0*/  FADD.FTZ R4, RZ, R8 ;  /* 0x00000008ff047221 */ /* 0x000fc40000010000 */
[----:B------:R-:W-:Y:S01]  /*08d0*/  FFMA.FTZ R61, R53, R8, RZ ;  /* 0x00000008353d7223 */ /* 0x000fe200000100ff */
[--C-:B------:R-:W-:Y:S02]  /*08e0*/  SHF.R.U64 R67, R62, 0x10, R63.reuse ;  /* 0x000000103e437819 */ /* 0x100fe4000000123f */
[----:B------:R-:W-:Y:S01]  /*08f0*/  SHF.R.U32.HI R65, RZ, 0x8, R63 ;  /* 0x00000008ff417819 */ /* 0x000fe2000001163f */
[----:B------:R-:W-:Y:S01]  /*0900*/  FFMA.FTZ R61, R50, R7, R61 ;  /* 0x00000007323d7223 */ /* 0x000fe2000001003d */
[--C-:B------:R-:W-:Y:S02]  /*0910*/  SHF.R.U32.HI R64, RZ, 0x10, R63.reuse ;  /* 0x00000010ff407819 */ /* 0x100fe4000001163f */
[----:B------:R-:W-:Y:S02]  /*0920*/  SHF.R.U32.HI R56, RZ, 0x18, R63 ;  /* 0x00000018ff387819 */ /* 0x000fe4000001163f */
[----:B------:R-:W-:Y:S01]  /*0930*/  PRMT R69, R63, 0x7610, R69 ;  /* 0x000076103f457816 */ /* 0x000fe20000000045 */
[----:B------:R-:W-:Y:S01]  /*0940*/  FADD.FTZ R63, R4, R7 ;  /* 0x00000007043f7221 */ /* 0x000fe20000010000 */
[----:B------:R-:W-:Y:S01]  /*0950*/  HADD2.F32 R3, -RZ, R10.H0_H0 ;  /* 0x2000000aff037230 */ /* 0x000fe20000004100 */
[----:B------:R-:W-:-:S02]  /*0960*/  FMUL.FTZ R49, R55, R70 ;  /* 0x0000004637317220 */ /* 0x000fc40000410000 */
[----:B------:R-:W-:Y:S02]  /*0970*/  FADD.FTZ R70, R63, R6 ;  /* 0x000000063f467221 */ /* 0x000fe40000010000 */
[----:B------:R-:W-:Y:S01]  /*0980*/  FFMA.FTZ R61, R51, R6, R61 ;  /* 0x00000006333d7223 */ /* 0x000fe2000001003d */
[----:B------:R-:W-:Y:S01]  /*0990*/  HADD2.F32 R2, -RZ, R10.H1_H1 ;  /* 0x3000000aff027230 */ /* 0x000fe20000004100 */
[----:B------:R-:W-:Y:S02]  /*09a0*/  FMUL.FTZ R4, R32, R3 ;  /* 0x0000000320047220 */ /* 0x000fe40000410000 */
[----:B------:R-:W-:Y:S02]  /*09b0*/  FADD.FTZ R63, R70, R5 ;  /* 0x00000005463f7221 */ /* 0x000fe40000010000 */
[----:B------:R-:W-:Y:S01]  /*09c0*/  FFMA.FTZ R61, R48, R5, R61 ;  /* 0x00000005303d7223 */ /* 0x000fe2000001003d */
[--C-:B------:R-:W-:Y:S01]  /*09d0*/  HADD2.F32 R57, -RZ, R11.reuse.H0_H0 ;  /* 0x2000000bff397230 */ /* 0x100fe20000004100 */
[C---:B------:R-:W-:Y:S01]  /*09e0*/  FMUL.FTZ R10, R55.reuse, R72 ;  /* 0x00000048370a7220 */ /* 0x040fe20000410000 */
[----:B------:R-:W-:Y:S01]  /*09f0*/  HADD2.F32 R0, -RZ, R11.H1_H1 ;  /* 0x3000000bff007230 */ /* 0x000fe20000004100 */
        /* <DEDUP_REMOVED lines=22> */
.L_x_2444:
[----:B-1----:R-:W-:Y:S05]  /*0b60*/  BSYNC B0 ;  /* 0x0000000000007941 */ /* 0x002fea0003800000 */
.L_x_2442:
[----:B------:R-:W-:Y:S05]  /*0b70*/  BRA.DIV ~URZ, `(.L_x_2445) ;  /* 0x000012227f007947 */ /* 0x000fea000b800000 */
[----:B------:R1:W2:Y:S02]  /*0b80*/  SHFL.BFLY PT, R72, R61, 0x1, 0x1f ;  /* 0x0c201f003d487f89 */ /* 0x0002a400000e0000 */
.L_x_2474:
        /* <DEDUP_REMOVED lines=18> */
.L_x_2475:
        /* <DEDUP_REMOVED lines=25> */
.L_x_2450:
        /* <DEDUP_REMOVED lines=9> */
.L_x_2451:
[----:B------:R-:W-:Y:S05]  /*0ed0*/  BSYNC B1 ;  /* 0x0000000000017941 */ /* 0x000fea0003800000 */
.L_x_2449:
        /* <DEDUP_REMOVED lines=16> */
.L_x_2453:
[----:B------:R-:W-:Y:S01]  /*0fe0*/  FFMA.FTZ R70, R50, R56, R57 ;  /* 0x0000003832467223 */ /* 0x000fe20000010039 */
[----:B-----5:R-:W-:-:S03]  /*0ff0*/  @P4 HADD2.F32 R61, -RZ, R12.H1_H1 ;  /* 0x3000000cff3d4230 */ /* 0x020fc60000004100 */
[----:B------:R-:W-:-:S04]  /*1000*/  FADD.FTZ R70, R7, -R70 ;  /* 0x8000004607467221 */ /* 0x000fc80000010000 */
[----:B------:R-:W-:-:S04]  /*1010*/  FMUL.FTZ R70, R55, R70 ;  /* 0x0000004637467220 */ /* 0x000fc80000410000 */
[----:B------:R-:W-:Y:S02]  /*1020*/  @P4 FADD.FTZ R70, R70, R61 ;  /* 0x0000003d46464221 */ /* 0x000fe40000010000 */
.L_x_2454:
[----:B------:R-:W-:Y:S05]  /*1030*/  BSYNC B1 ;  /* 0x0000000000017941 */ /* 0x000fea0003800000 */
.L_x_2452:
        /* <DEDUP_REMOVED lines=14> */
.L_x_2456:
[----:B------:R-:W-:-:S04]  /*1120*/  FFMA.FTZ R61, R51, R56, R57 ;  /* 0x00000038333d7223 */ /* 0x000fc80000010039 */
[----:B------:R-:W-:Y:S01]  /*1130*/  FADD.FTZ R70, R6, -R61 ;  /* 0x8000003d06467221 */ /* 0x000fe20000010000 */
[----:B-----5:R-:W-:-:S03]  /*1140*/  @P4 HADD2.F32 R61, -RZ, R13.H0_H0 ;  /* 0x2000000dff3d4230 */ /* 0x020fc60000004100 */
[----:B------:R-:W-:-:S04]  /*1150*/  FMUL.FTZ R70, R55, R70 ;  /* 0x0000004637467220 */ /* 0x000fc80000410000 */
[----:B------:R-:W-:Y:S02]  /*1160*/  @P4 FADD.FTZ R70, R70, R61 ;  /* 0x0000003d46464221 */ /* 0x000fe40000010000 */
.L_x_2457:
[----:B------:R-:W-:Y:S05]  /*1170*/  BSYNC B1 ;  /* 0x0000000000017941 */ /* 0x000fea0003800000 */
.L_x_2455:
        /* <DEDUP_REMOVED lines=14> */
.L_x_2459:
[----:B------:R-:W-:Y:S01]  /*1260*/  FFMA.FTZ R70, R48, R56, R57 ;  /* 0x0000003830467223 */ /* 0x000fe20000010039 */
[----:B-----5:R-:W-:-:S03]  /*1270*/  @P4 HADD2.F32 R61, -RZ, R13.H1_H1 ;  /* 0x3000000dff3d4230 */ /* 0x020fc60000004100 */
[----:B------:R-:W-:-:S04]  /*1280*/  FADD.FTZ R70, R5, -R70 ;  /* 0x8000004605467221 */ /* 0x000fc80000010000 */
[----:B------:R-:W-:-:S04]  /*1290*/  FMUL.FTZ R70, R55, R70 ;  /* 0x0000004637467220 */ /* 0x000fc80000410000 */
[----:B------:R-:W-:Y:S02]  /*12a0*/  @P4 FADD.FTZ R70, R70, R61 ;  /* 0x0000003d46464221 */ /* 0x000fe40000010000 */
.L_x_2460:
[----:B------:R-:W-:Y:S05]  /*12b0*/  BSYNC B1 ;  /* 0x0000000000017941 */ /* 0x000fea0003800000 */
.L_x_2458:
        /* <DEDUP_REMOVED lines=14> */
.L_x_2462:
[----:B------:R-:W-:-:S04]  /*13a0*/  FFMA.FTZ R61, R49, R56, R57 ;  /* 0x00000038313d7223 */ /* 0x000fc80000010039 */
[----:B------:R-:W-:Y:S01]  /*13b0*/  FADD.FTZ R70, R4, -R61 ;  /* 0x8000003d04467221 */ /* 0x000fe20000010000 */
[----:B-----5:R-:W-:-:S03]  /*13c0*/  @P4 HADD2.F32 R61, -RZ, R14.H0_H0 ;  /* 0x2000000eff3d4230 */ /* 0x020fc60000004100 */
[----:B------:R-:W-:-:S04]  /*13d0*/  FMUL.FTZ R70, R55, R70 ;  /* 0x0000004637467220 */ /* 0x000fc80000410000 */
[----:B------:R-:W-:Y:S02]  /*13e0*/  @P4 FADD.FTZ R70, R70, R61 ;  /* 0x0000003d46464221 */ /* 0x000fe40000010000 */
.L_x_2463:
[----:B------:R-:W-:Y:S05]  /*13f0*/  BSYNC B1 ;  /* 0x0000000000017941 */ /* 0x000fea0003800000 */
.L_x_2461:
        /* <DEDUP_REMOVED lines=14> */
.L_x_2465:
[----:B------:R-:W-:Y:S01]  /*14e0*/  FFMA.FTZ R70, R10, R56, R57 ;  /* 0x000000380a467223 */ /* 0x000fe20000010039 */
[----:B-----5:R-:W-:-:S03]  /*14f0*/  @P4 HADD2.F32 R61, -RZ, R14.H1_H1 ;  /* 0x3000000eff3d4230 */ /* 0x020fc60000004100 */
[----:B------:R-:W-:-:S04]  /*1500*/  FADD.FTZ R70, R3, -R70 ;  /* 0x8000004603467221 */ /* 0x000fc80000010000 */
[----:B------:R-:W-:-:S04]  /*1510*/  FMUL.FTZ R70, R55, R70 ;  /* 0x0000004637467220 */ /* 0x000fc80000410000 */
[----:B------:R-:W-:Y:S02]  /*1520*/  @P4 FADD.FTZ R70, R70, R61 ;  /* 0x0000003d46464221 */ /* 0x000fe40000010000 */
.L_x_2466:
[----:B------:R-:W-:Y:S05]  /*1530*/  BSYNC B1 ;  /* 0x0000000000017941 */ /* 0x000fea0003800000 */
.L_x_2464:
        /* <DEDUP_REMOVED lines=14> */
.L_x_2468:
[----:B------:R-:W-:-:S04]  /*1620*/  FFMA.FTZ R61, R11, R56, R57 ;  /* 0x000000380b3d7223 */ /* 0x000fc80000010039 */
[----:B------:R-:W-:Y:S01]  /*1630*/  FADD.FTZ R70, R2, -R61 ;  /* 0x8000003d02467221 */ /* 0x000fe20000010000 */
[----:B-----5:R-:W-:-:S03]  /*1640*/  @P4 HADD2.F32 R61, -RZ, R15.H0_H0 ;  /* 0x2000000fff3d4230 */ /* 0x020fc60000004100 */
[----:B------:R-:W-:-:S04]  /*1650*/  FMUL.FTZ R70, R55, R70 ;  /* 0x0000004637467220 */ /* 0x000fc80000410000 */
[----:B------:R-:W-:Y:S02]  /*1660*/  @P4 FADD.FTZ R70, R70, R61 ;  /* 0x0000003d46464221 */ /* 0x000fe40000010000 */
.L_x_2469:
[----:B------:R-:W-:Y:S05]  /*1670*/  BSYNC B1 ;  /* 0x0000000000017941 */ /* 0x000fea0003800000 */
.L_x_2467:
        /* <DEDUP_REMOVED lines=14> */
.L_x_2471:
[----:B------:R-:W-:Y:S01]  /*1760*/  FFMA.FTZ R57, R9, R56, R57 ;  /* 0x0000003809397223 */ /* 0x000fe20000010039 */
[----:B-----5:R-:W-:-:S03]  /*1770*/  @P4 HADD2.F32 R70, -RZ, R15.H1_H1 ;  /* 0x3000000fff464230 */ /* 0x020fc60000004100 */
[----:B------:R-:W-:-:S04]  /*1780*/  FADD.FTZ R56, R0, -R57 ;  /* 0x8000003900387221 */ /* 0x000fc80000010000 */
[----:B------:R-:W-:-:S04]  /*1790*/  FMUL.FTZ R55, R55, R56 ;  /* 0x0000003837377220 */ /* 0x000fc80000410000 */
[----:B------:R-:W-:Y:S02]  /*17a0*/  @P4 FADD.FTZ R55, R55, R70 ;  /* 0x0000004637374221 */ /* 0x000fe40000010000 */
.L_x_2472:
[----:B------:R-:W-:Y:S05]  /*17b0*/  BSYNC B1 ;  /* 0x0000000000017941 */ /* 0x000fea0003800000 */
.L_x_2470:
        /* <DEDUP_REMOVED lines=14> */
.L_x_2448:
[----:B------:R-:W-:Y:S05]  /*18a0*/  BSYNC B0 ;  /* 0x0000000000007941 */ /* 0x000fea0003800000 */
.L_x_2447:
[----:B------:R-:W-:-:S04]  /*18b0*/  MOV R52, c[0x0][0x160] ;  /* 0x0000580000347a02 */ /* 0x000fc80000000f00 */
[----:B------:R-:W-:-:S04]  /*18c0*/  LEA R59, R52, R59, 0x2 ;  /* 0x0000003b343b7211 */ /* 0x000fc800078e10ff */
[----:B------:R-:W-:-:S13]  /*18d0*/  ISETP.GE.AND P0, PT, R59, c[0x0][0x164], PT ;  /* 0x000059003b007a0c */ /* 0x000fda0003f06270 */
[----:B0123-5:R-:W-:Y:S01]  /*18e0*/  @P0 CALL.REL.NOINC `(.L_x_2441) ;  /* 0x0000001000000944 */ /* 0x02ffe20003c00000 */
[----:B------:R-:W-:Y:S05]  /*18f0*/  BRA `(.L_x_2473) ;  /* 0xffffe8d000007947 */ /* 0x000fea000383ffff */
.L_x_2441:
        /* <DEDUP_REMOVED lines=39> */
[----:B------:R-:W-:-:S03]  /*1b70*/  IADD3 R0, P3, R0, c[0x0][0x220], RZ ;  /* 0x0000880000007a10 */ /* 0x000fc60007f7e0ff */
[----:B------:R-:W2:Y:S01]  /*1b80*/  LDS R25, [R32.X4+0x800] ;  /* 0x0008000020197984 */ /* 0x000ea20000004800 */
[----:B------:R-:W-:Y:S01]  /*1b90*/  IADD3.X R7, R4, c[0x0][0x224], RZ, P3, !PT ;  /* 0x0000890004077a10 */ /* 0x000fe20001ffe4ff */
[----:B------:R-:W-:Y:S02]  /*1ba0*/  @P1 IMAD.MOV.U32 R2, RZ, RZ, R12 ;  /* 0x000000ffff021224 */ /* 0x000fe400078e000c */
        /* <DEDUP_REMOVED lines=31> */
.L_x_2445:
[----:B------:R-:W-:Y:S01]  /*1da0*/  HFMA2.MMA R73, -RZ, RZ, 0, 5.9604644775390625e-08 ;  /* 0x00000001ff497435 */ /* 0x000fe200000001ff */
[----:B------:R-:W-:Y:S01]  /*1db0*/  MOV R76, R61 ;  /* 0x0000003d004c7202 */ /* 0x000fe20000000f00 */
[----:B------:R-:W-:Y:S01]  /*1dc0*/  IMAD.MOV.U32 R74, RZ, RZ, 0x1f ;  /* 0x0000001fff4a7424 */ /* 0x000fe200078e00ff */
[----:B------:R-:W-:-:S02]  /*1dd0*/  MOV R71, 0xffffffff ;  /* 0xffffffff00477802 */ /* 0x000fc40000000f00 */
[----:B------:R-:W-:Y:S02]  /*1de0*/  MOV R56, 0x1e00 ;  /* 0x00001e0000387802 */ /* 0x000fe40000000f00 */
[----:B0----5:R-:W-:Y:S05]  /*1df0*/  CALL.REL.NOINC `($__internal_111_$__cuda_sm70_shflsync_bfly_p) ;  /* 0x0000046000007944 */ /* 0x021fea0003c00000 */
[----:B-1----:R-:W-:Y:S01]  /*1e00*/  MOV R72, R73 ;  /* 0x0000004900487202 */ /* 0x002fe20000000f00 */
[----:B0-----:R-:W-:Y:S05]  /*1e10*/  BRA `(.L_x_2474) ;  /* 0xffffed7000007947 */ /* 0x001fea000383ffff */
.L_x_2446:
[----:B------:R-:W-:Y:S01]  /*1e20*/  HFMA2.MMA R73, -RZ, RZ, 0, 5.9604644775390625e-08 ;  /* 0x00000001ff497435 */ /* 0x000fe200000001ff */
[----:B------:R-:W-:Y:S01]  /*1e30*/  IMAD.MOV.U32 R76, RZ, RZ, R70 ;  /* 0x000000ffff4c7224 */ /* 0x000fe200078e0046 */
[----:B------:R-:W-:Y:S01]  /*1e40*/  MOV R74, 0x1f ;  /* 0x0000001f004a7802 */ /* 0x000fe20000000f00 */
[----:B------:R-:W-:Y:S01]  /*1e50*/  IMAD.MOV.U32 R71, RZ, RZ, -0x1 ;  /* 0xffffffffff477424 */ /* 0x000fe200078e00ff */
[----:B------:R-:W-:Y:S02]  /*1e60*/  MOV R56, 0x1e80 ;  /* 0x00001e8000387802 */ /* 0x000fe40000000f00 */
[----:B012--5:R-:W-:Y:S05]  /*1e70*/  CALL.REL.NOINC `($__internal_111_$__cuda_sm70_shflsync_bfly_p) ;  /* 0x000003e000007944 */ /* 0x027fea0003c00000 */
[----:B------:R-:W-:Y:S01]  /*1e80*/  FADD.FTZ R61, R72, R61 ;  /* 0x0000003d483d7221 */ /* 0x000fe20000010000 */
[----:B0-----:R-:W-:Y:S01]  /*1e90*/  MOV R74, 0x1f ;  /* 0x0000001f004a7802 */ /* 0x001fe20000000f00 */
[----:B-1----:R-:W-:Y:S01]  /*1ea0*/  FADD.FTZ R70, R70, R73 ;  /* 0x0000004946467221 */ /* 0x002fe20000010000 */
[----:B------:R-:W-:Y:S01]  /*1eb0*/  HFMA2.MMA R73, -RZ, RZ, 0, 1.1920928955078125e-07 ;  /* 0x00000002ff497435 */ /* 0x000fe200000001ff */
[----:B------:R-:W-:Y:S01]  /*1ec0*/  IMAD.MOV.U32 R71, RZ, RZ, -0x1 ;  /* 0xffffffffff477424 */ /* 0x000fe200078e00ff */
[----:B------:R-:W-:-:S02]  /*1ed0*/  MOV R76, R61 ;  /* 0x0000003d004c7202 */ /* 0x000fc40000000f00 */
[----:B------:R-:W-:Y:S02]  /*1ee0*/  MOV R56, 0x1f00 ;  /* 0x00001f0000387802 */ /* 0x000fe40000000f00 */
[----:B------:R-:W-:Y:S05]  /*1ef0*/  CALL.REL.NOINC `($__internal_111_$__cuda_sm70_shflsync_bfly_p) ;  /* 0x0000036000007944 */ /* 0x000fea0003c00000 */
[----:B-1----:R-:W-:Y:S01]  /*1f00*/  MOV R72, R73 ;  /* 0x0000004900487202 */ /* 0x002fe20000000f00 */
[----:B------:R-:W-:Y:S01]  /*1f10*/  HFMA2.MMA R73, -RZ, RZ, 0, 1.1920928955078125e-07 ;  /* 0x00000002ff497435 */ /* 0x000fe200000001ff */
[----:B0-----:R-:W-:Y:S01]  /*1f20*/  IMAD.MOV.U32 R76, RZ, RZ, R70 ;  /* 0x000000ffff4c7224 */ /* 0x001fe200078e0046 */
[----:B------:R-:W-:Y:S01]  /*1f30*/  MOV R74, 0x1f ;  /* 0x0000001f004a7802 */ /* 0x000fe20000000f00 */
[----:B------:R-:W-:Y:S01]  /*1f40*/  IMAD.MOV.U32 R71, RZ, RZ, -0x1 ;  /* 0xffffffffff477424 */ /* 0x000fe200078e00ff */
[----:B------:R-:W-:Y:S02]  /*1f50*/  MOV R56, 0x1f70 ;  /* 0x00001f7000387802 */ /* 0x000fe40000000f00 */
[----:B------:R-:W-:Y:S05]  /*1f60*/  CALL.REL.NOINC `($__internal_111_$__cuda_sm70_shflsync_bfly_p) ;  /* 0x000002f000007944 */ /* 0x000fea0003c00000 */
[----:B------:R-:W-:Y:S01]  /*1f70*/  FADD.FTZ R61, R72, R61 ;  /* 0x0000003d483d7221 */ /* 0x000fe20000010000 */
[----:B0-----:R-:W-:Y:S01]  /*1f80*/  MOV R74, 0x1f ;  /* 0x0000001f004a7802 */ /* 0x001fe20000000f00 */
[----:B-1----:R-:W-:Y:S01]  /*1f90*/  FADD.FTZ R70, R70, R73 ;  /* 0x0000004946467221 */ /* 0x002fe20000010000 */
[----:B------:R-:W-:Y:S01]  /*1fa0*/  HFMA2.MMA R73, -RZ, RZ, 0, 2.384185791015625e-07 ;  /* 0x00000004ff497435 */ /* 0x000fe200000001ff */
[----:B------:R-:W-:Y:S01]  /*1fb0*/  IMAD.MOV.U32 R71, RZ, RZ, -0x1 ;  /* 0xffffffffff477424 */ /* 0x000fe200078e00ff */
[----:B------:R-:W-:-:S02]  /*1fc0*/  MOV R76, R61 ;  /* 0x0000003d004c7202 */ /* 0x000fc40000000f00 */
[----:B------:R-:W-:Y:S02]  /*1fd0*/  MOV R56, 0x1ff0 ;  /* 0x00001ff000387802 */ /* 0x000fe40000000f00 */
[----:B------:R-:W-:Y:S05]  /*1fe0*/  CALL.REL.NOINC `($__internal_111_$__cuda_sm70_shflsync_bfly_p) ;  /* 0x0000027000007944 */ /* 0x000fea0003c00000 */
[----:B-1----:R-:W-:Y:S01]  /*1ff0*/  MOV R72, R73 ;  /* 0x0000004900487202 */ /* 0x002fe20000000f00 */
[----:B------:R-:W-:Y:S01]  /*2000*/  HFMA2.MMA R73, -RZ, RZ, 0, 2.384185791015625e-07 ;  /* 0x00000004ff497435 */ /* 0x000fe200000001ff */
        /* <DEDUP_REMOVED lines=8> */
[----:B------:R-:W-:Y:S01]  /*2090*/  HFMA2.MMA R73, -RZ, RZ, 0, 4.76837158203125e-07 ;  /* 0x00000008ff497435 */ /* 0x000fe200000001ff */
[----:B------:R-:W-:Y:S01]  /*20a0*/  IMAD.MOV.U32 R71, RZ, RZ, -0x1 ;  /* 0xffffffffff477424 */ /* 0x000fe200078e00ff */
[----:B------:R-:W-:-:S02]  /*20b0*/  MOV R76, R61 ;  /* 0x0000003d004c7202 */ /* 0x000fc40000000f00 */
[----:B------:R-:W-:Y:S02]  /*20c0*/  MOV R56, 0x20e0 ;  /* 0x000020e000387802 */ /* 0x000fe40000000f00 */
[----:B------:R-:W-:Y:S05]  /*20d0*/  CALL.REL.NOINC `($__internal_111_$__cuda_sm70_shflsync_bfly_p) ;  /* 0x0000018000007944 */ /* 0x000fea0003c00000 */
[----:B-1----:R-:W-:Y:S01]  /*20e0*/  MOV R72, R73 ;  /* 0x0000004900487202 */ /* 0x002fe20000000f00 */
[----:B------:R-:W-:Y:S01]  /*20f0*/  HFMA2.MMA R73, -RZ, RZ, 0, 4.76837158203125e-07 ;  /* 0x00000008ff497435 */ /* 0x000fe200000001ff */
        /* <DEDUP_REMOVED lines=8> */
[----:B------:R-:W-:Y:S01]  /*2180*/  HFMA2.MMA R73, -RZ, RZ, 0, 9.5367431640625e-07 ;  /* 0x00000010ff497435 */ /* 0x000fe200000001ff */
[----:B------:R-:W-:Y:S01]  /*2190*/  IMAD.MOV.U32 R71, RZ, RZ, -0x1 ;  /* 0xffffffffff477424 */ /* 0x000fe200078e00ff */
[----:B------:R-:W-:-:S02]  /*21a0*/  MOV R76, R61 ;  /* 0x0000003d004c7202 */ /* 0x000fc40000000f00 */
[----:B------:R-:W-:Y:S02]  /*21b0*/  MOV R56, 0x21d0 ;  /* 0x000021d000387802 */ /* 0x000fe40000000f00 */
[----:B------:R-:W-:Y:S05]  /*21c0*/  CALL.REL.NOINC `($__internal_111_$__cuda_sm70_shflsync_bfly_p) ;  /* 0x0000009000007944 */ /* 0x000fea0003c00000 */
[----:B-1----:R-:W-:Y:S01]  /*21d0*/  MOV R72, R73 ;  /* 0x0000004900487202 */ /* 0x002fe20000000f00 */
[----:B------:R-:W-:Y:S01]  /*21e0*/  HFMA2.MMA R73, -RZ, RZ, 0, 9.5367431640625e-07 ;  /* 0x00000010ff497435 */ /* 0x000fe200000001ff */
[----:B0-----:R-:W-:Y:S01]  /*21f0*/  IMAD.MOV.U32 R76, RZ, RZ, R70 ;  /* 0x000000ffff4c7224 */ /* 0x001fe200078e0046 */
[----:B------:R-:W-:Y:S01]  /*2200*/  MOV R74, 0x1f ;  /* 0x0000001f004a7802 */ /* 0x000fe20000000f00 */
[----:B------:R-:W-:Y:S01]  /*2210*/  IMAD.MOV.U32 R71, RZ, RZ, -0x1 ;  /* 0xffffffffff477424 */ /* 0x000fe200078e00ff */
[----:B------:R-:W-:Y:S02]  /*2220*/  MOV R56, 0x2240 ;  /* 0x0000224000387802 */ /* 0x000fe40000000f00 */
[----:B------:R-:W-:Y:S05]  /*2230*/  CALL.REL.NOINC `($__internal_111_$__cuda_sm70_shflsync_bfly_p) ;  /* 0x0000002000007944 */ /* 0x000fea0003c00000 */
[----:B-1----:R-:W-:Y:S01]  /*2240*/  MOV R57, R73 ;  /* 0x0000004900397202 */ /* 0x002fe20000000f00 */
[----:B0-----:R-:W-:Y:S05]  /*2250*/  BRA `(.L_x_2475) ;  /* 0xffffea5000007947 */ /* 0x001fea000383ffff */
        .weak           $__internal_111_$__cuda_sm70_shflsync_bfly_p
        .type           $__internal_111_$__cuda_sm70_shflsync_bfly_p,@function
        .size           $__internal_111_$__cuda_sm70_shflsync_bfly_p,(.L_x_4491 - $__internal_111_$__cuda_sm70_shflsync_bfly_p)
$__internal_111_$__cuda_sm70_shflsync_bfly_p:
[----:B------:R-:W-:Y:S01]  /*2260*/  HFMA2.MMA R57, -RZ, RZ, 0, 0 ;  /* 0x00000000ff397435 */ /* 0x000fe200000001ff */
[----:B------:R-:W-:Y:S04]  /*2270*/  WARPSYNC R71 ;  /* 0x0000004700007348 */ /* 0x000fe80003800000 */
[----:B------:R0:W1:Y:S01]  /*2280*/  SHFL.BFLY PT, R73, R76, R73, R74 ;  /* 0x0c0000494c497389 */ /* 0x00006200000e004a */
[----:B------:R-:W-:Y:S05]  /*2290*/  RET.REL.NODEC R56 `(_ZN10layer_norm13ln_bwd_kernelINS_13Kernel_traitsIf6__halfS2_S2_fjLj256ELj1ELj4ELj1ELj16ENS_18Kernel_traits_baseILj256EfS2_S2_S2_fjLj128EEEEELb1ELb0ELb1ELb0EEEvNS_9BwdParamsE) ;  /* 0xffffdd6038007950 */ /* 0x000fea0003c3ffff */
.L_x_2476:
        /* <DEDUP_REMOVED lines=14> */
.L_x_4491:


//--------------------- .text._ZN10layer_norm22ln_bwd_finalize_kernelINS_22Kernel_traits_finalizeILj256Ef6__halfS2_S2_fjLb0ELj1024ELj4ENS_18Kernel_traits_baseILj256EfS2_S2_S2_fjLj1024EEEEELb0ELb1EEEvNS_9BwdParamsE --------------------------
	.section	.text._ZN10layer_norm22ln_bwd_finalize_kernelINS_22Kernel_traits_finalizeILj256Ef6__halfS2_S2_fjLb0ELj1024ELj4ENS_18Kernel_traits_baseILj256EfS2_S2_S2_fjLj1024EEEEELb0ELb1EEEvNS_9BwdParamsE,"ax",@progbits
	.sectioninfo	@"SHI_REGISTERS=32"
	.align	128
        .global         _ZN10layer_norm22ln_bwd_finalize_kernelINS_22Kernel_traits_finalizeILj256Ef6__halfS2_S2_fjLb0ELj1024ELj4ENS_18Kernel_traits_baseILj256EfS2_S2_S2_fjLj1024EEEEELb0ELb1EEEvNS_9BwdParamsE
        .type           _ZN10layer_norm22ln_bwd_finalize_kernelINS_22Kernel_traits_finalizeILj256Ef6__halfS2_S2_fjLb0ELj1024ELj4ENS_18Kernel_traits_baseILj256EfS2_S2_S2_fjLj1024EEEEELb0ELb1EEEvNS_9BwdParamsE,@function
        .size           _ZN10layer_norm22ln_bwd_finalize_kernelINS_22Kernel_traits_finalizeILj256Ef6__halfS2_S2_fjLb0ELj1024ELj4ENS_18Kernel_traits_baseILj256EfS2_S2_S2_fjLj1024EEEEELb0ELb1EEEvNS_9BwdParamsE,(.L_x_4492 - _ZN10layer_norm22ln_bwd_finalize_kernelINS_22Kernel_traits_finalizeILj256Ef6__halfS2_S2_fjLb0ELj1024ELj4ENS_18Kernel_traits_baseILj256EfS2_S2_S2_fjLj1024EEEEELb0ELb1EEEvNS_9BwdParamsE)
        .other          _ZN10layer_norm22ln_bwd_finalize_kernelINS_22Kernel_traits_finalizeILj256Ef6__halfS2_S2_fjLb0ELj1024ELj4ENS_18Kernel_traits_baseILj256EfS2_S2_S2_fjLj1024EEEEELb0ELb1EEEvNS_9BwdParamsE,@"STO_CUDA_ENTRY STV_DEFAULT"
_ZN10layer_norm22ln_bwd_finalize_kernelINS_22Kernel_traits_finalizeILj256Ef6__halfS2_S2_fjLb0ELj1024ELj4ENS_18Kernel_traits_baseILj256EfS2_S2_S2_fjLj1024EEEEELb0ELb1EEEvNS_9BwdParamsE:
.text._ZN10layer_norm22ln_bwd_finalize_kernelINS_22Kernel_traits_finalizeILj256Ef6__halfS2_S2_fjLb0ELj1024ELj4ENS_18Kernel_traits_baseILj256EfS2_S2_S2_fjLj1024EEEEELb0ELb1EEEvNS_9BwdParamsE:
        /* <DEDUP_REMOVED lines=19> */
.L_x_2487:
        /* <DEDUP_REMOVED lines=27> */
.L_x_2481:
        /* <DEDUP_REMOVED lines=35> */
.L_x_2480:
[----:B------:R-:W-:Y:S05]  /*0510*/  BSYNC B1 ;  /* 0x0000000000017941 */ /* 0x000fea0003800000 */
.L_x_2479:
        /* <DEDUP_REMOVED lines=23> */
.L_x_2483:
[----:B------:R-:W-:Y:S05]  /*0690*/  BSYNC B1 ;  /* 0x0000000000017941 */ /* 0x000fea0003800000 */
.L_x_2482:
        /* <DEDUP_REMOVED lines=10> */
.L_x_2478:
[----:B------:R-:W-:Y:S05]  /*0740*/  BSYNC B0 ;  /* 0x0000000000007941 */ /* 0x000fea0003800000 */
.L_x_2477:
        /* <DEDUP_REMOVED lines=11> */
.L_x_2488:
        /* <DEDUP_REMOVED lines=18> */
.L_x_2489:
[----:B------:R-:W-:Y:S01]  /*0920*/  @!P1 SHF.R.U32.HI R2, RZ, 0x3, R0 ;  /* 0x00000003ff029819 */ /* 0x000fe20000011600 */
[----:B---3--:R-:W-:Y:S02]  /*0930*/  FADD.FTZ R5, R5, R10 ;  /* 0x0000000a05057221 */ /* 0x008fe40000010000 */
[----:B--2---:R-:W-:Y:S01]  /*0940*/  FADD.FTZ R7, R7, R4 ;  /* 0x0000000407077221 */ /* 0x004fe20000010000 */
[----:B------:R-:W-:-:S05]  /*0950*/  @!P1 LOP3.LUT R2, R2, 0x1ffffffc, RZ, 0xc0, !PT ;  /* 0x1ffffffc02029812 */ /* 0x000fca00078ec0ff */
[----:B------:R2:W-:Y:S04]  /*0960*/  @!P1 STS [R2+0x2000], R5 ;  /* 0x0020000502009388 */ /* 0x0005e80000000800 */
[----:B------:R2:W-:Y:S02]  /*0970*/  @!P1 STS [R2+0x2080], R7 ;  /* 0x0020800702009388 */ /* 0x0005e40000000800 */
.L_x_2484:
        /* <DEDUP_REMOVED lines=14> */
.L_x_2485:
[----:B------:R-:W-:Y:S01]  /*0a60*/  HFMA2.MMA R9, -RZ, RZ, 0, 5.9604644775390625e-08 ;  /* 0x00000001ff097435 */ /* 0x000fe200000001ff */
[----:B--2---:R-:W-:Y:S01]  /*0a70*/  IMAD.MOV.U32 R10, RZ, RZ, R4 ;  /* 0x000000ffff0a7224 */ /* 0x004fe200078e0004 */
[----:B------:R-:W-:Y:S01]  /*0a80*/  MOV R11, 0xffffffff ;  /* 0xffffffff000b7802 */ /* 0x000fe20000000f00 */
[----:B------:R-:W-:Y:S01]  /*0a90*/  IMAD.MOV.U32 R6, RZ, RZ, 0x1f ;  /* 0x0000001fff067424 */ /* 0x000fe200078e00ff */
[----:B------:R-:W-:-:S02]  /*0aa0*/  MOV R2, 0xac0 ;  /* 0x00000ac000027802 */ /* 0x000fc40000000f00 */
[----:B01----:R-:W-:Y:S05]  /*0ab0*/  CALL.REL.NOINC `($__internal_112_$__cuda_sm70_shflsync_bfly_p) ;  /* 0x000003c000007944 */ /* 0x003fea0003c00000 */
[----:B-1----:R-:W-:Y:S01]  /*0ac0*/  MOV R3, R6 ;  /* 0x0000000600037202 */ /* 0x002fe20000000f00 */
[----:B0-----:R-:W-:Y:S05]  /*0ad0*/  BRA `(.L_x_2488) ;  /* 0xfffffd2000007947 */ /* 0x001fea000383ffff */
.L_x_2486:
[----:B------:R-:W-:Y:S01]  /*0ae0*/  HFMA2.MMA R9, -RZ, RZ, 0, 1.1920928955078125e-07 ;  /* 0x00000002ff097435 */ /* 0x000fe200000001ff */
[----:B------:R-:W-:Y:S01]  /*0af0*/  IMAD.MOV.U32 R10, RZ, RZ, R13 ;  /* 0x000000ffff0a7224 */ /* 0x000fe200078e000d */
[----:B------:R-:W-:Y:S01]  /*0b00*/  MOV R6, 0x1f ;  /* 0x0000001f00067802 */ /* 0x000fe20000000f00 */
[----:B------:R-:W-:Y:S01]  /*0b10*/  IMAD.MOV.U32 R11, RZ, RZ, -0x1 ;  /* 0xffffffffff0b7424 */ /* 0x000fe200078e00ff */
[----:B------:R-:W-:-:S02]  /*0b20*/  MOV R2, 0xb40 ;  /* 0x00000b4000027802 */ /* 0x000fc40000000f00 */
[----:B012---:R-:W-:Y:S05]  /*0b30*/  CALL.REL.NOINC `($__internal_112_$__cuda_sm70_shflsync_bfly_p) ;  /* 0x0000034000007944 */ /* 0x007fea0003c00000 */
[----:B0-----:R-:W-:Y:S01]  /*0b40*/  HFMA2.MMA R9, -RZ, RZ, 0, 2.384185791015625e-07 ;  /* 0x00000004ff097435 */ /* 0x001fe200000001ff */
[----:B-1----:R-:W-:Y:S01]  /*0b50*/  FADD.FTZ R10, R13, R6 ;  /* 0x000000060d0a7221 */ /* 0x002fe20000010000 */
[----:B------:R-:W-:Y:S01]  /*0b60*/  MOV R6, 0x1f ;  /* 0x0000001f00067802 */ /* 0x000fe20000000f00 */
[----:B------:R-:W-:Y:S01]  /*0b70*/  IMAD.MOV.U32 R11, RZ, RZ, -0x1 ;  /* 0xffffffffff0b7424 */ /* 0x000fe200078e00ff */
[----:B------:R-:W-:-:S02]  /*0b80*/  MOV R2, 0xba0 ;  /* 0x00000ba000027802 */ /* 0x000fc40000000f00 */
[----:B------:R-:W-:Y:S05]  /*0b90*/  CALL.REL.NOINC `($__internal_112_$__cuda_sm70_shflsync_bfly_p) ;  /* 0x000002e000007944 */ /* 0x000fea0003c00000 */
[----:B0-----:R-:W-:Y:S01]  /*0ba0*/  HFMA2.MMA R9, -RZ, RZ, 0, 4.76837158203125e-07 ;  /* 0x00000008ff097435 */ /* 0x001fe200000001ff */
[----:B-1----:R-:W-:Y:S01]  /*0bb0*/  FADD.FTZ R10, R10, R6 ;  /* 0x000000060a0a7221 */ /* 0x002fe20000010000 */
[----:B------:R-:W-:Y:S01]  /*0bc0*/  MOV R6, 0x1f ;  /* 0x0000001f00067802 */ /* 0x000fe20000000f00 */
[----:B------:R-:W-:Y:S01]  /*0bd0*/  IMAD.MOV.U32 R11, RZ, RZ, -0x1 ;  /* 0xffffffffff0b7424 */ /* 0x000fe200078e00ff */
[----:B------:R-:W-:-:S02]  /*0be0*/  MOV R2, 0xc00 ;  /* 0x00000c0000027802 */ /* 0x000fc40000000f00 */
[----:B------:R-:W-:Y:S05]  /*0bf0*/  CALL.REL.NOINC `($__internal_112_$__cuda_sm70_shflsync_bfly_p) ;  /* 0x0000028000007944 */ /* 0x000fea0003c00000 */
[----:B-1----:R-:W-:Y:S01]  /*0c00*/  FADD.FTZ R4, R10, R6 ;  /* 0x000000060a047221 */ /* 0x002fe20000010000 */
[----:B0-----:R-:W-:Y:S01]  /*0c10*/  HFMA2.MMA R9, -RZ, RZ, 0, 9.5367431640625e-07 ;  /* 0x00000010ff097435 */ /* 0x001fe200000001ff */
[----:B------:R-:W-:Y:S01]  /*0c20*/  MOV R6, 0x1f ;  /* 0x0000001f00067802 */ /* 0x000fe20000000f00 */
[----:B------:R-:W-:Y:S01]  /*0c30*/  IMAD.MOV.U32 R11, RZ, RZ, -0x1 ;  /* 0xffffffffff0b7424 */ /* 0x000fe200078e00ff */
[----:B------:R-:W-:-:S02]  /*0c40*/  MOV R2, 0xc70 ;  /* 0x00000c7000027802 */ /* 0x000fc40000000f00 */
[----:B------:R-:W-:Y:S02]  /*0c50*/  MOV R10, R4 ;  /* 0x00000004000a7202 */ /* 0x000fe40000000f00 */
[----:B------:R-:W-:Y:S05]  /*0c60*/  CALL.REL.NOINC `($__internal_112_$__cuda_sm70_shflsync_bfly_p) ;  /* 0x0000021000007944 */ /* 0x000fea0003c00000 */
[----:B0-----:R-:W-:Y:S01]  /*0c70*/  HFMA2.MMA R9, -RZ, RZ, 0, 5.9604644775390625e-08 ;  /* 0x00000001ff097435 */ /* 0x001fe200000001ff */
[----:B-1----:R-:W-:Y:S01]  /*0c80*/  MOV R7, R6 ;  /* 0x0000000600077202 */ /* 0x002fe20000000f00 */
[----:B------:R-:W-:Y:S01]  /*0c90*/  IMAD.MOV.U32 R10, RZ, RZ, R5 ;  /* 0x000000ffff0a7224 */ /* 0x000fe200078e0005 */
[----:B------:R-:W-:Y:S01]  /*0ca0*/  MOV R6, 0x1f ;  /* 0x0000001f00067802 */ /* 0x000fe20000000f00 */
[----:B------:R-:W-:Y:S01]  /*0cb0*/  IMAD.MOV.U32 R11, RZ, RZ, -0x1 ;  /* 0xffffffffff0b7424 */ /* 0x000fe200078e00ff */
[----:B------:R-:W-:Y:S02]  /*0cc0*/  MOV R2, 0xce0 ;  /* 0x00000ce000027802 */ /* 0x000fe40000000f00 */
[----:B------:R-:W-:Y:S05]  /*0cd0*/  CALL.REL.NOINC `($__internal_112_$__cuda_sm70_shflsync_bfly_p) ;  /* 0x000001a000007944 */ /* 0x000fea0003c00000 */
[----:B0-----:R-:W-:Y:S01]  /*0ce0*/  HFMA2.MMA R9, -RZ, RZ, 0, 1.1920928955078125e-07 ;  /* 0x00000002ff097435 */ /* 0x001fe200000001ff */
[----:B-1----:R-:W-:Y:S01]  /*0cf0*/  FADD.FTZ R10, R5, R6 ;  /* 0x00000006050a7221 */ /* 0x002fe20000010000 */
[----:B------:R-:W-:Y:S01]  /*0d00*/  MOV R6, 0x1f ;  /* 0x0000001f00067802 */ /* 0x000fe20000000f00 */
[----:B------:R-:W-:Y:S01]  /*0d10*/  IMAD.MOV.U32 R11, RZ, RZ, -0x1 ;  /* 0xffffffffff0b7424 */ /* 0x000fe200078e00ff */
[----:B------:R-:W-:Y:S02]  /*0d20*/  MOV R2, 0xd40 ;  /* 0x00000d4000027802 */ /* 0x000fe40000000f00 */
[----:B------:R-:W-:Y:S05]  /*0d30*/  CALL.REL.NOINC `($__internal_112_$__cuda_sm70_shflsync_bfly_p) ;  /* 0x0000014000007944 */ /* 0x000fea0003c00000 */
        /* <DEDUP_REMOVED lines=12> */
[----:B0-----:R-:W-:Y:S01]  /*0e00*/  HFMA2.MMA R9, -RZ, RZ, 0, 9.5367431640625e-07 ;  /* 0x00000010ff097435 */ /* 0x001fe200000001ff */
[----:B-1----:R-:W-:Y:S01]  /*0e10*/  FADD.FTZ R10, R10, R6 ;  /* 0x000000060a0a7221 */ /* 0x002fe20000010000 */
[----:B------:R-:W-:Y:S01]  /*0e20*/  MOV R6, 0x1f ;  /* 0x0000001f00067802 */ /* 0x000fe20000000f00 */
[----:B------:R-:W-:Y:S01]  /*0e30*/  IMAD.MOV.U32 R11, RZ, RZ, -0x1 ;  /* 0xffffffffff0b7424 */ /* 0x000fe200078e00ff */
[----:B------:R-:W-:-:S02]  /*0e40*/  MOV R2, 0xe60 ;  /* 0x00000e6000027802 */ /* 0x000fc40000000f00 */
[----:B------:R-:W-:Y:S05]  /*0e50*/  CALL.REL.NOINC `($__internal_112_$__cuda_sm70_shflsync_bfly_p) ;  /* 0x0000002000007944 */ /* 0x000fea0003c00000 */
[----:B-1----:R-:W-:Y:S01]  /*0e60*/  MOV R5, R6 ;  /* 0x0000000600057202 */ /* 0x002fe20000000f00 */
[----:B0-----:R-:W-:Y:S05]  /*0e70*/  BRA `(.L_x_2489) ;  /* 0xfffffaa000007947 */ /* 0x001fea000383ffff */
        .weak           $__internal_112_$__cuda_sm70_shflsync_bfly_p
        .type           $__internal_112_$__cuda_sm70_shflsync_bfly_p,@function
        .size           $__internal_112_$__cuda_sm70_shflsync_bfly_p,(.L_x_4492 - $__internal_112_$__cuda_sm70_shflsync_bfly_p)
$__internal_112_$__cuda_sm70_shflsync_bfly_p:
[----:B------:R-:W-:Y:S01]  /*0e80*/  HFMA2.MMA R3, -RZ, RZ, 0, 0 ;  /* 0x00000000ff037435 */ /* 0x000fe200000001ff */
[----:B------:R-:W-:Y:S04]  /*0e90*/  WARPSYNC R11 ;  /* 0x0000000b00007348 */ /* 0x000fe80003800000 */
[----:B------:R0:W1:Y:S01]  /*0ea0*/  SHFL.BFLY PT, R6, R10, R9, R6 ;  /* 0x0c0000090a067389 */ /* 0x00006200000e0006 */
[----:B------:R-:W-:Y:S05]  /*0eb0*/  RET.REL.NODEC R2 `(_ZN10layer_norm22ln_bwd_finalize_kernelINS_22Kernel_traits_finalizeILj256Ef6__halfS2_S2_fjLb0ELj1024ELj4ENS_18Kernel_traits_baseILj256EfS2_S2_S2_fjLj1024EEEEELb0ELb1EEEvNS_9BwdParamsE) ;  /* 0xfffff14002007950 */ /* 0x000fea0003c3ffff */
.L_x_2490:
        /* <DEDUP_REMOVED lines=12> */
.L_x_4492:


//--------------------- .text._ZN10layer_norm13ln_bwd_kernelINS_13Kernel_traitsIf6__halfS2_S2_fjLj256ELj1ELj4ELj1ELj16ENS_18Kernel_traits_baseILj256EfS2_S2_S2_fjLj128EEEEELb1ELb0ELb1ELb1EEEvNS_9BwdParamsE --------------------------
	.section	.text._ZN10layer_norm13ln_bwd_kernelINS_13Kernel_traitsIf6__halfS2_S2_fjLj256ELj1ELj4ELj1ELj16ENS_18Kernel_traits_baseILj256EfS2_S2_S2_fjLj128EEEEELb1ELb0ELb1ELb1EEEvNS_9BwdParamsE,"ax",@progbits
	.sectioninfo	@"SHI_REGISTERS=76"
	.align	128
        .global         _ZN10layer_norm13ln_bwd_kernelINS_13Kernel_traitsIf6__halfS2_S2_fjLj256ELj1ELj4ELj1ELj16ENS_18Kernel_traits_baseILj256EfS2_S2_S2_fjLj128EEEEELb1ELb0ELb1ELb1EEEvNS_9BwdParamsE
        .type           _ZN10layer_norm13ln_bwd_kernelINS_13Kernel_traitsIf6__halfS2_S2_fjLj256ELj1ELj4ELj1ELj16ENS_18Kernel_traits_baseILj256EfS2_S2_S2_fjLj128EEEEELb1ELb0ELb1ELb1EEEvNS_9BwdParamsE,@function
        .size           _ZN10layer_norm13ln_bwd_kernelINS_13Kernel_traitsIf6__halfS2_S2_fjLj256ELj1ELj4ELj1ELj16ENS_18Kernel_traits_baseILj256EfS2_S2_S2_fjLj128EEEEELb1ELb0ELb1ELb1EEEvNS_9BwdParamsE,(.L_x_4493 - _ZN10layer_norm13ln_bwd_kernelINS_13Kernel_traitsIf6__halfS2_S2_fjLj256ELj1ELj4ELj1ELj16ENS_18Kernel_traits_baseILj256EfS2_S2_S2_fjLj128EEEEELb1ELb0ELb1ELb1EEEvNS_9BwdParamsE)
        .other          _ZN10layer_norm13ln_bwd_kernelINS_13Kernel_traitsIf6__halfS2_S2_fjLj256ELj1ELj4ELj1ELj16ENS_18Kernel_traits_baseILj256EfS2_S2_S2_fjLj128EEEEELb1ELb0ELb1ELb1EEEvNS_9BwdParamsE,@"STO_CUDA_ENTRY STV_DEFAULT"
_ZN10layer_norm13ln_bwd_kernelINS_13Kernel_traitsIf6__halfS2_S2_fjLj256ELj1ELj4ELj1ELj16ENS_18Kernel_traits_baseILj256EfS2_S2_S2_fjLj128EEEEELb1ELb0ELb1ELb1EEEvNS_9BwdParamsE:
.text._ZN10layer_norm13ln_bwd_kernelINS_13Kernel_traitsIf6__halfS2_S2_fjLj256ELj1ELj4ELj1ELj16ENS_18Kernel_traits_baseILj256EfS2_S2_S2_fjLj128EEEEELb1ELb0ELb1ELb1EEEvNS_9BwdParamsE:
        /* <DEDUP_REMOVED lines=17> */
.L_x_2491:
        /* <DEDUP_REMOVED lines=15> */
.L_x_2522:
[----:B------:R-:W-:-:S04]  /*0200*/  IMAD.MOV.U32 R68, RZ, RZ, 0x4 ;  /* 0x00000004ff447424 */ /* 0x000fc800078e00ff */
[----:B------:R-:W-:-:S05]  /*0210*/  IMAD.WIDE R64, R5, R68, c[0x0][0x1d8] ;  /* 0x0000760005407625 */ /* 0x000fca00078e0244 */
[----:B------:R2:W3:Y:S01]  /*0220*/  LDG.E R66, [R64.64] ;  /* 0x0000000440427981 */ /* 0x0004e2000c1e1900 */
[----:B------:R-:W-:-:S04]  /*0230*/  IMAD.WIDE R46, R5, R68, c[0x0][0x1a8] ;  /* 0x00006a00052e7625 */ /* 0x000fc800078e0244 */
[CC--:B------:R-:W-:Y:S01]  /*0240*/  IMAD.WIDE R44, R5.reuse, R68.reuse, c[0x0][0x1d0] ;  /* 0x00007400052c7625 */ /* 0x0c0fe200078e0244 */
[----:B0----5:R0:W5:Y:S04]  /*0250*/  LDG.E R3, [R46.64] ;  /* 0x000000042e037981 */ /* 0x021168000c1e1900 */
[----:B------:R0:W5:Y:S01]  /*0260*/  LDG.E R2, [R44.64] ;  /* 0x000000042c027981 */ /* 0x000162000c1e1900 */
[C---:B------:R-:W-:Y:S01]  /*0270*/  IMAD R0, R5.reuse, c[0x0][0x168], RZ ;  /* 0x00005a0005007a24 */ /* 0x040fe200078e02ff */
[----:B------:R-:W-:Y:S01]  /*0280*/  HFMA2.MMA R67, -RZ, RZ, 0, 9.5367431640625e-07 ;  /* 0x00000010ff437435 */ /* 0x000fe200000001ff */
[----:B------:R-:W-:Y:S01]  /*0290*/  BSSY B0, `(.L_x_2493) ;  /* 0x000007a000007945 */ /* 0x000fe20003800000 */
[----:B--2---:R-:W-:Y:S02]  /*02a0*/  IMAD.WIDE R64, R5, R68, c[0x0][0x1a0] ;  /* 0x0000680005407625 */ /* 0x004fe400078e0244 */
[----:B------:R-:W-:-:S04]  /*02b0*/  SHF.R.S32.HI R7, RZ, 0x1f, R0 ;  /* 0x0000001fff077819 */ /* 0x000fc80000011400 */
[----:B------:R-:W-:Y:S02]  /*02c0*/  LEA.HI R0, R7, R0, RZ, 0x3 ;  /* 0x0000000007007211 */ /* 0x000fe400078f18ff */
[----:B------:R-:W-:-:S04]  /*02d0*/  LOP3.LUT R7, R6, 0x1f, RZ, 0xc0, !PT ;  /* 0x0000001f06077812 */ /* 0x000fc800078ec0ff */
[----:B------:R-:W-:-:S05]  /*02e0*/  LEA.HI.SX32 R0, R0, R7, 0x1d ;  /* 0x0000000700007211 */ /* 0x000fca00078feaff */
[----:B------:R-:W-:Y:S01]  /*02f0*/  IMAD.WIDE.U32 R68, R0, R67, c[0x0][0x218] ;  /* 0x0000860000447625 */ /* 0x000fe200078e0043 */
[----:B---3--:R-:W-:-:S13]  /*0300*/  ISETP.GT.AND P1, PT, R66, RZ, PT ;  /* 0x000000ff4200720c */ /* 0x008fda0003f24270 */
[----:B------:R-:W-:Y:S05]  /*0310*/  @P1 BRA `(.L_x_2494) ;  /* 0x0000010000001947 */ /* 0x000fea0003800000 */
[----:B0----5:R-:W-:Y:S02]  /*0320*/  ISETP.GE.AND P0, PT, R2, 0x1, PT ;  /* 0x000000010200780c */ /* 0x021fe40003f06270 */
        /* <DEDUP_REMOVED lines=15> */
.L_x_2494:
        /* <DEDUP_REMOVED lines=24> */
[----:B--2---:R-:W-:Y:S01]  /*05a0*/  FSEL R56, R64, RZ, !P0 ;  /* 0x000000ff40387208 */ /* 0x004fe20004000000 */
[--C-:B---3--:R-:W-:Y:S02]  /*05b0*/  HADD2.F32 R7, -RZ, R44.reuse.H0_H0 ;  /* 0x2000002cff077230 */ /* 0x108fe40000004100 */
[----:B------:R-:W-:Y:S02]  /*05c0*/  HADD2.F32 R55, -RZ, R45.H0_H0 ;  /* 0x2000002dff377230 */ /* 0x000fe40000004100 */
[----:B------:R-:W-:Y:S02]  /*05d0*/  HADD2.F32 R53, -RZ, R44.H1_H1 ;  /* 0x3000002cff357230 */ /* 0x000fe40000004100 */
[--C-:B------:R-:W-:Y:S02]  /*05e0*/  HADD2.F32 R57, -RZ, R46.reuse.H0_H0 ;  /* 0x2000002eff397230 */ /* 0x100fe40000004100 */
[----:B------:R-:W-:Y:S01]  /*05f0*/  HADD2.F32 R59, -RZ, R46.H1_H1 ;  /* 0x3000002eff3b7230 */ /* 0x000fe20000004100 */
[----:B------:R-:W-:-:S02]  /*0600*/  FADD.FTZ R46, -R56, R7 ;  /* 0x00000007382e7221 */ /* 0x000fc40000010100 */
[C---:B------:R-:W-:Y:S02]  /*0610*/  FADD.FTZ R60, -R56.reuse, R55 ;  /* 0x00000037383c7221 */ /* 0x040fe40000010100 */
[----:B------:R-:W-:Y:S02]  /*0620*/  FADD.FTZ R62, -R56, R53 ;  /* 0x00000035383e7221 */ /* 0x000fe40000010100 */
[C---:B------:R-:W-:Y:S01]  /*0630*/  FMUL.FTZ R63, R3.reuse, R46 ;  /* 0x0000002e033f7220 */ /* 0x040fe20000410000 */
[----:B------:R-:W-:Y:S02]  /*0640*/  HADD2.F32 R45, -RZ, R45.H1_H1 ;  /* 0x3000002dff2d7230 */ /* 0x000fe40000004100 */
[--C-:B------:R-:W-:Y:S02]  /*0650*/  HADD2.F32 R61, -RZ, R47.reuse.H0_H0 ;  /* 0x2000002fff3d7230 */ /* 0x100fe40000004100 */
[----:B----4-:R-:W-:Y:S01]  /*0660*/  HADD2.F32 R55, -RZ, R48.H0_H0 ;  /* 0x20000030ff377230 */ /* 0x010fe20000004100 */
[----:B------:R-:W-:Y:S01]  /*0670*/  FMUL.FTZ R62, R3, R62 ;  /* 0x0000003e033e7220 */ /* 0x000fe20000410000 */
[----:B------:R-:W-:-:S02]  /*0680*/  HADD2.F32 R47, -RZ, R47.H1_H1 ;  /* 0x3000002fff2f7230 */ /* 0x000fc40000004100 */
[----:B------:R-:W-:Y:S01]  /*0690*/  HADD2.F32 R54, -RZ, R48.H1_H1 ;  /* 0x30000030ff367230 */ /* 0x000fe20000004100 */
[-C--:B------:R-:W-:Y:S02]  /*06a0*/  FFMA.FTZ R20, R63, R55.reuse, R20 ;  /* 0x000000373f147223 */ /* 0x080fe40000010014 */
[----:B------:R-:W-:Y:S02]  /*06b0*/  FADD.FTZ R12, R12, R55 ;  /* 0x000000370c0c7221 */ /* 0x000fe40000010000 */
[----:B------:R-:W-:Y:S01]  /*06c0*/  FMUL.FTZ R55, R24, R55 ;  /* 0x0000003718377220 */ /* 0x000fe20000410000 */
[----:B------:R-:W-:Y:S01]  /*06d0*/  HADD2.F32 R53, -RZ, R49.H0_H0 ;  /* 0x20000031ff357230 */ /* 0x000fe20000004100 */
        /* <DEDUP_REMOVED lines=11> */
[----:B------:R-:W-:Y:S01]  /*0790*/  HADD2.F32 R52, -RZ, R49.H1_H1 ;  /* 0x30000031ff347230 */ /* 0x000fe20000004100 */
[C---:B------:R-:W-:Y:S01]  /*07a0*/  FMUL.FTZ R60, R3.reuse, R64 ;  /* 0x00000040033c7220 */ /* 0x040fe20000410000 */
[----:B------:R-:W-:Y:S01]  /*07b0*/  HADD2.F32 R7, -RZ, R50.H0_H0 ;  /* 0x20000032ff077230 */ /* 0x000fe20000004100 */
[C---:B------:R-:W-:Y:S02]  /*07c0*/  FMUL.FTZ R59, R3.reuse, R66 ;  /* 0x00000042033b7220 */ /* 0x040fe40000410000 */
[----:B------:R-:W-:Y:S02]  /*07d0*/  FMUL.FTZ R57, R3, R44 ;  /* 0x0000002c03397220 */ /* 0x000fe40000410000 */
[----:B------:R-:W-:-:S02]  /*07e0*/  FFMA.FTZ R22, R61, R53, R22 ;  /* 0x000000353d167223 */ /* 0x000fc40000010016 */
[----:B------:R-:W-:Y:S02]  /*07f0*/  FADD.FTZ R14, R14, R53 ;  /* 0x000000350e0e7221 */ /* 0x000fe40000010000 */
[----:B------:R-:W-:Y:S02]  /*0800*/  FMUL.FTZ R53, R26, R53 ;  /* 0x000000351a357220 */ /* 0x000fe40000410000 */
[----:B------:R-:W-:Y:S02]  /*0810*/  FADD.FTZ R44, R45, R54 ;  /* 0x000000362d2c7221 */ /* 0x000fe40000010000 */
[----:B------:R-:W-:Y:S01]  /*0820*/  FFMA.FTZ R46, R62, R54, R47 ;  /* 0x000000363e2e7223 */ /* 0x000fe2000001002f */
[--C-:B------:R-:W-:Y:S01]  /*0830*/  HADD2.F32 R49, -RZ, R51.reuse.H0_H0 ;  /* 0x20000033ff317230 */ /* 0x100fe20000004100 */
[----:B------:R-:W-:Y:S01]  /*0840*/  FFMA.FTZ R23, R60, R52, R23 ;  /* 0x000000343c177223 */ /* 0x000fe20000010017 */
[----:B------:R-:W-:Y:S01]  /*0850*/  HADD2.F32 R48, -RZ, R51.H1_H1 ;  /* 0x30000033ff307230 */ /* 0x000fe20000004100 */
[----:B------:R-:W-:-:S02]  /*0860*/  FADD.FTZ R15, R15, R52 ;  /* 0x000000340f0f7221 */ /* 0x000fc40000010000 */
[-C--:B------:R-:W-:Y:S02]  /*0870*/  FFMA.FTZ R16, R59, R7.reuse, R16 ;  /* 0x000000073b107223 */ /* 0x080fe40000010010 */
[----:B------:R-:W-:Y:S02]  /*0880*/  FADD.FTZ R8, R8, R7 ;  /* 0x0000000708087221 */ /* 0x000fe40000010000 */
[----:B------:R-:W-:Y:S02]  /*0890*/  FMUL.FTZ R51, R28, R7 ;  /* 0x000000071c337220 */ /* 0x000fe40000410000 */
[----:B------:R-:W-:Y:S02]  /*08a0*/  FMUL.FTZ R52, R27, R52 ;  /* 0x000000341b347220 */ /* 0x000fe40000410000 */
[----:B------:R-:W-:Y:S02]  /*08b0*/  FADD.FTZ R7, R44, R53 ;  /* 0x000000352c077221 */ /* 0x000fe40000010000 */
[----:B------:R-:W-:Y:S01]  /*08c0*/  FFMA.FTZ R45, R61, R53, R46 ;  /* 0x000000353d2d7223 */ /* 0x000fe2000001002e */
[----:B------:R-:W-:Y:S01]  /*08d0*/  HADD2.F32 R50, -RZ, R50.H1_H1 ;  /* 0x30000032ff327230 */ /* 0x000fe20000004100 */
        /* <DEDUP_REMOVED lines=21> */
.L_x_2495:
[----:B0-----:R-:W-:Y:S05]  /*0a30*/  BSYNC B0 ;  /* 0x0000000000007941 */ /* 0x001fea0003800000 */
.L_x_2493:
[----:B-----5:R-:W-:-:S04]  /*0a40*/  MOV R7, R70 ;  /* 0x0000004600077202 */ /* 0x020fc80000000f00 */
[----:B------:R-:W-:Y:S01]  /*0a50*/  PRMT R47, R7, 0x7610, R47 ;  /* 0x00007610072f7816 */ /* 0x000fe2000000002f */
[----:B------:R-:W-:Y:S05]  /*0a60*/  BRA.DIV ~URZ, `(.L_x_2496) ;  /* 0x000010e27f007947 */ /* 0x000fea000b800000 */
[----:B------:R0:W2:Y:S02]  /*0a70*/  SHFL.BFLY PT, R68, R65, 0x1, 0x1f ;  /* 0x0c201f0041447f89 */ /* 0x0000a400000e0000 */
.L_x_2523:
        /* <DEDUP_REMOVED lines=18> */
.L_x_2524:
        /* <DEDUP_REMOVED lines=22> */
[----:B------:R-:W-:Y:S01]  /*0d00*/  HADD2.F32 R46, -RZ, R32.H0_H0 ;  /* 0x20000020ff2e7230 */ /* 0x000fe20000004100 */
[----:B------:R-:W-:Y:S05]  /*0d10*/  BRA `(.L_x_2500) ;  /* 0x0000009000007947 */ /* 0x000fea0003800000 */
.L_x_2499:
        /* <DEDUP_REMOVED lines=9> */
.L_x_2500:
[----:B------:R-:W-:Y:S05]  /*0db0*/  BSYNC B0 ;  /* 0x0000000000007941 */ /* 0x000fea0003800000 */
.L_x_2498:
        /* <DEDUP_REMOVED lines=16> */
.L_x_2502:
[----:B------:R-:W-:-:S04]  /*0ec0*/  FFMA.FTZ R45, R62, R7, R44 ;  /* 0x000000073e2d7223 */ /* 0x000fc8000001002c */
[----:B------:R-:W-:Y:S01]  /*0ed0*/  FADD.FTZ R46, R54, -R45 ;  /* 0x8000002d362e7221 */ /* 0x000fe20000010000 */
[----:B------:R-:W-:-:S03]  /*0ee0*/  @P3 HADD2.F32 R45, -RZ, R32.H1_H1 ;  /* 0x30000020ff2d3230 */ /* 0x000fc60000004100 */
[----:B------:R-:W-:-:S04]  /*0ef0*/  FMUL.FTZ R46, R3, R46 ;  /* 0x0000002e032e7220 */ /* 0x000fc80000410000 */
[----:B------:R-:W-:Y:S02]  /*0f00*/  @P3 FADD.FTZ R46, R46, R45 ;  /* 0x0000002d2e2e3221 */ /* 0x000fe40000010000 */
.L_x_2503:
[----:B------:R-:W-:Y:S05]  /*0f10*/  BSYNC B0 ;  /* 0x0000000000007941 */ /* 0x000fea0003800000 */
.L_x_2501:
        /* <DEDUP_REMOVED lines=14> */
.L_x_2505:
[----:B------:R-:W-:Y:S01]  /*1000*/  FFMA.FTZ R46, R61, R7, R44 ;  /* 0x000000073d2e7223 */ /* 0x000fe2000001002c */
[----:B------:R-:W-:-:S03]  /*1010*/  @P3 HADD2.F32 R45, -RZ, R33.H0_H0 ;  /* 0x20000021ff2d3230 */ /* 0x000fc60000004100 */
[----:B------:R-:W-:-:S04]  /*1020*/  FADD.FTZ R46, R53, -R46 ;  /* 0x8000002e352e7221 */ /* 0x000fc80000010000 */
[----:B------:R-:W-:-:S04]  /*1030*/  FMUL.FTZ R46, R3, R46 ;  /* 0x0000002e032e7220 */ /* 0x000fc80000410000 */
[----:B------:R-:W-:Y:S02]  /*1040*/  @P3 FADD.FTZ R46, R46, R45 ;  /* 0x0000002d2e2e3221 */ /* 0x000fe40000010000 */
.L_x_2506:
[----:B------:R-:W-:Y:S05]  /*1050*/  BSYNC B0 ;  /* 0x0000000000007941 */ /* 0x000fea0003800000 */
.L_x_2504:
        /* <DEDUP_REMOVED lines=12> */
[----:B------:R-:W-:Y:S01]  /*1120*/  HADD2.F32 R46, -RZ, R33.H1_H1 ;  /* 0x30000021ff2e7230 */ /* 0x000fe20000004100 */
[----:B------:R-:W-:Y:S05]  /*1130*/  BRA `(.L_x_2509) ;  /* 0x0000005000007947 */ /* 0x000fea0003800000 */
.L_x_2508:
[----:B------:R-:W-:-:S04]  /*1140*/  FFMA.FTZ R45, R60, R7, R44 ;  /* 0x000000073c2d7223 */ /* 0x000fc8000001002c */
[----:B------:R-:W-:Y:S01]  /*1150*/  FADD.FTZ R46, R52, -R45 ;  /* 0x8000002d342e7221 */ /* 0x000fe20000010000 */
[----:B------:R-:W-:-:S03]  /*1160*/  @P3 HADD2.F32 R45, -RZ, R33.H1_H1 ;  /* 0x30000021ff2d3230 */ /* 0x000fc60000004100 */
[----:B------:R-:W-:-:S04]  /*1170*/  FMUL.FTZ R46, R3, R46 ;  /* 0x0000002e032e7220 */ /* 0x000fc80000410000 */
[----:B------:R-:W-:Y:S02]  /*1180*/  @P3 FADD.FTZ R46, R46, R45 ;  /* 0x0000002d2e2e3221 */ /* 0x000fe40000010000 */
.L_x_2509:
[----:B------:R-:W-:Y:S05]  /*1190*/  BSYNC B0 ;  /* 0x0000000000007941 */ /* 0x000fea0003800000 */
.L_x_2507:
        /* <DEDUP_REMOVED lines=14> */
.L_x_2511:
[----:B------:R-:W-:Y:S01]  /*1280*/  FFMA.FTZ R46, R59, R7, R44 ;  /* 0x000000073b2e7223 */ /* 0x000fe2000001002c */
[----:B------:R-:W-:-:S03]  /*1290*/  @P3 HADD2.F32 R45, -RZ, R34.H0_H0 ;  /* 0x20000022ff2d3230 */ /* 0x000fc60000004100 */
[----:B------:R-:W-:-:S04]  /*12a0*/  FADD.FTZ R46, R51, -R46 ;  /* 0x8000002e332e7221 */ /* 0x000fc80000010000 */
[----:B------:R-:W-:-:S04]  /*12b0*/  FMUL.FTZ R46, R3, R46 ;  /* 0x0000002e032e7220 */ /* 0x000fc80000410000 */
[----:B------:R-:W-:Y:S02]  /*12c0*/  @P3 FADD.FTZ R46, R46, R45 ;  /* 0x0000002d2e2e3221 */ /* 0x000fe40000010000 */
.L_x_2512:
[----:B------:R-:W-:Y:S05]  /*12d0*/  BSYNC B0 ;  /* 0x0000000000007941 */ /* 0x000fea0003800000 */
.L_x_2510:
        /* <DEDUP_REMOVED lines=14> */
.L_x_2514:
[----:B------:R-:W-:-:S04]  /*13c0*/  FFMA.FTZ R45, R58, R7, R44 ;  /* 0x000000073a2d7223 */ /* 0x000fc8000001002c */
[----:B------:R-:W-:Y:S01]  /*13d0*/  FADD.FTZ R46, R50, -R45 ;  /* 0x8000002d322e7221 */ /* 0x000fe20000010000 */
[----:B------:R-:W-:-:S03]  /*13e0*/  @P3 HADD2.F32 R45, -RZ, R34.H1_H1 ;  /* 0x30000022ff2d3230 */ /* 0x000fc60000004100 */
[----:B------:R-:W-:-:S04]  /*13f0*/  FMUL.FTZ R46, R3, R46 ;  /* 0x0000002e032e7220 */ /* 0x000fc80000410000 */
[----:B------:R-:W-:Y:S02]  /*1400*/  @P3 FADD.FTZ R46, R46, R45 ;  /* 0x0000002d2e2e3221 */ /* 0x000fe40000010000 */
.L_x_2515:
[----:B------:R-:W-:Y:S05]  /*1410*/  BSYNC B0 ;  /* 0x0000000000007941 */ /* 0x000fea0003800000 */
.L_x_2513:
        /* <DEDUP_REMOVED lines=14> */
.L_x_2517:
[----:B------:R-:W-:Y:S01]  /*1500*/  FFMA.FTZ R46, R57, R7, R44 ;  /* 0x00000007392e7223 */ /* 0x000fe2000001002c */
[----:B------:R-:W-:-:S03]  /*1510*/  @P3 HADD2.F32 R45, -RZ, R35.H0_H0 ;  /* 0x20000023ff2d3230 */ /* 0x000fc60000004100 */
[----:B------:R-:W-:-:S04]  /*1520*/  FADD.FTZ R46, R49, -R46 ;  /* 0x8000002e312e7221 */ /* 0x000fc80000010000 */
[----:B------:R-:W-:-:S04]  /*1530*/  FMUL.FTZ R46, R3, R46 ;  /* 0x0000002e032e7220 */ /* 0x000fc80000410000 */
[----:B------:R-:W-:Y:S02]  /*1540*/  @P3 FADD.FTZ R46, R46, R45 ;  /* 0x0000002d2e2e3221 */ /* 0x000fe40000010000 */
.L_x_2518:
[----:B------:R-:W-:Y:S05]  /*1550*/  BSYNC B0 ;  /* 0x0000000000007941 */ /* 0x000fea0003800000 */
.L_x_2516:
        /* <DEDUP_REMOVED lines=14> */
.L_x_2520:
[----:B------:R-:W-:-:S04]  /*1640*/  FFMA.FTZ R7, R56, R7, R44 ;  /* 0x0000000738077223 */ /* 0x000fc8000001002c */
[----:B------:R-:W-:-:S04]  /*1650*/  FADD.FTZ R44, R48, -R7 ;  /* 0x80000007302c7221 */ /* 0x000fc80000010000 */
[----:B------:R-:W-:Y:S01]  /*1660*/  FMUL.FTZ R3, R3, R44 ;  /* 0x0000002c03037220 */ /* 0x000fe20000410000 */
[----:B------:R-:W-:-:S05]  /*1670*/  @P3 HADD2.F32 R44, -RZ, R35.H1_H1 ;  /* 0x30000023ff2c3230 */ /* 0x000fca0000004100 */
[----:B------:R-:W-:Y:S02]  /*1680*/  @P3 FADD.FTZ R3, R3, R44 ;  /* 0x0000002c03033221 */ /* 0x000fe40000010000 */
.L_x_2521:
[----:B------:R-:W-:Y:S05]  /*1690*/  BSYNC B0 ;  /* 0x0000000000007941 */ /* 0x000fea0003800000 */
.L_x_2519:
[----:B------:R-:W-:Y:S01]  /*16a0*/  @P2 FMUL.FTZ R7, R3, c[0x0][0x1ec] ;  /* 0x00007b0003072a20 */ /* 0x000fe20000410000 */
[----:B------:R-:W-:Y:S02]  /*16b0*/  @P2 LOP3.LUT P1, RZ, R71, 0xff000000, RZ, 0xc0, !PT ;  /* 0xff00000047ff2812 */ /* 0x000fe4000782c0ff */
[----:B------:R-:W-:Y:S01]  /*16c0*/  @P0 MOV R45, 0x10 ;  /* 0x00000010002d0802 */ /* 0x000fe20000000f00 */
[----:B------:R-:W-:-:S05]  /*16d0*/  @P2 FMUL.FTZ R7, R7, c[0x0][0x1e8] ;  /* 0x00007a0007072a20 */ /* 0x000fca0000410000 */
[----:B------:R-:W-:Y:S02]  /*16e0*/  @P2 FSEL R44, R7, RZ, P1 ;  /* 0x000000ff072c2208 */ /* 0x000fe40000800000 */
[----:B------:R-:W-:Y:S02]  /*16f0*/  @P0 F2FP.PACK_AB R7, RZ, R3 ;  /* 0x00000003ff07023e */ /* 0x000fe400000000ff */
[----:B------:R-:W-:Y:S02]  /*1700*/  @P2 MOV R3, 0x10 ;  /* 0x0000001000032802 */ /* 0x000fe40000000f00 */
[----:B------:R-:W-:Y:S01]  /*1710*/  @P2 F2FP.PACK_AB R46, RZ, R44 ;  /* 0x0000002cff2e223e */ /* 0x000fe200000000ff */
[----:B------:R-:W-:Y:S01]  /*1720*/  @P0 IMAD.WIDE.U32 R44, R0, R45, c[0x0][0x258] ;  /* 0x00009600002c0625 */ /* 0x000fe200078e002d */
[----:B------:R-:W-:Y:S02]  /*1730*/  @P0 PRMT R39, R39, 0x5410, R7 ;  /* 0x0000541027270816 */ /* 0x000fe40000000007 */
[----:B------:R-:W-:Y:S01]  /*1740*/  @P2 PRMT R43, R43, 0x5410, R46 ;  /* 0x000054102b2b2816 */ /* 0x000fe2000000002e */
[----:B------:R-:W-:-:S02]  /*1750*/  @P2 IMAD.WIDE.U32 R2, R2, R3, c[0x0][0x248] ;  /* 0x0000920002022625 */ /* 0x000fc400078e0003 */
[----:B------:R0:W-:Y:S02]  /*1760*/  @P0 STG.E.128 [R44.64], R36 ;  /* 0x000000242c000986 */ /* 0x0001e4000c101d04 */
[----:B------:R-:W-:Y:S02]  /*1770*/  IMAD.MOV.U32 R0, RZ, RZ, c[0x0][0x160] ;  /* 0x00005800ff007624 */ /* 0x000fe400078e00ff */
[----:B------:R0:W-:Y:S03]  /*1780*/  @P2 STG.E.128 [R2.64], R40 ;  /* 0x0000002802002986 */ /* 0x0001e6000c101d04 */
[----:B------:R-:W-:-:S04]  /*1790*/  LEA R5, R0, R5, 0x2 ;  /* 0x0000000500057211 */ /* 0x000fc800078e10ff */
[----:B------:R-:W-:-:S13]  /*17a0*/  ISETP.GE.AND P0, PT, R5, c[0x0][0x164], PT ;  /* 0x0000590005007a0c */ /* 0x000fda0003f06270 */
[----:B0-2---:R-:W-:Y:S01]  /*17b0*/  @P0 CALL.REL.NOINC `(.L_x_2492) ;  /* 0x0000001000000944 */ /* 0x005fe20003c00000 */
[----:B------:R-:W-:Y:S05]  /*17c0*/  BRA `(.L_x_2522) ;  /* 0xffffea3000007947 */ /* 0x000fea000383ffff */
.L_x_2492:
        /* <DEDUP_REMOVED lines=56> */
.L_x_2496:
[----:B------:R-:W-:Y:S01]  /*1b50*/  HFMA2.MMA R45, -RZ, RZ, 0, 5.9604644775390625e-08 ;  /* 0x00000001ff2d7435 */ /* 0x000fe200000001ff */
[----:B------:R-:W-:Y:S01]  /*1b60*/  IMAD.MOV.U32 R46, RZ, RZ, R65 ;  /* 0x000000ffff2e7224 */ /* 0x000fe200078e0041 */
[----:B------:R-:W-:-:S02]  /*1b70*/  MOV R44, 0x1f ;  /* 0x0000001f002c7802 */ /* 0x000fc40000000f00 */
[----:B------:R-:W-:Y:S02]  /*1b80*/  MOV R7, 0xffffffff ;  /* 0xffffffff00077802 */ /* 0x000fe40000000f00 */
[----:B------:R-:W-:Y:S02]  /*1b90*/  MOV R64, 0x1bb0 ;  /* 0x00001bb000407802 */ /* 0x000fe40000000f00 */
[----:B-1----:R-:W-:Y:S05]  /*1ba0*/  CALL.REL.NOINC `($__internal_113_$__cuda_sm70_shflsync_bfly_p) ;  /* 0x0000046000007944 */ /* 0x002fea0003c00000 */
[----:B-1----:R-:W-:Y:S01]  /*1bb0*/  MOV R68, R45 ;  /* 0x0000002d00447202 */ /* 0x002fe20000000f00 */
[----:B0-----:R-:W-:Y:S05]  /*1bc0*/  BRA `(.L_x_2523) ;  /* 0xffffeeb000007947 */ /* 0x001fea000383ffff */
.L_x_2497:
[----:B------:R-:W-:Y:S01]  /*1bd0*/  HFMA2.MMA R44, -RZ, RZ, 0, 1.847743988037109375e-06 ;  /* 0x0000001fff2c7435 */ /* 0x000fe200000001ff */
[----:B------:R-:W-:Y:S01]  /*1be0*/  MOV R46, R66 ;  /* 0x00000042002e7202 */ /* 0x000fe20000000f00 */
[----:B------:R-:W-:Y:S01]  /*1bf0*/  IMAD.MOV.U32 R45, RZ, RZ, 0x1 ;  /* 0x00000001ff2d7424 */ /* 0x000fe200078e00ff */
[----:B------:R-:W-:Y:S02]  /*1c00*/  MOV R7, 0xffffffff ;  /* 0xffffffff00077802 */ /* 0x000fe40000000f00 */
[----:B------:R-:W-:Y:S02]  /*1c10*/  MOV R64, 0x1c30 ;  /* 0x00001c3000407802 */ /* 0x000fe40000000f00 */
[----:B012---:R-:W-:Y:S05]  /*1c20*/  CALL.REL.NOINC `($__internal_113_$__cuda_sm70_shflsync_bfly_p) ;  /* 0x000003e000007944 */ /* 0x007fea0003c00000 */
[----:B------:R-:W-:Y:S01]  /*1c30*/  FADD.FTZ R65, R68, R65 ;  /* 0x0000004144417221 */ /* 0x000fe20000010000 */
[----:B0-----:R-:W-:Y:S01]  /*1c40*/  MOV R44, 0x1f ;  /* 0x0000001f002c7802 */ /* 0x001fe20000000f00 */
[----:B-1----:R-:W-:Y:S01]  /*1c50*/  FADD.FTZ R66, R66, R45 ;  /* 0x0000002d42427221 */ /* 0x002fe20000010000 */
[----:B------:R-:W-:Y:S01]  /*1c60*/  HFMA2.MMA R45, -RZ, RZ, 0, 1.1920928955078125e-07 ;  /* 0x00000002ff2d7435 */ /* 0x000fe200000001ff */
[----:B------:R-:W-:Y:S01]  /*1c70*/  MOV R7, 0xffffffff ;  /* 0xffffffff00077802 */ /* 0x000fe20000000f00 */
[----:B------:R-:W-:Y:S01]  /*1c80*/  IMAD.MOV.U32 R46, RZ, RZ, R65 ;  /* 0x000000ffff2e7224 */ /* 0x000fe200078e0041 */
[----:B------:R-:W-:-:S03]  /*1c90*/  MOV R64, 0x1cb0 ;  /* 0x00001cb000407802 */ /* 0x000fc60000000f00 */
[----:B------:R-:W-:Y:S05]  /*1ca0*/  CALL.REL.NOINC `($__internal_113_$__cuda_sm70_shflsync_bfly_p) ;  /* 0x0000036000007944 */ /* 0x000fea0003c00000 */
[----:B-1----:R-:W-:Y:S01]  /*1cb0*/  MOV R68, R45 ;  /* 0x0000002d00447202 */ /* 0x002fe20000000f00 */
[----:B------:R-:W-:Y:S01]  /*1cc0*/  HFMA2.MMA R45, -RZ, RZ, 0, 1.1920928955078125e-07 ;  /* 0x00000002ff2d7435 */ /* 0x000fe200000001ff */
[----:B0-----:R-:W-:-:S02]  /*1cd0*/  MOV R46, R66 ;  /* 0x00000042002e7202 */ /* 0x001fc40000000f00 */
[----:B------:R-:W-:Y:S02]  /*1ce0*/  MOV R44, 0x1f ;  /* 0x0000001f002c7802 */ /* 0x000fe40000000f00 */
[----:B------:R-:W-:Y:S02]  /*1cf0*/  MOV R7, 0xffffffff ;  /* 0xffffffff00077802 */ /* 0x000fe40000000f00 */
[----:B------:R-:W-:Y:S02]  /*1d00*/  MOV R64, 0x1d20 ;  /* 0x00001d2000407802 */ /* 0x000fe40000000f00 */
[----:B------:R-:W-:Y:S05]  /*1d10*/  CALL.REL.NOINC `($__internal_113_$__cuda_sm70_shflsync_bfly_p) ;  /* 0x000002f000007944 */ /* 0x000fea0003c00000 */
[----:B------:R-:W-:Y:S01]  /*1d20*/  FADD.FTZ R65, R68, R65 ;  /* 0x0000004144417221 */ /* 0x000fe20000010000 */
[----:B0-----:R-:W-:Y:S01]  /*1d30*/  HFMA2.MMA R44, -RZ, RZ, 0, 1.847743988037109375e-06 ;  /* 0x0000001fff2c7435 */ /* 0x001fe200000001ff */
[----:B-1----:R-:W-:Y:S01]  /*1d40*/  FADD.FTZ R66, R66, R45 ;  /* 0x0000002d42427221 */ /* 0x002fe20000010000 */
[----:B------:R-:W-:Y:S01]  /*1d50*/  MOV R7, 0xffffffff ;  /* 0xffffffff00077802 */ /* 0x000fe20000000f00 */
[----:B------:R-:W-:Y:S01]  /*1d60*/  IMAD.MOV.U32 R45, RZ, RZ, 0x4 ;  /* 0x00000004ff2d7424 */ /* 0x000fe200078e00ff */
[----:B------:R-:W-:Y:S02]  /*1d70*/  MOV R46, R65 ;  /* 0x00000041002e7202 */ /* 0x000fe40000000f00 */
[----:B------:R-:W-:-:S02]  /*1d80*/  MOV R64, 0x1da0 ;  /* 0x00001da000407802 */ /* 0x000fc40000000f00 */
[----:B------:R-:W-:Y:S05]  /*1d90*/  CALL.REL.NOINC `($__internal_113_$__cuda_sm70_shflsync_bfly_p) ;  /* 0x0000027000007944 */ /* 0x000fea0003c00000 */
[----:B0-----:R-:W-:Y:S01]  /*1da0*/  HFMA2.MMA R44, -RZ, RZ, 0, 1.847743988037109375e-06 ;  /* 0x0000001fff2c7435 */ /* 0x001fe200000001ff */
[----:B-1----:R-:W-:Y:S01]  /*1db0*/  MOV R68, R45 ;  /* 0x0000002d00447202 */ /* 0x002fe20000000f00 */
[----:B------:R-:W-:Y:S01]  /*1dc0*/  IMAD.MOV.U32 R45, RZ, RZ, 0x4 ;  /* 0x00000004ff2d7424 */ /* 0x000fe200078e00ff */
[----:B------:R-:W-:-:S02]  /*1dd0*/  MOV R46, R66 ;  /* 0x00000042002e7202 */ /* 0x000fc40000000f00 */
[----:B------:R-:W-:Y:S02]  /*1de0*/  MOV R7, 0xffffffff ;  /* 0xffffffff00077802 */ /* 0x000fe40000000f00 */
[----:B------:R-:W-:Y:S02]  /*1df0*/  MOV R64, 0x1e10 ;  /* 0x00001e1000407802 */ /* 0x000fe40000000f00 */
[----:B------:R-:W-:Y:S05]  /*1e00*/  CALL.REL.NOINC `($__internal_113_$__cuda_sm70_shflsync_bfly_p) ;  /* 0x0000020000007944 */ /* 0x000fea0003c00000 */
[----:B------:R-:W-:Y:S01]  /*1e10*/  FADD.FTZ R65, R68, R65 ;  /* 0x0000004144417221 */ /* 0x000fe20000010000 */
[----:B0-----:R-:W-:Y:S01]  /*1e20*/  MOV R44, 0x1f ;  /* 0x0000001f002c7802 */ /* 0x001fe20000000f00 */
[----:B-1----:R-:W-:Y:S01]  /*1e30*/  FADD.FTZ R66, R66, R45 ;  /* 0x0000002d42427221 */ /* 0x002fe20000010000 */
[----:B------:R-:W-:Y:S01]  /*1e40*/  HFMA2.MMA R45, -RZ, RZ, 0, 4.76837158203125e-07 ;  /* 0x00000008ff2d7435 */ /* 0x000fe200000001ff */
[----:B------:R-:W-:Y:S01]  /*1e50*/  MOV R7, 0xffffffff ;  /* 0xffffffff00077802 */ /* 0x000fe20000000f00 */
[----:B------:R-:W-:Y:S01]  /*1e60*/  IMAD.MOV.U32 R46, RZ, RZ, R65 ;  /* 0x000000ffff2e7224 */ /* 0x000fe200078e0041 */
[----:B------:R-:W-:-:S03]  /*1e70*/  MOV R64, 0x1e90 ;  /* 0x00001e9000407802 */ /* 0x000fc60000000f00 */
[----:B------:R-:W-:Y:S05]  /*1e80*/  CALL.REL.NOINC `($__internal_113_$__cuda_sm70_shflsync_bfly_p) ;  /* 0x0000018000007944 */ /* 0x000fea0003c00000 */
[----:B-1----:R-:W-:Y:S01]  /*1e90*/  MOV R68, R45 ;  /* 0x0000002d00447202 */ /* 0x002fe20000000f00 */
[----:B------:R-:W-:Y:S01]  /*1ea0*/  HFMA2.MMA R45, -RZ, RZ, 0, 4.76837158203125e-07 ;  /* 0x00000008ff2d7435 */ /* 0x000fe200000001ff */
        /* <DEDUP_REMOVED lines=20> */
[----:B01----:R-:W-:Y:S01]  /*1ff0*/  MOV R7, R45 ;  /* 0x0000002d00077202 */ /* 0x003fe20000000f00 */
[----:B------:R-:W-:Y:S05]  /*2000*/  BRA `(.L_x_2524) ;  /* 0xffffeb9000007947 */ /* 0x000fea000383ffff */
        .weak           $__internal_113_$__cuda_sm70_shflsync_bfly_p
        .type           $__internal_113_$__cuda_sm70_shflsync_bfly_p,@function
        .size           $__internal_113_$__cuda_sm70_shflsync_bfly_p,(.L_x_4493 - $__internal_113_$__cuda_sm70_shflsync_bfly_p)
$__internal_113_$__cuda_sm70_shflsync_bfly_p:
[----:B------:R-:W-:Y:S01]  /*2010*/  HFMA2.MMA R73, -RZ, RZ, 0, 0 ;  /* 0x00000000ff497435 */ /* 0x000fe200000001ff */
[----:B------:R-:W-:Y:S01]  /*2020*/  MOV R72, R64 ;  /* 0x0000004000487202 */ /* 0x000fe20000000f00 */
[----:B------:R-:W-:Y:S04]  /*2030*/  WARPSYNC R7 ;  /* 0x0000000700007348 */ /* 0x000fe80003800000 */
[----:B------:R0:W1:Y:S01]  /*2040*/  SHFL.BFLY PT, R45, R46, R45, R44 ;  /* 0x0c00002d2e2d7389 */ /* 0x00006200000e002c */
[----:B------:R-:W-:Y:S05]  /*2050*/  RET.REL.NODEC R72 `(_ZN10layer_norm13ln_bwd_kernelINS_13Kernel_traitsIf6__halfS2_S2_fjLj256ELj1ELj4ELj1ELj16ENS_18Kernel_traits_baseILj256EfS2_S2_S2_fjLj128EEEEELb1ELb0ELb1ELb1EEEvNS_9BwdParamsE) ;  /* 0xffffdfa048007950 */ /* 0x000fea0003c3ffff */
.L_x_2525:
        /* <DEDUP_REMOVED lines=10> */
.L_x_4493:


//--------------------- .text._ZN10layer_norm13ln_bwd_kernelINS_13Kernel_traitsIf6__halfS2_S2_fjLj256ELj1ELj4ELj1ELj16ENS_18Kernel_traits_baseILj256EfS2_S2_S2_fjLj128EEEEELb1ELb1ELb0ELb0EEEvNS_9BwdParamsE --------------------------
	.section	.text._ZN10layer_norm13ln_bwd_kernelINS_13Kernel_traitsIf6__halfS2_S2_fjLj256ELj1ELj4ELj1ELj16ENS_18Kernel_traits_baseILj256EfS2_S2_S2_fjLj128EEEEELb1ELb1ELb0ELb0EEEvNS_9BwdParamsE,"ax",@progbits
	.sectioninfo	@"SHI_REGISTERS=96"
	.align	128
        .global         _ZN10layer_norm13ln_bwd_kernelINS_13Kernel_traitsIf6__halfS2_S2_fjLj256ELj1ELj4ELj1ELj16ENS_18Kernel_traits_baseILj256EfS2_S2_S2_fjLj128EEEEELb1ELb1ELb0ELb0EEEvNS_9BwdParamsE
        .type           _ZN10layer_norm13ln_bwd_kernelINS_13Kernel_traitsIf6__halfS2_S2_fjLj256ELj1ELj4ELj1ELj16ENS_18Kernel_traits_baseILj256EfS2_S2_S2_fjLj128EEEEELb1ELb1ELb0ELb0EEEvNS_9BwdParamsE,@function
        .size           _ZN10layer_norm13ln_bwd_kernelINS_13Kernel_traitsIf6__halfS2_S2_fjLj256ELj1ELj4ELj1ELj16ENS_18Kernel_traits_baseILj256EfS2_S2_S2_fjLj128EEEEELb1ELb1ELb0ELb0EEEvNS_9BwdParamsE,(.L_x_4494 - _ZN10layer_norm13ln_bwd_kernelINS_13Kernel_traitsIf6__halfS2_S2_fjLj256ELj1ELj4ELj1ELj16ENS_18Kernel_traits_baseILj256EfS2_S2_S2_fjLj128EEEEELb1ELb1ELb0ELb0EEEvNS_9BwdParamsE)
        .other          _ZN10layer_norm13ln_bwd_kernelINS_13Kernel_traitsIf6__halfS2_S2_fjLj256ELj1ELj4ELj1ELj16ENS_18Kernel_traits_baseILj256EfS2_S2_S2_fjLj128EEEEELb1ELb1ELb0ELb0EEEvNS_9BwdParamsE,@"STO_CUDA_ENTRY STV_DEFAULT"
_ZN10layer_norm13ln_bwd_kernelINS_13Kernel_traitsIf6__halfS2_S2_fjLj256ELj1ELj4ELj1ELj16ENS_18Kernel_traits_baseILj256EfS2_S2_S2_fjLj128EEEEELb1ELb1ELb0ELb0EEEvNS_9BwdParamsE:
.text._ZN10layer_norm13ln_bwd_kernelINS_13Kernel_traitsIf6__halfS2_S2_fjLj256ELj1ELj4ELj1ELj16ENS_18Kernel_traits_baseILj256EfS2_S2_S2_fjLj128EEEEELb1ELb1ELb0ELb0EEEvNS_9BwdParamsE:
        /* <DEDUP_REMOVED lines=36> */
.L_x_2533:
        /* <DEDUP_REMOVED lines=15> */
[----:B------:R-:W-:Y:S01]  /*0330*/  LEA.HI.SX32 R4, R83, R0, 0x1d ;  /* 0x0000000053047211 */ /* 0x000fe200078feaff */
[----:B--2---:R-:W-:Y:S01]  /*0340*/  @P0 HADD2.F32 R84, -RZ, R60.H0_H0 ;  /* 0x2000003cff540230 */ /* 0x004fe20000004100 */
[----:B------:R-:W-:Y:S05]  /*0350*/  @!P1 BRA `(.L_x_2528) ;  /* 0x0000060000009947 */ /* 0x000fea0003800000 */
[----:B-1----:R-:W-:Y:S01]  /*0360*/  LEA R8, P0, R4, c[0x0][0x188], 0x4 ;  /* 0x0000620004087a11 */ /* 0x002fe200078020ff */
[----:B------:R-:W-:Y:S01]  /*0370*/  IMAD.WIDE R6, R2, R85, c[0x0][0x1a0] ;  /* 0x0000680002067625 */ /* 0x000fe200078e0255 */
[----:B------:R-:W-:-:S02]  /*0380*/  MOV R65, 0x10 ;  /* 0x0000001000417802 */ /* 0x000fc40000000f00 */
[C---:B------:R-:W-:Y:S02]  /*0390*/  LEA.HI.X R9, R4.reuse, c[0x0][0x18c], RZ, 0x4, P0 ;  /* 0x0000630004097a11 */ /* 0x040fe400000f24ff */
        /* <DEDUP_REMOVED lines=14> */
[----:B---3--:R-:W-:Y:S02]  /*0480*/  HADD2.F32 R6, -RZ, R8.H0_H0 ;  /* 0x20000008ff067230 */ /* 0x008fe40000004100 */
[--C-:B------:R-:W-:Y:S02]  /*0490*/  HADD2.F32 R72, -RZ, R9.reuse.H1_H1 ;  /* 0x30000009ff487230 */ /* 0x100fe40000004100 */
[----:B------:R-:W-:Y:S01]  /*04a0*/  HADD2.F32 R74, -RZ, R10.H0_H0 ;  /* 0x2000000aff4a7230 */ /* 0x000fe20000004100 */
[C---:B------:R-:W-:Y:S01]  /*04b0*/  FADD.FTZ R7, -R5.reuse, R6 ;  /* 0x0000000605077221 */ /* 0x040fe20000010100 */
[----:B------:R-:W-:Y:S01]  /*04c0*/  HADD2.F32 R8, -RZ, R8.H1_H1 ;  /* 0x30000008ff087230 */ /* 0x000fe20000004100 */
[C---:B------:R-:W-:Y:S01]  /*04d0*/  FADD.FTZ R69, -R5.reuse, R72 ;  /* 0x0000004805457221 */ /* 0x040fe20000010100 */
[----:B------:R-:W-:Y:S01]  /*04e0*/  HADD2.F32 R68, -RZ, R9.H0_H0 ;  /* 0x20000009ff447230 */ /* 0x000fe20000004100 */
[----:B------:R-:W-:Y:S01]  /*04f0*/  FADD.FTZ R73, -R5, R74 ;  /* 0x0000004a05497221 */ /* 0x000fe20000010100 */
[----:B------:R-:W-:-:S02]  /*0500*/  HADD2.F32 R10, -RZ, R10.H1_H1 ;  /* 0x3000000aff0a7230 */ /* 0x000fc40000004100 */
[--C-:B------:R-:W-:Y:S01]  /*0510*/  HADD2.F32 R76, -RZ, R11.reuse.H0_H0 ;  /* 0x2000000bff4c7230 */ /* 0x100fe20000004100 */
[C---:B-1----:R-:W-:Y:S01]  /*0520*/  FADD.FTZ R61, -R5.reuse, R68 ;  /* 0x00000044053d7221 */ /* 0x042fe20000010100 */
[----:B------:R-:W-:Y:S01]  /*0530*/  HADD2.F32 R78, -RZ, R11.H1_H1 ;  /* 0x3000000bff4e7230 */ /* 0x000fe20000004100 */
[C---:B------:R-:W-:Y:S01]  /*0540*/  FADD.FTZ R11, -R5.reuse, R8 ;  /* 0x00000008050b7221 */ /* 0x040fe20000010100 */
[--C-:B----4-:R-:W-:Y:S01]  /*0550*/  HADD2.F32 R9, -RZ, R64.reuse.H0_H0 ;  /* 0x20000040ff097230 */ /* 0x110fe20000004100 */
[C---:B------:R-:W-:Y:S01]  /*0560*/  FADD.FTZ R77, -R5.reuse, R10 ;  /* 0x0000000a054d7221 */ /* 0x040fe20000010100 */
[--C-:B------:R-:W-:Y:S01]  /*0570*/  HADD2.F32 R60, -RZ, R65.reuse.H1_H1 ;  /* 0x30000041ff3c7230 */ /* 0x100fe20000004100 */
[C---:B------:R-:W-:Y:S01]  /*0580*/  FADD.FTZ R79, -R5.reuse, R76 ;  /* 0x0000004c054f7221 */ /* 0x040fe20000010100 */
[----:B------:R-:W-:Y:S01]  /*0590*/  HADD2.F32 R64, -RZ, R64.H1_H1 ;  /* 0x30000040ff407230 */ /* 0x000fe20000004100 */
[----:B------:R-:W-:Y:S01]  /*05a0*/  FADD.FTZ R83, -R5, R78 ;  /* 0x0000004e05537221 */ /* 0x000fe20000010100 */
[----:B------:R-:W-:Y:S01]  /*05b0*/  HADD2.F32 R63, -RZ, R65.H0_H0 ;  /* 0x20000041ff3f7230 */ /* 0x000fe20000004100 */
[C---:B-----5:R-:W-:Y:S01]  /*05c0*/  FMUL.FTZ R5, R62.reuse, R7 ;  /* 0x000000073e057220 */ /* 0x060fe20000410000 */
[--C-:B------:R-:W-:Y:S01]  /*05d0*/  HADD2.F32 R75, -RZ, R66.reuse.H0_H0 ;  /* 0x20000042ff4b7230 */ /* 0x100fe20000004100 */
[----:B------:R-:W-:Y:S01]  /*05e0*/  FMUL.FTZ R10, R62, R69 ;  /* 0x000000453e0a7220 */ /* 0x000fe20000410000 */
[----:B------:R-:W-:Y:S01]  /*05f0*/  HADD2.F32 R72, -RZ, R66.H1_H1 ;  /* 0x30000042ff487230 */ /* 0x000fe20000004100 */
[----:B------:R-:W-:Y:S01]  /*0600*/  FMUL.FTZ R8, R12, R9 ;  /* 0x000000090c087220 */ /* 0x000fe20000410000 */
[--C-:B------:R-:W-:Y:S01]  /*0610*/  HADD2.F32 R81, -RZ, R67.reuse.H0_H0 ;  /* 0x20000043ff517230 */ /* 0x100fe20000004100 */
[----:B------:R-:W-:Y:S01]  /*0620*/  FMUL.FTZ R6, R62, R11 ;  /* 0x0000000b3e067220 */ /* 0x000fe20000410000 */
[----:B------:R-:W-:Y:S01]  /*0630*/  HADD2.F32 R74, -RZ, R67.H1_H1 ;  /* 0x30000043ff4a7230 */ /* 0x000fe20000004100 */
        /* <DEDUP_REMOVED lines=50> */
.L_x_2528:
[----:B-1----:R-:W-:Y:S05]  /*0960*/  BSYNC B0 ;  /* 0x0000000000007941 */ /* 0x002fea0003800000 */
.L_x_2527:
[----:B------:R-:W-:Y:S05]  /*0970*/  BRA.DIV ~URZ, `(.L_x_2529) ;  /* 0x000011927f007947 */ /* 0x000fea000b800000 */
[----:B------:R1:W2:Y:S02]  /*0980*/  SHFL.BFLY PT, R63, R74, 0x1, 0x1f ;  /* 0x0c201f004a3f7f89 */ /* 0x0002a400000e0000 */
.L_x_2536:
        /* <DEDUP_REMOVED lines=18> */
.L_x_2537:
[----:B------:R-:W-:Y:S01]  /*0ab0*/  BSSY B0, `(.L_x_2531) ;  /* 0x0000099000007945 */ /* 0x000fe20003800000 */
[----:B------:R-:W-:Y:S05]  /*0ac0*/  @!P1 BRA `(.L_x_2532) ;  /* 0x0000097000009947 */ /* 0x000fea0003800000 */
[----:B---3--:R-:W-:Y:S01]  /*0ad0*/  FADD.FTZ R90, R90, R63 ;  /* 0x0000003f5a5a7221 */ /* 0x008fe20000010000 */
[----:B------:R-:W-:Y:S01]  /*0ae0*/  ISETP.NE.U32.AND P0, PT, RZ, c[0x0][0x218], PT ;  /* 0x00008600ff007a0c */ /* 0x000fe20003f05070 */
[----:B--2---:R-:W-:Y:S01]  /*0af0*/  FADD.FTZ R75, R75, R74 ;  /* 0x0000004a4b4b7221 */ /* 0x004fe20000010000 */
[----:B0-----:R-:W-:Y:S01]  /*0b00*/  ISETP.NE.AND P3, PT, R3, RZ, PT ;  /* 0x000000ff0300720c */ /* 0x001fe20003f65270 */
[----:B------:R-:W-:Y:S01]  /*0b10*/  FMUL.FTZ R90, R90, c[0x0][0x1e0] ;  /* 0x000078005a5a7a20 */ /* 0x000fe20000410000 */
[----:B------:R-:W-:Y:S02]  /*0b20*/  ISETP.NE.AND.EX P2, PT, RZ, c[0x0][0x21c], PT, P0 ;  /* 0x00008700ff007a0c */ /* 0x000fe40003f45300 */
[----:B------:R-:W-:Y:S02]  /*0b30*/  ISETP.NE.U32.AND P0, PT, RZ, c[0x0][0x258], PT ;  /* 0x00009600ff007a0c */ /* 0x000fe40003f05070 */
[----:B-1----:R-:W-:Y:S01]  /*0b40*/  FSEL R63, R90, RZ, !P3 ;  /* 0x000000ff5a3f7208 */ /* 0x002fe20005800000 */
[----:B------:R-:W-:Y:S01]  /*0b50*/  FMUL.FTZ R90, R75, c[0x0][0x1e0] ;  /* 0x000078004b5a7a20 */ /* 0x000fe20000410000 */
[----:B------:R-:W-:-:S03]  /*0b60*/  ISETP.NE.AND.EX P0, PT, RZ, c[0x0][0x25c], PT, P0 ;  /* 0x00009700ff007a0c */ /* 0x000fc60003f05300 */
[-CC-:B------:R-:W-:Y:S02]  /*0b70*/  FFMA.FTZ R61, R5, R90.reuse, R63.reuse ;  /* 0x0000005a053d7223 */ /* 0x180fe4000001003f */
[-C--:B------:R-:W-:Y:S02]  /*0b80*/  FFMA.FTZ R86, R10, R90.reuse, R63 ;  /* 0x0000005a0a567223 */ /* 0x080fe4000001003f */
[----:B------:R-:W-:Y:S01]  /*0b90*/  FADD.FTZ R61, R8, -R61 ;  /* 0x8000003d083d7221 */ /* 0x000fe20000010000 */
[----:B------:R-:W-:Y:S01]  /*0ba0*/  @P2 HADD2.F32 R60, -RZ, R48.H0_H0 ;  /* 0x20000030ff3c2230 */ /* 0x000fe20000004100 */
[-CC-:B------:R-:W-:Y:S02]  /*0bb0*/  FFMA.FTZ R74, R6, R90.reuse, R63.reuse ;  /* 0x0000005a064a7223 */ /* 0x180fe4000001003f */
[----:B-----5:R-:W-:Y:S02]  /*0bc0*/  FMUL.FTZ R87, R62, R61 ;  /* 0x0000003d3e577220 */ /* 0x020fe40000410000 */
[----:B------:R-:W-:-:S02]  /*0bd0*/  FFMA.FTZ R61, R67, R90, R63 ;  /* 0x0000005a433d7223 */ /* 0x000fc4000001003f */
[----:B------:R-:W-:Y:S02]  /*0be0*/  @P2 FADD.FTZ R87, R87, R60 ;  /* 0x0000003c57572221 */ /* 0x000fe40000010000 */
[-CC-:B------:R-:W-:Y:S02]  /*0bf0*/  FFMA.FTZ R88, R66, R90.reuse, R63.reuse ;  /* 0x0000005a42587223 */ /* 0x180fe4000001003f */
[----:B------:R-:W-:Y:S01]  /*0c00*/  FADD.FTZ R83, R65, -R86 ;  /* 0x8000005641537221 */ /* 0x000fe20000010000 */
[----:B------:R-:W-:Y:S01]  /*0c10*/  @P0 F2FP.PACK_AB R60, RZ, R87 ;  /* 0x00000057ff3c023e */ /* 0x000fe200000000ff */
[-CC-:B------:R-:W-:Y:S02]  /*0c20*/  FFMA.FTZ R75, R7, R90.reuse, R63.reuse ;  /* 0x0000005a074b7223 */ /* 0x180fe4000001003f */
[-C--:B------:R-:W-:Y:S01]  /*0c30*/  FFMA.FTZ R85, R11, R90.reuse, R63 ;  /* 0x0000005a0b557223 */ /* 0x080fe2000001003f */
[----:B------:R-:W-:Y:S01]  /*0c40*/  @P0 PRMT R52, R60, 0x7610, R52 ;  /* 0x000076103c340816 */ /* 0x000fe20000000034 */
[----:B------:R-:W-:Y:S01]  /*0c50*/  FADD.FTZ R61, R72, -R61 ;  /* 0x8000003d483d7221 */ /* 0x000fe20000010000 */
[----:B------:R-:W-:Y:S01]  /*0c60*/  @P2 HADD2.F32 R60, -RZ, R49.H0_H0 ;  /* 0x20000031ff3c2230 */ /* 0x000fe20000004100 */
[----:B------:R-:W-:-:S02]  /*0c70*/  FFMA.FTZ R90, R76, R90, R63 ;  /* 0x0000005a4c5a7223 */ /* 0x000fc4000001003f */
[----:B------:R-:W-:Y:S02]  /*0c80*/  FADD.FTZ R63, R9, -R74 ;  /* 0x8000004a093f7221 */ /* 0x000fe40000010000 */
[----:B------:R-:W-:Y:S02]  /*0c90*/  FADD.FTZ R93, R69, -R88 ;  /* 0x80000058455d7221 */ /* 0x000fe40000010000 */
[----:B------:R-:W-:Y:S02]  /*0ca0*/  FMUL.FTZ R88, R62, R83 ;  /* 0x000000533e587220 */ /* 0x000fe40000410000 */
[----:B------:R-:W-:Y:S02]  /*0cb0*/  FADD.FTZ R75, R64, -R75 ;  /* 0x8000004b404b7221 */ /* 0x000fe40000010000 */
[----:B------:R-:W-:Y:S01]  /*0cc0*/  FMUL.FTZ R83, R62, R61 ;  /* 0x0000003d3e537220 */ /* 0x000fe20000410000 */
[----:B------:R-:W-:Y:S01]  /*0cd0*/  @P2 HADD2.F32 R61, -RZ, R48.H1_H1 ;  /* 0x30000030ff3d2230 */ /* 0x000fe20000004100 */
[----:B------:R-:W-:-:S02]  /*0ce0*/  FADD.FTZ R91, R73, -R90 ;  /* 0x8000005a495b7221 */ /* 0x000fc40000010000 */
[C---:B------:R-:W-:Y:S02]  /*0cf0*/  FMUL.FTZ R90, R62.reuse, R63 ;  /* 0x0000003f3e5a7220 */ /* 0x040fe40000410000 */
[----:B------:R-:W-:Y:S02]  /*0d00*/  FMUL.FTZ R89, R62, R75 ;  /* 0x0000004b3e597220 */ /* 0x000fe40000410000 */
[----:B------:R-:W-:Y:S01]  /*0d10*/  @P2 FADD.FTZ R90, R90, R61 ;  /* 0x0000003d5a5a2221 */ /* 0x000fe20000010000 */
[----:B------:R-:W-:Y:S01]  /*0d20*/  @P2 HADD2.F32 R61, -RZ, R49.H1_H1 ;  /* 0x30000031ff3d2230 */ /* 0x000fe20000004100 */
[----:B------:R-:W-:Y:S02]  /*0d30*/  FADD.FTZ R85, R68, -R85 ;  /* 0x8000005544557221 */ /* 0x000fe40000010000 */
[----:B------:R-:W-:Y:S01]  /*0d40*/  @P2 FADD.FTZ R89, R89, R60 ;  /* 0x0000003c59592221 */ /* 0x000fe20000010000 */
[----:B------:R-:W-:Y:S01]  /*0d50*/  @P2 HADD2.F32 R60, -RZ, R50.H0_H0 ;  /* 0x20000032ff3c2230 */ /* 0x000fe20000004100 */
[----:B------:R-:W-:-:S02]  /*0d60*/  FMUL.FTZ R85, R62, R85 ;  /* 0x000000553e557220 */ /* 0x000fc40000410000 */
[----:B------:R-:W-:Y:S01]  /*0d70*/  @P2 FADD.FTZ R88, R88, R61 ;  /* 0x0000003d58582221 */ /* 0x000fe20000010000 */
[----:B------:R-:W-:Y:S01]  /*0d80*/  @P0 F2FP.PACK_AB R61, RZ, R89 ;  /* 0x00000059ff3d023e */ /* 0x000fe200000000ff */
[C---:B------:R-:W-:Y:S02]  /*0d90*/  FMUL.FTZ R93, R62.reuse, R93 ;  /* 0x0000005d3e5d7220 */ /* 0x040fe40000410000 */
[----:B------:R-:W-:Y:S01]  /*0da0*/  FMUL.FTZ R75, R62, R91 ;  /* 0x0000005b3e4b7220 */ /* 0x000fe20000410000 */
[----:B------:R-:W-:Y:S01]  /*0db0*/  @P2 HADD2.F32 R62, -RZ, R50.H1_H1 ;  /* 0x30000032ff3e2230 */ /* 0x000fe20000004100 */
[----:B------:R-:W-:Y:S01]  /*0dc0*/  @P2 FADD.FTZ R85, R85, R60 ;  /* 0x0000003c55552221 */ /* 0x000fe20000010000 */
[--C-:B------:R-:W-:Y:S01]  /*0dd0*/  @P2 HADD2.F32 R60, -RZ, R51.reuse.H0_H0 ;  /* 0x20000033ff3c2230 */ /* 0x100fe20000004100 */
[----:B------:R-:W-:Y:S01]  /*0de0*/  @P0 PRMT R53, R61, 0x7610, R53 ;  /* 0x000076103d350816 */ /* 0x000fe20000000035 */
[----:B------:R-:W-:Y:S01]  /*0df0*/  HFMA2.MMA R61, -RZ, RZ, 0, 9.5367431640625e-07 ;  /* 0x00000010ff3d7435 */ /* 0x000fe200000001ff */
[----:B------:R-:W-:Y:S01]  /*0e00*/  @P2 FADD.FTZ R93, R93, R62 ;  /* 0x0000003e5d5d2221 */ /* 0x000fe20000010000 */
[----:B------:R-:W-:Y:S01]  /*0e10*/  @P2 HADD2.F32 R62, -RZ, R51.H1_H1 ;  /* 0x30000033ff3e2230 */ /* 0x000fe20000004100 */
[----:B------:R-:W-:Y:S01]  /*0e20*/  @P2 FADD.FTZ R83, R83, R60 ;  /* 0x0000003c53532221 */ /* 0x000fe20000010000 */
[----:B------:R-:W-:Y:S01]  /*0e30*/  @P0 F2FP.PACK_AB R60, RZ, R90 ;  /* 0x0000005aff3c023e */ /* 0x000fe200000000ff */
[-C--:B------:R-:W-:Y:S01]  /*0e40*/  FMUL.FTZ R87, R87, R84.reuse ;  /* 0x0000005457577220 */ /* 0x080fe20000410000 */
[----:B------:R-:W-:Y:S01]  /*0e50*/  @P0 F2FP.PACK_AB R63, RZ, R85 ;  /* 0x00000055ff3f023e */ /* 0x000fe200000000ff */
[----:B------:R-:W-:Y:S01]  /*0e60*/  @P2 FADD.FTZ R75, R75, R62 ;  /* 0x0000003e4b4b2221 */ /* 0x000fe20000010000 */
[----:B------:R-:W-:Y:S01]  /*0e70*/  @P0 PRMT R52, R52, 0x5410, R60 ;  /* 0x0000541034340816 */ /* 0x000fe2000000003c */
[----:B------:R-:W-:Y:S01]  /*0e80*/  FMUL.FTZ R90, R90, R84 ;  /* 0x000000545a5a7220 */ /* 0x000fe20000410000 */
[----:B------:R-:W-:Y:S01]  /*0e90*/  @P0 F2FP.PACK_AB R62, RZ, R88 ;  /* 0x00000058ff3e023e */ /* 0x000fe200000000ff */
[----:B------:R-:W-:Y:S01]  /*0ea0*/  IMAD.WIDE.U32 R60, R4, R61, c[0x0][0x170] ;  /* 0x00005c00043c7625 */ /* 0x000fe200078e003d */
[----:B------:R-:W-:-:S02]  /*0eb0*/  @P0 PRMT R54, R63, 0x7610, R54 ;  /* 0x000076103f360816 */ /* 0x000fc40000000036 */
[----:B------:R-:W-:Y:S01]  /*0ec0*/  @P0 PRMT R53, R53, 0x5410, R62 ;  /* 0x0000541035350816 */ /* 0x000fe2000000003e */
[-C--:B------:R-:W-:Y:S01]  /*0ed0*/  FMUL.FTZ R89, R89, R84.reuse ;  /* 0x0000005459597220 */ /* 0x080fe20000410000 */
[----:B------:R-:W-:Y:S01]  /*0ee0*/  LOP3.LUT P4, RZ, R70, 0xff, RZ, 0xc0, !PT ;  /* 0x000000ff46ff7812 */ /* 0x000fe2000788c0ff */
[----:B------:R-:W2:Y:S01]  /*0ef0*/  LDG.E.128 R60, [R60.64] ;  /* 0x000000043c3c7981 */ /* 0x000ea2000c1e1d00 */
[----:B------:R-:W-:Y:S01]  /*0f00*/  @P0 F2FP.PACK_AB R74, RZ, R93 ;  /* 0x0000005dff4a023e */ /* 0x000fe200000000ff */
[-C--:B------:R-:W-:Y:S01]  /*0f10*/  FMUL.FTZ R88, R88, R84.reuse ;  /* 0x0000005458587220 */ /* 0x080fe20000410000 */
[----:B------:R-:W-:Y:S01]  /*0f20*/  @P0 F2FP.PACK_AB R91, RZ, R83 ;  /* 0x00000053ff5b023e */ /* 0x000fe200000000ff */
[-C--:B------:R-:W-:Y:S01]  /*0f30*/  FMUL.FTZ R85, R85, R84.reuse ;  /* 0x0000005455557220 */ /* 0x080fe20000410000 */
[----:B------:R-:W-:Y:S01]  /*0f40*/  LOP3.LUT P5, RZ, R77, 0xff, RZ, 0xc0, !PT ;  /* 0x000000ff4dff7812 */ /* 0x000fe200078ac0ff */
[-C--:B------:R-:W-:Y:S01]  /*0f50*/  FMUL.FTZ R86, R93, R84.reuse ;  /* 0x000000545d567220 */ /* 0x080fe20000410000 */
[----:B------:R-:W-:Y:S01]  /*0f60*/  @P0 PRMT R55, R91, 0x7610, R55 ;  /* 0x000076105b370816 */ /* 0x000fe20000000037 */
[-C--:B------:R-:W-:Y:S01]  /*0f70*/  FMUL.FTZ R83, R83, R84.reuse ;  /* 0x0000005453537220 */ /* 0x080fe20000410000 */
[----:B------:R-:W-:Y:S01]  /*0f80*/  @P0 PRMT R54, R54, 0x5410, R74 ;  /* 0x0000541036360816 */ /* 0x000fe2000000004a */
[----:B------:R-:W-:Y:S01]  /*0f90*/  FMUL.FTZ R84, R75, R84 ;  /* 0x000000544b547220 */ /* 0x000fe20000410000 */
[----:B------:R-:W-:Y:S01]  /*0fa0*/  @P0 F2FP.PACK_AB R75, RZ, R75 ;  /* 0x0000004bff4b023e */ /* 0x000fe200000000ff */
[----:B------:R-:W-:Y:S01]  /*0fb0*/  FMUL.FTZ R91, R87, c[0x0][0x1e8] ;  /* 0x00007a00575b7a20 */ /* 0x000fe20000410000 */
[----:B------:R-:W-:-:S02]  /*0fc0*/  @P0 LEA R74, P2, R4, c[0x0][0x258], 0x4 ;  /* 0x00009600044a0a11 */ /* 0x000fc400078420ff */
[----:B------:R-:W-:Y:S02]  /*0fd0*/  @P0 PRMT R55, R55, 0x5410, R75 ;  /* 0x0000541037370816 */ /* 0x000fe4000000004b */
[----:B------:R-:W-:Y:S02]  /*0fe0*/  MOV R87, RZ ;  /* 0x000000ff00577202 */ /* 0x000fe40000000f00 */
[----:B------:R-:W-:-:S05]  /*0ff0*/  @P0 LEA.HI.X R75, R4, c[0x0][0x25c], RZ, 0x4, P2 ;  /* 0x00009700044b0a11 */ /* 0x000fca00010f24ff */
[----:B------:R0:W-:Y:S01]  /*1000*/  @P0 STG.E.128 [R74.64], R52 ;  /* 0x000000344a000986 */ /* 0x0001e2000c101d04 */
[----:B------:R-:W-:Y:S02]  /*1010*/  LOP3.LUT P0, RZ, R78, 0xff, RZ, 0xc0, !PT ;  /* 0x000000ff4eff7812 */ /* 0x000fe4000780c0ff */
[----:B------:R-:W-:Y:S01]  /*1020*/  LOP3.LUT P2, RZ, R79, 0xff, RZ, 0xc0, !PT ;  /* 0x000000ff4fff7812 */ /* 0x000fe2000784c0ff */
[----:B------:R-:W-:Y:S01]  /*1030*/  FMUL.FTZ R89, R89, c[0x0][0x1e8] ;  /* 0x00007a0059597a20 */ /* 0x000fe20000410000 */
[----:B------:R-:W-:Y:S01]  /*1040*/  LOP3.LUT P3, RZ, R71, 0xff, RZ, 0xc0, !PT ;  /* 0x000000ff47ff7812 */ /* 0x000fe2000786c0ff */
[----:B0-----:R-:W-:Y:S01]  /*1050*/  FMUL.FTZ R75, R85, c[0x0][0x1e8] ;  /* 0x00007a00554b7a20 */ /* 0x001fe20000410000 */
[----:B------:R-:W-:Y:S01]  /*1060*/  MOV R85, RZ ;  /* 0x000000ff00557202 */ /* 0x000fe20000000f00 */
[----:B--2---:R-:W-:-:S05]  /*1070*/  @P4 HADD2.F32 R92, -RZ, R60.H0_H0 ;  /* 0x2000003cff5c4230 */ /* 0x004fca0000004100 */
[----:B------:R-:W-:-:S04]  /*1080*/  @P4 FMUL.FTZ R87, R91, R92 ;  /* 0x0000005c5b574220 */ /* 0x000fc80000410000 */
[----:B------:R-:W-:Y:S01]  /*1090*/  FADD.FTZ R32, R32, R87 ;  /* 0x0000005720207221 */ /* 0x000fe20000010000 */
[----:B------:R-:W-:Y:S01]  /*10a0*/  @P5 HADD2.F32 R87, -RZ, R60.H1_H1 ;  /* 0x3000003cff575230 */ /* 0x000fe20000004100 */
[----:B------:R-:W-:Y:S01]  /*10b0*/  FMUL.FTZ R60, R90, c[0x0][0x1e8] ;  /* 0x00007a005a3c7a20 */ /* 0x000fe20000410000 */
[----:B------:R-:W-:-:S06]  /*10c0*/  HFMA2.MMA R90, -RZ, RZ, 0, 0 ;  /* 0x00000000ff5a7435 */ /* 0x000fcc00000001ff */
[----:B------:R-:W-:Y:S02]  /*10d0*/  @P5 FMUL.FTZ R90, R60, R87 ;  /* 0x000000573c5a5220 */ /* 0x000fe40000410000 */
[----:B------:R-:W-:Y:S01]  /*10e0*/  FMUL.FTZ R60, R21, R60 ;  /* 0x0000003c153c7220 */ /* 0x000fe20000410000 */
[----:B------:R-:W-:-:S04]  /*10f0*/  @P0 HADD2.F32 R74, -RZ, R61.H0_H0 ;  /* 0x2000003dff4a0230 */ /* 0x000fc80000004100 */
[----:B------:R-:W-:Y:S02]  /*1100*/  FSEL R60, R60, RZ, P5 ;  /* 0x000000ff3c3c7208 */ /* 0x000fe40002800000 */
[----:B------:R-:W-:Y:S02]  /*1110*/  LOP3.LUT P5, RZ, R80, 0xff, RZ, 0xc0, !PT ;  /* 0x000000ff50ff7812 */ /* 0x000fe400078ac0ff */
[----:B------:R-:W-:Y:S01]  /*1120*/  MOV R87, RZ ;  /* 0x000000ff00577202 */ /* 0x000fe20000000f00 */
[----:B------:R-:W-:Y:S02]  /*1130*/  @P0 FMUL.FTZ R87, R89, R74 ;  /* 0x0000004a59570220 */ /* 0x000fe40000410000 */
[----:B------:R-:W-:Y:S01]  /*1140*/  FMUL.FTZ R74, R88, c[0x0][0x1e8] ;  /* 0x00007a00584a7a20 */ /* 0x000fe20000410000 */
[----:B------:R-:W-:Y:S01]  /*1150*/  HFMA2.MMA R88, -RZ, RZ, 0, 0 ;  /* 0x00000000ff587435 */ /* 0x000fe200000001ff */
[----:B------:R-:W-:Y:S01]  /*1160*/  @P2 HADD2.F32 R61, -RZ, R61.H1_H1 ;  /* 0x3000003dff3d2230 */ /* 0x000fe20000004100 */
[----:B------:R-:W-:Y:S01]  /*1170*/  FMUL.FTZ R91, R20, R91 ;  /* 0x0000005b145b7220 */ /* 0x000fe20000410000 */
[----:B------:R-:W-:-:S03]  /*1180*/  @P3 HADD2.F32 R92, -RZ, R62.H0_H0 ;  /* 0x2000003eff5c3230 */ /* 0x000fc60000004100 */
[----:B------:R-:W-:Y:S01]  /*1190*/  @P2 FMUL.FTZ R88, R74, R61 ;  /* 0x0000003d4a582220 */ /* 0x000fe20000410000 */
[----:B------:R-:W-:Y:S01]  /*11a0*/  @P5 HADD2.F32 R61, -RZ, R62.H1_H1 ;  /* 0x3000003eff3d5230 */ /* 0x000fe20000004100 */
[----:B------:R-:W-:Y:S01]  /*11b0*/  FSEL R91, R91, RZ, P4 ;  /* 0x000000ff5b5b7208 */ /* 0x000fe20002000000 */
[----:B------:R-:W-:Y:S01]  /*11c0*/  FMUL.FTZ R62, R86, c[0x0][0x1e8] ;  /* 0x00007a00563e7a20 */ /* 0x000fe20000410000 */
[----:B------:R-:W-:Y:S01]  /*11d0*/  HFMA2.MMA R86, -RZ, RZ, 0, 0 ;  /* 0x00000000ff567435 */ /* 0x000fe200000001ff */
[----:B------:R-:W-:Y:S01]  /*11e0*/  LOP3.LUT P4, RZ, R81, 0xff, RZ, 0xc0, !PT ;  /* 0x000000ff51ff7812 */ /* 0x000fe2000788c0ff */
[----:B------:R-:W-:Y:S02]  /*11f0*/  FMUL.FTZ R89, R22, R89 ;  /* 0x0000005916597220 */ /* 0x000fe40000410000 */
[----:B------:R-:W-:Y:S02]  /*1200*/  FMUL.FTZ R74, R23, R74 ;  /* 0x0000004a174a7220 */ /* 0x000fe40000410000 */
[----:B------:R-:W-:Y:S01]  /*1210*/  @P5 FMUL.FTZ R86, R62, R61 ;  /* 0x0000003d3e565220 */ /* 0x000fe20000410000 */
[----:B------:R-:W-:-:S02]  /*1220*/  FSEL R61, R89, RZ, P0 ;  /* 0x000000ff593d7208 */ /* 0x000fc40000000000 */
[----:B------:R-:W-:Y:S02]  /*1230*/  FSEL R74, R74, RZ, P2 ;  /* 0x000000ff4a4a7208 */ /* 0x000fe40001000000 */
[----:B------:R-:W-:Y:S02]  /*1240*/  LOP3.LUT P0, RZ, R82, 0xff, RZ, 0xc0, !PT ;  /* 0x000000ff52ff7812 */ /* 0x000fe4000780c0ff */
[----:B------:R-:W-:Y:S01]  /*1250*/  F2FP.PACK_AB R61, R74, R61 ;  /* 0x0000003d4a3d723e */ /* 0x000fe200000000ff */
[----:B------:R-:W-:Y:S01]  /*1260*/  @P4 HADD2.F32 R74, -RZ, R63.H0_H0 ;  /* 0x2000003fff4a4230 */ /* 0x000fe20000004100 */
[----:B------:R-:W-:Y:S01]  /*1270*/  FMUL.FTZ R89, R83, c[0x0][0x1e8] ;  /* 0x00007a0053597a20 */ /* 0x000fe20000410000 */
[----:B------:R-:W-:-:S03]  /*1280*/  MOV R83, RZ ;  /* 0x000000ff00537202 */ /* 0x000fc60000000f00 */
[----:B------:R-:W-:Y:S02]  /*1290*/  @P4 FMUL.FTZ R83, R89, R74 ;  /* 0x0000004a59534220 */ /* 0x000fe40000410000 */
[----:B------:R-:W-:Y:S01]  /*12a0*/  FMUL.FTZ R74, R84, c[0x0][0x1e8] ;  /* 0x00007a00544a7a20 */ /* 0x000fe20000410000 */
[----:B------:R-:W-:Y:S02]  /*12b0*/  HFMA2.MMA R84, -RZ, RZ, 0, 0 ;  /* 0x00000000ff547435 */ /* 0x000fe400000001ff */
[----:B------:R-:W-:Y:S01]  /*12c0*/  @P0 HADD2.F32 R63, -RZ, R63.H1_H1 ;  /* 0x3000003fff3f0230 */ /* 0x000fe20000004100 */
[----:B------:R-:W-:-:S04]  /*12d0*/  FMUL.FTZ R89, R26, R89 ;  /* 0x000000591a597220 */ /* 0x000fc80000410000 */
[----:B------:R-:W-:Y:S02]  /*12e0*/  @P0 FMUL.FTZ R84, R74, R63 ;  /* 0x0000003f4a540220 */ /* 0x000fe40000410000 */
[----:B------:R-:W-:Y:S02]  /*12f0*/  FMUL.FTZ R63, R27, R74 ;  /* 0x0000004a1b3f7220 */ /* 0x000fe40000410000 */
[----:B------:R-:W-:Y:S01]  /*1300*/  @P3 FMUL.FTZ R85, R75, R92 ;  /* 0x0000005c4b553220 */ /* 0x000fe20000410000 */
[----:B------:R-:W-:Y:S01]  /*1310*/  FSEL R89, R89, RZ, P4 ;  /* 0x000000ff59597208 */ /* 0x000fe20002000000 */
[----:B------:R-:W-:Y:S01]  /*1320*/  FMUL.FTZ R75, R24, R75 ;  /* 0x0000004b184b7220 */ /* 0x000fe20000410000 */
[----:B------:R-:W-:Y:S01]  /*1330*/  FSEL R74, R63, RZ, P0 ;  /* 0x000000ff3f4a7208 */ /* 0x000fe20000000000 */
[----:B------:R-:W-:-:S03]  /*1340*/  FMUL.FTZ R62, R25, R62 ;  /* 0x0000003e193e7220 */ /* 0x000fc60000410000 */
[----:B------:R-:W-:Y:S02]  /*1350*/  FSEL R75, R75, RZ, P3 ;  /* 0x000000ff4b4b7208 */ /* 0x000fe40001800000 */
[----:B------:R-:W-:Y:S02]  /*1360*/  FSEL R62, R62, RZ, P5 ;  /* 0x000000ff3e3e7208 */ /* 0x000fe40002800000 */
[----:B------:R-:W-:Y:S02]  /*1370*/  F2FP.PACK_AB R63, R74, R89 ;  /* 0x000000594a3f723e */ /* 0x000fe400000000ff */
[----:B------:R-:W-:Y:S02]  /*1380*/  LEA R74, P0, R4, c[0x0][0x248], 0x4 ;  /* 0x00009200044a7a11 */ /* 0x000fe400078020ff */
[----:B------:R-:W-:Y:S02]  /*1390*/  F2FP.PACK_AB R62, R62, R75 ;  /* 0x0000004b3e3e723e */ /* 0x000fe400000000ff */
[----:B------:R-:W-:-:S02]  /*13a0*/  F2FP.PACK_AB R60, R60, R91 ;  /* 0x0000005b3c3c723e */ /* 0x000fc400000000ff */
        /* <DEDUP_REMOVED lines=9> */
.L_x_2532:
[----:B------:R-:W-:Y:S05]  /*1440*/  BSYNC B0 ;  /* 0x0000000000007941 */ /* 0x000fea0003800000 */
.L_x_2531:
[----:B0-----:R-:W-:-:S04]  /*1450*/  MOV R61, c[0x0][0x160] ;  /* 0x00005800003d7a02 */ /* 0x001fc80000000f00 */
[----:B------:R-:W-:-:S04]  /*1460*/  LEA R2, R61, R2, 0x2 ;  /* 0x000000023d027211 */ /* 0x000fc800078e10ff */
[----:B------:R-:W-:-:S13]  /*1470*/  ISETP.GE.AND P0, PT, R2, c[0x0][0x164], PT ;  /* 0x0000590002007a0c */ /* 0x000fda0003f06270 */
[----:B-123-5:R-:W-:Y:S01]  /*1480*/  @P0 CALL.REL.NOINC `(.L_x_2526) ;  /* 0x0000001000000944 */ /* 0x02efe20003c00000 */
[----:B------:R-:W-:Y:S05]  /*1490*/  BRA `(.L_x_2533) ;  /* 0xffffeda000007947 */ /* 0x000fea000383ffff */
.L_x_2526:
[----:B0----5:R-:W0:Y:S01]  /*14a0*/  S2R R20, SR_TID.X ;  /* 0x0000000000147919 */ /* 0x021e220000002100 */
        /* <DEDUP_REMOVED lines=91> */
.L_x_2535:
[----:B------:R-:W-:Y:S05]  /*1a60*/  BSYNC B0 ;  /* 0x0000000000007941 */ /* 0x000fea0003800000 */
.L_x_2534:
        /* <DEDUP_REMOVED lines=10> */
.L_x_2529:
[----:B------:R-:W-:Y:S01]  /*1b10*/  HFMA2.MMA R85, -RZ, RZ, 0, 5.9604644775390625e-08 ;  /* 0x00000001ff557435 */ /* 0x000fe200000001ff */
[----:B------:R-:W-:Y:S02]  /*1b20*/  MOV R88, R74 ;  /* 0x0000004a00587202 */ /* 0x000fe40000000f00 */
[----:B------:R-:W-:Y:S02]  /*1b30*/  MOV R83, 0x1f ;  /* 0x0000001f00537802 */ /* 0x000fe40000000f00 */
[----:B------:R-:W-:-:S02]  /*1b40*/  MOV R86, 0xffffffff ;  /* 0xffffffff00567802 */ /* 0x000fc40000000f00 */
[----:B------:R-:W-:Y:S02]  /*1b50*/  MOV R60, 0x1b70 ;  /* 0x00001b70003c7802 */ /* 0x000fe40000000f00 */
[----:B0----5:R-:W-:Y:S05]  /*1b60*/  CALL.REL.NOINC `($__internal_114_$__cuda_sm70_shflsync_bfly_p) ;  /* 0x0000046000007944 */ /* 0x021fea0003c00000 */
[----:B-1----:R-:W-:Y:S01]  /*1b70*/  MOV R63, R86 ;  /* 0x00000056003f7202 */ /* 0x002fe20000000f00 */
[----:B0-----:R-:W-:Y:S05]  /*1b80*/  BRA `(.L_x_2536) ;  /* 0xffffee0000007947 */ /* 0x001fea000383ffff */
.L_x_2530:
[----:B------:R-:W-:Y:S01]  /*1b90*/  HFMA2.MMA R83, -RZ, RZ, 0, 1.847743988037109375e-06 ;  /* 0x0000001fff537435 */ /* 0x000fe200000001ff */
[----:B------:R-:W-:Y:S01]  /*1ba0*/  MOV R88, R75 ;  /* 0x0000004b00587202 */ /* 0x000fe20000000f00 */
[----:B------:R-:W-:Y:S01]  /*1bb0*/  IMAD.MOV.U32 R85, RZ, RZ, 0x1 ;  /* 0x00000001ff557424 */ /* 0x000fe200078e00ff */
[----:B------:R-:W-:Y:S02]  /*1bc0*/  MOV R86, 0xffffffff ;  /* 0xffffffff00567802 */ /* 0x000fe40000000f00 */
[----:B------:R-:W-:Y:S02]  /*1bd0*/  MOV R60, 0x1bf0 ;  /* 0x00001bf0003c7802 */ /* 0x000fe40000000f00 */
[----:B012--5:R-:W-:Y:S05]  /*1be0*/  CALL.REL.NOINC `($__internal_114_$__cuda_sm70_shflsync_bfly_p) ;  /* 0x000003e000007944 */ /* 0x027fea0003c00000 */
[----:B------:R-:W-:Y:S01]  /*1bf0*/  FADD.FTZ R74, R63, R74 ;  /* 0x0000004a3f4a7221 */ /* 0x000fe20000010000 */
[----:B0-----:R-:W-:Y:S01]  /*1c00*/  HFMA2.MMA R85, -RZ, RZ, 0, 1.1920928955078125e-07 ;  /* 0x00000002ff557435 */ /* 0x001fe200000001ff */
[----:B-1----:R-:W-:Y:S01]  /*1c10*/  FADD.FTZ R75, R75, R86 ;  /* 0x000000564b4b7221 */ /* 0x002fe20000010000 */
[----:B------:R-:W-:Y:S02]  /*1c20*/  MOV R83, 0x1f ;  /* 0x0000001f00537802 */ /* 0x000fe40000000f00 */
[----:B------:R-:W-:-:S02]  /*1c30*/  MOV R86, 0xffffffff ;  /* 0xffffffff00567802 */ /* 0x000fc40000000f00 */
[----:B------:R-:W-:Y:S02]  /*1c40*/  MOV R88, R74 ;  /* 0x0000004a00587202 */ /* 0x000fe40000000f00 */
[----:B------:R-:W-:Y:S02]  /*1c50*/  MOV R60, 0x1c70 ;  /* 0x00001c70003c7802 */ /* 0x000fe40000000f00 */
[----:B------:R-:W-:Y:S05]  /*1c60*/  CALL.REL.NOINC `($__internal_114_$__cuda_sm70_shflsync_bfly_p) ;  /* 0x0000036000007944 */ /* 0x000fea0003c00000 */
[----:B0-----:R-:W-:Y:S01]  /*1c70*/  HFMA2.MMA R85, -RZ, RZ, 0, 1.1920928955078125e-07 ;  /* 0x00000002ff557435 */ /* 0x001fe200000001ff */
[----:B-1----:R-:W-:Y:S02]  /*1c80*/  MOV R63, R86 ;  /* 0x00000056003f7202 */ /* 0x002fe40000000f00 */
[----:B------:R-:W-:Y:S02]  /*1c90*/  MOV R88, R75 ;  /* 0x0000004b00587202 */ /* 0x000fe40000000f00 */
[----:B------:R-:W-:Y:S02]  /*1ca0*/  MOV R83, 0x1f ;  /* 0x0000001f00537802 */ /* 0x000fe40000000f00 */
[----:B------:R-:W-:Y:S02]  /*1cb0*/  MOV R86, 0xffffffff ;  /* 0xffffffff00567802 */ /* 0x000fe40000000f00 */
[----:B------:R-:W-:-:S02]  /*1cc0*/  MOV R60, 0x1ce0 ;  /* 0x00001ce0003c7802 */ /* 0x000fc40000000f00 */
[----:B------:R-:W-:Y:S05]  /*1cd0*/  CALL.REL.NOINC `($__internal_114_$__cuda_sm70_shflsync_bfly_p) ;  /* 0x000002f000007944 */ /* 0x000fea0003c00000 */
[----:B------:R-:W-:Y:S01]  /*1ce0*/  FADD.FTZ R74, R63, R74 ;  /* 0x0000004a3f4a7221 */ /* 0x000fe20000010000 */
[----:B0-----:R-:W-:Y:S01]  /*1cf0*/  HFMA2.MMA R85, -RZ, RZ, 0, 2.384185791015625e-07 ;  /* 0x00000004ff557435 */ /* 0x001fe200000001ff */
[----:B-1----:R-:W-:Y:S01]  /*1d00*/  FADD.FTZ R75, R75, R86 ;  /* 0x000000564b4b7221 */ /* 0x002fe20000010000 */
[----:B------:R-:W-:-:S02]  /*1d10*/  MOV R83, 0x1f ;  /* 0x0000001f00537802 */ /* 0x000fc40000000f00 */
[----:B------:R-:W-:Y:S02]  /*1d20*/  MOV R86, 0xffffffff ;  /* 0xffffffff00567802 */ /* 0x000fe40000000f00 */
[----:B------:R-:W-:Y:S02]  /*1d30*/  MOV R88, R74 ;  /* 0x0000004a00587202 */ /* 0x000fe40000000f00 */
[----:B------:R-:W-:Y:S02]  /*1d40*/  MOV R60, 0x1d60 ;  /* 0x00001d60003c7802 */ /* 0x000fe40000000f00 */
[----:B------:R-:W-:Y:S05]  /*1d50*/  CALL.REL.NOINC `($__internal_114_$__cuda_sm70_shflsync_bfly_p) ;  /* 0x0000027000007944 */ /* 0x000fea0003c00000 */
[----:B0-----:R-:W-:Y:S01]  /*1d60*/  HFMA2.MMA R85, -RZ, RZ, 0, 2.384185791015625e-07 ;  /* 0x00000004ff557435 */ /* 0x001fe200000001ff */
[----:B-1----:R-:W-:Y:S01]  /*1d70*/  MOV R63, R86 ;  /* 0x00000056003f7202 */ /* 0x002fe20000000f00 */
[----:B------:R-:W-:Y:S01]  /*1d80*/  IMAD.MOV.U32 R86, RZ, RZ, -0x1 ;  /* 0xffffffffff567424 */ /* 0x000fe200078e00ff */
[----:B------:R-:W-:Y:S02]  /*1d90*/  MOV R88, R75 ;  /* 0x0000004b00587202 */ /* 0x000fe40000000f00 */
[----:B------:R-:W-:Y:S02]  /*1da0*/  MOV R83, 0x1f ;  /* 0x0000001f00537802 */ /* 0x000fe40000000f00 */
[----:B------:R-:W-:-:S02]  /*1db0*/  MOV R60, 0x1dd0 ;  /* 0x00001dd0003c7802 */ /* 0x000fc40000000f00 */
[----:B------:R-:W-:Y:S05]  /*1dc0*/  CALL.REL.NOINC `($__internal_114_$__cuda_sm70_shflsync_bfly_p) ;  /* 0x0000020000007944 */ /* 0x000fea0003c00000 */
[----:B------:R-:W-:Y:S01]  /*1dd0*/  FADD.FTZ R74, R63, R74 ;  /* 0x0000004a3f4a7221 */ /* 0x000fe20000010000 */
[----:B0-----:R-:W-:Y:S01]  /*1de0*/  HFMA2.MMA R85, -RZ, RZ, 0, 4.76837158203125e-07 ;  /* 0x00000008ff557435 */ /* 0x001fe200000001ff */
[----:B-1----:R-:W-:Y:S01]  /*1df0*/  FADD.FTZ R75, R75, R86 ;  /* 0x000000564b4b7221 */ /* 0x002fe20000010000 */
[----:B------:R-:W-:-:S02]  /*1e00*/  MOV R83, 0x1f ;  /* 0x0000001f00537802 */ /* 0x000fc40000000f00 */
[----:B------:R-:W-:Y:S02]  /*1e10*/  MOV R86, 0xffffffff ;  /* 0xffffffff00567802 */ /* 0x000fe40000000f00 */
[----:B------:R-:W-:Y:S02]  /*1e20*/  MOV R88, R74 ;  /* 0x0000004a00587202 */ /* 0x000fe40000000f00 */
[----:B------:R-:W-:Y:S02]  /*1e30*/  MOV R60, 0x1e50 ;  /* 0x00001e50003c7802 */ /* 0x000fe40000000f00 */
[----:B------:R-:W-:Y:S05]  /*1e40*/  CALL.REL.NOINC `($__internal_114_$__cuda_sm70_shflsync_bfly_p) ;  /* 0x0000018000007944 */ /* 0x000fea0003c00000 */
[----:B0-----:R-:W-:Y:S01]  /*1e50*/  HFMA2.MMA R85, -RZ, RZ, 0, 4.76837158203125e-07 ;  /* 0x00000008ff557435 */ /* 0x001fe200000001ff */
[----:B-1----:R-:W-:Y:S02]  /*1e60*/  MOV R63, R86 ;  /* 0x00000056003f7202 */ /* 0x002fe40000000f00 */
[----:B------:R-:W-:Y:S02]  /*1e70*/  MOV R88, R75 ;  /* 0x0000004b00587202 */ /* 0x000fe40000000f00 */
[----:B------:R-:W-:Y:S02]  /*1e80*/  MOV R83, 0x1f ;  /* 0x0000001f00537802 */ /* 0x000fe40000000f00 */
[----:B------:R-:W-:-:S02]  /*1e90*/  MOV R86, 0xffffffff ;  /* 0xffffffff00567802 */ /* 0x000fc40000000f00 */
[----:B------:R-:W-:Y:S02]  /*1ea0*/  MOV R60, 0x1ec0 ;  /* 0x00001ec0003c7802 */ /* 0x000fe40000000f00 */
[----:B------:R-:W-:Y:S05]  /*1eb0*/  CALL.REL.NOINC `($__internal_114_$__cuda_sm70_shflsync_bfly_p) ;  /* 0x0000011000007944 */ /* 0x000fea0003c00000 */
[----:B------:R-:W-:Y:S01]  /*1ec0*/  FADD.FTZ R63, R63, R74 ;  /* 0x0000004a3f3f7221 */ /* 0x000fe20000010000 */
[----:B0-----:R-:W-:Y:S01]  /*1ed0*/  HFMA2.MMA R85, -RZ, RZ, 0, 9.5367431640625e-07 ;  /* 0x00000010ff557435 */ /* 0x001fe200000001ff */
[----:B-1----:R-:W-:Y:S01]  /*1ee0*/  FADD.FTZ R74, R75, R86 ;  /* 0x000000564b4a7221 */ /* 0x002fe20000010000 */
[----:B------:R-:W-:Y:S02]  /*1ef0*/  MOV R83, 0x1f ;  /* 0x0000001f00537802 */ /* 0x000fe40000000f00 */
[----:B------:R-:W-:Y:S02]  /*1f00*/  MOV R86, 0xffffffff ;  /* 0xffffffff00567802 */ /* 0x000fe40000000f00 */
[----:B------:R-:W-:Y:S02]  /*1f10*/  MOV R88, R63 ;  /* 0x0000003f00587202 */ /* 0x000fe40000000f00 */
[----:B------:R-:W-:Y:S02]  /*1f20*/  MOV R60, 0x1f40 ;  /* 0x00001f40003c7802 */ /* 0x000fe40000000f00 */
[----:B------:R-:W-:Y:S05]  /*1f30*/  CALL.REL.NOINC `($__internal_114_$__cuda_sm70_shflsync_bfly_p) ;  /* 0x0000009000007944 */ /* 0x000fea0003c00000 */
[----:B0-----:R-:W-:Y:S01]  /*1f40*/  HFMA2.MMA R85, -RZ, RZ, 0, 9.5367431640625e-07 ;  /* 0x00000010ff557435 */ /* 0x001fe200000001ff */
[----:B-1----:R-:W-:-:S02]  /*1f50*/  MOV R90, R86 ;  /* 0x00000056005a7202 */ /* 0x002fc40000000f00 */
[----:B------:R-:W-:Y:S02]  /*1f60*/  MOV R88, R74 ;  /* 0x0000004a00587202 */ /* 0x000fe40000000f00 */
[----:B------:R-:W-:Y:S02]  /*1f70*/  MOV R83, 0x1f ;  /* 0x0000001f00537802 */ /* 0x000fe40000000f00 */
[----:B------:R-:W-:Y:S02]  /*1f80*/  MOV R86, 0xffffffff ;  /* 0xffffffff00567802 */ /* 0x000fe40000000f00 */
[----:B------:R-:W-:Y:S02]  /*1f90*/  MOV R60, 0x1fb0 ;  /* 0x00001fb0003c7802 */ /* 0x000fe40000000f00 */
[----:B------:R-:W-:Y:S05]  /*1fa0*/  CALL.REL.NOINC `($__internal_114_$__cuda_sm70_shflsync_bfly_p) ;  /* 0x0000002000007944 */ /* 0x000fea0003c00000 */
[----:B-1----:R-:W-:Y:S01]  /*1fb0*/  MOV R75, R86 ;  /* 0x00000056004b7202 */ /* 0x002fe20000000f00 */
[----:B0-----:R-:W-:Y:S05]  /*1fc0*/  BRA `(.L_x_2537) ;  /* 0xffffeae000007947 */ /* 0x001fea000383ffff */
        .weak           $__internal_114_$__cuda_sm70_shflsync_bfly_p
        .type           $__internal_114_$__cuda_sm70_shflsync_bfly_p,@function
        .size           $__internal_114_$__cuda_sm70_shflsync_bfly_p,(.L_x_4494 - $__internal_114_$__cuda_sm70_shflsync_bfly_p)
$__internal_114_$__cuda_sm70_shflsync_bfly_p:
[----:B------:R-:W-:Y:S01]  /*1fd0*/  HFMA2.MMA R61, -RZ, RZ, 0, 0 ;  /* 0x00000000ff3d7435 */ /* 0x000fe200000001ff */
[----:B------:R-:W-:Y:S04]  /*1fe0*/  WARPSYNC R86 ;  /* 0x0000005600007348 */ /* 0x000fe80003800000 */
[----:B------:R0:W1:Y:S01]  /*1ff0*/  SHFL.BFLY PT, R86, R88, R85, R83 ;  /* 0x0c00005558567389 */ /* 0x00006200000e0053 */
[----:B------:R-:W-:Y:S05]  /*2000*/  RET.REL.NODEC R60 `(_ZN10layer_norm13ln_bwd_kernelINS_13Kernel_traitsIf6__halfS2_S2_fjLj256ELj1ELj4ELj1ELj16ENS_18Kernel_traits_baseILj256EfS2_S2_S2_fjLj128EEEEELb1ELb1ELb0ELb0EEEvNS_9BwdParamsE) ;  /* 0xffffdff03c007950 */ /* 0x000fea0003c3ffff */
.L_x_2538:
        /* <DEDUP_REMOVED lines=15> */
.L_x_4494:


//--------------------- .text._ZN10layer_norm13ln_bwd_kernelINS_13Kernel_traitsIf6__halfS2_S2_fjLj256ELj1ELj4ELj1ELj16ENS_18Kernel_traits_baseILj256EfS2_S2_S2_fjLj128EEEEELb1ELb1ELb0ELb1EEEvNS_9BwdParamsE --------------------------
	.section	.text._ZN10layer_norm13ln_bwd_kernelINS_13Kernel_traitsIf6__halfS2_S2_fjLj256ELj1ELj4ELj1ELj16ENS_18Kernel_traits_baseILj256EfS2_S2_S2_fjLj128EEEEELb1ELb1ELb0ELb1EEEvNS_9BwdParamsE,"ax",@progbits
	.sectioninfo	@"SHI_REGISTERS=88"
	.align	128
        .global         _ZN10layer_norm13ln_bwd_kernelINS_13Kernel_traitsIf6__halfS2_S2_fjLj256ELj1ELj4ELj1ELj16ENS_18Kernel_traits_baseILj256EfS2_S2_S2_fjLj128EEEEELb1ELb1ELb0ELb1EEEvNS_9BwdParamsE
        .type           _ZN10layer_norm13ln_bwd_kernelINS_13Kernel_traitsIf6__halfS2_S2_fjLj256ELj1ELj4ELj1ELj16ENS_18Kernel_traits_baseILj256EfS2_S2_S2_fjLj128EEEEELb1ELb1ELb0ELb1EEEvNS_9BwdParamsE,@function
        .size           _ZN10layer_norm13ln_bwd_kernelINS_13Kernel_traitsIf6__halfS2_S2_fjLj256ELj1ELj4ELj1ELj16ENS_18Kernel_traits_baseILj256EfS2_S2_S2_fjLj128EEEEELb1ELb1ELb0ELb1EEEvNS_9BwdParamsE,(.L_x_4495 - _ZN10layer_norm13ln_bwd_kernelINS_13Kernel_traitsIf6__halfS2_S2_fjLj256ELj1ELj4ELj1ELj16ENS_18Kernel_traits_baseILj256EfS2_S2_S2_fjLj128EEEEELb1ELb1ELb0ELb1EEEvNS_9BwdParamsE)
        .other          _ZN10layer_norm13ln_bwd_kernelINS_13Kernel_traitsIf6__halfS2_S2_fjLj256ELj1ELj4ELj1ELj16ENS_18Kernel_traits_baseILj256EfS2_S2_S2_fjLj128EEEEELb1ELb1ELb0ELb1EEEvNS_9BwdParamsE,@"STO_CUDA_ENTRY STV_DEFAULT"
_ZN10layer_norm13ln_bwd_kernelINS_13Kernel_traitsIf6__halfS2_S2_fjLj256ELj1ELj4ELj1ELj16ENS_18Kernel_traits_baseILj256EfS2_S2_S2_fjLj128EEEEELb1ELb1ELb0ELb1EEEvNS_9BwdParamsE:
.text._ZN10layer_norm13ln_bwd_kernelINS_13Kernel_traitsIf6__halfS2_S2_fjLj256ELj1ELj4ELj1ELj16ENS_18Kernel_traits_baseILj256EfS2_S2_S2_fjLj128EEEEELb1ELb1ELb0ELb1EEEvNS_9BwdParamsE:
        /* <DEDUP_REMOVED lines=21> */
.L_x_2539:
        /* <DEDUP_REMOVED lines=23> */
.L_x_2544:
[----:B------:R-:W-:Y:S01]  /*02c0*/  IMAD R2, R63, c[0x0][0x168], RZ ;  /* 0x00005a003f027a24 */ /* 0x000fe200078e02ff */
[----:B------:R-:W-:Y:S01]  /*02d0*/  ISETP.NE.U32.AND P0, PT, RZ, c[0x0][0x1c0], PT ;  /* 0x00007000ff007a0c */ /* 0x000fe20003f05070 */
[----:B------:R-:W-:Y:S01]  /*02e0*/  HFMA2.MMA R68, -RZ, RZ, 0, 2.384185791015625e-07 ;  /* 0x00000004ff447435 */ /* 0x000fe200000001ff */
[----:B------:R-:W-:-:S02]  /*02f0*/  LOP3.LUT R28, R0, 0x1f, RZ, 0xc0, !PT ;  /* 0x0000001f001c7812 */ /* 0x000fc400078ec0ff */
[----:B------:R-:W-:Y:S02]  /*0300*/  SHF.R.S32.HI R3, RZ, 0x1f, R2 ;  /* 0x0000001fff037819 */ /* 0x000fe40000011402 */
[----:B------:R-:W-:Y:S02]  /*0310*/  ISETP.NE.AND.EX P0, PT, RZ, c[0x0][0x1c4], PT, P0 ;  /* 0x00007100ff007a0c */ /* 0x000fe40003f05300 */
[----:B------:R-:W-:Y:S02]  /*0320*/  LEA.HI R3, R3, R2, RZ, 0x3 ;  /* 0x0000000203037211 */ /* 0x000fe400078f18ff */
[----:B------:R-:W-:Y:S02]  /*0330*/  SHF.R.S32.HI R30, RZ, 0x1f, R63 ;  /* 0x0000001fff1e7819 */ /* 0x000fe4000001143f */
[----:B------:R-:W-:Y:S01]  /*0340*/  LEA.HI.SX32 R73, R3, R28, 0x1d ;  /* 0x0000001c03497211 */ /* 0x000fe200078feaff */
[----:B------:R-:W-:-:S03]  /*0350*/  IMAD.WIDE R2, R63, R68, c[0x0][0x1a0] ;  /* 0x000068003f027625 */ /* 0x000fc600078e0244 */
[----:B------:R-:W-:Y:S02]  /*0360*/  SHF.L.U32 R64, R73, 0x4, RZ ;  /* 0x0000000449407819 */ /* 0x000fe400000006ff */
[----:B------:R-:W-:Y:S01]  /*0370*/  SHF.R.U32.HI R67, RZ, 0x1c, R73 ;  /* 0x0000001cff437819 */ /* 0x000fe20000011649 */
[----:B------:R0:W2:Y:S01]  /*0380*/  LDG.E R72, [R2.64] ;  /* 0x0000000402487981 */ /* 0x0000a2000c1e1900 */
[----:B------:R-:W-:Y:S02]  /*0390*/  IADD3 R28, P2, R64, c[0x0][0x188], RZ ;  /* 0x00006200401c7a10 */ /* 0x000fe40007f5e0ff */
[----:B------:R-:W-:Y:S02]  /*03a0*/  @P0 LEA R70, P1, R63, c[0x0][0x1c0], 0x1 ;  /* 0x000070003f460a11 */ /* 0x000fe400078208ff */
[----:B------:R-:W-:Y:S02]  /*03b0*/  IADD3.X R29, R67, c[0x0][0x18c], RZ, P2, !PT ;  /* 0x00006300431d7a10 */ /* 0x000fe400017fe4ff */
[----:B------:R-:W-:-:S02]  /*03c0*/  MOV R32, 0x10 ;  /* 0x0000001000207802 */ /* 0x000fc40000000f00 */
[----:B------:R-:W-:Y:S02]  /*03d0*/  @P0 LEA.HI.X R71, R63, c[0x0][0x1c4], R30, 0x1, P1 ;  /* 0x000071003f470a11 */ /* 0x000fe400008f0c1e */
[----:B------:R-:W3:Y:S01]  /*03e0*/  LDG.E.128 R28, [R28.64] ;  /* 0x000000041c1c7981 */ /* 0x000ee2000c1e1d00 */
[----:B------:R-:W-:-:S03]  /*03f0*/  IMAD.WIDE.U32 R32, R73, R32, c[0x0][0x208] ;  /* 0x0000820049207625 */ /* 0x000fc600078e0020 */
[----:B------:R4:W4:Y:S01]  /*0400*/  @P0 LDG.E.U16 R70, [R70.64] ;  /* 0x0000000446460981 */ /* 0x000922000c1e1500 */
[----:B------:R-:W-:-:S03]  /*0410*/  IMAD.WIDE R68, R63, R68, c[0x0][0x1a8] ;  /* 0x00006a003f447625 */ /* 0x000fc600078e0244 */
[----:B------:R-:W4:Y:S04]  /*0420*/  LDG.E.128 R32, [R32.64] ;  /* 0x0000000420207981 */ /* 0x000f28000c1e1d00 */
[----:B------:R2:W4:Y:S01]  /*0430*/  LDG.E R65, [R68.64] ;  /* 0x0000000444417981 */ /* 0x000522000c1e1900 */
[----:B0-----:R-:W-:-:S04]  /*0440*/  LEA R2, P3, R73, c[0x0][0x190], 0x3 ;  /* 0x0000640049027a11 */ /* 0x001fc800078618ff */
[----:B------:R-:W-:-:S06]  /*0450*/  LEA.HI.X R3, R73, c[0x0][0x194], RZ, 0x3, P3 ;  /* 0x0000650049037a11 */ /* 0x000fcc00018f1cff */
[----:B-----5:R-:W5:Y:S01]  /*0460*/  LDG.E.64 R2, [R2.64] ;  /* 0x0000000402027981 */ /* 0x020f62000c1e1b00 */
[----:B------:R-:W-:-:S04]  /*0470*/  ISETP.NE.U32.AND P1, PT, RZ, c[0x0][0x218], PT ;  /* 0x00008600ff007a0c */ /* 0x000fc80003f25070 */
[----:B------:R-:W-:Y:S01]  /*0480*/  ISETP.NE.AND.EX P1, PT, RZ, c[0x0][0x21c], PT, P1 ;  /* 0x00008700ff007a0c */ /* 0x000fe20003f25310 */
[----:B------:R-:W-:-:S12]  /*0490*/  HFMA2.MMA R66, -RZ, RZ, 1.875, 0 ;  /* 0x3f800000ff427435 */ /* 0x000fd800000001ff */
[----:B------:R-:W-:-:S04]  /*04a0*/  @P1 LEA R36, P2, R73, c[0x0][0x218], 0x4 ;  /* 0x0000860049241a11 */ /* 0x000fc800078420ff */
[----:B------:R-:W-:Y:S02]  /*04b0*/  @P1 LEA.HI.X R37, R73, c[0x0][0x21c], RZ, 0x4, P2 ;  /* 0x0000870049251a11 */ /* 0x000fe400010f24ff */
[----:B-1----:R-:W-:-:S03]  /*04c0*/  ISETP.NE.AND P2, PT, R62, RZ, PT ;  /* 0x000000ff3e00720c */ /* 0x002fc60003f45270 */
[----:B------:R0:W5:Y:S01]  /*04d0*/  @P1 LDG.E.128 R20, [R36.64] ;  /* 0x0000000424141981 */ /* 0x000162000c1e1d00 */
[----:B--2---:R-:W-:Y:S01]  /*04e0*/  FSEL R68, R72, RZ, !P2 ;  /* 0x000000ff48447208 */ /* 0x004fe20005000000 */
[--C-:B---3--:R-:W-:Y:S02]  /*04f0*/  HADD2.F32 R73, -RZ, R29.reuse.H0_H0 ;  /* 0x2000001dff497230 */ /* 0x108fe40000004100 */
[----:B------:R-:W-:Y:S02]  /*0500*/  HADD2.F32 R29, -RZ, R29.H1_H1 ;  /* 0x3000001dff1d7230 */ /* 0x000fe40000004100 */
[--C-:B------:R-:W-:Y:S02]  /*0510*/  HADD2.F32 R69, -RZ, R28.reuse.H0_H0 ;  /* 0x2000001cff457230 */ /* 0x100fe40000004100 */
[----:B----4-:R-:W-:Y:S02]  /*0520*/  HADD2.F32 R71, -RZ, R28.H1_H1 ;  /* 0x3000001cff477230 */ /* 0x010fe40000004100 */
[----:B------:R-:W-:-:S02]  /*0530*/  HADD2.F32 R77, -RZ, R31.H0_H0 ;  /* 0x2000001fff4d7230 */ /* 0x000fc40000004100 */
[----:B0-----:R-:W-:Y:S02]  /*0540*/  HADD2.F32 R37, -RZ, R30.H1_H1 ;  /* 0x3000001eff257230 */ /* 0x001fe40000004100 */
[----:B------:R-:W-:Y:S01]  /*0550*/  HADD2.F32 R31, -RZ, R31.H1_H1 ;  /* 0x3000001fff1f7230 */ /* 0x000fe20000004100 */
[C---:B------:R-:W-:Y:S01]  /*0560*/  FADD.FTZ R80, -R68.reuse, R29 ;  /* 0x0000001d44507221 */ /* 0x040fe20000010100 */
[----:B------:R-:W-:Y:S01]  /*0570*/  @P0 HADD2.F32 R66, -RZ, R70.H0_H0 ;  /* 0x20000046ff420230 */ /* 0x000fe20000004100 */
[C---:B------:R-:W-:Y:S01]  /*0580*/  FADD.FTZ R36, -R68.reuse, R69 ;  /* 0x0000004544247221 */ /* 0x040fe20000010100 */
[----:B------:R-:W-:Y:S01]  /*0590*/  HADD2.F32 R29, -RZ, R32.H0_H0 ;  /* 0x20000020ff1d7230 */ /* 0x000fe20000004100 */
[C---:B------:R-:W-:Y:S01]  /*05a0*/  FADD.FTZ R70, -R68.reuse, R71 ;  /* 0x0000004744467221 */ /* 0x040fe20000010100 */
[----:B------:R-:W-:Y:S01]  /*05b0*/  HADD2.F32 R84, -RZ, R34.H1_H1 ;  /* 0x30000022ff547230 */ /* 0x000fe20000004100 */
[C---:B------:R-:W-:Y:S01]  /*05c0*/  FADD.FTZ R72, -R68.reuse, R37 ;  /* 0x0000002544487221 */ /* 0x040fe20000010100 */
[----:B------:R-:W-:Y:S01]  /*05d0*/  HADD2.F32 R37, -RZ, R32.H1_H1 ;  /* 0x30000020ff257230 */ /* 0x000fe20000004100 */
[C---:B------:R-:W-:Y:S01]  /*05e0*/  FADD.FTZ R28, -R68.reuse, R31 ;  /* 0x0000001f441c7221 */ /* 0x040fe20000010100 */
[----:B------:R-:W-:Y:S01]  /*05f0*/  HADD2.F32 R31, -RZ, R34.H0_H0 ;  /* 0x20000022ff1f7230 */ /* 0x000fe20000004100 */
[----:B------:R-:W-:Y:S01]  /*0600*/  FADD.FTZ R78, -R68, R73 ;  /* 0x00000049444e7221 */ /* 0x000fe20000010100 */
[--C-:B------:R-:W-:Y:S01]  /*0610*/  HADD2.F32 R76, -RZ, R35.reuse.H0_H0 ;  /* 0x20000023ff4c7230 */ /* 0x100fe20000004100 */
[C---:B------:R-:W-:Y:S01]  /*0620*/  FMUL.FTZ R32, R65.reuse, R36 ;  /* 0x0000002441207220 */ /* 0x040fe20000410000 */
[----:B------:R-:W-:Y:S01]  /*0630*/  HADD2.F32 R74, -RZ, R35.H1_H1 ;  /* 0x30000023ff4a7230 */ /* 0x000fe20000004100 */
[----:B------:R-:W-:-:S02]  /*0640*/  FMUL.FTZ R34, R65, R70 ;  /* 0x0000004641227220 */ /* 0x000fc40000410000 */
[-C--:B------:R-:W-:Y:S01]  /*0650*/  FMUL.FTZ R35, R16, R29.reuse ;  /* 0x0000001d10237220 */ /* 0x080fe20000410000 */
[----:B------:R-:W-:Y:S01]  /*0660*/  HADD2.F32 R69, -RZ, R33.H0_H0 ;  /* 0x20000021ff457230 */ /* 0x000fe20000004100 */
[----:B------:R-:W-:Y:S02]  /*0670*/  FADD.FTZ R60, R29, R60 ;  /* 0x0000003c1d3c7221 */ /* 0x000fe40000010000 */
[----:B------:R-:W-:Y:S02]  /*0680*/  FFMA.FTZ R61, R32, R29, R61 ;  /* 0x0000001d203d7223 */ /* 0x000fe4000001003d */
[----:B------:R-:W-:Y:S02]  /*0690*/  FADD.FTZ R58, R37, R58 ;  /* 0x0000003a253a7221 */ /* 0x000fe40000010000 */
[----:B------:R-:W-:Y:S02]  /*06a0*/  FMUL.FTZ R36, R65, R78 ;  /* 0x0000004e41247220 */ /* 0x000fe40000410000 */
[-C--:B------:R-:W-:Y:S01]  /*06b0*/  FFMA.FTZ R59, R34, R37.reuse, R59 ;  /* 0x00000025223b7223 */ /* 0x080fe2000001003b */
[----:B------:R-:W-:Y:S01]  /*06c0*/  HADD2.F32 R75, -RZ, R30.H0_H0 ;  /* 0x2000001eff4b7230 */ /* 0x000fe20000004100 */
[----:B------:R-:W-:-:S02]  /*06d0*/  FMUL.FTZ R37, R17, R37 ;  /* 0x0000002511257220 */ /* 0x000fc40000410000 */
[----:B------:R-:W-:Y:S02]  /*06e0*/  FADD.FTZ R78, RZ, R35 ;  /* 0x00000023ff4e7221 */ /* 0x000fe40000010000 */
[----:B------:R-:W-:Y:S01]  /*06f0*/  FFMA.FTZ R29, R32, R35, RZ ;  /* 0x00000023201d7223 */ /* 0x000fe200000100ff */
[----:B------:R-:W-:Y:S01]  /*0700*/  HADD2.F32 R33, -RZ, R33.H1_H1 ;  /* 0x30000021ff217230 */ /* 0x000fe20000004100 */
[----:B------:R-:W-:Y:S02]  /*0710*/  FADD.FTZ R56, R69, R56 ;  /* 0x0000003845387221 */ /* 0x000fe40000010000 */
[-C--:B------:R-:W-:Y:S02]  /*0720*/  FFMA.FTZ R57, R36, R69.reuse, R57 ;  /* 0x0000004524397223 */ /* 0x080fe40000010039 */
[----:B------:R-:W-:Y:S02]  /*0730*/  FMUL.FTZ R69, R18, R69 ;  /* 0x0000004512457220 */ /* 0x000fe40000410000 */
[----:B------:R-:W-:-:S02]  /*0740*/  FADD.FTZ R78, R78, R37 ;  /* 0x000000254e4e7221 */ /* 0x000fc40000010000 */
[----:B------:R-:W-:Y:S02]  /*0750*/  FFMA.FTZ R29, R34, R37, R29 ;  /* 0x00000025221d7223 */ /* 0x000fe4000001001d */
[C---:B------:R-:W-:Y:S02]  /*0760*/  FADD.FTZ R82, -R68.reuse, R75 ;  /* 0x0000004b44527221 */ /* 0x040fe40000010100 */
[----:B------:R-:W-:Y:S02]  /*0770*/  FADD.FTZ R30, -R68, R77 ;  /* 0x0000004d441e7221 */ /* 0x000fe40000010100 */
[----:B------:R-:W-:Y:S02]  /*0780*/  FMUL.FTZ R68, R65, R80 ;  /* 0x0000005041447220 */ /* 0x000fe40000410000 */
        /* <DEDUP_REMOVED lines=33> */
.L_x_2545:
        /* <DEDUP_REMOVED lines=18> */
.L_x_2546:
[----:B------:R-:W-:-:S04]  /*0ac0*/  IADD3 R28, P0, R64, c[0x0][0x170], RZ ;  /* 0x00005c00401c7a10 */ /* 0x000fc80007f1e0ff */
[----:B------:R-:W-:-:S06]  /*0ad0*/  IADD3.X R29, R67, c[0x0][0x174], RZ, P0, !PT ;  /* 0x00005d00431d7a10 */ /* 0x000fcc00007fe4ff */
[----:B------:R-:W3:Y:S01]  /*0ae0*/  LDG.E.128 R28, [R28.64] ;  /* 0x000000041c1c7981 */ /* 0x000ee2000c1e1d00 */
[----:B-1----:R-:W-:Y:S01]  /*0af0*/  FADD.FTZ R81, R81, R74 ;  /* 0x0000004a51517221 */ /* 0x002fe20000010000 */
[----:B0----5:R-:W-:Y:S01]  /*0b00*/  MOV R74, R2 ;  /* 0x00000002004a7202 */ /* 0x021fe20000000f00 */
[----:B--2---:R-:W-:Y:S01]  /*0b10*/  FADD.FTZ R82, R82, R79 ;  /* 0x0000004f52527221 */ /* 0x004fe20000010000 */
        /* <DEDUP_REMOVED lines=11> */
[-CC-:B------:R-:W-:Y:S02]  /*0bd0*/  FFMA.FTZ R74, R36, R79.reuse, R84.reuse ;  /* 0x0000004f244a7223 */ /* 0x180fe40000010054 */
[-CC-:B------:R-:W-:Y:S02]  /*0be0*/  FFMA.FTZ R68, R68, R79.reuse, R84.reuse ;  /* 0x0000004f44447223 */ /* 0x180fe40000010054 */
[----:B------:R-:W-:-:S02]  /*0bf0*/  FFMA.FTZ R78, R78, R79, R84 ;  /* 0x0000004f4e4e7223 */ /* 0x000fc40000010054 */
[-C--:B------:R-:W-:Y:S02]  /*0c00*/  FFMA.FTZ R80, R70, R79.reuse, R84 ;  /* 0x0000004f46507223 */ /* 0x080fe40000010054 */
[----:B------:R-:W-:Y:S02]  /*0c10*/  FADD.FTZ R32, R35, -R32 ;  /* 0x8000002023207221 */ /* 0x000fe40000010000 */
[----:B------:R-:W-:Y:S01]  /*0c20*/  FADD.FTZ R36, R37, -R34 ;  /* 0x8000002225247221 */ /* 0x000fe20000010000 */
[--C-:B------:R-:W-:Y:S01]  /*0c30*/  @P1 HADD2.F32 R34, -RZ, R20.reuse.H0_H0 ;  /* 0x20000014ff221230 */ /* 0x100fe20000004100 */
[----:B------:R-:W-:Y:S02]  /*0c40*/  FFMA.FTZ R75, R75, R79, R84 ;  /* 0x0000004f4b4b7223 */ /* 0x000fe40000010054 */
[----:B------:R-:W-:Y:S02]  /*0c50*/  FADD.FTZ R74, R69, -R74 ;  /* 0x8000004a454a7221 */ /* 0x000fe40000010000 */
[----:B------:R-:W-:Y:S01]  /*0c60*/  FADD.FTZ R70, R71, -R68 ;  /* 0x8000004447467221 */ /* 0x000fe20000010000 */
[----:B------:R-:W-:Y:S01]  /*0c70*/  @P1 HADD2.F32 R68, -RZ, R20.H1_H1 ;  /* 0x30000014ff441230 */ /* 0x000fe20000004100 */
[----:B------:R-:W-:-:S02]  /*0c80*/  FADD.FTZ R78, R77, -R78 ;  /* 0x8000004e4d4e7221 */ /* 0x000fc40000010000 */
[----:B------:R-:W-:Y:S02]  /*0c90*/  FFMA.FTZ R73, R73, R79, R84 ;  /* 0x0000004f49497223 */ /* 0x000fe40000010054 */
[----:B------:R-:W-:Y:S02]  /*0ca0*/  FADD.FTZ R80, R33, -R80 ;  /* 0x8000005021507221 */ /* 0x000fe40000010000 */
        /* <DEDUP_REMOVED lines=9> */
[----:B------:R-:W-:Y:S02]  /*0d40*/  FADD.FTZ R72, R72, -R73 ;  /* 0x8000004948487221 */ /* 0x000fe40000010000 */
[----:B------:R-:W-:Y:S01]  /*0d50*/  @P1 FADD.FTZ R79, R79, R68 ;  /* 0x000000444f4f1221 */ /* 0x000fe20000010000 */
[----:B------:R-:W-:Y:S01]  /*0d60*/  @P1 HADD2.F32 R68, -RZ, R22.H1_H1 ;  /* 0x30000016ff441230 */ /* 0x000fe20000004100 */
[----:B------:R-:W-:Y:S01]  /*0d70*/  FMUL.FTZ R73, R65, R70 ;  /* 0x0000004641497220 */ /* 0x000fe20000410000 */
[----:B------:R-:W-:Y:S01]  /*0d80*/  @P1 HADD2.F32 R70, -RZ, R23.H0_H0 ;  /* 0x20000017ff461230 */ /* 0x000fe20000004100 */
[----:B------:R-:W-:-:S02]  /*0d90*/  @P1 FADD.FTZ R75, R75, R32 ;  /* 0x000000204b4b1221 */ /* 0x000fc40000010000 */
[----:B------:R-:W-:Y:S02]  /*0da0*/  @P1 FADD.FTZ R71, R71, R36 ;  /* 0x0000002447471221 */ /* 0x000fe40000010000 */
[-C--:B------:R-:W-:Y:S01]  /*0db0*/  FMUL.FTZ R32, R77, R66.reuse ;  /* 0x000000424d207220 */ /* 0x080fe20000410000 */
[----:B------:R-:W-:Y:S01]  /*0dc0*/  @P0 F2FP.PACK_AB R77, RZ, R77 ;  /* 0x0000004dff4d023e */ /* 0x000fe200000000ff */
[----:B------:R-:W-:Y:S01]  /*0dd0*/  FMUL.FTZ R36, R79, R66 ;  /* 0x000000424f247220 */ /* 0x000fe20000410000 */
[----:B------:R-:W-:Y:S01]  /*0de0*/  @P0 F2FP.PACK_AB R79, RZ, R79 ;  /* 0x0000004fff4f023e */ /* 0x000fe200000000ff */
[----:B------:R-:W-:Y:S01]  /*0df0*/  FMUL.FTZ R33, R65, R72 ;  /* 0x0000004841217220 */ /* 0x000fe20000410000 */
[----:B------:R-:W-:Y:S01]  /*0e00*/  @P1 HADD2.F32 R72, -RZ, R23.H1_H1 ;  /* 0x30000017ff481230 */ /* 0x000fe20000004100 */
[----:B------:R-:W-:Y:S01]  /*0e10*/  @P1 FADD.FTZ R73, R73, R34 ;  /* 0x0000002249491221 */ /* 0x000fe20000010000 */
[----:B------:R-:W-:Y:S01]  /*0e20*/  @P0 PRMT R24, R77, 0x7610, R24 ;  /* 0x000076104d180816 */ /* 0x000fe20000000018 */
[C---:B------:R-:W-:Y:S01]  /*0e30*/  FMUL.FTZ R35, R65.reuse, R76 ;  /* 0x0000004c41237220 */ /* 0x040fe20000410000 */
[----:B------:R-:W-:Y:S01]  /*0e40*/  MOV R76, RZ ;  /* 0x000000ff004c7202 */ /* 0x000fe20000000f00 */
[----:B------:R-:W-:Y:S01]  /*0e50*/  FMUL.FTZ R65, R65, R78 ;  /* 0x0000004e41417220 */ /* 0x000fe20000410000 */
[----:B------:R-:W-:Y:S01]  /*0e60*/  @P0 PRMT R24, R24, 0x5410, R79 ;  /* 0x0000541018180816 */ /* 0x000fe2000000004f */
[----:B------:R-:W-:-:S02]  /*0e70*/  FMUL.FTZ R37, R32, c[0x0][0x1e8] ;  /* 0x00007a0020257a20 */ /* 0x000fc40000410000 */
[----:B------:R-:W-:Y:S01]  /*0e80*/  FMUL.FTZ R32, R36, c[0x0][0x1e8] ;  /* 0x00007a0024207a20 */ /* 0x000fe20000410000 */
[----:B------:R-:W-:Y:S01]  /*0e90*/  @P0 IADD3 R36, P4, R64, c[0x0][0x258], RZ ;  /* 0x0000960040240a10 */ /* 0x000fe20007f9e0ff */
[----:B------:R-:W-:Y:S02]  /*0ea0*/  @P1 FADD.FTZ R33, R33, R68 ;  /* 0x0000004421211221 */ /* 0x000fe40000010000 */
[----:B------:R-:W-:Y:S01]  /*0eb0*/  CS2R R68, SRZ ;  /* 0x0000000000447805 */ /* 0x000fe2000001ff00 */
[----:B------:R-:W-:Y:S02]  /*0ec0*/  @P1 FADD.FTZ R35, R35, R70 ;  /* 0x0000004623231221 */ /* 0x000fe40000010000 */
[----:B------:R-:W-:Y:S01]  /*0ed0*/  @P1 FADD.FTZ R65, R65, R72 ;  /* 0x0000004841411221 */ /* 0x000fe20000010000 */
[----:B------:R-:W-:Y:S01]  /*0ee0*/  LOP3.LUT P1, RZ, R2, 0xff0000, RZ, 0xc0, !PT ;  /* 0x00ff000002ff7812 */ /* 0x000fe2000782c0ff */
[----:B------:R-:W-:-:S05]  /*0ef0*/  FMUL.FTZ R2, R8, R37 ;  /* 0x0000002508027220 */ /* 0x000fca0000410000 */
[----:B------:R-:W-:Y:S02]  /*0f00*/  FSEL R70, R2, RZ, P3 ;  /* 0x000000ff02467208 */ /* 0x000fe40001800000 */
[----:B------:R-:W-:Y:S01]  /*0f10*/  @P0 F2FP.PACK_AB R2, RZ, R75 ;  /* 0x0000004bff02023e */ /* 0x000fe200000000ff */
[----:B------:R-:W-:-:S03]  /*0f20*/  FMUL.FTZ R75, R75, R66 ;  /* 0x000000424b4b7220 */ /* 0x000fc60000410000 */
[----:B------:R-:W-:Y:S01]  /*0f30*/  @P0 PRMT R25, R2, 0x7610, R25 ;  /* 0x0000761002190816 */ /* 0x000fe20000000019 */
[----:B------:R-:W-:Y:S01]  /*0f40*/  FMUL.FTZ R75, R75, c[0x0][0x1e8] ;  /* 0x00007a004b4b7a20 */ /* 0x000fe20000410000 */
[--C-:B---3--:R-:W-:Y:S02]  /*0f50*/  @P3 HADD2.F32 R34, -RZ, R28.reuse.H0_H0 ;  /* 0x2000001cff223230 */ /* 0x108fe40000004100 */
[----:B------:R-:W-:Y:S02]  /*0f60*/  @P2 HADD2.F32 R28, -RZ, R28.H1_H1 ;  /* 0x3000001cff1c2230 */ /* 0x000fe40000004100 */
[--C-:B------:R-:W-:Y:S01]  /*0f70*/  @P1 HADD2.F32 R2, -RZ, R29.reuse.H0_H0 ;  /* 0x2000001dff021230 */ /* 0x100fe20000004100 */
[----:B------:R-:W-:Y:S01]  /*0f80*/  @P3 FMUL.FTZ R69, R37, R34 ;  /* 0x0000002225453220 */ /* 0x000fe20000410000 */
[----:B------:R-:W-:Y:S01]  /*0f90*/  @P0 IADD3.X R37, R67, c[0x0][0x25c], RZ, P4, !PT ;  /* 0x0000970043250a10 */ /* 0x000fe200027fe4ff */
[----:B------:R-:W-:Y:S01]  /*0fa0*/  @P2 FMUL.FTZ R68, R32, R28 ;  /* 0x0000001c20442220 */ /* 0x000fe20000410000 */
[----:B------:R-:W-:Y:S01]  /*0fb0*/  LOP3.LUT P4, RZ, R3, 0xff00, RZ, 0xc0, !PT ;  /* 0x0000ff0003ff7812 */ /* 0x000fe2000788c0ff */
[----:B------:R-:W-:Y:S01]  /*0fc0*/  FMUL.FTZ R28, R9, R32 ;  /* 0x00000020091c7220 */ /* 0x000fe20000410000 */
[----:B------:R-:W-:Y:S01]  /*0fd0*/  LOP3.LUT P3, RZ, R3, 0xff0000, RZ, 0xc0, !PT ;  /* 0x00ff000003ff7812 */ /* 0x000fe2000786c0ff */
[----:B------:R-:W-:Y:S01]  /*0fe0*/  @P6 HADD2.F32 R29, -RZ, R29.H1_H1 ;  /* 0x3000001dff1d6230 */ /* 0x000fe20000004100 */
[----:B------:R-:W-:Y:S01]  /*0ff0*/  MOV R32, c[0x0][0x160] ;  /* 0x0000580000207a02 */ /* 0x000fe20000000f00 */
[----:B------:R-:W-:Y:S01]  /*1000*/  FADD.FTZ R44, R69, R44 ;  /* 0x0000002c452c7221 */ /* 0x000fe20000010000 */
[----:B------:R-:W-:Y:S01]  /*1010*/  FSEL R81, R28, RZ, P2 ;  /* 0x000000ff1c517208 */ /* 0x000fe20001000000 */
[----:B------:R-:W-:Y:S01]  /*1020*/  FADD.FTZ R45, R68, R45 ;  /* 0x0000002d442d7221 */ /* 0x000fe20000010000 */
[----:B------:R-:W-:-:S02]  /*1030*/  LOP3.LUT P2, RZ, R3, 0xff000000, RZ, 0xc0, !PT ;  /* 0xff00000003ff7812 */ /* 0x000fc4000784c0ff */
[----:B------:R-:W-:Y:S01]  /*1040*/  @P0 F2FP.PACK_AB R3, RZ, R71 ;  /* 0x00000047ff03023e */ /* 0x000fe200000000ff */
[-C--:B------:R-:W-:Y:S01]  /*1050*/  FMUL.FTZ R71, R71, R66.reuse ;  /* 0x0000004247477220 */ /* 0x080fe20000410000 */
[----:B------:R-:W-:Y:S02]  /*1060*/  LEA R63, R32, R63, 0x2 ;  /* 0x0000003f203f7211 */ /* 0x000fe400078e10ff */
[----:B------:R-:W-:Y:S01]  /*1070*/  @P0 PRMT R26, R3, 0x7610, R26 ;  /* 0x00007610031a0816 */ /* 0x000fe2000000001a */
[----:B------:R-:W-:Y:S01]  /*1080*/  HFMA2.MMA R3, -RZ, RZ, 0, 0 ;  /* 0x00000000ff037435 */ /* 0x000fe200000001ff */
[----:B------:R-:W-:Y:S01]  /*1090*/  @P0 F2FP.PACK_AB R28, RZ, R73 ;  /* 0x00000049ff1c023e */ /* 0x000fe200000000ff */
[-C--:B------:R-:W-:Y:S01]  /*10a0*/  FMUL.FTZ R73, R73, R66.reuse ;  /* 0x0000004249497220 */ /* 0x080fe20000410000 */
[----:B------:R-:W-:Y:S01]  /*10b0*/  @P0 F2FP.PACK_AB R32, RZ, R33 ;  /* 0x00000021ff20023e */ /* 0x000fe200000000ff */
[-C--:B------:R-:W-:Y:S01]  /*10c0*/  FMUL.FTZ R33, R33, R66.reuse ;  /* 0x0000004221217220 */ /* 0x080fe20000410000 */
[----:B------:R-:W-:Y:S01]  /*10d0*/  @P0 F2FP.PACK_AB R34, RZ, R35 ;  /* 0x00000023ff22023e */ /* 0x000fe200000000ff */
[-C--:B------:R-:W-:Y:S01]  /*10e0*/  FMUL.FTZ R35, R35, R66.reuse ;  /* 0x0000004223237220 */ /* 0x080fe20000410000 */
[----:B------:R-:W-:Y:S01]  /*10f0*/  @P0 PRMT R25, R25, 0x5410, R28 ;  /* 0x0000541019190816 */ /* 0x000fe2000000001c */
[----:B------:R-:W-:Y:S01]  /*1100*/  FMUL.FTZ R66, R65, R66 ;  /* 0x0000004241427220 */ /* 0x000fe20000410000 */
[----:B------:R-:W-:Y:S01]  /*1110*/  @P0 F2FP.PACK_AB R65, RZ, R65 ;  /* 0x00000041ff41023e */ /* 0x000fe200000000ff */
[----:B------:R-:W-:Y:S01]  /*1120*/  @P1 FMUL.FTZ R3, R75, R2 ;  /* 0x000000024b031220 */ /* 0x000fe20000410000 */
[----:B------:R-:W-:Y:S01]  /*1130*/  @P0 PRMT R27, R34, 0x7610, R27 ;  /* 0x00007610221b0816 */ /* 0x000fe2000000001b */
[----:B------:R-:W-:Y:S01]  /*1140*/  FMUL.FTZ R2, R73, c[0x0][0x1e8] ;  /* 0x00007a0049027a20 */ /* 0x000fe20000410000 */
[----:B------:R-:W-:Y:S01]  /*1150*/  @P0 PRMT R26, R26, 0x5410, R32 ;  /* 0x000054101a1a0816 */ /* 0x000fe20000000020 */
[----:B------:R-:W-:Y:S01]  /*1160*/  FMUL.FTZ R71, R71, c[0x0][0x1e8] ;  /* 0x00007a0047477a20 */ /* 0x000fe20000410000 */
[----:B------:R-:W-:Y:S01]  /*1170*/  @P0 PRMT R27, R27, 0x5410, R65 ;  /* 0x000054101b1b0816 */ /* 0x000fe20000000041 */
[----:B------:R-:W-:Y:S01]  /*1180*/  FMUL.FTZ R28, R33, c[0x0][0x1e8] ;  /* 0x00007a00211c7a20 */ /* 0x000fe20000410000 */
[----:B------:R-:W-:Y:S01]  /*1190*/  F2FP.PACK_AB R32, R81, R70 ;  /* 0x000000465120723e */ /* 0x000fe200000000ff */
[----:B------:R-:W-:Y:S01]  /*11a0*/  FMUL.FTZ R73, R35, c[0x0][0x1e8] ;  /* 0x00007a0023497a20 */ /* 0x000fe20000410000 */
[----:B------:R-:W-:Y:S01]  /*11b0*/  @P2 HADD2.F32 R77, -RZ, R31.H1_H1 ;  /* 0x3000001fff4d2230 */ /* 0x000fe20000004100 */
[----:B------:R-:W-:Y:S01]  /*11c0*/  FMUL.FTZ R66, R66, c[0x0][0x1e8] ;  /* 0x00007a0042427a20 */ /* 0x000fe20000410000 */
[----:B------:R0:W-:Y:S01]  /*11d0*/  @P0 STG.E.128 [R36.64], R24 ;  /* 0x0000001824000986 */ /* 0x0001e2000c101d04 */
[----:B------:R-:W-:Y:S01]  /*11e0*/  FMUL.FTZ R33, R10, R75 ;  /* 0x0000004b0a217220 */ /* 0x000fe20000410000 */
[----:B------:R-:W-:Y:S01]  /*11f0*/  ISETP.GE.AND P0, PT, R63, c[0x0][0x164], PT ;  /* 0x000059003f007a0c */ /* 0x000fe20003f06270 */
[----:B------:R-:W-:Y:S01]  /*1200*/  FMUL.FTZ R34, R11, R2 ;  /* 0x000000020b227220 */ /* 0x000fe20000410000 */
[----:B------:R-:W-:Y:S01]  /*1210*/  HFMA2.MMA R75, -RZ, RZ, 0, 0 ;  /* 0x00000000ff4b7435 */ /* 0x000fe200000001ff */
        /* <DEDUP_REMOVED lines=14> */
[----:B------:R-:W-:Y:S02]  /*1300*/  F2FP.PACK_AB R33, R34, R33 ;  /* 0x000000212221723e */ /* 0x000fe400000000ff */
[----:B------:R-:W-:Y:S01]  /*1310*/  F2FP.PACK_AB R34, R74, R35 ;  /* 0x000000234a22723e */ /* 0x000fe200000000ff */
[----:B------:R-:W-:Y:S01]  /*1320*/  @P3 HADD2.F32 R74, -RZ, R31.H0_H0 ;  /* 0x2000001fff4a3230 */ /* 0x000fe20000004100 */
[----:B------:R-:W-:Y:S01]  /*1330*/  F2FP.PACK_AB R35, R65, R70 ;  /* 0x000000464123723e */ /* 0x000fe200000000ff */
[--C-:B------:R-:W-:Y:S01]  /*1340*/  @P5 HADD2.F32 R70, -RZ, R30.reuse.H0_H0 ;  /* 0x2000001eff465230 */ /* 0x100fe20000004100 */
[----:B------:R-:W-:Y:S01]  /*1350*/  IADD3.X R65, R67, c[0x0][0x24c], RZ, P1, !PT ;  /* 0x0000930043417a10 */ /* 0x000fe20000ffe4ff */
[----:B------:R-:W-:Y:S01]  /*1360*/  @P4 HADD2.F32 R67, -RZ, R30.H1_H1 ;  /* 0x3000001eff434230 */ /* 0x000fe20000004100 */
[----:B------:R-:W-:Y:S01]  /*1370*/  CS2R R30, SRZ ;  /* 0x00000000001e7805 */ /* 0x000fe2000001ff00 */
[----:B------:R-:W-:Y:S01]  /*1380*/  MOV R72, RZ ;  /* 0x000000ff00487202 */ /* 0x000fe20000000f00 */
[----:B------:R-:W-:Y:S01]  /*1390*/  @P6 FMUL.FTZ R30, R2, R29 ;  /* 0x0000001d021e6220 */ /* 0x000fe20000410000 */
[----:B------:R0:W-:Y:S01]  /*13a0*/  STG.E.128 [R64.64], R32 ;  /* 0x0000002040007986 */ /* 0x0001e2000c101d04 */
[----:B------:R-:W-:-:S02]  /*13b0*/  @P5 FMUL.FTZ R31, R71, R70 ;  /* 0x00000046471f5220 */ /* 0x000fc40000410000 */
[----:B------:R-:W-:Y:S02]  /*13c0*/  @P4 FMUL.FTZ R72, R28, R67 ;  /* 0x000000431c484220 */ /* 0x000fe40000410000 */
[----:B------:R-:W-:Y:S02]  /*13d0*/  @P3 FMUL.FTZ R75, R73, R74 ;  /* 0x0000004a494b3220 */ /* 0x000fe40000410000 */
[----:B------:R-:W-:Y:S02]  /*13e0*/  FADD.FTZ R43, R30, R43 ;  /* 0x0000002b1e2b7221 */ /* 0x000fe40000010000 */
[----:B------:R-:W-:Y:S02]  /*13f0*/  FADD.FTZ R40, R31, R40 ;  /* 0x000000281f287221 */ /* 0x000fe40000010000 */
[----:B------:R-:W-:Y:S02]  /*1400*/  FADD.FTZ R41, R72, R41 ;  /* 0x0000002948297221 */ /* 0x000fe40000010000 */
[----:B------:R-:W-:Y:S01]  /*1410*/  FADD.FTZ R38, R75, R38 ;  /* 0x000000264b267221 */ /* 0x000fe20000010000 */
[----:B0-----:R-:W-:Y:S01]  /*1420*/  @P0 CALL.REL.NOINC `(.L_x_2543) ;  /* 0x0000001000000944 */ /* 0x001fe20003c00000 */
[----:B------:R-:W-:Y:S05]  /*1430*/  BRA `(.L_x_2544) ;  /* 0xffffee8000007947 */ /* 0x000fea000383ffff */
.L_x_2543:
        /* <DEDUP_REMOVED lines=18> */
.L_x_2540:
        /* <DEDUP_REMOVED lines=21> */
[----:B------:R-:W-:Y:S01]  /*16b0*/  IADD3.X R16, RZ, RZ, RZ, P0, !PT ;  /* 0x000000ffff107210 */ /* 0x000fe200007fe4ff */
[----:B------:R-:W-:Y:S01]  /*16c0*/  STS.128 [R26], R4 ;  /* 0x000000041a007388 */ /* 0x000fe20000000c00 */
[----:B----4-:R-:W-:Y:S02]  /*16d0*/  FADD.FTZ R2, R2, R19 ;  /* 0x0000001302027221 */ /* 0x010fe40000010000 */
[----:B------:R-:W-:Y:S01]  /*16e0*/  SHF.L.U64.HI R16, R17, 0x2, R16 ;  /* 0x0000000211107819 */ /* 0x000fe20000010210 */
        /* <DEDUP_REMOVED lines=35> */
[----:B------:R-:W-:Y:S01]  /*1920*/  IADD3 R2, P0, R0, c[0x0][0x228], RZ ;  /* 0x00008a0000027a10 */ /* 0x000fe20007f1e0ff */
[----:B-1----:R-:W-:-:S03]  /*1930*/  FADD.FTZ R6, RZ, R6 ;  /* 0x00000006ff067221 */ /* 0x002fc60000010000 */
[----:B------:R-:W-:Y:S01]  /*1940*/  IADD3.X R3, R16, c[0x0][0x22c], RZ, P0, !PT ;  /* 0x00008b0010037a10 */ /* 0x000fe200007fe4ff */
[----:B--2---:R-:W-:Y:S01]  /*1950*/  FADD.FTZ R7, R4, R7 ;  /* 0x0000000704077221 */ /* 0x004fe20000010000 */
[----:B------:R-:W-:-:S03]  /*1960*/  IADD3 R4, P1, R0, c[0x0][0x220], RZ ;  /* 0x0000880000047a10 */ /* 0x000fc60007f3e0ff */
[----:B------:R-:W-:Y:S01]  /*1970*/  STG.E [R2.64], R27 ;  /* 0x0000001b02007986 */ /* 0x000fe2000c101904 */
[----:B---3--:R-:W-:Y:S01]  /*1980*/  FADD.FTZ R13, R6, R13 ;  /* 0x0000000d060d7221 */ /* 0x008fe20000010000 */
[----:B------:R-:W-:Y:S02]  /*1990*/  IADD3 R6, P0, R0, c[0x0][0x240], RZ ;  /* 0x0000900000067a10 */ /* 0x000fe40007f1e0ff */
[C---:B------:R-:W-:Y:S01]  /*19a0*/  IADD3.X R5, R16.reuse, c[0x0][0x224], RZ, P1, !PT ;  /* 0x0000890010057a10 */ /* 0x040fe20000ffe4ff */
[----:B----4-:R-:W-:Y:S01]  /*19b0*/  FADD.FTZ R12, R7, R12 ;  /* 0x0000000c070c7221 */ /* 0x010fe20000010000 */
[----:B------:R-:W-:Y:S01]  /*19c0*/  IADD3.X R7, R16, c[0x0][0x244], RZ, P0, !PT ;  /* 0x0000910010077a10 */ /* 0x000fe200007fe4ff */
[----:B-----5:R-:W-:Y:S02]  /*19d0*/  FADD.FTZ R13, R13, R14 ;  /* 0x0000000e0d0d7221 */ /* 0x020fe40000010000 */
[----:B------:R-:W-:Y:S01]  /*19e0*/  STG.E [R4.64], R21 ;  /* 0x0000001504007986 */ /* 0x000fe2000c101904 */
[----:B------:R-:W-:-:S02]  /*19f0*/  FADD.FTZ R15, R12, R15 ;  /* 0x0000000f0c0f7221 */ /* 0x000fc40000010000 */
[----:B------:R-:W-:-:S03]  /*1a00*/  FADD.FTZ R13, R13, R22 ;  /* 0x000000160d0d7221 */ /* 0x000fc60000010000 */
[----:B------:R-:W-:Y:S04]  /*1a10*/  STG.E [R6.64], R15 ;  /* 0x0000000f06007986 */ /* 0x000fe8000c101904 */
[----:B------:R-:W-:Y:S04]  /*1a20*/  STG.E [R2.64+0x200], R11 ;  /* 0x0002000b02007986 */ /* 0x000fe8000c101904 */
[----:B------:R-:W-:Y:S04]  /*1a30*/  STG.E [R4.64+0x200], R9 ;  /* 0x0002000904007986 */ /* 0x000fe8000c101904 */
[----:B------:R-:W-:Y:S01]  /*1a40*/  STG.E [R6.64+0x200], R13 ;  /* 0x0002000d06007986 */ /* 0x000fe2000c101904 */
[----:B------:R-:W-:Y:S05]  /*1a50*/  EXIT ;  /* 0x000000000000794d */ /* 0x000fea0003800000 */
.L_x_2541:
[----:B------:R-:W-:Y:S02]  /*1a60*/  MOV R30, R74 ;  /* 0x0000004a001e7202 */ /* 0x000fe40000000f00 */
[----:B------:R-:W-:-:S02]  /*1a70*/  MOV R83, 0x1 ;  /* 0x0000000100537802 */ /* 0x000fc40000000f00 */
[----:B------:R-:W-:Y:S02]  /*1a80*/  MOV R80, 0x1f ;  /* 0x0000001f00507802 */ /* 0x000fe40000000f00 */
[----:B------:R-:W-:Y:S02]  /*1a90*/  MOV R85, 0xffffffff ;  /* 0xffffffff00557802 */ /* 0x000fe40000000f00 */
[----:B------:R-:W-:Y:S02]  /*1aa0*/  MOV R28, 0x1ac0 ;  /* 0x00001ac0001c7802 */ /* 0x000fe40000000f00 */
[----:B-----5:R-:W-:Y:S05]  /*1ab0*/  CALL.REL.NOINC `($__internal_115_$__cuda_sm70_shflsync_bfly_p) ;  /* 0x0000046000007944 */ /* 0x020fea0003c00000 */
[----:B-1----:R-:W-:Y:S01]  /*1ac0*/  MOV R31, R30 ;  /* 0x0000001e001f7202 */ /* 0x002fe20000000f00 */
[----:B0-----:R-:W-:Y:S05]  /*1ad0*/  BRA `(.L_x_2545) ;  /* 0xffffeec000007947 */ /* 0x001fea000383ffff */
.L_x_2542:
[----:B------:R-:W-:Y:S01]  /*1ae0*/  HFMA2.MMA R83, -RZ, RZ, 0, 5.9604644775390625e-08 ;  /* 0x00000001ff537435 */ /* 0x000fe200000001ff */
[----:B------:R-:W-:Y:S02]  /*1af0*/  MOV R30, R79 ;  /* 0x0000004f001e7202 */ /* 0x000fe40000000f00 */
[----:B------:R-:W-:Y:S02]  /*1b00*/  MOV R80, 0x1f ;  /* 0x0000001f00507802 */ /* 0x000fe40000000f00 */
[----:B------:R-:W-:-:S02]  /*1b10*/  MOV R85, 0xffffffff ;  /* 0xffffffff00557802 */ /* 0x000fc40000000f00 */
[----:B------:R-:W-:Y:S02]  /*1b20*/  MOV R28, 0x1b40 ;  /* 0x00001b40001c7802 */ /* 0x000fe40000000f00 */
[----:B01---5:R-:W-:Y:S05]  /*1b30*/  CALL.REL.NOINC `($__internal_115_$__cuda_sm70_shflsync_bfly_p) ;  /* 0x000003e000007944 */ /* 0x023fea0003c00000 */
[----:B------:R-:W-:Y:S01]  /*1b40*/  FADD.FTZ R74, R74, R31 ;  /* 0x0000001f4a4a7221 */ /* 0x000fe20000010000 */
[----:B0-----:R-:W-:Y:S01]  /*1b50*/  HFMA2.MMA R83, -RZ, RZ, 0, 1.1920928955078125e-07 ;  /* 0x00000002ff537435 */ /* 0x001fe200000001ff */
[----:B-1----:R-:W-:Y:S01]  /*1b60*/  FADD.FTZ R79, R79, R30 ;  /* 0x0000001e4f4f7221 */ /* 0x002fe20000010000 */
[----:B------:R-:W-:Y:S02]  /*1b70*/  MOV R80, 0x1f ;  /* 0x0000001f00507802 */ /* 0x000fe40000000f00 */
[----:B------:R-:W-:Y:S02]  /*1b80*/  MOV R85, 0xffffffff ;  /* 0xffffffff00557802 */ /* 0x000fe40000000f00 */
[----:B------:R-:W-:Y:S02]  /*1b90*/  MOV R30, R74 ;  /* 0x0000004a001e7202 */ /* 0x000fe40000000f00 */
[----:B------:R-:W-:Y:S02]  /*1ba0*/  MOV R28, 0x1bc0 ;  /* 0x00001bc0001c7802 */ /* 0x000fe40000000f00 */
[----:B------:R-:W-:Y:S05]  /*1bb0*/  CALL.REL.NOINC `($__internal_115_$__cuda_sm70_shflsync_bfly_p) ;  /* 0x0000036000007944 */ /* 0x000fea0003c00000 */
[----:B0-----:R-:W-:Y:S01]  /*1bc0*/  HFMA2.MMA R83, -RZ, RZ, 0, 1.1920928955078125e-07 ;  /* 0x00000002ff537435 */ /* 0x001fe200000001ff */
[----:B-1----:R-:W-:-:S02]  /*1bd0*/  MOV R31, R30 ;  /* 0x0000001e001f7202 */ /* 0x002fc40000000f00 */
[----:B------:R-:W-:Y:S02]  /*1be0*/  MOV R30, R79 ;  /* 0x0000004f001e7202 */ /* 0x000fe40000000f00 */
[----:B------:R-:W-:Y:S02]  /*1bf0*/  MOV R80, 0x1f ;  /* 0x0000001f00507802 */ /* 0x000fe40000000f00 */
[----:B------:R-:W-:Y:S02]  /*1c00*/  MOV R85, 0xffffffff ;  /* 0xffffffff00557802 */ /* 0x000fe40000000f00 */
[----:B------:R-:W-:Y:S02]  /*1c10*/  MOV R28, 0x1c30 ;  /* 0x00001c30001c7802 */ /* 0x000fe40000000f00 */
[----:B------:R-:W-:Y:S05]  /*1c20*/  CALL.REL.NOINC `($__internal_115_$__cuda_sm70_shflsync_bfly_p) ;  /* 0x000002f000007944 */ /* 0x000fea0003c00000 */
[----:B------:R-:W-:Y:S01]  /*1c30*/  FADD.FTZ R74, R31, R74 ;  /* 0x0000004a1f4a7221 */ /* 0x000fe20000010000 */
[----:B0-----:R-:W-:Y:S01]  /*1c40*/  HFMA2.MMA R83, -RZ, RZ, 0, 2.384185791015625e-07 ;  /* 0x00000004ff537435 */ /* 0x001fe200000001ff */
[----:B-1----:R-:W-:Y:S01]  /*1c50*/  FADD.FTZ R79, R79, R30 ;  /* 0x0000001e4f4f7221 */ /* 0x002fe20000010000 */
[----:B------:R-:W-:Y:S02]  /*1c60*/  MOV R80, 0x1f ;  /* 0x0000001f00507802 */ /* 0x000fe40000000f00 */
[----:B------:R-:W-:-:S02]  /*1c70*/  MOV R85, 0xffffffff ;  /* 0xffffffff00557802 */ /* 0x000fc40000000f00 */
[----:B------:R-:W-:Y:S02]  /*1c80*/  MOV R30, R74 ;  /* 0x0000004a001e7202 */ /* 0x000fe40000000f00 */
[----:B------:R-:W-:Y:S02]  /*1c90*/  MOV R28, 0x1cb0 ;  /* 0x00001cb0001c7802 */ /* 0x000fe40000000f00 */
[----:B------:R-:W-:Y:S05]  /*1ca0*/  CALL.REL.NOINC `($__internal_115_$__cuda_sm70_shflsync_bfly_p) ;  /* 0x0000027000007944 */ /* 0x000fea0003c00000 */
[----:B0-----:R-:W-:Y:S01]  /*1cb0*/  HFMA2.MMA R83, -RZ, RZ, 0, 2.384185791015625e-07 ;  /* 0x00000004ff537435 */ /* 0x001fe200000001ff */
[----:B-1----:R-:W-:Y:S02]  /*1cc0*/  MOV R31, R30 ;  /* 0x0000001e001f7202 */ /* 0x002fe40000000f00 */
[----:B------:R-:W-:Y:S02]  /*1cd0*/  MOV R30, R79 ;  /* 0x0000004f001e7202 */ /* 0x000fe40000000f00 */
[----:B------:R-:W-:Y:S02]  /*1ce0*/  MOV R80, 0x1f ;  /* 0x0000001f00507802 */ /* 0x000fe40000000f00 */
[----:B------:R-:W-:Y:S02]  /*1cf0*/  MOV R85, 0xffffffff ;  /* 0xffffffff00557802 */ /* 0x000fe40000000f00 */
[----:B------:R-:W-:-:S02]  /*1d00*/  MOV R28, 0x1d20 ;  /* 0x00001d20001c7802 */ /* 0x000fc40000000f00 */
[----:B------:R-:W-:Y:S05]  /*1d10*/  CALL.REL.NOINC `($__internal_115_$__cuda_sm70_shflsync_bfly_p) ;  /* 0x0000020000007944 */ /* 0x000fea0003c00000 */
[----:B------:R-:W-:Y:S01]  /*1d20*/  FADD.FTZ R74, R31, R74 ;  /* 0x0000004a1f4a7221 */ /* 0x000fe20000010000 */
[----:B0-----:R-:W-:Y:S01]  /*1d30*/  HFMA2.MMA R83, -RZ, RZ, 0, 4.76837158203125e-07 ;  /* 0x00000008ff537435 */ /* 0x001fe200000001ff */
[----:B-1----:R-:W-:Y:S01]  /*1d40*/  FADD.FTZ R79, R79, R30 ;  /* 0x0000001e4f4f7221 */ /* 0x002fe20000010000 */
[----:B------:R-:W-:-:S02]  /*1d50*/  MOV R80, 0x1f ;  /* 0x0000001f00507802 */ /* 0x000fc40000000f00 */
[----:B------:R-:W-:Y:S02]  /*1d60*/  MOV R85, 0xffffffff ;  /* 0xffffffff00557802 */ /* 0x000fe40000000f00 */
[----:B------:R-:W-:Y:S02]  /*1d70*/  MOV R30, R74 ;  /* 0x0000004a001e7202 */ /* 0x000fe40000000f00 */
[----:B------:R-:W-:Y:S02]  /*1d80*/  MOV R28, 0x1da0 ;  /* 0x00001da0001c7802 */ /* 0x000fe40000000f00 */
[----:B------:R-:W-:Y:S05]  /*1d90*/  CALL.REL.NOINC `($__internal_115_$__cuda_sm70_shflsync_bfly_p) ;  /* 0x0000018000007944 */ /* 0x000fea0003c00000 */
[----:B0-----:R-:W-:Y:S01]  /*1da0*/  HFMA2.MMA R83, -RZ, RZ, 0, 4.76837158203125e-07 ;  /* 0x00000008ff537435 */ /* 0x001fe200000001ff */
[----:B-1----:R-:W-:Y:S02]  /*1db0*/  MOV R31, R30 ;  /* 0x0000001e001f7202 */ /* 0x002fe40000000f00 */
[----:B------:R-:W-:Y:S02]  /*1dc0*/  MOV R30, R79 ;  /* 0x0000004f001e7202 */ /* 0x000fe40000000f00 */
[----:B------:R-:W-:Y:S02]  /*1dd0*/  MOV R80, 0x1f ;  /* 0x0000001f00507802 */ /* 0x000fe40000000f00 */
[----:B------:R-:W-:-:S02]  /*1de0*/  MOV R85, 0xffffffff ;  /* 0xffffffff00557802 */ /* 0x000fc40000000f00 */
[----:B------:R-:W-:Y:S02]  /*1df0*/  MOV R28, 0x1e10 ;  /* 0x00001e10001c7802 */ /* 0x000fe40000000f00 */
[----:B------:R-:W-:Y:S05]  /*1e00*/  CALL.REL.NOINC `($__internal_115_$__cuda_sm70_shflsync_bfly_p) ;  /* 0x0000011000007944 */ /* 0x000fea0003c00000 */
[----:B------:R-:W-:Y:S01]  /*1e10*/  FADD.FTZ R74, R31, R74 ;  /* 0x0000004a1f4a7221 */ /* 0x000fe20000010000 */
[----:B0-----:R-:W-:Y:S01]  /*1e20*/  HFMA2.MMA R83, -RZ, RZ, 0, 9.5367431640625e-07 ;  /* 0x00000010ff537435 */ /* 0x001fe200000001ff */
[----:B-1----:R-:W-:Y:S01]  /*1e30*/  FADD.FTZ R79, R79, R30 ;  /* 0x0000001e4f4f7221 */ /* 0x002fe20000010000 */
[----:B------:R-:W-:Y:S02]  /*1e40*/  MOV R80, 0x1f ;  /* 0x0000001f00507802 */ /* 0x000fe40000000f00 */
[----:B------:R-:W-:Y:S02]  /*1e50*/  MOV R85, 0xffffffff ;  /* 0xffffffff00557802 */ /* 0x000fe40000000f00 */
[----:B------:R-:W-:Y:S02]  /*1e60*/  MOV R30, R74 ;  /* 0x0000004a001e7202 */ /* 0x000fe40000000f00 */
[----:B------:R-:W-:Y:S02]  /*1e70*/  MOV R28, 0x1e90 ;  /* 0x00001e90001c7802 */ /* 0x000fe40000000f00 */
[----:B------:R-:W-:Y:S05]  /*1e80*/  CALL.REL.NOINC `($__internal_115_$__cuda_sm70_shflsync_bfly_p) ;  /* 0x0000009000007944 */ /* 0x000fea0003c00000 */
[----:B0-----:R-:W-:Y:S01]  /*1e90*/  HFMA2.MMA R83, -RZ, RZ, 0, 9.5367431640625e-07 ;  /* 0x00000010ff537435 */ /* 0x001fe200000001ff */
[----:B-1----:R-:W-:-:S02]  /*1ea0*/  MOV R81, R30 ;  /* 0x0000001e00517202 */ /* 0x002fc40000000f00 */
[----:B------:R-:W-:Y:S02]  /*1eb0*/  MOV R30, R79 ;  /* 0x0000004f001e7202 */ /* 0x000fe40000000f00 */
[----:B------:R-:W-:Y:S02]  /*1ec0*/  MOV R80, 0x1f ;  /* 0x0000001f00507802 */ /* 0x000fe40000000f00 */
[----:B------:R-:W-:Y:S02]  /*1ed0*/  MOV R85, 0xffffffff ;  /* 0xffffffff00557802 */ /* 0x000fe40000000f00 */
[----:B------:R-:W-:Y:S02]  /*1ee0*/  MOV R28, 0x1f00 ;  /* 0x00001f00001c7802 */ /* 0x000fe40000000f00 */
[----:B------:R-:W-:Y:S05]  /*1ef0*/  CALL.REL.NOINC `($__internal_115_$__cuda_sm70_shflsync_bfly_p) ;  /* 0x0000002000007944 */ /* 0x000fea0003c00000 */
[----:B-1----:R-:W-:Y:S01]  /*1f00*/  MOV R82, R30 ;  /* 0x0000001e00527202 */ /* 0x002fe20000000f00 */
[----:B0-----:R-:W-:Y:S05]  /*1f10*/  BRA `(.L_x_2546) ;  /* 0xffffeba000007947 */ /* 0x001fea000383ffff */
        .weak           $__internal_115_$__cuda_sm70_shflsync_bfly_p
        .type           $__internal_115_$__cuda_sm70_shflsync_bfly_p,@function
        .size           $__internal_115_$__cuda_sm70_shflsync_bfly_p,(.L_x_4495 - $__internal_115_$__cuda_sm70_shflsync_bfly_p)
$__internal_115_$__cuda_sm70_shflsync_bfly_p:
[----:B------:R-:W-:Y:S01]  /*1f20*/  HFMA2.MMA R29, -RZ, RZ, 0, 0 ;  /* 0x00000000ff1d7435 */ /* 0x000fe200000001ff */
[----:B------:R-:W-:Y:S04]  /*1f30*/  WARPSYNC R85 ;  /* 0x0000005500007348 */ /* 0x000fe80003800000 */
[----:B------:R0:W1:Y:S01]  /*1f40*/  SHFL.BFLY PT, R30, R30, R83, R80 ;  /* 0x0c0000531e1e7389 */ /* 0x00006200000e0050 */
[----:B------:R-:W-:Y:S05]  /*1f50*/  RET.REL.NODEC R28 `(_ZN10layer_norm13ln_bwd_kernelINS_13Kernel_traitsIf6__halfS2_S2_fjLj256ELj1ELj4ELj1ELj16ENS_18Kernel_traits_baseILj256EfS2_S2_S2_fjLj128EEEEELb1ELb1ELb0ELb1EEEvNS_9BwdParamsE) ;  /* 0xffffe0a01c007950 */ /* 0x000fea0003c3ffff */
.L_x_2547:
        /* <DEDUP_REMOVED lines=10> */
.L_x_4495:


//--------------------- .text._ZN10layer_norm22ln_bwd_finalize_kernelINS_22Kernel_traits_finalizeILj256Ef6__halfS2_S2_fjLb1ELj1024ELj4ENS_18Kernel_traits_baseILj256EfS2_S2_S2_fjLj1024EEEEELb1ELb0EEEvNS_9BwdParamsE --------------------------
	.section	.text._ZN10layer_norm22ln_bwd_finalize_kernelINS_22Kernel_traits_finalizeILj256Ef6__halfS2_S2_fjLb1ELj1024ELj4ENS_18Kernel_traits_baseILj256EfS2_S2_S2_fjLj1024EEEEELb1ELb0EEEvNS_9BwdParamsE,"ax",@progbits
	.sectioninfo	@"SHI_REGISTERS=32"
	.align	128
        .global         _ZN10layer_norm22ln_bwd_finalize_kernelINS_22Kernel_traits_finalizeILj256Ef6__halfS2_S2_fjLb1ELj1024ELj4ENS_18Kernel_traits_baseILj256EfS2_S2_S2_fjLj1024EEEEELb1ELb0EEEvNS_9BwdParamsE
        .type           _ZN10layer_norm22ln_bwd_finalize_kernelINS_22Kernel_traits_finalizeILj256Ef6__halfS2_S2_fjLb1ELj1024ELj4ENS_18Kernel_traits_baseILj256EfS2_S2_S2_fjLj1024EEEEELb1ELb0EEEvNS_9BwdParamsE,@function
        .size           _ZN10layer_norm22ln_bwd_finalize_kernelINS_22Kernel_traits_finalizeILj256Ef6__halfS2_S2_fjLb1ELj1024ELj4ENS_18Kernel_traits_baseILj256EfS2_S2_S2_fjLj1024EEEEELb1ELb0EEEvNS_9BwdParamsE,(.L_x_4496 - _ZN10layer_norm22ln_bwd_finalize_kernelINS_22Kernel_traits_finalizeILj256Ef6__halfS2_S2_fjLb1ELj1024ELj4ENS_18Kernel_traits_baseILj256EfS2_S2_S2_fjLj1024EEEEELb1ELb0EEEvNS_9BwdParamsE)
        .other          _ZN10layer_norm22ln_bwd_finalize_kernelINS_22Kernel_traits_finalizeILj256Ef6__halfS2_S2_fjLb1ELj1024ELj4ENS_18Kernel_traits_baseILj256EfS2_S2_S2_fjLj1024EEEEELb1ELb0EEEvNS_9BwdParamsE,@"STO_CUDA_ENTRY STV_DEFAULT"
_ZN10layer_norm22ln_bwd_finalize_kernelINS_22Kernel_traits_finalizeILj256Ef6__halfS2_S2_fjLb1ELj1024ELj4ENS_18Kernel_traits_baseILj256EfS2_S2_S2_fjLj1024EEEEELb1ELb0EEEvNS_9BwdParamsE:
.text._ZN10layer_norm22ln_bwd_finalize_kernelINS_22Kernel_traits_finalizeILj256Ef6__halfS2_S2_fjLb1ELj1024ELj4ENS_18Kernel_traits_baseILj256EfS2_S2_S2_fjLj1024EEEEELb1ELb0EEEvNS_9BwdParamsE:
        /* <DEDUP_REMOVED lines=19> */
.L_x_2561:
        /* <DEDUP_REMOVED lines=33> */
.L_x_2552:
        /* <DEDUP_REMOVED lines=47> */
.L_x_2551:
[----:B------:R-:W-:Y:S05]  /*0630*/  BSYNC B1 ;  /* 0x0000000000017941 */ /* 0x000fea0003800000 */
.L_x_2550:
        /* <DEDUP_REMOVED lines=29> */
.L_x_2554:
[----:B------:R-:W-:Y:S05]  /*0810*/  BSYNC B1 ;  /* 0x0000000000017941 */ /* 0x000fea0003800000 */
.L_x_2553:
        /* <DEDUP_REMOVED lines=14> */
.L_x_2555:
[----:B------:R-:W-:Y:S05]  /*0900*/  BSYNC B1 ;  /* 0x0000000000017941 */ /* 0x000fea0003800000 */
.L_x_2549:
[----:B------:R-:W-:Y:S05]  /*0910*/  BSYNC B0 ;  /* 0x0000000000007941 */ /* 0x000fea0003800000 */
.L_x_2548:
        /* <DEDUP_REMOVED lines=12> */
.L_x_2562:
        /* <DEDUP_REMOVED lines=27> */
.L_x_2563:
        /* <DEDUP_REMOVED lines=9> */
.L_x_2556:
        /* <DEDUP_REMOVED lines=18> */
.L_x_2560:
[----:B------:R-:W-:Y:S05]  /*0d40*/  BSYNC B0 ;  /* 0x0000000000007941 */ /* 0x000fea0003800000 */
.L_x_2559:
[C---:B------:R-:W-:Y:S02]  /*0d50*/  ISETP.GT.U32.AND P1, PT, R4.reuse, -0x101, PT ;  /* 0xfffffeff0400780c */ /* 0x040fe40003f24070 */
[----:B------:R-:W-:-:S02]  /*0d60*/  IADD3 R4, R4, 0x100, RZ ;  /* 0x0000010004047810 */ /* 0x000fc40007ffe0ff */
[----:B------:R-:W-:-:S09]  /*0d70*/  IADD3 R5, R5, 0x80, RZ ;  /* 0x0000008005057810 */ /* 0x000fd20007ffe0ff */
[----:B01----:R-:W-:Y:S05]  /*0d80*/  @P1 BRA `(.L_x_2561) ;  /* 0xfffff3a000001947 */ /* 0x003fea000383ffff */
[----:B------:R-:W-:Y:S05]  /*0d90*/  EXIT ;  /* 0x000000000000794d */ /* 0x000fea0003800000 */
.L_x_2557:
[----:B------:R-:W-:Y:S01]  /*0da0*/  HFMA2.MMA R17, -RZ, RZ, 0, 5.9604644775390625e-08 ;  /* 0x00000001ff117435 */ /* 0x000fe200000001ff */
[----:B---3--:R-:W-:Y:S01]  /*0db0*/  MOV R18, R10 ;  /* 0x0000000a00127202 */ /* 0x008fe20000000f00 */
[----:B------:R-:W-:Y:S01]  /*0dc0*/  IMAD.MOV.U32 R14, RZ, RZ, 0x1f ;  /* 0x0000001fff0e7424 */ /* 0x000fe200078e00ff */
[----:B------:R-:W-:Y:S02]  /*0dd0*/  MOV R19, 0xffffffff ;  /* 0xffffffff00137802 */ /* 0x000fe40000000f00 */
[----:B------:R-:W-:Y:S02]  /*0de0*/  MOV R8, 0xe00 ;  /* 0x00000e0000087802 */ /* 0x000fe40000000f00 */
[----:B012---:R-:W-:Y:S05]  /*0df0*/  CALL.REL.NOINC `($__internal_116_$__cuda_sm70_shflsync_bfly_p) ;  /* 0x0000059000007944 */ /* 0x007fea0003c00000 */
[----:B01----:R-:W-:Y:S05]  /*0e00*/  BRA `(.L_x_2562) ;  /* 0xfffffbd000007947 */ /* 0x003fea000383ffff */
.L_x_2558:
[----:B------:R-:W-:Y:S01]  /*0e10*/  HFMA2.MMA R17, -RZ, RZ, 0, 1.1920928955078125e-07 ;  /* 0x00000002ff117435 */ /* 0x000fe200000001ff */
[----:B------:R-:W-:Y:S01]  /*0e20*/  IMAD.MOV.U32 R14, RZ, RZ, 0x1f ;  /* 0x0000001fff0e7424 */ /* 0x000fe200078e00ff */
[----:B------:R-:W-:Y:S02]  /*0e30*/  MOV R19, 0xffffffff ;  /* 0xffffffff00137802 */ /* 0x000fe40000000f00 */
[----:B------:R-:W-:Y:S02]  /*0e40*/  MOV R8, 0xe60 ;  /* 0x00000e6000087802 */ /* 0x000fe40000000f00 */
[----:B0123--:R-:W-:Y:S05]  /*0e50*/  CALL.REL.NOINC `($__internal_116_$__cuda_sm70_shflsync_bfly_p) ;  /* 0x0000053000007944 */ /* 0x00ffea0003c00000 */
[----:B0-----:R-:W-:Y:S01]  /*0e60*/  HFMA2.MMA R17, -RZ, RZ, 0, 2.384185791015625e-07 ;  /* 0x00000004ff117435 */ /* 0x001fe200000001ff */
[----:B-1----:R-:W-:Y:S01]  /*0e70*/  FADD.FTZ R18, R18, R14 ;  /* 0x0000000e12127221 */ /* 0x002fe20000010000 */
[----:B------:R-:W-:Y:S01]  /*0e80*/  MOV R19, 0xffffffff ;  /* 0xffffffff00137802 */ /* 0x000fe20000000f00 */
[----:B------:R-:W-:Y:S01]  /*0e90*/  IMAD.MOV.U32 R14, RZ, RZ, 0x1f ;  /* 0x0000001fff0e7424 */ /* 0x000fe200078e00ff */
[----:B------:R-:W-:-:S02]  /*0ea0*/  MOV R8, 0xec0 ;  /* 0x00000ec000087802 */ /* 0x000fc40000000f00 */
[----:B------:R-:W-:Y:S05]  /*0eb0*/  CALL.REL.NOINC `($__internal_116_$__cuda_sm70_shflsync_bfly_p) ;  /* 0x000004d000007944 */ /* 0x000fea0003c00000 */
[----:B0-----:R-:W-:Y:S01]  /*0ec0*/  HFMA2.MMA R17, -RZ, RZ, 0, 4.76837158203125e-07 ;  /* 0x00000008ff117435 */ /* 0x001fe200000001ff */
[----:B-1----:R-:W-:Y:S01]  /*0ed0*/  FADD.FTZ R18, R18, R14 ;  /* 0x0000000e12127221 */ /* 0x002fe20000010000 */
[----:B------:R-:W-:Y:S01]  /*0ee0*/  MOV R19, 0xffffffff ;  /* 0xffffffff00137802 */ /* 0x000fe20000000f00 */
[----:B------:R-:W-:Y:S01]  /*0ef0*/  IMAD.MOV.U32 R14, RZ, RZ, 0x1f ;  /* 0x0000001fff0e7424 */ /* 0x000fe200078e00ff */
[----:B------:R-:W-:-:S02]  /*0f00*/  MOV R8, 0xf20 ;  /* 0x00000f2000087802 */ /* 0x000fc40000000f00 */
[----:B------:R-:W-:Y:S05]  /*0f10*/  CALL.REL.NOINC `($__internal_116_$__cuda_sm70_shflsync_bfly_p) ;  /* 0x0000047000007944 */ /* 0x000fea0003c00000 */
[----:B-1----:R-:W-:Y:S01]  /*0f20*/  FADD.FTZ R10, R18, R14 ;  /* 0x0000000e120a7221 */ /* 0x002fe20000010000 */
[----:B0-----:R-:W-:Y:S01]  /*0f30*/  HFMA2.MMA R17, -RZ, RZ, 0, 9.5367431640625e-07 ;  /* 0x00000010ff117435 */ /* 0x001fe200000001ff */
[----:B------:R-:W-:Y:S01]  /*0f40*/  IMAD.MOV.U32 R14, RZ, RZ, 0x1f ;  /* 0x0000001fff0e7424 */ /* 0x000fe200078e00ff */
[----:B------:R-:W-:-:S02]  /*0f50*/  MOV R19, 0xffffffff ;  /* 0xffffffff00137802 */ /* 0x000fc40000000f00 */
[----:B------:R-:W-:Y:S02]  /*0f60*/  MOV R18, R10 ;  /* 0x0000000a00127202 */ /* 0x000fe40000000f00 */
[----:B------:R-:W-:Y:S02]  /*0f70*/  MOV R8, 0xf90 ;  /* 0x00000f9000087802 */ /* 0x000fe40000000f00 */
[----:B------:R-:W-:Y:S05]  /*0f80*/  CALL.REL.NOINC `($__internal_116_$__cuda_sm70_shflsync_bfly_p) ;  /* 0x0000040000007944 */ /* 0x000fea0003c00000 */
[----:B0-----:R-:W-:Y:S01]  /*0f90*/  HFMA2.MMA R17, -RZ, RZ, 0, 5.9604644775390625e-08 ;  /* 0x00000001ff117435 */ /* 0x001fe200000001ff */
[----:B-1----:R-:W-:Y:S01]  /*0fa0*/  IMAD.MOV.U32 R13, RZ, RZ, R14 ;  /* 0x000000ffff0d7224 */ /* 0x002fe200078e000e */
[----:B------:R-:W-:Y:S01]  /*0fb0*/  MOV R18, R15 ;  /* 0x0000000f00127202 */ /* 0x000fe20000000f00 */
[----:B------:R-:W-:Y:S01]  /*0fc0*/  IMAD.MOV.U32 R14, RZ, RZ, 0x1f ;  /* 0x0000001fff0e7424 */ /* 0x000fe200078e00ff */
[----:B------:R-:W-:Y:S02]  /*0fd0*/  MOV R19, 0xffffffff ;  /* 0xffffffff00137802 */ /* 0x000fe40000000f00 */
[----:B------:R-:W-:Y:S02]  /*0fe0*/  MOV R8, 0x1000 ;  /* 0x0000100000087802 */ /* 0x000fe40000000f00 */
[----:B------:R-:W-:Y:S05]  /*0ff0*/  CALL.REL.NOINC `($__internal_116_$__cuda_sm70_shflsync_bfly_p) ;  /* 0x0000039000007944 */ /* 0x000fea0003c00000 */
[----:B0-----:R-:W-:Y:S01]  /*1000*/  HFMA2.MMA R17, -RZ, RZ, 0, 1.1920928955078125e-07 ;  /* 0x00000002ff117435 */ /* 0x001fe200000001ff */
[----:B-1----:R-:W-:Y:S01]  /*1010*/  FADD.FTZ R18, R15, R14 ;  /* 0x0000000e0f127221 */ /* 0x002fe20000010000 */
[----:B------:R-:W-:Y:S01]  /*1020*/  MOV R19, 0xffffffff ;  /* 0xffffffff00137802 */ /* 0x000fe20000000f00 */
[----:B------:R-:W-:Y:S01]  /*1030*/  IMAD.MOV.U32 R14, RZ, RZ, 0x1f ;  /* 0x0000001fff0e7424 */ /* 0x000fe200078e00ff */
[----:B------:R-:W-:-:S02]  /*1040*/  MOV R8, 0x1060 ;  /* 0x0000106000087802 */ /* 0x000fc40000000f00 */
[----:B------:R-:W-:Y:S05]  /*1050*/  CALL.REL.NOINC `($__internal_116_$__cuda_sm70_shflsync_bfly_p) ;  /* 0x0000033000007944 */ /* 0x000fea0003c00000 */
        /* <DEDUP_REMOVED lines=14> */
[----:B------:R-:W-:Y:S01]  /*1140*/  MOV R14, 0x1f ;  /* 0x0000001f000e7802 */ /* 0x000fe20000000f00 */
[----:B------:R-:W-:Y:S01]  /*1150*/  IMAD.MOV.U32 R19, RZ, RZ, -0x1 ;  /* 0xffffffffff137424 */ /* 0x000fe200078e00ff */
[----:B------:R-:W-:-:S02]  /*1160*/  MOV R8, 0x1190 ;  /* 0x0000119000087802 */ /* 0x000fc40000000f00 */
[----:B------:R-:W-:Y:S02]  /*1170*/  MOV R18, R12 ;  /* 0x0000000c00127202 */ /* 0x000fe40000000f00 */
[----:B------:R-:W-:Y:S05]  /*1180*/  CALL.REL.NOINC `($__internal_116_$__cuda_sm70_shflsync_bfly_p) ;  /* 0x0000020000007944 */ /* 0x000fea0003c00000 */
[----:B-1----:R-:W-:Y:S01]  /*1190*/  MOV R15, R14 ;  /* 0x0000000e000f7202 */ /* 0x002fe20000000f00 */
[----:B------:R-:W-:Y:S01]  /*11a0*/  HFMA2.MMA R14, -RZ, RZ, 0, 1.847743988037109375e-06 ;  /* 0x0000001fff0e7435 */ /* 0x000fe200000001ff */
[----:B0-----:R-:W-:Y:S01]  /*11b0*/  MOV R18, R11 ;  /* 0x0000000b00127202 */ /* 0x001fe20000000f00 */
        /* <DEDUP_REMOVED lines=13> */
[----:B------:R-:W-:Y:S01]  /*1290*/  IMAD.MOV.U32 R19, RZ, RZ, -0x1 ;  /* 0xffffffffff137424 */ /* 0x000fe200078e00ff */
[----:B------:R-:W-:-:S02]  /*12a0*/  MOV R8, 0x12c0 ;  /* 0x000012c000087802 */ /* 0x000fc40000000f00 */
[----:B------:R-:W-:Y:S05]  /*12b0*/  CALL.REL.NOINC `($__internal_116_$__cuda_sm70_shflsync_bfly_p) ;  /* 0x000000d000007944 */ /* 0x000fea0003c00000 */
[----:B0-----:R-:W-:Y:S01]  /*12c0*/  HFMA2.MMA R17, -RZ, RZ, 0, 4.76837158203125e-07 ;  /* 0x00000008ff117435 */ /* 0x001fe200000001ff */
[----:B-1----:R-:W-:Y:S01]  /*12d0*/  FADD.FTZ R18, R18, R14 ;  /* 0x0000000e12127221 */ /* 0x002fe20000010000 */
[----:B------:R-:W-:-:S02]  /*12e0*/  MOV R14, 0x1f ;  /* 0x0000001f000e7802 */ /* 0x000fc40000000f00 */
[----:B------:R-:W-:Y:S02]  /*12f0*/  MOV R19, 0xffffffff ;  /* 0xffffffff00137802 */ /* 0x000fe40000000f00 */
[----:B------:R-:W-:Y:S02]  /*1300*/  MOV R8, 0x1320 ;  /* 0x0000132000087802 */ /* 0x000fe40000000f00 */
[----:B------:R-:W-:Y:S05]  /*1310*/  CALL.REL.NOINC `($__internal_116_$__cuda_sm70_shflsync_bfly_p) ;  /* 0x0000007000007944 */ /* 0x000fea0003c00000 */
[----:B01----:R-:W-:Y:S01]  /*1320*/  FADD.FTZ R18, R18, R14 ;  /* 0x0000000e12127221 */ /* 0x003fe20000010000 */
[----:B------:R-:W-:Y:S01]  /*1330*/  HFMA2.MMA R14, -RZ, RZ, 0, 1.847743988037109375e-06 ;  /* 0x0000001fff0e7435 */ /* 0x000fe200000001ff */
[----:B------:R-:W-:Y:S01]  /*1340*/  IMAD.MOV.U32 R17, RZ, RZ, 0x10 ;  /* 0x00000010ff117424 */ /* 0x000fe200078e00ff */
[----:B------:R-:W-:Y:S02]  /*1350*/  MOV R19, 0xffffffff ;  /* 0xffffffff00137802 */ /* 0x000fe40000000f00 */
[----:B------:R-:W-:Y:S02]  /*1360*/  MOV R8, 0x1380 ;  /* 0x0000138000087802 */ /* 0x000fe40000000f00 */
[----:B------:R-:W-:Y:S05]  /*1370*/  CALL.REL.NOINC `($__internal_116_$__cuda_sm70_shflsync_bfly_p) ;  /* 0x0000001000007944 */ /* 0x000fea0003c00000 */
[----:B01----:R-:W-:Y:S05]  /*1380*/  BRA `(.L_x_2563) ;  /* 0xfffff80000007947 */ /* 0x003fea000383ffff */
        .weak           $__internal_116_$__cuda_sm70_shflsync_bfly_p
        .type           $__internal_116_$__cuda_sm70_shflsync_bfly_p,@function
        .size           $__internal_116_$__cuda_sm70_shflsync_bfly_p,(.L_x_4496 - $__internal_116_$__cuda_sm70_shflsync_bfly_p)
$__internal_116_$__cuda_sm70_shflsync_bfly_p:
[----:B------:R-:W-:Y:S01]  /*1390*/  HFMA2.MMA R9, -RZ, RZ, 0, 0 ;  /* 0x00000000ff097435 */ /* 0x000fe200000001ff */
[----:B------:R-:W-:Y:S04]  /*13a0*/  WARPSYNC R19 ;  /* 0x0000001300007348 */ /* 0x000fe80003800000 */
[----:B------:R0:W1:Y:S01]  /*13b0*/  SHFL.BFLY PT, R14, R18, R17, R14 ;  /* 0x0c000011120e7389 */ /* 0x00006200000e000e */
[----:B------:R-:W-:Y:S05]  /*13c0*/  RET.REL.NODEC R8 `(_ZN10layer_norm22ln_bwd_finalize_kernelINS_22Kernel_traits_finalizeILj256Ef6__halfS2_S2_fjLb1ELj1024ELj4ENS_18Kernel_traits_baseILj256EfS2_S2_S2_fjLj1024EEEEELb1ELb0EEEvNS_9BwdParamsE) ;  /* 0xffffec3008007950 */ /* 0x000fea0003c3ffff */
.L_x_2564:
        /* <DEDUP_REMOVED lines=11> */
.L_x_4496:


//--------------------- .text._ZN10layer_norm13ln_bwd_kernelINS_13Kernel_traitsIf6__halfS2_S2_fjLj256ELj1ELj4ELj1ELj16ENS_18Kernel_traits_baseILj256EfS2_S2_S2_fjLj128EEEEELb1ELb1ELb1ELb0EEEvNS_9BwdParamsE --------------------------
	.section	.text._ZN10layer_norm13ln_bwd_kernelINS_13Kernel_traitsIf6__halfS2_S2_fjLj256ELj1ELj4ELj1ELj16ENS_18Kernel_traits_baseILj256EfS2_S2_S2_fjLj128EEEEELb1ELb1ELb1ELb0EEEvNS_9BwdParamsE,"ax",@progbits
	.sectioninfo	@"SHI_REGISTERS=101"
	.align	128
        .global         _ZN10layer_norm13ln_bwd_kernelINS_13Kernel_traitsIf6__halfS2_S2_fjLj256ELj1ELj4ELj1ELj16ENS_18Kernel_traits_baseILj256EfS2_S2_S2_fjLj128EEEEELb1ELb1ELb1ELb0EEEvNS_9BwdParamsE
        .type           _ZN10layer_norm13ln_bwd_kernelINS_13Kernel_traitsIf6__halfS2_S2_fjLj256ELj1ELj4ELj1ELj16ENS_18Kernel_traits_baseILj256EfS2_S2_S2_fjLj128EEEEELb1ELb1ELb1ELb0EEEvNS_9BwdParamsE,@function
        .size           _ZN10layer_norm13ln_bwd_kernelINS_13Kernel_traitsIf6__halfS2_S2_fjLj256ELj1ELj4ELj1ELj16ENS_18Kernel_traits_baseILj256EfS2_S2_S2_fjLj128EEEEELb1ELb1ELb1ELb0EEEvNS_9BwdParamsE,(.L_x_4497 - _ZN10layer_norm13ln_bwd_kernelINS_13Kernel_traitsIf6__halfS2_S2_fjLj256ELj1ELj4ELj1ELj16ENS_18Kernel_traits_baseILj256EfS2_S2_S2_fjLj128EEEEELb1ELb1ELb1ELb0EEEvNS_9BwdParamsE)
        .other          _ZN10layer_norm13ln_bwd_kernelINS_13Kernel_traitsIf6__halfS2_S2_fjLj256ELj1ELj4ELj1ELj16ENS_18Kernel_traits_baseILj256EfS2_S2_S2_fjLj128EEEEELb1ELb1ELb1ELb0EEEvNS_9BwdParamsE,@"STO_CUDA_ENTRY STV_DEFAULT"
_ZN10layer_norm13ln_bwd_kernelINS_13Kernel_traitsIf6__halfS2_S2_fjLj256ELj1ELj4ELj1ELj16ENS_18Kernel_traits_baseILj256EfS2_S2_S2_fjLj128EEEEELb1ELb1ELb1ELb0EEEvNS_9BwdParamsE:
.text._ZN10layer_norm13ln_bwd_kernelINS_13Kernel_traitsIf6__halfS2_S2_fjLj256ELj1ELj4ELj1ELj16ENS_18Kernel_traits_baseILj256EfS2_S2_S2_fjLj128EEEEELb1ELb1ELb1ELb0EEEvNS_9BwdParamsE:
        /* <DEDUP_REMOVED lines=36> */
.L_x_2615:
        /* <DEDUP_REMOVED lines=18> */
[----:B------:R-:W-:Y:S01]  /*0360*/  HFMA2.MMA R92, -RZ, RZ, 0, 0 ;  /* 0x00000000ff5c7435 */ /* 0x000fe200000001ff */
[----:B------:R-:W-:-:S11]  /*0370*/  IMAD.MOV.U32 R91, RZ, RZ, RZ ;  /* 0x000000ffff5b7224 */ /* 0x000fd600078e00ff */
[----:B------:R-:W-:-:S05]  /*0380*/  @P0 IADD3 R62, R69, -0x1, RZ ;  /* 0xffffffff453e0810 */ /* 0x000fca0007ffe0ff */
[----:B------:R-:W-:Y:S01]  /*0390*/  @P0 IMAD R63, R62, c[0x0][0x168], RZ ;  /* 0x00005a003e3f0a24 */ /* 0x000fe200078e02ff */
[----:B------:R-:W-:-:S04]  /*03a0*/  MOV R62, RZ ;  /* 0x000000ff003e7202 */ /* 0x000fc80000000f00 */
[----:B------:R-:W-:-:S04]  /*03b0*/  @P0 SHF.R.S32.HI R90, RZ, 0x1f, R63 ;  /* 0x0000001fff5a0819 */ /* 0x000fc8000001143f */
[----:B------:R-:W-:-:S04]  /*03c0*/  @P0 LEA.HI R63, R90, R63, RZ, 0x3 ;  /* 0x0000003f5a3f0211 */ /* 0x000fc800078f18ff */
        /* <DEDUP_REMOVED lines=18> */
.L_x_2567:
        /* <DEDUP_REMOVED lines=17> */
[----:B------:R-:W-:Y:S01]  /*0600*/  IMAD.WIDE.U32 R72, R71, R97, c[0x0][0x208] ;  /* 0x0000820047487625 */ /* 0x000fe200078e0061 */
[----:B------:R-:W-:-:S05]  /*0610*/  HFMA2.MMA R71, -RZ, RZ, 0, 4.76837158203125e-07 ;  /* 0x00000008ff477435 */ /* 0x000fca00000001ff */
[----:B------:R-:W4:Y:S05]  /*0620*/  LDG.E.128 R72, [R72.64] ;  /* 0x0000000448487981 */ /* 0x000f2a000c1e1d00 */
[----:B------:R-:W-:-:S06]  /*0630*/  IMAD.WIDE.U32 R70, R90, R71, c[0x0][0x190] ;  /* 0x000064005a467625 */ /* 0x000fcc00078e0047 */
[----:B------:R-:W4:Y:S01]  /*0640*/  LDG.E.64 R70, [R70.64] ;  /* 0x0000000446467981 */ /* 0x000f22000c1e1b00 */
[----:B------:R-:W-:-:S04]  /*0650*/  ISETP.NE.U32.AND P0, PT, RZ, c[0x0][0x218], PT ;  /* 0x00008600ff007a0c */ /* 0x000fc80003f05070 */
[----:B------:R-:W-:-:S13]  /*0660*/  ISETP.NE.AND.EX P0, PT, RZ, c[0x0][0x21c], PT, P0 ;  /* 0x00008700ff007a0c */ /* 0x000fda0003f05300 */
[----:B------:R1:W5:Y:S01]  /*0670*/  @P0 LDG.E.128 R4, [R2.64] ;  /* 0x0000000402040981 */ /* 0x000362000c1e1d00 */
[----:B0-----:R-:W-:-:S04]  /*0680*/  ISETP.NE.AND P0, PT, R94, RZ, PT ;  /* 0x000000ff5e00720c */ /* 0x001fc80003f05270 */
[----:B--2---:R-:W-:Y:S01]  /*0690*/  FSEL R62, R62, RZ, !P0 ;  /* 0x000000ff3e3e7208 */ /* 0x004fe20004000000 */
[--C-:B---3--:R-:W-:Y:S02]  /*06a0*/  HADD2.F32 R63, -RZ, R64.reuse.H0_H0 ;  /* 0x20000040ff3f7230 */ /* 0x108fe40000004100 */
[----:B------:R-:W-:Y:S02]  /*06b0*/  HADD2.F32 R79, -RZ, R65.H0_H0 ;  /* 0x20000041ff4f7230 */ /* 0x000fe40000004100 */
[----:B------:R-:W-:Y:S02]  /*06c0*/  HADD2.F32 R85, -RZ, R67.H0_H0 ;  /* 0x20000043ff557230 */ /* 0x000fe40000004100 */
[----:B------:R-:W-:Y:S02]  /*06d0*/  HADD2.F32 R77, -RZ, R64.H1_H1 ;  /* 0x30000040ff4d7230 */ /* 0x000fe40000004100 */
[--C-:B------:R-:W-:Y:S02]  /*06e0*/  HADD2.F32 R81, -RZ, R66.reuse.H0_H0 ;  /* 0x20000042ff517230 */ /* 0x100fe40000004100 */
[----:B------:R-:W-:-:S02]  /*06f0*/  HADD2.F32 R83, -RZ, R66.H1_H1 ;  /* 0x30000042ff537230 */ /* 0x000fc40000004100 */
[----:B------:R-:W-:Y:S02]  /*0700*/  HADD2.F32 R67, -RZ, R67.H1_H1 ;  /* 0x30000043ff437230 */ /* 0x000fe40000004100 */
[----:B------:R-:W-:Y:S01]  /*0710*/  HADD2.F32 R65, -RZ, R65.H1_H1 ;  /* 0x30000041ff417230 */ /* 0x000fe20000004100 */
[C---:B-1----:R-:W-:Y:S01]  /*0720*/  FADD.FTZ R2, -R62.reuse, R63 ;  /* 0x0000003f3e027221 */ /* 0x042fe20000010100 */
[----:B----4-:R-:W-:Y:S01]  /*0730*/  HADD2.F32 R3, -RZ, R72.H0_H0 ;  /* 0x20000048ff037230 */ /* 0x010fe20000004100 */
[C---:B------:R-:W-:Y:S02]  /*0740*/  FADD.FTZ R76, -R62.reuse, R79 ;  /* 0x0000004f3e4c7221 */ /* 0x040fe40000010100 */
[C---:B------:R-:W-:Y:S02]  /*0750*/  FADD.FTZ R66, -R62.reuse, R77 ;  /* 0x0000004d3e427221 */ /* 0x040fe40000010100 */
[C---:B------:R-:W-:Y:S02]  /*0760*/  FADD.FTZ R80, -R62.reuse, R81 ;  /* 0x000000513e507221 */ /* 0x040fe40000010100 */
[----:B------:R-:W-:-:S02]  /*0770*/  FADD.FTZ R82, -R62, R83 ;  /* 0x000000533e527221 */ /* 0x000fc40000010100 */
[C---:B------:R-:W-:Y:S02]  /*0780*/  FADD.FTZ R90, -R62.reuse, R67 ;  /* 0x000000433e5a7221 */ /* 0x040fe40000010100 */
[----:B------:R-:W-:Y:S01]  /*0790*/  FADD.FTZ R78, -R62, R65 ;  /* 0x000000413e4e7221 */ /* 0x000fe20000010100 */
[----:B------:R-:W-:Y:S01]  /*07a0*/  SHF.R.U64 R81, R70, 0x8, R71 ;  /* 0x0000000846517819 */ /* 0x000fe20000001247 */
[----:B------:R-:W-:Y:S01]  /*07b0*/  FADD.FTZ R88, -R62, R85 ;  /* 0x000000553e587221 */ /* 0x000fe20000010100 */
[C-C-:B------:R-:W-:Y:S01]  /*07c0*/  SHF.R.U64 R83, R70.reuse, 0x10, R71.reuse ;  /* 0x0000001046537819 */ /* 0x140fe20000001247 */
[----:B------:R-:W-:Y:S01]  /*07d0*/  HADD2.F32 R62, -RZ, R72.H1_H1 ;  /* 0x30000048ff3e7230 */ /* 0x000fe20000004100 */
[--C-:B------:R-:W-:Y:S01]  /*07e0*/  SHF.R.U64 R79, R70, 0x18, R71.reuse ;  /* 0x00000018464f7819 */ /* 0x100fe20000001247 */
[----:B------:R-:W-:Y:S01]  /*07f0*/  FMUL.FTZ R65, R61, R2 ;  /* 0x000000023d417220 */ /* 0x000fe20000410000 */
[--C-:B------:R-:W-:Y:S02]  /*0800*/  SHF.R.U32.HI R77, RZ, 0x8, R71.reuse ;  /* 0x00000008ff4d7819 */ /* 0x100fe40000011647 */
[----:B------:R-:W-:-:S02]  /*0810*/  SHF.R.U32.HI R89, RZ, 0x10, R71 ;  /* 0x00000010ff597819 */ /* 0x000fc40000011647 */
[----:B------:R-:W-:Y:S02]  /*0820*/  SHF.R.U32.HI R91, RZ, 0x18, R71 ;  /* 0x00000018ff5b7819 */ /* 0x000fe40000011647 */
[----:B------:R-:W-:Y:S01]  /*0830*/  PRMT R67, R71, 0x7610, R67 ;  /* 0x0000761047437816 */ /* 0x000fe20000000043 */
[C---:B------:R-:W-:Y:S01]  /*0840*/  FMUL.FTZ R71, R61.reuse, R76 ;  /* 0x0000004c3d477220 */ /* 0x040fe20000410000 */
[----:B------:R-:W-:Y:S01]  /*0850*/  PRMT R64, R70, 0x7610, R64 ;  /* 0x0000761046407816 */ /* 0x000fe20000000040 */
[-C--:B------:R-:W-:Y:S01]  /*0860*/  FMUL.FTZ R76, R44, R3.reuse ;  /* 0x000000032c4c7220 */ /* 0x080fe20000410000 */
[----:B------:R-:W-:Y:S01]  /*0870*/  HADD2.F32 R63, -RZ, R73.H0_H0 ;  /* 0x20000049ff3f7230 */ /* 0x000fe20000004100 */
[----:B------:R-:W-:Y:S01]  /*0880*/  FMUL.FTZ R70, R61, R78 ;  /* 0x0000004e3d467220 */ /* 0x000fe20000410000 */
[----:B------:R-:W-:Y:S01]  /*0890*/  PRMT R78, R77, 0x7610, R78 ;  /* 0x000076104d4e7816 */ /* 0x000fe2000000004e */
[----:B------:R-:W-:Y:S02]  /*08a0*/  FFMA.FTZ R8, R65, R3, R8 ;  /* 0x0000000341087223 */ /* 0x000fe40000010008 */
[----:B------:R-:W-:-:S02]  /*08b0*/  FADD.FTZ R28, R28, R3 ;  /* 0x000000031c1c7221 */ /* 0x000fc40000010000 */
[----:B------:R-:W-:Y:S02]  /*08c0*/  FMUL.FTZ R66, R61, R66 ;  /* 0x000000423d427220 */ /* 0x000fe40000410000 */
[----:B------:R-:W-:Y:S02]  /*08d0*/  FMUL.FTZ R77, R45, R62 ;  /* 0x0000003e2d4d7220 */ /* 0x000fe40000410000 */
[----:B------:R-:W-:Y:S02]  /*08e0*/  FADD.FTZ R2, RZ, R76 ;  /* 0x0000004cff027221 */ /* 0x000fe40000010000 */
[----:B------:R-:W-:Y:S01]  /*08f0*/  FFMA.FTZ R3, R65, R76, RZ ;  /* 0x0000004c41037223 */ /* 0x000fe200000100ff */
[----:B------:R-:W-:Y:S01]  /*0900*/  HADD2.F32 R84, -RZ, R73.H1_H1 ;  /* 0x30000049ff547230 */ /* 0x000fe20000004100 */
[----:B------:R-:W-:Y:S02]  /*0910*/  FMUL.FTZ R72, R61, R82 ;  /* 0x000000523d487220 */ /* 0x000fe40000410000 */
[----:B------:R-:W-:-:S02]  /*0920*/  FFMA.FTZ R10, R71, R63, R10 ;  /* 0x0000003f470a7223 */ /* 0x000fc4000001000a */
[----:B------:R-:W-:Y:S02]  /*0930*/  FADD.FTZ R30, R30, R63 ;  /* 0x0000003f1e1e7221 */ /* 0x000fe40000010000 */
[----:B------:R-:W-:Y:S02]  /*0940*/  FMUL.FTZ R82, R46, R63 ;  /* 0x0000003f2e527220 */ /* 0x000fe40000410000 */
[----:B------:R-:W-:Y:S02]  /*0950*/  FADD.FTZ R63, R2, R77 ;  /* 0x0000004d023f7221 */ /* 0x000fe40000010000 */
[----:B------:R-:W-:Y:S01]  /*0960*/  FFMA.FTZ R3, R66, R77, R3 ;  /* 0x0000004d42037223 */ /* 0x000fe20000010003 */
[----:B------:R-:W-:Y:S01]  /*0970*/  HADD2.F32 R85, -RZ, R74.H0_H0 ;  /* 0x2000004aff557230 */ /* 0x000fe20000004100 */
[----:B------:R-:W-:Y:S01]  /*0980*/  FMUL.FTZ R73, R61, R80 ;  /* 0x000000503d497220 */ /* 0x000fe20000410000 */
[----:B------:R-:W-:Y:S01]  /*0990*/  PRMT R80, R83, 0x7610, R80 ;  /* 0x0000761053507816 */ /* 0x000fe20000000050 */
[----:B------:R-:W-:-:S02]  /*09a0*/  FMUL.FTZ R83, R47, R84 ;  /* 0x000000542f537220 */ /* 0x000fc40000410000 */
[----:B------:R-:W-:Y:S02]  /*09b0*/  FADD.FTZ R2, R63, R82 ;  /* 0x000000523f027221 */ /* 0x000fe40000010000 */
[----:B------:R-:W-:Y:S01]  /*09c0*/  FFMA.FTZ R3, R71, R82, R3 ;  /* 0x0000005247037223 */ /* 0x000fe20000010003 */
[----:B------:R-:W-:Y:S01]  /*09d0*/  HADD2.F32 R86, -RZ, R74.H1_H1 ;  /* 0x3000004aff567230 */ /* 0x000fe20000004100 */
[----:B------:R-:W-:Y:S02]  /*09e0*/  FFMA.FTZ R11, R70, R84, R11 ;  /* 0x00000054460b7223 */ /* 0x000fe4000001000b */
[----:B------:R-:W-:Y:S02]  /*09f0*/  FADD.FTZ R31, R31, R84 ;  /* 0x000000541f1f7221 */ /* 0x000fe40000010000 */
[----:B------:R-:W-:Y:S02]  /*0a00*/  FMUL.FTZ R84, R40, R85 ;  /* 0x0000005528547220 */ /* 0x000fe40000410000 */
[----:B------:R-:W-:-:S02]  /*0a10*/  FADD.FTZ R63, R2, R83 ;  /* 0x00000053023f7221 */ /* 0x000fc40000010000 */
[----:B------:R-:W-:Y:S01]  /*0a20*/  FFMA.FTZ R3, R70, R83, R3 ;  /* 0x0000005346037223 */ /* 0x000fe20000010003 */
[--C-:B------:R-:W-:Y:S01]  /*0a30*/  HADD2.F32 R87, -RZ, R75.reuse.H0_H0 ;  /* 0x2000004bff577230 */ /* 0x100fe20000004100 */
[----:B------:R-:W-:Y:S02]  /*0a40*/  FFMA.FTZ R12, R73, R85, R12 ;  /* 0x00000055490c7223 */ /* 0x000fe4000001000c */
[----:B------:R-:W-:Y:S02]  /*0a50*/  FADD.FTZ R24, R24, R85 ;  /* 0x0000005518187221 */ /* 0x000fe40000010000 */
[----:B------:R-:W-:Y:S02]  /*0a60*/  FMUL.FTZ R85, R41, R86 ;  /* 0x0000005629557220 */ /* 0x000fe40000410000 */
[----:B------:R-:W-:Y:S02]  /*0a70*/  FADD.FTZ R2, R63, R84 ;  /* 0x000000543f027221 */ /* 0x000fe40000010000 */
[----:B------:R-:W-:Y:S01]  /*0a80*/  FFMA.FTZ R3, R73, R84, R3 ;  /* 0x0000005449037223 */ /* 0x000fe20000010003 */
[----:B------:R-:W-:Y:S01]  /*0a90*/  HADD2.F32 R92, -RZ, R75.H1_H1 ;  /* 0x3000004bff5c7230 */ /* 0x000fe20000004100 */
[----:B------:R-:W-:-:S02]  /*0aa0*/  FMUL.FTZ R75, R61, R88 ;  /* 0x000000583d4b7220 */ /* 0x000fc40000410000 */
[----:B------:R-:W-:Y:S02]  /*0ab0*/  FFMA.FTZ R13, R72, R86, R13 ;  /* 0x00000056480d7223 */ /* 0x000fe4000001000d */
[----:B------:R-:W-:Y:S02]  /*0ac0*/  FADD.FTZ R25, R25, R86 ;  /* 0x0000005619197221 */ /* 0x000fe40000010000 */
[----:B------:R-:W-:Y:S02]  /*0ad0*/  FMUL.FTZ R86, R42, R87 ;  /* 0x000000572a567220 */ /* 0x000fe40000410000 */
[----:B------:R-:W-:Y:S02]  /*0ae0*/  FADD.FTZ R63, R2, R85 ;  /* 0x00000055023f7221 */ /* 0x000fe40000010000 */
[----:B------:R-:W-:Y:S02]  /*0af0*/  FFMA.FTZ R3, R72, R85, R3 ;  /* 0x0000005548037223 */ /* 0x000fe40000010003 */
[----:B------:R-:W-:-:S02]  /*0b00*/  FMUL.FTZ R74, R61, R90 ;  /* 0x0000005a3d4a7220 */ /* 0x000fc40000410000 */
[----:B------:R-:W-:Y:S02]  /*0b10*/  FFMA.FTZ R14, R75, R87, R14 ;  /* 0x000000574b0e7223 */ /* 0x000fe4000001000e */
[----:B------:R-:W-:Y:S02]  /*0b20*/  FADD.FTZ R26, R26, R87 ;  /* 0x000000571a1a7221 */ /* 0x000fe40000010000 */
[----:B------:R-:W-:Y:S02]  /*0b30*/  FMUL.FTZ R87, R43, R92 ;  /* 0x0000005c2b577220 */ /* 0x000fe40000410000 */
[----:B------:R-:W-:Y:S02]  /*0b40*/  FADD.FTZ R2, R63, R86 ;  /* 0x000000563f027221 */ /* 0x000fe40000010000 */
[----:B------:R-:W-:Y:S01]  /*0b50*/  FFMA.FTZ R3, R75, R86, R3 ;  /* 0x000000564b037223 */ /* 0x000fe20000010003 */
[----:B------:R-:W-:Y:S01]  /*0b60*/  PRMT R88, R91, 0x7610, R88 ;  /* 0x000076105b587816 */ /* 0x000fe20000000058 */
[----:B------:R-:W-:-:S02]  /*0b70*/  FFMA.FTZ R15, R74, R92, R15 ;  /* 0x0000005c4a0f7223 */ /* 0x000fc4000001000f */
[----:B------:R-:W-:Y:S02]  /*0b80*/  FADD.FTZ R27, R27, R92 ;  /* 0x0000005c1b1b7221 */ /* 0x000fe40000010000 */
[----:B------:R-:W-:Y:S02]  /*0b90*/  FFMA.FTZ R9, R66, R62, R9 ;  /* 0x0000003e42097223 */ /* 0x000fe40000010009 */
[----:B------:R-:W-:Y:S02]  /*0ba0*/  FADD.FTZ R29, R29, R62 ;  /* 0x0000003e1d1d7221 */ /* 0x000fe40000010000 */
[----:B------:R-:W-:Y:S02]  /*0bb0*/  FADD.FTZ R91, R2, R87 ;  /* 0x00000057025b7221 */ /* 0x000fe40000010000 */
[----:B------:R-:W-:Y:S02]  /*0bc0*/  FFMA.FTZ R92, R74, R87, R3 ;  /* 0x000000574a5c7223 */ /* 0x000fe40000010003 */
.L_x_2568:
[----:B-1----:R-:W-:Y:S05]  /*0bd0*/  BSYNC B0 ;  /* 0x0000000000007941 */ /* 0x002fea0003800000 */
.L_x_2566:
[----:B------:R-:W-:Y:S05]  /*0be0*/  BRA.DIV ~URZ, `(.L_x_2569) ;  /* 0x000019327f007947 */ /* 0x000fea000b800000 */
[----:B------:R1:W2:Y:S02]  /*0bf0*/  SHFL.BFLY PT, R62, R91, 0x1, 0x1f ;  /* 0x0c201f005b3e7f89 */ /* 0x0002a400000e0000 */
.L_x_2618:
        /* <DEDUP_REMOVED lines=18> */
.L_x_2619:
[----:B------:R-:W-:Y:S01]  /*0d20*/  BSSY B0, `(.L_x_2571) ;  /* 0x0000113000007945 */ /* 0x000fe20003800000 */
[----:B------:R-:W-:Y:S05]  /*0d30*/  @!P1 BRA `(.L_x_2572) ;  /* 0x0000111000009947 */ /* 0x000fea0003800000 */
[----:B------:R-:W-:Y:S01]  /*0d40*/  ISETP.GE.AND P3, PT, R69, 0x1, PT ;  /* 0x000000014500780c */ /* 0x000fe20003f66270 */
[----:B------:R-:W-:Y:S01]  /*0d50*/  BSSY B1, `(.L_x_2573) ;  /* 0x000000d000017945 */ /* 0x000fe20003800000 */
[----:B------:R-:W-:Y:S02]  /*0d60*/  IMAD.MOV.U32 R2, RZ, RZ, RZ ;  /* 0x000000ffff027224 */ /* 0x000fe400078e00ff */
[----:B---3--:R-:W-:-:S09]  /*0d70*/  FADD.FTZ R93, R93, R90 ;  /* 0x0000005a5d5d7221 */ /* 0x008fd20000010000 */
[----:B------:R-:W-:-:S05]  /*0d80*/  @P3 IADD3 R69, R69, -0x1, RZ ;  /* 0xffffffff45453810 */ /* 0x000fca0007ffe0ff */
[----:B------:R-:W-:-:S05]  /*0d90*/  @P3 IMAD R69, R69, c[0x0][0x168], RZ ;  /* 0x00005a0045453a24 */ /* 0x000fca00078e02ff */
[----:B------:R-:W-:-:S04]  /*0da0*/  @P3 SHF.R.S32.HI R62, RZ, 0x1f, R69 ;  /* 0x0000001fff3e3819 */ /* 0x000fc80000011445 */
[----:B------:R-:W-:Y:S01]  /*0db0*/  @P3 LEA.HI R69, R62, R69, RZ, 0x3 ;  /* 0x000000453e453211 */ /* 0x000fe200078f18ff */
[----:B-1----:R-:W-:-:S03]  /*0dc0*/  FADD.FTZ R62, R3, R92 ;  /* 0x0000005c033e7221 */ /* 0x002fc60000010000 */
[----:B------:R-:W-:Y:S01]  /*0dd0*/  @P3 LEA.HI.SX32 R2, R69, R0, 0x1d ;  /* 0x0000000045023211 */ /* 0x000fe200078feaff */
[----:B------:R-:W-:Y:S05]  /*0de0*/  @!P3 BRA `(.L_x_2574) ;  /* 0x000000300000b947 */ /* 0x000fea0003800000 */
[----:B------:R-:W-:-:S05]  /*0df0*/  MOV R49, 0x10 ;  /* 0x0000001000317802 */ /* 0x000fca0000000f00 */
[----:B------:R-:W-:-:S06]  /*0e00*/  IMAD.WIDE.U32 R48, R2, R49, c[0x0][0x170] ;  /* 0x00005c0002307625 */ /* 0x000fcc00078e0031 */
[----:B------:R-:W5:Y:S02]  /*0e10*/  LDG.E.128 R48, [R48.64] ;  /* 0x0000000430307981 */ /* 0x000f64000c1e1d00 */
.L_x_2574:
[----:B------:R-:W-:Y:S05]  /*0e20*/  BSYNC B1 ;  /* 0x0000000000017941 */ /* 0x000fea0003800000 */
.L_x_2573:
[----:B------:R-:W-:Y:S01]  /*0e30*/  BSSY B1, `(.L_x_2575) ;  /* 0x0000017000017945 */ /* 0x000fe20003800000 */
[----:B------:R-:W-:Y:S02]  /*0e40*/  FMUL.FTZ R3, R93, c[0x0][0x1e0] ;  /* 0x000078005d037a20 */ /* 0x000fe40000410000 */
[----:B------:R-:W-:Y:S01]  /*0e50*/  FMUL.FTZ R62, R62, c[0x0][0x1e0] ;  /* 0x000078003e3e7a20 */ /* 0x000fe20000410000 */
[----:B------:R-:W-:Y:S05]  /*0e60*/  @P2 BRA `(.L_x_2576) ;  /* 0x0000008000002947 */ /* 0x000fea0003800000 */
[----:B------:R-:W-:Y:S01]  /*0e70*/  ULDC.64 UR6, c[0x0][0x218] ;  /* 0x0000860000067ab9 */ /* 0x000fe20000000a00 */
[----:B--2---:R-:W-:Y:S01]  /*0e80*/  HFMA2.MMA R90, -RZ, RZ, 0, 0 ;  /* 0x00000000ff5a7435 */ /* 0x004fe200000001ff */
[----:B------:R-:W-:-:S04]  /*0e90*/  UISETP.NE.U32.AND UP0, UPT, URZ, UR6, UPT ;  /* 0x000000063f00728c */ /* 0x000fc8000bf05070 */
[----:B------:R-:W-:-:S06]  /*0ea0*/  UISETP.NE.AND.EX UP0, UPT, URZ, UR7, UPT, UP0 ;  /* 0x000000073f00728c */ /* 0x000fcc000bf05300 */
[----:B------:R-:W-:-:S13]  /*0eb0*/  PLOP3.LUT P4, PT, PT, PT, UP0, 0x80, 0x0 ;  /* 0x000000000000781c */ /* 0x000fda0003f8f008 */
[----:B------:R-:W-:Y:S05]  /*0ec0*/  @!P4 BRA `(.L_x_2577) ;  /* 0x000000d00000c947 */ /* 0x000fea0003800000 */
[----:B-----5:R-:W-:Y:S01]  /*0ed0*/  HADD2.F32 R90, -RZ, R4.H0_H0 ;  /* 0x20000004ff5a7230 */ /* 0x020fe20000004100 */
[----:B------:R-:W-:Y:S05]  /*0ee0*/  BRA `(.L_x_2577) ;  /* 0x000000b000007947 */ /* 0x000fea0003800000 */
.L_x_2576:
        /* <DEDUP_REMOVED lines=9> */
[----:B-----5:R-:W-:-:S05]  /*0f80*/  @P4 HADD2.F32 R63, -RZ, R4.H0_H0 ;  /* 0x20000004ff3f4230 */ /* 0x020fca0000004100 */
[----:B------:R-:W-:Y:S02]  /*0f90*/  @P4 FADD.FTZ R90, R90, R63 ;  /* 0x0000003f5a5a4221 */ /* 0x000fe40000010000 */
.L_x_2577:
[----:B------:R-:W-:Y:S05]  /*0fa0*/  BSYNC B1 ;  /* 0x0000000000017941 */ /* 0x000fea0003800000 */
.L_x_2575:
[----:B------:R-:W-:Y:S01]  /*0fb0*/  ISETP.NE.U32.AND P0, PT, RZ, c[0x0][0x258], PT ;  /* 0x00009600ff007a0c */ /* 0x000fe20003f05070 */
[----:B------:R-:W-:Y:S03]  /*0fc0*/  BSSY B1, `(.L_x_2578) ;  /* 0x000000f000017945 */ /* 0x000fe60003800000 */
[----:B------:R-:W-:-:S13]  /*0fd0*/  ISETP.NE.AND.EX P0, PT, RZ, c[0x0][0x25c], PT, P0 ;  /* 0x00009700ff007a0c */ /* 0x000fda0003f05300 */
[----:B------:R-:W-:Y:S01]  /*0fe0*/  @P0 F2FP.PACK_AB R63, RZ, R90 ;  /* 0x0000005aff3f023e */ /* 0x000fe200000000ff */
[----:B------:R-:W-:Y:S05]  /*0ff0*/  @!P3 BRA `(.L_x_2579) ;  /* 0x000000b00000b947 */ /* 0x000fea0003800000 */
[----:B------:R-:W-:Y:S01]  /*1000*/  LOP3.LUT P5, RZ, R64, 0xff, RZ, 0xc0, !PT ;  /* 0x000000ff40ff7812 */ /* 0x000fe200078ac0ff */
[----:B------:R-:W-:Y:S02]  /*1010*/  FMUL.FTZ R90, R90, c[0x0][0x1ec] ;  /* 0x00007b005a5a7a20 */ /* 0x000fe40000410000 */
[----:B------:R-:W-:Y:S02]  /*1020*/  IMAD.MOV.U32 R69, RZ, RZ, RZ ;  /* 0x000000ffff457224 */ /* 0x000fe400078e00ff */
[----:B------:R-:W-:-:S04]  /*1030*/  FMUL.FTZ R93, R90, c[0x0][0x1e8] ;  /* 0x00007a005a5d7a20 */ /* 0x000fc80000410000 */
[----:B------:R-:W-:-:S04]  /*1040*/  FMUL.FTZ R91, R32, R93 ;  /* 0x0000005d205b7220 */ /* 0x000fc80000410000 */
[----:B-----5:R-:W-:Y:S01]  /*1050*/  @P5 HADD2.F32 R90, -RZ, R48.H0_H0 ;  /* 0x20000030ff5a5230 */ /* 0x020fe20000004100 */
[----:B------:R-:W-:-:S04]  /*1060*/  FSEL R91, R91, RZ, P5 ;  /* 0x000000ff5b5b7208 */ /* 0x000fc80002800000 */
[----:B------:R-:W-:Y:S01]  /*1070*/  @P5 FMUL.FTZ R69, R93, R90 ;  /* 0x0000005a5d455220 */ /* 0x000fe20000410000 */
[----:B------:R-:W-:-:S03]  /*1080*/  F2FP.PACK_AB R91, RZ, R91 ;  /* 0x0000005bff5b723e */ /* 0x000fc600000000ff */
[----:B------:R-:W-:Y:S01]  /*1090*/  FADD.FTZ R20, R20, R69 ;  /* 0x0000004514147221 */ /* 0x000fe20000010000 */
[----:B------:R-:W-:Y:S02]  /*10a0*/  PRMT R52, R91, 0x7610, R52 ;  /* 0x000076105b347816 */ /* 0x000fe40000000034 */
.L_x_2579:
[----:B------:R-:W-:Y:S05]  /*10b0*/  BSYNC B1 ;  /* 0x0000000000017941 */ /* 0x000fea0003800000 */
.L_x_2578:
[----:B------:R-:W-:Y:S01]  /*10c0*/  BSSY B1, `(.L_x_2580) ;  /* 0x000000e000017945 */ /* 0x000fe20003800000 */
[----:B------:R-:W-:Y:S01]  /*10d0*/  @P0 PRMT R56, R63, 0x7610, R56 ;  /* 0x000076103f380816 */ /* 0x000fe20000000038 */
[----:B------:R-:W-:Y:S05]  /*10e0*/  @P2 BRA `(.L_x_2581) ;  /* 0x0000004000002947 */ /* 0x000fea0003800000 */
[----:B------:R-:W-:Y:S01]  /*10f0*/  MOV R90, RZ ;  /* 0x000000ff005a7202 */ /* 0x000fe20000000f00 */
[----:B------:R-:W-:Y:S05]  /*1100*/  @!P4 BRA `(.L_x_2582) ;  /* 0x000000900000c947 */ /* 0x000fea0003800000 */
[----:B-----5:R-:W-:Y:S01]  /*1110*/  HADD2.F32 R90, -RZ, R4.H1_H1 ;  /* 0x30000004ff5a7230 */ /* 0x020fe20000004100 */
[----:B------:R-:W-:Y:S05]  /*1120*/  BRA `(.L_x_2582) ;  /* 0x0000007000007947 */ /* 0x000fea0003800000 */
.L_x_2581:
[----:B0-----:R-:W-:-:S04]  /*1130*/  ISETP.NE.AND P5, PT, R94, RZ, PT ;  /* 0x000000ff5e00720c */ /* 0x001fc80003fa5270 */
[----:B------:R-:W-:-:S05]  /*1140*/  FSEL R63, R3, RZ, !P5 ;  /* 0x000000ff033f7208 */ /* 0x000fca0006800000 */
[----:B------:R-:W-:Y:S01]  /*1150*/  FFMA.FTZ R90, R66, R62, R63 ;  /* 0x0000003e425a7223 */ /* 0x000fe2000001003f */
[----:B-----5:R-:W-:-:S03]  /*1160*/  @P4 HADD2.F32 R63, -RZ, R4.H1_H1 ;  /* 0x30000004ff3f4230 */ /* 0x020fc60000004100 */
[----:B------:R-:W-:-:S04]  /*1170*/  FADD.FTZ R90, R77, -R90 ;  /* 0x8000005a4d5a7221 */ /* 0x000fc80000010000 */
[----:B------:R-:W-:-:S04]  /*1180*/  FMUL.FTZ R90, R61, R90 ;  /* 0x0000005a3d5a7220 */ /* 0x000fc80000410000 */
[----:B------:R-:W-:Y:S02]  /*1190*/  @P4 FADD.FTZ R90, R90, R63 ;  /* 0x0000003f5a5a4221 */ /* 0x000fe40000010000 */
.L_x_2582:
[----:B------:R-:W-:Y:S05]  /*11a0*/  BSYNC B1 ;  /* 0x0000000000017941 */ /* 0x000fea0003800000 */
.L_x_2580:
[----:B------:R-:W-:Y:S01]  /*11b0*/  BSSY B1, `(.L_x_2583) ;  /* 0x000000e000017945 */ /* 0x000fe20003800000 */
[----:B------:R-:W-:Y:S01]  /*11c0*/  @P0 F2FP.PACK_AB R63, RZ, R90 ;  /* 0x0000005aff3f023e */ /* 0x000fe200000000ff */
[----:B------:R-:W-:Y:S05]  /*11d0*/  @!P3 BRA `(.L_x_2584) ;  /* 0x000000b00000b947 */ /* 0x000fea0003800000 */
[----:B------:R-:W-:Y:S01]  /*11e0*/  LOP3.LUT P5, RZ, R81, 0xff, RZ, 0xc0, !PT ;  /* 0x000000ff51ff7812 */ /* 0x000fe200078ac0ff */
[----:B------:R-:W-:-:S04]  /*11f0*/  FMUL.FTZ R90, R90, c[0x0][0x1ec] ;  /* 0x00007b005a5a7a20 */ /* 0x000fc80000410000 */
[----:B------:R-:W-:Y:S01]  /*1200*/  FMUL.FTZ R92, R90, c[0x0][0x1e8] ;  /* 0x00007a005a5c7a20 */ /* 0x000fe20000410000 */
[----:B------:R-:W-:-:S03]  /*1210*/  HFMA2.MMA R90, -RZ, RZ, 0, 0 ;  /* 0x00000000ff5a7435 */ /* 0x000fc600000001ff */
[----:B------:R-:W-:-:S04]  /*1220*/  FMUL.FTZ R91, R33, R92 ;  /* 0x0000005c215b7220 */ /* 0x000fc80000410000 */
[----:B-----5:R-:W-:Y:S01]  /*1230*/  @P5 HADD2.F32 R69, -RZ, R48.H1_H1 ;  /* 0x30000030ff455230 */ /* 0x020fe20000004100 */
[----:B------:R-:W-:-:S04]  /*1240*/  FSEL R91, R91, RZ, P5 ;  /* 0x000000ff5b5b7208 */ /* 0x000fc80002800000 */
[----:B------:R-:W-:Y:S01]  /*1250*/  @P5 FMUL.FTZ R90, R92, R69 ;  /* 0x000000455c5a5220 */ /* 0x000fe20000410000 */
[----:B------:R-:W-:-:S03]  /*1260*/  F2FP.PACK_AB R91, RZ, R91 ;  /* 0x0000005bff5b723e */ /* 0x000fc600000000ff */
[----:B------:R-:W-:Y:S01]  /*1270*/  FADD.FTZ R21, R21, R90 ;  /* 0x0000005a15157221 */ /* 0x000fe20000010000 */
[----:B------:R-:W-:Y:S02]  /*1280*/  PRMT R52, R52, 0x5410, R91 ;  /* 0x0000541034347816 */ /* 0x000fe4000000005b */
.L_x_2584:
[----:B------:R-:W-:Y:S05]  /*1290*/  BSYNC B1 ;  /* 0x0000000000017941 */ /* 0x000fea0003800000 */
.L_x_2583:
[----:B------:R-:W-:Y:S01]  /*12a0*/  BSSY B1, `(.L_x_2585) ;  /* 0x000000e000017945 */ /* 0x000fe20003800000 */
[----:B------:R-:W-:Y:S01]  /*12b0*/  @P0 PRMT R56, R56, 0x5410, R63 ;  /* 0x0000541038380816 */ /* 0x000fe2000000003f */
[----:B------:R-:W-:Y:S05]  /*12c0*/  @P2 BRA `(.L_x_2586) ;  /* 0x0000004000002947 */ /* 0x000fea0003800000 */
[----:B------:R-:W-:Y:S01]  /*12d0*/  IMAD.MOV.U32 R90, RZ, RZ, RZ ;  /* 0x000000ffff5a7224 */ /* 0x000fe200078e00ff */
[----:B------:R-:W-:Y:S05]  /*12e0*/  @!P4 BRA `(.L_x_2587) ;  /* 0x000000900000c947 */ /* 0x000fea0003800000 */
[----:B-----5:R-:W-:Y:S01]  /*12f0*/  HADD2.F32 R90, -RZ, R5.H0_H0 ;  /* 0x20000005ff5a7230 */ /* 0x020fe20000004100 */
[----:B------:R-:W-:Y:S05]  /*1300*/  BRA `(.L_x_2587) ;  /* 0x0000007000007947 */ /* 0x000fea0003800000 */
.L_x_2586:
[----:B0-----:R-:W-:-:S04]  /*1310*/  ISETP.NE.AND P5, PT, R94, RZ, PT ;  /* 0x000000ff5e00720c */ /* 0x001fc80003fa5270 */
[----:B------:R-:W-:-:S05]  /*1320*/  FSEL R63, R3, RZ, !P5 ;  /* 0x000000ff033f7208 */ /* 0x000fca0006800000 */
[----:B------:R-:W-:-:S04]  /*1330*/  FFMA.FTZ R63, R71, R62, R63 ;  /* 0x0000003e473f7223 */ /* 0x000fc8000001003f */
[----:B------:R-:W-:Y:S01]  /*1340*/  FADD.FTZ R90, R82, -R63 ;  /* 0x8000003f525a7221 */ /* 0x000fe20000010000 */
[----:B-----5:R-:W-:-:S03]  /*1350*/  @P4 HADD2.F32 R63, -RZ, R5.H0_H0 ;  /* 0x20000005ff3f4230 */ /* 0x020fc60000004100 */
[----:B------:R-:W-:-:S04]  /*1360*/  FMUL.FTZ R90, R61, R90 ;  /* 0x0000005a3d5a7220 */ /* 0x000fc80000410000 */
[----:B------:R-:W-:Y:S02]  /*1370*/  @P4 FADD.FTZ R90, R90, R63 ;  /* 0x0000003f5a5a4221 */ /* 0x000fe40000010000 */
.L_x_2587:
[----:B------:R-:W-:Y:S05]  /*1380*/  BSYNC B1 ;  /* 0x0000000000017941 */ /* 0x000fea0003800000 */
.L_x_2585:
[----:B------:R-:W-:Y:S01]  /*1390*/  BSSY B1, `(.L_x_2588) ;  /* 0x000000e000017945 */ /* 0x000fe20003800000 */
[----:B------:R-:W-:Y:S01]  /*13a0*/  @P0 F2FP.PACK_AB R63, RZ, R90 ;  /* 0x0000005aff3f023e */ /* 0x000fe200000000ff */
[----:B------:R-:W-:Y:S05]  /*13b0*/  @!P3 BRA `(.L_x_2589) ;  /* 0x000000b00000b947 */ /* 0x000fea0003800000 */
[----:B------:R-:W-:Y:S01]  /*13c0*/  LOP3.LUT P5, RZ, R80, 0xff, RZ, 0xc0, !PT ;  /* 0x000000ff50ff7812 */ /* 0x000fe200078ac0ff */
[----:B------:R-:W-:Y:S01]  /*13d0*/  FMUL.FTZ R90, R90, c[0x0][0x1ec] ;  /* 0x00007b005a5a7a20 */ /* 0x000fe20000410000 */
[----:B------:R-:W-:-:S03]  /*13e0*/  MOV R69, RZ ;  /* 0x000000ff00457202 */ /* 0x000fc60000000f00 */
        /* <DEDUP_REMOVED lines=8> */
.L_x_2589:
[----:B------:R-:W-:Y:S05]  /*1470*/  BSYNC B1 ;  /* 0x0000000000017941 */ /* 0x000fea0003800000 */
.L_x_2588:
[----:B------:R-:W-:Y:S01]  /*1480*/  BSSY B1, `(.L_x_2590) ;  /* 0x000000e000017945 */ /* 0x000fe20003800000 */
[----:B------:R-:W-:Y:S01]  /*1490*/  @P0 PRMT R57, R63, 0x7610, R57 ;  /* 0x000076103f390816 */ /* 0x000fe20000000039 */
[----:B------:R-:W-:Y:S05]  /*14a0*/  @P2 BRA `(.L_x_2591) ;  /* 0x0000004000002947 */ /* 0x000fea0003800000 */
[----:B------:R-:W-:Y:S01]  /*14b0*/  HFMA2.MMA R90, -RZ, RZ, 0, 0 ;  /* 0x00000000ff5a7435 */ /* 0x000fe200000001ff */
[----:B------:R-:W-:Y:S05]  /*14c0*/  @!P4 BRA `(.L_x_2592) ;  /* 0x000000900000c947 */ /* 0x000fea0003800000 */
[----:B-----5:R-:W-:Y:S01]  /*14d0*/  HADD2.F32 R90, -RZ, R5.H1_H1 ;  /* 0x30000005ff5a7230 */ /* 0x020fe20000004100 */
[----:B------:R-:W-:Y:S05]  /*14e0*/  BRA `(.L_x_2592) ;  /* 0x0000007000007947 */ /* 0x000fea0003800000 */
.L_x_2591:
[----:B0-----:R-:W-:-:S04]  /*14f0*/  ISETP.NE.AND P5, PT, R94, RZ, PT ;  /* 0x000000ff5e00720c */ /* 0x001fc80003fa5270 */
[----:B------:R-:W-:-:S05]  /*1500*/  FSEL R63, R3, RZ, !P5 ;  /* 0x000000ff033f7208 */ /* 0x000fca0006800000 */
[----:B------:R-:W-:Y:S01]  /*1510*/  FFMA.FTZ R90, R70, R62, R63 ;  /* 0x0000003e465a7223 */ /* 0x000fe2000001003f */
[----:B-----5:R-:W-:-:S03]  /*1520*/  @P4 HADD2.F32 R63, -RZ, R5.H1_H1 ;  /* 0x30000005ff3f4230 */ /* 0x020fc60000004100 */
[----:B------:R-:W-:-:S04]  /*1530*/  FADD.FTZ R90, R83, -R90 ;  /* 0x8000005a535a7221 */ /* 0x000fc80000010000 */
[----:B------:R-:W-:-:S04]  /*1540*/  FMUL.FTZ R90, R61, R90 ;  /* 0x0000005a3d5a7220 */ /* 0x000fc80000410000 */
[----:B------:R-:W-:Y:S02]  /*1550*/  @P4 FADD.FTZ R90, R90, R63 ;  /* 0x0000003f5a5a4221 */ /* 0x000fe40000010000 */
.L_x_2592:
[----:B------:R-:W-:Y:S05]  /*1560*/  BSYNC B1 ;  /* 0x0000000000017941 */ /* 0x000fea0003800000 */
.L_x_2590:
[----:B------:R-:W-:Y:S01]  /*1570*/  BSSY B1, `(.L_x_2593) ;  /* 0x000000e000017945 */ /* 0x000fe20003800000 */
[----:B------:R-:W-:Y:S01]  /*1580*/  @P0 F2FP.PACK_AB R63, RZ, R90 ;  /* 0x0000005aff3f023e */ /* 0x000fe200000000ff */
[----:B------:R-:W-:Y:S05]  /*1590*/  @!P3 BRA `(.L_x_2594) ;  /* 0x000000b00000b947 */ /* 0x000fea0003800000 */
[----:B------:R-:W-:Y:S01]  /*15a0*/  LOP3.LUT P5, RZ, R79, 0xff, RZ, 0xc0, !PT ;  /* 0x000000ff4fff7812 */ /* 0x000fe200078ac0ff */
[----:B------:R-:W-:-:S04]  /*15b0*/  FMUL.FTZ R90, R90, c[0x0][0x1ec] ;  /* 0x00007b005a5a7a20 */ /* 0x000fc80000410000 */
[----:B------:R-:W-:Y:S02]  /*15c0*/  FMUL.FTZ R92, R90, c[0x0][0x1e8] ;  /* 0x00007a005a5c7a20 */ /* 0x000fe40000410000 */
[----:B------:R-:W-:Y:S02]  /*15d0*/  IMAD.MOV.U32 R90, RZ, RZ, RZ ;  /* 0x000000ffff5a7224 */ /* 0x000fe400078e00ff */
[----:B------:R-:W-:-:S04]  /*15e0*/  FMUL.FTZ R91, R35, R92 ;  /* 0x0000005c235b7220 */ /* 0x000fc80000410000 */
[----:B-----5:R-:W-:Y:S01]  /*15f0*/  @P5 HADD2.F32 R69, -RZ, R49.H1_H1 ;  /* 0x30000031ff455230 */ /* 0x020fe20000004100 */
[----:B------:R-:W-:-:S04]  /*1600*/  FSEL R91, R91, RZ, P5 ;  /* 0x000000ff5b5b7208 */ /* 0x000fc80002800000 */
[----:B------:R-:W-:Y:S01]  /*1610*/  @P5 FMUL.FTZ R90, R92, R69 ;  /* 0x000000455c5a5220 */ /* 0x000fe20000410000 */
[----:B------:R-:W-:-:S03]  /*1620*/  F2FP.PACK_AB R91, RZ, R91 ;  /* 0x0000005bff5b723e */ /* 0x000fc600000000ff */
[----:B------:R-:W-:Y:S01]  /*1630*/  FADD.FTZ R23, R23, R90 ;  /* 0x0000005a17177221 */ /* 0x000fe20000010000 */
[----:B------:R-:W-:Y:S02]  /*1640*/  PRMT R53, R53, 0x5410, R91 ;  /* 0x0000541035357816 */ /* 0x000fe4000000005b */
.L_x_2594:
[----:B------:R-:W-:Y:S05]  /*1650*/  BSYNC B1 ;  /* 0x0000000000017941 */ /* 0x000fea0003800000 */
.L_x_2593:
[----:B------:R-:W-:Y:S01]  /*1660*/  BSSY B1, `(.L_x_2595) ;  /* 0x000000e000017945 */ /* 0x000fe20003800000 */
[----:B------:R-:W-:Y:S01]  /*1670*/  @P0 PRMT R57, R57, 0x5410, R63 ;  /* 0x0000541039390816 */ /* 0x000fe2000000003f */
[----:B------:R-:W-:Y:S05]  /*1680*/  @P2 BRA `(.L_x_2596) ;  /* 0x0000004000002947 */ /* 0x000fea0003800000 */
[----:B------:R-:W-:Y:S01]  /*1690*/  MOV R90, RZ ;  /* 0x000000ff005a7202 */ /* 0x000fe20000000f00 */
[----:B------:R-:W-:Y:S05]  /*16a0*/  @!P4 BRA `(.L_x_2597) ;  /* 0x000000900000c947 */ /* 0x000fea0003800000 */
[----:B-----5:R-:W-:Y:S01]  /*16b0*/  HADD2.F32 R90, -RZ, R6.H0_H0 ;  /* 0x20000006ff5a7230 */ /* 0x020fe20000004100 */
[----:B------:R-:W-:Y:S05]  /*16c0*/  BRA `(.L_x_2597) ;  /* 0x0000007000007947 */ /* 0x000fea0003800000 */
.L_x_2596:
[----:B0-----:R-:W-:-:S04]  /*16d0*/  ISETP.NE.AND P5, PT, R94, RZ, PT ;  /* 0x000000ff5e00720c */ /* 0x001fc80003fa5270 */
[----:B------:R-:W-:-:S05]  /*16e0*/  FSEL R63, R3, RZ, !P5 ;  /* 0x000000ff033f7208 */ /* 0x000fca0006800000 */
[----:B------:R-:W-:-:S04]  /*16f0*/  FFMA.FTZ R63, R73, R62, R63 ;  /* 0x0000003e493f7223 */ /* 0x000fc8000001003f */
[----:B------:R-:W-:Y:S01]  /*1700*/  FADD.FTZ R90, R84, -R63 ;  /* 0x8000003f545a7221 */ /* 0x000fe20000010000 */
[----:B-----5:R-:W-:-:S03]  /*1710*/  @P4 HADD2.F32 R63, -RZ, R6.H0_H0 ;  /* 0x20000006ff3f4230 */ /* 0x020fc60000004100 */
[----:B------:R-:W-:-:S04]  /*1720*/  FMUL.FTZ R90, R61, R90 ;  /* 0x0000005a3d5a7220 */ /* 0x000fc80000410000 */
[----:B------:R-:W-:Y:S02]  /*1730*/  @P4 FADD.FTZ R90, R90, R63 ;  /* 0x0000003f5a5a4221 */ /* 0x000fe40000010000 */
.L_x_2597:
[----:B------:R-:W-:Y:S05]  /*1740*/  BSYNC B1 ;  /* 0x0000000000017941 */ /* 0x000fea0003800000 */
.L_x_2595:
[----:B------:R-:W-:Y:S01]  /*1750*/  BSSY B1, `(.L_x_2598) ;  /* 0x000000e000017945 */ /* 0x000fe20003800000 */
[----:B------:R-:W-:Y:S01]  /*1760*/  @P0 F2FP.PACK_AB R63, RZ, R90 ;  /* 0x0000005aff3f023e */ /* 0x000fe200000000ff */
[----:B------:R-:W-:Y:S05]  /*1770*/  @!P3 BRA `(.L_x_2599) ;  /* 0x000000b00000b947 */ /* 0x000fea0003800000 */
[----:B------:R-:W-:Y:S01]  /*1780*/  LOP3.LUT P5, RZ, R67, 0xff, RZ, 0xc0, !PT ;  /* 0x000000ff43ff7812 */ /* 0x000fe200078ac0ff */
[----:B------:R-:W-:Y:S01]  /*1790*/  FMUL.FTZ R90, R90, c[0x0][0x1ec] ;  /* 0x00007b005a5a7a20 */ /* 0x000fe20000410000 */
[----:B------:R-:W-:-:S03]  /*17a0*/  HFMA2.MMA R69, -RZ, RZ, 0, 0 ;  /* 0x00000000ff457435 */ /* 0x000fc600000001ff */
        /* <DEDUP_REMOVED lines=8> */
.L_x_2599:
[----:B------:R-:W-:Y:S05]  /*1830*/  BSYNC B1 ;  /* 0x0000000000017941 */ /* 0x000fea0003800000 */
.L_x_2598:
[----:B------:R-:W-:Y:S01]  /*1840*/  BSSY B1, `(.L_x_2600) ;  /* 0x000000e000017945 */ /* 0x000fe20003800000 */
[----:B------:R-:W-:Y:S01]  /*1850*/  @P0 PRMT R58, R63, 0x7610, R58 ;  /* 0x000076103f3a0816 */ /* 0x000fe2000000003a */
[----:B------:R-:W-:Y:S05]  /*1860*/  @P2 BRA `(.L_x_2601) ;  /* 0x0000004000002947 */ /* 0x000fea0003800000 */
[----:B------:R-:W-:Y:S01]  /*1870*/  IMAD.MOV.U32 R90, RZ, RZ, RZ ;  /* 0x000000ffff5a7224 */ /* 0x000fe200078e00ff */
[----:B------:R-:W-:Y:S05]  /*1880*/  @!P4 BRA `(.L_x_2602) ;  /* 0x000000900000c947 */ /* 0x000fea0003800000 */
[----:B-----5:R-:W-:Y:S01]  /*1890*/  HADD2.F32 R90, -RZ, R6.H1_H1 ;  /* 0x30000006ff5a7230 */ /* 0x020fe20000004100 */
[----:B------:R-:W-:Y:S05]  /*18a0*/  BRA `(.L_x_2602) ;  /* 0x0000007000007947 */ /* 0x000fea0003800000 */
.L_x_2601:
[----:B0-----:R-:W-:-:S04]  /*18b0*/  ISETP.NE.AND P5, PT, R94, RZ, PT ;  /* 0x000000ff5e00720c */ /* 0x001fc80003fa5270 */
[----:B------:R-:W-:-:S05]  /*18c0*/  FSEL R63, R3, RZ, !P5 ;  /* 0x000000ff033f7208 */ /* 0x000fca0006800000 */
[----:B------:R-:W-:Y:S01]  /*18d0*/  FFMA.FTZ R90, R72, R62, R63 ;  /* 0x0000003e485a7223 */ /* 0x000fe2000001003f */
[----:B-----5:R-:W-:-:S03]  /*18e0*/  @P4 HADD2.F32 R63, -RZ, R6.H1_H1 ;  /* 0x30000006ff3f4230 */ /* 0x020fc60000004100 */
[----:B------:R-:W-:-:S04]  /*18f0*/  FADD.FTZ R90, R85, -R90 ;  /* 0x8000005a555a7221 */ /* 0x000fc80000010000 */
[----:B------:R-:W-:-:S04]  /*1900*/  FMUL.FTZ R90, R61, R90 ;  /* 0x0000005a3d5a7220 */ /* 0x000fc80000410000 */
[----:B------:R-:W-:Y:S02]  /*1910*/  @P4 FADD.FTZ R90, R90, R63 ;  /* 0x0000003f5a5a4221 */ /* 0x000fe40000010000 */
.L_x_2602:
[----:B------:R-:W-:Y:S05]  /*1920*/  BSYNC B1 ;  /* 0x0000000000017941 */ /* 0x000fea0003800000 */
.L_x_2600:
[----:B------:R-:W-:Y:S01]  /*1930*/  BSSY B1, `(.L_x_2603) ;  /* 0x000000e000017945 */ /* 0x000fe20003800000 */
[----:B------:R-:W-:Y:S01]  /*1940*/  @P0 F2FP.PACK_AB R63, RZ, R90 ;  /* 0x0000005aff3f023e */ /* 0x000fe200000000ff */
[----:B------:R-:W-:Y:S05]  /*1950*/  @!P3 BRA `(.L_x_2604) ;  /* 0x000000b00000b947 */ /* 0x000fea0003800000 */
[----:B------:R-:W-:Y:S01]  /*1960*/  LOP3.LUT P5, RZ, R78, 0xff, RZ, 0xc0, !PT ;  /* 0x000000ff4eff7812 */ /* 0x000fe200078ac0ff */
[----:B------:R-:W-:-:S04]  /*1970*/  FMUL.FTZ R90, R90, c[0x0][0x1ec] ;  /* 0x00007b005a5a7a20 */ /* 0x000fc80000410000 */
[----:B------:R-:W-:Y:S01]  /*1980*/  FMUL.FTZ R92, R90, c[0x0][0x1e8] ;  /* 0x00007a005a5c7a20 */ /* 0x000fe20000410000 */
[----:B------:R-:W-:-:S03]  /*1990*/  MOV R90, RZ ;  /* 0x000000ff005a7202 */ /* 0x000fc60000000f00 */
[----:B------:R-:W-:-:S04]  /*19a0*/  FMUL.FTZ R91, R37, R92 ;  /* 0x0000005c255b7220 */ /* 0x000fc80000410000 */
[----:B-----5:R-:W-:Y:S01]  /*19b0*/  @P5 HADD2.F32 R69, -RZ, R50.H1_H1 ;  /* 0x30000032ff455230 */ /* 0x020fe20000004100 */
[----:B------:R-:W-:-:S04]  /*19c0*/  FSEL R91, R91, RZ, P5 ;  /* 0x000000ff5b5b7208 */ /* 0x000fc80002800000 */
[----:B------:R-:W-:Y:S01]  /*19d0*/  @P5 FMUL.FTZ R90, R92, R69 ;  /* 0x000000455c5a5220 */ /* 0x000fe20000410000 */
[----:B------:R-:W-:-:S03]  /*19e0*/  F2FP.PACK_AB R91, RZ, R91 ;  /* 0x0000005bff5b723e */ /* 0x000fc600000000ff */
[----:B------:R-:W-:Y:S01]  /*19f0*/  FADD.FTZ R17, R17, R90 ;  /* 0x0000005a11117221 */ /* 0x000fe20000010000 */
[----:B------:R-:W-:Y:S02]  /*1a00*/  PRMT R54, R54, 0x5410, R91 ;  /* 0x0000541036367816 */ /* 0x000fe4000000005b */
.L_x_2604:
[----:B------:R-:W-:Y:S05]  /*1a10*/  BSYNC B1 ;  /* 0x0000000000017941 */ /* 0x000fea0003800000 */
.L_x_2603:
[----:B------:R-:W-:Y:S01]  /*1a20*/  BSSY B1, `(.L_x_2605) ;  /* 0x000000e000017945 */ /* 0x000fe20003800000 */
[----:B------:R-:W-:Y:S01]  /*1a30*/  @P0 PRMT R58, R58, 0x5410, R63 ;  /* 0x000054103a3a0816 */ /* 0x000fe2000000003f */
[----:B------:R-:W-:Y:S05]  /*1a40*/  @P2 BRA `(.L_x_2606) ;  /* 0x0000004000002947 */ /* 0x000fea0003800000 */
[----:B------:R-:W-:Y:S01]  /*1a50*/  HFMA2.MMA R90, -RZ, RZ, 0, 0 ;  /* 0x00000000ff5a7435 */ /* 0x000fe200000001ff */
[----:B------:R-:W-:Y:S05]  /*1a60*/  @!P4 BRA `(.L_x_2607) ;  /* 0x000000900000c947 */ /* 0x000fea0003800000 */
[----:B-----5:R-:W-:Y:S01]  /*1a70*/  HADD2.F32 R90, -RZ, R7.H0_H0 ;  /* 0x20000007ff5a7230 */ /* 0x020fe20000004100 */
[----:B------:R-:W-:Y:S05]  /*1a80*/  BRA `(.L_x_2607) ;  /* 0x0000007000007947 */ /* 0x000fea0003800000 */
.L_x_2606:
[----:B0-----:R-:W-:-:S04]  /*1a90*/  ISETP.NE.AND P5, PT, R94, RZ, PT ;  /* 0x000000ff5e00720c */ /* 0x001fc80003fa5270 */
[----:B------:R-:W-:-:S05]  /*1aa0*/  FSEL R63, R3, RZ, !P5 ;  /* 0x000000ff033f7208 */ /* 0x000fca0006800000 */
[----:B------:R-:W-:-:S04]  /*1ab0*/  FFMA.FTZ R63, R75, R62, R63 ;  /* 0x0000003e4b3f7223 */ /* 0x000fc8000001003f */
[----:B------:R-:W-:Y:S01]  /*1ac0*/  FADD.FTZ R90, R86, -R63 ;  /* 0x8000003f565a7221 */ /* 0x000fe20000010000 */
[----:B-----5:R-:W-:-:S03]  /*1ad0*/  @P4 HADD2.F32 R63, -RZ, R7.H0_H0 ;  /* 0x20000007ff3f4230 */ /* 0x020fc60000004100 */
[----:B------:R-:W-:-:S04]  /*1ae0*/  FMUL.FTZ R90, R61, R90 ;  /* 0x0000005a3d5a7220 */ /* 0x000fc80000410000 */
[----:B------:R-:W-:Y:S02]  /*1af0*/  @P4 FADD.FTZ R90, R90, R63 ;  /* 0x0000003f5a5a4221 */ /* 0x000fe40000010000 */
.L_x_2607:
[----:B------:R-:W-:Y:S05]  /*1b00*/  BSYNC B1 ;  /* 0x0000000000017941 */ /* 0x000fea0003800000 */
.L_x_2605:
[----:B------:R-:W-:Y:S01]  /*1b10*/  BSSY B1, `(.L_x_2608) ;  /* 0x000000e000017945 */ /* 0x000fe20003800000 */
        /* <DEDUP_REMOVED lines=13> */
.L_x_2609:
[----:B------:R-:W-:Y:S05]  /*1bf0*/  BSYNC B1 ;  /* 0x0000000000017941 */ /* 0x000fea0003800000 */
.L_x_2608:
[----:B------:R-:W-:Y:S01]  /*1c00*/  BSSY B1, `(.L_x_2610) ;  /* 0x000000e000017945 */ /* 0x000fe20003800000 */
[----:B------:R-:W-:Y:S01]  /*1c10*/  @P0 PRMT R59, R63, 0x7610, R59 ;  /* 0x000076103f3b0816 */ /* 0x000fe2000000003b */
[----:B------:R-:W-:Y:S05]  /*1c20*/  @P2 BRA `(.L_x_2611) ;  /* 0x0000004000002947 */ /* 0x000fea0003800000 */
[----:B------:R-:W-:Y:S01]  /*1c30*/  MOV R61, RZ ;  /* 0x000000ff003d7202 */ /* 0x000fe20000000f00 */
[----:B------:R-:W-:Y:S05]  /*1c40*/  @!P4 BRA `(.L_x_2612) ;  /* 0x000000900000c947 */ /* 0x000fea0003800000 */
[----:B-----5:R-:W-:Y:S01]  /*1c50*/  HADD2.F32 R61, -RZ, R7.H1_H1 ;  /* 0x30000007ff3d7230 */ /* 0x020fe20000004100 */
[----:B------:R-:W-:Y:S05]  /*1c60*/  BRA `(.L_x_2612) ;  /* 0x0000007000007947 */ /* 0x000fea0003800000 */
.L_x_2611:
[----:B0-----:R-:W-:Y:S01]  /*1c70*/  ISETP.NE.AND P2, PT, R94, RZ, PT ;  /* 0x000000ff5e00720c */ /* 0x001fe20003f45270 */
[----:B-----5:R-:W-:-:S03]  /*1c80*/  @P4 HADD2.F32 R90, -RZ, R7.H1_H1 ;  /* 0x30000007ff5a4230 */ /* 0x020fc60000004100 */
[----:B------:R-:W-:-:S05]  /*1c90*/  FSEL R3, R3, RZ, !P2 ;  /* 0x000000ff03037208 */ /* 0x000fca0005000000 */
[----:B------:R-:W-:-:S04]  /*1ca0*/  FFMA.FTZ R62, R74, R62, R3 ;  /* 0x0000003e4a3e7223 */ /* 0x000fc80000010003 */
[----:B------:R-:W-:-:S04]  /*1cb0*/  FADD.FTZ R62, R87, -R62 ;  /* 0x8000003e573e7221 */ /* 0x000fc80000010000 */
[----:B------:R-:W-:-:S04]  /*1cc0*/  FMUL.FTZ R61, R61, R62 ;  /* 0x0000003e3d3d7220 */ /* 0x000fc80000410000 */
[----:B------:R-:W-:Y:S02]  /*1cd0*/  @P4 FADD.FTZ R61, R61, R90 ;  /* 0x0000005a3d3d4221 */ /* 0x000fe40000010000 */
.L_x_2612:
[----:B------:R-:W-:Y:S05]  /*1ce0*/  BSYNC B1 ;  /* 0x0000000000017941 */ /* 0x000fea0003800000 */
.L_x_2610:
[----:B------:R-:W-:Y:S01]  /*1cf0*/  @P0 MOV R69, 0x10 ;  /* 0x0000001000450802 */ /* 0x000fe20000000f00 */
[----:B------:R-:W-:Y:S01]  /*1d00*/  BSSY B1, `(.L_x_2613) ;  /* 0x0000013000017945 */ /* 0x000fe20003800000 */
[----:B------:R-:W-:-:S03]  /*1d10*/  @P0 F2FP.PACK_AB R3, RZ, R61 ;  /* 0x0000003dff03023e */ /* 0x000fc600000000ff */
[----:B------:R-:W-:Y:S01]  /*1d20*/  @P0 IMAD.WIDE.U32 R68, R68, R69, c[0x0][0x258] ;  /* 0x0000960044440625 */ /* 0x000fe200078e0045 */
[----:B------:R-:W-:-:S03]  /*1d30*/  @P0 PRMT R59, R59, 0x5410, R3 ;  /* 0x000054103b3b0816 */ /* 0x000fc60000000003 */
[----:B------:R-:W-:Y:S02]  /*1d40*/  @P3 IMAD.MOV.U32 R3, RZ, RZ, 0x10 ;  /* 0x00000010ff033424 */ /* 0x000fe400078e00ff */
[----:B------:R1:W-:Y:S02]  /*1d50*/  @P0 STG.E.128 [R68.64], R56 ;  /* 0x0000003844000986 */ /* 0x0003e4000c101d04 */
[----:B------:R-:W-:Y:S01]  /*1d60*/  @P3 IMAD.WIDE.U32 R2, R2, R3, c[0x0][0x248] ;  /* 0x0000920002023625 */ /* 0x000fe200078e0003 */
[----:B------:R-:W-:Y:S05]  /*1d70*/  @!P3 BRA `(.L_x_2614) ;  /* 0x000000b00000b947 */ /* 0x000fea0003800000 */
[----:B------:R-:W-:Y:S01]  /*1d80*/  LOP3.LUT P0, RZ, R88, 0xff, RZ, 0xc0, !PT ;  /* 0x000000ff58ff7812 */ /* 0x000fe2000780c0ff */
[----:B------:R-:W-:Y:S01]  /*1d90*/  FMUL.FTZ R61, R61, c[0x0][0x1ec] ;  /* 0x00007b003d3d7a20 */ /* 0x000fe20000410000 */
[----:B------:R-:W-:-:S03]  /*1da0*/  HFMA2.MMA R62, -RZ, RZ, 0, 0 ;  /* 0x00000000ff3e7435 */ /* 0x000fc600000001ff */
[----:B-1----:R-:W-:-:S04]  /*1db0*/  FMUL.FTZ R68, R61, c[0x0][0x1e8] ;  /* 0x00007a003d447a20 */ /* 0x002fc80000410000 */
[----:B------:R-:W-:-:S04]  /*1dc0*/  FMUL.FTZ R63, R39, R68 ;  /* 0x00000044273f7220 */ /* 0x000fc80000410000 */
[----:B-----5:R-:W-:Y:S01]  /*1dd0*/  @P0 HADD2.F32 R61, -RZ, R51.H1_H1 ;  /* 0x30000033ff3d0230 */ /* 0x020fe20000004100 */
[----:B------:R-:W-:-:S04]  /*1de0*/  FSEL R63, R63, RZ, P0 ;  /* 0x000000ff3f3f7208 */ /* 0x000fc80000000000 */
[----:B------:R-:W-:Y:S01]  /*1df0*/  @P0 FMUL.FTZ R62, R68, R61 ;  /* 0x0000003d443e0220 */ /* 0x000fe20000410000 */
[----:B------:R-:W-:-:S03]  /*1e00*/  F2FP.PACK_AB R63, RZ, R63 ;  /* 0x0000003fff3f723e */ /* 0x000fc600000000ff */
[----:B------:R-:W-:Y:S01]  /*1e10*/  FADD.FTZ R19, R19, R62 ;  /* 0x0000003e13137221 */ /* 0x000fe20000010000 */
[----:B------:R-:W-:Y:S02]  /*1e20*/  PRMT R55, R55, 0x5410, R63 ;  /* 0x0000541037377816 */ /* 0x000fe4000000003f */
.L_x_2614:
[----:B------:R-:W-:Y:S05]  /*1e30*/  BSYNC B1 ;  /* 0x0000000000017941 */ /* 0x000fea0003800000 */
.L_x_2613:
[----:B------:R2:W-:Y:S02]  /*1e40*/  @P3 STG.E.128 [R2.64], R52 ;  /* 0x0000003402003986 */ /* 0x0005e4000c101d04 */
.L_x_2572:
[----:B------:R-:W-:Y:S05]  /*1e50*/  BSYNC B0 ;  /* 0x0000000000007941 */ /* 0x000fea0003800000 */
.L_x_2571:
[----:B-12---:R-:W-:-:S05]  /*1e60*/  MOV R3, c[0x0][0x160] ;  /* 0x0000580000037a02 */ /* 0x006fca0000000f00 */
[----:B------:R-:W-:-:S05]  /*1e70*/  IMAD R60, R3, 0x4, R60 ;  /* 0x00000004033c7824 */ /* 0x000fca00078e023c */
[----:B------:R-:W-:-:S13]  /*1e80*/  ISETP.GE.AND P0, PT, R60, c[0x0][0x164], PT ;  /* 0x000059003c007a0c */ /* 0x000fda0003f06270 */
[----:B0--3-5:R-:W-:Y:S01]  /*1e90*/  @P0 CALL.REL.NOINC `(.L_x_2565) ;  /* 0x0000001000000944 */ /* 0x029fe20003c00000 */
[----:B------:R-:W-:Y:S05]  /*1ea0*/  BRA `(.L_x_2615) ;  /* 0xffffe39000007947 */ /* 0x000fea000383ffff */
.L_x_2565:
        /* <DEDUP_REMOVED lines=65> */
[C---:B------:R-:W-:Y:S01]  /*22c0*/  SHF.L.U64.HI R11, R0.reuse, 0x2, R3 ;  /* 0x00000002000b7819 */ /* 0x040fe20000010203 */
[----:B------:R-:W-:Y:S02]  /*22d0*/  IMAD.SHL.U32 R0, R0, 0x4, RZ ;  /* 0x0000000400007824 */ /* 0x000fe400078e00ff */
        /* <DEDUP_REMOVED lines=25> */
.L_x_2617:
[----:B------:R-:W-:Y:S05]  /*2470*/  BSYNC B0 ;  /* 0x0000000000007941 */ /* 0x000fea0003800000 */
.L_x_2616:
        /* <DEDUP_REMOVED lines=10> */
.L_x_2569:
[----:B------:R-:W-:Y:S01]  /*2520*/  HFMA2.MMA R96, -RZ, RZ, 0, 5.9604644775390625e-08 ;  /* 0x00000001ff607435 */ /* 0x000fe200000001ff */
[----:B------:R-:W-:Y:S01]  /*2530*/  MOV R63, R91 ;  /* 0x0000005b003f7202 */ /* 0x000fe20000000f00 */
[----:B------:R-:W-:Y:S01]  /*2540*/  IMAD.MOV.U32 R98, RZ, RZ, -0x1 ;  /* 0xffffffffff627424 */ /* 0x000fe200078e00ff */
[----:B------:R-:W-:Y:S02]  /*2550*/  MOV R95, 0x1f ;  /* 0x0000001f005f7802 */ /* 0x000fe40000000f00 */
[----:B------:R-:W-:-:S02]  /*2560*/  MOV R2, 0x2580 ;  /* 0x0000258000027802 */ /* 0x000fc40000000f00 */
[----:B0----5:R-:W-:Y:S05]  /*2570*/  CALL.REL.NOINC `($__internal_117_$__cuda_sm70_shflsync_bfly_p) ;  /* 0x0000046000007944 */ /* 0x021fea0003c00000 */
[----:B-1----:R-:W-:Y:S01]  /*2580*/  MOV R62, R63 ;  /* 0x0000003f003e7202 */ /* 0x002fe20000000f00 */
[----:B0-----:R-:W-:Y:S05]  /*2590*/  BRA `(.L_x_2618) ;  /* 0xffffe66000007947 */ /* 0x001fea000383ffff */
.L_x_2570:
[----:B------:R-:W-:Y:S01]  /*25a0*/  HFMA2.MMA R96, -RZ, RZ, 0, 5.9604644775390625e-08 ;  /* 0x00000001ff607435 */ /* 0x000fe200000001ff */
[----:B------:R-:W-:Y:S01]  /*25b0*/  MOV R63, R92 ;  /* 0x0000005c003f7202 */ /* 0x000fe20000000f00 */
[----:B------:R-:W-:Y:S01]  /*25c0*/  IMAD.MOV.U32 R95, RZ, RZ, 0x1f ;  /* 0x0000001fff5f7424 */ /* 0x000fe200078e00ff */
[----:B------:R-:W-:-:S02]  /*25d0*/  MOV R98, 0xffffffff ;  /* 0xffffffff00627802 */ /* 0x000fc40000000f00 */
[----:B------:R-:W-:Y:S02]  /*25e0*/  MOV R2, 0x2600 ;  /* 0x0000260000027802 */ /* 0x000fe40000000f00 */
[----:B012--5:R-:W-:Y:S05]  /*25f0*/  CALL.REL.NOINC `($__internal_117_$__cuda_sm70_shflsync_bfly_p) ;  /* 0x000003e000007944 */ /* 0x027fea0003c00000 */
[----:B------:R-:W-:Y:S01]  /*2600*/  FADD.FTZ R91, R62, R91 ;  /* 0x0000005b3e5b7221 */ /* 0x000fe20000010000 */
[----:B0-----:R-:W-:Y:S01]  /*2610*/  HFMA2.MMA R96, -RZ, RZ, 0, 1.1920928955078125e-07 ;  /* 0x00000002ff607435 */ /* 0x001fe200000001ff */
[----:B-1----:R-:W-:Y:S01]  /*2620*/  FADD.FTZ R92, R92, R63 ;  /* 0x0000003f5c5c7221 */ /* 0x002fe20000010000 */
[----:B------:R-:W-:Y:S01]  /*2630*/  MOV R95, 0x1f ;  /* 0x0000001f005f7802 */ /* 0x000fe20000000f00 */
[----:B------:R-:W-:Y:S01]  /*2640*/  IMAD.MOV.U32 R98, RZ, RZ, -0x1 ;  /* 0xffffffffff627424 */ /* 0x000fe200078e00ff */
[----:B------:R-:W-:Y:S02]  /*2650*/  MOV R63, R91 ;  /* 0x0000005b003f7202 */ /* 0x000fe40000000f00 */
[----:B------:R-:W-:Y:S02]  /*2660*/  MOV R2, 0x2680 ;  /* 0x0000268000027802 */ /* 0x000fe40000000f00 */
[----:B------:R-:W-:Y:S05]  /*2670*/  CALL.REL.NOINC `($__internal_117_$__cuda_sm70_shflsync_bfly_p) ;  /* 0x0000036000007944 */ /* 0x000fea0003c00000 */
[----:B0-----:R-:W-:Y:S01]  /*2680*/  HFMA2.MMA R95, -RZ, RZ, 0, 1.847743988037109375e-06 ;  /* 0x0000001fff5f7435 */ /* 0x001fe200000001ff */
[----:B-1----:R-:W-:Y:S01]  /*2690*/  MOV R62, R63 ;  /* 0x0000003f003e7202 */ /* 0x002fe20000000f00 */
[----:B------:R-:W-:Y:S01]  /*26a0*/  IMAD.MOV.U32 R96, RZ, RZ, 0x2 ;  /* 0x00000002ff607424 */ /* 0x000fe200078e00ff */
[----:B------:R-:W-:-:S02]  /*26b0*/  MOV R63, R92 ;  /* 0x0000005c003f7202 */ /* 0x000fc40000000f00 */
[----:B------:R-:W-:Y:S02]  /*26c0*/  MOV R98, 0xffffffff ;  /* 0xffffffff00627802 */ /* 0x000fe40000000f00 */
[----:B------:R-:W-:Y:S02]  /*26d0*/  MOV R2, 0x26f0 ;  /* 0x000026f000027802 */ /* 0x000fe40000000f00 */
[----:B------:R-:W-:Y:S05]  /*26e0*/  CALL.REL.NOINC `($__internal_117_$__cuda_sm70_shflsync_bfly_p) ;  /* 0x000002f000007944 */ /* 0x000fea0003c00000 */
[----:B------:R-:W-:Y:S01]  /*26f0*/  FADD.FTZ R91, R62, R91 ;  /* 0x0000005b3e5b7221 */ /* 0x000fe20000010000 */
[----:B0-----:R-:W-:Y:S01]  /*2700*/  HFMA2.MMA R96, -RZ, RZ, 0, 2.384185791015625e-07 ;  /* 0x00000004ff607435 */ /* 0x001fe200000001ff */
[----:B-1----:R-:W-:Y:S01]  /*2710*/  FADD.FTZ R92, R92, R63 ;  /* 0x0000003f5c5c7221 */ /* 0x002fe20000010000 */
[----:B------:R-:W-:Y:S01]  /*2720*/  MOV R98, 0xffffffff ;  /* 0xffffffff00627802 */ /* 0x000fe20000000f00 */
[----:B------:R-:W-:Y:S01]  /*2730*/  IMAD.MOV.U32 R95, RZ, RZ, 0x1f ;  /* 0x0000001fff5f7424 */ /* 0x000fe200078e00ff */
[----:B------:R-:W-:Y:S02]  /*2740*/  MOV R63, R91 ;  /* 0x0000005b003f7202 */ /* 0x000fe40000000f00 */
[----:B------:R-:W-:Y:S02]  /*2750*/  MOV R2, 0x2770 ;  /* 0x0000277000027802 */ /* 0x000fe40000000f00 */
[----:B------:R-:W-:Y:S05]  /*2760*/  CALL.REL.NOINC `($__internal_117_$__cuda_sm70_shflsync_bfly_p) ;  /* 0x0000027000007944 */ /* 0x000fea0003c00000 */
[----:B0-----:R-:W-:Y:S01]  /*2770*/  HFMA2.MMA R96, -RZ, RZ, 0, 2.384185791015625e-07 ;  /* 0x00000004ff607435 */ /* 0x001fe200000001ff */
[----:B-1----:R-:W-:Y:S01]  /*2780*/  MOV R62, R63 ;  /* 0x0000003f003e7202 */ /* 0x002fe20000000f00 */
[----:B------:R-:W-:Y:S01]  /*2790*/  IMAD.MOV.U32 R63, RZ, RZ, R92 ;  /* 0x000000ffff3f7224 */ /* 0x000fe200078e005c */
[----:B------:R-:W-:-:S02]  /*27a0*/  MOV R95, 0x1f ;  /* 0x0000001f005f7802 */ /* 0x000fc40000000f00 */
[----:B------:R-:W-:Y:S02]  /*27b0*/  MOV R98, 0xffffffff ;  /* 0xffffffff00627802 */ /* 0x000fe40000000f00 */
[----:B------:R-:W-:Y:S02]  /*27c0*/  MOV R2, 0x27e0 ;  /* 0x000027e000027802 */ /* 0x000fe40000000f00 */
[----:B------:R-:W-:Y:S05]  /*27d0*/  CALL.REL.NOINC `($__internal_117_$__cuda_sm70_shflsync_bfly_p) ;  /* 0x0000020000007944 */ /* 0x000fea0003c00000 */
[----:B------:R-:W-:Y:S01]  /*27e0*/  FADD.FTZ R91, R62, R91 ;  /* 0x0000005b3e5b7221 */ /* 0x000fe20000010000 */
[----:B0-----:R-:W-:Y:S01]  /*27f0*/  HFMA2.MMA R95, -RZ, RZ, 0, 1.847743988037109375e-06 ;  /* 0x0000001fff5f7435 */ /* 0x001fe200000001ff */
[----:B-1----:R-:W-:Y:S01]  /*2800*/  FADD.FTZ R92, R92, R63 ;  /* 0x0000003f5c5c7221 */ /* 0x002fe20000010000 */
[----:B------:R-:W-:Y:S01]  /*2810*/  MOV R98, 0xffffffff ;  /* 0xffffffff00627802 */ /* 0x000fe20000000f00 */
[----:B------:R-:W-:Y:S01]  /*2820*/  IMAD.MOV.U32 R96, RZ, RZ, 0x8 ;  /* 0x00000008ff607424 */ /* 0x000fe200078e00ff */
[----:B------:R-:W-:Y:S02]  /*2830*/  MOV R63, R91 ;  /* 0x0000005b003f7202 */ /* 0x000fe40000000f00 */
[----:B------:R-:W-:Y:S02]  /*2840*/  MOV R2, 0x2860 ;  /* 0x0000286000027802 */ /* 0x000fe40000000f00 */
[----:B------:R-:W-:Y:S05]  /*2850*/  CALL.REL.NOINC `($__internal_117_$__cuda_sm70_shflsync_bfly_p) ;  /* 0x0000018000007944 */ /* 0x000fea0003c00000 */
[----:B0-----:R-:W-:Y:S01]  /*2860*/  HFMA2.MMA R96, -RZ, RZ, 0, 4.76837158203125e-07 ;  /* 0x00000008ff607435 */ /* 0x001fe200000001ff */
[----:B-1----:R-:W-:Y:S01]  /*2870*/  IMAD.MOV.U32 R62, RZ, RZ, R63 ;  /* 0x000000ffff3e7224 */ /* 0x002fe200078e003f */
[----:B------:R-:W-:Y:S01]  /*2880*/  MOV R63, R92 ;  /* 0x0000005c003f7202 */ /* 0x000fe20000000f00 */
[----:B------:R-:W-:Y:S01]  /*2890*/  IMAD.MOV.U32 R98, RZ, RZ, -0x1 ;  /* 0xffffffffff627424 */ /* 0x000fe200078e00ff */
[----:B------:R-:W-:-:S02]  /*28a0*/  MOV R95, 0x1f ;  /* 0x0000001f005f7802 */ /* 0x000fc40000000f00 */
[----:B------:R-:W-:Y:S02]  /*28b0*/  MOV R2, 0x28d0 ;  /* 0x000028d000027802 */ /* 0x000fe40000000f00 */
[----:B------:R-:W-:Y:S05]  /*28c0*/  CALL.REL.NOINC `($__internal_117_$__cuda_sm70_shflsync_bfly_p) ;  /* 0x0000011000007944 */ /* 0x000fea0003c00000 */
[----:B------:R-:W-:Y:S01]  /*28d0*/  FADD.FTZ R90, R62, R91 ;  /* 0x0000005b3e5a7221 */ /* 0x000fe20000010000 */
[----:B0-----:R-:W-:Y:S01]  /*28e0*/  HFMA2.MMA R96, -RZ, RZ, 0, 9.5367431640625e-07 ;  /* 0x00000010ff607435 */ /* 0x001fe200000001ff */
[----:B-1----:R-:W-:Y:S01]  /*28f0*/  FADD.FTZ R92, R92, R63 ;  /* 0x0000003f5c5c7221 */ /* 0x002fe20000010000 */
[----:B------:R-:W-:Y:S01]  /*2900*/  MOV R95, 0x1f ;  /* 0x0000001f005f7802 */ /* 0x000fe20000000f00 */
[----:B------:R-:W-:Y:S01]  /*2910*/  IMAD.MOV.U32 R63, RZ, RZ, R90 ;  /* 0x000000ffff3f7224 */ /* 0x000fe200078e005a */
[----:B------:R-:W-:Y:S02]  /*2920*/  MOV R98, 0xffffffff ;  /* 0xffffffff00627802 */ /* 0x000fe40000000f00 */
[----:B------:R-:W-:Y:S02]  /*2930*/  MOV R2, 0x2950 ;  /* 0x0000295000027802 */ /* 0x000fe40000000f00 */
[----:B------:R-:W-:Y:S05]  /*2940*/  CALL.REL.NOINC `($__internal_117_$__cuda_sm70_shflsync_bfly_p) ;  /* 0x0000009000007944 */ /* 0x000fea0003c00000 */
[----:B0-----:R-:W-:Y:S01]  /*2950*/  HFMA2.MMA R96, -RZ, RZ, 0, 9.5367431640625e-07 ;  /* 0x00000010ff607435 */ /* 0x001fe200000001ff */
[----:B-1----:R-:W-:Y:S01]  /*2960*/  MOV R93, R63 ;  /* 0x0000003f005d7202 */ /* 0x002fe20000000f00 */
[----:B------:R-:W-:Y:S01]  /*2970*/  IMAD.MOV.U32 R95, RZ, RZ, 0x1f ;  /* 0x0000001fff5f7424 */ /* 0x000fe200078e00ff */
[----:B------:R-:W-:-:S02]  /*2980*/  MOV R63, R92 ;  /* 0x0000005c003f7202 */ /* 0x000fc40000000f00 */
[----:B------:R-:W-:Y:S02]  /*2990*/  MOV R98, 0xffffffff ;  /* 0xffffffff00627802 */ /* 0x000fe40000000f00 */
[----:B------:R-:W-:Y:S02]  /*29a0*/  MOV R2, 0x29c0 ;  /* 0x000029c000027802 */ /* 0x000fe40000000f00 */
[----:B------:R-:W-:Y:S05]  /*29b0*/  CALL.REL.NOINC `($__internal_117_$__cuda_sm70_shflsync_bfly_p) ;  /* 0x0000002000007944 */ /* 0x000fea0003c00000 */
[----:B-1----:R-:W-:Y:S01]  /*29c0*/  MOV R3, R63 ;  /* 0x0000003f00037202 */ /* 0x002fe20000000f00 */
[----:B0-----:R-:W-:Y:S05]  /*29d0*/  BRA `(.L_x_2619) ;  /* 0xffffe34000007947 */ /* 0x001fea000383ffff */
        .weak           $__internal_117_$__cuda_sm70_shflsync_bfly_p
        .type           $__internal_117_$__cuda_sm70_shflsync_bfly_p,@function
        .size           $__internal_117_$__cuda_sm70_shflsync_bfly_p,(.L_x_4497 - $__internal_117_$__cuda_sm70_shflsync_bfly_p)
$__internal_117_$__cuda_sm70_shflsync_bfly_p:
[----:B------:R-:W-:Y:S01]  /*29e0*/  HFMA2.MMA R3, -RZ, RZ, 0, 0 ;  /* 0x00000000ff037435 */ /* 0x000fe200000001ff */
[----:B------:R-:W-:Y:S04]  /*29f0*/  WARPSYNC R98 ;  /* 0x0000006200007348 */ /* 0x000fe80003800000 */
[----:B------:R0:W1:Y:S01]  /*2a00*/  SHFL.BFLY PT, R63, R63, R96, R95 ;  /* 0x0c0000603f3f7389 */ /* 0x00006200000e005f */
[----:B------:R-:W-:Y:S05]  /*2a10*/  RET.REL.NODEC R2 `(_ZN10layer_norm13ln_bwd_kernelINS_13Kernel_traitsIf6__halfS2_S2_fjLj256ELj1ELj4ELj1ELj16ENS_18Kernel_traits_baseILj256EfS2_S2_S2_fjLj128EEEEELb1ELb1ELb1ELb0EEEvNS_9BwdParamsE) ;  /* 0xffffd5e002007950 */ /* 0x000fea0003c3ffff */
.L_x_2620:
        /* <DEDUP_REMOVED lines=14> */
.L_x_4497:


//--------------------- .text._ZN10layer_norm22ln_bwd_finalize_kernelINS_22Kernel_traits_finalizeILj256Ef6__halfS2_S2_fjLb1ELj1024ELj4ENS_18Kernel_traits_baseILj256EfS2_S2_S2_fjLj1024EEEEELb1ELb1EEEvNS_9BwdParamsE --------------------------
	.section	.text._ZN10layer_norm22ln_bwd_finalize_kernelINS_22Kernel_traits_finalizeILj256Ef6__halfS2_S2_fjLb1ELj1024ELj4ENS_18Kernel_traits_baseILj256EfS2_S2_S2_fjLj1024EEEEELb1ELb1EEEvNS_9BwdParamsE,"ax",@progbits
	.sectioninfo	@"SHI_REGISTERS=32"
	.align	128
        .global         _ZN10layer_norm22ln_bwd_finalize_kernelINS_22Kernel_traits_finalizeILj256Ef6__halfS2_S2_fjLb1ELj1024ELj4ENS_18Kernel_traits_baseILj256EfS2_S2_S2_fjLj1024EEEEELb1ELb1EEEvNS_9BwdParamsE
        .type           _ZN10layer_norm22ln_bwd_finalize_kernelINS_22Kernel_traits_finalizeILj256Ef6__halfS2_S2_fjLb1ELj1024ELj4ENS_18Kernel_traits_baseILj256EfS2_S2_S2_fjLj1024EEEEELb1ELb1EEEvNS_9BwdParamsE,@function
        .size           _ZN10layer_norm22ln_bwd_finalize_kernelINS_22Kernel_traits_finalizeILj256Ef6__halfS2_S2_fjLb1ELj1024ELj4ENS_18Kernel_traits_baseILj256EfS2_S2_S2_fjLj1024EEEEELb1ELb1EEEvNS_9BwdParamsE,(.L_x_4498 - _ZN10layer_norm22ln_bwd_finalize_kernelINS_22Kernel_traits_finalizeILj256Ef6__halfS2_S2_fjLb1ELj1024ELj4ENS_18Kernel_traits_baseILj256EfS2_S2_S2_fjLj1024EEEEELb1ELb1EEEvNS_9BwdParamsE)
        .other          _ZN10layer_norm22ln_bwd_finalize_kernelINS_22Kernel_traits_finalizeILj256Ef6__halfS2_S2_fjLb1ELj1024ELj4ENS_18Kernel_traits_baseILj256EfS2_S2_S2_fjLj1024EEEEELb1ELb1EEEvNS_9BwdParamsE,@"STO_CUDA_ENTRY STV_DEFAULT"
_ZN10layer_norm22ln_bwd_finalize_kernelINS_22Kernel_traits_finalizeILj256Ef6__halfS2_S2_fjLb1ELj1024ELj4ENS_18Kernel_traits_baseILj256EfS2_S2_S2_fjLj1024EEEEELb1ELb1EEEvNS_9BwdParamsE:
.text._ZN10layer_norm22ln_bwd_finalize_kernelINS_22Kernel_traits_finalizeILj256Ef6__halfS2_S2_fjLb1ELj1024ELj4ENS_18Kernel_traits_baseILj256EfS2_S2_S2_fjLj1024EEEEELb1ELb1EEEvNS_9BwdParamsE:
        /* <DEDUP_REMOVED lines=19> */
.L_x_2633:
        /* <DEDUP_REMOVED lines=32> */
.L_x_2625:
        /* <DEDUP_REMOVED lines=47> */
.L_x_2624:
[----:B------:R-:W-:Y:S05]  /*0620*/  BSYNC B1 ;  /* 0x0000000000017941 */ /* 0x000fea0003800000 */
.L_x_2623:
        /* <DEDUP_REMOVED lines=29> */
.L_x_2627:
[----:B------:R-:W-:Y:S05]  /*0800*/  BSYNC B1 ;  /* 0x0000000000017941 */ /* 0x000fea0003800000 */
.L_x_2626:
        /* <DEDUP_REMOVED lines=13> */
.L_x_2622:
[----:B------:R-:W-:Y:S05]  /*08e0*/  BSYNC B0 ;  /* 0x0000000000007941 */ /* 0x000fea0003800000 */
.L_x_2621:
        /* <DEDUP_REMOVED lines=12> */
.L_x_2634:
        /* <DEDUP_REMOVED lines=27> */
.L_x_2635:
        /* <DEDUP_REMOVED lines=9> */
.L_x_2628:
        /* <DEDUP_REMOVED lines=16> */
.L_x_2632:
[----:B------:R-:W-:Y:S05]  /*0cf0*/  BSYNC B0 ;  /* 0x0000000000007941 */ /* 0x000fea0003800000 */
.L_x_2631:
[C---:B------:R-:W-:Y:S02]  /*0d00*/  ISETP.GT.U32.AND P1, PT, R4.reuse, -0x101, PT ;  /* 0xfffffeff0400780c */ /* 0x040fe40003f24070 */
[----:B------:R-:W-:-:S02]  /*0d10*/  IADD3 R4, R4, 0x100, RZ ;  /* 0x0000010004047810 */ /* 0x000fc40007ffe0ff */
[----:B------:R-:W-:-:S09]  /*0d20*/  IADD3 R5, R5, 0x80, RZ ;  /* 0x0000008005057810 */ /* 0x000fd20007ffe0ff */
[----:B012---:R-:W-:Y:S05]  /*0d30*/  @P1 BRA `(.L_x_2633) ;  /* 0xfffff3f000001947 */ /* 0x007fea000383ffff */
[----:B------:R-:W-:Y:S05]  /*0d40*/  EXIT ;  /* 0x000000000000794d */ /* 0x000fea0003800000 */
.L_x_2629:
[----:B------:R-:W-:Y:S01]  /*0d50*/  HFMA2.MMA R14, -RZ, RZ, 0, 1.847743988037109375e-06 ;  /* 0x0000001fff0e7435 */ /* 0x000fe200000001ff */
[----:B---3--:R-:W-:Y:S01]  /*0d60*/  IMAD.MOV.U32 R18, RZ, RZ, R10 ;  /* 0x000000ffff127224 */ /* 0x008fe200078e000a */
[----:B------:R-:W-:Y:S01]  /*0d70*/  MOV R17, 0x1 ;  /* 0x0000000100117802 */ /* 0x000fe20000000f00 */
[----:B------:R-:W-:Y:S01]  /*0d80*/  IMAD.MOV.U32 R19, RZ, RZ, -0x1 ;  /* 0xffffffffff137424 */ /* 0x000fe200078e00ff */
[----:B------:R-:W-:Y:S02]  /*0d90*/  MOV R8, 0xdb0 ;  /* 0x00000db000087802 */ /* 0x000fe40000000f00 */
[----:B012---:R-:W-:Y:S05]  /*0da0*/  CALL.REL.NOINC `($__internal_118_$__cuda_sm70_shflsync_bfly_p) ;  /* 0x0000059000007944 */ /* 0x007fea0003c00000 */
[----:B01----:R-:W-:Y:S05]  /*0db0*/  BRA `(.L_x_2634) ;  /* 0xfffffbf000007947 */ /* 0x003fea000383ffff */
.L_x_2630:
[----:B------:R-:W-:Y:S01]  /*0dc0*/  HFMA2.MMA R14, -RZ, RZ, 0, 1.847743988037109375e-06 ;  /* 0x0000001fff0e7435 */ /* 0x000fe200000001ff */
[----:B------:R-:W-:Y:S01]  /*0dd0*/  MOV R17, 0x2 ;  /* 0x0000000200117802 */ /* 0x000fe20000000f00 */
[----:B------:R-:W-:Y:S01]  /*0de0*/  IMAD.MOV.U32 R19, RZ, RZ, -0x1 ;  /* 0xffffffffff137424 */ /* 0x000fe200078e00ff */
[----:B------:R-:W-:-:S03]  /*0df0*/  MOV R8, 0xe10 ;  /* 0x00000e1000087802 */ /* 0x000fc60000000f00 */
[----:B0123--:R-:W-:Y:S05]  /*0e00*/  CALL.REL.NOINC `($__internal_118_$__cuda_sm70_shflsync_bfly_p) ;  /* 0x0000053000007944 */ /* 0x00ffea0003c00000 */
[----:B01----:R-:W-:Y:S01]  /*0e10*/  FADD.FTZ R18, R18, R14 ;  /* 0x0000000e12127221 */ /* 0x003fe20000010000 */
[----:B------:R-:W-:Y:S01]  /*0e20*/  HFMA2.MMA R14, -RZ, RZ, 0, 1.847743988037109375e-06 ;  /* 0x0000001fff0e7435 */ /* 0x000fe200000001ff */
[----:B------:R-:W-:Y:S01]  /*0e30*/  MOV R17, 0x4 ;  /* 0x0000000400117802 */ /* 0x000fe20000000f00 */
[----:B------:R-:W-:Y:S01]  /*0e40*/  IMAD.MOV.U32 R19, RZ, RZ, -0x1 ;  /* 0xffffffffff137424 */ /* 0x000fe200078e00ff */
[----:B------:R-:W-:-:S03]  /*0e50*/  MOV R8, 0xe70 ;  /* 0x00000e7000087802 */ /* 0x000fc60000000f00 */
[----:B------:R-:W-:Y:S05]  /*0e60*/  CALL.REL.NOINC `($__internal_118_$__cuda_sm70_shflsync_bfly_p) ;  /* 0x000004d000007944 */ /* 0x000fea0003c00000 */
[----:B01----:R-:W-:Y:S01]  /*0e70*/  FADD.FTZ R18, R18, R14 ;  /* 0x0000000e12127221 */ /* 0x003fe20000010000 */
[----:B------:R-:W-:Y:S01]  /*0e80*/  HFMA2.MMA R14, -RZ, RZ, 0, 1.847743988037109375e-06 ;  /* 0x0000001fff0e7435 */ /* 0x000fe200000001ff */
[----:B------:R-:W-:-:S02]  /*0e90*/  MOV R17, 0x8 ;  /* 0x0000000800117802 */ /* 0x000fc40000000f00 */
[----:B------:R-:W-:Y:S02]  /*0ea0*/  MOV R19, 0xffffffff ;  /* 0xffffffff00137802 */ /* 0x000fe40000000f00 */
[----:B------:R-:W-:Y:S02]  /*0eb0*/  MOV R8, 0xed0 ;  /* 0x00000ed000087802 */ /* 0x000fe40000000f00 */
[----:B------:R-:W-:Y:S05]  /*0ec0*/  CALL.REL.NOINC `($__internal_118_$__cuda_sm70_shflsync_bfly_p) ;  /* 0x0000047000007944 */ /* 0x000fea0003c00000 */
[----:B-1----:R-:W-:Y:S01]  /*0ed0*/  FADD.FTZ R10, R18, R14 ;  /* 0x0000000e120a7221 */ /* 0x002fe20000010000 */
[----:B------:R-:W-:Y:S01]  /*0ee0*/  HFMA2.MMA R14, -RZ, RZ, 0, 1.847743988037109375e-06 ;  /* 0x0000001fff0e7435 */ /* 0x000fe200000001ff */
[----:B0-----:R-:W-:Y:S01]  /*0ef0*/  IMAD.MOV.U32 R17, RZ, RZ, 0x10 ;  /* 0x00000010ff117424 */ /* 0x001fe200078e00ff */
[----:B------:R-:W-:Y:S02]  /*0f00*/  MOV R19, 0xffffffff ;  /* 0xffffffff00137802 */ /* 0x000fe40000000f00 */
[----:B------:R-:W-:Y:S02]  /*0f10*/  MOV R18, R10 ;  /* 0x0000000a00127202 */ /* 0x000fe40000000f00 */
[----:B------:R-:W-:Y:S02]  /*0f20*/  MOV R8, 0xf40 ;  /* 0x00000f4000087802 */ /* 0x000fe40000000f00 */
[----:B------:R-:W-:Y:S05]  /*0f30*/  CALL.REL.NOINC `($__internal_118_$__cuda_sm70_shflsync_bfly_p) ;  /* 0x0000040000007944 */ /* 0x000fea0003c00000 */
[----:B0-----:R-:W-:Y:S01]  /*0f40*/  HFMA2.MMA R17, -RZ, RZ, 0, 5.9604644775390625e-08 ;  /* 0x00000001ff117435 */ /* 0x001fe200000001ff */
[----:B-1----:R-:W-:Y:S01]  /*0f50*/  IMAD.MOV.U32 R13, RZ, RZ, R14 ;  /* 0x000000ffff0d7224 */ /* 0x002fe200078e000e */
[----:B------:R-:W-:Y:S01]  /*0f60*/  MOV R18, R15 ;  /* 0x0000000f00127202 */ /* 0x000fe20000000f00 */
[----:B------:R-:W-:Y:S01]  /*0f70*/  IMAD.MOV.U32 R19, RZ, RZ, -0x1 ;  /* 0xffffffffff137424 */ /* 0x000fe200078e00ff */
[----:B------:R-:W-:-:S02]  /*0f80*/  MOV R14, 0x1f ;  /* 0x0000001f000e7802 */ /* 0x000fc40000000f00 */
[----:B------:R-:W-:Y:S02]  /*0f90*/  MOV R8, 0xfb0 ;  /* 0x00000fb000087802 */ /* 0x000fe40000000f00 */
[----:B------:R-:W-:Y:S05]  /*0fa0*/  CALL.REL.NOINC `($__internal_118_$__cuda_sm70_shflsync_bfly_p) ;  /* 0x0000039000007944 */ /* 0x000fea0003c00000 */
[----:B0-----:R-:W-:Y:S01]  /*0fb0*/  HFMA2.MMA R17, -RZ, RZ, 0, 1.1920928955078125e-07 ;  /* 0x00000002ff117435 */ /* 0x001fe200000001ff */
[----:B-1----:R-:W-:Y:S01]  /*0fc0*/  FADD.FTZ R18, R15, R14 ;  /* 0x0000000e0f127221 */ /* 0x002fe20000010000 */
[----:B------:R-:W-:Y:S02]  /*0fd0*/  MOV R14, 0x1f ;  /* 0x0000001f000e7802 */ /* 0x000fe40000000f00 */
[----:B------:R-:W-:Y:S02]  /*0fe0*/  MOV R19, 0xffffffff ;  /* 0xffffffff00137802 */ /* 0x000fe40000000f00 */
[----:B------:R-:W-:Y:S02]  /*0ff0*/  MOV R8, 0x1010 ;  /* 0x0000101000087802 */ /* 0x000fe40000000f00 */
[----:B------:R-:W-:Y:S05]  /*1000*/  CALL.REL.NOINC `($__internal_118_$__cuda_sm70_shflsync_bfly_p) ;  /* 0x0000033000007944 */ /* 0x000fea0003c00000 */
[----:B01----:R-:W-:Y:S01]  /*1010*/  FADD.FTZ R18, R18, R14 ;  /* 0x0000000e12127221 */ /* 0x003fe20000010000 */
[----:B------:R-:W-:Y:S01]  /*1020*/  HFMA2.MMA R14, -RZ, RZ, 0, 1.847743988037109375e-06 ;  /* 0x0000001fff0e7435 */ /* 0x000fe200000001ff */
[----:B------:R-:W-:Y:S01]  /*1030*/  IMAD.MOV.U32 R17, RZ, RZ, 0x4 ;  /* 0x00000004ff117424 */ /* 0x000fe200078e00ff */
[----:B------:R-:W-:Y:S02]  /*1040*/  MOV R19, 0xffffffff ;  /* 0xffffffff00137802 */ /* 0x000fe40000000f00 */
[----:B------:R-:W-:-:S02]  /*1050*/  MOV R8, 0x1070 ;  /* 0x0000107000087802 */ /* 0x000fc40000000f00 */
[----:B------:R-:W-:Y:S05]  /*1060*/  CALL.REL.NOINC `($__internal_118_$__cuda_sm70_shflsync_bfly_p) ;  /* 0x000002d000007944 */ /* 0x000fea0003c00000 */
[----:B0-----:R-:W-:Y:S01]  /*1070*/  HFMA2.MMA R17, -RZ, RZ, 0, 4.76837158203125e-07 ;  /* 0x00000008ff117435 */ /* 0x001fe200000001ff */
[----:B-1----:R-:W-:Y:S01]  /*1080*/  FADD.FTZ R18, R18, R14 ;  /* 0x0000000e12127221 */ /* 0x002fe20000010000 */
[----:B------:R-:W-:Y:S01]  /*1090*/  MOV R19, 0xffffffff ;  /* 0xffffffff00137802 */ /* 0x000fe20000000f00 */
[----:B------:R-:W-:Y:S01]  /*10a0*/  IMAD.MOV.U32 R14, RZ, RZ, 0x1f ;  /* 0x0000001fff0e7424 */ /* 0x000fe200078e00ff */
[----:B------:R-:W-:-:S02]  /*10b0*/  MOV R8, 0x10d0 ;  /* 0x000010d000087802 */ /* 0x000fc40000000f00 */
[----:B------:R-:W-:Y:S05]  /*10c0*/  CALL.REL.NOINC `($__internal_118_$__cuda_sm70_shflsync_bfly_p) ;  /* 0x0000027000007944 */ /* 0x000fea0003c00000 */
[----:B-1----:R-:W-:Y:S01]  /*10d0*/  FADD.FTZ R12, R18, R14 ;  /* 0x0000000e120c7221 */ /* 0x002fe20000010000 */
[----:B0-----:R-:W-:Y:S01]  /*10e0*/  HFMA2.MMA R17, -RZ, RZ, 0, 9.5367431640625e-07 ;  /* 0x00000010ff117435 */ /* 0x001fe200000001ff */
[----:B------:R-:W-:Y:S01]  /*10f0*/  MOV R14, 0x1f ;  /* 0x0000001f000e7802 */ /* 0x000fe20000000f00 */
[----:B------:R-:W-:Y:S01]  /*1100*/  IMAD.MOV.U32 R19, RZ, RZ, -0x1 ;  /* 0xffffffffff137424 */ /* 0x000fe200078e00ff */
[----:B------:R-:W-:-:S02]  /*1110*/  MOV R8, 0x1140 ;  /* 0x0000114000087802 */ /* 0x000fc40000000f00 */
[----:B------:R-:W-:Y:S02]  /*1120*/  MOV R18, R12 ;  /* 0x0000000c00127202 */ /* 0x000fe40000000f00 */
[----:B------:R-:W-:Y:S05]  /*1130*/  CALL.REL.NOINC `($__internal_118_$__cuda_sm70_shflsync_bfly_p) ;  /* 0x0000020000007944 */ /* 0x000fea0003c00000 */
[----:B-1----:R-:W-:Y:S01]  /*1140*/  MOV R15, R14 ;  /* 0x0000000e000f7202 */ /* 0x002fe20000000f00 */
[----:B------:R-:W-:Y:S01]  /*1150*/  HFMA2.MMA R14, -RZ, RZ, 0, 1.847743988037109375e-06 ;  /* 0x0000001fff0e7435 */ /* 0x000fe200000001ff */
[----:B0-----:R-:W-:Y:S01]  /*1160*/  MOV R18, R11 ;  /* 0x0000000b00127202 */ /* 0x001fe20000000f00 */
[----:B------:R-:W-:Y:S01]  /*1170*/  IMAD.MOV.U32 R17, RZ, RZ, 0x1 ;  /* 0x00000001ff117424 */ /* 0x000fe200078e00ff */
[----:B------:R-:W-:Y:S02]  /*1180*/  MOV R19, 0xffffffff ;  /* 0xffffffff00137802 */ /* 0x000fe40000000f00 */
[----:B------:R-:W-:Y:S02]  /*1190*/  MOV R8, 0x11b0 ;  /* 0x000011b000087802 */ /* 0x000fe40000000f00 */
[----:B------:R-:W-:Y:S05]  /*11a0*/  CALL.REL.NOINC `($__internal_118_$__cuda_sm70_shflsync_bfly_p) ;  /* 0x0000019000007944 */ /* 0x000fea0003c00000 */
[----:B0-----:R-:W-:Y:S01]  /*11b0*/  HFMA2.MMA R17, -RZ, RZ, 0, 1.1920928955078125e-07 ;  /* 0x00000002ff117435 */ /* 0x001fe200000001ff */
[----:B-1----:R-:W-:Y:S01]  /*11c0*/  FADD.FTZ R18, R11, R14 ;  /* 0x0000000e0b127221 */ /* 0x002fe20000010000 */
[----:B------:R-:W-:Y:S01]  /*11d0*/  MOV R19, 0xffffffff ;  /* 0xffffffff00137802 */ /* 0x000fe20000000f00 */
[----:B------:R-:W-:Y:S01]  /*11e0*/  IMAD.MOV.U32 R14, RZ, RZ, 0x1f ;  /* 0x0000001fff0e7424 */ /* 0x000fe200078e00ff */
[----:B------:R-:W-:-:S02]  /*11f0*/  MOV R8, 0x1210 ;  /* 0x0000121000087802 */ /* 0x000fc40000000f00 */
[----:B------:R-:W-:Y:S05]  /*1200*/  CALL.REL.NOINC `($__internal_118_$__cuda_sm70_shflsync_bfly_p) ;  /* 0x0000013000007944 */ /* 0x000fea0003c00000 */
[----:B0-----:R-:W-:Y:S01]  /*1210*/  HFMA2.MMA R17, -RZ, RZ, 0, 2.384185791015625e-07 ;  /* 0x00000004ff117435 */ /* 0x001fe200000001ff */
[----:B-1----:R-:W-:Y:S01]  /*1220*/  FADD.FTZ R18, R18, R14 ;  /* 0x0000000e12127221 */ /* 0x002fe20000010000 */
[----:B------:R-:W-:Y:S01]  /*1230*/  MOV R14, 0x1f ;  /* 0x0000001f000e7802 */ /* 0x000fe20000000f00 */
[----:B------:R-:W-:Y:S01]  /*1240*/  IMAD.MOV.U32 R19, RZ, RZ, -0x1 ;  /* 0xffffffffff137424 */ /* 0x000fe200078e00ff */
[----:B------:R-:W-:-:S02]  /*1250*/  MOV R8, 0x1270 ;  /* 0x0000127000087802 */ /* 0x000fc40000000f00 */
[----:B------:R-:W-:Y:S05]  /*1260*/  CALL.REL.NOINC `($__internal_118_$__cuda_sm70_shflsync_bfly_p) ;  /* 0x000000d000007944 */ /* 0x000fea0003c00000 */
[----:B0-----:R-:W-:Y:S01]  /*1270*/  HFMA2.MMA R17, -RZ, RZ, 0, 4.76837158203125e-07 ;  /* 0x00000008ff117435 */ /* 0x001fe200000001ff */
[----:B-1----:R-:W-:Y:S01]  /*1280*/  FADD.FTZ R18, R18, R14 ;  /* 0x0000000e12127221 */ /* 0x002fe20000010000 */
[----:B------:R-:W-:-:S02]  /*1290*/  MOV R14, 0x1f ;  /* 0x0000001f000e7802 */ /* 0x000fc40000000f00 */
[----:B------:R-:W-:Y:S02]  /*12a0*/  MOV R19, 0xffffffff ;  /* 0xffffffff00137802 */ /* 0x000fe40000000f00 */
[----:B------:R-:W-:Y:S02]  /*12b0*/  MOV R8, 0x12d0 ;  /* 0x000012d000087802 */ /* 0x000fe40000000f00 */
[----:B------:R-:W-:Y:S05]  /*12c0*/  CALL.REL.NOINC `($__internal_118_$__cuda_sm70_shflsync_bfly_p) ;  /* 0x0000007000007944 */ /* 0x000fea0003c00000 */
[----:B01----:R-:W-:Y:S01]  /*12d0*/  FADD.FTZ R18, R18, R14 ;  /* 0x0000000e12127221 */ /* 0x003fe20000010000 */
[----:B------:R-:W-:Y:S01]  /*12e0*/  HFMA2.MMA R14, -RZ, RZ, 0, 1.847743988037109375e-06 ;  /* 0x0000001fff0e7435 */ /* 0x000fe200000001ff */
[----:B------:R-:W-:Y:S01]  /*12f0*/  IMAD.MOV.U32 R17, RZ, RZ, 0x10 ;  /* 0x00000010ff117424 */ /* 0x000fe200078e00ff */
[----:B------:R-:W-:Y:S02]  /*1300*/  MOV R19, 0xffffffff ;  /* 0xffffffff00137802 */ /* 0x000fe40000000f00 */
[----:B------:R-:W-:Y:S02]  /*1310*/  MOV R8, 0x1330 ;  /* 0x0000133000087802 */ /* 0x000fe40000000f00 */
[----:B------:R-:W-:Y:S05]  /*1320*/  CALL.REL.NOINC `($__internal_118_$__cuda_sm70_shflsync_bfly_p) ;  /* 0x0000001000007944 */ /* 0x000fea0003c00000 */
[----:B01----:R-:W-:Y:S05]  /*1330*/  BRA `(.L_x_2635) ;  /* 0xfffff82000007947 */ /* 0x003fea000383ffff */
        .weak           $__internal_118_$__cuda_sm70_shflsync_bfly_p
        .type           $__internal_118_$__cuda_sm70_shflsync_bfly_p,@function
        .size           $__internal_118_$__cuda_sm70_shflsync_bfly_p,(.L_x_4498 - $__internal_118_$__cuda_sm70_shflsync_bfly_p)
$__internal_118_$__cuda_sm70_shflsync_bfly_p:
[----:B------:R-:W-:Y:S01]  /*1340*/  HFMA2.MMA R9, -RZ, RZ, 0, 0 ;  /* 0x00000000ff097435 */ /* 0x000fe200000001ff */
[----:B------:R-:W-:Y:S04]  /*1350*/  WARPSYNC R19 ;  /* 0x0000001300007348 */ /* 0x000fe80003800000 */
[----:B------:R0:W1:Y:S01]  /*1360*/  SHFL.BFLY PT, R14, R18, R17, R14 ;  /* 0x0c000011120e7389 */ /* 0x00006200000e000e */
[----:B------:R-:W-:Y:S05]  /*1370*/  RET.REL.NODEC R8 `(_ZN10layer_norm22ln_bwd_finalize_kernelINS_22Kernel_traits_finalizeILj256Ef6__halfS2_S2_fjLb1ELj1024ELj4ENS_18Kernel_traits_baseILj256EfS2_S2_S2_fjLj1024EEEEELb1ELb1EEEvNS_9BwdParamsE) ;  /* 0xffffec8008007950 */ /* 0x000fea0003c3ffff */
.L_x_2636:
        /* <DEDUP_REMOVED lines=16> */
.L_x_4498:


//--------------------- .text._ZN10layer_norm13ln_bwd_kernelINS_13Kernel_traitsIf6__halfS2_S2_fjLj256ELj1ELj4ELj1ELj16ENS_18Kernel_traits_baseILj256EfS2_S2_S2_fjLj128EEEEELb1ELb1ELb1ELb1EEEvNS_9BwdParamsE --------------------------
	.section	.text._ZN10layer_norm13ln_bwd_kernelINS_13Kernel_traitsIf6__halfS2_S2_fjLj256ELj1ELj4ELj1ELj16ENS_18Kernel_traits_baseILj256EfS2_S2_S2_fjLj128EEEEELb1ELb1ELb1ELb1EEEvNS_9BwdParamsE,"ax",@progbits
	.sectioninfo	@"SHI_REGISTERS=94"
	.align	128
        .global         _ZN10layer_norm13ln_bwd_kernelINS_13Kernel_traitsIf6__halfS2_S2_fjLj256ELj1ELj4ELj1ELj16ENS_18Kernel_traits_baseILj256EfS2_S2_S2_fjLj128EEEEELb1ELb1ELb1ELb1EEEvNS_9BwdParamsE
        .type           _ZN10layer_norm13ln_bwd_kernelINS_13Kernel_traitsIf6__halfS2_S2_fjLj256ELj1ELj4ELj1ELj16ENS_18Kernel_traits_baseILj256EfS2_S2_S2_fjLj128EEEEELb1ELb1ELb1ELb1EEEvNS_9BwdParamsE,@function
        .size           _ZN10layer_norm13ln_bwd_kernelINS_13Kernel_traitsIf6__halfS2_S2_fjLj256ELj1ELj4ELj1ELj16ENS_18Kernel_traits_baseILj256EfS2_S2_S2_fjLj128EEEEELb1ELb1ELb1ELb1EEEvNS_9BwdParamsE,(.L_x_4499 - _ZN10layer_norm13ln_bwd_kernelINS_13Kernel_traitsIf6__halfS2_S2_fjLj256ELj1ELj4ELj1ELj16ENS_18Kernel_traits_baseILj256EfS2_S2_S2_fjLj128EEEEELb1ELb1ELb1ELb1EEEvNS_9BwdParamsE)
        .other          _ZN10layer_norm13ln_bwd_kernelINS_13Kernel_traitsIf6__halfS2_S2_fjLj256ELj1ELj4ELj1ELj16ENS_18Kernel_traits_baseILj256EfS2_S2_S2_fjLj128EEEEELb1ELb1ELb1ELb1EEEvNS_9BwdParamsE,@"STO_CUDA_ENTRY STV_DEFAULT"
_ZN10layer_norm13ln_bwd_kernelINS_13Kernel_traitsIf6__halfS2_S2_fjLj256ELj1ELj4ELj1ELj16ENS_18Kernel_traits_baseILj256EfS2_S2_S2_fjLj128EEEEELb1ELb1ELb1ELb1EEEvNS_9BwdParamsE:
.text._ZN10layer_norm13ln_bwd_kernelINS_13Kernel_traitsIf6__halfS2_S2_fjLj256ELj1ELj4ELj1ELj16ENS_18Kernel_traits_baseILj256EfS2_S2_S2_fjLj128EEEEELb1ELb1ELb1ELb1EEEvNS_9BwdParamsE:
        /* <DEDUP_REMOVED lines=21> */
.L_x_2637:
        /* <DEDUP_REMOVED lines=23> */
.L_x_2684:
        /* <DEDUP_REMOVED lines=25> */
[----:B------:R-:W-:Y:S02]  /*0450*/  @P2 LEA.HI R84, R73, R72, RZ, 0x3 ;  /* 0x0000004849542211 */ /* 0x000fe400078f18ff */
[----:B------:R-:W-:Y:S02]  /*0460*/  MOV R72, RZ ;  /* 0x000000ff00487202 */ /* 0x000fe40000000f00 */
[----:B------:R-:W-:Y:S02]  /*0470*/  @P2 LEA.HI.SX32 R72, R84, R7, 0x1d ;  /* 0x0000000754482211 */ /* 0x000fe400078feaff */
[----:B------:R-:W-:-:S05]  /*0480*/  MOV R73, 0x8 ;  /* 0x0000000800497802 */ /* 0x000fca0000000f00 */
[----:B------:R-:W-:-:S06]  /*0490*/  IMAD.WIDE.U32 R72, R72, R73, c[0x0][0x190] ;  /* 0x0000640048487625 */ /* 0x000fcc00078e0049 */
[----:B------:R-:W5:Y:S01]  /*04a0*/  LDG.E.64 R72, [R72.64] ;  /* 0x0000000448487981 */ /* 0x000f62000c1e1b00 */
[----:B------:R-:W-:Y:S01]  /*04b0*/  CS2R R84, SRZ ;  /* 0x0000000000547805 */ /* 0x000fe2000001ff00 */
[----:B------:R-:W-:Y:S05]  /*04c0*/  BRA `(.L_x_2641) ;  /* 0x0000061000007947 */ /* 0x000fea0003800000 */
.L_x_2640:
        /* <DEDUP_REMOVED lines=26> */
[----:B------:R-:W-:Y:S02]  /*0670*/  HADD2.F32 R8, -RZ, R8.H1_H1 ;  /* 0x30000008ff087230 */ /* 0x000fe40000004100 */
[----:B------:R-:W-:Y:S01]  /*0680*/  HADD2.F32 R84, -RZ, R10.H0_H0 ;  /* 0x2000000aff547230 */ /* 0x000fe20000004100 */
[C---:B------:R-:W-:Y:S01]  /*0690*/  FADD.FTZ R74, -R7.reuse, R74 ;  /* 0x0000004a074a7221 */ /* 0x040fe20000010100 */
[----:B------:R-:W-:Y:S01]  /*06a0*/  HADD2.F32 R78, -RZ, R9.H0_H0 ;  /* 0x20000009ff4e7230 */ /* 0x000fe20000004100 */
[C---:B------:R-:W-:Y:S01]  /*06b0*/  FADD.FTZ R82, -R7.reuse, R8 ;  /* 0x0000000807527221 */ /* 0x040fe20000010100 */
[--C-:B------:R-:W-:Y:S02]  /*06c0*/  HADD2.F32 R90, -RZ, R11.reuse.H0_H0 ;  /* 0x2000000bff5a7230 */ /* 0x100fe40000004100 */
[----:B0-----:R-:W-:Y:S01]  /*06d0*/  HADD2.F32 R76, -RZ, R11.H1_H1 ;  /* 0x3000000bff4c7230 */ /* 0x001fe20000004100 */
[----:B------:R-:W-:Y:S01]  /*06e0*/  FADD.FTZ R86, -R7, R84 ;  /* 0x0000005407567221 */ /* 0x000fe20000010100 */
[----:B------:R-:W-:-:S02]  /*06f0*/  HADD2.F32 R80, -RZ, R9.H1_H1 ;  /* 0x30000009ff507230 */ /* 0x000fc40000004100 */
[----:B------:R-:W-:Y:S02]  /*0700*/  HADD2.F32 R10, -RZ, R10.H1_H1 ;  /* 0x3000000aff0a7230 */ /* 0x000fe40000004100 */
[--C-:B----4-:R-:W-:Y:S01]  /*0710*/  HADD2.F32 R11, -RZ, R68.reuse.H0_H0 ;  /* 0x20000044ff0b7230 */ /* 0x110fe20000004100 */
[----:B------:R-:W-:Y:S01]  /*0720*/  FADD.FTZ R78, -R7, R78 ;  /* 0x0000004e074e7221 */ /* 0x000fe20000010100 */
[----:B------:R-:W-:Y:S01]  /*0730*/  HADD2.F32 R84, -RZ, R68.H1_H1 ;  /* 0x30000044ff547230 */ /* 0x000fe20000004100 */
[C---:B------:R-:W-:Y:S02]  /*0740*/  FMUL.FTZ R83, R3.reuse, R74 ;  /* 0x0000004a03537220 */ /* 0x040fe40000410000 */
[----:B------:R-:W-:Y:S02]  /*0750*/  FMUL.FTZ R82, R3, R82 ;  /* 0x0000005203527220 */ /* 0x000fe40000410000 */
[----:B------:R-:W-:Y:S01]  /*0760*/  FMUL.FTZ R74, R28, R11 ;  /* 0x0000000b1c4a7220 */ /* 0x000fe20000410000 */
[----:B------:R-:W-:Y:S01]  /*0770*/  HADD2.F32 R77, -RZ, R69.H0_H0 ;  /* 0x20000045ff4d7230 */ /* 0x000fe20000004100 */
[----:B------:R-:W-:-:S02]  /*0780*/  FADD.FTZ R80, -R7, R80 ;  /* 0x0000005007507221 */ /* 0x000fc40000010100 */
[C---:B------:R-:W-:Y:S02]  /*0790*/  FADD.FTZ R88, -R7.reuse, R10 ;  /* 0x0000000a07587221 */ /* 0x040fe40000010100 */
[C---:B------:R-:W-:Y:S02]  /*07a0*/  FADD.FTZ R90, -R7.reuse, R90 ;  /* 0x0000005a075a7221 */ /* 0x040fe40000010100 */
[----:B------:R-:W-:Y:S01]  /*07b0*/  FADD.FTZ R8, -R7, R76 ;  /* 0x0000004c07087221 */ /* 0x000fe20000010100 */
[--C-:B------:R-:W-:Y:S01]  /*07c0*/  HADD2.F32 R7, -RZ, R71.reuse.H0_H0 ;  /* 0x20000047ff077230 */ /* 0x100fe20000004100 */
[----:B------:R-:W-:Y:S01]  /*07d0*/  FMUL.FTZ R81, R3, R78 ;  /* 0x0000004e03517220 */ /* 0x000fe20000410000 */
[----:B------:R-:W-:Y:S01]  /*07e0*/  HADD2.F32 R76, -RZ, R71.H1_H1 ;  /* 0x30000047ff4c7230 */ /* 0x000fe20000004100 */
[----:B------:R-:W-:Y:S02]  /*07f0*/  FFMA.FTZ R32, R83, R11, R32 ;  /* 0x0000000b53207223 */ /* 0x000fe40000010020 */
[----:B------:R-:W-:-:S02]  /*0800*/  FADD.FTZ R40, R40, R11 ;  /* 0x0000000b28287221 */ /* 0x000fc40000010000 */
[-C--:B------:R-:W-:Y:S02]  /*0810*/  FFMA.FTZ R33, R82, R84.reuse, R33 ;  /* 0x0000005452217223 */ /* 0x080fe40000010021 */
[----:B------:R-:W-:Y:S02]  /*0820*/  FADD.FTZ R41, R41, R84 ;  /* 0x0000005429297221 */ /* 0x000fe40000010000 */
[----:B------:R-:W-:Y:S02]  /*0830*/  FMUL.FTZ R71, R29, R84 ;  /* 0x000000541d477220 */ /* 0x000fe40000410000 */
[----:B------:R-:W-:Y:S02]  /*0840*/  FADD.FTZ R84, RZ, R74 ;  /* 0x0000004aff547221 */ /* 0x000fe40000010000 */
[----:B------:R-:W-:Y:S01]  /*0850*/  FFMA.FTZ R11, R83, R74, RZ ;  /* 0x0000004a530b7223 */ /* 0x000fe200000100ff */
[--C-:B------:R-:W-:Y:S01]  /*0860*/  HADD2.F32 R9, -RZ, R70.reuse.H0_H0 ;  /* 0x20000046ff097230 */ /* 0x100fe20000004100 */
[-C--:B------:R-:W-:Y:S01]  /*0870*/  FFMA.FTZ R34, R81, R77.reuse, R34 ;  /* 0x0000004d51227223 */ /* 0x080fe20000010022 */
[----:B------:R-:W-:Y:S01]  /*0880*/  HADD2.F32 R10, -RZ, R70.H1_H1 ;  /* 0x30000046ff0a7230 */ /* 0x000fe20000004100 */
[----:B------:R-:W-:Y:S01]  /*0890*/  FADD.FTZ R42, R42, R77 ;  /* 0x0000004d2a2a7221 */ /* 0x000fe20000010000 */
[----:B------:R-:W-:Y:S01]  /*08a0*/  HADD2.F32 R68, -RZ, R69.H1_H1 ;  /* 0x30000045ff447230 */ /* 0x000fe20000004100 */
        /* <DEDUP_REMOVED lines=8> */
[----:B------:R-:W-:Y:S02]  /*0930*/  FFMA.FTZ R35, R80, R68, R35 ;  /* 0x0000004450237223 */ /* 0x000fe40000010023 */
[----:B------:R-:W-:Y:S02]  /*0940*/  FADD.FTZ R43, R43, R68 ;  /* 0x000000442b2b7221 */ /* 0x000fe40000010000 */
[-C--:B------:R-:W-:Y:S02]  /*0950*/  FFMA.FTZ R36, R79, R9.reuse, R36 ;  /* 0x000000094f247223 */ /* 0x080fe40000010024 */
[----:B------:R-:W-:Y:S02]  /*0960*/  FADD.FTZ R44, R44, R9 ;  /* 0x000000092c2c7221 */ /* 0x000fe40000010000 */
        /* <DEDUP_REMOVED lines=21> */
[----:B------:R-:W-:Y:S02]  /*0ac0*/  FADD.FTZ R84, R7, R8 ;  /* 0x0000000807547221 */ /* 0x000fe40000010000 */
[----:B------:R-:W-:Y:S02]  /*0ad0*/  FFMA.FTZ R85, R9, R8, R77 ;  /* 0x0000000809557223 */ /* 0x000fe4000001004d */
.L_x_2641:
[----:B0-----:R-:W-:Y:S05]  /*0ae0*/  BSYNC B0 ;  /* 0x0000000000007941 */ /* 0x001fea0003800000 */
.L_x_2639:
[----:B-----5:R-:W-:Y:S01]  /*0af0*/  MOV R7, R72 ;  /* 0x0000004800077202 */ /* 0x020fe20000000f00 */
[----:B------:R-:W-:Y:S05]  /*0b00*/  BRA.DIV ~URZ, `(.L_x_2642) ;  /* 0x000017727f007947 */ /* 0x000fea000b800000 */
[----:B------:R0:W2:Y:S02]  /*0b10*/  SHFL.BFLY PT, R87, R84, 0x1, 0x1f ;  /* 0x0c201f0054577f89 */ /* 0x0000a400000e0000 */
.L_x_2685:
        /* <DEDUP_REMOVED lines=18> */
.L_x_2686:
[----:B------:R-:W-:-:S13]  /*0c40*/  ISETP.GE.AND P2, PT, R2, 0x1, PT ;  /* 0x000000010200780c */ /* 0x000fda0003f46270 */
        /* <DEDUP_REMOVED lines=17> */
[----:B----4-:R-:W-:Y:S01]  /*0d60*/  MOV R76, RZ ;  /* 0x000000ff004c7202 */ /* 0x010fe20000000f00 */
[----:B------:R-:W-:-:S04]  /*0d70*/  UISETP.NE.U32.AND UP0, UPT, URZ, UR6, UPT ;  /* 0x000000063f00728c */ /* 0x000fc8000bf05070 */
[----:B------:R-:W-:-:S06]  /*0d80*/  UISETP.NE.AND.EX UP0, UPT, URZ, UR7, UPT, UP0 ;  /* 0x000000073f00728c */ /* 0x000fcc000bf05300 */
[----:B------:R-:W-:-:S13]  /*0d90*/  PLOP3.LUT P3, PT, PT, PT, UP0, 0x80, 0x0 ;  /* 0x000000000000781c */ /* 0x000fda0003f6f008 */
[----:B------:R-:W-:Y:S05]  /*0da0*/  @!P3 BRA `(.L_x_2646) ;  /* 0x000000d00000b947 */ /* 0x000fea0003800000 */
[----:B------:R-:W-:Y:S01]  /*0db0*/  HADD2.F32 R76, -RZ, R12.H0_H0 ;  /* 0x2000000cff4c7230 */ /* 0x000fe20000004100 */
[----:B------:R-:W-:Y:S05]  /*0dc0*/  BRA `(.L_x_2646) ;  /* 0x000000b000007947 */ /* 0x000fea0003800000 */
.L_x_2645:
        /* <DEDUP_REMOVED lines=9> */
[----:B------:R-:W-:-:S05]  /*0e60*/  @P3 HADD2.F32 R77, -RZ, R12.H0_H0 ;  /* 0x2000000cff4d3230 */ /* 0x000fca0000004100 */
[----:B------:R-:W-:Y:S02]  /*0e70*/  @P3 FADD.FTZ R76, R76, R77 ;  /* 0x0000004d4c4c3221 */ /* 0x000fe40000010000 */
.L_x_2646:
[----:B------:R-:W-:Y:S05]  /*0e80*/  BSYNC B0 ;  /* 0x0000000000007941 */ /* 0x000fea0003800000 */
.L_x_2644:
        /* <DEDUP_REMOVED lines=8> */
[----:B-----5:R-:W-:-:S05]  /*0f10*/  @P4 HADD2.F32 R77, -RZ, R56.H0_H0 ;  /* 0x20000038ff4d4230 */ /* 0x020fca0000004100 */
[----:B------:R-:W-:Y:S02]  /*0f20*/  @P4 FMUL.FTZ R7, R85, R77 ;  /* 0x0000004d55074220 */ /* 0x000fe40000410000 */
[----:B------:R-:W-:Y:S02]  /*0f30*/  FMUL.FTZ R77, R20, R85 ;  /* 0x00000055144d7220 */ /* 0x000fe40000410000 */
[----:B------:R-:W-:-:S03]  /*0f40*/  FADD.FTZ R48, R48, R7 ;  /* 0x0000000730307221 */ /* 0x000fc60000010000 */
[----:B------:R-:W-:-:S04]  /*0f50*/  FSEL R77, R77, RZ, P4 ;  /* 0x000000ff4d4d7208 */ /* 0x000fc80002000000 */
[----:B------:R-:W-:-:S04]  /*0f60*/  F2FP.PACK_AB R77, RZ, R77 ;  /* 0x0000004dff4d723e */ /* 0x000fc800000000ff */
[----:B------:R-:W-:Y:S02]  /*0f70*/  PRMT R60, R77, 0x7610, R60 ;  /* 0x000076104d3c7816 */ /* 0x000fe4000000003c */
.L_x_2648:
[----:B------:R-:W-:Y:S05]  /*0f80*/  BSYNC B0 ;  /* 0x0000000000007941 */ /* 0x000fea0003800000 */
.L_x_2647:
[----:B------:R-:W-:Y:S01]  /*0f90*/  @P0 F2FP.PACK_AB R76, RZ, R76 ;  /* 0x0000004cff4c023e */ /* 0x000fe200000000ff */
[----:B------:R-:W-:Y:S03]  /*0fa0*/  BSSY B0, `(.L_x_2649) ;  /* 0x000000e000007945 */ /* 0x000fe60003800000 */
[----:B------:R-:W-:Y:S01]  /*0fb0*/  @P0 PRMT R64, R76, 0x7610, R64 ;  /* 0x000076104c400816 */ /* 0x000fe20000000040 */
[----:B------:R-:W-:Y:S05]  /*0fc0*/  @P1 BRA `(.L_x_2650) ;  /* 0x0000004000001947 */ /* 0x000fea0003800000 */
[----:B------:R-:W-:Y:S01]  /*0fd0*/  MOV R76, RZ ;  /* 0x000000ff004c7202 */ /* 0x000fe20000000f00 */
[----:B------:R-:W-:Y:S05]  /*0fe0*/  @!P3 BRA `(.L_x_2651) ;  /* 0x000000900000b947 */ /* 0x000fea0003800000 */
[----:B------:R-:W-:Y:S01]  /*0ff0*/  HADD2.F32 R76, -RZ, R12.H1_H1 ;  /* 0x3000000cff4c7230 */ /* 0x000fe20000004100 */
[----:B------:R-:W-:Y:S05]  /*1000*/  BRA `(.L_x_2651) ;  /* 0x0000007000007947 */ /* 0x000fea0003800000 */
.L_x_2650:
[----:B-1----:R-:W-:-:S04]  /*1010*/  ISETP.NE.AND P4, PT, R4, RZ, PT ;  /* 0x000000ff0400720c */ /* 0x002fc80003f85270 */
[----:B------:R-:W-:-:S05]  /*1020*/  FSEL R7, R84, RZ, !P4 ;  /* 0x000000ff54077208 */ /* 0x000fca0006000000 */
[----:B------:R-:W-:Y:S01]  /*1030*/  FFMA.FTZ R76, R82, R86, R7 ;  /* 0x00000056524c7223 */ /* 0x000fe20000010007 */
[----:B------:R-:W-:-:S03]  /*1040*/  @P3 HADD2.F32 R7, -RZ, R12.H1_H1 ;  /* 0x3000000cff073230 */ /* 0x000fc60000004100 */
[----:B------:R-:W-:-:S04]  /*1050*/  FADD.FTZ R76, R71, -R76 ;  /* 0x8000004c474c7221 */ /* 0x000fc80000010000 */
[----:B------:R-:W-:-:S04]  /*1060*/  FMUL.FTZ R76, R3, R76 ;  /* 0x0000004c034c7220 */ /* 0x000fc80000410000 */
[----:B------:R-:W-:Y:S02]  /*1070*/  @P3 FADD.FTZ R76, R76, R7 ;  /* 0x000000074c4c3221 */ /* 0x000fe40000010000 */
.L_x_2651:
[----:B------:R-:W-:Y:S05]  /*1080*/  BSYNC B0 ;  /* 0x0000000000007941 */ /* 0x000fea0003800000 */
.L_x_2649:
[----:B------:R-:W-:Y:S01]  /*1090*/  BSSY B0, `(.L_x_2652) ;  /* 0x000000d000007945 */ /* 0x000fe20003800000 */
[----:B------:R-:W-:Y:S05]  /*10a0*/  @!P2 BRA `(.L_x_2653) ;  /* 0x000000b00000a947 */ /* 0x000fea0003800000 */
[----:B------:R-:W-:Y:S01]  /*10b0*/  LOP3.LUT P4, RZ, R72, 0xff00, RZ, 0xc0, !PT ;  /* 0x0000ff0048ff7812 */ /* 0x000fe2000788c0ff */
[----:B------:R-:W-:Y:S01]  /*10c0*/  FMUL.FTZ R7, R76, c[0x0][0x1ec] ;  /* 0x00007b004c077a20 */ /* 0x000fe20000410000 */
[----:B------:R-:W-:-:S03]  /*10d0*/  HFMA2.MMA R88, -RZ, RZ, 0, 0 ;  /* 0x00000000ff587435 */ /* 0x000fc600000001ff */
[----:B------:R-:W-:-:S08]  /*10e0*/  FMUL.FTZ R90, R7, c[0x0][0x1e8] ;  /* 0x00007a00075a7a20 */ /* 0x000fd00000410000 */
[----:B-----5:R-:W-:-:S05]  /*10f0*/  @P4 HADD2.F32 R7, -RZ, R56.H1_H1 ;  /* 0x30000038ff074230 */ /* 0x020fca0000004100 */
[----:B------:R-:W-:Y:S02]  /*1100*/  @P4 FMUL.FTZ R88, R90, R7 ;  /* 0x000000075a584220 */ /* 0x000fe40000410000 */
[----:B------:R-:W-:Y:S02]  /*1110*/  FMUL.FTZ R7, R21, R90 ;  /* 0x0000005a15077220 */ /* 0x000fe40000410000 */
[----:B------:R-:W-:-:S03]  /*1120*/  FADD.FTZ R49, R49, R88 ;  /* 0x0000005831317221 */ /* 0x000fc60000010000 */
[----:B------:R-:W-:-:S04]  /*1130*/  FSEL R7, R7, RZ, P4 ;  /* 0x000000ff07077208 */ /* 0x000fc80002000000 */
[----:B------:R-:W-:-:S04]  /*1140*/  F2FP.PACK_AB R7, RZ, R7 ;  /* 0x00000007ff07723e */ /* 0x000fc800000000ff */
[----:B------:R-:W-:Y:S02]  /*1150*/  PRMT R60, R60, 0x5410, R7 ;  /* 0x000054103c3c7816 */ /* 0x000fe40000000007 */
.L_x_2653:
[----:B------:R-:W-:Y:S05]  /*1160*/  BSYNC B0 ;  /* 0x0000000000007941 */ /* 0x000fea0003800000 */
.L_x_2652:
[----:B------:R-:W-:Y:S01]  /*1170*/  @P0 F2FP.PACK_AB R76, RZ, R76 ;  /* 0x0000004cff4c023e */ /* 0x000fe200000000ff */
[----:B------:R-:W-:Y:S03]  /*1180*/  BSSY B0, `(.L_x_2654) ;  /* 0x000000e000007945 */ /* 0x000fe60003800000 */
[----:B------:R-:W-:Y:S01]  /*1190*/  @P0 PRMT R64, R64, 0x5410, R76 ;  /* 0x0000541040400816 */ /* 0x000fe2000000004c */
[----:B------:R-:W-:Y:S05]  /*11a0*/  @P1 BRA `(.L_x_2655) ;  /* 0x0000004000001947 */ /* 0x000fea0003800000 */
[----:B------:R-:W-:Y:S01]  /*11b0*/  IMAD.MOV.U32 R76, RZ, RZ, RZ ;  /* 0x000000ffff4c7224 */ /* 0x000fe200078e00ff */
[----:B------:R-:W-:Y:S05]  /*11c0*/  @!P3 BRA `(.L_x_2656) ;  /* 0x000000900000b947 */ /* 0x000fea0003800000 */
[----:B------:R-:W-:Y:S01]  /*11d0*/  HADD2.F32 R76, -RZ, R13.H0_H0 ;  /* 0x2000000dff4c7230 */ /* 0x000fe20000004100 */
[----:B------:R-:W-:Y:S05]  /*11e0*/  BRA `(.L_x_2656) ;  /* 0x0000007000007947 */ /* 0x000fea0003800000 */
.L_x_2655:
[----:B-1----:R-:W-:-:S04]  /*11f0*/  ISETP.NE.AND P4, PT, R4, RZ, PT ;  /* 0x000000ff0400720c */ /* 0x002fc80003f85270 */
[----:B------:R-:W-:-:S05]  /*1200*/  FSEL R7, R84, RZ, !P4 ;  /* 0x000000ff54077208 */ /* 0x000fca0006000000 */
[----:B------:R-:W-:-:S04]  /*1210*/  FFMA.FTZ R7, R81, R86, R7 ;  /* 0x0000005651077223 */ /* 0x000fc80000010007 */
[----:B------:R-:W-:Y:S01]  /*1220*/  FADD.FTZ R76, R70, -R7 ;  /* 0x80000007464c7221 */ /* 0x000fe20000010000 */
[----:B------:R-:W-:-:S03]  /*1230*/  @P3 HADD2.F32 R7, -RZ, R13.H0_H0 ;  /* 0x2000000dff073230 */ /* 0x000fc60000004100 */
[----:B------:R-:W-:-:S04]  /*1240*/  FMUL.FTZ R76, R3, R76 ;  /* 0x0000004c034c7220 */ /* 0x000fc80000410000 */
[----:B------:R-:W-:Y:S02]  /*1250*/  @P3 FADD.FTZ R76, R76, R7 ;  /* 0x000000074c4c3221 */ /* 0x000fe40000010000 */
.L_x_2656:
[----:B------:R-:W-:Y:S05]  /*1260*/  BSYNC B0 ;  /* 0x0000000000007941 */ /* 0x000fea0003800000 */
.L_x_2654:
[----:B------:R-:W-:Y:S01]  /*1270*/  BSSY B0, `(.L_x_2657) ;  /* 0x000000d000007945 */ /* 0x000fe20003800000 */
[----:B------:R-:W-:Y:S05]  /*1280*/  @!P2 BRA `(.L_x_2658) ;  /* 0x000000b00000a947 */ /* 0x000fea0003800000 */
[----:B------:R-:W-:Y:S01]  /*1290*/  LOP3.LUT P4, RZ, R72, 0xff0000, RZ, 0xc0, !PT ;  /* 0x00ff000048ff7812 */ /* 0x000fe2000788c0ff */
[----:B------:R-:W-:-:S04]  /*12a0*/  FMUL.FTZ R7, R76, c[0x0][0x1ec] ;  /* 0x00007b004c077a20 */ /* 0x000fc80000410000 */
[----:B------:R-:W-:Y:S01]  /*12b0*/  FMUL.FTZ R85, R7, c[0x0][0x1e8] ;  /* 0x00007a0007557a20 */ /* 0x000fe20000410000 */
[----:B------:R-:W-:-:S07]  /*12c0*/  MOV R7, RZ ;  /* 0x000000ff00077202 */ /* 0x000fce0000000f00 */
[----:B-----5:R-:W-:-:S05]  /*12d0*/  @P4 HADD2.F32 R77, -RZ, R57.H0_H0 ;  /* 0x20000039ff4d4230 */ /* 0x020fca0000004100 */
[----:B------:R-:W-:Y:S02]  /*12e0*/  @P4 FMUL.FTZ R7, R85, R77 ;  /* 0x0000004d55074220 */ /* 0x000fe40000410000 */
[----:B------:R-:W-:Y:S02]  /*12f0*/  FMUL.FTZ R77, R22, R85 ;  /* 0x00000055164d7220 */ /* 0x000fe40000410000 */
[----:B------:R-:W-:-:S03]  /*1300*/  FADD.FTZ R50, R50, R7 ;  /* 0x0000000732327221 */ /* 0x000fc60000010000 */
[----:B------:R-:W-:-:S04]  /*1310*/  FSEL R77, R77, RZ, P4 ;  /* 0x000000ff4d4d7208 */ /* 0x000fc80002000000 */
[----:B------:R-:W-:-:S04]  /*1320*/  F2FP.PACK_AB R77, RZ, R77 ;  /* 0x0000004dff4d723e */ /* 0x000fc800000000ff */
[----:B------:R-:W-:Y:S02]  /*1330*/  PRMT R61, R77, 0x7610, R61 ;  /* 0x000076104d3d7816 */ /* 0x000fe4000000003d */
.L_x_2658:
[----:B------:R-:W-:Y:S05]  /*1340*/  BSYNC B0 ;  /* 0x0000000000007941 */ /* 0x000fea0003800000 */
.L_x_2657:
[----:B------:R-:W-:Y:S01]  /*1350*/  @P0 F2FP.PACK_AB R76, RZ, R76 ;  /* 0x0000004cff4c023e */ /* 0x000fe200000000ff */
[----:B------:R-:W-:Y:S03]  /*1360*/  BSSY B0, `(.L_x_2659) ;  /* 0x000000e000007945 */ /* 0x000fe60003800000 */
[----:B------:R-:W-:Y:S01]  /*1370*/  @P0 PRMT R65, R76, 0x7610, R65 ;  /* 0x000076104c410816 */ /* 0x000fe20000000041 */
[----:B------:R-:W-:Y:S05]  /*1380*/  @P1 BRA `(.L_x_2660) ;  /* 0x0000004000001947 */ /* 0x000fea0003800000 */
[----:B------:R-:W-:Y:S01]  /*1390*/  HFMA2.MMA R76, -RZ, RZ, 0, 0 ;  /* 0x00000000ff4c7435 */ /* 0x000fe200000001ff */
[----:B------:R-:W-:Y:S05]  /*13a0*/  @!P3 BRA `(.L_x_2661) ;  /* 0x000000900000b947 */ /* 0x000fea0003800000 */
[----:B------:R-:W-:Y:S01]  /*13b0*/  HADD2.F32 R76, -RZ, R13.H1_H1 ;  /* 0x3000000dff4c7230 */ /* 0x000fe20000004100 */
[----:B------:R-:W-:Y:S05]  /*13c0*/  BRA `(.L_x_2661) ;  /* 0x0000007000007947 */ /* 0x000fea0003800000 */
.L_x_2660:
[----:B-1----:R-:W-:-:S04]  /*13d0*/  ISETP.NE.AND P4, PT, R4, RZ, PT ;  /* 0x000000ff0400720c */ /* 0x002fc80003f85270 */
[----:B------:R-:W-:-:S05]  /*13e0*/  FSEL R7, R84, RZ, !P4 ;  /* 0x000000ff54077208 */ /* 0x000fca0006000000 */
[----:B------:R-:W-:Y:S01]  /*13f0*/  FFMA.FTZ R76, R80, R86, R7 ;  /* 0x00000056504c7223 */ /* 0x000fe20000010007 */
[----:B------:R-:W-:-:S03]  /*1400*/  @P3 HADD2.F32 R7, -RZ, R13.H1_H1 ;  /* 0x3000000dff073230 */ /* 0x000fc60000004100 */
[----:B------:R-:W-:-:S04]  /*1410*/  FADD.FTZ R76, R69, -R76 ;  /* 0x8000004c454c7221 */ /* 0x000fc80000010000 */
[----:B------:R-:W-:-:S04]  /*1420*/  FMUL.FTZ R76, R3, R76 ;  /* 0x0000004c034c7220 */ /* 0x000fc80000410000 */
[----:B------:R-:W-:Y:S02]  /*1430*/  @P3 FADD.FTZ R76, R76, R7 ;  /* 0x000000074c4c3221 */ /* 0x000fe40000010000 */
.L_x_2661:
[----:B------:R-:W-:Y:S05]  /*1440*/  BSYNC B0 ;  /* 0x0000000000007941 */ /* 0x000fea0003800000 */
.L_x_2659:
[----:B------:R-:W-:Y:S01]  /*1450*/  BSSY B0, `(.L_x_2662) ;  /* 0x000000d000007945 */ /* 0x000fe20003800000 */
[----:B------:R-:W-:Y:S05]  /*1460*/  @!P2 BRA `(.L_x_2663) ;  /* 0x000000b00000a947 */ /* 0x000fea0003800000 */
[----:B------:R-:W-:Y:S01]  /*1470*/  LOP3.LUT P4, RZ, R72, 0xff000000, RZ, 0xc0, !PT ;  /* 0xff00000048ff7812 */ /* 0x000fe2000788c0ff */
[----:B------:R-:W-:Y:S01]  /*1480*/  FMUL.FTZ R7, R76, c[0x0][0x1ec] ;  /* 0x00007b004c077a20 */ /* 0x000fe20000410000 */
[----:B------:R-:W-:-:S03]  /*1490*/  MOV R88, RZ ;  /* 0x000000ff00587202 */ /* 0x000fc60000000f00 */
        /* <DEDUP_REMOVED lines=8> */
.L_x_2663:
[----:B------:R-:W-:Y:S05]  /*1520*/  BSYNC B0 ;  /* 0x0000000000007941 */ /* 0x000fea0003800000 */
.L_x_2662:
[----:B------:R-:W-:Y:S01]  /*1530*/  @P0 F2FP.PACK_AB R76, RZ, R76 ;  /* 0x0000004cff4c023e */ /* 0x000fe200000000ff */
[----:B------:R-:W-:Y:S03]  /*1540*/  BSSY B0, `(.L_x_2664) ;  /* 0x000000e000007945 */ /* 0x000fe60003800000 */
[----:B------:R-:W-:Y:S01]  /*1550*/  @P0 PRMT R65, R65, 0x5410, R76 ;  /* 0x0000541041410816 */ /* 0x000fe2000000004c */
[----:B------:R-:W-:Y:S05]  /*1560*/  @P1 BRA `(.L_x_2665) ;  /* 0x0000004000001947 */ /* 0x000fea0003800000 */
[----:B------:R-:W-:Y:S01]  /*1570*/  HFMA2.MMA R76, -RZ, RZ, 0, 0 ;  /* 0x00000000ff4c7435 */ /* 0x000fe200000001ff */
[----:B------:R-:W-:Y:S05]  /*1580*/  @!P3 BRA `(.L_x_2666) ;  /* 0x000000900000b947 */ /* 0x000fea0003800000 */
[----:B------:R-:W-:Y:S01]  /*1590*/  HADD2.F32 R76, -RZ, R14.H0_H0 ;  /* 0x2000000eff4c7230 */ /* 0x000fe20000004100 */
[----:B------:R-:W-:Y:S05]  /*15a0*/  BRA `(.L_x_2666) ;  /* 0x0000007000007947 */ /* 0x000fea0003800000 */
.L_x_2665:
[----:B-1----:R-:W-:-:S04]  /*15b0*/  ISETP.NE.AND P4, PT, R4, RZ, PT ;  /* 0x000000ff0400720c */ /* 0x002fc80003f85270 */
[----:B------:R-:W-:-:S05]  /*15c0*/  FSEL R7, R84, RZ, !P4 ;  /* 0x000000ff54077208 */ /* 0x000fca0006000000 */
[----:B------:R-:W-:-:S04]  /*15d0*/  FFMA.FTZ R7, R79, R86, R7 ;  /* 0x000000564f077223 */ /* 0x000fc80000010007 */
[----:B------:R-:W-:Y:S01]  /*15e0*/  FADD.FTZ R76, R68, -R7 ;  /* 0x80000007444c7221 */ /* 0x000fe20000010000 */
[----:B------:R-:W-:-:S03]  /*15f0*/  @P3 HADD2.F32 R7, -RZ, R14.H0_H0 ;  /* 0x2000000eff073230 */ /* 0x000fc60000004100 */
[----:B------:R-:W-:-:S04]  /*1600*/  FMUL.FTZ R76, R3, R76 ;  /* 0x0000004c034c7220 */ /* 0x000fc80000410000 */
[----:B------:R-:W-:Y:S02]  /*1610*/  @P3 FADD.FTZ R76, R76, R7 ;  /* 0x000000074c4c3221 */ /* 0x000fe40000010000 */
.L_x_2666:
[----:B------:R-:W-:Y:S05]  /*1620*/  BSYNC B0 ;  /* 0x0000000000007941 */ /* 0x000fea0003800000 */
.L_x_2664:
        /* <DEDUP_REMOVED lines=13> */
.L_x_2668:
[----:B------:R-:W-:Y:S05]  /*1700*/  BSYNC B0 ;  /* 0x0000000000007941 */ /* 0x000fea0003800000 */
.L_x_2667:
        /* <DEDUP_REMOVED lines=8> */
.L_x_2670:
[----:B-1----:R-:W-:-:S04]  /*1790*/  ISETP.NE.AND P4, PT, R4, RZ, PT ;  /* 0x000000ff0400720c */ /* 0x002fc80003f85270 */
[----:B------:R-:W-:-:S05]  /*17a0*/  FSEL R7, R84, RZ, !P4 ;  /* 0x000000ff54077208 */ /* 0x000fca0006000000 */
[----:B------:R-:W-:Y:S01]  /*17b0*/  FFMA.FTZ R76, R78, R86, R7 ;  /* 0x000000564e4c7223 */ /* 0x000fe20000010007 */
[----:B------:R-:W-:-:S03]  /*17c0*/  @P3 HADD2.F32 R7, -RZ, R14.H1_H1 ;  /* 0x3000000eff073230 */ /* 0x000fc60000004100 */
[----:B------:R-:W-:-:S04]  /*17d0*/  FADD.FTZ R76, R11, -R76 ;  /* 0x8000004c0b4c7221 */ /* 0x000fc80000010000 */
[----:B------:R-:W-:-:S04]  /*17e0*/  FMUL.FTZ R76, R3, R76 ;  /* 0x0000004c034c7220 */ /* 0x000fc80000410000 */
[----:B------:R-:W-:Y:S02]  /*17f0*/  @P3 FADD.FTZ R76, R76, R7 ;  /* 0x000000074c4c3221 */ /* 0x000fe40000010000 */
.L_x_2671:
[----:B------:R-:W-:Y:S05]  /*1800*/  BSYNC B0 ;  /* 0x0000000000007941 */ /* 0x000fea0003800000 */
.L_x_2669:
        /* <DEDUP_REMOVED lines=13> */
.L_x_2673:
[----:B------:R-:W-:Y:S05]  /*18e0*/  BSYNC B0 ;  /* 0x0000000000007941 */ /* 0x000fea0003800000 */
.L_x_2672:
        /* <DEDUP_REMOVED lines=8> */
.L_x_2675:
[----:B-1----:R-:W-:-:S04]  /*1970*/  ISETP.NE.AND P4, PT, R4, RZ, PT ;  /* 0x000000ff0400720c */ /* 0x002fc80003f85270 */
[----:B------:R-:W-:-:S05]  /*1980*/  FSEL R7, R84, RZ, !P4 ;  /* 0x000000ff54077208 */ /* 0x000fca0006000000 */
[----:B------:R-:W-:-:S04]  /*1990*/  FFMA.FTZ R7, R75, R86, R7 ;  /* 0x000000564b077223 */ /* 0x000fc80000010007 */
[----:B------:R-:W-:Y:S01]  /*19a0*/  FADD.FTZ R76, R10, -R7 ;  /* 0x800000070a4c7221 */ /* 0x000fe20000010000 */
[----:B------:R-:W-:-:S03]  /*19b0*/  @P3 HADD2.F32 R7, -RZ, R15.H0_H0 ;  /* 0x2000000fff073230 */ /* 0x000fc60000004100 */
[----:B------:R-:W-:-:S04]  /*19c0*/  FMUL.FTZ R76, R3, R76 ;  /* 0x0000004c034c7220 */ /* 0x000fc80000410000 */
[----:B------:R-:W-:Y:S02]  /*19d0*/  @P3 FADD.FTZ R76, R76, R7 ;  /* 0x000000074c4c3221 */ /* 0x000fe40000010000 */
.L_x_2676:
[----:B------:R-:W-:Y:S05]  /*19e0*/  BSYNC B0 ;  /* 0x0000000000007941 */ /* 0x000fea0003800000 */
.L_x_2674:
[----:B------:R-:W-:Y:S01]  /*19f0*/  BSSY B0, `(.L_x_2677) ;  /* 0x000000d000007945 */ /* 0x000fe20003800000 */
[----:B------:R-:W-:Y:S05]  /*1a00*/  @!P2 BRA `(.L_x_2678) ;  /* 0x000000b00000a947 */ /* 0x000fea0003800000 */
[----:B------:R-:W-:Y:S01]  /*1a10*/  LOP3.LUT P4, RZ, R73, 0xff0000, RZ, 0xc0, !PT ;  /* 0x00ff000049ff7812 */ /* 0x000fe2000788c0ff */
[----:B------:R-:W-:-:S04]  /*1a20*/  FMUL.FTZ R7, R76, c[0x0][0x1ec] ;  /* 0x00007b004c077a20 */ /* 0x000fc80000410000 */
[----:B------:R-:W-:Y:S02]  /*1a30*/  FMUL.FTZ R85, R7, c[0x0][0x1e8] ;  /* 0x00007a0007557a20 */ /* 0x000fe40000410000 */
[----:B------:R-:W-:-:S06]  /*1a40*/  IMAD.MOV.U32 R7, RZ, RZ, RZ ;  /* 0x000000ffff077224 */ /* 0x000fcc00078e00ff */
[----:B-----5:R-:W-:-:S05]  /*1a50*/  @P4 HADD2.F32 R77, -RZ, R59.H0_H0 ;  /* 0x2000003bff4d4230 */ /* 0x020fca0000004100 */
[----:B------:R-:W-:Y:S02]  /*1a60*/  @P4 FMUL.FTZ R7, R85, R77 ;  /* 0x0000004d55074220 */ /* 0x000fe40000410000 */
[----:B------:R-:W-:Y:S02]  /*1a70*/  FMUL.FTZ R77, R18, R85 ;  /* 0x00000055124d7220 */ /* 0x000fe40000410000 */
[----:B------:R-:W-:-:S03]  /*1a80*/  FADD.FTZ R54, R54, R7 ;  /* 0x0000000736367221 */ /* 0x000fc60000010000 */
[----:B------:R-:W-:-:S04]  /*1a90*/  FSEL R77, R77, RZ, P4 ;  /* 0x000000ff4d4d7208 */ /* 0x000fc80002000000 */
[----:B------:R-:W-:-:S04]  /*1aa0*/  F2FP.PACK_AB R77, RZ, R77 ;  /* 0x0000004dff4d723e */ /* 0x000fc800000000ff */
[----:B------:R-:W-:Y:S02]  /*1ab0*/  PRMT R63, R77, 0x7610, R63 ;  /* 0x000076104d3f7816 */ /* 0x000fe4000000003f */
.L_x_2678:
[----:B------:R-:W-:Y:S05]  /*1ac0*/  BSYNC B0 ;  /* 0x0000000000007941 */ /* 0x000fea0003800000 */
.L_x_2677:
        /* <DEDUP_REMOVED lines=8> */
.L_x_2680:
[----:B-1----:R-:W-:-:S04]  /*1b50*/  ISETP.NE.AND P1, PT, R4, RZ, PT ;  /* 0x000000ff0400720c */ /* 0x002fc80003f25270 */
[----:B------:R-:W-:Y:S01]  /*1b60*/  FSEL R7, R84, RZ, !P1 ;  /* 0x000000ff54077208 */ /* 0x000fe20004800000 */
[----:B------:R-:W-:-:S04]  /*1b70*/  @P3 HADD2.F32 R84, -RZ, R15.H1_H1 ;  /* 0x3000000fff543230 */ /* 0x000fc80000004100 */
[----:B------:R-:W-:-:S04]  /*1b80*/  FFMA.FTZ R7, R9, R86, R7 ;  /* 0x0000005609077223 */ /* 0x000fc80000010007 */
[----:B------:R-:W-:-:S04]  /*1b90*/  FADD.FTZ R76, R8, -R7 ;  /* 0x80000007084c7221 */ /* 0x000fc80000010000 */
[----:B------:R-:W-:-:S04]  /*1ba0*/  FMUL.FTZ R3, R3, R76 ;  /* 0x0000004c03037220 */ /* 0x000fc80000410000 */
[----:B------:R-:W-:Y:S02]  /*1bb0*/  @P3 FADD.FTZ R3, R3, R84 ;  /* 0x0000005403033221 */ /* 0x000fe40000010000 */
.L_x_2681:
[----:B------:R-:W-:Y:S05]  /*1bc0*/  BSYNC B0 ;  /* 0x0000000000007941 */ /* 0x000fea0003800000 */
.L_x_2679:
[----:B------:R-:W-:Y:S01]  /*1bd0*/  @P0 F2FP.PACK_AB R7, RZ, R3 ;  /* 0x00000003ff07023e */ /* 0x000fe200000000ff */
[----:B------:R-:W-:Y:S03]  /*1be0*/  BSSY B0, `(.L_x_2682) ;  /* 0x000000e000007945 */ /* 0x000fe60003800000 */
[----:B------:R-:W-:Y:S01]  /*1bf0*/  @P0 PRMT R67, R67, 0x5410, R7 ;  /* 0x0000541043430816 */ /* 0x000fe20000000007 */
[----:B------:R-:W-:Y:S05]  /*1c00*/  @!P2 BRA `(.L_x_2683) ;  /* 0x000000b00000a947 */ /* 0x000fea0003800000 */
[----:B------:R-:W-:Y:S01]  /*1c10*/  LOP3.LUT P1, RZ, R73, 0xff000000, RZ, 0xc0, !PT ;  /* 0xff00000049ff7812 */ /* 0x000fe2000782c0ff */
[----:B------:R-:W-:Y:S01]  /*1c20*/  FMUL.FTZ R3, R3, c[0x0][0x1ec] ;  /* 0x00007b0003037a20 */ /* 0x000fe20000410000 */
[----:B------:R-:W-:-:S03]  /*1c30*/  HFMA2.MMA R72, -RZ, RZ, 0, 0 ;  /* 0x00000000ff487435 */ /* 0x000fc600000001ff */
[----:B------:R-:W-:-:S04]  /*1c40*/  FMUL.FTZ R76, R3, c[0x0][0x1e8] ;  /* 0x00007a00034c7a20 */ /* 0x000fc80000410000 */
[----:B------:R-:W-:-:S04]  /*1c50*/  FMUL.FTZ R7, R19, R76 ;  /* 0x0000004c13077220 */ /* 0x000fc80000410000 */
[----:B-----5:R-:W-:Y:S01]  /*1c60*/  @P1 HADD2.F32 R3, -RZ, R59.H1_H1 ;  /* 0x3000003bff031230 */ /* 0x020fe20000004100 */
[----:B------:R-:W-:-:S04]  /*1c70*/  FSEL R7, R7, RZ, P1 ;  /* 0x000000ff07077208 */ /* 0x000fc80000800000 */
[----:B------:R-:W-:Y:S01]  /*1c80*/  @P1 FMUL.FTZ R72, R76, R3 ;  /* 0x000000034c481220 */ /* 0x000fe20000410000 */
[----:B------:R-:W-:-:S03]  /*1c90*/  F2FP.PACK_AB R7, RZ, R7 ;  /* 0x00000007ff07723e */ /* 0x000fc600000000ff */
[----:B------:R-:W-:Y:S01]  /*1ca0*/  FADD.FTZ R55, R55, R72 ;  /* 0x0000004837377221 */ /* 0x000fe20000010000 */
[----:B------:R-:W-:Y:S02]  /*1cb0*/  PRMT R63, R63, 0x5410, R7 ;  /* 0x000054103f3f7816 */ /* 0x000fe40000000007 */
.L_x_2683:
[----:B------:R-:W-:Y:S05]  /*1cc0*/  BSYNC B0 ;  /* 0x0000000000007941 */ /* 0x000fea0003800000 */
.L_x_2682:
[----:B------:R-:W-:Y:S02]  /*1cd0*/  @P0 MOV R73, 0x10 ;  /* 0x0000001000490802 */ /* 0x000fe40000000f00 */
[----:B------:R-:W-:-:S03]  /*1ce0*/  @P2 MOV R3, 0x10 ;  /* 0x0000001000032802 */ /* 0x000fc60000000f00 */
[----:B------:R-:W-:Y:S01]  /*1cf0*/  @P0 IMAD.WIDE.U32 R72, R0, R73, c[0x0][0x258] ;  /* 0x0000960000480625 */ /* 0x000fe200078e0049 */
[----:B------:R-:W-:-:S03]  /*1d00*/  MOV R0, c[0x0][0x160] ;  /* 0x0000580000007a02 */ /* 0x000fc60000000f00 */
[----:B------:R-:W-:Y:S01]  /*1d10*/  @P2 IMAD.WIDE.U32 R2, R2, R3, c[0x0][0x248] ;  /* 0x0000920002022625 */ /* 0x000fe200078e0003 */
[----:B------:R0:W-:Y:S01]  /*1d20*/  @P0 STG.E.128 [R72.64], R64 ;  /* 0x0000004048000986 */ /* 0x0001e2000c101d04 */
[----:B------:R-:W-:-:S03]  /*1d30*/  LEA R5, R0, R5, 0x2 ;  /* 0x0000000500057211 */ /* 0x000fc600078e10ff */
[----:B------:R0:W-:Y:S01]  /*1d40*/  @P2 STG.E.128 [R2.64], R60 ;  /* 0x0000003c02002986 */ /* 0x0001e2000c101d04 */
[----:B------:R-:W-:-:S13]  /*1d50*/  ISETP.GE.AND P0, PT, R5, c[0x0][0x164], PT ;  /* 0x0000590005007a0c */ /* 0x000fda0003f06270 */
[----:B01---5:R-:W-:Y:S01]  /*1d60*/  @P0 CALL.REL.NOINC `(.L_x_2638) ;  /* 0x0000001000000944 */ /* 0x023fe20003c00000 */
[----:B------:R-:W-:Y:S05]  /*1d70*/  BRA `(.L_x_2684) ;  /* 0xffffe54000007947 */ /* 0x000fea000383ffff */
.L_x_2638:
        /* <DEDUP_REMOVED lines=29> */
[----:B------:R-:W0:Y:S03]  /*1f50*/  LDS R4, [R6.X4] ;  /* 0x0000000006047984 */ /* 0x000e260000004800 */
        /* <DEDUP_REMOVED lines=28> */
[----:B0-----:R-:W-:-:S02]  /*2120*/  IMAD.SHL.U32 R6, R3, 0x4, RZ ;  /* 0x0000000403067824 */ /* 0x001fc400078e00ff */
        /* <DEDUP_REMOVED lines=21> */
.L_x_2642:
[----:B------:R-:W-:Y:S01]  /*2280*/  HFMA2.MMA R88, -RZ, RZ, 0, 5.9604644775390625e-08 ;  /* 0x00000001ff587435 */ /* 0x000fe200000001ff */
[----:B------:R-:W-:-:S02]  /*2290*/  MOV R91, R84 ;  /* 0x00000054005b7202 */ /* 0x000fc40000000f00 */
[----:B------:R-:W-:Y:S02]  /*22a0*/  MOV R89, 0x1f ;  /* 0x0000001f00597802 */ /* 0x000fe40000000f00 */
[----:B------:R-:W-:Y:S02]  /*22b0*/  MOV R86, 0xffffffff ;  /* 0xffffffff00567802 */ /* 0x000fe40000000f00 */
[----:B------:R-:W-:Y:S02]  /*22c0*/  MOV R76, 0x22e0 ;  /* 0x000022e0004c7802 */ /* 0x000fe40000000f00 */
[----:B-1----:R-:W-:Y:S05]  /*22d0*/  CALL.REL.NOINC `($__internal_119_$__cuda_sm70_shflsync_bfly_p) ;  /* 0x0000045000007944 */ /* 0x002fea0003c00000 */
[----:B-1----:R-:W-:Y:S01]  /*22e0*/  MOV R87, R88 ;  /* 0x0000005800577202 */ /* 0x002fe20000000f00 */
[----:B0-----:R-:W-:Y:S05]  /*22f0*/  BRA `(.L_x_2685) ;  /* 0xffffe82000007947 */ /* 0x001fea000383ffff */
.L_x_2643:
[----:B------:R-:W-:Y:S01]  /*2300*/  HFMA2.MMA R88, -RZ, RZ, 0, 5.9604644775390625e-08 ;  /* 0x00000001ff587435 */ /* 0x000fe200000001ff */
[----:B------:R-:W-:Y:S01]  /*2310*/  MOV R91, R85 ;  /* 0x00000055005b7202 */ /* 0x000fe20000000f00 */
[----:B------:R-:W-:Y:S01]  /*2320*/  IMAD.MOV.U32 R86, RZ, RZ, -0x1 ;  /* 0xffffffffff567424 */ /* 0x000fe200078e00ff */
[----:B------:R-:W-:Y:S02]  /*2330*/  MOV R89, 0x1f ;  /* 0x0000001f00597802 */ /* 0x000fe40000000f00 */
[----:B------:R-:W-:-:S02]  /*2340*/  MOV R76, 0x2360 ;  /* 0x00002360004c7802 */ /* 0x000fc40000000f00 */
[----:B012---:R-:W-:Y:S05]  /*2350*/  CALL.REL.NOINC `($__internal_119_$__cuda_sm70_shflsync_bfly_p) ;  /* 0x000003d000007944 */ /* 0x007fea0003c00000 */
[----:B------:R-:W-:Y:S01]  /*2360*/  FADD.FTZ R84, R87, R84 ;  /* 0x0000005457547221 */ /* 0x000fe20000010000 */
[----:B0-----:R-:W-:Y:S01]  /*2370*/  MOV R89, 0x1f ;  /* 0x0000001f00597802 */ /* 0x001fe20000000f00 */
[----:B-1----:R-:W-:Y:S01]  /*2380*/  FADD.FTZ R85, R85, R88 ;  /* 0x0000005855557221 */ /* 0x002fe20000010000 */
[----:B------:R-:W-:Y:S01]  /*2390*/  HFMA2.MMA R88, -RZ, RZ, 0, 1.1920928955078125e-07 ;  /* 0x00000002ff587435 */ /* 0x000fe200000001ff */
[----:B------:R-:W-:-:S02]  /*23a0*/  MOV R86, 0xffffffff ;  /* 0xffffffff00567802 */ /* 0x000fc40000000f00 */
[----:B------:R-:W-:Y:S02]  /*23b0*/  MOV R91, R84 ;  /* 0x00000054005b7202 */ /* 0x000fe40000000f00 */
[----:B------:R-:W-:Y:S02]  /*23c0*/  MOV R76, 0x23e0 ;  /* 0x000023e0004c7802 */ /* 0x000fe40000000f00 */
[----:B------:R-:W-:Y:S05]  /*23d0*/  CALL.REL.NOINC `($__internal_119_$__cuda_sm70_shflsync_bfly_p) ;  /* 0x0000035000007944 */ /* 0x000fea0003c00000 */
[----:B-1----:R-:W-:Y:S01]  /*23e0*/  MOV R87, R88 ;  /* 0x0000005800577202 */ /* 0x002fe20000000f00 */
[----:B------:R-:W-:Y:S01]  /*23f0*/  HFMA2.MMA R88, -RZ, RZ, 0, 1.1920928955078125e-07 ;  /* 0x00000002ff587435 */ /* 0x000fe200000001ff */
[----:B0-----:R-:W-:Y:S01]  /*2400*/  MOV R91, R85 ;  /* 0x00000055005b7202 */ /* 0x001fe20000000f00 */
[----:B------:R-:W-:Y:S01]  /*2410*/  IMAD.MOV.U32 R86, RZ, RZ, -0x1 ;  /* 0xffffffffff567424 */ /* 0x000fe200078e00ff */
[----:B------:R-:W-:Y:S02]  /*2420*/  MOV R89, 0x1f ;  /* 0x0000001f00597802 */ /* 0x000fe40000000f00 */
[----:B------:R-:W-:Y:S02]  /*2430*/  MOV R76, 0x2450 ;  /* 0x00002450004c7802 */ /* 0x000fe40000000f00 */
[----:B------:R-:W-:Y:S05]  /*2440*/  CALL.REL.NOINC `($__internal_119_$__cuda_sm70_shflsync_bfly_p) ;  /* 0x000002e000007944 */ /* 0x000fea0003c00000 */
[----:B------:R-:W-:Y:S01]  /*2450*/  FADD.FTZ R84, R87, R84 ;  /* 0x0000005457547221 */ /* 0x000fe20000010000 */
[----:B0-----:R-:W-:Y:S01]  /*2460*/  MOV R89, 0x1f ;  /* 0x0000001f00597802 */ /* 0x001fe20000000f00 */
[----:B-1----:R-:W-:Y:S01]  /*2470*/  FADD.FTZ R85, R85, R88 ;  /* 0x0000005855557221 */ /* 0x002fe20000010000 */
[----:B------:R-:W-:Y:S01]  /*2480*/  HFMA2.MMA R88, -RZ, RZ, 0, 2.384185791015625e-07 ;  /* 0x00000004ff587435 */ /* 0x000fe200000001ff */
[----:B------:R-:W-:-:S02]  /*2490*/  MOV R86, 0xffffffff ;  /* 0xffffffff00567802 */ /* 0x000fc40000000f00 */
[----:B------:R-:W-:Y:S02]  /*24a0*/  MOV R91, R84 ;  /* 0x00000054005b7202 */ /* 0x000fe40000000f00 */
[----:B------:R-:W-:Y:S02]  /*24b0*/  MOV R76, 0x24d0 ;  /* 0x000024d0004c7802 */ /* 0x000fe40000000f00 */
[----:B------:R-:W-:Y:S05]  /*24c0*/  CALL.REL.NOINC `($__internal_119_$__cuda_sm70_shflsync_bfly_p) ;  /* 0x0000026000007944 */ /* 0x000fea0003c00000 */
[----:B-1----:R-:W-:Y:S01]  /*24d0*/  MOV R87, R88 ;  /* 0x0000005800577202 */ /* 0x002fe20000000f00 */
[----:B------:R-:W-:Y:S01]  /*24e0*/  HFMA2.MMA R88, -RZ, RZ, 0, 2.384185791015625e-07 ;  /* 0x00000004ff587435 */ /* 0x000fe200000001ff */
        /* <DEDUP_REMOVED lines=8> */
[----:B------:R-:W-:Y:S01]  /*2570*/  HFMA2.MMA R88, -RZ, RZ, 0, 4.76837158203125e-07 ;  /* 0x00000008ff587435 */ /* 0x000fe200000001ff */
[----:B------:R-:W-:-:S02]  /*2580*/  MOV R86, 0xffffffff ;  /* 0xffffffff00567802 */ /* 0x000fc40000000f00 */
[----:B------:R-:W-:Y:S02]  /*2590*/  MOV R91, R84 ;  /* 0x00000054005b7202 */ /* 0x000fe40000000f00 */
[----:B------:R-:W-:Y:S02]  /*25a0*/  MOV R76, 0x25c0 ;  /* 0x000025c0004c7802 */ /* 0x000fe40000000f00 */
[----:B------:R-:W-:Y:S05]  /*25b0*/  CALL.REL.NOINC `($__internal_119_$__cuda_sm70_shflsync_bfly_p) ;  /* 0x0000017000007944 */ /* 0x000fea0003c00000 */
[----:B-1----:R-:W-:Y:S01]  /*25c0*/  MOV R87, R88 ;  /* 0x0000005800577202 */ /* 0x002fe20000000f00 */
[----:B------:R-:W-:Y:S01]  /*25d0*/  HFMA2.MMA R88, -RZ, RZ, 0, 4.76837158203125e-07 ;  /* 0x00000008ff587435 */ /* 0x000fe200000001ff */
[----:B0-----:R-:W-:Y:S02]  /*25e0*/  MOV R91, R85 ;  /* 0x00000055005b7202 */ /* 0x001fe40000000f00 */
[----:B------:R-:W-:Y:S02]  /*25f0*/  MOV R89, 0x1f ;  /* 0x0000001f00597802 */ /* 0x000fe40000000f00 */
[----:B------:R-:W-:Y:S02]  /*2600*/  MOV R86, 0xffffffff ;  /* 0xffffffff00567802 */ /* 0x000fe40000000f00 */
[----:B------:R-:W-:-:S02]  /*2610*/  MOV R76, 0x2630 ;  /* 0x00002630004c7802 */ /* 0x000fc40000000f00 */
[----:B------:R-:W-:Y:S05]  /*2620*/  CALL.REL.NOINC `($__internal_119_$__cuda_sm70_shflsync_bfly_p) ;  /* 0x0000010000007944 */ /* 0x000fea0003c00000 */
[----:B------:R-:W-:Y:S01]  /*2630*/  FADD.FTZ R84, R87, R84 ;  /* 0x0000005457547221 */ /* 0x000fe20000010000 */
[----:B0-----:R-:W-:Y:S01]  /*2640*/  HFMA2.MMA R89, -RZ, RZ, 0, 1.847743988037109375e-06 ;  /* 0x0000001fff597435 */ /* 0x001fe200000001ff */
[----:B-1----:R-:W-:Y:S01]  /*2650*/  FADD.FTZ R85, R85, R88 ;  /* 0x0000005855557221 */ /* 0x002fe20000010000 */
[----:B------:R-:W-:Y:S01]  /*2660*/  MOV R86, 0xffffffff ;  /* 0xffffffff00567802 */ /* 0x000fe20000000f00 */
[----:B------:R-:W-:Y:S01]  /*2670*/  IMAD.MOV.U32 R88, RZ, RZ, 0x10 ;  /* 0x00000010ff587424 */ /* 0x000fe200078e00ff */
[----:B------:R-:W-:-:S02]  /*2680*/  MOV R91, R84 ;  /* 0x00000054005b7202 */ /* 0x000fc40000000f00 */
[----:B------:R-:W-:Y:S02]  /*2690*/  MOV R76, 0x26b0 ;  /* 0x000026b0004c7802 */ /* 0x000fe40000000f00 */
[----:B------:R-:W-:Y:S05]  /*26a0*/  CALL.REL.NOINC `($__internal_119_$__cuda_sm70_shflsync_bfly_p) ;  /* 0x0000008000007944 */ /* 0x000fea0003c00000 */
[----:B-1----:R-:W-:Y:S01]  /*26b0*/  MOV R87, R88 ;  /* 0x0000005800577202 */ /* 0x002fe20000000f00 */
[----:B------:R-:W-:Y:S01]  /*26c0*/  HFMA2.MMA R88, -RZ, RZ, 0, 9.5367431640625e-07 ;  /* 0x00000010ff587435 */ /* 0x000fe200000001ff */
[----:B0-----:R-:W-:Y:S02]  /*26d0*/  MOV R91, R85 ;  /* 0x00000055005b7202 */ /* 0x001fe40000000f00 */
[----:B------:R-:W-:Y:S02]  /*26e0*/  MOV R89, 0x1f ;  /* 0x0000001f00597802 */ /* 0x000fe40000000f00 */
[----:B------:R-:W-:Y:S02]  /*26f0*/  MOV R86, 0xffffffff ;  /* 0xffffffff00567802 */ /* 0x000fe40000000f00 */
[----:B------:R-:W-:Y:S02]  /*2700*/  MOV R76, 0x2720 ;  /* 0x00002720004c7802 */ /* 0x000fe40000000f00 */
[----:B------:R-:W-:Y:S05]  /*2710*/  CALL.REL.NOINC `($__internal_119_$__cuda_sm70_shflsync_bfly_p) ;  /* 0x0000001000007944 */ /* 0x000fea0003c00000 */
[----:B01----:R-:W-:Y:S05]  /*2720*/  BRA `(.L_x_2686) ;  /* 0xffffe51000007947 */ /* 0x003fea000383ffff */
        .weak           $__internal_119_$__cuda_sm70_shflsync_bfly_p
        .type           $__internal_119_$__cuda_sm70_shflsync_bfly_p,@function
        .size           $__internal_119_$__cuda_sm70_shflsync_bfly_p,(.L_x_4499 - $__internal_119_$__cuda_sm70_shflsync_bfly_p)
$__internal_119_$__cuda_sm70_shflsync_bfly_p:
[----:B------:R-:W-:Y:S01]  /*2730*/  HFMA2.MMA R77, -RZ, RZ, 0, 0 ;  /* 0x00000000ff4d7435 */ /* 0x000fe200000001ff */
[----:B------:R-:W-:Y:S04]  /*2740*/  WARPSYNC R86 ;  /* 0x0000005600007348 */ /* 0x000fe80003800000 */
[----:B------:R0:W1:Y:S01]  /*2750*/  SHFL.BFLY PT, R88, R91, R88, R89 ;  /* 0x0c0000585b587389 */ /* 0x00006200000e0059 */
[----:B------:R-:W-:Y:S05]  /*2760*/  RET.REL.NODEC R76 `(_ZN10layer_norm13ln_bwd_kernelINS_13Kernel_traitsIf6__halfS2_S2_fjLj256ELj1ELj4ELj1ELj16ENS_18Kernel_traits_baseILj256EfS2_S2_S2_fjLj128EEEEELb1ELb1ELb1ELb1EEEvNS_9BwdParamsE) ;  /* 0xffffd8904c007950 */ /* 0x000fea0003c3ffff */
.L_x_2687:
        /* <DEDUP_REMOVED lines=9> */
.L_x_4499:


//--------------------- .text._ZN10layer_norm13ln_bwd_kernelINS_13Kernel_traitsI6__halfS2_fS2_fjLj256ELj1ELj4ELj1ELj16ENS_18Kernel_traits_baseILj256ES2_S2_fS2_fjLj128EEEEELb0ELb0ELb0ELb0EEEvNS_9BwdParamsE --------------------------
	.section	.text._ZN10layer_norm13ln_bwd_kernelINS_13Kernel_traitsI6__halfS2_fS2_fjLj256ELj1ELj4ELj1ELj16ENS_18Kernel_traits_baseILj256ES2_S2_fS2_fjLj128EEEEELb0ELb0ELb0ELb0EEEvNS_9BwdParamsE,"ax",@progbits
	.sectioninfo	@"SHI_REGISTERS=72"
	.align	128
        .global         _ZN10layer_norm13ln_bwd_kernelINS_13Kernel_traitsI6__halfS2_fS2_fjLj256ELj1ELj4ELj1ELj16ENS_18Kernel_traits_baseILj256ES2_S2_fS2_fjLj128EEEEELb0ELb0ELb0ELb0EEEvNS_9BwdParamsE
        .type           _ZN10layer_norm13ln_bwd_kernelINS_13Kernel_traitsI6__halfS2_fS2_fjLj256ELj1ELj4ELj1ELj16ENS_18Kernel_traits_baseILj256ES2_S2_fS2_fjLj128EEEEELb0ELb0ELb0ELb0EEEvNS_9BwdParamsE,@function
        .size           _ZN10layer_norm13ln_bwd_kernelINS_13Kernel_traitsI6__halfS2_fS2_fjLj256ELj1ELj4ELj1ELj16ENS_18Kernel_traits_baseILj256ES2_S2_fS2_fjLj128EEEEELb0ELb0ELb0ELb0EEEvNS_9BwdParamsE,(.L_x_4500 - _ZN10layer_norm13ln_bwd_kernelINS_13Kernel_traitsI6__halfS2_fS2_fjLj256ELj1ELj4ELj1ELj16ENS_18Kernel_traits_baseILj256ES2_S2_fS2_fjLj128EEEEELb0ELb0ELb0ELb0EEEvNS_9BwdParamsE)
        .other          _ZN10layer_norm13ln_bwd_kernelINS_13Kernel_traitsI6__halfS2_fS2_fjLj256ELj1ELj4ELj1ELj16ENS_18Kernel_traits_baseILj256ES2_S2_fS2_fjLj128EEEEELb0ELb0ELb0ELb0EEEvNS_9BwdParamsE,@"STO_CUDA_ENTRY STV_DEFAULT"
_ZN10layer_norm13ln_bwd_kernelINS_13Kernel_traitsI6__halfS2_fS2_fjLj256ELj1ELj4ELj1ELj16ENS_18Kernel_traits_baseILj256ES2_S2_fS2_fjLj128EEEEELb0ELb0ELb0ELb0EEEvNS_9BwdParamsE:
.text._ZN10layer_norm13ln_bwd_kernelINS_13Kernel_traitsI6__halfS2_fS2_fjLj256ELj1ELj4ELj1ELj16ENS_18Kernel_traits_baseILj256ES2_S2_fS2_fjLj128EEEEELb0ELb0ELb0ELb0EEEvNS_9BwdParamsE:
        /* <DEDUP_REMOVED lines=36> */
.L_x_2695:
        /* <DEDUP_REMOVED lines=16> */
[----:B------:R-:W-:Y:S01]  /*0340*/  MOV R53, RZ ;  /* 0x000000ff00357202 */ /* 0x000fe20000000f00 */
[----:B--2---:R-:W-:Y:S01]  /*0350*/  @P0 HADD2.F32 R52, -RZ, R42.H0_H0 ;  /* 0x2000002aff340230 */ /* 0x004fe20000004100 */
[----:B------:R-:W-:Y:S05]  /*0360*/  @!P2 BRA `(.L_x_2690) ;  /* 0x000005100000a947 */ /* 0x000fea0003800000 */
[----:B-1----:R-:W-:Y:S01]  /*0370*/  IMAD.WIDE R6, R2, R67, c[0x0][0x1a0] ;  /* 0x0000680002067625 */ /* 0x002fe200078e0243 */
[----:B------:R-:W-:Y:S02]  /*0380*/  LEA R54, P0, R57, c[0x0][0x188], 0x5 ;  /* 0x0000620039367a11 */ /* 0x000fe400078028ff */
[----:B------:R-:W-:-:S02]  /*0390*/  MOV R4, 0x10 ;  /* 0x0000001000047802 */ /* 0x000fc40000000f00 */
        /* <DEDUP_REMOVED lines=25> */
[----:B------:R-:W-:Y:S01]  /*0530*/  FADD.FTZ R42, -R42, R51 ;  /* 0x000000332a2a7221 */ /* 0x000fe20000010100 */
[--C-:B------:R-:W-:Y:S01]  /*0540*/  HADD2.F32 R51, -RZ, R4.reuse.H0_H0 ;  /* 0x20000004ff337230 */ /* 0x100fe20000004100 */
[C---:B-----5:R-:W-:Y:S01]  /*0550*/  FMUL.FTZ R6, R43.reuse, R64 ;  /* 0x000000402b067220 */ /* 0x060fe20000410000 */
[----:B------:R-:W-:Y:S01]  /*0560*/  HADD2.F32 R53, -RZ, R4.H1_H1 ;  /* 0x30000004ff357230 */ /* 0x000fe20000004100 */
[C---:B------:R-:W-:Y:S01]  /*0570*/  FMUL.FTZ R44, R43.reuse, R44 ;  /* 0x0000002c2b2c7220 */ /* 0x040fe20000410000 */
[--C-:B-1----:R-:W-:Y:S01]  /*0580*/  HADD2.F32 R41, -RZ, R7.reuse.H0_H0 ;  /* 0x20000007ff297230 */ /* 0x102fe20000004100 */
[C---:B------:R-:W-:Y:S01]  /*0590*/  FMUL.FTZ R46, R43.reuse, R46 ;  /* 0x0000002e2b2e7220 */ /* 0x040fe20000410000 */
[----:B------:R-:W-:Y:S01]  /*05a0*/  HADD2.F32 R40, -RZ, R7.H1_H1 ;  /* 0x30000007ff287230 */ /* 0x000fe20000004100 */
        /* <DEDUP_REMOVED lines=45> */
.L_x_2690:
[----:B-1----:R-:W-:Y:S05]  /*0880*/  BSYNC B0 ;  /* 0x0000000000007941 */ /* 0x002fea0003800000 */
.L_x_2689:
[----:B------:R-:W-:Y:S05]  /*0890*/  BRA.DIV ~URZ, `(.L_x_2691) ;  /* 0x00000a927f007947 */ /* 0x000fea000b800000 */
[----:B------:R1:W2:Y:S02]  /*08a0*/  SHFL.BFLY PT, R64, R63, 0x1, 0x1f ;  /* 0x0c201f003f407f89 */ /* 0x0002a400000e0000 */
.L_x_2696:
        /* <DEDUP_REMOVED lines=18> */
.L_x_2697:
        /* <DEDUP_REMOVED lines=26> */
[----:B------:R-:W-:Y:S01]  /*0b70*/  F2FP.PACK_AB R40, R41, R40 ;  /* 0x000000282928723e */ /* 0x000fe200000000ff */
        /* <DEDUP_REMOVED lines=13> */
[----:B------:R-:W-:Y:S01]  /*0c50*/  F2FP.PACK_AB R41, R42, R41 ;  /* 0x000000292a29723e */ /* 0x000fe200000000ff */
        /* <DEDUP_REMOVED lines=22> */
[----:B------:R-:W-:-:S03]  /*0dc0*/  F2FP.PACK_AB R42, R67, R42 ;  /* 0x0000002a432a723e */ /* 0x000fc600000000ff */
[----:B------:R-:W-:Y:S02]  /*0dd0*/  F2FP.PACK_AB R43, R52, R43 ;  /* 0x0000002b342b723e */ /* 0x000fe400000000ff */
[----:B------:R-:W-:-:S05]  /*0de0*/  @P1 MOV R52, 0x20 ;  /* 0x0000002000341802 */ /* 0x000fca0000000f00 */
[----:B------:R-:W-:-:S05]  /*0df0*/  @P1 IMAD.WIDE.U32 R52, R57, R52, c[0x0][0x258] ;  /* 0x0000960039341625 */ /* 0x000fca00078e0034 */
[----:B------:R-:W-:Y:S04]  /*0e00*/  @P1 STG.E.128 [R52.64], R32 ;  /* 0x0000002034001986 */ /* 0x000fe8000c101d04 */
[----:B------:R0:W-:Y:S02]  /*0e10*/  @P1 STG.E.128 [R52.64+0x10], R36 ;  /* 0x0000102434001986 */ /* 0x0001e4000c101d04 */
[----:B0-----:R-:W-:-:S05]  /*0e20*/  IMAD.WIDE.U32 R52, R57, R64, c[0x0][0x248] ;  /* 0x0000920039347625 */ /* 0x001fca00078e0040 */
[----:B------:R0:W-:Y:S02]  /*0e30*/  STG.E.128 [R52.64], R40 ;  /* 0x0000002834007986 */ /* 0x0001e4000c101d04 */
.L_x_2694:
[----:B------:R-:W-:Y:S05]  /*0e40*/  BSYNC B0 ;  /* 0x0000000000007941 */ /* 0x000fea0003800000 */
.L_x_2693:
[----:B0-----:R-:W-:-:S04]  /*0e50*/  MOV R41, c[0x0][0x160] ;  /* 0x0000580000297a02 */ /* 0x001fc80000000f00 */
[----:B------:R-:W-:-:S04]  /*0e60*/  LEA R2, R41, R2, 0x2 ;  /* 0x0000000229027211 */ /* 0x000fc800078e10ff */
[----:B------:R-:W-:-:S13]  /*0e70*/  ISETP.GE.AND P0, PT, R2, c[0x0][0x164], PT ;  /* 0x0000590002007a0c */ /* 0x000fda0003f06270 */
[----:B-123-5:R-:W-:Y:S05]  /*0e80*/  @!P0 BRA `(.L_x_2695) ;  /* 0xfffff3b000008947 */ /* 0x02efea000383ffff */
.L_x_2688:
        /* <DEDUP_REMOVED lines=74> */
.L_x_2691:
[----:B------:R-:W-:Y:S01]  /*1330*/  HFMA2.MMA R42, -RZ, RZ, 0, 5.9604644775390625e-08 ;  /* 0x00000001ff2a7435 */ /* 0x000fe200000001ff */
[----:B------:R-:W-:-:S02]  /*1340*/  MOV R41, R63 ;  /* 0x0000003f00297202 */ /* 0x000fc40000000f00 */
[----:B------:R-:W-:Y:S02]  /*1350*/  MOV R67, 0xffffffff ;  /* 0xffffffff00437802 */ /* 0x000fe40000000f00 */
[----:B------:R-:W-:Y:S02]  /*1360*/  MOV R40, 0x1380 ;  /* 0x0000138000287802 */ /* 0x000fe40000000f00 */
[----:B0----5:R-:W-:Y:S05]  /*1370*/  CALL.REL.NOINC `($__internal_120_$__cuda_sm70_shflsync_bfly_p) ;  /* 0x000003d000007944 */ /* 0x021fea0003c00000 */
[----:B------:R-:W-:Y:S01]  /*1380*/  MOV R64, R42 ;  /* 0x0000002a00407202 */ /* 0x000fe20000000f00 */
[----:B------:R-:W-:Y:S05]  /*1390*/  BRA `(.L_x_2696) ;  /* 0xfffff51000007947 */ /* 0x000fea000383ffff */
.L_x_2692:
[----:B------:R-:W-:Y:S01]  /*13a0*/  HFMA2.MMA R42, -RZ, RZ, 0, 5.9604644775390625e-08 ;  /* 0x00000001ff2a7435 */ /* 0x000fe200000001ff */
[----:B------:R-:W-:Y:S02]  /*13b0*/  MOV R41, R53 ;  /* 0x0000003500297202 */ /* 0x000fe40000000f00 */
[----:B------:R-:W-:Y:S02]  /*13c0*/  MOV R67, 0xffffffff ;  /* 0xffffffff00437802 */ /* 0x000fe40000000f00 */
[----:B------:R-:W-:Y:S02]  /*13d0*/  MOV R40, 0x13f0 ;  /* 0x000013f000287802 */ /* 0x000fe40000000f00 */
[----:B012--5:R-:W-:Y:S05]  /*13e0*/  CALL.REL.NOINC `($__internal_120_$__cuda_sm70_shflsync_bfly_p) ;  /* 0x0000036000007944 */ /* 0x027fea0003c00000 */
[----:B------:R-:W-:Y:S01]  /*13f0*/  FADD.FTZ R63, R64, R63 ;  /* 0x0000003f403f7221 */ /* 0x000fe20000010000 */
[----:B------:R-:W-:Y:S01]  /*1400*/  MOV R67, 0xffffffff ;  /* 0xffffffff00437802 */ /* 0x000fe20000000f00 */
[----:B------:R-:W-:Y:S01]  /*1410*/  FADD.FTZ R53, R53, R42 ;  /* 0x0000002a35357221 */ /* 0x000fe20000010000 */
[----:B------:R-:W-:Y:S01]  /*1420*/  HFMA2.MMA R42, -RZ, RZ, 0, 1.1920928955078125e-07 ;  /* 0x00000002ff2a7435 */ /* 0x000fe200000001ff */
[----:B------:R-:W-:-:S02]  /*1430*/  MOV R40, 0x1460 ;  /* 0x0000146000287802 */ /* 0x000fc40000000f00 */
[----:B------:R-:W-:-:S03]  /*1440*/  MOV R41, R63 ;  /* 0x0000003f00297202 */ /* 0x000fc60000000f00 */
[----:B------:R-:W-:Y:S05]  /*1450*/  CALL.REL.NOINC `($__internal_120_$__cuda_sm70_shflsync_bfly_p) ;  /* 0x000002f000007944 */ /* 0x000fea0003c00000 */
[----:B------:R-:W-:Y:S01]  /*1460*/  MOV R64, R42 ;  /* 0x0000002a00407202 */ /* 0x000fe20000000f00 */
[----:B------:R-:W-:Y:S01]  /*1470*/  HFMA2.MMA R42, -RZ, RZ, 0, 1.1920928955078125e-07 ;  /* 0x00000002ff2a7435 */ /* 0x000fe200000001ff */
[----:B------:R-:W-:Y:S02]  /*1480*/  MOV R41, R53 ;  /* 0x0000003500297202 */ /* 0x000fe40000000f00 */
[----:B------:R-:W-:Y:S02]  /*1490*/  MOV R67, 0xffffffff ;  /* 0xffffffff00437802 */ /* 0x000fe40000000f00 */
[----:B------:R-:W-:Y:S02]  /*14a0*/  MOV R40, 0x14c0 ;  /* 0x000014c000287802 */ /* 0x000fe40000000f00 */
[----:B------:R-:W-:Y:S05]  /*14b0*/  CALL.REL.NOINC `($__internal_120_$__cuda_sm70_shflsync_bfly_p) ;  /* 0x0000029000007944 */ /* 0x000fea0003c00000 */
[----:B------:R-:W-:Y:S01]  /*14c0*/  FADD.FTZ R63, R64, R63 ;  /* 0x0000003f403f7221 */ /* 0x000fe20000010000 */
[----:B------:R-:W-:Y:S01]  /*14d0*/  MOV R67, 0xffffffff ;  /* 0xffffffff00437802 */ /* 0x000fe20000000f00 */
[----:B------:R-:W-:Y:S01]  /*14e0*/  FADD.FTZ R53, R53, R42 ;  /* 0x0000002a35357221 */ /* 0x000fe20000010000 */
[----:B------:R-:W-:Y:S01]  /*14f0*/  HFMA2.MMA R42, -RZ, RZ, 0, 2.384185791015625e-07 ;  /* 0x00000004ff2a7435 */ /* 0x000fe200000001ff */
[----:B------:R-:W-:-:S02]  /*1500*/  MOV R40, 0x1530 ;  /* 0x0000153000287802 */ /* 0x000fc40000000f00 */
[----:B------:R-:W-:-:S03]  /*1510*/  MOV R41, R63 ;  /* 0x0000003f00297202 */ /* 0x000fc60000000f00 */
[----:B------:R-:W-:Y:S05]  /*1520*/  CALL.REL.NOINC `($__internal_120_$__cuda_sm70_shflsync_bfly_p) ;  /* 0x0000022000007944 */ /* 0x000fea0003c00000 */
[----:B------:R-:W-:Y:S01]  /*1530*/  MOV R64, R42 ;  /* 0x0000002a00407202 */ /* 0x000fe20000000f00 */
[----:B------:R-:W-:Y:S01]  /*1540*/  HFMA2.MMA R42, -RZ, RZ, 0, 2.384185791015625e-07 ;  /* 0x00000004ff2a7435 */ /* 0x000fe200000001ff */
[----:B------:R-:W-:Y:S02]  /*1550*/  MOV R41, R53 ;  /* 0x0000003500297202 */ /* 0x000fe40000000f00 */
[----:B------:R-:W-:Y:S02]  /*1560*/  MOV R67, 0xffffffff ;  /* 0xffffffff00437802 */ /* 0x000fe40000000f00 */
[----:B------:R-:W-:Y:S02]  /*1570*/  MOV R40, 0x1590 ;  /* 0x0000159000287802 */ /* 0x000fe40000000f00 */
[----:B------:R-:W-:Y:S05]  /*1580*/  CALL.REL.NOINC `($__internal_120_$__cuda_sm70_shflsync_bfly_p) ;  /* 0x000001c000007944 */ /* 0x000fea0003c00000 */
[----:B------:R-:W-:Y:S01]  /*1590*/  FADD.FTZ R63, R64, R63 ;  /* 0x0000003f403f7221 */ /* 0x000fe20000010000 */
[----:B------:R-:W-:Y:S01]  /*15a0*/  MOV R67, 0xffffffff ;  /* 0xffffffff00437802 */ /* 0x000fe20000000f00 */
[----:B------:R-:W-:Y:S01]  /*15b0*/  FADD.FTZ R53, R53, R42 ;  /* 0x0000002a35357221 */ /* 0x000fe20000010000 */
[----:B------:R-:W-:Y:S01]  /*15c0*/  HFMA2.MMA R42, -RZ, RZ, 0, 4.76837158203125e-07 ;  /* 0x00000008ff2a7435 */ /* 0x000fe200000001ff */
[----:B------:R-:W-:-:S02]  /*15d0*/  MOV R40, 0x1600 ;  /* 0x0000160000287802 */ /* 0x000fc40000000f00 */
[----:B------:R-:W-:-:S03]  /*15e0*/  MOV R41, R63 ;  /* 0x0000003f00297202 */ /* 0x000fc60000000f00 */
[----:B------:R-:W-:Y:S05]  /*15f0*/  CALL.REL.NOINC `($__internal_120_$__cuda_sm70_shflsync_bfly_p) ;  /* 0x0000015000007944 */ /* 0x000fea0003c00000 */
[----:B------:R-:W-:Y:S01]  /*1600*/  MOV R64, R42 ;  /* 0x0000002a00407202 */ /* 0x000fe20000000f00 */
[----:B------:R-:W-:Y:S01]  /*1610*/  HFMA2.MMA R42, -RZ, RZ, 0, 4.76837158203125e-07 ;  /* 0x00000008ff2a7435 */ /* 0x000fe200000001ff */
[----:B------:R-:W-:Y:S02]  /*1620*/  MOV R41, R53 ;  /* 0x0000003500297202 */ /* 0x000fe40000000f00 */
[----:B------:R-:W-:Y:S02]  /*1630*/  MOV R67, 0xffffffff ;  /* 0xffffffff00437802 */ /* 0x000fe40000000f00 */
[----:B------:R-:W-:Y:S02]  /*1640*/  MOV R40, 0x1660 ;  /* 0x0000166000287802 */ /* 0x000fe40000000f00 */
[----:B------:R-:W-:Y:S05]  /*1650*/  CALL.REL.NOINC `($__internal_120_$__cuda_sm70_shflsync_bfly_p) ;  /* 0x000000f000007944 */ /* 0x000fea0003c00000 */
[----:B------:R-:W-:Y:S01]  /*1660*/  FADD.FTZ R63, R64, R63 ;  /* 0x0000003f403f7221 */ /* 0x000fe20000010000 */
[----:B------:R-:W-:Y:S01]  /*1670*/  MOV R67, 0xffffffff ;  /* 0xffffffff00437802 */ /* 0x000fe20000000f00 */
[----:B------:R-:W-:Y:S01]  /*1680*/  FADD.FTZ R53, R53, R42 ;  /* 0x0000002a35357221 */ /* 0x000fe20000010000 */
[----:B------:R-:W-:Y:S01]  /*1690*/  HFMA2.MMA R42, -RZ, RZ, 0, 9.5367431640625e-07 ;  /* 0x00000010ff2a7435 */ /* 0x000fe200000001ff */
[----:B------:R-:W-:-:S02]  /*16a0*/  MOV R40, 0x16d0 ;  /* 0x000016d000287802 */ /* 0x000fc40000000f00 */
[----:B------:R-:W-:-:S03]  /*16b0*/  MOV R41, R63 ;  /* 0x0000003f00297202 */ /* 0x000fc60000000f00 */
[----:B------:R-:W-:Y:S05]  /*16c0*/  CALL.REL.NOINC `($__internal_120_$__cuda_sm70_shflsync_bfly_p) ;  /* 0x0000008000007944 */ /* 0x000fea0003c00000 */
[----:B------:R-:W-:Y:S01]  /*16d0*/  MOV R64, R42 ;  /* 0x0000002a00407202 */ /* 0x000fe20000000f00 */
[----:B------:R-:W-:Y:S01]  /*16e0*/  HFMA2.MMA R42, -RZ, RZ, 0, 9.5367431640625e-07 ;  /* 0x00000010ff2a7435 */ /* 0x000fe200000001ff */
[----:B------:R-:W-:Y:S02]  /*16f0*/  MOV R41, R53 ;  /* 0x0000003500297202 */ /* 0x000fe40000000f00 */
[----:B------:R-:W-:Y:S02]  /*1700*/  MOV R67, 0xffffffff ;  /* 0xffffffff00437802 */ /* 0x000fe40000000f00 */
[----:B------:R-:W-:Y:S02]  /*1710*/  MOV R40, 0x1730 ;  /* 0x0000173000287802 */ /* 0x000fe40000000f00 */
[----:B------:R-:W-:Y:S05]  /*1720*/  CALL.REL.NOINC `($__internal_120_$__cuda_sm70_shflsync_bfly_p) ;  /* 0x0000002000007944 */ /* 0x000fea0003c00000 */
[----:B------:R-:W-:Y:S01]  /*1730*/  MOV R40, R42 ;  /* 0x0000002a00287202 */ /* 0x000fe20000000f00 */
[----:B------:R-:W-:Y:S05]  /*1740*/  BRA `(.L_x_2697) ;  /* 0xfffff28000007947 */ /* 0x000fea000383ffff */
        .weak           $__internal_120_$__cuda_sm70_shflsync_bfly_p
        .type           $__internal_120_$__cuda_sm70_shflsync_bfly_p,@function
        .size           $__internal_120_$__cuda_sm70_shflsync_bfly_p,(.L_x_4500 - $__internal_120_$__cuda_sm70_shflsync_bfly_p)
$__internal_120_$__cuda_sm70_shflsync_bfly_p:
[----:B------:R-:W-:Y:S01]  /*1750*/  HFMA2.MMA R68, -RZ, RZ, 0, 1.847743988037109375e-06 ;  /* 0x0000001fff447435 */ /* 0x000fe200000001ff */
[----:B------:R-:W-:Y:S06]  /*1760*/  WARPSYNC R67 ;  /* 0x0000004300007348 */ /* 0x000fec0003800000 */
[----:B------:R0:W1:Y:S04]  /*1770*/  SHFL.BFLY PT, R42, R41, R42, R68 ;  /* 0x0c00002a292a7389 */ /* 0x00006800000e0044 */
[----:B0-----:R-:W0:Y:S01]  /*1780*/  S2R R68, SR_TID.X ;  /* 0x0000000000447919 */ /* 0x001e220000002100 */
[----:B------:R-:W-:-:S02]  /*1790*/  MOV R41, 0x0 ;  /* 0x0000000000297802 */ /* 0x000fc40000000f00 */
[----:B0-----:R-:W-:Y:S02]  /*17a0*/  LOP3.LUT R68, R68, 0x1f, RZ, 0xc0, !PT ;  /* 0x0000001f44447812 */ /* 0x001fe400078ec0ff */
[----:B-1----:R-:W-:Y:S05]  /*17b0*/  RET.REL.NODEC R40 `(_ZN10layer_norm13ln_bwd_kernelINS_13Kernel_traitsI6__halfS2_fS2_fjLj256ELj1ELj4ELj1ELj16ENS_18Kernel_traits_baseILj256ES2_S2_fS2_fjLj128EEEEELb0ELb0ELb0ELb0EEEvNS_9BwdParamsE) ;  /* 0xffffe84028007950 */ /* 0x002fea0003c3ffff */
.L_x_2698:
        /* <DEDUP_REMOVED lines=12> */
.L_x_4500:


//--------------------- .text._ZN10layer_norm13ln_bwd_kernelINS_13Kernel_traitsI6__halfS2_fS2_fjLj256ELj1ELj4ELj1ELj16ENS_18Kernel_traits_baseILj256ES2_S2_fS2_fjLj128EEEEELb0ELb0ELb0ELb1EEEvNS_9BwdParamsE --------------------------
	.section	.text._ZN10layer_norm13ln_bwd_kernelINS_13Kernel_traitsI6__halfS2_fS2_fjLj256ELj1ELj4ELj1ELj16ENS_18Kernel_traits_baseILj256ES2_S2_fS2_fjLj128EEEEELb0ELb0ELb0ELb1EEEvNS_9BwdParamsE,"ax",@progbits
	.sectioninfo	@"SHI_REGISTERS=80"
	.align	128
        .global         _ZN10layer_norm13ln_bwd_kernelINS_13Kernel_traitsI6__halfS2_fS2_fjLj256ELj1ELj4ELj1ELj16ENS_18Kernel_traits_baseILj256ES2_S2_fS2_fjLj128EEEEELb0ELb0ELb0ELb1EEEvNS_9BwdParamsE
        .type           _ZN10layer_norm13ln_bwd_kernelINS_13Kernel_traitsI6__halfS2_fS2_fjLj256ELj1ELj4ELj1ELj16ENS_18Kernel_traits_baseILj256ES2_S2_fS2_fjLj128EEEEELb0ELb0ELb0ELb1EEEvNS_9BwdParamsE,@function
        .size           _ZN10layer_norm13ln_bwd_kernelINS_13Kernel_traitsI6__halfS2_fS2_fjLj256ELj1ELj4ELj1ELj16ENS_18Kernel_traits_baseILj256ES2_S2_fS2_fjLj128EEEEELb0ELb0ELb0ELb1EEEvNS_9BwdParamsE,(.L_x_4501 - _ZN10layer_norm13ln_bwd_kernelINS_13Kernel_traitsI6__halfS2_fS2_fjLj256ELj1ELj4ELj1ELj16ENS_18Kernel_traits_baseILj256ES2_S2_fS2_fjLj128EEEEELb0ELb0ELb0ELb1EEEvNS_9BwdParamsE)
        .other          _ZN10layer_norm13ln_bwd_kernelINS_13Kernel_traitsI6__halfS2_fS2_fjLj256ELj1ELj4ELj1ELj16ENS_18Kernel_traits_baseILj256ES2_S2_fS2_fjLj128EEEEELb0ELb0ELb0ELb1EEEvNS_9BwdParamsE,@"STO_CUDA_ENTRY STV_DEFAULT"
_ZN10layer_norm13ln_bwd_kernelINS_13Kernel_traitsI6__halfS2_fS2_fjLj256ELj1ELj4ELj1ELj16ENS_18Kernel_traits_baseILj256ES2_S2_fS2_fjLj128EEEEELb0ELb0ELb0ELb1EEEvNS_9BwdParamsE:
.text._ZN10layer_norm13ln_bwd_kernelINS_13Kernel_traitsI6__halfS2_fS2_fjLj256ELj1ELj4ELj1ELj16ENS_18Kernel_traits_baseILj256ES2_S2_fS2_fjLj128EEEEELb0ELb0ELb0ELb1EEEvNS_9BwdParamsE:
        /* <DEDUP_REMOVED lines=18> */
.L_x_2699:
[----:B------:R-:W-:-:S10]  /*0120*/  HFMA2.MMA R3, -RZ, RZ, 0, 9.5367431640625e-07 ;  /* 0x00000010ff037435 */ /* 0x000fd400000001ff */
[----:B------:R-:W-:-:S05]  /*0130*/  IMAD.WIDE.U32 R2, R54, R3, c[0x0][0x1b0] ;  /* 0x00006c0036027625 */ /* 0x000fca00078e0003 */
        /* <DEDUP_REMOVED lines=19> */
.L_x_2703:
        /* <DEDUP_REMOVED lines=11> */
[----:B------:R-:W-:Y:S02]  /*0320*/  SHF.L.U32 R61, R57, 0x5, RZ ;  /* 0x00000005393d7819 */ /* 0x000fe400000006ff */
[----:B------:R-:W-:Y:S02]  /*0330*/  SHF.R.U32.HI R58, RZ, 0x1b, R57 ;  /* 0x0000001bff3a7819 */ /* 0x000fe40000011639 */
[----:B------:R-:W-:Y:S01]  /*0340*/  IADD3 R66, P2, R61, c[0x0][0x188], RZ ;  /* 0x000062003d427a10 */ /* 0x000fe20007f5e0ff */
[----:B------:R-:W-:Y:S01]  /*0350*/  IMAD.WIDE.U32 R32, R57, R32, c[0x0][0x208] ;  /* 0x0000820039207625 */ /* 0x000fe200078e0020 */
[C---:B------:R-:W-:Y:S02]  /*0360*/  @P0 LEA R68, P1, R55.reuse, c[0x0][0x1c0], 0x1 ;  /* 0x0000700037440a11 */ /* 0x040fe400078208ff */
[----:B------:R-:W-:Y:S01]  /*0370*/  IADD3.X R67, R58, c[0x0][0x18c], RZ, P2, !PT ;  /* 0x000063003a437a10 */ /* 0x000fe200017fe4ff */
[C---:B------:R-:W-:Y:S01]  /*0380*/  IMAD.WIDE R64, R55.reuse, R64, c[0x0][0x1a8] ;  /* 0x00006a0037407625 */ /* 0x040fe200078e0240 */
[----:B------:R-:W-:Y:S01]  /*0390*/  @P0 LEA.HI.X R69, R55, c[0x0][0x1c4], R28, 0x1, P1 ;  /* 0x0000710037450a11 */ /* 0x000fe200008f0c1c */
[----:B------:R-:W3:Y:S04]  /*03a0*/  LDG.E.128 R32, [R32.64] ;  /* 0x0000000420207981 */ /* 0x000ee8000c1e1d00 */
[----:B------:R-:W4:Y:S04]  /*03b0*/  LDG.E.128 R28, [R66.64] ;  /* 0x00000004421c7981 */ /* 0x000f28000c1e1d00 */
[----:B------:R0:W4:Y:S04]  /*03c0*/  LDG.E R60, [R64.64] ;  /* 0x00000004403c7981 */ /* 0x000128000c1e1900 */
[----:B------:R4:W4:Y:S04]  /*03d0*/  LDG.E.128 R36, [R66.64+0x10] ;  /* 0x0000100442247981 */ /* 0x000928000c1e1d00 */
[----:B------:R2:W4:Y:S01]  /*03e0*/  @P0 LDG.E.U16 R68, [R68.64] ;  /* 0x0000000444440981 */ /* 0x000522000c1e1500 */
[----:B------:R-:W-:-:S04]  /*03f0*/  ISETP.NE.U32.AND P1, PT, RZ, c[0x0][0x218], PT ;  /* 0x00008600ff007a0c */ /* 0x000fc80003f25070 */
[----:B------:R-:W-:-:S13]  /*0400*/  ISETP.NE.AND.EX P1, PT, RZ, c[0x0][0x21c], PT, P1 ;  /* 0x00008700ff007a0c */ /* 0x000fda0003f25310 */
[----:B------:R-:W-:-:S04]  /*0410*/  @P1 LEA R62, P2, R57, c[0x0][0x218], 0x5 ;  /* 0x00008600393e1a11 */ /* 0x000fc800078428ff */
[----:B------:R-:W-:-:S05]  /*0420*/  @P1 LEA.HI.X R63, R57, c[0x0][0x21c], RZ, 0x5, P2 ;  /* 0x00008700393f1a11 */ /* 0x000fca00010f2cff */
[----:B------:R1:W5:Y:S04]  /*0430*/  @P1 LDG.E.128 R12, [R62.64] ;  /* 0x000000043e0c1981 */ /* 0x000368000c1e1d00 */
[----:B------:R1:W5:Y:S01]  /*0440*/  @P1 LDG.E.128 R16, [R62.64+0x10] ;  /* 0x000010043e101981 */ /* 0x000362000c1e1d00 */
[----:B------:R-:W-:Y:S02]  /*0450*/  ISETP.NE.AND P1, PT, R53, RZ, PT ;  /* 0x000000ff3500720c */ /* 0x000fe40003f25270 */
[----:B------:R-:W-:Y:S02]  /*0460*/  MOV R59, 0x3f800000 ;  /* 0x3f800000003b7802 */ /* 0x000fe40000000f00 */
[----:B--2---:R-:W-:Y:S01]  /*0470*/  FSEL R69, R70, RZ, !P1 ;  /* 0x000000ff46457208 */ /* 0x004fe20004800000 */
[----:B---3--:R-:W-:-:S04]  /*0480*/  HADD2.F32 R77, -RZ, R32.H0_H0 ;  /* 0x20000020ff4d7230 */ /* 0x008fc80000004100 */
[C---:B----4-:R-:W-:Y:S02]  /*0490*/  FADD.FTZ R67, -R69.reuse, R28 ;  /* 0x0000001c45437221 */ /* 0x050fe40000010100 */
[C---:B0-----:R-:W-:Y:S02]  /*04a0*/  FADD.FTZ R64, -R69.reuse, R29 ;  /* 0x0000001d45407221 */ /* 0x041fe40000010100 */
[C---:B------:R-:W-:Y:S01]  /*04b0*/  FADD.FTZ R73, -R69.reuse, R31 ;  /* 0x0000001f45497221 */ /* 0x040fe20000010100 */
[----:B------:R-:W-:Y:S01]  /*04c0*/  HADD2.F32 R32, -RZ, R32.H1_H1 ;  /* 0x30000020ff207230 */ /* 0x000fe20000004100 */
[C---:B------:R-:W-:Y:S01]  /*04d0*/  FADD.FTZ R65, -R69.reuse, R30 ;  /* 0x0000001e45417221 */ /* 0x040fe20000010100 */
[----:B------:R-:W-:Y:S01]  /*04e0*/  HADD2.F32 R30, -RZ, R33.H1_H1 ;  /* 0x30000021ff1e7230 */ /* 0x000fe20000004100 */
[C---:B------:R-:W-:Y:S02]  /*04f0*/  FMUL.FTZ R31, R60.reuse, R67 ;  /* 0x000000433c1f7220 */ /* 0x040fe40000410000 */
[C---:B------:R-:W-:Y:S01]  /*0500*/  FMUL.FTZ R67, R60.reuse, R64 ;  /* 0x000000403c437220 */ /* 0x040fe20000410000 */
[--C-:B------:R-:W-:Y:S01]  /*0510*/  HADD2.F32 R29, -RZ, R35.reuse.H0_H0 ;  /* 0x20000023ff1d7230 */ /* 0x100fe20000004100 */
[C---:B------:R-:W-:Y:S01]  /*0520*/  FADD.FTZ R36, -R69.reuse, R36 ;  /* 0x0000002445247221 */ /* 0x040fe20000010100 */
[----:B------:R-:W-:Y:S01]  /*0530*/  HADD2.F32 R28, -RZ, R35.H1_H1 ;  /* 0x30000023ff1c7230 */ /* 0x000fe20000004100 */
[----:B------:R-:W-:Y:S01]  /*0540*/  FMUL.FTZ R64, R60, R73 ;  /* 0x000000493c407220 */ /* 0x000fe20000410000 */
[----:B------:R-:W-:Y:S01]  /*0550*/  HADD2.F32 R75, -RZ, R33.H0_H0 ;  /* 0x20000021ff4b7230 */ /* 0x000fe20000004100 */
[----:B------:R-:W-:Y:S01]  /*0560*/  FMUL.FTZ R66, R52, R77 ;  /* 0x0000004d34427220 */ /* 0x000fe20000410000 */
[----:B------:R-:W-:Y:S01]  /*0570*/  HADD2.F32 R33, -RZ, R34.H0_H0 ;  /* 0x20000022ff217230 */ /* 0x000fe20000004100 */
[----:B------:R-:W-:-:S02]  /*0580*/  FADD.FTZ R71, -R69, R37 ;  /* 0x0000002545477221 */ /* 0x000fc40000010100 */
[C---:B------:R-:W-:Y:S02]  /*0590*/  FADD.FTZ R35, -R69.reuse, R38 ;  /* 0x0000002645237221 */ /* 0x040fe40000010100 */
[----:B------:R-:W-:Y:S02]  /*05a0*/  FADD.FTZ R69, -R69, R39 ;  /* 0x0000002745457221 */ /* 0x000fe40000010100 */
[----:B------:R-:W-:Y:S02]  /*05b0*/  FADD.FTZ R9, R32, R9 ;  /* 0x0000000920097221 */ /* 0x000fe40000010000 */
[-C--:B------:R-:W-:Y:S02]  /*05c0*/  FFMA.FTZ R0, R67, R32.reuse, R0 ;  /* 0x0000002043007223 */ /* 0x080fe40000010000 */
[----:B-1----:R-:W-:Y:S02]  /*05d0*/  FMUL.FTZ R63, R51, R32 ;  /* 0x00000020333f7220 */ /* 0x002fe40000410000 */
        /* <DEDUP_REMOVED lines=10> */
[----:B------:R-:W-:Y:S02]  /*0680*/  FMUL.FTZ R62, R50, R75 ;  /* 0x0000004b323e7220 */ /* 0x000fe40000410000 */
[----:B------:R-:W-:Y:S02]  /*0690*/  FADD.FTZ R33, R30, R63 ;  /* 0x0000003f1e217221 */ /* 0x000fe40000010000 */
[----:B------:R-:W-:-:S02]  /*06a0*/  FFMA.FTZ R32, R67, R63, R32 ;  /* 0x0000003f43207223 */ /* 0x000fc40000010020 */
[----:B------:R-:W-:Y:S02]  /*06b0*/  FADD.FTZ R30, R33, R62 ;  /* 0x0000003e211e7221 */ /* 0x000fe40000010000 */
[----:B------:R-:W-:Y:S01]  /*06c0*/  FFMA.FTZ R32, R65, R62, R32 ;  /* 0x0000003e41207223 */ /* 0x000fe20000010020 */
[----:B------:R-:W-:Y:S01]  /*06d0*/  HADD2.F32 R34, -RZ, R34.H1_H1 ;  /* 0x30000022ff227230 */ /* 0x000fe20000004100 */
        /* <DEDUP_REMOVED lines=13> */
[----:B------:R-:W-:Y:S01]  /*07b0*/  FFMA.FTZ R71, R36, R34, R71 ;  /* 0x0000002224477223 */ /* 0x000fe20000010047 */
[----:B------:R-:W-:Y:S01]  /*07c0*/  @P0 HADD2.F32 R59, -RZ, R68.H0_H0 ;  /* 0x20000044ff3b0230 */ /* 0x000fe20000004100 */
        /* <DEDUP_REMOVED lines=11> */
[----:B------:R-:W-:Y:S01]  /*0880*/  FFMA.FTZ R69, R30, R33, R69 ;  /* 0x000000211e457223 */ /* 0x000fe20000010045 */
[----:B------:R-:W-:Y:S05]  /*0890*/  BRA.DIV ~URZ, `(.L_x_2701) ;  /* 0x00000a427f007947 */ /* 0x000fea000b800000 */
[----:B------:R0:W1:Y:S02]  /*08a0*/  SHFL.BFLY PT, R71, R68, 0x1, 0x1f ;  /* 0x0c201f0044477f89 */ /* 0x00006400000e0000 */
.L_x_2704:
        /* <DEDUP_REMOVED lines=18> */
.L_x_2705:
[----:B--2---:R-:W-:Y:S01]  /*09d0*/  FADD.FTZ R71, R71, R68 ;  /* 0x0000004447477221 */ /* 0x004fe20000010000 */
[----:B------:R-:W-:Y:S01]  /*09e0*/  ISETP.NE.U32.AND P0, PT, RZ, c[0x0][0x258], PT ;  /* 0x00009600ff007a0c */ /* 0x000fe20003f05070 */
[----:B-1----:R-:W-:Y:S01]  /*09f0*/  FADD.FTZ R28, R28, R69 ;  /* 0x000000451c1c7221 */ /* 0x002fe20000010000 */
[----:B------:R-:W-:Y:S01]  /*0a00*/  ISETP.NE.U32.AND P2, PT, RZ, c[0x0][0x258], PT ;  /* 0x00009600ff007a0c */ /* 0x000fe20003f45070 */
[----:B------:R-:W-:Y:S01]  /*0a10*/  FMUL.FTZ R71, R71, c[0x0][0x1e0] ;  /* 0x0000780047477a20 */ /* 0x000fe20000410000 */
[----:B------:R-:W-:Y:S01]  /*0a20*/  ISETP.NE.AND.EX P0, PT, RZ, c[0x0][0x25c], PT, P0 ;  /* 0x00009700ff007a0c */ /* 0x000fe20003f05300 */
[----:B------:R-:W-:Y:S01]  /*0a30*/  FMUL.FTZ R28, R28, c[0x0][0x1e0] ;  /* 0x000078001c1c7a20 */ /* 0x000fe20000410000 */
[----:B------:R-:W-:Y:S02]  /*0a40*/  ISETP.NE.AND.EX P2, PT, RZ, c[0x0][0x25c], PT, P2 ;  /* 0x00009700ff007a0c */ /* 0x000fe40003f45320 */
[----:B------:R-:W-:Y:S02]  /*0a50*/  FSEL R71, R71, RZ, !P1 ;  /* 0x000000ff47477208 */ /* 0x000fe40004800000 */
[----:B------:R-:W-:-:S03]  /*0a60*/  ISETP.NE.U32.AND P1, PT, RZ, c[0x0][0x218], PT ;  /* 0x00008600ff007a0c */ /* 0x000fc60003f25070 */
[-CC-:B0-----:R-:W-:Y:S01]  /*0a70*/  FFMA.FTZ R68, R67, R28.reuse, R71.reuse ;  /* 0x0000001c43447223 */ /* 0x181fe20000010047 */
        /* <DEDUP_REMOVED lines=14> */
[----:B------:R-:W-:Y:S01]  /*0b60*/  FADD.FTZ R35, R32, -R35 ;  /* 0x8000002320237221 */ /* 0x000fe20000010000 */
[----:B------:R-:W-:Y:S01]  /*0b70*/  @P0 IADD3 R32, P3, R61, c[0x0][0x258], RZ ;  /* 0x000096003d200a10 */ /* 0x000fe20007f7e0ff */
        /* <DEDUP_REMOVED lines=29> */
[----:B------:R0:W-:Y:S01]  /*0d50*/  @P0 STG.E.128 [R32.64], R20 ;  /* 0x0000001420000986 */ /* 0x0001e2000c101d04 */
[-C--:B------:R-:W-:Y:S01]  /*0d60*/  FMUL.FTZ R30, R34, R59.reuse ;  /* 0x0000003b221e7220 */ /* 0x080fe20000410000 */
[----:B------:R-:W-:Y:S01]  /*0d70*/  LEA R34, P1, R57, c[0x0][0x248], 0x4 ;  /* 0x0000920039227a11 */ /* 0x000fe200078220ff */
[-C--:B------:R-:W-:Y:S01]  /*0d80*/  FMUL.FTZ R37, R37, R59.reuse ;  /* 0x0000003b25257220 */ /* 0x080fe20000410000 */
[----:B------:R-:W-:Y:S01]  /*0d90*/  F2FP.PACK_AB R28, R29, R28 ;  /* 0x0000001c1d1c723e */ /* 0x000fe200000000ff */
[----:B------:R-:W-:Y:S01]  /*0da0*/  FMUL.FTZ R36, R36, R59 ;  /* 0x0000003b24247220 */ /* 0x000fe20000410000 */
[----:B------:R-:W-:Y:S01]  /*0db0*/  F2FP.PACK_AB R29, R30, R65 ;  /* 0x000000411e1d723e */ /* 0x000fe200000000ff */
[-C--:B------:R-:W-:Y:S01]  /*0dc0*/  FMUL.FTZ R31, R35, R59.reuse ;  /* 0x0000003b231f7220 */ /* 0x080fe20000410000 */
[----:B------:R-:W-:Y:S01]  /*0dd0*/  LEA.HI.X R35, R57, c[0x0][0x24c], RZ, 0x4, P1 ;  /* 0x0000930039237a11 */ /* 0x000fe200008f24ff */
[----:B------:R-:W-:Y:S01]  /*0de0*/  FMUL.FTZ R38, R60, R59 ;  /* 0x0000003b3c267220 */ /* 0x000fe20000410000 */
[----:B------:R-:W-:Y:S01]  /*0df0*/  F2FP.PACK_AB R30, R36, R37 ;  /* 0x00000025241e723e */ /* 0x000fe200000000ff */
[----:B------:R0:W-:Y:S01]  /*0e00*/  @P0 STG.E.128 [R32.64+0x10], R24 ;  /* 0x0000101820000986 */ /* 0x0001e2000c101d04 */
[----:B------:R-:W-:-:S02]  /*0e10*/  MOV R36, c[0x0][0x160] ;  /* 0x0000580000247a02 */ /* 0x000fc40000000f00 */
[----:B------:R-:W-:Y:S02]  /*0e20*/  F2FP.PACK_AB R31, R38, R31 ;  /* 0x0000001f261f723e */ /* 0x000fe400000000ff */
[----:B------:R-:W-:-:S03]  /*0e30*/  LEA R55, R36, R55, 0x2 ;  /* 0x0000003724377211 */ /* 0x000fc600078e10ff */
[----:B------:R0:W-:Y:S01]  /*0e40*/  STG.E.128 [R34.64], R28 ;  /* 0x0000001c22007986 */ /* 0x0001e2000c101d04 */
        /* <DEDUP_REMOVED lines=14> */
.L_x_2700:
[----:B------:R-:W0:Y:S01]  /*0f30*/  S2R R20, SR_TID.X ;  /* 0x0000000000147919 */ /* 0x000e220000002100 */
[----:B------:R-:W-:Y:S01]  /*0f40*/  WARPSYNC 0xffffffff ;  /* 0xffffffff00007948 */ /* 0x000fe20003800000 */
[----:B0-----:R-:W-:-:S04]  /*0f50*/  LOP3.LUT R3, R20, 0x7ffffe0, RZ, 0xc0, !PT ;  /* 0x07ffffe014037812 */ /* 0x001fc800078ec0ff */
[----:B------:R-:W-:-:S04]  /*0f60*/  LOP3.LUT R3, R3, 0x1f, R56, 0xf8, !PT ;  /* 0x0000001f03037812 */ /* 0x000fc800078ef838 */
        /* <DEDUP_REMOVED lines=55> */
.L_x_2701:
[----:B------:R-:W-:Y:S01]  /*12e0*/  HFMA2.MMA R72, -RZ, RZ, 0, 5.9604644775390625e-08 ;  /* 0x00000001ff487435 */ /* 0x000fe200000001ff */
[----:B------:R-:W-:-:S02]  /*12f0*/  MOV R75, R68 ;  /* 0x00000044004b7202 */ /* 0x000fc40000000f00 */
[----:B------:R-:W-:Y:S02]  /*1300*/  MOV R73, 0x1f ;  /* 0x0000001f00497802 */ /* 0x000fe40000000f00 */
[----:B------:R-:W-:Y:S02]  /*1310*/  MOV R70, 0xffffffff ;  /* 0xffffffff00467802 */ /* 0x000fe40000000f00 */
[----:B------:R-:W-:Y:S02]  /*1320*/  MOV R28, 0x1340 ;  /* 0x00001340001c7802 */ /* 0x000fe40000000f00 */
[----:B-----5:R-:W-:Y:S05]  /*1330*/  CALL.REL.NOINC `($__internal_121_$__cuda_sm70_shflsync_bfly_p) ;  /* 0x0000046000007944 */ /* 0x020fea0003c00000 */
[----:B-1----:R-:W-:Y:S01]  /*1340*/  MOV R71, R72 ;  /* 0x0000004800477202 */ /* 0x002fe20000000f00 */
[----:B0-----:R-:W-:Y:S05]  /*1350*/  BRA `(.L_x_2704) ;  /* 0xfffff55000007947 */ /* 0x001fea000383ffff */
.L_x_2702:
[----:B------:R-:W-:Y:S01]  /*1360*/  HFMA2.MMA R72, -RZ, RZ, 0, 5.9604644775390625e-08 ;  /* 0x00000001ff487435 */ /* 0x000fe200000001ff */
[----:B------:R-:W-:Y:S02]  /*1370*/  MOV R75, R69 ;  /* 0x00000045004b7202 */ /* 0x000fe40000000f00 */
[----:B------:R-:W-:Y:S02]  /*1380*/  MOV R73, 0x1f ;  /* 0x0000001f00497802 */ /* 0x000fe40000000f00 */
[----:B------:R-:W-:-:S02]  /*1390*/  MOV R70, 0xffffffff ;  /* 0xffffffff00467802 */ /* 0x000fc40000000f00 */
[----:B------:R-:W-:Y:S02]  /*13a0*/  MOV R28, 0x13c0 ;  /* 0x000013c0001c7802 */ /* 0x000fe40000000f00 */
[----:B01---5:R-:W-:Y:S05]  /*13b0*/  CALL.REL.NOINC `($__internal_121_$__cuda_sm70_shflsync_bfly_p) ;  /* 0x000003e000007944 */ /* 0x023fea0003c00000 */
[----:B------:R-:W-:Y:S01]  /*13c0*/  FADD.FTZ R68, R68, R71 ;  /* 0x0000004744447221 */ /* 0x000fe20000010000 */
[----:B0-----:R-:W-:Y:S01]  /*13d0*/  MOV R73, 0x1f ;  /* 0x0000001f00497802 */ /* 0x001fe20000000f00 */
[----:B-1----:R-:W-:Y:S01]  /*13e0*/  FADD.FTZ R69, R69, R72 ;  /* 0x0000004845457221 */ /* 0x002fe20000010000 */
[----:B------:R-:W-:Y:S01]  /*13f0*/  HFMA2.MMA R72, -RZ, RZ, 0, 1.1920928955078125e-07 ;  /* 0x00000002ff487435 */ /* 0x000fe200000001ff */
[----:B------:R-:W-:Y:S02]  /*1400*/  MOV R70, 0xffffffff ;  /* 0xffffffff00467802 */ /* 0x000fe40000000f00 */
[----:B------:R-:W-:Y:S02]  /*1410*/  MOV R75, R68 ;  /* 0x00000044004b7202 */ /* 0x000fe40000000f00 */
[----:B------:R-:W-:Y:S02]  /*1420*/  MOV R28, 0x1440 ;  /* 0x00001440001c7802 */ /* 0x000fe40000000f00 */
[----:B------:R-:W-:Y:S05]  /*1430*/  CALL.REL.NOINC `($__internal_121_$__cuda_sm70_shflsync_bfly_p) ;  /* 0x0000036000007944 */ /* 0x000fea0003c00000 */
[----:B-1----:R-:W-:Y:S01]  /*1440*/  MOV R71, R72 ;  /* 0x0000004800477202 */ /* 0x002fe20000000f00 */
[----:B------:R-:W-:Y:S01]  /*1450*/  HFMA2.MMA R72, -RZ, RZ, 0, 1.1920928955078125e-07 ;  /* 0x00000002ff487435 */ /* 0x000fe200000001ff */
[----:B0-----:R-:W-:-:S02]  /*1460*/  MOV R75, R69 ;  /* 0x00000045004b7202 */ /* 0x001fc40000000f00 */
[----:B------:R-:W-:Y:S02]  /*1470*/  MOV R73, 0x1f ;  /* 0x0000001f00497802 */ /* 0x000fe40000000f00 */
[----:B------:R-:W-:Y:S02]  /*1480*/  MOV R70, 0xffffffff ;  /* 0xffffffff00467802 */ /* 0x000fe40000000f00 */
[----:B------:R-:W-:Y:S02]  /*1490*/  MOV R28, 0x14b0 ;  /* 0x000014b0001c7802 */ /* 0x000fe40000000f00 */
[----:B------:R-:W-:Y:S05]  /*14a0*/  CALL.REL.NOINC `($__internal_121_$__cuda_sm70_shflsync_bfly_p) ;  /* 0x000002f000007944 */ /* 0x000fea0003c00000 */
[----:B------:R-:W-:Y:S01]  /*14b0*/  FADD.FTZ R68, R71, R68 ;  /* 0x0000004447447221 */ /* 0x000fe20000010000 */
[----:B0-----:R-:W-:Y:S01]  /*14c0*/  MOV R73, 0x1f ;  /* 0x0000001f00497802 */ /* 0x001fe20000000f00 */
[----:B-1----:R-:W-:Y:S01]  /*14d0*/  FADD.FTZ R69, R69, R72 ;  /* 0x0000004845457221 */ /* 0x002fe20000010000 */
[----:B------:R-:W-:Y:S01]  /*14e0*/  HFMA2.MMA R72, -RZ, RZ, 0, 2.384185791015625e-07 ;  /* 0x00000004ff487435 */ /* 0x000fe200000001ff */
[----:B------:R-:W-:Y:S02]  /*14f0*/  MOV R70, 0xffffffff ;  /* 0xffffffff00467802 */ /* 0x000fe40000000f00 */
[----:B------:R-:W-:-:S02]  /*1500*/  MOV R75, R68 ;  /* 0x00000044004b7202 */ /* 0x000fc40000000f00 */
[----:B------:R-:W-:Y:S02]  /*1510*/  MOV R28, 0x1530 ;  /* 0x00001530001c7802 */ /* 0x000fe40000000f00 */
[----:B------:R-:W-:Y:S05]  /*1520*/  CALL.REL.NOINC `($__internal_121_$__cuda_sm70_shflsync_bfly_p) ;  /* 0x0000027000007944 */ /* 0x000fea0003c00000 */
[----:B-1----:R-:W-:Y:S01]  /*1530*/  MOV R71, R72 ;  /* 0x0000004800477202 */ /* 0x002fe20000000f00 */
[----:B------:R-:W-:Y:S01]  /*1540*/  HFMA2.MMA R72, -RZ, RZ, 0, 2.384185791015625e-07 ;  /* 0x00000004ff487435 */ /* 0x000fe200000001ff */
[----:B0-----:R-:W-:Y:S02]  /*1550*/  MOV R75, R69 ;  /* 0x00000045004b7202 */ /* 0x001fe40000000f00 */
[----:B------:R-:W-:Y:S02]  /*1560*/  MOV R73, 0x1f ;  /* 0x0000001f00497802 */ /* 0x000fe40000000f00 */
[----:B------:R-:W-:Y:S02]  /*1570*/  MOV R70, 0xffffffff ;  /* 0xffffffff00467802 */ /* 0x000fe40000000f00 */
[----:B------:R-:W-:Y:S02]  /*1580*/  MOV R28, 0x15a0 ;  /* 0x000015a0001c7802 */ /* 0x000fe40000000f00 */
[----:B------:R-:W-:Y:S05]  /*1590*/  CALL.REL.NOINC `($__internal_121_$__cuda_sm70_shflsync_bfly_p) ;  /* 0x0000020000007944 */ /* 0x000fea0003c00000 */
[----:B------:R-:W-:Y:S01]  /*15a0*/  FADD.FTZ R68, R71, R68 ;  /* 0x0000004447447221 */ /* 0x000fe20000010000 */
[----:B0-----:R-:W-:Y:S01]  /*15b0*/  MOV R73, 0x1f ;  /* 0x0000001f00497802 */ /* 0x001fe20000000f00 */
[----:B-1----:R-:W-:Y:S01]  /*15c0*/  FADD.FTZ R69, R69, R72 ;  /* 0x0000004845457221 */ /* 0x002fe20000010000 */
[----:B------:R-:W-:Y:S01]  /*15d0*/  HFMA2.MMA R72, -RZ, RZ, 0, 4.76837158203125e-07 ;  /* 0x00000008ff487435 */ /* 0x000fe200000001ff */
[----:B------:R-:W-:-:S02]  /*15e0*/  MOV R70, 0xffffffff ;  /* 0xffffffff00467802 */ /* 0x000fc40000000f00 */
[----:B------:R-:W-:Y:S02]  /*15f0*/  MOV R75, R68 ;  /* 0x00000044004b7202 */ /* 0x000fe40000000f00 */
[----:B------:R-:W-:Y:S02]  /*1600*/  MOV R28, 0x1620 ;  /* 0x00001620001c7802 */ /* 0x000fe40000000f00 */
[----:B------:R-:W-:Y:S05]  /*1610*/  CALL.REL.NOINC `($__internal_121_$__cuda_sm70_shflsync_bfly_p) ;  /* 0x0000018000007944 */ /* 0x000fea0003c00000 */
[----:B-1----:R-:W-:Y:S01]  /*1620*/  MOV R71, R72 ;  /* 0x0000004800477202 */ /* 0x002fe20000000f00 */
[----:B------:R-:W-:Y:S01]  /*1630*/  HFMA2.MMA R72, -RZ, RZ, 0, 4.76837158203125e-07 ;  /* 0x00000008ff487435 */ /* 0x000fe200000001ff */
[----:B0-----:R-:W-:Y:S02]  /*1640*/  MOV R75, R69 ;  /* 0x00000045004b7202 */ /* 0x001fe40000000f00 */
[----:B------:R-:W-:Y:S02]  /*1650*/  MOV R73, 0x1f ;  /* 0x0000001f00497802 */ /* 0x000fe40000000f00 */
[----:B------:R-:W-:Y:S02]  /*1660*/  MOV R70, 0xffffffff ;  /* 0xffffffff00467802 */ /* 0x000fe40000000f00 */
[----:B------:R-:W-:-:S02]  /*1670*/  MOV R28, 0x1690 ;  /* 0x00001690001c7802 */ /* 0x000fc40000000f00 */
[----:B------:R-:W-:Y:S05]  /*1680*/  CALL.REL.NOINC `($__internal_121_$__cuda_sm70_shflsync_bfly_p) ;  /* 0x0000011000007944 */ /* 0x000fea0003c00000 */
[----:B------:R-:W-:Y:S01]  /*1690*/  FADD.FTZ R68, R71, R68 ;  /* 0x0000004447447221 */ /* 0x000fe20000010000 */
[----:B0-----:R-:W-:Y:S01]  /*16a0*/  MOV R73, 0x1f ;  /* 0x0000001f00497802 */ /* 0x001fe20000000f00 */
[----:B-1----:R-:W-:Y:S01]  /*16b0*/  FADD.FTZ R69, R69, R72 ;  /* 0x0000004845457221 */ /* 0x002fe20000010000 */
[----:B------:R-:W-:Y:S01]  /*16c0*/  HFMA2.MMA R72, -RZ, RZ, 0, 9.5367431640625e-07 ;  /* 0x00000010ff487435 */ /* 0x000fe200000001ff */
[----:B------:R-:W-:-:S02]  /*16d0*/  MOV R70, 0xffffffff ;  /* 0xffffffff00467802 */ /* 0x000fc40000000f00 */
[----:B------:R-:W-:Y:S02]  /*16e0*/  MOV R75, R68 ;  /* 0x00000044004b7202 */ /* 0x000fe40000000f00 */
[----:B------:R-:W-:Y:S02]  /*16f0*/  MOV R28, 0x1710 ;  /* 0x00001710001c7802 */ /* 0x000fe40000000f00 */
[----:B------:R-:W-:Y:S05]  /*1700*/  CALL.REL.NOINC `($__internal_121_$__cuda_sm70_shflsync_bfly_p) ;  /* 0x0000009000007944 */ /* 0x000fea0003c00000 */
[----:B-1----:R-:W-:Y:S01]  /*1710*/  MOV R71, R72 ;  /* 0x0000004800477202 */ /* 0x002fe20000000f00 */
[----:B------:R-:W-:Y:S01]  /*1720*/  HFMA2.MMA R72, -RZ, RZ, 0, 9.5367431640625e-07 ;  /* 0x00000010ff487435 */ /* 0x000fe200000001ff */
[----:B0-----:R-:W-:Y:S02]  /*1730*/  MOV R75, R69 ;  /* 0x00000045004b7202 */ /* 0x001fe40000000f00 */
[----:B------:R-:W-:Y:S02]  /*1740*/  MOV R73, 0x1f ;  /* 0x0000001f00497802 */ /* 0x000fe40000000f00 */
[----:B------:R-:W-:Y:S02]  /*1750*/  MOV R70, 0xffffffff ;  /* 0xffffffff00467802 */ /* 0x000fe40000000f00 */
[----:B------:R-:W-:-:S02]  /*1760*/  MOV R28, 0x1780 ;  /* 0x00001780001c7802 */ /* 0x000fc40000000f00 */
[----:B------:R-:W-:Y:S05]  /*1770*/  CALL.REL.NOINC `($__internal_121_$__cuda_sm70_shflsync_bfly_p) ;  /* 0x0000002000007944 */ /* 0x000fea0003c00000 */
[----:B-1----:R-:W-:Y:S01]  /*1780*/  MOV R28, R72 ;  /* 0x00000048001c7202 */ /* 0x002fe20000000f00 */
[----:B0-----:R-:W-:Y:S05]  /*1790*/  BRA `(.L_x_2705) ;  /* 0xfffff23000007947 */ /* 0x001fea000383ffff */
        .weak           $__internal_121_$__cuda_sm70_shflsync_bfly_p
        .type           $__internal_121_$__cuda_sm70_shflsync_bfly_p,@function
        .size           $__internal_121_$__cuda_sm70_shflsync_bfly_p,(.L_x_4501 - $__internal_121_$__cuda_sm70_shflsync_bfly_p)
$__internal_121_$__cuda_sm70_shflsync_bfly_p:
[----:B------:R-:W-:Y:S01]  /*17a0*/  HFMA2.MMA R29, -RZ, RZ, 0, 0 ;  /* 0x00000000ff1d7435 */ /* 0x000fe200000001ff */
[----:B------:R-:W-:Y:S04]  /*17b0*/  WARPSYNC R70 ;  /* 0x0000004600007348 */ /* 0x000fe80003800000 */
[----:B------:R0:W1:Y:S01]  /*17c0*/  SHFL.BFLY PT, R72, R75, R72, R73 ;  /* 0x0c0000484b487389 */ /* 0x00006200000e0049 */
[----:B------:R-:W-:Y:S05]  /*17d0*/  RET.REL.NODEC R28 `(_ZN10layer_norm13ln_bwd_kernelINS_13Kernel_traitsI6__halfS2_fS2_fjLj256ELj1ELj4ELj1ELj16ENS_18Kernel_traits_baseILj256ES2_S2_fS2_fjLj128EEEEELb0ELb0ELb0ELb1EEEvNS_9BwdParamsE) ;  /* 0xffffe8201c007950 */ /* 0x000fea0003c3ffff */
.L_x_2706:
        /* <DEDUP_REMOVED lines=10> */
.L_x_4501:


//--------------------- .text._ZN10layer_norm13ln_bwd_kernelINS_13Kernel_traitsI6__halfS2_fS2_fjLj256ELj1ELj4ELj1ELj16ENS_18Kernel_traits_baseILj256ES2_S2_fS2_fjLj128EEEEELb0ELb0ELb1ELb0EEEvNS_9BwdParamsE --------------------------
	.section	.text._ZN10layer_norm13ln_bwd_kernelINS_13Kernel_traitsI6__halfS2_fS2_fjLj256ELj1ELj4ELj1ELj16ENS_18Kernel_traits_baseILj256ES2_S2_fS2_fjLj128EEEEELb0ELb0ELb1ELb0EEEvNS_9BwdParamsE,"ax",@progbits
	.sectioninfo	@"SHI_REGISTERS=80"
	.align	128
        .global         _ZN10layer_norm13ln_bwd_kernelINS_13Kernel_traitsI6__halfS2_fS2_fjLj256ELj1ELj4ELj1ELj16ENS_18Kernel_traits_baseILj256ES2_S2_fS2_fjLj128EEEEELb0ELb0ELb1ELb0EEEvNS_9BwdParamsE
        .type           _ZN10layer_norm13ln_bwd_kernelINS_13Kernel_traitsI6__halfS2_fS2_fjLj256ELj1ELj4ELj1ELj16ENS_18Kernel_traits_baseILj256ES2_S2_fS2_fjLj128EEEEELb0ELb0ELb1ELb0EEEvNS_9BwdParamsE,@function
        .size           _ZN10layer_norm13ln_bwd_kernelINS_13Kernel_traitsI6__halfS2_fS2_fjLj256ELj1ELj4ELj1ELj16ENS_18Kernel_traits_baseILj256ES2_S2_fS2_fjLj128EEEEELb0ELb0ELb1ELb0EEEvNS_9BwdParamsE,(.L_x_4502 - _ZN10layer_norm13ln_bwd_kernelINS_13Kernel_traitsI6__halfS2_fS2_fjLj256ELj1ELj4ELj1ELj16ENS_18Kernel_traits_baseILj256ES2_S2_fS2_fjLj128EEEEELb0ELb0ELb1ELb0EEEvNS_9BwdParamsE)
        .other          _ZN10layer_norm13ln_bwd_kernelINS_13Kernel_traitsI6__halfS2_fS2_fjLj256ELj1ELj4ELj1ELj16ENS_18Kernel_traits_baseILj256ES2_S2_fS2_fjLj128EEEEELb0ELb0ELb1ELb0EEEvNS_9BwdParamsE,@"STO_CUDA_ENTRY STV_DEFAULT"
_ZN10layer_norm13ln_bwd_kernelINS_13Kernel_traitsI6__halfS2_fS2_fjLj256ELj1ELj4ELj1ELj16ENS_18Kernel_traits_baseILj256ES2_S2_fS2_fjLj128EEEEELb0ELb0ELb1ELb0EEEvNS_9BwdParamsE:
.text._ZN10layer_norm13ln_bwd_kernelINS_13Kernel_traitsI6__halfS2_fS2_fjLj256ELj1ELj4ELj1ELj16ENS_18Kernel_traits_baseILj256ES2_S2_fS2_fjLj128EEEEELb0ELb0ELb1ELb0EEEvNS_9BwdParamsE:
        /* <DEDUP_REMOVED lines=36> */
.L_x_2731:
        /* <DEDUP_REMOVED lines=14> */
[----:B-1----:R-:W-:Y:S01]  /*0320*/  MOV R70, RZ ;  /* 0x000000ff00467202 */ /* 0x002fe20000000f00 */
        /* <DEDUP_REMOVED lines=10> */
.L_x_2709:
        /* <DEDUP_REMOVED lines=22> */
[C---:B----4-:R-:W-:Y:S01]  /*0530*/  FADD.FTZ R54, -R70.reuse, R54 ;  /* 0x0000003646367221 */ /* 0x050fe20000010100 */
[----:B------:R-:W-:Y:S01]  /*0540*/  HADD2.F32 R45, -RZ, R48.H0_H0 ;  /* 0x20000030ff2d7230 */ /* 0x000fe20000004100 */
[C---:B------:R-:W-:Y:S01]  /*0550*/  FADD.FTZ R74, -R70.reuse, R47 ;  /* 0x0000002f464a7221 */ /* 0x040fe20000010100 */
[----:B------:R-:W-:Y:S01]  /*0560*/  HADD2.F32 R44, -RZ, R49.H0_H0 ;  /* 0x20000031ff2c7230 */ /* 0x000fe20000004100 */
[----:B------:R-:W-:-:S02]  /*0570*/  FADD.FTZ R52, -R70, R52 ;  /* 0x0000003446347221 */ /* 0x000fc40000010100 */
[C---:B------:R-:W-:Y:S01]  /*0580*/  FADD.FTZ R64, -R70.reuse, R53 ;  /* 0x0000003546407221 */ /* 0x040fe20000010100 */
[----:B------:R-:W-:Y:S01]  /*0590*/  HADD2.F32 R69, -RZ, R48.H1_H1 ;  /* 0x30000030ff457230 */ /* 0x000fe20000004100 */
[----:B------:R-:W-:Y:S02]  /*05a0*/  FADD.FTZ R70, -R70, R55 ;  /* 0x0000003746467221 */ /* 0x000fe40000010100 */
[C---:B-----5:R-:W-:Y:S02]  /*05b0*/  FMUL.FTZ R67, R3.reuse, R76 ;  /* 0x0000004c03437220 */ /* 0x060fe40000410000 */
[C---:B------:R-:W-:Y:S02]  /*05c0*/  FMUL.FTZ R65, R3.reuse, R66 ;  /* 0x0000004203417220 */ /* 0x040fe40000410000 */
[----:B------:R-:W-:Y:S02]  /*05d0*/  FMUL.FTZ R55, R3, R54 ;  /* 0x0000003603377220 */ /* 0x000fe40000410000 */
[----:B------:R-:W-:-:S02]  /*05e0*/  FMUL.FTZ R54, R59, R45 ;  /* 0x0000002d3b367220 */ /* 0x000fc40000410000 */
[----:B------:R-:W-:Y:S02]  /*05f0*/  FMUL.FTZ R63, R3, R52 ;  /* 0x00000034033f7220 */ /* 0x000fe40000410000 */
[----:B------:R-:W-:Y:S02]  /*0600*/  FFMA.FTZ R8, R67, R45, R8 ;  /* 0x0000002d43087223 */ /* 0x000fe40000010008 */
[----:B------:R-:W-:Y:S02]  /*0610*/  FADD.FTZ R16, R16, R45 ;  /* 0x0000002d10107221 */ /* 0x000fe40000010000 */
[-C--:B------:R-:W-:Y:S02]  /*0620*/  FFMA.FTZ R10, R65, R44.reuse, R10 ;  /* 0x0000002c410a7223 */ /* 0x080fe4000001000a */
[----:B------:R-:W-:Y:S02]  /*0630*/  FADD.FTZ R18, R18, R44 ;  /* 0x0000002c12127221 */ /* 0x000fe40000010000 */
[----:B------:R-:W-:-:S02]  /*0640*/  FMUL.FTZ R52, R57, R44 ;  /* 0x0000002c39347220 */ /* 0x000fc40000410000 */
[----:B------:R-:W-:Y:S02]  /*0650*/  FMUL.FTZ R68, R3, R68 ;  /* 0x0000004403447220 */ /* 0x000fe40000410000 */
[----:B------:R-:W-:Y:S02]  /*0660*/  FMUL.FTZ R53, R58, R69 ;  /* 0x000000453a357220 */ /* 0x000fe40000410000 */
[----:B------:R-:W-:Y:S02]  /*0670*/  FADD.FTZ R44, RZ, R54 ;  /* 0x00000036ff2c7221 */ /* 0x000fe40000010000 */
[----:B------:R-:W-:Y:S01]  /*0680*/  FFMA.FTZ R45, R67, R54, RZ ;  /* 0x00000036432d7223 */ /* 0x000fe200000100ff */
[----:B------:R-:W-:Y:S01]  /*0690*/  HADD2.F32 R49, -RZ, R49.H1_H1 ;  /* 0x30000031ff317230 */ /* 0x000fe20000004100 */
[----:B------:R-:W-:Y:S01]  /*06a0*/  FMUL.FTZ R66, R3, R74 ;  /* 0x0000004a03427220 */ /* 0x000fe20000410000 */
[--C-:B------:R-:W-:Y:S02]  /*06b0*/  HADD2.F32 R48, -RZ, R50.reuse.H0_H0 ;  /* 0x20000032ff307230 */ /* 0x100fe40000004100 */
[----:B------:R-:W-:Y:S01]  /*06c0*/  HADD2.F32 R47, -RZ, R50.H1_H1 ;  /* 0x30000032ff2f7230 */ /* 0x000fe20000004100 */
[----:B------:R-:W-:Y:S01]  /*06d0*/  FFMA.FTZ R45, R68, R53, R45 ;  /* 0x00000035442d7223 */ /* 0x000fe2000001002d */
[----:B------:R-:W-:-:S02]  /*06e0*/  HADD2.F32 R46, -RZ, R51.H0_H0 ;  /* 0x20000033ff2e7230 */ /* 0x000fc40000004100 */
[----:B------:R-:W-:Y:S01]  /*06f0*/  HADD2.F32 R50, -RZ, R51.H1_H1 ;  /* 0x30000033ff327230 */ /* 0x000fe20000004100 */
[----:B------:R-:W-:Y:S02]  /*0700*/  FADD.FTZ R51, R44, R53 ;  /* 0x000000352c337221 */ /* 0x000fe40000010000 */
[-C--:B------:R-:W-:Y:S02]  /*0710*/  FFMA.FTZ R11, R66, R49.reuse, R11 ;  /* 0x00000031420b7223 */ /* 0x080fe4000001000b */
[----:B------:R-:W-:Y:S02]  /*0720*/  FADD.FTZ R19, R19, R49 ;  /* 0x0000003113137221 */ /* 0x000fe40000010000 */
[----:B------:R-:W-:Y:S02]  /*0730*/  FMUL.FTZ R49, R56, R49 ;  /* 0x0000003138317220 */ /* 0x000fe40000410000 */
[----:B------:R-:W-:Y:S02]  /*0740*/  FADD.FTZ R44, R51, R52 ;  /* 0x00000034332c7221 */ /* 0x000fe40000010000 */
[----:B------:R-:W-:-:S02]  /*0750*/  FFMA.FTZ R45, R65, R52, R45 ;  /* 0x00000034412d7223 */ /* 0x000fc4000001002d */
[----:B------:R-:W-:Y:S02]  /*0760*/  FMUL.FTZ R64, R3, R64 ;  /* 0x0000004003407220 */ /* 0x000fe40000410000 */
[----:B------:R-:W-:Y:S02]  /*0770*/  FADD.FTZ R20, R20, R48 ;  /* 0x0000003014147221 */ /* 0x000fe40000010000 */
[-C--:B------:R-:W-:Y:S02]  /*0780*/  FFMA.FTZ R12, R63, R48.reuse, R12 ;  /* 0x000000303f0c7223 */ /* 0x080fe4000001000c */
        /* <DEDUP_REMOVED lines=8> */
[----:B------:R-:W-:-:S02]  /*0810*/  FFMA.FTZ R9, R68, R69, R9 ;  /* 0x0000004544097223 */ /* 0x000fc40000010009 */
[----:B------:R-:W-:Y:S02]  /*0820*/  FADD.FTZ R17, R17, R69 ;  /* 0x0000004511117221 */ /* 0x000fe40000010000 */
[----:B------:R-:W-:Y:S02]  /*0830*/  FADD.FTZ R22, R22, R46 ;  /* 0x0000002e16167221 */ /* 0x000fe40000010000 */
[-C--:B------:R-:W-:Y:S02]  /*0840*/  FFMA.FTZ R14, R55, R46.reuse, R14 ;  /* 0x0000002e370e7223 */ /* 0x080fe4000001000e */
[----:B------:R-:W-:Y:S02]  /*0850*/  FMUL.FTZ R46, R5, R46 ;  /* 0x0000002e052e7220 */ /* 0x000fe40000410000 */
[----:B------:R-:W-:Y:S02]  /*0860*/  FADD.FTZ R51, R44, R47 ;  /* 0x0000002f2c337221 */ /* 0x000fe40000010000 */
[----:B------:R-:W-:-:S02]  /*0870*/  FFMA.FTZ R69, R64, R47, R45 ;  /* 0x0000002f40457223 */ /* 0x000fc4000001002d */
        /* <DEDUP_REMOVED lines=8> */
.L_x_2710:
[----:B-1----:R-:W-:Y:S05]  /*0900*/  BSYNC B0 ;  /* 0x0000000000007941 */ /* 0x002fea0003800000 */
.L_x_2708:
[----:B------:R-:W-:Y:S05]  /*0910*/  BRA.DIV ~URZ, `(.L_x_2711) ;  /* 0x00000fd27f007947 */ /* 0x000fea000b800000 */
[----:B------:R1:W2:Y:S02]  /*0920*/  SHFL.BFLY PT, R71, R70, 0x1, 0x1f ;  /* 0x0c201f0046477f89 */ /* 0x0002a400000e0000 */
.L_x_2732:
        /* <DEDUP_REMOVED lines=18> */
.L_x_2733:
[----:B------:R-:W-:Y:S01]  /*0a50*/  BSSY B0, `(.L_x_2713) ;  /* 0x000009a000007945 */ /* 0x000fe20003800000 */
[----:B------:R-:W-:Y:S05]  /*0a60*/  @!P6 BRA `(.L_x_2714) ;  /* 0x000009800000e947 */ /* 0x000fea0003800000 */
[----:B-----5:R-:W-:Y:S01]  /*0a70*/  ISETP.GE.AND P4, PT, R2, 0x1, PT ;  /* 0x000000010200780c */ /* 0x020fe20003f86270 */
[----:B--2---:R-:W-:Y:S01]  /*0a80*/  FADD.FTZ R51, R50, R69 ;  /* 0x0000004532337221 */ /* 0x004fe20000010000 */
[----:B------:R-:W-:Y:S01]  /*0a90*/  @!P5 ISETP.NE.U32.AND P3, PT, RZ, c[0x0][0x218], PT ;  /* 0x00008600ff00da0c */ /* 0x000fe20003f65070 */
[----:B---3--:R-:W-:Y:S01]  /*0aa0*/  FADD.FTZ R71, R71, R70 ;  /* 0x0000004647477221 */ /* 0x008fe20000010000 */
[----:B0-----:R-:W-:Y:S01]  /*0ab0*/  ISETP.NE.AND P0, PT, R60, RZ, PT ;  /* 0x000000ff3c00720c */ /* 0x001fe20003f05270 */
[----:B------:R-:W-:Y:S01]  /*0ac0*/  BSSY B1, `(.L_x_2715) ;  /* 0x0000016000017945 */ /* 0x000fe20003800000 */
[----:B------:R-:W-:Y:S01]  /*0ad0*/  @!P5 ISETP.NE.AND.EX P3, PT, RZ, c[0x0][0x21c], PT, P3 ;  /* 0x00008700ff00da0c */ /* 0x000fe20003f65330 */
[----:B------:R-:W-:Y:S01]  /*0ae0*/  FMUL.FTZ R50, R71, c[0x0][0x1e0] ;  /* 0x0000780047327a20 */ /* 0x000fe20000410000 */
[----:B------:R-:W-:Y:S01]  /*0af0*/  ISETP.NE.U32.AND P2, PT, RZ, c[0x0][0x258], PT ;  /* 0x00009600ff007a0c */ /* 0x000fe20003f45070 */
[----:B------:R-:W-:Y:S01]  /*0b00*/  FMUL.FTZ R51, R51, c[0x0][0x1e0] ;  /* 0x0000780033337a20 */ /* 0x000fe20000410000 */
[----:B------:R-:W-:-:S02]  /*0b10*/  @!P5 ISETP.NE.U32.AND P1, PT, RZ, c[0x0][0x218], PT ;  /* 0x00008600ff00da0c */ /* 0x000fc40003f25070 */
[----:B------:R-:W-:Y:S02]  /*0b20*/  FSEL R50, R50, RZ, !P0 ;  /* 0x000000ff32327208 */ /* 0x000fe40004000000 */
[----:B------:R-:W-:Y:S02]  /*0b30*/  @P4 IADD3 R2, R2, -0x1, RZ ;  /* 0xffffffff02024810 */ /* 0x000fe40007ffe0ff */
[----:B------:R-:W-:-:S03]  /*0b40*/  @!P5 ISETP.NE.U32.AND P0, PT, RZ, c[0x0][0x218], PT ;  /* 0x00008600ff00da0c */ /* 0x000fc60003f05070 */
[----:B------:R-:W-:-:S05]  /*0b50*/  @P4 IMAD R2, R2, c[0x0][0x168], RZ ;  /* 0x00005a0002024a24 */ /* 0x000fca00078e02ff */
[----:B-1----:R-:W-:-:S04]  /*0b60*/  @P4 SHF.R.S32.HI R69, RZ, 0x1f, R2 ;  /* 0x0000001fff454819 */ /* 0x002fc80000011402 */
[----:B------:R-:W-:Y:S01]  /*0b70*/  @P4 LEA.HI R69, R69, R2, RZ, 0x3 ;  /* 0x0000000245454211 */ /* 0x000fe200078f18ff */
[----:B------:R-:W-:-:S06]  /*0b80*/  HFMA2.MMA R2, -RZ, RZ, 0, 0 ;  /* 0x00000000ff027435 */ /* 0x000fcc00000001ff */
        /* <DEDUP_REMOVED lines=9> */
.L_x_2716:
[----:B------:R-:W-:Y:S05]  /*0c20*/  BSYNC B1 ;  /* 0x0000000000017941 */ /* 0x000fea0003800000 */
.L_x_2715:
        /* <DEDUP_REMOVED lines=14> */
.L_x_2718:
[----:B------:R-:W-:Y:S05]  /*0d10*/  BSYNC B1 ;  /* 0x0000000000017941 */ /* 0x000fea0003800000 */
.L_x_2717:
[----:B------:R-:W-:Y:S01]  /*0d20*/  @P4 F2FP.PACK_AB R69, RZ, R69 ;  /* 0x00000045ff45423e */ /* 0x000fe200000000ff */
        /* <DEDUP_REMOVED lines=12> */
.L_x_2720:
[----:B------:R-:W-:Y:S05]  /*0df0*/  BSYNC B1 ;  /* 0x0000000000017941 */ /* 0x000fea0003800000 */
.L_x_2719:
[C---:B------:R-:W-:Y:S01]  /*0e00*/  SEL R33, R70.reuse, R33, P2 ;  /* 0x0000002146217207 */ /* 0x040fe20001000000 */
[----:B------:R-:W-:Y:S01]  /*0e10*/  @P4 FMUL.FTZ R70, R70, c[0x0][0x1ec] ;  /* 0x00007b0046464a20 */ /* 0x000fe20000410000 */
[----:B------:R-:W-:Y:S01]  /*0e20*/  @!P5 ISETP.NE.AND.EX P3, PT, RZ, c[0x0][0x21c], PT, P3 ;  /* 0x00008700ff00da0c */ /* 0x000fe20003f65330 */
[C---:B------:R-:W-:Y:S01]  /*0e30*/  @P4 FMUL.FTZ R71, R69.reuse, c[0x0][0x1ec] ;  /* 0x00007b0045474a20 */ /* 0x040fe20000410000 */
[----:B------:R-:W-:Y:S01]  /*0e40*/  BSSY B1, `(.L_x_2721) ;  /* 0x000000d000017945 */ /* 0x000fe20003800000 */
[----:B------:R-:W-:Y:S02]  /*0e50*/  @!P5 ISETP.NE.U32.AND P0, PT, RZ, c[0x0][0x218], PT ;  /* 0x00008600ff00da0c */ /* 0x000fe40003f05070 */
[----:B------:R-:W-:Y:S02]  /*0e60*/  @P4 F2FP.PACK_AB R70, RZ, R70 ;  /* 0x00000046ff46423e */ /* 0x000fe400000000ff */
[----:B------:R-:W-:Y:S02]  /*0e70*/  @P4 F2FP.PACK_AB R71, RZ, R71 ;  /* 0x00000047ff47423e */ /* 0x000fe400000000ff */
        /* <DEDUP_REMOVED lines=9> */
.L_x_2722:
[----:B------:R-:W-:Y:S05]  /*0f10*/  BSYNC B1 ;  /* 0x0000000000017941 */ /* 0x000fea0003800000 */
.L_x_2721:
        /* <DEDUP_REMOVED lines=13> */
.L_x_2724:
[----:B------:R-:W-:Y:S05]  /*0ff0*/  BSYNC B1 ;  /* 0x0000000000017941 */ /* 0x000fea0003800000 */
.L_x_2723:
        /* <DEDUP_REMOVED lines=8> */
[----:B------:R-:W-:Y:S02]  /*1080*/  @P4 F2FP.PACK_AB R70, RZ, R70 ;  /* 0x00000046ff46423e */ /* 0x000fe400000000ff */
[----:B------:R-:W-:Y:S02]  /*1090*/  @P4 F2FP.PACK_AB R71, RZ, R71 ;  /* 0x00000047ff47423e */ /* 0x000fe400000000ff */
        /* <DEDUP_REMOVED lines=8> */
.L_x_2726:
[----:B------:R-:W-:Y:S05]  /*1120*/  BSYNC B1 ;  /* 0x0000000000017941 */ /* 0x000fea0003800000 */
.L_x_2725:
        /* <DEDUP_REMOVED lines=9> */
.L_x_2728:
[----:B------:R-:W-:Y:S05]  /*11c0*/  BSYNC B1 ;  /* 0x0000000000017941 */ /* 0x000fea0003800000 */
.L_x_2727:
        /* <DEDUP_REMOVED lines=9> */
.L_x_2730:
[----:B------:R-:W-:Y:S05]  /*1260*/  BSYNC B1 ;  /* 0x0000000000017941 */ /* 0x000fea0003800000 */
.L_x_2729:
        /* <DEDUP_REMOVED lines=8> */
[----:B------:R-:W-:-:S02]  /*12f0*/  @P4 F2FP.PACK_AB R69, RZ, R3 ;  /* 0x00000003ff45423e */ /* 0x000fc400000000ff */
[----:B------:R-:W-:Y:S02]  /*1300*/  @P4 MOV R3, 0x10 ;  /* 0x0000001000034802 */ /* 0x000fe40000000f00 */
[----:B------:R-:W-:Y:S02]  /*1310*/  @P4 PRMT R42, R71, 0x7610, R42 ;  /* 0x00007610472a4816 */ /* 0x000fe4000000002a */
[----:B------:R-:W-:Y:S01]  /*1320*/  @P4 F2FP.PACK_AB R74, RZ, R74 ;  /* 0x0000004aff4a423e */ /* 0x000fe200000000ff */
[----:B------:R-:W-:Y:S01]  /*1330*/  @P0 IMAD.MOV.U32 R51, RZ, RZ, 0x20 ;  /* 0x00000020ff330424 */ /* 0x000fe200078e00ff */
[----:B------:R-:W-:Y:S01]  /*1340*/  @P4 F2FP.PACK_AB R72, RZ, R72 ;  /* 0x00000048ff48423e */ /* 0x000fe200000000ff */
        /* <DEDUP_REMOVED lines=10> */
.L_x_2714:
[----:B------:R-:W-:Y:S05]  /*13f0*/  BSYNC B0 ;  /* 0x0000000000007941 */ /* 0x000fea0003800000 */
.L_x_2713:
[----:B------:R-:W-:-:S05]  /*1400*/  MOV R0, c[0x0][0x160] ;  /* 0x0000580000007a02 */ /* 0x000fca0000000f00 */
[----:B------:R-:W-:-:S05]  /*1410*/  IMAD R61, R0, 0x4, R61 ;  /* 0x00000004003d7824 */ /* 0x000fca00078e023d */
[----:B------:R-:W-:-:S13]  /*1420*/  ISETP.GE.AND P0, PT, R61, c[0x0][0x164], PT ;  /* 0x000059003d007a0c */ /* 0x000fda0003f06270 */
[----:B0123-5:R-:W-:Y:S01]  /*1430*/  @P0 CALL.REL.NOINC `(.L_x_2707) ;  /* 0x0000001000000944 */ /* 0x02ffe20003c00000 */
[----:B------:R-:W-:Y:S05]  /*1440*/  BRA `(.L_x_2731) ;  /* 0xffffedf000007947 */ /* 0x000fea000383ffff */
.L_x_2707:
[----:B0----5:R-:W0:Y:S01]  /*1450*/  S2R R24, SR_TID.X ;  /* 0x0000000000187919 */ /* 0x021e220000002100 */
        /* <DEDUP_REMOVED lines=45> */
[----:B------:R-:W-:-:S02]  /*1730*/  @P0 MOV R2, R9 ;  /* 0x0000000900020202 */ /* 0x000fc40000000f00 */
[----:B------:R-:W-:Y:S01]  /*1740*/  @P0 MOV R3, R10 ;  /* 0x0000000a00030202 */ /* 0x000fe20000000f00 */
[----:B------:R-:W4:Y:S01]  /*1750*/  LDS R23, [R24.X4+0xc00] ;  /* 0x000c000018177984 */ /* 0x000f220000004800 */
[----:B------:R-:W-:Y:S01]  /*1760*/  @P0 MOV R5, R8 ;  /* 0x0000000800050202 */ /* 0x000fe20000000f00 */
[----:B------:R-:W-:Y:S01]  /*1770*/  @P0 IMAD.X R8, RZ, RZ, R8, P3 ;  /* 0x000000ffff080224 */ /* 0x000fe200018e0608 */
[----:B------:R-:W-:Y:S01]  /*1780*/  @P0 IADD3 R9, P2, R9, 0x200, RZ ;  /* 0x0000020009090810 */ /* 0x000fe20007f5e0ff */
[----:B------:R-:W4:Y:S03]  /*1790*/  LDS R18, [R24.X4+0x600] ;  /* 0x0006000018127984 */ /* 0x000f260000004800 */
        /* <DEDUP_REMOVED lines=21> */
.L_x_2711:
[----:B------:R-:W-:Y:S01]  /*18f0*/  HFMA2.MMA R73, -RZ, RZ, 0, 1.847743988037109375e-06 ;  /* 0x0000001fff497435 */ /* 0x000fe200000001ff */
[----:B------:R-:W-:Y:S01]  /*1900*/  MOV R75, R70 ;  /* 0x00000046004b7202 */ /* 0x000fe20000000f00 */
[----:B------:R-:W-:Y:S01]  /*1910*/  IMAD.MOV.U32 R74, RZ, RZ, 0x1 ;  /* 0x00000001ff4a7424 */ /* 0x000fe200078e00ff */
[----:B------:R-:W-:-:S02]  /*1920*/  MOV R72, 0xffffffff ;  /* 0xffffffff00487802 */ /* 0x000fc40000000f00 */
[----:B------:R-:W-:Y:S02]  /*1930*/  MOV R50, 0x1950 ;  /* 0x0000195000327802 */ /* 0x000fe40000000f00 */
[----:B0----5:R-:W-:Y:S05]  /*1940*/  CALL.REL.NOINC `($__internal_122_$__cuda_sm70_shflsync_bfly_p) ;  /* 0x0000046000007944 */ /* 0x021fea0003c00000 */
[----:B-1----:R-:W-:Y:S01]  /*1950*/  IMAD.MOV.U32 R71, RZ, RZ, R74 ;  /* 0x000000ffff477224 */ /* 0x002fe200078e004a */
[----:B0-----:R-:W-:Y:S05]  /*1960*/  BRA `(.L_x_2732) ;  /* 0xffffefc000007947 */ /* 0x001fea000383ffff */
.L_x_2712:
[----:B------:R-:W-:Y:S01]  /*1970*/  HFMA2.MMA R74, -RZ, RZ, 0, 5.9604644775390625e-08 ;  /* 0x00000001ff4a7435 */ /* 0x000fe200000001ff */
[----:B------:R-:W-:Y:S01]  /*1980*/  MOV R75, R69 ;  /* 0x00000045004b7202 */ /* 0x000fe20000000f00 */
[----:B------:R-:W-:Y:S01]  /*1990*/  IMAD.MOV.U32 R73, RZ, RZ, 0x1f ;  /* 0x0000001fff497424 */ /* 0x000fe200078e00ff */
[----:B------:R-:W-:Y:S02]  /*19a0*/  MOV R72, 0xffffffff ;  /* 0xffffffff00487802 */ /* 0x000fe40000000f00 */
[----:B------:R-:W-:Y:S02]  /*19b0*/  MOV R50, 0x19d0 ;  /* 0x000019d000327802 */ /* 0x000fe40000000f00 */
[----:B012--5:R-:W-:Y:S05]  /*19c0*/  CALL.REL.NOINC `($__internal_122_$__cuda_sm70_shflsync_bfly_p) ;  /* 0x000003e000007944 */ /* 0x027fea0003c00000 */
[----:B------:R-:W-:Y:S01]  /*19d0*/  FADD.FTZ R70, R71, R70 ;  /* 0x0000004647467221 */ /* 0x000fe20000010000 */
[----:B0-----:R-:W-:Y:S01]  /*19e0*/  MOV R72, 0xffffffff ;  /* 0xffffffff00487802 */ /* 0x001fe20000000f00 */
[----:B-1----:R-:W-:Y:S01]  /*19f0*/  FADD.FTZ R69, R69, R74 ;  /* 0x0000004a45457221 */ /* 0x002fe20000010000 */
[----:B------:R-:W-:Y:S01]  /*1a00*/  HFMA2.MMA R74, -RZ, RZ, 0, 1.1920928955078125e-07 ;  /* 0x00000002ff4a7435 */ /* 0x000fe200000001ff */
[----:B------:R-:W-:Y:S01]  /*1a10*/  IMAD.MOV.U32 R73, RZ, RZ, 0x1f ;  /* 0x0000001fff497424 */ /* 0x000fe200078e00ff */
[----:B------:R-:W-:-:S02]  /*1a20*/  MOV R75, R70 ;  /* 0x00000046004b7202 */ /* 0x000fc40000000f00 */
[----:B------:R-:W-:Y:S02]  /*1a30*/  MOV R50, 0x1a50 ;  /* 0x00001a5000327802 */ /* 0x000fe40000000f00 */
[----:B------:R-:W-:Y:S05]  /*1a40*/  CALL.REL.NOINC `($__internal_122_$__cuda_sm70_shflsync_bfly_p) ;  /* 0x0000036000007944 */ /* 0x000fea0003c00000 */
[----:B-1----:R-:W-:Y:S01]  /*1a50*/  IMAD.MOV.U32 R71, RZ, RZ, R74 ;  /* 0x000000ffff477224 */ /* 0x002fe200078e004a */
[----:B------:R-:W-:Y:S01]  /*1a60*/  HFMA2.MMA R74, -RZ, RZ, 0, 1.1920928955078125e-07 ;  /* 0x00000002ff4a7435 */ /* 0x000fe200000001ff */
[----:B0-----:R-:W-:Y:S01]  /*1a70*/  MOV R75, R69 ;  /* 0x00000045004b7202 */ /* 0x001fe20000000f00 */
[----:B------:R-:W-:Y:S01]  /*1a80*/  IMAD.MOV.U32 R73, RZ, RZ, 0x1f ;  /* 0x0000001fff497424 */ /* 0x000fe200078e00ff */
[----:B------:R-:W-:Y:S02]  /*1a90*/  MOV R72, 0xffffffff ;  /* 0xffffffff00487802 */ /* 0x000fe40000000f00 */
[----:B------:R-:W-:Y:S02]  /*1aa0*/  MOV R50, 0x1ac0 ;  /* 0x00001ac000327802 */ /* 0x000fe40000000f00 */
[----:B------:R-:W-:Y:S05]  /*1ab0*/  CALL.REL.NOINC `($__internal_122_$__cuda_sm70_shflsync_bfly_p) ;  /* 0x000002f000007944 */ /* 0x000fea0003c00000 */
[----:B------:R-:W-:Y:S01]  /*1ac0*/  FADD.FTZ R70, R71, R70 ;  /* 0x0000004647467221 */ /* 0x000fe20000010000 */
[----:B0-----:R-:W-:Y:S01]  /*1ad0*/  MOV R72, 0xffffffff ;  /* 0xffffffff00487802 */ /* 0x001fe20000000f00 */
[----:B-1----:R-:W-:Y:S01]  /*1ae0*/  FADD.FTZ R69, R69, R74 ;  /* 0x0000004a45457221 */ /* 0x002fe20000010000 */
[----:B------:R-:W-:Y:S01]  /*1af0*/  HFMA2.MMA R74, -RZ, RZ, 0, 2.384185791015625e-07 ;  /* 0x00000004ff4a7435 */ /* 0x000fe200000001ff */
[----:B------:R-:W-:Y:S01]  /*1b00*/  IMAD.MOV.U32 R73, RZ, RZ, 0x1f ;  /* 0x0000001fff497424 */ /* 0x000fe200078e00ff */
[----:B------:R-:W-:-:S02]  /*1b10*/  MOV R75, R70 ;  /* 0x00000046004b7202 */ /* 0x000fc40000000f00 */
[----:B------:R-:W-:Y:S02]  /*1b20*/  MOV R50, 0x1b40 ;  /* 0x00001b4000327802 */ /* 0x000fe40000000f00 */
[----:B------:R-:W-:Y:S05]  /*1b30*/  CALL.REL.NOINC `($__internal_122_$__cuda_sm70_shflsync_bfly_p) ;  /* 0x0000027000007944 */ /* 0x000fea0003c00000 */
[----:B-1----:R-:W-:Y:S01]  /*1b40*/  IMAD.MOV.U32 R71, RZ, RZ, R74 ;  /* 0x000000ffff477224 */ /* 0x002fe200078e004a */
[----:B------:R-:W-:Y:S01]  /*1b50*/  HFMA2.MMA R74, -RZ, RZ, 0, 2.384185791015625e-07 ;  /* 0x00000004ff4a7435 */ /* 0x000fe200000001ff */
        /* <DEDUP_REMOVED lines=8> */
[----:B------:R-:W-:Y:S01]  /*1be0*/  HFMA2.MMA R74, -RZ, RZ, 0, 4.76837158203125e-07 ;  /* 0x00000008ff4a7435 */ /* 0x000fe200000001ff */
[----:B------:R-:W-:Y:S01]  /*1bf0*/  IMAD.MOV.U32 R73, RZ, RZ, 0x1f ;  /* 0x0000001fff497424 */ /* 0x000fe200078e00ff */
[----:B------:R-:W-:-:S02]  /*1c00*/  MOV R75, R70 ;  /* 0x00000046004b7202 */ /* 0x000fc40000000f00 */
[----:B------:R-:W-:Y:S02]  /*1c10*/  MOV R50, 0x1c30 ;  /* 0x00001c3000327802 */ /* 0x000fe40000000f00 */
[----:B------:R-:W-:Y:S05]  /*1c20*/  CALL.REL.NOINC `($__internal_122_$__cuda_sm70_shflsync_bfly_p) ;  /* 0x0000018000007944 */ /* 0x000fea0003c00000 */
[----:B-1----:R-:W-:Y:S01]  /*1c30*/  IMAD.MOV.U32 R71, RZ, RZ, R74 ;  /* 0x000000ffff477224 */ /* 0x002fe200078e004a */
[----:B------:R-:W-:Y:S01]  /*1c40*/  HFMA2.MMA R74, -RZ, RZ, 0, 4.76837158203125e-07 ;  /* 0x00000008ff4a7435 */ /* 0x000fe200000001ff */
        /* <DEDUP_REMOVED lines=8> */
[----:B------:R-:W-:Y:S01]  /*1cd0*/  HFMA2.MMA R74, -RZ, RZ, 0, 9.5367431640625e-07 ;  /* 0x00000010ff4a7435 */ /* 0x000fe200000001ff */
[----:B------:R-:W-:Y:S01]  /*1ce0*/  IMAD.MOV.U32 R73, RZ, RZ, 0x1f ;  /* 0x0000001fff497424 */ /* 0x000fe200078e00ff */
[----:B------:R-:W-:-:S02]  /*1cf0*/  MOV R75, R70 ;  /* 0x00000046004b7202 */ /* 0x000fc40000000f00 */
[----:B------:R-:W-:Y:S02]  /*1d00*/  MOV R50, 0x1d20 ;  /* 0x00001d2000327802 */ /* 0x000fe40000000f00 */
[----:B------:R-:W-:Y:S05]  /*1d10*/  CALL.REL.NOINC `($__internal_122_$__cuda_sm70_shflsync_bfly_p) ;  /* 0x0000009000007944 */ /* 0x000fea0003c00000 */
[----:B-1----:R-:W-:Y:S01]  /*1d20*/  IMAD.MOV.U32 R71, RZ, RZ, R74 ;  /* 0x000000ffff477224 */ /* 0x002fe200078e004a */
[----:B------:R-:W-:Y:S01]  /*1d30*/  HFMA2.MMA R74, -RZ, RZ, 0, 9.5367431640625e-07 ;  /* 0x00000010ff4a7435 */ /* 0x000fe200000001ff */
[----:B0-----:R-:W-:Y:S01]  /*1d40*/  MOV R75, R69 ;  /* 0x00000045004b7202 */ /* 0x001fe20000000f00 */
[----:B------:R-:W-:Y:S01]  /*1d50*/  IMAD.MOV.U32 R73, RZ, RZ, 0x1f ;  /* 0x0000001fff497424 */ /* 0x000fe200078e00ff */
[----:B------:R-:W-:Y:S02]  /*1d60*/  MOV R72, 0xffffffff ;  /* 0xffffffff00487802 */ /* 0x000fe40000000f00 */
[----:B------:R-:W-:Y:S02]  /*1d70*/  MOV R50, 0x1d90 ;  /* 0x00001d9000327802 */ /* 0x000fe40000000f00 */
[----:B------:R-:W-:Y:S05]  /*1d80*/  CALL.REL.NOINC `($__internal_122_$__cuda_sm70_shflsync_bfly_p) ;  /* 0x0000002000007944 */ /* 0x000fea0003c00000 */
[----:B-1----:R-:W-:Y:S01]  /*1d90*/  MOV R50, R74 ;  /* 0x0000004a00327202 */ /* 0x002fe20000000f00 */
[----:B0-----:R-:W-:Y:S05]  /*1da0*/  BRA `(.L_x_2733) ;  /* 0xffffeca000007947 */ /* 0x001fea000383ffff */
        .weak           $__internal_122_$__cuda_sm70_shflsync_bfly_p
        .type           $__internal_122_$__cuda_sm70_shflsync_bfly_p,@function
        .size           $__internal_122_$__cuda_sm70_shflsync_bfly_p,(.L_x_4502 - $__internal_122_$__cuda_sm70_shflsync_bfly_p)
$__internal_122_$__cuda_sm70_shflsync_bfly_p:
[----:B------:R-:W-:Y:S01]  /*1db0*/  HFMA2.MMA R51, -RZ, RZ, 0, 0 ;  /* 0x00000000ff337435 */ /* 0x000fe200000001ff */
[----:B------:R-:W-:Y:S04]  /*1dc0*/  WARPSYNC R72 ;  /* 0x0000004800007348 */ /* 0x000fe80003800000 */
[----:B------:R0:W1:Y:S01]  /*1dd0*/  SHFL.BFLY PT, R74, R75, R74, R73 ;  /* 0x0c00004a4b4a7389 */ /* 0x00006200000e0049 */
[----:B------:R-:W-:Y:S05]  /*1de0*/  RET.REL.NODEC R50 `(_ZN10layer_norm13ln_bwd_kernelINS_13Kernel_traitsI6__halfS2_fS2_fjLj256ELj1ELj4ELj1ELj16ENS_18Kernel_traits_baseILj256ES2_S2_fS2_fjLj128EEEEELb0ELb0ELb1ELb0EEEvNS_9BwdParamsE) ;  /* 0xffffe21032007950 */ /* 0x000fea0003c3ffff */
.L_x_2734:
        /* <DEDUP_REMOVED lines=9> */
.L_x_4502:


//--------------------- .text._ZN10layer_norm13ln_bwd_kernelINS_13Kernel_traitsI6__halfS2_fS2_fjLj256ELj1ELj4ELj1ELj16ENS_18Kernel_traits_baseILj256ES2_S2_fS2_fjLj128EEEEELb0ELb0ELb1ELb1EEEvNS_9BwdParamsE --------------------------
	.section	.text._ZN10layer_norm13ln_bwd_kernelINS_13Kernel_traitsI6__halfS2_fS2_fjLj256ELj1ELj4ELj1ELj16ENS_18Kernel_traits_baseILj256ES2_S2_fS2_fjLj128EEEEELb0ELb0ELb1ELb1EEEvNS_9BwdParamsE,"ax",@progbits
	.sectioninfo	@"SHI_REGISTERS=80"
	.align	128
        .global         _ZN10layer_norm13ln_bwd_kernelINS_13Kernel_traitsI6__halfS2_fS2_fjLj256ELj1ELj4ELj1ELj16ENS_18Kernel_traits_baseILj256ES2_S2_fS2_fjLj128EEEEELb0ELb0ELb1ELb1EEEvNS_9BwdParamsE
        .type           _ZN10layer_norm13ln_bwd_kernelINS_13Kernel_traitsI6__halfS2_fS2_fjLj256ELj1ELj4ELj1ELj16ENS_18Kernel_traits_baseILj256ES2_S2_fS2_fjLj128EEEEELb0ELb0ELb1ELb1EEEvNS_9BwdParamsE,@function
        .size           _ZN10layer_norm13ln_bwd_kernelINS_13Kernel_traitsI6__halfS2_fS2_fjLj256ELj1ELj4ELj1ELj16ENS_18Kernel_traits_baseILj256ES2_S2_fS2_fjLj128EEEEELb0ELb0ELb1ELb1EEEvNS_9BwdParamsE,(.L_x_4503 - _ZN10layer_norm13ln_bwd_kernelINS_13Kernel_traitsI6__halfS2_fS2_fjLj256ELj1ELj4ELj1ELj16ENS_18Kernel_traits_baseILj256ES2_S2_fS2_fjLj128EEEEELb0ELb0ELb1ELb1EEEvNS_9BwdParamsE)
        .other          _ZN10layer_norm13ln_bwd_kernelINS_13Kernel_traitsI6__halfS2_fS2_fjLj256ELj1ELj4ELj1ELj16ENS_18Kernel_traits_baseILj256ES2_S2_fS2_fjLj128EEEEELb0ELb0ELb1ELb1EEEvNS_9BwdParamsE,@"STO_CUDA_ENTRY STV_DEFAULT"
_ZN10layer_norm13ln_bwd_kernelINS_13Kernel_traitsI6__halfS2_fS2_fjLj256ELj1ELj4ELj1ELj16ENS_18Kernel_traits_baseILj256ES2_S2_fS2_fjLj128EEEEELb0ELb0ELb1ELb1EEEvNS_9BwdParamsE:
.text._ZN10layer_norm13ln_bwd_kernelINS_13Kernel_traitsI6__halfS2_fS2_fjLj256ELj1ELj4ELj1ELj16ENS_18Kernel_traits_baseILj256ES2_S2_fS2_fjLj128EEEEELb0ELb0ELb1ELb1EEEvNS_9BwdParamsE:
        /* <DEDUP_REMOVED lines=17> */
.L_x_2735:
        /* <DEDUP_REMOVED lines=22> */
.L_x_2758:
        /* <DEDUP_REMOVED lines=10> */
[----:B------:R-:W-:Y:S01]  /*0310*/  MOV R77, 0x20 ;  /* 0x00000020004d7802 */ /* 0x000fe20000000f00 */
[----:B0-----:R-:W-:Y:S01]  /*0320*/  IMAD.WIDE R70, R61, R72, c[0x0][0x1a0] ;  /* 0x000068003d467625 */ /* 0x001fe200078e0248 */
[----:B------:R-:W-:-:S04]  /*0330*/  SHF.R.S32.HI R73, RZ, 0x1f, R0 ;  /* 0x0000001fff497819 */ /* 0x000fc80000011400 */
[----:B------:R-:W-:-:S04]  /*0340*/  LEA.HI R73, R73, R0, RZ, 0x3 ;  /* 0x0000000049497211 */ /* 0x000fc800078f18ff */
        /* <DEDUP_REMOVED lines=12> */
.L_x_2738:
        /* <DEDUP_REMOVED lines=82> */
.L_x_2739:
[----:B0-----:R-:W-:Y:S05]  /*0930*/  BSYNC B0 ;  /* 0x0000000000007941 */ /* 0x001fea0003800000 */
.L_x_2737:
[----:B------:R-:W-:Y:S05]  /*0940*/  BRA.DIV ~URZ, `(.L_x_2740) ;  /* 0x00000e927f007947 */ /* 0x000fea000b800000 */
[----:B------:R0:W1:Y:S02]  /*0950*/  SHFL.BFLY PT, R71, R70, 0x1, 0x1f ;  /* 0x0c201f0046477f89 */ /* 0x00006400000e0000 */
.L_x_2759:
        /* <DEDUP_REMOVED lines=18> */
.L_x_2760:
        /* <DEDUP_REMOVED lines=17> */
[----:B------:R-:W-:-:S06]  /*0b90*/  HFMA2.MMA R2, -RZ, RZ, 0, 0 ;  /* 0x00000000ff027435 */ /* 0x000fcc00000001ff */
        /* <DEDUP_REMOVED lines=10> */
.L_x_2743:
[----:B------:R-:W-:Y:S05]  /*0c40*/  BSYNC B0 ;  /* 0x0000000000007941 */ /* 0x000fea0003800000 */
.L_x_2742:
[C---:B------:R-:W-:Y:S01]  /*0c50*/  SEL R32, R69.reuse, R32, P0 ;  /* 0x0000002045207207 */ /* 0x040fe20000000000 */
[----:B------:R-:W-:Y:S01]  /*0c60*/  @P3 FMUL.FTZ R69, R69, c[0x0][0x1ec] ;  /* 0x00007b0045453a20 */ /* 0x000fe20000410000 */
[----:B------:R-:W-:Y:S01]  /*0c70*/  @!P4 ISETP.NE.U32.AND P2, PT, RZ, c[0x0][0x218], PT ;  /* 0x00008600ff00ca0c */ /* 0x000fe20003f45070 */
[----:B------:R-:W-:Y:S01]  /*0c80*/  BSSY B0, `(.L_x_2744) ;  /* 0x000000d000007945 */ /* 0x000fe20003800000 */
[----:B------:R-:W-:Y:S02]  /*0c90*/  @!P4 ISETP.NE.AND.EX P1, PT, RZ, c[0x0][0x21c], PT, P1 ;  /* 0x00008700ff00ca0c */ /* 0x000fe40003f25310 */
[----:B------:R-:W-:Y:S02]  /*0ca0*/  @P3 F2FP.PACK_AB R69, RZ, R69 ;  /* 0x00000045ff45323e */ /* 0x000fe400000000ff */
        /* <DEDUP_REMOVED lines=10> */
.L_x_2745:
[----:B------:R-:W-:Y:S05]  /*0d50*/  BSYNC B0 ;  /* 0x0000000000007941 */ /* 0x000fea0003800000 */
.L_x_2744:
        /* <DEDUP_REMOVED lines=11> */
.L_x_2747:
[----:B------:R-:W-:Y:S05]  /*0e10*/  BSYNC B0 ;  /* 0x0000000000007941 */ /* 0x000fea0003800000 */
.L_x_2746:
[----:B------:R-:W-:Y:S01]  /*0e20*/  @P3 FMUL.FTZ R71, R69, c[0x0][0x1ec] ;  /* 0x00007b0045473a20 */ /* 0x000fe20000410000 */
[----:B------:R-:W-:Y:S01]  /*0e30*/  @!P4 ISETP.NE.U32.AND P2, PT, RZ, c[0x0][0x218], PT ;  /* 0x00008600ff00ca0c */ /* 0x000fe20003f45070 */
[----:B------:R-:W-:Y:S01]  /*0e40*/  BSSY B0, `(.L_x_2748) ;  /* 0x0000011000007945 */ /* 0x000fe20003800000 */
[----:B------:R-:W-:Y:S02]  /*0e50*/  @P3 F2FP.PACK_AB R70, RZ, R70 ;  /* 0x00000046ff46323e */ /* 0x000fe400000000ff */
[----:B------:R-:W-:Y:S02]  /*0e60*/  @P3 F2FP.PACK_AB R71, RZ, R71 ;  /* 0x00000047ff47323e */ /* 0x000fe400000000ff */
        /* <DEDUP_REMOVED lines=14> */
.L_x_2749:
[----:B------:R-:W-:Y:S05]  /*0f50*/  BSYNC B0 ;  /* 0x0000000000007941 */ /* 0x000fea0003800000 */
.L_x_2748:
        /* <DEDUP_REMOVED lines=11> */
.L_x_2751:
[----:B------:R-:W-:Y:S05]  /*1010*/  BSYNC B0 ;  /* 0x0000000000007941 */ /* 0x000fea0003800000 */
.L_x_2750:
        /* <DEDUP_REMOVED lines=19> */
.L_x_2753:
[----:B------:R-:W-:Y:S05]  /*1150*/  BSYNC B0 ;  /* 0x0000000000007941 */ /* 0x000fea0003800000 */
.L_x_2752:
        /* <DEDUP_REMOVED lines=11> */
.L_x_2755:
[----:B------:R-:W-:Y:S05]  /*1210*/  BSYNC B0 ;  /* 0x0000000000007941 */ /* 0x000fea0003800000 */
.L_x_2754:
[C---:B------:R-:W-:Y:S01]  /*1220*/  @P3 FMUL.FTZ R71, R69.reuse, c[0x0][0x1ec] ;  /* 0x00007b0045473a20 */ /* 0x040fe20000410000 */
[----:B------:R-:W-:Y:S01]  /*1230*/  @!P4 ISETP.NE.U32.AND P1, PT, RZ, c[0x0][0x218], PT ;  /* 0x00008600ff00ca0c */ /* 0x000fe20003f25070 */
[----:B------:R-:W-:Y:S01]  /*1240*/  BSSY B0, `(.L_x_2756) ;  /* 0x000000f000007945 */ /* 0x000fe20003800000 */
[----:B------:R-:W-:Y:S02]  /*1250*/  @P3 F2FP.PACK_AB R70, RZ, R70 ;  /* 0x00000046ff46323e */ /* 0x000fe400000000ff */
[----:B------:R-:W-:Y:S02]  /*1260*/  @P3 F2FP.PACK_AB R71, RZ, R71 ;  /* 0x00000047ff47323e */ /* 0x000fe400000000ff */
        /* <DEDUP_REMOVED lines=12> */
.L_x_2757:
[----:B------:R-:W-:Y:S05]  /*1330*/  BSYNC B0 ;  /* 0x0000000000007941 */ /* 0x000fea0003800000 */
.L_x_2756:
[----:B------:R-:W-:Y:S01]  /*1340*/  ISETP.NE.U32.AND P1, PT, RZ, c[0x0][0x258], PT ;  /* 0x00009600ff007a0c */ /* 0x000fe20003f25070 */
[C---:B------:R-:W-:Y:S01]  /*1350*/  @P3 FMUL.FTZ R3, R70.reuse, c[0x0][0x1ec] ;  /* 0x00007b0046033a20 */ /* 0x040fe20000410000 */
[----:B------:R-:W-:Y:S01]  /*1360*/  SEL R43, R70, R43, P0 ;  /* 0x0000002b462b7207 */ /* 0x000fe20000000000 */
[----:B------:R-:W-:Y:S01]  /*1370*/  @P3 IMAD.MOV.U32 R71, RZ, RZ, 0x10 ;  /* 0x00000010ff473424 */ /* 0x000fe200078e00ff */
[----:B------:R-:W-:Y:S02]  /*1380*/  ISETP.NE.AND.EX P1, PT, RZ, c[0x0][0x25c], PT, P1 ;  /* 0x00009700ff007a0c */ /* 0x000fe40003f25310 */
[----:B------:R-:W-:Y:S01]  /*1390*/  @P3 F2FP.PACK_AB R69, RZ, R3 ;  /* 0x00000003ff45323e */ /* 0x000fe200000000ff */
        /* <DEDUP_REMOVED lines=12> */
.L_x_2736:
        /* <DEDUP_REMOVED lines=56> */
.L_x_2740:
[----:B------:R-:W-:Y:S01]  /*17e0*/  HFMA2.MMA R74, -RZ, RZ, 0, 5.9604644775390625e-08 ;  /* 0x00000001ff4a7435 */ /* 0x000fe200000001ff */
[----:B------:R-:W-:Y:S01]  /*17f0*/  MOV R75, R70 ;  /* 0x00000046004b7202 */ /* 0x000fe20000000f00 */
[----:B------:R-:W-:Y:S01]  /*1800*/  IMAD.MOV.U32 R73, RZ, RZ, 0x1f ;  /* 0x0000001fff497424 */ /* 0x000fe200078e00ff */
[----:B------:R-:W-:-:S02]  /*1810*/  MOV R72, 0xffffffff ;  /* 0xffffffff00487802 */ /* 0x000fc40000000f00 */
[----:B------:R-:W-:Y:S02]  /*1820*/  MOV R50, 0x1840 ;  /* 0x0000184000327802 */ /* 0x000fe40000000f00 */
[----:B-----5:R-:W-:Y:S05]  /*1830*/  CALL.REL.NOINC `($__internal_123_$__cuda_sm70_shflsync_bfly_p) ;  /* 0x0000046000007944 */ /* 0x020fea0003c00000 */
[----:B-1----:R-:W-:Y:S01]  /*1840*/  MOV R71, R74 ;  /* 0x0000004a00477202 */ /* 0x002fe20000000f00 */
[----:B0-----:R-:W-:Y:S05]  /*1850*/  BRA `(.L_x_2759) ;  /* 0xfffff10000007947 */ /* 0x001fea000383ffff */
.L_x_2741:
[----:B------:R-:W-:Y:S01]  /*1860*/  HFMA2.MMA R73, -RZ, RZ, 0, 1.847743988037109375e-06 ;  /* 0x0000001fff497435 */ /* 0x000fe200000001ff */
[----:B------:R-:W-:Y:S01]  /*1870*/  MOV R75, R69 ;  /* 0x00000045004b7202 */ /* 0x000fe20000000f00 */
[----:B------:R-:W-:Y:S01]  /*1880*/  IMAD.MOV.U32 R74, RZ, RZ, 0x1 ;  /* 0x00000001ff4a7424 */ /* 0x000fe200078e00ff */
[----:B------:R-:W-:Y:S02]  /*1890*/  MOV R72, 0xffffffff ;  /* 0xffffffff00487802 */ /* 0x000fe40000000f00 */
[----:B------:R-:W-:Y:S02]  /*18a0*/  MOV R50, 0x18c0 ;  /* 0x000018c000327802 */ /* 0x000fe40000000f00 */
[----:B01---5:R-:W-:Y:S05]  /*18b0*/  CALL.REL.NOINC `($__internal_123_$__cuda_sm70_shflsync_bfly_p) ;  /* 0x000003e000007944 */ /* 0x023fea0003c00000 */
[----:B------:R-:W-:Y:S01]  /*18c0*/  FADD.FTZ R70, R71, R70 ;  /* 0x0000004647467221 */ /* 0x000fe20000010000 */
[----:B0-----:R-:W-:Y:S01]  /*18d0*/  MOV R72, 0xffffffff ;  /* 0xffffffff00487802 */ /* 0x001fe20000000f00 */
[----:B-1----:R-:W-:Y:S01]  /*18e0*/  FADD.FTZ R69, R69, R74 ;  /* 0x0000004a45457221 */ /* 0x002fe20000010000 */
[----:B------:R-:W-:Y:S01]  /*18f0*/  HFMA2.MMA R74, -RZ, RZ, 0, 1.1920928955078125e-07 ;  /* 0x00000002ff4a7435 */ /* 0x000fe200000001ff */
[----:B------:R-:W-:Y:S01]  /*1900*/  IMAD.MOV.U32 R73, RZ, RZ, 0x1f ;  /* 0x0000001fff497424 */ /* 0x000fe200078e00ff */
[----:B------:R-:W-:-:S02]  /*1910*/  MOV R75, R70 ;  /* 0x00000046004b7202 */ /* 0x000fc40000000f00 */
[----:B------:R-:W-:Y:S02]  /*1920*/  MOV R50, 0x1940 ;  /* 0x0000194000327802 */ /* 0x000fe40000000f00 */
[----:B------:R-:W-:Y:S05]  /*1930*/  CALL.REL.NOINC `($__internal_123_$__cuda_sm70_shflsync_bfly_p) ;  /* 0x0000036000007944 */ /* 0x000fea0003c00000 */
[----:B-1----:R-:W-:Y:S01]  /*1940*/  MOV R71, R74 ;  /* 0x0000004a00477202 */ /* 0x002fe20000000f00 */
[----:B------:R-:W-:Y:S01]  /*1950*/  HFMA2.MMA R74, -RZ, RZ, 0, 1.1920928955078125e-07 ;  /* 0x00000002ff4a7435 */ /* 0x000fe200000001ff */
[----:B0-----:R-:W-:Y:S01]  /*1960*/  IMAD.MOV.U32 R75, RZ, RZ, R69 ;  /* 0x000000ffff4b7224 */ /* 0x001fe200078e0045 */
[----:B------:R-:W-:Y:S02]  /*1970*/  MOV R73, 0x1f ;  /* 0x0000001f00497802 */ /* 0x000fe40000000f00 */
[----:B------:R-:W-:Y:S02]  /*1980*/  MOV R72, 0xffffffff ;  /* 0xffffffff00487802 */ /* 0x000fe40000000f00 */
[----:B------:R-:W-:Y:S02]  /*1990*/  MOV R50, 0x19b0 ;  /* 0x000019b000327802 */ /* 0x000fe40000000f00 */
[----:B------:R-:W-:Y:S05]  /*19a0*/  CALL.REL.NOINC `($__internal_123_$__cuda_sm70_shflsync_bfly_p) ;  /* 0x000002f000007944 */ /* 0x000fea0003c00000 */
[----:B------:R-:W-:Y:S01]  /*19b0*/  FADD.FTZ R70, R71, R70 ;  /* 0x0000004647467221 */ /* 0x000fe20000010000 */
[----:B0-----:R-:W-:Y:S01]  /*19c0*/  HFMA2.MMA R73, -RZ, RZ, 0, 1.847743988037109375e-06 ;  /* 0x0000001fff497435 */ /* 0x001fe200000001ff */
[----:B-1----:R-:W-:Y:S01]  /*19d0*/  FADD.FTZ R69, R69, R74 ;  /* 0x0000004a45457221 */ /* 0x002fe20000010000 */
[----:B------:R-:W-:Y:S01]  /*19e0*/  MOV R72, 0xffffffff ;  /* 0xffffffff00487802 */ /* 0x000fe20000000f00 */
[----:B------:R-:W-:Y:S01]  /*19f0*/  IMAD.MOV.U32 R74, RZ, RZ, 0x4 ;  /* 0x00000004ff4a7424 */ /* 0x000fe200078e00ff */
[----:B------:R-:W-:-:S02]  /*1a00*/  MOV R75, R70 ;  /* 0x00000046004b7202 */ /* 0x000fc40000000f00 */
[----:B------:R-:W-:Y:S02]  /*1a10*/  MOV R50, 0x1a30 ;  /* 0x00001a3000327802 */ /* 0x000fe40000000f00 */
[----:B------:R-:W-:Y:S05]  /*1a20*/  CALL.REL.NOINC `($__internal_123_$__cuda_sm70_shflsync_bfly_p) ;  /* 0x0000027000007944 */ /* 0x000fea0003c00000 */
[----:B-1----:R-:W-:Y:S01]  /*1a30*/  IMAD.MOV.U32 R71, RZ, RZ, R74 ;  /* 0x000000ffff477224 */ /* 0x002fe200078e004a */
[----:B------:R-:W-:Y:S01]  /*1a40*/  HFMA2.MMA R74, -RZ, RZ, 0, 2.384185791015625e-07 ;  /* 0x00000004ff4a7435 */ /* 0x000fe200000001ff */
[----:B0-----:R-:W-:Y:S01]  /*1a50*/  MOV R75, R69 ;  /* 0x00000045004b7202 */ /* 0x001fe20000000f00 */
[----:B------:R-:W-:Y:S01]  /*1a60*/  IMAD.MOV.U32 R72, RZ, RZ, -0x1 ;  /* 0xffffffffff487424 */ /* 0x000fe200078e00ff */
[----:B------:R-:W-:Y:S02]  /*1a70*/  MOV R73, 0x1f ;  /* 0x0000001f00497802 */ /* 0x000fe40000000f00 */
[----:B------:R-:W-:Y:S02]  /*1a80*/  MOV R50, 0x1aa0 ;  /* 0x00001aa000327802 */ /* 0x000fe40000000f00 */
[----:B------:R-:W-:Y:S05]  /*1a90*/  CALL.REL.NOINC `($__internal_123_$__cuda_sm70_shflsync_bfly_p) ;  /* 0x0000020000007944 */ /* 0x000fea0003c00000 */
[----:B------:R-:W-:Y:S01]  /*1aa0*/  FADD.FTZ R70, R71, R70 ;  /* 0x0000004647467221 */ /* 0x000fe20000010000 */
[----:B0-----:R-:W-:Y:S01]  /*1ab0*/  MOV R73, 0x1f ;  /* 0x0000001f00497802 */ /* 0x001fe20000000f00 */
[----:B-1----:R-:W-:Y:S01]  /*1ac0*/  FADD.FTZ R69, R69, R74 ;  /* 0x0000004a45457221 */ /* 0x002fe20000010000 */
[----:B------:R-:W-:Y:S01]  /*1ad0*/  HFMA2.MMA R74, -RZ, RZ, 0, 4.76837158203125e-07 ;  /* 0x00000008ff4a7435 */ /* 0x000fe200000001ff */
[----:B------:R-:W-:Y:S01]  /*1ae0*/  MOV R72, 0xffffffff ;  /* 0xffffffff00487802 */ /* 0x000fe20000000f00 */
[----:B------:R-:W-:Y:S01]  /*1af0*/  IMAD.MOV.U32 R75, RZ, RZ, R70 ;  /* 0x000000ffff4b7224 */ /* 0x000fe200078e0046 */
[----:B------:R-:W-:-:S03]  /*1b00*/  MOV R50, 0x1b20 ;  /* 0x00001b2000327802 */ /* 0x000fc60000000f00 */
[----:B------:R-:W-:Y:S05]  /*1b10*/  CALL.REL.NOINC `($__internal_123_$__cuda_sm70_shflsync_bfly_p) ;  /* 0x0000018000007944 */ /* 0x000fea0003c00000 */
[----:B-1----:R-:W-:Y:S01]  /*1b20*/  MOV R71, R74 ;  /* 0x0000004a00477202 */ /* 0x002fe20000000f00 */
[----:B------:R-:W-:Y:S01]  /*1b30*/  HFMA2.MMA R74, -RZ, RZ, 0, 4.76837158203125e-07 ;  /* 0x00000008ff4a7435 */ /* 0x000fe200000001ff */
[----:B0-----:R-:W-:Y:S01]  /*1b40*/  MOV R75, R69 ;  /* 0x00000045004b7202 */ /* 0x001fe20000000f00 */
[----:B------:R-:W-:Y:S01]  /*1b50*/  IMAD.MOV.U32 R73, RZ, RZ, 0x1f ;  /* 0x0000001fff497424 */ /* 0x000fe200078e00ff */
[----:B------:R-:W-:-:S02]  /*1b60*/  MOV R72, 0xffffffff ;  /* 0xffffffff00487802 */ /* 0x000fc40000000f00 */
[----:B------:R-:W-:Y:S02]  /*1b70*/  MOV R50, 0x1b90 ;  /* 0x00001b9000327802 */ /* 0x000fe40000000f00 */
[----:B------:R-:W-:Y:S05]  /*1b80*/  CALL.REL.NOINC `($__internal_123_$__cuda_sm70_shflsync_bfly_p) ;  /* 0x0000011000007944 */ /* 0x000fea0003c00000 */
[----:B------:R-:W-:Y:S01]  /*1b90*/  FADD.FTZ R70, R71, R70 ;  /* 0x0000004647467221 */ /* 0x000fe20000010000 */
[----:B0-----:R-:W-:Y:S01]  /*1ba0*/  MOV R73, 0x1f ;  /* 0x0000001f00497802 */ /* 0x001fe20000000f00 */
[----:B-1----:R-:W-:Y:S01]  /*1bb0*/  FADD.FTZ R69, R69, R74 ;  /* 0x0000004a45457221 */ /* 0x002fe20000010000 */
[----:B------:R-:W-:Y:S01]  /*1bc0*/  HFMA2.MMA R74, -RZ, RZ, 0, 9.5367431640625e-07 ;  /* 0x00000010ff4a7435 */ /* 0x000fe200000001ff */
[----:B------:R-:W-:Y:S01]  /*1bd0*/  IMAD.MOV.U32 R72, RZ, RZ, -0x1 ;  /* 0xffffffffff487424 */ /* 0x000fe200078e00ff */
[----:B------:R-:W-:Y:S02]  /*1be0*/  MOV R75, R70 ;  /* 0x00000046004b7202 */ /* 0x000fe40000000f00 */
[----:B------:R-:W-:Y:S02]  /*1bf0*/  MOV R50, 0x1c10 ;  /* 0x00001c1000327802 */ /* 0x000fe40000000f00 */
[----:B------:R-:W-:Y:S05]  /*1c00*/  CALL.REL.NOINC `($__internal_123_$__cuda_sm70_shflsync_bfly_p) ;  /* 0x0000009000007944 */ /* 0x000fea0003c00000 */
[----:B0-----:R-:W-:Y:S01]  /*1c10*/  HFMA2.MMA R73, -RZ, RZ, 0, 1.847743988037109375e-06 ;  /* 0x0000001fff497435 */ /* 0x001fe200000001ff */
[----:B-1----:R-:W-:Y:S01]  /*1c20*/  MOV R71, R74 ;  /* 0x0000004a00477202 */ /* 0x002fe20000000f00 */
[----:B------:R-:W-:Y:S01]  /*1c30*/  IMAD.MOV.U32 R74, RZ, RZ, 0x10 ;  /* 0x00000010ff4a7424 */ /* 0x000fe200078e00ff */
[----:B------:R-:W-:-:S02]  /*1c40*/  MOV R75, R69 ;  /* 0x00000045004b7202 */ /* 0x000fc40000000f00 */
[----:B------:R-:W-:Y:S02]  /*1c50*/  MOV R72, 0xffffffff ;  /* 0xffffffff00487802 */ /* 0x000fe40000000f00 */
[----:B------:R-:W-:Y:S02]  /*1c60*/  MOV R50, 0x1c80 ;  /* 0x00001c8000327802 */ /* 0x000fe40000000f00 */
[----:B------:R-:W-:Y:S05]  /*1c70*/  CALL.REL.NOINC `($__internal_123_$__cuda_sm70_shflsync_bfly_p) ;  /* 0x0000002000007944 */ /* 0x000fea0003c00000 */
[----:B-1----:R-:W-:Y:S01]  /*1c80*/  MOV R50, R74 ;  /* 0x0000004a00327202 */ /* 0x002fe20000000f00 */
[----:B0-----:R-:W-:Y:S05]  /*1c90*/  BRA `(.L_x_2760) ;  /* 0xffffede000007947 */ /* 0x001fea000383ffff */
        .weak           $__internal_123_$__cuda_sm70_shflsync_bfly_p
        .type           $__internal_123_$__cuda_sm70_shflsync_bfly_p,@function
        .size           $__internal_123_$__cuda_sm70_shflsync_bfly_p,(.L_x_4503 - $__internal_123_$__cuda_sm70_shflsync_bfly_p)
$__internal_123_$__cuda_sm70_shflsync_bfly_p:
[----:B------:R-:W-:Y:S01]  /*1ca0*/  HFMA2.MMA R51, -RZ, RZ, 0, 0 ;  /* 0x00000000ff337435 */ /* 0x000fe200000001ff */
[----:B------:R-:W-:Y:S04]  /*1cb0*/  WARPSYNC R72 ;  /* 0x0000004800007348 */ /* 0x000fe80003800000 */
[----:B------:R0:W1:Y:S01]  /*1cc0*/  SHFL.BFLY PT, R74, R75, R74, R73 ;  /* 0x0c00004a4b4a7389 */ /* 0x00006200000e0049 */
[----:B------:R-:W-:Y:S05]  /*1cd0*/  RET.REL.NODEC R50 `(_ZN10layer_norm13ln_bwd_kernelINS_13Kernel_traitsI6__halfS2_fS2_fjLj256ELj1ELj4ELj1ELj16ENS_18Kernel_traits_baseILj256ES2_S2_fS2_fjLj128EEEEELb0ELb0ELb1ELb1EEEvNS_9BwdParamsE) ;  /* 0xffffe32032007950 */ /* 0x000fea0003c3ffff */
.L_x_2761:
        /* <DEDUP_REMOVED lines=10> */
.L_x_4503:


//--------------------- .text._ZN10layer_norm13ln_bwd_kernelINS_13Kernel_traitsI6__halfS2_fS2_fjLj256ELj1ELj4ELj1ELj16ENS_18Kernel_traits_baseILj256ES2_S2_fS2_fjLj128EEEEELb0ELb1ELb0ELb0EEEvNS_9BwdParamsE --------------------------
	.section	.text._ZN10layer_norm13ln_bwd_kernelINS_13Kernel_traitsI6__halfS2_fS2_fjLj256ELj1ELj4ELj1ELj16ENS_18Kernel_traits_baseILj256ES2_S2_fS2_fjLj128EEEEELb0ELb1ELb0ELb0EEEvNS_9BwdParamsE,"ax",@progbits
	.sectioninfo	@"SHI_REGISTERS=96"
	.align	128
        .global         _ZN10layer_norm13ln_bwd_kernelINS_13Kernel_traitsI6__halfS2_fS2_fjLj256ELj1ELj4ELj1ELj16ENS_18Kernel_traits_baseILj256ES2_S2_fS2_fjLj128EEEEELb0ELb1ELb0ELb0EEEvNS_9BwdParamsE
        .type           _ZN10layer_norm13ln_bwd_kernelINS_13Kernel_traitsI6__halfS2_fS2_fjLj256ELj1ELj4ELj1ELj16ENS_18Kernel_traits_baseILj256ES2_S2_fS2_fjLj128EEEEELb0ELb1ELb0ELb0EEEvNS_9BwdParamsE,@function
        .size           _ZN10layer_norm13ln_bwd_kernelINS_13Kernel_traitsI6__halfS2_fS2_fjLj256ELj1ELj4ELj1ELj16ENS_18Kernel_traits_baseILj256ES2_S2_fS2_fjLj128EEEEELb0ELb1ELb0ELb0EEEvNS_9BwdParamsE,(.L_x_4504 - _ZN10layer_norm13ln_bwd_kernelINS_13Kernel_traitsI6__halfS2_fS2_fjLj256ELj1ELj4ELj1ELj16ENS_18Kernel_traits_baseILj256ES2_S2_fS2_fjLj128EEEEELb0ELb1ELb0ELb0EEEvNS_9BwdParamsE)
        .other          _ZN10layer_norm13ln_bwd_kernelINS_13Kernel_traitsI6__halfS2_fS2_fjLj256ELj1ELj4ELj1ELj16ENS_18Kernel_traits_baseILj256ES2_S2_fS2_fjLj128EEEEELb0ELb1ELb0ELb0EEEvNS_9BwdParamsE,@"STO_CUDA_ENTRY STV_DEFAULT"
_ZN10layer_norm13ln_bwd_kernelINS_13Kernel_traitsI6__halfS2_fS2_fjLj256ELj1ELj4ELj1ELj16ENS_18Kernel_traits_baseILj256ES2_S2_fS2_fjLj128EEEEELb0ELb1ELb0ELb0EEEvNS_9BwdParamsE:
.text._ZN10layer_norm13ln_bwd_kernelINS_13Kernel_traitsI6__halfS2_fS2_fjLj256ELj1ELj4ELj1ELj16ENS_18Kernel_traits_baseILj256ES2_S2_fS2_fjLj128EEEEELb0ELb1ELb0ELb0EEEvNS_9BwdParamsE:
        /* <DEDUP_REMOVED lines=49> */
[----:B0-----:R-:W-:Y:S02]  /*0310*/  HADD2.F32 R72, -RZ, R39.H1_H1 ;  /* 0x30000027ff487230 */ /* 0x001fe40000004100 */
.L_x_2769:
        /* <DEDUP_REMOVED lines=18> */
[----:B0-----:R-:W-:Y:S01]  /*0440*/  IMAD.WIDE R80, R2, R59, c[0x0][0x1a0] ;  /* 0x0000680002507625 */ /* 0x001fe200078e023b */
[----:B------:R-:W-:Y:S02]  /*0450*/  MOV R56, 0x10 ;  /* 0x0000001000387802 */ /* 0x000fe40000000f00 */
[C---:B------:R-:W-:Y:S02]  /*0460*/  LEA R78, P0, R71.reuse, c[0x0][0x188], 0x5 ;  /* 0x00006200474e7a11 */ /* 0x040fe400078028ff */
        /* <DEDUP_REMOVED lines=17> */
[--C-:B----4-:R-:W-:Y:S01]  /*0580*/  HADD2.F32 R79, -RZ, R56.reuse.H0_H0 ;  /* 0x20000038ff4f7230 */ /* 0x110fe20000004100 */
[C---:B------:R-:W-:Y:S01]  /*0590*/  FADD.FTZ R87, -R75.reuse, R54 ;  /* 0x000000364b577221 */ /* 0x040fe20000010100 */
[--C-:B------:R-:W-:Y:S02]  /*05a0*/  HADD2.F32 R53, -RZ, R59.reuse.H0_H0 ;  /* 0x2000003bff357230 */ /* 0x100fe40000004100 */
[----:B------:R-:W-:Y:S01]  /*05b0*/  HADD2.F32 R52, -RZ, R59.H1_H1 ;  /* 0x3000003bff347230 */ /* 0x000fe20000004100 */
[C---:B------:R-:W-:Y:S01]  /*05c0*/  FADD.FTZ R59, -R75.reuse, R61 ;  /* 0x0000003d4b3b7221 */ /* 0x040fe20000010100 */
[----:B------:R-:W-:Y:S01]  /*05d0*/  HADD2.F32 R56, -RZ, R56.H1_H1 ;  /* 0x30000038ff387230 */ /* 0x000fe20000004100 */
[----:B------:R-:W-:Y:S01]  /*05e0*/  FADD.FTZ R93, -R75, R60 ;  /* 0x0000003c4b5d7221 */ /* 0x000fe20000010100 */
[----:B------:R-:W-:Y:S01]  /*05f0*/  HADD2.F32 R54, -RZ, R57.H1_H1 ;  /* 0x30000039ff367230 */ /* 0x000fe20000004100 */
[----:B-----5:R-:W-:-:S02]  /*0600*/  FMUL.FTZ R61, R74, R81 ;  /* 0x000000514a3d7220 */ /* 0x020fc40000410000 */
[C---:B------:R-:W-:Y:S02]  /*0610*/  FADD.FTZ R83, -R75.reuse, R62 ;  /* 0x0000003e4b537221 */ /* 0x040fe40000010100 */
[C---:B------:R-:W-:Y:S02]  /*0620*/  FMUL.FTZ R60, R74.reuse, R85 ;  /* 0x000000554a3c7220 */ /* 0x040fe40000410000 */
[----:B0-----:R-:W-:Y:S01]  /*0630*/  FMUL.FTZ R76, R74, R91 ;  /* 0x0000005b4a4c7220 */ /* 0x001fe20000410000 */
[----:B------:R-:W-:Y:S01]  /*0640*/  HADD2.F32 R89, -RZ, R57.H0_H0 ;  /* 0x20000039ff597230 */ /* 0x000fe20000004100 */
[----:B------:R-:W-:Y:S01]  /*0650*/  FMUL.FTZ R62, R4, R79 ;  /* 0x0000004f043e7220 */ /* 0x000fe20000410000 */
[----:B------:R-:W-:Y:S01]  /*0660*/  HADD2.F32 R57, -RZ, R58.H0_H0 ;  /* 0x2000003aff397230 */ /* 0x000fe20000004100 */
[----:B------:R-:W-:Y:S02]  /*0670*/  FADD.FTZ R55, -R75, R63 ;  /* 0x0000003f4b377221 */ /* 0x000fe40000010100 */
        /* <DEDUP_REMOVED lines=14> */
[----:B------:R-:W-:Y:S02]  /*0760*/  FMUL.FTZ R63, R74, R87 ;  /* 0x000000574a3f7220 */ /* 0x000fe40000410000 */
[----:B------:R-:W-:Y:S02]  /*0770*/  FMUL.FTZ R78, R6, R89 ;  /* 0x00000059064e7220 */ /* 0x000fe40000410000 */
[----:B------:R-:W-:Y:S02]  /*0780*/  FADD.FTZ R57, R54, R75 ;  /* 0x0000004b36397221 */ /* 0x000fe40000010000 */
[----:B------:R-:W-:Y:S02]  /*0790*/  FFMA.FTZ R56, R60, R75, R56 ;  /* 0x0000004b3c387223 */ /* 0x000fe40000010038 */
[----:B------:R-:W-:-:S02]  /*07a0*/  FADD.FTZ R54, R57, R78 ;  /* 0x0000004e39367221 */ /* 0x000fc40000010000 */
[----:B------:R-:W-:Y:S01]  /*07b0*/  FFMA.FTZ R56, R63, R78, R56 ;  /* 0x0000004e3f387223 */ /* 0x000fe20000010038 */
[----:B------:R-:W-:Y:S01]  /*07c0*/  HADD2.F32 R58, -RZ, R58.H1_H1 ;  /* 0x3000003aff3a7230 */ /* 0x000fe20000004100 */
        /* <DEDUP_REMOVED lines=24> */
.L_x_2764:
[----:B0-----:R-:W-:Y:S05]  /*0950*/  BSYNC B0 ;  /* 0x0000000000007941 */ /* 0x001fea0003800000 */
.L_x_2763:
[----:B------:R-:W-:Y:S05]  /*0960*/  BRA.DIV ~URZ, `(.L_x_2765) ;  /* 0x00000e327f007947 */ /* 0x000fea000b800000 */
[----:B------:R0:W1:Y:S02]  /*0970*/  SHFL.BFLY PT, R87, R56, 0x1, 0x1f ;  /* 0x0c201f0038577f89 */ /* 0x00006400000e0000 */
.L_x_2772:
        /* <DEDUP_REMOVED lines=18> */
.L_x_2773:
        /* <DEDUP_REMOVED lines=70> */
[--C-:B--2---:R-:W-:Y:S02]  /*0f00*/  HADD2.F32 R56, -RZ, R53.reuse.H0_H0 ;  /* 0x20000035ff387230 */ /* 0x104fe40000004100 */
[----:B------:R-:W-:-:S02]  /*0f10*/  HADD2.F32 R53, -RZ, R53.H1_H1 ;  /* 0x30000035ff357230 */ /* 0x000fc40000004100 */
[--C-:B------:R-:W-:Y:S01]  /*0f20*/  HADD2.F32 R74, -RZ, R52.reuse.H0_H0 ;  /* 0x20000034ff4a7230 */ /* 0x100fe20000004100 */
[----:B------:R-:W-:Y:S01]  /*0f30*/  FFMA.FTZ R34, R91, R56, R34 ;  /* 0x000000385b227223 */ /* 0x000fe20000010022 */
[----:B------:R-:W-:Y:S01]  /*0f40*/  HADD2.F32 R52, -RZ, R52.H1_H1 ;  /* 0x30000034ff347230 */ /* 0x000fe20000004100 */
[----:B------:R-:W-:Y:S02]  /*0f50*/  FFMA.FTZ R35, R90, R53, R35 ;  /* 0x000000355a237223 */ /* 0x000fe40000010023 */
[----:B------:R-:W-:Y:S02]  /*0f60*/  FMUL.FTZ R56, R64, R59 ;  /* 0x0000003b40387220 */ /* 0x000fe40000410000 */
[----:B------:R-:W-:Y:S02]  /*0f70*/  FMUL.FTZ R53, R65, R58 ;  /* 0x0000003a41357220 */ /* 0x000fe40000410000 */
[----:B------:R-:W-:Y:S01]  /*0f80*/  FFMA.FTZ R32, R59, R74, R32 ;  /* 0x0000004a3b207223 */ /* 0x000fe20000010020 */
[----:B------:R-:W-:Y:S01]  /*0f90*/  HADD2.F32 R74, -RZ, R55.H1_H1 ;  /* 0x30000037ff4a7230 */ /* 0x000fe20000004100 */
[----:B------:R-:W-:Y:S01]  /*0fa0*/  FFMA.FTZ R33, R58, R52, R33 ;  /* 0x000000343a217223 */ /* 0x000fe20000010021 */
[----:B------:R-:W-:Y:S01]  /*0fb0*/  F2FP.PACK_AB R56, R53, R56 ;  /* 0x000000383538723e */ /* 0x000fe200000000ff */
[----:B------:R-:W-:-:S02]  /*0fc0*/  FMUL.FTZ R59, R69, R87 ;  /* 0x00000057453b7220 */ /* 0x000fc40000410000 */
[----:B------:R-:W-:Y:S02]  /*0fd0*/  FMUL.FTZ R52, R72, R73 ;  /* 0x0000004948347220 */ /* 0x000fe40000410000 */
[----:B------:R-:W-:Y:S02]  /*0fe0*/  FMUL.FTZ R58, R67, R89 ;  /* 0x00000059433a7220 */ /* 0x000fe40000410000 */
[----:B------:R-:W-:Y:S01]  /*0ff0*/  FMUL.FTZ R53, R70, R88 ;  /* 0x0000005846357220 */ /* 0x000fe20000410000 */
[----:B------:R-:W-:Y:S01]  /*1000*/  F2FP.PACK_AB R59, R52, R59 ;  /* 0x0000003b343b723e */ /* 0x000fe200000000ff */
[----:B------:R-:W-:Y:S01]  /*1010*/  FMUL.FTZ R90, R68, R90 ;  /* 0x0000005a445a7220 */ /* 0x000fe20000410000 */
[----:B------:R-:W-:Y:S01]  /*1020*/  LEA R52, P0, R71, c[0x0][0x248], 0x4 ;  /* 0x0000920047347a11 */ /* 0x000fe200078020ff */
[----:B------:R-:W-:Y:S01]  /*1030*/  FFMA.FTZ R31, R73, R74, R31 ;  /* 0x0000004a491f7223 */ /* 0x000fe2000001001f */
[----:B------:R-:W-:Y:S02]  /*1040*/  F2FP.PACK_AB R58, R53, R58 ;  /* 0x0000003a353a723e */ /* 0x000fe400000000ff */
[----:B------:R-:W-:-:S02]  /*1050*/  F2FP.PACK_AB R57, R90, R57 ;  /* 0x000000395a39723e */ /* 0x000fc400000000ff */
[----:B------:R-:W-:Y:S01]  /*1060*/  LEA.HI.X R53, R71, c[0x0][0x24c], RZ, 0x4, P0 ;  /* 0x0000930047357a11 */ /* 0x000fe200000f24ff */
[--C-:B------:R-:W-:Y:S02]  /*1070*/  HADD2.F32 R71, -RZ, R54.reuse.H0_H0 ;  /* 0x20000036ff477230 */ /* 0x100fe40000004100 */
[----:B------:R-:W-:Y:S02]  /*1080*/  HADD2.F32 R54, -RZ, R54.H1_H1 ;  /* 0x30000036ff367230 */ /* 0x000fe40000004100 */
[----:B------:R0:W-:Y:S01]  /*1090*/  STG.E.128 [R52.64], R56 ;  /* 0x0000003834007986 */ /* 0x0001e2000c101d04 */
[----:B------:R-:W-:Y:S01]  /*10a0*/  FFMA.FTZ R28, R89, R71, R28 ;  /* 0x00000047591c7223 */ /* 0x000fe2000001001c */
[----:B------:R-:W-:Y:S01]  /*10b0*/  HADD2.F32 R71, -RZ, R55.H0_H0 ;  /* 0x20000037ff477230 */ /* 0x000fe20000004100 */
[----:B------:R-:W-:-:S04]  /*10c0*/  FFMA.FTZ R29, R88, R54, R29 ;  /* 0x00000036581d7223 */ /* 0x000fc8000001001d */
[----:B------:R-:W-:Y:S02]  /*10d0*/  FFMA.FTZ R30, R87, R71, R30 ;  /* 0x00000047571e7223 */ /* 0x000fe4000001001e */
.L_x_2768:
[----:B------:R-:W-:Y:S05]  /*10e0*/  BSYNC B0 ;  /* 0x0000000000007941 */ /* 0x000fea0003800000 */
.L_x_2767:
[----:B0-----:R-:W-:-:S04]  /*10f0*/  MOV R53, c[0x0][0x160] ;  /* 0x0000580000357a02 */ /* 0x001fc80000000f00 */
[----:B------:R-:W-:-:S04]  /*1100*/  LEA R2, R53, R2, 0x2 ;  /* 0x0000000235027211 */ /* 0x000fc800078e10ff */
[----:B------:R-:W-:-:S13]  /*1110*/  ISETP.GE.AND P0, PT, R2, c[0x0][0x164], PT ;  /* 0x0000590002007a0c */ /* 0x000fda0003f06270 */
[----:B-12--5:R-:W-:Y:S05]  /*1120*/  @!P0 BRA `(.L_x_2769) ;  /* 0xfffff1f000008947 */ /* 0x026fea000383ffff */
.L_x_2762:
        /* <DEDUP_REMOVED lines=92> */
.L_x_2771:
[----:B------:R-:W-:Y:S05]  /*16f0*/  BSYNC B0 ;  /* 0x0000000000007941 */ /* 0x000fea0003800000 */
.L_x_2770:
        /* <DEDUP_REMOVED lines=10> */
.L_x_2765:
[----:B------:R-:W-:Y:S01]  /*17a0*/  HFMA2.MMA R59, -RZ, RZ, 0, 5.9604644775390625e-08 ;  /* 0x00000001ff3b7435 */ /* 0x000fe200000001ff */
[----:B------:R-:W-:Y:S02]  /*17b0*/  MOV R88, R56 ;  /* 0x0000003800587202 */ /* 0x000fe40000000f00 */
[----:B------:R-:W-:Y:S02]  /*17c0*/  MOV R55, 0x1f ;  /* 0x0000001f00377802 */ /* 0x000fe40000000f00 */
[----:B------:R-:W-:-:S02]  /*17d0*/  MOV R58, 0xffffffff ;  /* 0xffffffff003a7802 */ /* 0x000fc40000000f00 */
[----:B------:R-:W-:Y:S02]  /*17e0*/  MOV R52, 0x1800 ;  /* 0x0000180000347802 */ /* 0x000fe40000000f00 */
[----:B-----5:R-:W-:Y:S05]  /*17f0*/  CALL.REL.NOINC `($__internal_124_$__cuda_sm70_shflsync_bfly_p) ;  /* 0x0000046000007944 */ /* 0x020fea0003c00000 */
[----:B-1----:R-:W-:Y:S01]  /*1800*/  MOV R87, R58 ;  /* 0x0000003a00577202 */ /* 0x002fe20000000f00 */
[----:B0-----:R-:W-:Y:S05]  /*1810*/  BRA `(.L_x_2772) ;  /* 0xfffff16000007947 */ /* 0x001fea000383ffff */
.L_x_2766:
[----:B------:R-:W-:Y:S01]  /*1820*/  HFMA2.MMA R59, -RZ, RZ, 0, 5.9604644775390625e-08 ;  /* 0x00000001ff3b7435 */ /* 0x000fe200000001ff */
[----:B------:R-:W-:Y:S02]  /*1830*/  MOV R88, R57 ;  /* 0x0000003900587202 */ /* 0x000fe40000000f00 */
[----:B------:R-:W-:Y:S02]  /*1840*/  MOV R55, 0x1f ;  /* 0x0000001f00377802 */ /* 0x000fe40000000f00 */
[----:B------:R-:W-:Y:S02]  /*1850*/  MOV R58, 0xffffffff ;  /* 0xffffffff003a7802 */ /* 0x000fe40000000f00 */
[----:B------:R-:W-:Y:S02]  /*1860*/  MOV R52, 0x1880 ;  /* 0x0000188000347802 */ /* 0x000fe40000000f00 */
[----:B01---5:R-:W-:Y:S05]  /*1870*/  CALL.REL.NOINC `($__internal_124_$__cuda_sm70_shflsync_bfly_p) ;  /* 0x000003e000007944 */ /* 0x023fea0003c00000 */
[----:B------:R-:W-:Y:S01]  /*1880*/  FADD.FTZ R87, R87, R56 ;  /* 0x0000003857577221 */ /* 0x000fe20000010000 */
[----:B0-----:R-:W-:Y:S01]  /*1890*/  HFMA2.MMA R59, -RZ, RZ, 0, 1.1920928955078125e-07 ;  /* 0x00000002ff3b7435 */ /* 0x001fe200000001ff */
[----:B-1----:R-:W-:Y:S01]  /*18a0*/  FADD.FTZ R57, R57, R58 ;  /* 0x0000003a39397221 */ /* 0x002fe20000010000 */
[----:B------:R-:W-:-:S02]  /*18b0*/  MOV R55, 0x1f ;  /* 0x0000001f00377802 */ /* 0x000fc40000000f00 */
[----:B------:R-:W-:Y:S02]  /*18c0*/  MOV R58, 0xffffffff ;  /* 0xffffffff003a7802 */ /* 0x000fe40000000f00 */
[----:B------:R-:W-:Y:S02]  /*18d0*/  MOV R88, R87 ;  /* 0x0000005700587202 */ /* 0x000fe40000000f00 */
[----:B------:R-:W-:Y:S02]  /*18e0*/  MOV R52, 0x1900 ;  /* 0x0000190000347802 */ /* 0x000fe40000000f00 */
[----:B------:R-:W-:Y:S05]  /*18f0*/  CALL.REL.NOINC `($__internal_124_$__cuda_sm70_shflsync_bfly_p) ;  /* 0x0000036000007944 */ /* 0x000fea0003c00000 */
[----:B0-----:R-:W-:Y:S01]  /*1900*/  HFMA2.MMA R59, -RZ, RZ, 0, 1.1920928955078125e-07 ;  /* 0x00000002ff3b7435 */ /* 0x001fe200000001ff */
[----:B-1----:R-:W-:Y:S02]  /*1910*/  MOV R54, R58 ;  /* 0x0000003a00367202 */ /* 0x002fe40000000f00 */
[----:B------:R-:W-:Y:S02]  /*1920*/  MOV R88, R57 ;  /* 0x0000003900587202 */ /* 0x000fe40000000f00 */
[----:B------:R-:W-:Y:S02]  /*1930*/  MOV R55, 0x1f ;  /* 0x0000001f00377802 */ /* 0x000fe40000000f00 */
[----:B------:R-:W-:-:S02]  /*1940*/  MOV R58, 0xffffffff ;  /* 0xffffffff003a7802 */ /* 0x000fc40000000f00 */
[----:B------:R-:W-:Y:S02]  /*1950*/  MOV R52, 0x1970 ;  /* 0x0000197000347802 */ /* 0x000fe40000000f00 */
[----:B------:R-:W-:Y:S05]  /*1960*/  CALL.REL.NOINC `($__internal_124_$__cuda_sm70_shflsync_bfly_p) ;  /* 0x000002f000007944 */ /* 0x000fea0003c00000 */
[----:B------:R-:W-:Y:S01]  /*1970*/  FADD.FTZ R87, R54, R87 ;  /* 0x0000005736577221 */ /* 0x000fe20000010000 */
[----:B0-----:R-:W-:Y:S01]  /*1980*/  HFMA2.MMA R59, -RZ, RZ, 0, 2.384185791015625e-07 ;  /* 0x00000004ff3b7435 */ /* 0x001fe200000001ff */
[----:B-1----:R-:W-:Y:S01]  /*1990*/  FADD.FTZ R57, R57, R58 ;  /* 0x0000003a39397221 */ /* 0x002fe20000010000 */
[----:B------:R-:W-:Y:S02]  /*19a0*/  MOV R55, 0x1f ;  /* 0x0000001f00377802 */ /* 0x000fe40000000f00 */
[----:B------:R-:W-:Y:S02]  /*19b0*/  MOV R58, 0xffffffff ;  /* 0xffffffff003a7802 */ /* 0x000fe40000000f00 */
[----:B------:R-:W-:Y:S02]  /*19c0*/  MOV R88, R87 ;  /* 0x0000005700587202 */ /* 0x000fe40000000f00 */
[----:B------:R-:W-:Y:S02]  /*19d0*/  MOV R52, 0x19f0 ;  /* 0x000019f000347802 */ /* 0x000fe40000000f00 */
[----:B------:R-:W-:Y:S05]  /*19e0*/  CALL.REL.NOINC `($__internal_124_$__cuda_sm70_shflsync_bfly_p) ;  /* 0x0000027000007944 */ /* 0x000fea0003c00000 */
[----:B0-----:R-:W-:Y:S01]  /*19f0*/  HFMA2.MMA R59, -RZ, RZ, 0, 2.384185791015625e-07 ;  /* 0x00000004ff3b7435 */ /* 0x001fe200000001ff */
[----:B-1----:R-:W-:-:S02]  /*1a00*/  MOV R54, R58 ;  /* 0x0000003a00367202 */ /* 0x002fc40000000f00 */
[----:B------:R-:W-:Y:S02]  /*1a10*/  MOV R88, R57 ;  /* 0x0000003900587202 */ /* 0x000fe40000000f00 */
[----:B------:R-:W-:Y:S02]  /*1a20*/  MOV R55, 0x1f ;  /* 0x0000001f00377802 */ /* 0x000fe40000000f00 */
[----:B------:R-:W-:Y:S02]  /*1a30*/  MOV R58, 0xffffffff ;  /* 0xffffffff003a7802 */ /* 0x000fe40000000f00 */
[----:B------:R-:W-:Y:S02]  /*1a40*/  MOV R52, 0x1a60 ;  /* 0x00001a6000347802 */ /* 0x000fe40000000f00 */
[----:B------:R-:W-:Y:S05]  /*1a50*/  CALL.REL.NOINC `($__internal_124_$__cuda_sm70_shflsync_bfly_p) ;  /* 0x0000020000007944 */ /* 0x000fea0003c00000 */
[----:B------:R-:W-:Y:S01]  /*1a60*/  FADD.FTZ R87, R54, R87 ;  /* 0x0000005736577221 */ /* 0x000fe20000010000 */
[----:B0-----:R-:W-:Y:S01]  /*1a70*/  HFMA2.MMA R59, -RZ, RZ, 0, 4.76837158203125e-07 ;  /* 0x00000008ff3b7435 */ /* 0x001fe200000001ff */
[----:B-1----:R-:W-:Y:S01]  /*1a80*/  FADD.FTZ R57, R57, R58 ;  /* 0x0000003a39397221 */ /* 0x002fe20000010000 */
[----:B------:R-:W-:Y:S02]  /*1a90*/  MOV R55, 0x1f ;  /* 0x0000001f00377802 */ /* 0x000fe40000000f00 */
[----:B------:R-:W-:-:S02]  /*1aa0*/  MOV R58, 0xffffffff ;  /* 0xffffffff003a7802 */ /* 0x000fc40000000f00 */
[----:B------:R-:W-:Y:S02]  /*1ab0*/  MOV R88, R87 ;  /* 0x0000005700587202 */ /* 0x000fe40000000f00 */
[----:B------:R-:W-:Y:S02]  /*1ac0*/  MOV R52, 0x1ae0 ;  /* 0x00001ae000347802 */ /* 0x000fe40000000f00 */
[----:B------:R-:W-:Y:S05]  /*1ad0*/  CALL.REL.NOINC `($__internal_124_$__cuda_sm70_shflsync_bfly_p) ;  /* 0x0000018000007944 */ /* 0x000fea0003c00000 */
[----:B0-----:R-:W-:Y:S01]  /*1ae0*/  HFMA2.MMA R59, -RZ, RZ, 0, 4.76837158203125e-07 ;  /* 0x00000008ff3b7435 */ /* 0x001fe200000001ff */
[----:B-1----:R-:W-:Y:S02]  /*1af0*/  MOV R54, R58 ;  /* 0x0000003a00367202 */ /* 0x002fe40000000f00 */
[----:B------:R-:W-:Y:S02]  /*1b00*/  MOV R88, R57 ;  /* 0x0000003900587202 */ /* 0x000fe40000000f00 */
[----:B------:R-:W-:Y:S02]  /*1b10*/  MOV R55, 0x1f ;  /* 0x0000001f00377802 */ /* 0x000fe40000000f00 */
[----:B------:R-:W-:Y:S02]  /*1b20*/  MOV R58, 0xffffffff ;  /* 0xffffffff003a7802 */ /* 0x000fe40000000f00 */
[----:B------:R-:W-:-:S02]  /*1b30*/  MOV R52, 0x1b50 ;  /* 0x00001b5000347802 */ /* 0x000fc40000000f00 */
[----:B------:R-:W-:Y:S05]  /*1b40*/  CALL.REL.NOINC `($__internal_124_$__cuda_sm70_shflsync_bfly_p) ;  /* 0x0000011000007944 */ /* 0x000fea0003c00000 */
[----:B------:R-:W-:Y:S01]  /*1b50*/  FADD.FTZ R54, R54, R87 ;  /* 0x0000005736367221 */ /* 0x000fe20000010000 */
[----:B0-----:R-:W-:Y:S01]  /*1b60*/  HFMA2.MMA R59, -RZ, RZ, 0, 9.5367431640625e-07 ;  /* 0x00000010ff3b7435 */ /* 0x001fe200000001ff */
[----:B-1----:R-:W-:Y:S01]  /*1b70*/  FADD.FTZ R56, R57, R58 ;  /* 0x0000003a39387221 */ /* 0x002fe20000010000 */
[----:B------:R-:W-:-:S02]  /*1b80*/  MOV R55, 0x1f ;  /* 0x0000001f00377802 */ /* 0x000fc40000000f00 */
[----:B------:R-:W-:Y:S02]  /*1b90*/  MOV R58, 0xffffffff ;  /* 0xffffffff003a7802 */ /* 0x000fe40000000f00 */
[----:B------:R-:W-:Y:S02]  /*1ba0*/  MOV R88, R54 ;  /* 0x0000003600587202 */ /* 0x000fe40000000f00 */
[----:B------:R-:W-:Y:S02]  /*1bb0*/  MOV R52, 0x1bd0 ;  /* 0x00001bd000347802 */ /* 0x000fe40000000f00 */
[----:B------:R-:W-:Y:S05]  /*1bc0*/  CALL.REL.NOINC `($__internal_124_$__cuda_sm70_shflsync_bfly_p) ;  /* 0x0000009000007944 */ /* 0x000fea0003c00000 */
[----:B0-----:R-:W-:Y:S01]  /*1bd0*/  HFMA2.MMA R59, -RZ, RZ, 0, 9.5367431640625e-07 ;  /* 0x00000010ff3b7435 */ /* 0x001fe200000001ff */
[----:B-1----:R-:W-:Y:S02]  /*1be0*/  MOV R57, R58 ;  /* 0x0000003a00397202 */ /* 0x002fe40000000f00 */
[----:B------:R-:W-:Y:S02]  /*1bf0*/  MOV R88, R56 ;  /* 0x0000003800587202 */ /* 0x000fe40000000f00 */
[----:B------:R-:W-:Y:S02]  /*1c00*/  MOV R55, 0x1f ;  /* 0x0000001f00377802 */ /* 0x000fe40000000f00 */
[----:B------:R-:W-:-:S02]  /*1c10*/  MOV R58, 0xffffffff ;  /* 0xffffffff003a7802 */ /* 0x000fc40000000f00 */
[----:B------:R-:W-:Y:S02]  /*1c20*/  MOV R52, 0x1c40 ;  /* 0x00001c4000347802 */ /* 0x000fe40000000f00 */
[----:B------:R-:W-:Y:S05]  /*1c30*/  CALL.REL.NOINC `($__internal_124_$__cuda_sm70_shflsync_bfly_p) ;  /* 0x0000002000007944 */ /* 0x000fea0003c00000 */
[----:B-1----:R-:W-:Y:S01]  /*1c40*/  MOV R87, R58 ;  /* 0x0000003a00577202 */ /* 0x002fe20000000f00 */
[----:B0-----:R-:W-:Y:S05]  /*1c50*/  BRA `(.L_x_2773) ;  /* 0xffffee4000007947 */ /* 0x001fea000383ffff */
        .weak           $__internal_124_$__cuda_sm70_shflsync_bfly_p
        .type           $__internal_124_$__cuda_sm70_shflsync_bfly_p,@function
        .size           $__internal_124_$__cuda_sm70_shflsync_bfly_p,(.L_x_4504 - $__internal_124_$__cuda_sm70_shflsync_bfly_p)
$__internal_124_$__cuda_sm70_shflsync_bfly_p:
[----:B------:R-:W-:Y:S01]  /*1c60*/  HFMA2.MMA R53, -RZ, RZ, 0, 0 ;  /* 0x00000000ff357435 */ /* 0x000fe200000001ff */
[----:B------:R-:W-:Y:S04]  /*1c70*/  WARPSYNC R58 ;  /* 0x0000003a00007348 */ /* 0x000fe80003800000 */
[----:B------:R0:W1:Y:S01]  /*1c80*/  SHFL.BFLY PT, R58, R88, R59, R55 ;  /* 0x0c00003b583a7389 */ /* 0x00006200000e0037 */
[----:B------:R-:W-:Y:S05]  /*1c90*/  RET.REL.NODEC R52 `(_ZN10layer_norm13ln_bwd_kernelINS_13Kernel_traitsI6__halfS2_fS2_fjLj256ELj1ELj4ELj1ELj16ENS_18Kernel_traits_baseILj256ES2_S2_fS2_fjLj128EEEEELb0ELb1ELb0ELb0EEEvNS_9BwdParamsE) ;  /* 0xffffe36034007950 */ /* 0x000fea0003c3ffff */
.L_x_2774:
        /* <DEDUP_REMOVED lines=14> */
.L_x_4504:


//--------------------- .text._ZN10layer_norm13ln_bwd_kernelINS_13Kernel_traitsI6__halfS2_fS2_fjLj256ELj1ELj4ELj1ELj16ENS_18Kernel_traits_baseILj256ES2_S2_fS2_fjLj128EEEEELb0ELb1ELb0ELb1EEEvNS_9BwdParamsE --------------------------
	.section	.text._ZN10layer_norm13ln_bwd_kernelINS_13Kernel_traitsI6__halfS2_fS2_fjLj256ELj1ELj4ELj1ELj16ENS_18Kernel_traits_baseILj256ES2_S2_fS2_fjLj128EEEEELb0ELb1ELb0ELb1EEEvNS_9BwdParamsE,"ax",@progbits
	.sectioninfo	@"SHI_REGISTERS=94"
	.align	128
        .global         _ZN10layer_norm13ln_bwd_kernelINS_13Kernel_traitsI6__halfS2_fS2_fjLj256ELj1ELj4ELj1ELj16ENS_18Kernel_traits_baseILj256ES2_S2_fS2_fjLj128EEEEELb0ELb1ELb0ELb1EEEvNS_9BwdParamsE
        .type           _ZN10layer_norm13ln_bwd_kernelINS_13Kernel_traitsI6__halfS2_fS2_fjLj256ELj1ELj4ELj1ELj16ENS_18Kernel_traits_baseILj256ES2_S2_fS2_fjLj128EEEEELb0ELb1ELb0ELb1EEEvNS_9BwdParamsE,@function
        .size           _ZN10layer_norm13ln_bwd_kernelINS_13Kernel_traitsI6__halfS2_fS2_fjLj256ELj1ELj4ELj1ELj16ENS_18Kernel_traits_baseILj256ES2_S2_fS2_fjLj128EEEEELb0ELb1ELb0ELb1EEEvNS_9BwdParamsE,(.L_x_4505 - _ZN10layer_norm13ln_bwd_kernelINS_13Kernel_traitsI6__halfS2_fS2_fjLj256ELj1ELj4ELj1ELj16ENS_18Kernel_traits_baseILj256ES2_S2_fS2_fjLj128EEEEELb0ELb1ELb0ELb1EEEvNS_9BwdParamsE)
        .other          _ZN10layer_norm13ln_bwd_kernelINS_13Kernel_traitsI6__halfS2_fS2_fjLj256ELj1ELj4ELj1ELj16ENS_18Kernel_traits_baseILj256ES2_S2_fS2_fjLj128EEEEELb0ELb1ELb0ELb1EEEvNS_9BwdParamsE,@"STO_CUDA_ENTRY STV_DEFAULT"
_ZN10layer_norm13ln_bwd_kernelINS_13Kernel_traitsI6__halfS2_fS2_fjLj256ELj1ELj4ELj1ELj16ENS_18Kernel_traits_baseILj256ES2_S2_fS2_fjLj128EEEEELb0ELb1ELb0ELb1EEEvNS_9BwdParamsE:
.text._ZN10layer_norm13ln_bwd_kernelINS_13Kernel_traitsI6__halfS2_fS2_fjLj256ELj1ELj4ELj1ELj16ENS_18Kernel_traits_baseILj256ES2_S2_fS2_fjLj128EEEEELb0ELb1ELb0ELb1EEEvNS_9BwdParamsE:
        /* <DEDUP_REMOVED lines=21> */
.L_x_2775:
        /* <DEDUP_REMOVED lines=36> */
[----:B-1----:R-:W-:Y:S02]  /*0390*/  CS2R R6, SRZ ;  /* 0x0000000000067805 */ /* 0x002fe4000001ff00 */
.L_x_2779:
[----:B------:R-:W-:Y:S01]  /*03a0*/  IMAD R32, R77, c[0x0][0x168], RZ ;  /* 0x00005a004d207a24 */ /* 0x000fe200078e02ff */
[----:B------:R-:W-:Y:S01]  /*03b0*/  ISETP.NE.U32.AND P0, PT, RZ, c[0x0][0x1c0], PT ;  /* 0x00007000ff007a0c */ /* 0x000fe20003f05070 */
[----:B------:R-:W-:Y:S01]  /*03c0*/  HFMA2.MMA R60, -RZ, RZ, 0, 2.384185791015625e-07 ;  /* 0x00000004ff3c7435 */ /* 0x000fe200000001ff */
[----:B------:R-:W-:Y:S02]  /*03d0*/  LOP3.LUT R34, R0, 0x1f, RZ, 0xc0, !PT ;  /* 0x0000001f00227812 */ /* 0x000fe400078ec0ff */
[----:B------:R-:W-:-:S02]  /*03e0*/  SHF.R.S32.HI R33, RZ, 0x1f, R32 ;  /* 0x0000001fff217819 */ /* 0x000fc40000011420 */
[----:B------:R-:W-:Y:S02]  /*03f0*/  ISETP.NE.AND.EX P0, PT, RZ, c[0x0][0x1c4], PT, P0 ;  /* 0x00007100ff007a0c */ /* 0x000fe40003f05300 */
[----:B------:R-:W-:Y:S02]  /*0400*/  LEA.HI R33, R33, R32, RZ, 0x3 ;  /* 0x0000002021217211 */ /* 0x000fe400078f18ff */
[----:B------:R-:W-:Y:S01]  /*0410*/  MOV R36, 0x10 ;  /* 0x0000001000247802 */ /* 0x000fe20000000f00 */
[----:B------:R-:W-:Y:S01]  /*0420*/  IMAD.WIDE R84, R77, R60, c[0x0][0x1a0] ;  /* 0x000068004d547625 */ /* 0x000fe200078e023c */
[----:B------:R-:W-:Y:S02]  /*0430*/  LEA.HI.SX32 R81, R33, R34, 0x1d ;  /* 0x0000002221517211 */ /* 0x000fe400078feaff */
[----:B------:R-:W-:Y:S02]  /*0440*/  SHF.R.S32.HI R32, RZ, 0x1f, R77 ;  /* 0x0000001fff207819 */ /* 0x000fe4000001144d */
[----:B------:R-:W-:Y:S01]  /*0450*/  SHF.L.U32 R79, R81, 0x5, RZ ;  /* 0x00000005514f7819 */ /* 0x000fe200000006ff */
[----:B------:R-:W2:Y:S01]  /*0460*/  LDG.E R84, [R84.64] ;  /* 0x0000000454547981 */ /* 0x000ea2000c1e1900 */
[----:B------:R-:W-:-:S02]  /*0470*/  SHF.R.U32.HI R78, RZ, 0x1b, R81 ;  /* 0x0000001bff4e7819 */ /* 0x000fc40000011651 */
[----:B------:R-:W-:Y:S02]  /*0480*/  IADD3 R66, P2, R79, c[0x0][0x188], RZ ;  /* 0x000062004f427a10 */ /* 0x000fe40007f5e0ff */
[----:B------:R-:W-:Y:S02]  /*0490*/  @P0 LEA R82, P1, R77, c[0x0][0x1c0], 0x1 ;  /* 0x000070004d520a11 */ /* 0x000fe400078208ff */
[----:B------:R-:W-:Y:S01]  /*04a0*/  IADD3.X R67, R78, c[0x0][0x18c], RZ, P2, !PT ;  /* 0x000063004e437a10 */ /* 0x000fe200017fe4ff */
[----:B------:R-:W-:Y:S01]  /*04b0*/  IMAD.WIDE.U32 R36, R81, R36, c[0x0][0x208] ;  /* 0x0000820051247625 */ /* 0x000fe200078e0024 */
[----:B------:R-:W-:-:S03]  /*04c0*/  @P0 LEA.HI.X R83, R77, c[0x0][0x1c4], R32, 0x1, P1 ;  /* 0x000071004d530a11 */ /* 0x000fc600008f0c20 */
[----:B------:R-:W-:Y:S01]  /*04d0*/  IMAD.WIDE R60, R77, R60, c[0x0][0x1a8] ;  /* 0x00006a004d3c7625 */ /* 0x000fe200078e023c */
[----:B------:R-:W3:Y:S04]  /*04e0*/  LDG.E.128 R32, [R66.64] ;  /* 0x0000000442207981 */ /* 0x000ee8000c1e1d00 */
[----:B------:R-:W4:Y:S04]  /*04f0*/  LDG.E.128 R36, [R36.64] ;  /* 0x0000000424247981 */ /* 0x000f28000c1e1d00 */
[----:B------:R-:W4:Y:S04]  /*0500*/  LDG.E R60, [R60.64] ;  /* 0x000000043c3c7981 */ /* 0x000f28000c1e1900 */
[----:B------:R2:W4:Y:S04]  /*0510*/  @P0 LDG.E.U16 R83, [R82.64] ;  /* 0x0000000452530981 */ /* 0x000528000c1e1500 */
[----:B------:R3:W4:Y:S01]  /*0520*/  LDG.E.128 R40, [R66.64+0x10] ;  /* 0x0000100442287981 */ /* 0x000722000c1e1d00 */
[----:B------:R-:W-:-:S04]  /*0530*/  ISETP.NE.U32.AND P1, PT, RZ, c[0x0][0x218], PT ;  /* 0x00008600ff007a0c */ /* 0x000fc80003f25070 */
[----:B------:R-:W-:-:S13]  /*0540*/  ISETP.NE.AND.EX P1, PT, RZ, c[0x0][0x21c], PT, P1 ;  /* 0x00008700ff007a0c */ /* 0x000fda0003f25310 */
[----:B------:R-:W-:-:S04]  /*0550*/  @P1 LEA R62, P2, R81, c[0x0][0x218], 0x5 ;  /* 0x00008600513e1a11 */ /* 0x000fc800078428ff */
[----:B------:R-:W-:-:S05]  /*0560*/  @P1 LEA.HI.X R63, R81, c[0x0][0x21c], RZ, 0x5, P2 ;  /* 0x00008700513f1a11 */ /* 0x000fca00010f2cff */
[----:B------:R0:W5:Y:S04]  /*0570*/  @P1 LDG.E.128 R16, [R62.64] ;  /* 0x000000043e101981 */ /* 0x000168000c1e1d00 */
[----:B------:R0:W5:Y:S01]  /*0580*/  @P1 LDG.E.128 R20, [R62.64+0x10] ;  /* 0x000010043e141981 */ /* 0x000162000c1e1d00 */
[----:B------:R-:W-:Y:S01]  /*0590*/  ISETP.NE.AND P1, PT, R54, RZ, PT ;  /* 0x000000ff3600720c */ /* 0x000fe20003f25270 */
[----:B------:R-:W-:-:S03]  /*05a0*/  HFMA2.MMA R80, -RZ, RZ, 1.875, 0 ;  /* 0x3f800000ff507435 */ /* 0x000fc600000001ff */
[----:B--2---:R-:W-:-:S05]  /*05b0*/  FSEL R82, R84, RZ, !P1 ;  /* 0x000000ff54527208 */ /* 0x004fca0004800000 */
[----:B---3--:R-:W-:Y:S01]  /*05c0*/  FADD.FTZ R67, -R82, R32 ;  /* 0x0000002052437221 */ /* 0x008fe20000010100 */
[--C-:B----4-:R-:W-:Y:S02]  /*05d0*/  HADD2.F32 R87, -RZ, R36.reuse.H0_H0 ;  /* 0x20000024ff577230 */ /* 0x110fe40000004100 */
[----:B------:R-:W-:Y:S01]  /*05e0*/  HADD2.F32 R66, -RZ, R36.H1_H1 ;  /* 0x30000024ff427230 */ /* 0x000fe20000004100 */
[----:B------:R-:W-:Y:S02]  /*05f0*/  FMUL.FTZ R36, R60, R67 ;  /* 0x000000433c247220 */ /* 0x000fe40000410000 */
[C---:B------:R-:W-:Y:S02]  /*0600*/  FADD.FTZ R85, -R82.reuse, R33 ;  /* 0x0000002152557221 */ /* 0x040fe40000010100 */
[----:B------:R-:W-:Y:S02]  /*0610*/  FADD.FTZ R89, -R82, R34 ;  /* 0x0000002252597221 */ /* 0x000fe40000010100 */
[----:B------:R-:W-:-:S02]  /*0620*/  FADD.FTZ R52, R87, R52 ;  /* 0x0000003457347221 */ /* 0x000fc40000010000 */
[-C--:B------:R-:W-:Y:S01]  /*0630*/  FFMA.FTZ R53, R36, R87.reuse, R53 ;  /* 0x0000005724357223 */ /* 0x080fe20000010035 */
[----:B------:R-:W-:Y:S01]  /*0640*/  @P0 HADD2.F32 R80, -RZ, R83.H0_H0 ;  /* 0x20000053ff500230 */ /* 0x000fe20000004100 */
[----:B------:R-:W-:Y:S01]  /*0650*/  FADD.FTZ R61, -R82, R35 ;  /* 0x00000023523d7221 */ /* 0x000fe20000010100 */
[--C-:B------:R-:W-:Y:S01]  /*0660*/  HADD2.F32 R33, -RZ, R39.reuse.H0_H0 ;  /* 0x20000027ff217230 */ /* 0x100fe20000004100 */
[----:B------:R-:W-:Y:S01]  /*0670*/  FMUL.FTZ R87, R76, R87 ;  /* 0x000000574c577220 */ /* 0x000fe20000410000 */
[----:B------:R-:W-:Y:S01]  /*0680*/  HADD2.F32 R32, -RZ, R39.H1_H1 ;  /* 0x30000027ff207230 */ /* 0x000fe20000004100 */
[C---:B------:R-:W-:Y:S01]  /*0690*/  FADD.FTZ R39, -R82.reuse, R42 ;  /* 0x0000002a52277221 */ /* 0x040fe20000010100 */
[--C-:B------:R-:W-:Y:S01]  /*06a0*/  HADD2.F32 R83, -RZ, R37.reuse.H0_H0 ;  /* 0x20000025ff537230 */ /* 0x100fe20000004100 */
[----:B0-----:R-:W-:Y:S01]  /*06b0*/  FADD.FTZ R63, -R82, R40 ;  /* 0x00000028523f7221 */ /* 0x001fe20000010100 */
[--C-:B------:R-:W-:Y:S01]  /*06c0*/  HADD2.F32 R35, -RZ, R38.reuse.H0_H0 ;  /* 0x20000026ff237230 */ /* 0x100fe20000004100 */
[C---:B------:R-:W-:Y:S01]  /*06d0*/  FMUL.FTZ R42, R60.reuse, R85 ;  /* 0x000000553c2a7220 */ /* 0x040fe20000410000 */
[----:B------:R-:W-:Y:S01]  /*06e0*/  HADD2.F32 R34, -RZ, R38.H1_H1 ;  /* 0x30000026ff227230 */ /* 0x000fe20000004100 */
[----:B------:R-:W-:Y:S01]  /*06f0*/  FMUL.FTZ R62, R60, R89 ;  /* 0x000000593c3e7220 */ /* 0x000fe20000410000 */
[----:B------:R-:W-:Y:S01]  /*0700*/  HADD2.F32 R37, -RZ, R37.H1_H1 ;  /* 0x30000025ff257230 */ /* 0x000fe20000004100 */
[----:B------:R-:W-:-:S02]  /*0710*/  FMUL.FTZ R85, R75, R66 ;  /* 0x000000424b557220 */ /* 0x000fc40000410000 */
[----:B------:R-:W-:Y:S02]  /*0720*/  FMUL.FTZ R38, R60, R61 ;  /* 0x0000003d3c267220 */ /* 0x000fe40000410000 */
[----:B------:R-:W-:Y:S02]  /*0730*/  FADD.FTZ R40, RZ, R87 ;  /* 0x00000057ff287221 */ /* 0x000fe40000010000 */
[----:B------:R-:W-:Y:S02]  /*0740*/  FFMA.FTZ R61, R36, R87, RZ ;  /* 0x00000057243d7223 */ /* 0x000fe400000100ff */
        /* <DEDUP_REMOVED lines=10> */
[----:B------:R-:W-:Y:S02]  /*07f0*/  FADD.FTZ R41, -R82, R41 ;  /* 0x0000002952297221 */ /* 0x000fe40000010100 */
        /* <DEDUP_REMOVED lines=15> */
[----:B------:R-:W-:-:S02]  /*08f0*/  FADD.FTZ R43, -R82, R43 ;  /* 0x0000002b522b7221 */ /* 0x000fc40000010100 */
        /* <DEDUP_REMOVED lines=15> */
.L_x_2780:
        /* <DEDUP_REMOVED lines=18> */
.L_x_2781:
[----:B------:R-:W-:Y:S02]  /*0b10*/  SHF.L.U32 R88, R81, 0x4, RZ ;  /* 0x0000000451587819 */ /* 0x000fe400000006ff */
[----:B------:R-:W-:Y:S02]  /*0b20*/  SHF.R.U32.HI R81, RZ, 0x1c, R81 ;  /* 0x0000001cff517819 */ /* 0x000fe40000011651 */
[----:B------:R-:W-:-:S04]  /*0b30*/  IADD3 R32, P0, R88, c[0x0][0x170], RZ ;  /* 0x00005c0058207a10 */ /* 0x000fc80007f1e0ff */
[----:B------:R-:W-:-:S06]  /*0b40*/  IADD3.X R33, R81, c[0x0][0x174], RZ, P0, !PT ;  /* 0x00005d0051217a10 */ /* 0x000fcc00007fe4ff */
[----:B------:R-:W3:Y:S01]  /*0b50*/  LDG.E.128 R32, [R32.64] ;  /* 0x0000000420207981 */ /* 0x000ee2000c1e1d00 */
[----:B-1----:R-:W-:Y:S01]  /*0b60*/  FADD.FTZ R66, R66, R43 ;  /* 0x0000002b42427221 */ /* 0x002fe20000010000 */
[----:B------:R-:W-:Y:S01]  /*0b70*/  ISETP.NE.U32.AND P0, PT, RZ, c[0x0][0x258], PT ;  /* 0x00009600ff007a0c */ /* 0x000fe20003f05070 */
[----:B--2---:R-:W-:Y:S01]  /*0b80*/  FADD.FTZ R90, R90, R41 ;  /* 0x000000295a5a7221 */ /* 0x004fe20000010000 */
[----:B------:R-:W-:Y:S01]  /*0b90*/  ISETP.NE.U32.AND P2, PT, RZ, c[0x0][0x258], PT ;  /* 0x00009600ff007a0c */ /* 0x000fe20003f45070 */
[----:B0-----:R-:W-:Y:S01]  /*0ba0*/  FMUL.FTZ R41, R66, c[0x0][0x1e0] ;  /* 0x0000780042297a20 */ /* 0x001fe20000410000 */
        /* <DEDUP_REMOVED lines=14> */
[----:B------:R-:W-:Y:S01]  /*0c90*/  FADD.FTZ R87, R87, -R36 ;  /* 0x8000002457577221 */ /* 0x000fe20000010000 */
[----:B------:R-:W-:Y:S01]  /*0ca0*/  MOV R36, c[0x0][0x160] ;  /* 0x0000580000247a02 */ /* 0x000fe20000000f00 */
[----:B------:R-:W-:Y:S02]  /*0cb0*/  FADD.FTZ R85, R85, -R42 ;  /* 0x8000002a55557221 */ /* 0x000fe40000010000 */
[----:B------:R-:W-:Y:S01]  /*0cc0*/  FADD.FTZ R43, R61, -R66 ;  /* 0x800000423d2b7221 */ /* 0x000fe20000010000 */
[----:B------:R-:W-:Y:S01]  /*0cd0*/  LEA R77, R36, R77, 0x2 ;  /* 0x0000004d244d7211 */ /* 0x000fe200078e10ff */
[----:B------:R-:W-:-:S02]  /*0ce0*/  FADD.FTZ R37, R84, -R37 ;  /* 0x8000002554257221 */ /* 0x000fc40000010000 */
[C---:B------:R-:W-:Y:S02]  /*0cf0*/  FMUL.FTZ R61, R60.reuse, R87 ;  /* 0x000000573c3d7220 */ /* 0x040fe40000410000 */
[----:B------:R-:W-:Y:S02]  /*0d00*/  FADD.FTZ R83, R83, -R62 ;  /* 0x8000003e53537221 */ /* 0x000fe40000010000 */
[----:B------:R-:W-:Y:S02]  /*0d10*/  FADD.FTZ R67, R67, -R38 ;  /* 0x8000002643437221 */ /* 0x000fe40000010000 */
[C---:B------:R-:W-:Y:S02]  /*0d20*/  FMUL.FTZ R36, R60.reuse, R85 ;  /* 0x000000553c247220 */ /* 0x040fe40000410000 */
[----:B------:R-:W-:Y:S02]  /*0d30*/  FADD.FTZ R41, R63, -R40 ;  /* 0x800000283f297221 */ /* 0x000fe40000010000 */
[----:B------:R-:W-:-:S02]  /*0d40*/  FMUL.FTZ R37, R60, R37 ;  /* 0x000000253c257220 */ /* 0x000fc40000410000 */
[----:B-----5:R-:W-:Y:S02]  /*0d50*/  @P1 FADD.FTZ R61, R16, R61 ;  /* 0x0000003d103d1221 */ /* 0x020fe40000010000 */
[----:B------:R-:W-:Y:S02]  /*0d60*/  FADD.FTZ R39, R82, -R39 ;  /* 0x8000002752277221 */ /* 0x000fe40000010000 */
[C---:B------:R-:W-:Y:S01]  /*0d70*/  FMUL.FTZ R63, R60.reuse, R83 ;  /* 0x000000533c3f7220 */ /* 0x040fe20000410000 */
[----:B------:R-:W-:Y:S01]  /*0d80*/  SEL R24, R61, R24, P0 ;  /* 0x000000183d187207 */ /* 0x000fe20000000000 */
[C---:B------:R-:W-:Y:S02]  /*0d90*/  FMUL.FTZ R62, R60.reuse, R67 ;  /* 0x000000433c3e7220 */ /* 0x040fe40000410000 */
[----:B------:R-:W-:Y:S02]  /*0da0*/  @P1 FADD.FTZ R36, R17, R36 ;  /* 0x0000002411241221 */ /* 0x000fe40000010000 */
[----:B------:R-:W-:-:S02]  /*0db0*/  FMUL.FTZ R66, R60, R41 ;  /* 0x000000293c427220 */ /* 0x000fc40000410000 */
[----:B------:R-:W-:Y:S01]  /*0dc0*/  @P1 FADD.FTZ R37, R20, R37 ;  /* 0x0000002514251221 */ /* 0x000fe20000010000 */
[----:B------:R-:W-:Y:S01]  /*0dd0*/  SEL R25, R36, R25, P0 ;  /* 0x0000001924197207 */ /* 0x000fe20000000000 */
[C---:B------:R-:W-:Y:S02]  /*0de0*/  FMUL.FTZ R39, R60.reuse, R39 ;  /* 0x000000273c277220 */ /* 0x040fe40000410000 */
[----:B------:R-:W-:Y:S01]  /*0df0*/  FMUL.FTZ R38, R60, R43 ;  /* 0x0000002b3c267220 */ /* 0x000fe20000410000 */
[----:B------:R-:W-:Y:S01]  /*0e00*/  SEL R28, R37, R28, P0 ;  /* 0x0000001c251c7207 */ /* 0x000fe20000000000 */
[----:B------:R-:W-:Y:S02]  /*0e10*/  @P1 FADD.FTZ R63, R18, R63 ;  /* 0x0000003f123f1221 */ /* 0x000fe40000010000 */
[----:B------:R-:W-:Y:S02]  /*0e20*/  @P1 FADD.FTZ R62, R19, R62 ;  /* 0x0000003e133e1221 */ /* 0x000fe40000010000 */
[----:B------:R-:W-:Y:S01]  /*0e30*/  FMUL.FTZ R61, R61, R80 ;  /* 0x000000503d3d7220 */ /* 0x000fe20000410000 */
[----:B------:R-:W-:Y:S01]  /*0e40*/  SEL R26, R63, R26, P0 ;  /* 0x0000001a3f1a7207 */ /* 0x000fe20000000000 */
[----:B------:R-:W-:Y:S01]  /*0e50*/  FMUL.FTZ R60, R36, R80 ;  /* 0x00000050243c7220 */ /* 0x000fe20000410000 */
[----:B------:R-:W-:Y:S01]  /*0e60*/  SEL R27, R62, R27, P0 ;  /* 0x0000001b3e1b7207 */ /* 0x000fe20000000000 */
[----:B------:R-:W-:-:S02]  /*0e70*/  @P1 FADD.FTZ R66, R21, R66 ;  /* 0x0000004215421221 */ /* 0x000fc40000010000 */
[----:B------:R-:W-:Y:S02]  /*0e80*/  @P1 FADD.FTZ R39, R22, R39 ;  /* 0x0000002716271221 */ /* 0x000fe40000010000 */
[----:B------:R-:W-:Y:S01]  /*0e90*/  FMUL.FTZ R83, R37, R80 ;  /* 0x0000005025537220 */ /* 0x000fe20000410000 */
[----:B------:R-:W-:Y:S01]  /*0ea0*/  SEL R29, R66, R29, P0 ;  /* 0x0000001d421d7207 */ /* 0x000fe20000000000 */
[----:B------:R-:W-:Y:S01]  /*0eb0*/  @P1 FADD.FTZ R38, R23, R38 ;  /* 0x0000002617261221 */ /* 0x000fe20000010000 */
[----:B------:R-:W-:Y:S01]  /*0ec0*/  SEL R30, R39, R30, P0 ;  /* 0x0000001e271e7207 */ /* 0x000fe20000000000 */
[----:B------:R-:W-:Y:S01]  /*0ed0*/  FMUL.FTZ R36, R68, R61 ;  /* 0x0000003d44247220 */ /* 0x000fe20000410000 */
[----:B------:R-:W-:Y:S01]  /*0ee0*/  IADD3 R40, P1, R88, c[0x0][0x248], RZ ;  /* 0x0000920058287a10 */ /* 0x000fe20007f3e0ff */
[----:B------:R-:W-:Y:S01]  /*0ef0*/  FMUL.FTZ R37, R65, R60 ;  /* 0x0000003c41257220 */ /* 0x000fe20000410000 */
[----:B------:R-:W-:Y:S01]  /*0f00*/  SEL R31, R38, R31, P0 ;  /* 0x0000001f261f7207 */ /* 0x000fe20000000000 */
[-C--:B------:R-:W-:Y:S01]  /*0f10*/  FMUL.FTZ R63, R63, R80.reuse ;  /* 0x000000503f3f7220 */ /* 0x080fe20000410000 */
[----:B------:R-:W-:Y:S01]  /*0f20*/  @P2 IADD3 R42, P0, R79, c[0x0][0x258], RZ ;  /* 0x000096004f2a2a10 */ /* 0x000fe20007f1e0ff */
[----:B------:R-:W-:Y:S01]  /*0f30*/  FMUL.FTZ R62, R62, R80 ;  /* 0x000000503e3e7220 */ /* 0x000fe20000410000 */
[----:B------:R-:W-:Y:S01]  /*0f40*/  F2FP.PACK_AB R36, R37, R36 ;  /* 0x000000242524723e */ /* 0x000fe200000000ff */
[-C--:B------:R-:W-:Y:S01]  /*0f50*/  FMUL.FTZ R66, R66, R80.reuse ;  /* 0x0000005042427220 */ /* 0x080fe20000410000 */
[----:B------:R-:W-:Y:S01]  /*0f60*/  @P2 IADD3.X R43, R78, c[0x0][0x25c], RZ, P0, !PT ;  /* 0x000097004e2b2a10 */ /* 0x000fe200007fe4ff */
[-C--:B------:R-:W-:Y:S01]  /*0f70*/  FMUL.FTZ R67, R39, R80.reuse ;  /* 0x0000005027437220 */ /* 0x080fe20000410000 */
[----:B------:R-:W-:Y:S01]  /*0f80*/  IADD3.X R41, R81, c[0x0][0x24c], RZ, P1, !PT ;  /* 0x0000930051297a10 */ /* 0x000fe20000ffe4ff */
[----:B------:R-:W-:Y:S01]  /*0f90*/  FMUL.FTZ R80, R38, R80 ;  /* 0x0000005026507220 */ /* 0x000fe20000410000 */
[----:B------:R-:W-:Y:S01]  /*0fa0*/  ISETP.GE.AND P0, PT, R77, c[0x0][0x164], PT ;  /* 0x000059004d007a0c */ /* 0x000fe20003f06270 */
[----:B------:R-:W-:Y:S01]  /*0fb0*/  FMUL.FTZ R37, R64, R63 ;  /* 0x0000003f40257220 */ /* 0x000fe20000410000 */
[----:B------:R0:W-:Y:S01]  /*0fc0*/  @P2 STG.E.128 [R42.64], R24 ;  /* 0x000000182a002986 */ /* 0x0001e2000c101d04 */
[----:B------:R-:W-:-:S02]  /*0fd0*/  FMUL.FTZ R38, R59, R62 ;  /* 0x0000003e3b267220 */ /* 0x000fc40000410000 */
[----:B------:R-:W-:Y:S01]  /*0fe0*/  FMUL.FTZ R39, R58, R83 ;  /* 0x000000533a277220 */ /* 0x000fe20000410000 */
[----:B------:R0:W-:Y:S01]  /*0ff0*/  @P2 STG.E.128 [R42.64+0x10], R28 ;  /* 0x0000101c2a002986 */ /* 0x0001e2000c101d04 */
[----:B------:R-:W-:Y:S01]  /*1000*/  FMUL.FTZ R82, R57, R66 ;  /* 0x0000004239527220 */ /* 0x000fe20000410000 */
[----:B------:R-:W-:Y:S01]  /*1010*/  F2FP.PACK_AB R37, R38, R37 ;  /* 0x000000252625723e */ /* 0x000fe200000000ff */
[----:B------:R-:W-:Y:S02]  /*1020*/  FMUL.FTZ R79, R56, R67 ;  /* 0x00000043384f7220 */ /* 0x000fe40000410000 */
[----:B------:R-:W-:Y:S01]  /*1030*/  FMUL.FTZ R84, R55, R80 ;  /* 0x0000005037547220 */ /* 0x000fe20000410000 */
[----:B------:R-:W-:-:S04]  /*1040*/  F2FP.PACK_AB R38, R82, R39 ;  /* 0x000000275226723e */ /* 0x000fc800000000ff */
[----:B------:R-:W-:-:S05]  /*1050*/  F2FP.PACK_AB R39, R84, R79 ;  /* 0x0000004f5427723e */ /* 0x000fca00000000ff */
        /* <DEDUP_REMOVED lines=34> */
.L_x_2776:
        /* <DEDUP_REMOVED lines=80> */
.L_x_2777:
[----:B------:R-:W-:Y:S02]  /*1780*/  MOV R91, R41 ;  /* 0x00000029005b7202 */ /* 0x000fe40000000f00 */
[----:B------:R-:W-:-:S02]  /*1790*/  MOV R88, 0x1 ;  /* 0x0000000100587802 */ /* 0x000fc40000000f00 */
[----:B------:R-:W-:Y:S02]  /*17a0*/  MOV R89, 0x1f ;  /* 0x0000001f00597802 */ /* 0x000fe40000000f00 */
[----:B------:R-:W-:Y:S02]  /*17b0*/  MOV R34, 0xffffffff ;  /* 0xffffffff00227802 */ /* 0x000fe40000000f00 */
[----:B------:R-:W-:Y:S02]  /*17c0*/  MOV R32, 0x17e0 ;  /* 0x000017e000207802 */ /* 0x000fe40000000f00 */
[----:B-----5:R-:W-:Y:S05]  /*17d0*/  CALL.REL.NOINC `($__internal_125_$__cuda_sm70_shflsync_bfly_p) ;  /* 0x0000046000007944 */ /* 0x020fea0003c00000 */
[----:B-1----:R-:W-:Y:S01]  /*17e0*/  MOV R66, R34 ;  /* 0x0000002200427202 */ /* 0x002fe20000000f00 */
[----:B0-----:R-:W-:Y:S05]  /*17f0*/  BRA `(.L_x_2780) ;  /* 0xfffff1f000007947 */ /* 0x001fea000383ffff */
.L_x_2778:
[----:B------:R-:W-:Y:S01]  /*1800*/  HFMA2.MMA R88, -RZ, RZ, 0, 5.9604644775390625e-08 ;  /* 0x00000001ff587435 */ /* 0x000fe200000001ff */
[----:B------:R-:W-:Y:S02]  /*1810*/  MOV R91, R35 ;  /* 0x00000023005b7202 */ /* 0x000fe40000000f00 */
[----:B------:R-:W-:Y:S02]  /*1820*/  MOV R89, 0x1f ;  /* 0x0000001f00597802 */ /* 0x000fe40000000f00 */
[----:B------:R-:W-:-:S02]  /*1830*/  MOV R34, 0xffffffff ;  /* 0xffffffff00227802 */ /* 0x000fc40000000f00 */
[----:B------:R-:W-:Y:S02]  /*1840*/  MOV R32, 0x1860 ;  /* 0x0000186000207802 */ /* 0x000fe40000000f00 */
[----:B01---5:R-:W-:Y:S05]  /*1850*/  CALL.REL.NOINC `($__internal_125_$__cuda_sm70_shflsync_bfly_p) ;  /* 0x000003e000007944 */ /* 0x023fea0003c00000 */
[----:B------:R-:W-:Y:S01]  /*1860*/  FADD.FTZ R41, R41, R66 ;  /* 0x0000004229297221 */ /* 0x000fe20000010000 */
[----:B0-----:R-:W-:Y:S01]  /*1870*/  HFMA2.MMA R88, -RZ, RZ, 0, 1.1920928955078125e-07 ;  /* 0x00000002ff587435 */ /* 0x001fe200000001ff */
[----:B-1----:R-:W-:Y:S01]  /*1880*/  FADD.FTZ R35, R35, R34 ;  /* 0x0000002223237221 */ /* 0x002fe20000010000 */
[----:B------:R-:W-:Y:S02]  /*1890*/  MOV R89, 0x1f ;  /* 0x0000001f00597802 */ /* 0x000fe40000000f00 */
[----:B------:R-:W-:Y:S02]  /*18a0*/  MOV R34, 0xffffffff ;  /* 0xffffffff00227802 */ /* 0x000fe40000000f00 */
[----:B------:R-:W-:Y:S02]  /*18b0*/  MOV R91, R41 ;  /* 0x00000029005b7202 */ /* 0x000fe40000000f00 */
[----:B------:R-:W-:Y:S02]  /*18c0*/  MOV R32, 0x18e0 ;  /* 0x000018e000207802 */ /* 0x000fe40000000f00 */
[----:B------:R-:W-:Y:S05]  /*18d0*/  CALL.REL.NOINC `($__internal_125_$__cuda_sm70_shflsync_bfly_p) ;  /* 0x0000036000007944 */ /* 0x000fea0003c00000 */
[----:B0-----:R-:W-:Y:S01]  /*18e0*/  HFMA2.MMA R88, -RZ, RZ, 0, 1.1920928955078125e-07 ;  /* 0x00000002ff587435 */ /* 0x001fe200000001ff */
[----:B-1----:R-:W-:-:S02]  /*18f0*/  MOV R66, R34 ;  /* 0x0000002200427202 */ /* 0x002fc40000000f00 */
[----:B------:R-:W-:Y:S02]  /*1900*/  MOV R91, R35 ;  /* 0x00000023005b7202 */ /* 0x000fe40000000f00 */
[----:B------:R-:W-:Y:S02]  /*1910*/  MOV R89, 0x1f ;  /* 0x0000001f00597802 */ /* 0x000fe40000000f00 */
[----:B------:R-:W-:Y:S02]  /*1920*/  MOV R34, 0xffffffff ;  /* 0xffffffff00227802 */ /* 0x000fe40000000f00 */
[----:B------:R-:W-:Y:S02]  /*1930*/  MOV R32, 0x1950 ;  /* 0x0000195000207802 */ /* 0x000fe40000000f00 */
[----:B------:R-:W-:Y:S05]  /*1940*/  CALL.REL.NOINC `($__internal_125_$__cuda_sm70_shflsync_bfly_p) ;  /* 0x000002f000007944 */ /* 0x000fea0003c00000 */
[----:B------:R-:W-:Y:S01]  /*1950*/  FADD.FTZ R41, R66, R41 ;  /* 0x0000002942297221 */ /* 0x000fe20000010000 */
[----:B0-----:R-:W-:Y:S01]  /*1960*/  HFMA2.MMA R88, -RZ, RZ, 0, 2.384185791015625e-07 ;  /* 0x00000004ff587435 */ /* 0x001fe200000001ff */
[----:B-1----:R-:W-:Y:S01]  /*1970*/  FADD.FTZ R35, R35, R34 ;  /* 0x0000002223237221 */ /* 0x002fe20000010000 */
[----:B------:R-:W-:Y:S02]  /*1980*/  MOV R89, 0x1f ;  /* 0x0000001f00597802 */ /* 0x000fe40000000f00 */
[----:B------:R-:W-:-:S02]  /*1990*/  MOV R34, 0xffffffff ;  /* 0xffffffff00227802 */ /* 0x000fc40000000f00 */
[----:B------:R-:W-:Y:S02]  /*19a0*/  MOV R91, R41 ;  /* 0x00000029005b7202 */ /* 0x000fe40000000f00 */
[----:B------:R-:W-:Y:S02]  /*19b0*/  MOV R32, 0x19d0 ;  /* 0x000019d000207802 */ /* 0x000fe40000000f00 */
[----:B------:R-:W-:Y:S05]  /*19c0*/  CALL.REL.NOINC `($__internal_125_$__cuda_sm70_shflsync_bfly_p) ;  /* 0x0000027000007944 */ /* 0x000fea0003c00000 */
[----:B0-----:R-:W-:Y:S01]  /*19d0*/  HFMA2.MMA R88, -RZ, RZ, 0, 2.384185791015625e-07 ;  /* 0x00000004ff587435 */ /* 0x001fe200000001ff */
[----:B-1----:R-:W-:Y:S02]  /*19e0*/  MOV R66, R34 ;  /* 0x0000002200427202 */ /* 0x002fe40000000f00 */
[----:B------:R-:W-:Y:S02]  /*19f0*/  MOV R91, R35 ;  /* 0x00000023005b7202 */ /* 0x000fe40000000f00 */
[----:B------:R-:W-:Y:S02]  /*1a00*/  MOV R89, 0x1f ;  /* 0x0000001f00597802 */ /* 0x000fe40000000f00 */
[----:B------:R-:W-:Y:S02]  /*1a10*/  MOV R34, 0xffffffff ;  /* 0xffffffff00227802 */ /* 0x000fe40000000f00 */
[----:B------:R-:W-:-:S02]  /*1a20*/  MOV R32, 0x1a40 ;  /* 0x00001a4000207802 */ /* 0x000fc40000000f00 */
[----:B------:R-:W-:Y:S05]  /*1a30*/  CALL.REL.NOINC `($__internal_125_$__cuda_sm70_shflsync_bfly_p) ;  /* 0x0000020000007944 */ /* 0x000fea0003c00000 */
[----:B------:R-:W-:Y:S01]  /*1a40*/  FADD.FTZ R41, R66, R41 ;  /* 0x0000002942297221 */ /* 0x000fe20000010000 */
[----:B0-----:R-:W-:Y:S01]  /*1a50*/  HFMA2.MMA R88, -RZ, RZ, 0, 4.76837158203125e-07 ;  /* 0x00000008ff587435 */ /* 0x001fe200000001ff */
[----:B-1----:R-:W-:Y:S01]  /*1a60*/  FADD.FTZ R35, R35, R34 ;  /* 0x0000002223237221 */ /* 0x002fe20000010000 */
[----:B------:R-:W-:-:S02]  /*1a70*/  MOV R89, 0x1f ;  /* 0x0000001f00597802 */ /* 0x000fc40000000f00 */
[----:B------:R-:W-:Y:S02]  /*1a80*/  MOV R34, 0xffffffff ;  /* 0xffffffff00227802 */ /* 0x000fe40000000f00 */
[----:B------:R-:W-:Y:S02]  /*1a90*/  MOV R91, R41 ;  /* 0x00000029005b7202 */ /* 0x000fe40000000f00 */
[----:B------:R-:W-:Y:S02]  /*1aa0*/  MOV R32, 0x1ac0 ;  /* 0x00001ac000207802 */ /* 0x000fe40000000f00 */
[----:B------:R-:W-:Y:S05]  /*1ab0*/  CALL.REL.NOINC `($__internal_125_$__cuda_sm70_shflsync_bfly_p) ;  /* 0x0000018000007944 */ /* 0x000fea0003c00000 */
[----:B0-----:R-:W-:Y:S01]  /*1ac0*/  HFMA2.MMA R88, -RZ, RZ, 0, 4.76837158203125e-07 ;  /* 0x00000008ff587435 */ /* 0x001fe200000001ff */
[----:B-1----:R-:W-:Y:S02]  /*1ad0*/  MOV R66, R34 ;  /* 0x0000002200427202 */ /* 0x002fe40000000f00 */
[----:B------:R-:W-:Y:S02]  /*1ae0*/  MOV R91, R35 ;  /* 0x00000023005b7202 */ /* 0x000fe40000000f00 */
[----:B------:R-:W-:Y:S02]  /*1af0*/  MOV R89, 0x1f ;  /* 0x0000001f00597802 */ /* 0x000fe40000000f00 */
[----:B------:R-:W-:-:S02]  /*1b00*/  MOV R34, 0xffffffff ;  /* 0xffffffff00227802 */ /* 0x000fc40000000f00 */
[----:B------:R-:W-:Y:S02]  /*1b10*/  MOV R32, 0x1b30 ;  /* 0x00001b3000207802 */ /* 0x000fe40000000f00 */
[----:B------:R-:W-:Y:S05]  /*1b20*/  CALL.REL.NOINC `($__internal_125_$__cuda_sm70_shflsync_bfly_p) ;  /* 0x0000011000007944 */ /* 0x000fea0003c00000 */
[----:B------:R-:W-:Y:S01]  /*1b30*/  FADD.FTZ R43, R66, R41 ;  /* 0x00000029422b7221 */ /* 0x000fe20000010000 */
[----:B0-----:R-:W-:Y:S01]  /*1b40*/  HFMA2.MMA R88, -RZ, RZ, 0, 9.5367431640625e-07 ;  /* 0x00000010ff587435 */ /* 0x001fe200000001ff */
[----:B-1----:R-:W-:Y:S01]  /*1b50*/  FADD.FTZ R41, R35, R34 ;  /* 0x0000002223297221 */ /* 0x002fe20000010000 */
[----:B------:R-:W-:Y:S02]  /*1b60*/  MOV R89, 0x1f ;  /* 0x0000001f00597802 */ /* 0x000fe40000000f00 */
[----:B------:R-:W-:Y:S02]  /*1b70*/  MOV R34, 0xffffffff ;  /* 0xffffffff00227802 */ /* 0x000fe40000000f00 */
[----:B------:R-:W-:Y:S02]  /*1b80*/  MOV R91, R43 ;  /* 0x0000002b005b7202 */ /* 0x000fe40000000f00 */
[----:B------:R-:W-:Y:S02]  /*1b90*/  MOV R32, 0x1bb0 ;  /* 0x00001bb000207802 */ /* 0x000fe40000000f00 */
[----:B------:R-:W-:Y:S05]  /*1ba0*/  CALL.REL.NOINC `($__internal_125_$__cuda_sm70_shflsync_bfly_p) ;  /* 0x0000009000007944 */ /* 0x000fea0003c00000 */
[----:B0-----:R-:W-:Y:S01]  /*1bb0*/  HFMA2.MMA R88, -RZ, RZ, 0, 9.5367431640625e-07 ;  /* 0x00000010ff587435 */ /* 0x001fe200000001ff */
[----:B-1----:R-:W-:-:S02]  /*1bc0*/  MOV R66, R34 ;  /* 0x0000002200427202 */ /* 0x002fc40000000f00 */
[----:B------:R-:W-:Y:S02]  /*1bd0*/  MOV R91, R41 ;  /* 0x00000029005b7202 */ /* 0x000fe40000000f00 */
[----:B------:R-:W-:Y:S02]  /*1be0*/  MOV R89, 0x1f ;  /* 0x0000001f00597802 */ /* 0x000fe40000000f00 */
[----:B------:R-:W-:Y:S02]  /*1bf0*/  MOV R34, 0xffffffff ;  /* 0xffffffff00227802 */ /* 0x000fe40000000f00 */
[----:B------:R-:W-:Y:S02]  /*1c00*/  MOV R32, 0x1c20 ;  /* 0x00001c2000207802 */ /* 0x000fe40000000f00 */
[----:B------:R-:W-:Y:S05]  /*1c10*/  CALL.REL.NOINC `($__internal_125_$__cuda_sm70_shflsync_bfly_p) ;  /* 0x0000002000007944 */ /* 0x000fea0003c00000 */
[----:B-1----:R-:W-:Y:S01]  /*1c20*/  MOV R90, R34 ;  /* 0x00000022005a7202 */ /* 0x002fe20000000f00 */
[----:B0-----:R-:W-:Y:S05]  /*1c30*/  BRA `(.L_x_2781) ;  /* 0xffffeed000007947 */ /* 0x001fea000383ffff */
        .weak           $__internal_125_$__cuda_sm70_shflsync_bfly_p
        .type           $__internal_125_$__cuda_sm70_shflsync_bfly_p,@function
        .size           $__internal_125_$__cuda_sm70_shflsync_bfly_p,(.L_x_4505 - $__internal_125_$__cuda_sm70_shflsync_bfly_p)
$__internal_125_$__cuda_sm70_shflsync_bfly_p:
[----:B------:R-:W-:Y:S01]  /*1c40*/  HFMA2.MMA R33, -RZ, RZ, 0, 0 ;  /* 0x00000000ff217435 */ /* 0x000fe200000001ff */
[----:B------:R-:W-:Y:S04]  /*1c50*/  WARPSYNC R34 ;  /* 0x0000002200007348 */ /* 0x000fe80003800000 */
[----:B------:R0:W1:Y:S01]  /*1c60*/  SHFL.BFLY PT, R34, R91, R88, R89 ;  /* 0x0c0000585b227389 */ /* 0x00006200000e0059 */
[----:B------:R-:W-:Y:S05]  /*1c70*/  RET.REL.NODEC R32 `(_ZN10layer_norm13ln_bwd_kernelINS_13Kernel_traitsI6__halfS2_fS2_fjLj256ELj1ELj4ELj1ELj16ENS_18Kernel_traits_baseILj256ES2_S2_fS2_fjLj128EEEEELb0ELb1ELb0ELb1EEEvNS_9BwdParamsE) ;  /* 0xffffe38020007950 */ /* 0x000fea0003c3ffff */
.L_x_2782:
        /* <DEDUP_REMOVED lines=16> */
.L_x_4505:


//--------------------- .text._ZN10layer_norm13ln_bwd_kernelINS_13Kernel_traitsI6__halfS2_fS2_fjLj256ELj1ELj4ELj1ELj16ENS_18Kernel_traits_baseILj256ES2_S2_fS2_fjLj128EEEEELb0ELb1ELb1ELb0EEEvNS_9BwdParamsE --------------------------
	.section	.text._ZN10layer_norm13ln_bwd_kernelINS_13Kernel_traitsI6__halfS2_fS2_fjLj256ELj1ELj4ELj1ELj16ENS_18Kernel_traits_baseILj256ES2_S2_fS2_fjLj128EEEEELb0ELb1ELb1ELb0EEEvNS_9BwdParamsE,"ax",@progbits
	.sectioninfo	@"SHI_REGISTERS=112"
	.align	128
        .global         _ZN10layer_norm13ln_bwd_kernelINS_13Kernel_traitsI6__halfS2_fS2_fjLj256ELj1ELj4ELj1ELj16ENS_18Kernel_traits_baseILj256ES2_S2_fS2_fjLj128EEEEELb0ELb1ELb1ELb0EEEvNS_9BwdParamsE
        .type           _ZN10layer_norm13ln_bwd_kernelINS_13Kernel_traitsI6__halfS2_fS2_fjLj256ELj1ELj4ELj1ELj16ENS_18Kernel_traits_baseILj256ES2_S2_fS2_fjLj128EEEEELb0ELb1ELb1ELb0EEEvNS_9BwdParamsE,@function
        .size           _ZN10layer_norm13ln_bwd_kernelINS_13Kernel_traitsI6__halfS2_fS2_fjLj256ELj1ELj4ELj1ELj16ENS_18Kernel_traits_baseILj256ES2_S2_fS2_fjLj128EEEEELb0ELb1ELb1ELb0EEEvNS_9BwdParamsE,(.L_x_4506 - _ZN10layer_norm13ln_bwd_kernelINS_13Kernel_traitsI6__halfS2_fS2_fjLj256ELj1ELj4ELj1ELj16ENS_18Kernel_traits_baseILj256ES2_S2_fS2_fjLj128EEEEELb0ELb1ELb1ELb0EEEvNS_9BwdParamsE)
        .other          _ZN10layer_norm13ln_bwd_kernelINS_13Kernel_traitsI6__halfS2_fS2_fjLj256ELj1ELj4ELj1ELj16ENS_18Kernel_traits_baseILj256ES2_S2_fS2_fjLj128EEEEELb0ELb1ELb1ELb0EEEvNS_9BwdParamsE,@"STO_CUDA_ENTRY STV_DEFAULT"
_ZN10layer_norm13ln_bwd_kernelINS_13Kernel_traitsI6__halfS2_fS2_fjLj256ELj1ELj4ELj1ELj16ENS_18Kernel_traits_baseILj256ES2_S2_fS2_fjLj128EEEEELb0ELb1ELb1ELb0EEEvNS_9BwdParamsE:
.text._ZN10layer_norm13ln_bwd_kernelINS_13Kernel_traitsI6__halfS2_fS2_fjLj256ELj1ELj4ELj1ELj16ENS_18Kernel_traits_baseILj256ES2_S2_fS2_fjLj128EEEEELb0ELb1ELb1ELb0EEEvNS_9BwdParamsE:
        /* <DEDUP_REMOVED lines=33> */
[--C-:B-----5:R-:W-:Y:S01]  /*0210*/  HADD2.F32 R63, -RZ, R32.reuse.H0_H0 ;  /* 0x20000020ff3f7230 */ /* 0x120fe20000004100 */
[----:B------:R-:W-:Y:S01]  /*0220*/  IMAD.MOV.U32 R25, RZ, RZ, RZ ;  /* 0x000000ffff197224 */ /* 0x000fe200078e00ff */
        /* <DEDUP_REMOVED lines=15> */
.L_x_2807:
[----:B------:R-:W-:-:S10]  /*0320*/  HFMA2.MMA R95, -RZ, RZ, 0, 2.384185791015625e-07 ;  /* 0x00000004ff5f7435 */ /* 0x000fd400000001ff */
        /* <DEDUP_REMOVED lines=10> */
[----:B------:R-:W-:Y:S01]  /*03d0*/  HFMA2.MMA R92, -RZ, RZ, 0, 0 ;  /* 0x00000000ff5c7435 */ /* 0x000fe200000001ff */
[----:B------:R3:W5:Y:S02]  /*03e0*/  LDG.E R84, [R2.64] ;  /* 0x0000000402547981 */ /* 0x000764000c1e1900 */
[----:B------:R-:W-:Y:S01]  /*03f0*/  LEA.HI.SX32 R83, R83, R0, 0x1d ;  /* 0x0000000053537211 */ /* 0x000fe200078feaff */
[----:B0-----:R-:W-:Y:S01]  /*0400*/  IMAD.WIDE R60, R62, R95, c[0x0][0x1a0] ;  /* 0x000068003e3c7625 */ /* 0x001fe200078e025f */
[----:B------:R-:W-:-:S03]  /*0410*/  MOV R94, RZ ;  /* 0x000000ff005e7202 */ /* 0x000fc60000000f00 */
        /* <DEDUP_REMOVED lines=9> */
.L_x_2785:
        /* <DEDUP_REMOVED lines=20> */
[C---:B----4-:R-:W-:Y:S01]  /*05f0*/  FADD.FTZ R61, -R60.reuse, R48 ;  /* 0x000000303c3d7221 */ /* 0x050fe20000010100 */
[--C-:B------:R-:W-:Y:S01]  /*0600*/  HADD2.F32 R48, -RZ, R52.reuse.H0_H0 ;  /* 0x20000034ff307230 */ /* 0x100fe20000004100 */
[C---:B------:R-:W-:Y:S01]  /*0610*/  FADD.FTZ R95, -R60.reuse, R51 ;  /* 0x000000333c5f7221 */ /* 0x040fe20000010100 */
[--C-:B------:R-:W-:Y:S01]  /*0620*/  HADD2.F32 R92, -RZ, R55.reuse.H0_H0 ;  /* 0x20000037ff5c7230 */ /* 0x100fe20000004100 */
[C---:B0-----:R-:W-:Y:S01]  /*0630*/  FADD.FTZ R3, -R60.reuse, R58 ;  /* 0x0000003a3c037221 */ /* 0x041fe20000010100 */
[----:B------:R-:W-:Y:S01]  /*0640*/  HADD2.F32 R94, -RZ, R55.H1_H1 ;  /* 0x30000037ff5e7230 */ /* 0x000fe20000004100 */
[C---:B------:R-:W-:Y:S01]  /*0650*/  FADD.FTZ R55, -R60.reuse, R56 ;  /* 0x000000383c377221 */ /* 0x040fe20000010100 */
[----:B------:R-:W-:Y:S01]  /*0660*/  HADD2.F32 R85, -RZ, R52.H1_H1 ;  /* 0x30000034ff557230 */ /* 0x000fe20000004100 */
[----:B------:R-:W-:Y:S01]  /*0670*/  FADD.FTZ R49, -R60, R49 ;  /* 0x000000313c317221 */ /* 0x000fe20000010100 */
[--C-:B------:R-:W-:Y:S01]  /*0680*/  HADD2.F32 R88, -RZ, R54.reuse.H0_H0 ;  /* 0x20000036ff587230 */ /* 0x100fe20000004100 */
[C---:B-----5:R-:W-:Y:S01]  /*0690*/  FMUL.FTZ R51, R84.reuse, R61 ;  /* 0x0000003d54337220 */ /* 0x060fe20000410000 */
[----:B------:R-:W-:Y:S01]  /*06a0*/  HADD2.F32 R90, -RZ, R54.H1_H1 ;  /* 0x30000036ff5a7230 */ /* 0x000fe20000004100 */
[----:B------:R-:W-:Y:S01]  /*06b0*/  FMUL.FTZ R56, R63, R48 ;  /* 0x000000303f387220 */ /* 0x000fe20000410000 */
[----:B------:R-:W-:Y:S01]  /*06c0*/  HADD2.F32 R86, -RZ, R53.H0_H0 ;  /* 0x20000035ff567230 */ /* 0x000fe20000004100 */
[----:B------:R-:W-:-:S02]  /*06d0*/  FMUL.FTZ R54, R84, R57 ;  /* 0x0000003954367220 */ /* 0x000fc40000410000 */
[C---:B------:R-:W-:Y:S02]  /*06e0*/  FADD.FTZ R89, -R60.reuse, R50 ;  /* 0x000000323c597221 */ /* 0x040fe40000010100 */
[----:B------:R-:W-:Y:S02]  /*06f0*/  FADD.FTZ R97, -R60, R59 ;  /* 0x0000003b3c617221 */ /* 0x000fe40000010100 */
[C---:B------:R-:W-:Y:S02]  /*0700*/  FMUL.FTZ R57, R84.reuse, R3 ;  /* 0x0000000354397220 */ /* 0x040fe40000410000 */
[----:B------:R-:W-:Y:S02]  /*0710*/  FMUL.FTZ R50, R84, R49 ;  /* 0x0000003154327220 */ /* 0x000fe40000410000 */
[----:B------:R-:W-:Y:S02]  /*0720*/  FMUL.FTZ R59, R64, R85 ;  /* 0x00000055403b7220 */ /* 0x000fe40000410000 */
[----:B------:R-:W-:-:S02]  /*0730*/  FADD.FTZ R2, RZ, R56 ;  /* 0x00000038ff027221 */ /* 0x000fc40000010000 */
[----:B------:R-:W-:Y:S01]  /*0740*/  FFMA.FTZ R3, R51, R56, RZ ;  /* 0x0000003833037223 */ /* 0x000fe200000100ff */
[----:B------:R-:W-:Y:S01]  /*0750*/  HADD2.F32 R87, -RZ, R53.H1_H1 ;  /* 0x30000035ff577230 */ /* 0x000fe20000004100 */
[----:B------:R-:W-:Y:S02]  /*0760*/  FMUL.FTZ R53, R84, R89 ;  /* 0x0000005954357220 */ /* 0x000fe40000410000 */
[----:B------:R-:W-:Y:S02]  /*0770*/  FMUL.FTZ R58, R65, R86 ;  /* 0x00000056413a7220 */ /* 0x000fe40000410000 */
[----:B------:R-:W-:Y:S02]  /*0780*/  FADD.FTZ R49, R2, R59 ;  /* 0x0000003b02317221 */ /* 0x000fe40000010000 */
[C---:B------:R-:W-:Y:S02]  /*0790*/  FFMA.FTZ R3, R50.reuse, R59, R3 ;  /* 0x0000003b32037223 */ /* 0x040fe40000010003 */
[----:B------:R-:W-:-:S02]  /*07a0*/  FFMA.FTZ R5, R50, R85, R5 ;  /* 0x0000005532057223 */ /* 0x000fc40000010005 */
[----:B------:R-:W-:Y:S02]  /*07b0*/  FADD.FTZ R13, R13, R85 ;  /* 0x000000550d0d7221 */ /* 0x000fe40000010000 */
        /* <DEDUP_REMOVED lines=13> */
[----:B------:R-:W-:Y:S02]  /*0890*/  FADD.FTZ R2, R49, R86 ;  /* 0x0000005631027221 */ /* 0x000fe40000010000 */
[C---:B------:R-:W-:Y:S02]  /*08a0*/  FFMA.FTZ R3, R55.reuse, R86, R3 ;  /* 0x0000005637037223 */ /* 0x040fe40000010003 */
[----:B------:R-:W-:Y:S02]  /*08b0*/  FADD.FTZ R24, R24, R88 ;  /* 0x0000005818187221 */ /* 0x000fe40000010000 */
[----:B------:R-:W-:-:S02]  /*08c0*/  FFMA.FTZ R8, R55, R88, R8 ;  /* 0x0000005837087223 */ /* 0x000fc40000010008 */
[----:B------:R-:W-:Y:S02]  /*08d0*/  FMUL.FTZ R88, R69, R92 ;  /* 0x0000005c45587220 */ /* 0x000fe40000410000 */
[----:B------:R-:W-:Y:S02]  /*08e0*/  FADD.FTZ R49, R2, R87 ;  /* 0x0000005702317221 */ /* 0x000fe40000010000 */
[C---:B------:R-:W-:Y:S02]  /*08f0*/  FFMA.FTZ R3, R54.reuse, R87, R3 ;  /* 0x0000005736037223 */ /* 0x040fe40000010003 */
        /* <DEDUP_REMOVED lines=10> */
[----:B------:R-:W-:Y:S02]  /*09a0*/  FFMA.FTZ R4, R51, R48, R4 ;  /* 0x0000003033047223 */ /* 0x000fe40000010004 */
[----:B------:R-:W-:Y:S02]  /*09b0*/  FADD.FTZ R12, R12, R48 ;  /* 0x000000300c0c7221 */ /* 0x000fe40000010000 */
[----:B------:R-:W-:Y:S02]  /*09c0*/  FADD.FTZ R92, R92, R89 ;  /* 0x000000595c5c7221 */ /* 0x000fe40000010000 */
[----:B------:R-:W-:Y:S02]  /*09d0*/  FFMA.FTZ R94, R90, R89, R3 ;  /* 0x000000595a5e7223 */ /* 0x000fe40000010003 */
.L_x_2786:
[----:B------:R-:W-:Y:S05]  /*09e0*/  BSYNC B0 ;  /* 0x0000000000007941 */ /* 0x000fea0003800000 */
.L_x_2784:
[----:B------:R-:W-:Y:S05]  /*09f0*/  BRA.DIV ~URZ, `(.L_x_2787) ;  /* 0x000013527f007947 */ /* 0x000fea000b800000 */
[----:B------:R1:W2:Y:S02]  /*0a00*/  SHFL.BFLY PT, R49, R92, 0x1, 0x1f ;  /* 0x0c201f005c317f89 */ /* 0x0002a400000e0000 */
.L_x_2810:
        /* <DEDUP_REMOVED lines=18> */
.L_x_2811:
[----:B------:R-:W-:Y:S01]  /*0b30*/  BSSY B0, `(.L_x_2789) ;  /* 0x00000b5000007945 */ /* 0x000fe20003800000 */
[----:B------:R-:W-:Y:S05]  /*0b40*/  @!P4 BRA `(.L_x_2790) ;  /* 0x00000b300000c947 */ /* 0x000fea0003800000 */
[----:B-----5:R-:W-:Y:S01]  /*0b50*/  ISETP.GE.AND P6, PT, R91, 0x1, PT ;  /* 0x000000015b00780c */ /* 0x020fe20003fc6270 */
[----:B--2---:R-:W-:Y:S01]  /*0b60*/  FADD.FTZ R95, R95, R60 ;  /* 0x0000003c5f5f7221 */ /* 0x004fe20000010000 */
[----:B------:R-:W-:-:S11]  /*0b70*/  HFMA2.MMA R48, -RZ, RZ, 0, 0 ;  /* 0x00000000ff307435 */ /* 0x000fd600000001ff */
[----:B------:R-:W-:Y:S02]  /*0b80*/  @P6 IADD3 R91, R91, -0x1, RZ ;  /* 0xffffffff5b5b6810 */ /* 0x000fe40007ffe0ff */
[----:B------:R-:W-:Y:S02]  /*0b90*/  ISETP.NE.AND P2, PT, R93, RZ, PT ;  /* 0x000000ff5d00720c */ /* 0x000fe40003f45270 */
[----:B------:R-:W-:Y:S01]  /*0ba0*/  @P6 MOV R3, 0x10 ;  /* 0x0000001000036802 */ /* 0x000fe20000000f00 */
[----:B------:R-:W-:-:S05]  /*0bb0*/  @P6 IMAD R91, R91, c[0x0][0x168], RZ ;  /* 0x00005a005b5b6a24 */ /* 0x000fca00078e02ff */
[----:B------:R-:W-:Y:S01]  /*0bc0*/  @P6 SHF.R.S32.HI R2, RZ, 0x1f, R91 ;  /* 0x0000001fff026819 */ /* 0x000fe2000001145b */
[----:B------:R-:W-:-:S03]  /*0bd0*/  FMUL.FTZ R95, R95, c[0x0][0x1e0] ;  /* 0x000078005f5f7a20 */ /* 0x000fc60000410000 */
[----:B------:R-:W-:Y:S02]  /*0be0*/  @P6 LEA.HI R91, R2, R91, RZ, 0x3 ;  /* 0x0000005b025b6211 */ /* 0x000fe400078f18ff */
[----:B------:R-:W-:Y:S02]  /*0bf0*/  FSEL R99, R95, RZ, !P2 ;  /* 0x000000ff5f637208 */ /* 0x000fe40005000000 */
[----:B------:R-:W-:Y:S02]  /*0c00*/  @P6 LEA.HI.SX32 R48, R91, R0, 0x1d ;  /* 0x000000005b306211 */ /* 0x000fe400078feaff */
[----:B------:R-:W-:Y:S02]  /*0c10*/  @!P5 ISETP.NE.U32.AND P1, PT, RZ, c[0x0][0x218], PT ;  /* 0x00008600ff00da0c */ /* 0x000fe40003f25070 */
[----:B------:R-:W-:Y:S01]  /*0c20*/  @!P5 ISETP.NE.U32.AND P2, PT, RZ, c[0x0][0x218], PT ;  /* 0x00008600ff00da0c */ /* 0x000fe20003f45070 */
[----:B------:R-:W-:Y:S01]  /*0c30*/  @P6 IMAD.WIDE.U32 R2, R48, R3, c[0x0][0x170] ;  /* 0x00005c0030026625 */ /* 0x000fe200078e0003 */
[----:B------:R-:W-:-:S02]  /*0c40*/  @!P5 ISETP.NE.U32.AND P0, PT, RZ, c[0x0][0x218], PT ;  /* 0x00008600ff00da0c */ /* 0x000fc40003f05070 */
        /* <DEDUP_REMOVED lines=30> */
.L_x_2792:
[----:B------:R-:W-:Y:S05]  /*0e30*/  BSYNC B1 ;  /* 0x0000000000017941 */ /* 0x000fea0003800000 */
.L_x_2791:
        /* <DEDUP_REMOVED lines=10> */
.L_x_2794:
[----:B------:R-:W-:Y:S05]  /*0ee0*/  BSYNC B1 ;  /* 0x0000000000017941 */ /* 0x000fea0003800000 */
.L_x_2793:
        /* <DEDUP_REMOVED lines=10> */
.L_x_2796:
[----:B------:R-:W-:Y:S05]  /*0f90*/  BSYNC B1 ;  /* 0x0000000000017941 */ /* 0x000fea0003800000 */
.L_x_2795:
        /* <DEDUP_REMOVED lines=8> */
.L_x_2798:
[----:B------:R-:W-:Y:S05]  /*1020*/  BSYNC B1 ;  /* 0x0000000000017941 */ /* 0x000fea0003800000 */
.L_x_2797:
        /* <DEDUP_REMOVED lines=8> */
.L_x_2800:
[----:B------:R-:W-:Y:S05]  /*10b0*/  BSYNC B1 ;  /* 0x0000000000017941 */ /* 0x000fea0003800000 */
.L_x_2799:
        /* <DEDUP_REMOVED lines=8> */
.L_x_2802:
[----:B------:R-:W-:Y:S05]  /*1140*/  BSYNC B1 ;  /* 0x0000000000017941 */ /* 0x000fea0003800000 */
.L_x_2801:
        /* <DEDUP_REMOVED lines=8> */
.L_x_2804:
[----:B------:R-:W-:Y:S05]  /*11d0*/  BSYNC B1 ;  /* 0x0000000000017941 */ /* 0x000fea0003800000 */
.L_x_2803:
        /* <DEDUP_REMOVED lines=8> */
.L_x_2806:
[----:B------:R-:W-:Y:S05]  /*1260*/  BSYNC B1 ;  /* 0x0000000000017941 */ /* 0x000fea0003800000 */
.L_x_2805:
[----:B------:R-:W-:Y:S01]  /*1270*/  @P6 FMUL.FTZ R100, R97, c[0x0][0x1ec] ;  /* 0x00007b0061646a20 */ /* 0x000fe20000410000 */
[----:B------:R-:W-:Y:S01]  /*1280*/  ISETP.NE.U32.AND P1, PT, RZ, c[0x0][0x258], PT ;  /* 0x00009600ff007a0c */ /* 0x000fe20003f25070 */
[----:B------:R-:W-:Y:S01]  /*1290*/  @P6 FMUL.FTZ R98, R71, R60 ;  /* 0x0000003c47626220 */ /* 0x000fe20000410000 */
[----:B------:R-:W-:Y:S01]  /*12a0*/  ISETP.NE.U32.AND P0, PT, RZ, c[0x0][0x258], PT ;  /* 0x00009600ff007a0c */ /* 0x000fe20003f05070 */
[----:B------:R-:W-:Y:S01]  /*12b0*/  @P6 FMUL.FTZ R101, R77, R100 ;  /* 0x000000644d656220 */ /* 0x000fe20000410000 */
[----:B------:R-:W-:Y:S01]  /*12c0*/  ISETP.NE.AND.EX P1, PT, RZ, c[0x0][0x25c], PT, P1 ;  /* 0x00009700ff007a0c */ /* 0x000fe20003f25310 */
[----:B------:R-:W-:Y:S01]  /*12d0*/  @P6 FMUL.FTZ R99, R76, R61 ;  /* 0x0000003d4c636220 */ /* 0x000fe20000410000 */
[----:B------:R-:W-:Y:S01]  /*12e0*/  @P6 F2FP.PACK_AB R102, RZ, R98 ;  /* 0x00000062ff66623e */ /* 0x000fe200000000ff */
[----:B------:R-:W-:Y:S01]  /*12f0*/  @P6 FMUL.FTZ R95, R49, c[0x0][0x1ec] ;  /* 0x00007b00315f6a20 */ /* 0x000fe20000410000 */
[----:B------:R-:W-:Y:S01]  /*1300*/  @P6 F2FP.PACK_AB R104, RZ, R101 ;  /* 0x00000065ff68623e */ /* 0x000fe200000000ff */
[----:B------:R-:W-:Y:S01]  /*1310*/  @P6 FMUL.FTZ R101, R3, c[0x0][0x1ec] ;  /* 0x00007b0003656a20 */ /* 0x000fe20000410000 */
[----:B------:R-:W-:Y:S01]  /*1320*/  @P6 F2FP.PACK_AB R103, RZ, R99 ;  /* 0x00000063ff67623e */ /* 0x000fe200000000ff */
[----:B------:R-:W-:Y:S01]  /*1330*/  @P6 FMUL.FTZ R84, R94, c[0x0][0x1ec] ;  /* 0x00007b005e546a20 */ /* 0x000fe20000410000 */
[----:B------:R-:W-:Y:S01]  /*1340*/  ISETP.NE.AND.EX P0, PT, RZ, c[0x0][0x25c], PT, P0 ;  /* 0x00009700ff007a0c */ /* 0x000fe20003f05300 */
[----:B------:R-:W-:Y:S01]  /*1350*/  @P6 FMUL.FTZ R106, R78, R95 ;  /* 0x0000005f4e6a6220 */ /* 0x000fe20000410000 */
[----:B------:R-:W-:Y:S01]  /*1360*/  @P6 PRMT R44, R102, 0x7610, R44 ;  /* 0x00007610662c6816 */ /* 0x000fe2000000002c */
[C---:B------:R-:W-:Y:S01]  /*1370*/  @P6 FMUL.FTZ R98, R2.reuse, c[0x0][0x1ec] ;  /* 0x00007b0002626a20 */ /* 0x040fe20000410000 */
[----:B------:R-:W-:Y:S01]  /*1380*/  SEL R41, R2, R41, P0 ;  /* 0x0000002902297207 */ /* 0x000fe20000000000 */
[----:B------:R-:W-:Y:S01]  /*1390*/  @P6 FMUL.FTZ R99, R92, c[0x0][0x1ec] ;  /* 0x00007b005c636a20 */ /* 0x000fe20000410000 */
[----:B------:R-:W-:Y:S01]  /*13a0*/  @P6 F2FP.PACK_AB R106, RZ, R106 ;  /* 0x0000006aff6a623e */ /* 0x000fe200000000ff */
[----:B------:R-:W-:Y:S01]  /*13b0*/  @P6 FMUL.FTZ R108, R80, R101 ;  /* 0x00000065506c6220 */ /* 0x000fe20000410000 */
[----:B------:R-:W-:Y:S01]  /*13c0*/  SEL R40, R49, R40, P0 ;  /* 0x0000002831287207 */ /* 0x000fe20000000000 */
[----:B------:R-:W-:Y:S01]  /*13d0*/  @P6 FMUL.FTZ R105, R79, R84 ;  /* 0x000000544f696220 */ /* 0x000fe20000410000 */
[----:B------:R-:W-:Y:S01]  /*13e0*/  @P1 MOV R2, 0x20 ;  /* 0x0000002000021802 */ /* 0x000fe20000000f00 */
[----:B------:R-:W-:Y:S01]  /*13f0*/  @P6 FMUL.FTZ R107, R81, R98 ;  /* 0x00000062516b6220 */ /* 0x000fe20000410000 */
[----:B------:R-:W-:Y:S01]  /*1400*/  @P6 F2FP.PACK_AB R108, RZ, R108 ;  /* 0x0000006cff6c623e */ /* 0x000fe200000000ff */
[----:B------:R-:W-:Y:S01]  /*1410*/  @P6 FMUL.FTZ R109, R82, R99 ;  /* 0x00000063526d6220 */ /* 0x000fe20000410000 */
[----:B------:R-:W-:-:S02]  /*1420*/  @P6 MOV R49, 0x10 ;  /* 0x0000001000316802 */ /* 0x000fc40000000f00 */
[----:B------:R-:W-:Y:S02]  /*1430*/  @P6 F2FP.PACK_AB R105, RZ, R105 ;  /* 0x00000069ff69623e */ /* 0x000fe400000000ff */
[----:B------:R-:W-:Y:S01]  /*1440*/  @P6 F2FP.PACK_AB R107, RZ, R107 ;  /* 0x0000006bff6b623e */ /* 0x000fe200000000ff */
[----:B------:R-:W-:Y:S01]  /*1450*/  @P6 IMAD.WIDE.U32 R48, R48, R49, c[0x0][0x248] ;  /* 0x0000920030306625 */ /* 0x000fe200078e0031 */
[----:B------:R-:W-:Y:S02]  /*1460*/  @P6 F2FP.PACK_AB R109, RZ, R109 ;  /* 0x0000006dff6d623e */ /* 0x000fe400000000ff */
[----:B------:R-:W-:Y:S02]  /*1470*/  @P6 PRMT R45, R104, 0x7610, R45 ;  /* 0x00007610682d6816 */ /* 0x000fe4000000002d */
[----:B------:R-:W-:Y:S02]  /*1480*/  @P6 PRMT R46, R106, 0x7610, R46 ;  /* 0x000076106a2e6816 */ /* 0x000fe4000000002e */
[----:B------:R-:W-:-:S02]  /*1490*/  @P6 PRMT R47, R108, 0x7610, R47 ;  /* 0x000076106c2f6816 */ /* 0x000fc4000000002f */
[----:B------:R-:W-:Y:S01]  /*14a0*/  SEL R42, R3, R42, P0 ;  /* 0x0000002a032a7207 */ /* 0x000fe20000000000 */
[----:B------:R-:W-:Y:S01]  /*14b0*/  @P1 IMAD.WIDE.U32 R2, R83, R2, c[0x0][0x258] ;  /* 0x0000960053021625 */ /* 0x000fe200078e0002 */
[----:B------:R-:W-:Y:S01]  /*14c0*/  SEL R36, R91, R36, P0 ;  /* 0x000000245b247207 */ /* 0x000fe20000000000 */
[--C-:B-----5:R-:W-:Y:S01]  /*14d0*/  @P6 HADD2.F32 R83, -RZ, R72.reuse.H0_H0 ;  /* 0x20000048ff536230 */ /* 0x120fe20000004100 */
[----:B------:R-:W-:Y:S01]  /*14e0*/  SEL R37, R96, R37, P0 ;  /* 0x0000002560257207 */ /* 0x000fe20000000000 */
[--C-:B------:R-:W-:Y:S01]  /*14f0*/  @P6 HADD2.F32 R91, -RZ, R73.reuse.H0_H0 ;  /* 0x20000049ff5b6230 */ /* 0x100fe20000004100 */
[----:B------:R-:W-:Y:S02]  /*1500*/  SEL R38, R97, R38, P0 ;  /* 0x0000002661267207 */ /* 0x000fe40000000000 */
[----:B------:R-:W-:Y:S01]  /*1510*/  SEL R39, R94, R39, P0 ;  /* 0x000000275e277207 */ /* 0x000fe20000000000 */
[----:B------:R-:W-:Y:S01]  /*1520*/  @P6 FFMA.FTZ R20, R60, R83, R20 ;  /* 0x000000533c146223 */ /* 0x000fe20000010014 */
[----:B------:R-:W-:Y:S01]  /*1530*/  SEL R43, R92, R43, P0 ;  /* 0x0000002b5c2b7207 */ /* 0x000fe20000000000 */
[----:B------:R-:W-:Y:S01]  /*1540*/  @P6 HADD2.F32 R92, -RZ, R72.H1_H1 ;  /* 0x30000048ff5c6230 */ /* 0x000fe20000004100 */
[----:B------:R-:W-:Y:S01]  /*1550*/  @P6 PRMT R44, R44, 0x5410, R103 ;  /* 0x000054102c2c6816 */ /* 0x000fe20000000067 */
[----:B------:R-:W-:Y:S01]  /*1560*/  @P1 STG.E.128 [R2.64], R36 ;  /* 0x0000002402001986 */ /* 0x000fe2000c101d04 */
[----:B------:R-:W-:Y:S01]  /*1570*/  @P6 PRMT R45, R45, 0x5410, R105 ;  /* 0x000054102d2d6816 */ /* 0x000fe20000000069 */
[----:B------:R-:W-:Y:S01]  /*1580*/  @P6 HADD2.F32 R60, -RZ, R73.H1_H1 ;  /* 0x30000049ff3c6230 */ /* 0x000fe20000004100 */
[----:B------:R-:W-:Y:S01]  /*1590*/  @P6 PRMT R46, R46, 0x5410, R107 ;  /* 0x000054102e2e6816 */ /* 0x000fe2000000006b */
[----:B------:R0:W-:Y:S01]  /*15a0*/  @P1 STG.E.128 [R2.64+0x10], R40 ;  /* 0x0000102802001986 */ /* 0x0001e2000c101d04 */
[----:B------:R-:W-:Y:S01]  /*15b0*/  @P6 PRMT R47, R47, 0x5410, R109 ;  /* 0x000054102f2f6816 */ /* 0x000fe2000000006d */
[----:B------:R-:W-:Y:S01]  /*15c0*/  @P6 FFMA.FTZ R21, R61, R92, R21 ;  /* 0x0000005c3d156223 */ /* 0x000fe20000010015 */
[--C-:B------:R-:W-:Y:S01]  /*15d0*/  @P6 HADD2.F32 R61, -RZ, R74.reuse.H0_H0 ;  /* 0x2000004aff3d6230 */ /* 0x100fe20000004100 */
[----:B------:R-:W-:Y:S01]  /*15e0*/  @P6 FFMA.FTZ R22, R100, R91, R22 ;  /* 0x0000005b64166223 */ /* 0x000fe20000010016 */
[----:B------:R-:W-:Y:S01]  /*15f0*/  @P6 HADD2.F32 R83, -RZ, R74.H1_H1 ;  /* 0x3000004aff536230 */ /* 0x000fe20000004100 */
[----:B------:R1:W-:Y:S01]  /*1600*/  @P6 STG.E.128 [R48.64], R44 ;  /* 0x0000002c30006986 */ /* 0x0003e2000c101d04 */
[----:B------:R-:W-:Y:S01]  /*1610*/  @P6 HADD2.F32 R92, -RZ, R75.H1_H1 ;  /* 0x3000004bff5c6230 */ /* 0x000fe20000004100 */
[----:B------:R-:W-:-:S02]  /*1620*/  @P6 FFMA.FTZ R23, R84, R60, R23 ;  /* 0x0000003c54176223 */ /* 0x000fc40000010017 */
[----:B------:R-:W-:Y:S02]  /*1630*/  @P6 FFMA.FTZ R16, R95, R61, R16 ;  /* 0x0000003d5f106223 */ /* 0x000fe40000010010 */
[----:B------:R-:W-:Y:S02]  /*1640*/  @P6 FFMA.FTZ R17, R98, R83, R17 ;  /* 0x0000005362116223 */ /* 0x000fe40000010011 */
[----:B------:R-:W-:Y:S01]  /*1650*/  @P6 FFMA.FTZ R19, R99, R92, R19 ;  /* 0x0000005c63136223 */ /* 0x000fe20000010013 */
[----:B0-----:R-:W-:-:S05]  /*1660*/  @P6 HADD2.F32 R2, -RZ, R75.H0_H0 ;  /* 0x2000004bff026230 */ /* 0x001fca0000004100 */
[----:B------:R-:W-:Y:S02]  /*1670*/  @P6 FFMA.FTZ R18, R101, R2, R18 ;  /* 0x0000000265126223 */ /* 0x000fe40000010012 */
.L_x_2790:
[----:B------:R-:W-:Y:S05]  /*1680*/  BSYNC B0 ;  /* 0x0000000000007941 */ /* 0x000fea0003800000 */
.L_x_2789:
[----:B------:R-:W-:-:S05]  /*1690*/  IMAD.MOV.U32 R3, RZ, RZ, c[0x0][0x160] ;  /* 0x00005800ff037624 */ /* 0x000fca00078e00ff */
[----:B------:R-:W-:-:S04]  /*16a0*/  LEA R62, R3, R62, 0x2 ;  /* 0x0000003e033e7211 */ /* 0x000fc800078e10ff */
[----:B------:R-:W-:-:S13]  /*16b0*/  ISETP.GE.AND P0, PT, R62, c[0x0][0x164], PT ;  /* 0x000059003e007a0c */ /* 0x000fda0003f06270 */
[----:B012--5:R-:W-:Y:S01]  /*16c0*/  @P0 CALL.REL.NOINC `(.L_x_2783) ;  /* 0x0000001000000944 */ /* 0x027fe20003c00000 */
[----:B------:R-:W-:Y:S05]  /*16d0*/  BRA `(.L_x_2807) ;  /* 0xffffec4000007947 */ /* 0x000fea000383ffff */
.L_x_2783:
        /* <DEDUP_REMOVED lines=81> */
[----:B------:R0:W-:Y:S01]  /*1bf0*/  STG.E [R2.64], R13 ;  /* 0x0000000d02007986 */ /* 0x0001e2000c101904 */
[----:B------:R-:W-:-:S02]  /*1c00*/  MOV R6, R0 ;  /* 0x0000000000067202 */ /* 0x000fc40000000f00 */
[-C--:B------:R-:W-:Y:S01]  /*1c10*/  MOV R7, R11.reuse ;  /* 0x0000000b00077202 */ /* 0x080fe20000000f00 */
[----:B------:R1:W-:Y:S01]  /*1c20*/  STG.E [R4.64], R33 ;  /* 0x0000002104007986 */ /* 0x0003e2000c101904 */
[----:B------:R-:W-:Y:S02]  /*1c30*/  IADD3 R10, P2, R10, 0x200, RZ ;  /* 0x000002000a0a7810 */ /* 0x000fe40007f5e0ff */
[----:B------:R-:W-:Y:S01]  /*1c40*/  IADD3 R0, P3, R0, 0x200, RZ ;  /* 0x0000020000007810 */ /* 0x000fe20007f7e0ff */
[----:B------:R1:W-:Y:S02]  /*1c50*/  STG.E [R6.64], R35 ;  /* 0x0000002306007986 */ /* 0x0003e4000c101904 */
[----:B------:R-:W-:Y:S01]  /*1c60*/  IMAD.X R15, RZ, RZ, R15, P2 ;  /* 0x000000ffff0f7224 */ /* 0x000fe200010e060f */
[----:B------:R-:W-:Y:S02]  /*1c70*/  IADD3.X R11, RZ, R11, RZ, P3, !PT ;  /* 0x0000000bff0b7210 */ /* 0x000fe40001ffe4ff */
[----:B0-----:R-:W-:-:S04]  /*1c80*/  IADD3 R2, P1, R2, 0x200, RZ ;  /* 0x0000020002027810 */ /* 0x001fc80007f3e0ff */
[----:B------:R-:W-:-:S04]  /*1c90*/  IADD3.X R3, RZ, R3, RZ, P1, !PT ;  /* 0x00000003ff037210 */ /* 0x000fc80000ffe4ff */
.L_x_2809:
[----:B------:R-:W-:Y:S05]  /*1ca0*/  BSYNC B0 ;  /* 0x0000000000007941 */ /* 0x000fea0003800000 */
.L_x_2808:
        /* <DEDUP_REMOVED lines=10> */
.L_x_2787:
[----:B------:R-:W-:Y:S01]  /*1d50*/  HFMA2.MMA R96, -RZ, RZ, 0, 5.9604644775390625e-08 ;  /* 0x00000001ff607435 */ /* 0x000fe200000001ff */
[----:B------:R-:W-:Y:S02]  /*1d60*/  MOV R61, R92 ;  /* 0x0000005c003d7202 */ /* 0x000fe40000000f00 */
[----:B------:R-:W-:Y:S02]  /*1d70*/  MOV R97, 0x1f ;  /* 0x0000001f00617802 */ /* 0x000fe40000000f00 */
[----:B------:R-:W-:-:S02]  /*1d80*/  MOV R98, 0xffffffff ;  /* 0xffffffff00627802 */ /* 0x000fc40000000f00 */
[----:B0-----:R-:W-:Y:S02]  /*1d90*/  MOV R2, 0x1db0 ;  /* 0x00001db000027802 */ /* 0x001fe40000000f00 */
[----:B-----5:R-:W-:Y:S05]  /*1da0*/  CALL.REL.NOINC `($__internal_126_$__cuda_sm70_shflsync_bfly_p) ;  /* 0x0000045000007944 */ /* 0x020fea0003c00000 */
[----:B-1----:R-:W-:Y:S01]  /*1db0*/  IMAD.MOV.U32 R49, RZ, RZ, R97 ;  /* 0x000000ffff317224 */ /* 0x002fe200078e0061 */
[----:B0-----:R-:W-:Y:S05]  /*1dc0*/  BRA `(.L_x_2810) ;  /* 0xffffec4000007947 */ /* 0x001fea000383ffff */
.L_x_2788:
[----:B------:R-:W-:Y:S01]  /*1dd0*/  HFMA2.MMA R96, -RZ, RZ, 0, 5.9604644775390625e-08 ;  /* 0x00000001ff607435 */ /* 0x000fe200000001ff */
[----:B------:R-:W-:Y:S02]  /*1de0*/  MOV R61, R94 ;  /* 0x0000005e003d7202 */ /* 0x000fe40000000f00 */
[----:B------:R-:W-:Y:S02]  /*1df0*/  MOV R97, 0x1f ;  /* 0x0000001f00617802 */ /* 0x000fe40000000f00 */
[----:B------:R-:W-:Y:S02]  /*1e00*/  MOV R98, 0xffffffff ;  /* 0xffffffff00627802 */ /* 0x000fe40000000f00 */
[----:B0-----:R-:W-:Y:S02]  /*1e10*/  MOV R2, 0x1e30 ;  /* 0x00001e3000027802 */ /* 0x001fe40000000f00 */
[----:B-12--5:R-:W-:Y:S05]  /*1e20*/  CALL.REL.NOINC `($__internal_126_$__cuda_sm70_shflsync_bfly_p) ;  /* 0x000003d000007944 */ /* 0x026fea0003c00000 */
[----:B------:R-:W-:Y:S01]  /*1e30*/  FADD.FTZ R49, R49, R92 ;  /* 0x0000005c31317221 */ /* 0x000fe20000010000 */
[----:B0-----:R-:W-:Y:S01]  /*1e40*/  HFMA2.MMA R96, -RZ, RZ, 0, 1.1920928955078125e-07 ;  /* 0x00000002ff607435 */ /* 0x001fe200000001ff */
[----:B-1----:R-:W-:Y:S01]  /*1e50*/  FADD.FTZ R94, R94, R97 ;  /* 0x000000615e5e7221 */ /* 0x002fe20000010000 */
[----:B------:R-:W-:Y:S01]  /*1e60*/  MOV R98, 0xffffffff ;  /* 0xffffffff00627802 */ /* 0x000fe20000000f00 */
[----:B------:R-:W-:Y:S01]  /*1e70*/  IMAD.MOV.U32 R97, RZ, RZ, 0x1f ;  /* 0x0000001fff617424 */ /* 0x000fe200078e00ff */
[----:B------:R-:W-:-:S02]  /*1e80*/  MOV R61, R49 ;  /* 0x00000031003d7202 */ /* 0x000fc40000000f00 */
[----:B------:R-:W-:Y:S02]  /*1e90*/  MOV R2, 0x1eb0 ;  /* 0x00001eb000027802 */ /* 0x000fe40000000f00 */
[----:B------:R-:W-:Y:S05]  /*1ea0*/  CALL.REL.NOINC `($__internal_126_$__cuda_sm70_shflsync_bfly_p) ;  /* 0x0000035000007944 */ /* 0x000fea0003c00000 */
[----:B0-----:R-:W-:Y:S01]  /*1eb0*/  HFMA2.MMA R96, -RZ, RZ, 0, 1.1920928955078125e-07 ;  /* 0x00000002ff607435 */ /* 0x001fe200000001ff */
[----:B-1----:R-:W-:Y:S01]  /*1ec0*/  MOV R48, R97 ;  /* 0x0000006100307202 */ /* 0x002fe20000000f00 */
[----:B------:R-:W-:Y:S01]  /*1ed0*/  IMAD.MOV.U32 R97, RZ, RZ, 0x1f ;  /* 0x0000001fff617424 */ /* 0x000fe200078e00ff */
[----:B------:R-:W-:Y:S02]  /*1ee0*/  MOV R61, R94 ;  /* 0x0000005e003d7202 */ /* 0x000fe40000000f00 */
[----:B------:R-:W-:Y:S02]  /*1ef0*/  MOV R98, 0xffffffff ;  /* 0xffffffff00627802 */ /* 0x000fe40000000f00 */
[----:B------:R-:W-:Y:S02]  /*1f00*/  MOV R2, 0x1f20 ;  /* 0x00001f2000027802 */ /* 0x000fe40000000f00 */
[----:B------:R-:W-:Y:S05]  /*1f10*/  CALL.REL.NOINC `($__internal_126_$__cuda_sm70_shflsync_bfly_p) ;  /* 0x000002e000007944 */ /* 0x000fea0003c00000 */
[----:B------:R-:W-:Y:S01]  /*1f20*/  FADD.FTZ R49, R48, R49 ;  /* 0x0000003130317221 */ /* 0x000fe20000010000 */
[----:B0-----:R-:W-:Y:S01]  /*1f30*/  HFMA2.MMA R96, -RZ, RZ, 0, 2.384185791015625e-07 ;  /* 0x00000004ff607435 */ /* 0x001fe200000001ff */
[----:B-1----:R-:W-:Y:S01]  /*1f40*/  FADD.FTZ R94, R94, R97 ;  /* 0x000000615e5e7221 */ /* 0x002fe20000010000 */
[----:B------:R-:W-:-:S02]  /*1f50*/  MOV R97, 0x1f ;  /* 0x0000001f00617802 */ /* 0x000fc40000000f00 */
[----:B------:R-:W-:Y:S02]  /*1f60*/  MOV R98, 0xffffffff ;  /* 0xffffffff00627802 */ /* 0x000fe40000000f00 */
[----:B------:R-:W-:Y:S02]  /*1f70*/  MOV R61, R49 ;  /* 0x00000031003d7202 */ /* 0x000fe40000000f00 */
[----:B------:R-:W-:Y:S02]  /*1f80*/  MOV R2, 0x1fa0 ;  /* 0x00001fa000027802 */ /* 0x000fe40000000f00 */
[----:B------:R-:W-:Y:S05]  /*1f90*/  CALL.REL.NOINC `($__internal_126_$__cuda_sm70_shflsync_bfly_p) ;  /* 0x0000026000007944 */ /* 0x000fea0003c00000 */
[----:B0-----:R-:W-:Y:S01]  /*1fa0*/  HFMA2.MMA R96, -RZ, RZ, 0, 2.384185791015625e-07 ;  /* 0x00000004ff607435 */ /* 0x001fe200000001ff */
[----:B-1----:R-:W-:Y:S01]  /*1fb0*/  IMAD.MOV.U32 R48, RZ, RZ, R97 ;  /* 0x000000ffff307224 */ /* 0x002fe200078e0061 */
[----:B------:R-:W-:Y:S02]  /*1fc0*/  MOV R61, R94 ;  /* 0x0000005e003d7202 */ /* 0x000fe40000000f00 */
[----:B------:R-:W-:Y:S02]  /*1fd0*/  MOV R97, 0x1f ;  /* 0x0000001f00617802 */ /* 0x000fe40000000f00 */
[----:B------:R-:W-:-:S02]  /*1fe0*/  MOV R98, 0xffffffff ;  /* 0xffffffff00627802 */ /* 0x000fc40000000f00 */
[----:B------:R-:W-:Y:S02]  /*1ff0*/  MOV R2, 0x2010 ;  /* 0x0000201000027802 */ /* 0x000fe40000000f00 */
[----:B------:R-:W-:Y:S05]  /*2000*/  CALL.REL.NOINC `($__internal_126_$__cuda_sm70_shflsync_bfly_p) ;  /* 0x000001f000007944 */ /* 0x000fea0003c00000 */
[----:B------:R-:W-:Y:S01]  /*2010*/  FADD.FTZ R49, R48, R49 ;  /* 0x0000003130317221 */ /* 0x000fe20000010000 */
[----:B0-----:R-:W-:Y:S01]  /*2020*/  HFMA2.MMA R96, -RZ, RZ, 0, 4.76837158203125e-07 ;  /* 0x00000008ff607435 */ /* 0x001fe200000001ff */
[----:B-1----:R-:W-:Y:S01]  /*2030*/  FADD.FTZ R92, R94, R97 ;  /* 0x000000615e5c7221 */ /* 0x002fe20000010000 */
[----:B------:R-:W-:Y:S01]  /*2040*/  MOV R98, 0xffffffff ;  /* 0xffffffff00627802 */ /* 0x000fe20000000f00 */
[----:B------:R-:W-:Y:S01]  /*2050*/  IMAD.MOV.U32 R97, RZ, RZ, 0x1f ;  /* 0x0000001fff617424 */ /* 0x000fe200078e00ff */
[----:B------:R-:W-:Y:S02]  /*2060*/  MOV R61, R49 ;  /* 0x00000031003d7202 */ /* 0x000fe40000000f00 */
[----:B------:R-:W-:Y:S02]  /*2070*/  MOV R2, 0x2090 ;  /* 0x0000209000027802 */ /* 0x000fe40000000f00 */
[----:B------:R-:W-:Y:S05]  /*2080*/  CALL.REL.NOINC `($__internal_126_$__cuda_sm70_shflsync_bfly_p) ;  /* 0x0000017000007944 */ /* 0x000fea0003c00000 */
[----:B0-----:R-:W-:Y:S01]  /*2090*/  HFMA2.MMA R96, -RZ, RZ, 0, 4.76837158203125e-07 ;  /* 0x00000008ff607435 */ /* 0x001fe200000001ff */
[----:B-1----:R-:W-:Y:S01]  /*20a0*/  MOV R48, R97 ;  /* 0x0000006100307202 */ /* 0x002fe20000000f00 */
[----:B------:R-:W-:Y:S01]  /*20b0*/  IMAD.MOV.U32 R97, RZ, RZ, 0x1f ;  /* 0x0000001fff617424 */ /* 0x000fe200078e00ff */
[----:B------:R-:W-:-:S02]  /*20c0*/  MOV R61, R92 ;  /* 0x0000005c003d7202 */ /* 0x000fc40000000f00 */
[----:B------:R-:W-:Y:S02]  /*20d0*/  MOV R98, 0xffffffff ;  /* 0xffffffff00627802 */ /* 0x000fe40000000f00 */
[----:B------:R-:W-:Y:S02]  /*20e0*/  MOV R2, 0x2100 ;  /* 0x0000210000027802 */ /* 0x000fe40000000f00 */
[----:B------:R-:W-:Y:S05]  /*20f0*/  CALL.REL.NOINC `($__internal_126_$__cuda_sm70_shflsync_bfly_p) ;  /* 0x0000010000007944 */ /* 0x000fea0003c00000 */
[----:B------:R-:W-:Y:S01]  /*2100*/  FADD.FTZ R60, R48, R49 ;  /* 0x00000031303c7221 */ /* 0x000fe20000010000 */
[----:B0-----:R-:W-:Y:S01]  /*2110*/  HFMA2.MMA R96, -RZ, RZ, 0, 9.5367431640625e-07 ;  /* 0x00000010ff607435 */ /* 0x001fe200000001ff */
[----:B-1----:R-:W-:Y:S01]  /*2120*/  FADD.FTZ R92, R92, R97 ;  /* 0x000000615c5c7221 */ /* 0x002fe20000010000 */
[----:B------:R-:W-:Y:S02]  /*2130*/  MOV R97, 0x1f ;  /* 0x0000001f00617802 */ /* 0x000fe40000000f00 */
[----:B------:R-:W-:Y:S02]  /*2140*/  MOV R98, 0xffffffff ;  /* 0xffffffff00627802 */ /* 0x000fe40000000f00 */
[----:B------:R-:W-:Y:S02]  /*2150*/  MOV R61, R60 ;  /* 0x0000003c003d7202 */ /* 0x000fe40000000f00 */
[----:B------:R-:W-:-:S02]  /*2160*/  MOV R2, 0x2180 ;  /* 0x0000218000027802 */ /* 0x000fc40000000f00 */
[----:B------:R-:W-:Y:S05]  /*2170*/  CALL.REL.NOINC `($__internal_126_$__cuda_sm70_shflsync_bfly_p) ;  /* 0x0000008000007944 */ /* 0x000fea0003c00000 */
[----:B0-----:R-:W-:Y:S01]  /*2180*/  HFMA2.MMA R96, -RZ, RZ, 0, 9.5367431640625e-07 ;  /* 0x00000010ff607435 */ /* 0x001fe200000001ff */
[----:B-1----:R-:W-:Y:S01]  /*2190*/  IMAD.MOV.U32 R95, RZ, RZ, R97 ;  /* 0x000000ffff5f7224 */ /* 0x002fe200078e0061 */
[----:B------:R-:W-:-:S02]  /*21a0*/  MOV R61, R92 ;  /* 0x0000005c003d7202 */ /* 0x000fc40000000f00 */
[----:B------:R-:W-:Y:S02]  /*21b0*/  MOV R97, 0x1f ;  /* 0x0000001f00617802 */ /* 0x000fe40000000f00 */
[----:B------:R-:W-:Y:S02]  /*21c0*/  MOV R98, 0xffffffff ;  /* 0xffffffff00627802 */ /* 0x000fe40000000f00 */
[----:B------:R-:W-:Y:S02]  /*21d0*/  MOV R2, 0x21f0 ;  /* 0x000021f000027802 */ /* 0x000fe40000000f00 */
[----:B------:R-:W-:Y:S05]  /*21e0*/  CALL.REL.NOINC `($__internal_126_$__cuda_sm70_shflsync_bfly_p) ;  /* 0x0000001000007944 */ /* 0x000fea0003c00000 */
[----:B01----:R-:W-:Y:S05]  /*21f0*/  BRA `(.L_x_2811) ;  /* 0xffffe93000007947 */ /* 0x003fea000383ffff */
        .weak           $__internal_126_$__cuda_sm70_shflsync_bfly_p
        .type           $__internal_126_$__cuda_sm70_shflsync_bfly_p,@function
        .size           $__internal_126_$__cuda_sm70_shflsync_bfly_p,(.L_x_4506 - $__internal_126_$__cuda_sm70_shflsync_bfly_p)
$__internal_126_$__cuda_sm70_shflsync_bfly_p:
[----:B------:R-:W-:Y:S01]  /*2200*/  HFMA2.MMA R3, -RZ, RZ, 0, 0 ;  /* 0x00000000ff037435 */ /* 0x000fe200000001ff */
[----:B------:R-:W-:Y:S04]  /*2210*/  WARPSYNC R98 ;  /* 0x0000006200007348 */ /* 0x000fe80003800000 */
[----:B------:R0:W1:Y:S01]  /*2220*/  SHFL.BFLY PT, R97, R61, R96, R97 ;  /* 0x0c0000603d617389 */ /* 0x00006200000e0061 */
[----:B------:R-:W-:Y:S05]  /*2230*/  RET.REL.NODEC R2 `(_ZN10layer_norm13ln_bwd_kernelINS_13Kernel_traitsI6__halfS2_fS2_fjLj256ELj1ELj4ELj1ELj16ENS_18Kernel_traits_baseILj256ES2_S2_fS2_fjLj128EEEEELb0ELb1ELb1ELb0EEEvNS_9BwdParamsE) ;  /* 0xffffddc002007950 */ /* 0x000fea0003c3ffff */
.L_x_2812:
        /* <DEDUP_REMOVED lines=12> */
.L_x_4506:


//--------------------- .text._ZN10layer_norm13ln_bwd_kernelINS_13Kernel_traitsI6__halfS2_fS2_fjLj256ELj1ELj4ELj1ELj16ENS_18Kernel_traits_baseILj256ES2_S2_fS2_fjLj128EEEEELb0ELb1ELb1ELb1EEEvNS_9BwdParamsE --------------------------
	.section	.text._ZN10layer_norm13ln_bwd_kernelINS_13Kernel_traitsI6__halfS2_fS2_fjLj256ELj1ELj4ELj1ELj16ENS_18Kernel_traits_baseILj256ES2_S2_fS2_fjLj128EEEEELb0ELb1ELb1ELb1EEEvNS_9BwdParamsE,"ax",@progbits
	.sectioninfo	@"SHI_REGISTERS=96"
	.align	128
        .global         _ZN10layer_norm13ln_bwd_kernelINS_13Kernel_traitsI6__halfS2_fS2_fjLj256ELj1ELj4ELj1ELj16ENS_18Kernel_traits_baseILj256ES2_S2_fS2_fjLj128EEEEELb0ELb1ELb1ELb1EEEvNS_9BwdParamsE
        .type           _ZN10layer_norm13ln_bwd_kernelINS_13Kernel_traitsI6__halfS2_fS2_fjLj256ELj1ELj4ELj1ELj16ENS_18Kernel_traits_baseILj256ES2_S2_fS2_fjLj128EEEEELb0ELb1ELb1ELb1EEEvNS_9BwdParamsE,@function
        .size           _ZN10layer_norm13ln_bwd_kernelINS_13Kernel_traitsI6__halfS2_fS2_fjLj256ELj1ELj4ELj1ELj16ENS_18Kernel_traits_baseILj256ES2_S2_fS2_fjLj128EEEEELb0ELb1ELb1ELb1EEEvNS_9BwdParamsE,(.L_x_4507 - _ZN10layer_norm13ln_bwd_kernelINS_13Kernel_traitsI6__halfS2_fS2_fjLj256ELj1ELj4ELj1ELj16ENS_18Kernel_traits_baseILj256ES2_S2_fS2_fjLj128EEEEELb0ELb1ELb1ELb1EEEvNS_9BwdParamsE)
        .other          _ZN10layer_norm13ln_bwd_kernelINS_13Kernel_traitsI6__halfS2_fS2_fjLj256ELj1ELj4ELj1ELj16ENS_18Kernel_traits_baseILj256ES2_S2_fS2_fjLj128EEEEELb0ELb1ELb1ELb1EEEvNS_9BwdParamsE,@"STO_CUDA_ENTRY STV_DEFAULT"
_ZN10layer_norm13ln_bwd_kernelINS_13Kernel_traitsI6__halfS2_fS2_fjLj256ELj1ELj4ELj1ELj16ENS_18Kernel_traits_baseILj256ES2_S2_fS2_fjLj128EEEEELb0ELb1ELb1ELb1EEEvNS_9BwdParamsE:
.text._ZN10layer_norm13ln_bwd_kernelINS_13Kernel_traitsI6__halfS2_fS2_fjLj256ELj1ELj4ELj1ELj16ENS_18Kernel_traits_baseILj256ES2_S2_fS2_fjLj128EEEEELb0ELb1ELb1ELb1EEEvNS_9BwdParamsE:
        /* <DEDUP_REMOVED lines=27> */
.L_x_2813:
        /* <DEDUP_REMOVED lines=24> */
.L_x_2836:
        /* <DEDUP_REMOVED lines=11> */
[----:B------:R-:W-:Y:S02]  /*03e0*/  LEA.HI R0, R93, R0, RZ, 0x3 ;  /* 0x000000005d007211 */ /* 0x000fe400078f18ff */
[----:B------:R-:W-:Y:S02]  /*03f0*/  MOV R93, 0x20 ;  /* 0x00000020005d7802 */ /* 0x000fe40000000f00 */
[----:B------:R-:W-:-:S05]  /*0400*/  LEA.HI.SX32 R0, R0, R77, 0x1d ;  /* 0x0000004d00007211 */ /* 0x000fca00078feaff */
        /* <DEDUP_REMOVED lines=8> */
[----:B------:R0:W5:Y:S04]  /*0490*/  LDG.E.128 R36, [R88.64] ;  /* 0x0000000458247981 */ /* 0x000168000c1e1d00 */
[----:B------:R0:W5:Y:S01]  /*04a0*/  LDG.E.128 R40, [R88.64+0x10] ;  /* 0x0000100458287981 */ /* 0x000162000c1e1d00 */
[----:B------:R-:W-:Y:S05]  /*04b0*/  BRA `(.L_x_2817) ;  /* 0x0000052000007947 */ /* 0x000fea0003800000 */
.L_x_2816:
        /* <DEDUP_REMOVED lines=21> */
[----:B------:R-:W-:Y:S01]  /*0610*/  HADD2.F32 R87, -RZ, R64.H0_H0 ;  /* 0x20000040ff577230 */ /* 0x000fe20000004100 */
[C---:B------:R-:W-:Y:S01]  /*0620*/  FADD.FTZ R92, -R79.reuse, R63 ;  /* 0x0000003f4f5c7221 */ /* 0x040fe20000010100 */
[--C-:B------:R-:W-:Y:S01]  /*0630*/  HADD2.F32 R63, -RZ, R66.reuse.H0_H0 ;  /* 0x20000042ff3f7230 */ /* 0x100fe20000004100 */
[C---:B------:R-:W-:Y:S01]  /*0640*/  FADD.FTZ R82, -R79.reuse, R61 ;  /* 0x0000003d4f527221 */ /* 0x040fe20000010100 */
[----:B------:R-:W-:Y:S01]  /*0650*/  HADD2.F32 R62, -RZ, R66.H1_H1 ;  /* 0x30000042ff3e7230 */ /* 0x000fe20000004100 */
[----:B------:R-:W-:Y:S01]  /*0660*/  FADD.FTZ R66, -R79, R69 ;  /* 0x000000454f427221 */ /* 0x000fe20000010100 */
[----:B------:R-:W-:Y:S01]  /*0670*/  HADD2.F32 R86, -RZ, R64.H1_H1 ;  /* 0x30000040ff567230 */ /* 0x000fe20000004100 */
[----:B-----5:R-:W-:-:S02]  /*0680*/  FMUL.FTZ R84, R3, R84 ;  /* 0x0000005403547220 */ /* 0x020fc40000410000 */
[----:B------:R-:W-:Y:S01]  /*0690*/  FMUL.FTZ R69, R76, R87 ;  /* 0x000000574c457220 */ /* 0x000fe20000410000 */
[----:B------:R-:W-:Y:S01]  /*06a0*/  HADD2.F32 R85, -RZ, R65.H0_H0 ;  /* 0x20000041ff557230 */ /* 0x000fe20000004100 */
[C---:B------:R-:W-:Y:S01]  /*06b0*/  FADD.FTZ R70, -R79.reuse, R70 ;  /* 0x000000464f467221 */ /* 0x040fe20000010100 */
[--C-:B------:R-:W-:Y:S01]  /*06c0*/  HADD2.F32 R61, -RZ, R67.reuse.H0_H0 ;  /* 0x20000043ff3d7230 */ /* 0x100fe20000004100 */
[----:B0-----:R-:W-:Y:S01]  /*06d0*/  FADD.FTZ R88, -R79, R71 ;  /* 0x000000474f587221 */ /* 0x001fe20000010100 */
[----:B------:R-:W-:Y:S01]  /*06e0*/  HADD2.F32 R60, -RZ, R67.H1_H1 ;  /* 0x30000043ff3c7230 */ /* 0x000fe20000004100 */
[C---:B------:R-:W-:Y:S02]  /*06f0*/  FMUL.FTZ R83, R3.reuse, R82 ;  /* 0x0000005203537220 */ /* 0x040fe40000410000 */
[C---:B------:R-:W-:Y:S02]  /*0700*/  FMUL.FTZ R80, R3.reuse, R68 ;  /* 0x0000004403507220 */ /* 0x040fe40000410000 */
[----:B------:R-:W-:-:S02]  /*0710*/  FMUL.FTZ R79, R3, R66 ;  /* 0x00000042034f7220 */ /* 0x000fc40000410000 */
[----:B------:R-:W-:Y:S02]  /*0720*/  FMUL.FTZ R68, R75, R86 ;  /* 0x000000564b447220 */ /* 0x000fe40000410000 */
[----:B------:R-:W-:Y:S02]  /*0730*/  FADD.FTZ R67, RZ, R69 ;  /* 0x00000045ff437221 */ /* 0x000fe40000010000 */
[----:B------:R-:W-:Y:S01]  /*0740*/  FFMA.FTZ R66, R84, R69, RZ ;  /* 0x0000004554427223 */ /* 0x000fe200000100ff */
[----:B------:R-:W-:Y:S01]  /*0750*/  HADD2.F32 R64, -RZ, R65.H1_H1 ;  /* 0x30000041ff407230 */ /* 0x000fe20000004100 */
        /* <DEDUP_REMOVED lines=40> */
.L_x_2817:
[----:B------:R-:W-:Y:S05]  /*09e0*/  BSYNC B0 ;  /* 0x0000000000007941 */ /* 0x000fea0003800000 */
.L_x_2815:
[----:B------:R-:W-:Y:S05]  /*09f0*/  BRA.DIV ~URZ, `(.L_x_2818) ;  /* 0x000012427f007947 */ /* 0x000fea000b800000 */
[----:B------:R1:W2:Y:S02]  /*0a00*/  SHFL.BFLY PT, R87, R86, 0x1, 0x1f ;  /* 0x0c201f0056577f89 */ /* 0x0002a400000e0000 */
.L_x_2837:
        /* <DEDUP_REMOVED lines=18> */
.L_x_2838:
[----:B-----5:R-:W-:-:S13]  /*0b30*/  ISETP.GE.AND P2, PT, R2, 0x1, PT ;  /* 0x000000010200780c */ /* 0x020fda0003f46270 */
[----:B------:R-:W-:-:S05]  /*0b40*/  @P2 IADD3 R2, R2, -0x1, RZ ;  /* 0xffffffff02022810 */ /* 0x000fca0007ffe0ff */
[----:B------:R-:W-:-:S05]  /*0b50*/  @P2 IMAD R2, R2, c[0x0][0x168], RZ ;  /* 0x00005a0002022a24 */ /* 0x000fca00078e02ff */
[----:B------:R-:W-:-:S04]  /*0b60*/  @P2 SHF.R.S32.HI R67, RZ, 0x1f, R2 ;  /* 0x0000001fff432819 */ /* 0x000fc80000011402 */
[----:B------:R-:W-:Y:S01]  /*0b70*/  @P2 LEA.HI R66, R67, R2, RZ, 0x3 ;  /* 0x0000000243422211 */ /* 0x000fe200078f18ff */
[----:B------:R-:W-:Y:S01]  /*0b80*/  HFMA2.MMA R2, -RZ, RZ, 0, 0 ;  /* 0x00000000ff027435 */ /* 0x000fe200000001ff */
[----:B------:R-:W-:-:S05]  /*0b90*/  @P2 MOV R67, 0x10 ;  /* 0x0000001000432802 */ /* 0x000fca0000000f00 */
        /* <DEDUP_REMOVED lines=21> */
.L_x_2821:
[----:B---3--:R-:W-:Y:S05]  /*0cf0*/  BSYNC B0 ;  /* 0x0000000000007941 */ /* 0x008fea0003800000 */
.L_x_2820:
[----:B-----5:R-:W-:Y:S01]  /*0d00*/  @P2 HADD2.F32 R66, -RZ, R44.H0_H0 ;  /* 0x2000002cff422230 */ /* 0x020fe20000004100 */
[----:B------:R-:W-:Y:S01]  /*0d10*/  @P2 FMUL.FTZ R67, R87, c[0x0][0x1ec] ;  /* 0x00007b0057432a20 */ /* 0x000fe20000410000 */
[----:B------:R-:W-:Y:S01]  /*0d20*/  @P2 HADD2.F32 R88, -RZ, R32.H0_H0 ;  /* 0x20000020ff582230 */ /* 0x000fe20000004100 */
[----:B------:R-:W-:Y:S01]  /*0d30*/  @!P1 ISETP.NE.AND.EX P0, PT, RZ, c[0x0][0x21c], PT, P0 ;  /* 0x00008700ff009a0c */ /* 0x000fe20003f05300 */
[----:B------:R-:W-:Y:S01]  /*0d40*/  BSSY B0, `(.L_x_2822) ;  /* 0x000000b000007945 */ /* 0x000fe20003800000 */
[C---:B------:R-:W-:Y:S02]  /*0d50*/  @P2 FFMA.FTZ R24, R67.reuse, R66, R24 ;  /* 0x0000004243182223 */ /* 0x040fe40000010018 */
        /* <DEDUP_REMOVED lines=9> */
.L_x_2823:
[----:B------:R-:W-:Y:S05]  /*0df0*/  BSYNC B0 ;  /* 0x0000000000007941 */ /* 0x000fea0003800000 */
.L_x_2822:
[----:B------:R-:W-:Y:S01]  /*0e00*/  @P2 HADD2.F32 R67, -RZ, R44.H1_H1 ;  /* 0x3000002cff432230 */ /* 0x000fe20000004100 */
[----:B------:R-:W-:Y:S01]  /*0e10*/  @P2 FMUL.FTZ R90, R66, c[0x0][0x1ec] ;  /* 0x00007b00425a2a20 */ /* 0x000fe20000410000 */
[----:B------:R-:W-:Y:S01]  /*0e20*/  ISETP.NE.U32.AND P0, PT, RZ, c[0x0][0x258], PT ;  /* 0x00009600ff007a0c */ /* 0x000fe20003f05070 */
[----:B------:R-:W-:Y:S01]  /*0e30*/  BSSY B0, `(.L_x_2824) ;  /* 0x0000012000007945 */ /* 0x000fe20003800000 */
[----:B------:R-:W-:Y:S01]  /*0e40*/  @!P1 ISETP.NE.U32.AND P3, PT, RZ, c[0x0][0x218], PT ;  /* 0x00008600ff009a0c */ /* 0x000fe20003f65070 */
[C---:B------:R-:W-:Y:S01]  /*0e50*/  @P2 FFMA.FTZ R25, R90.reuse, R67, R25 ;  /* 0x000000435a192223 */ /* 0x040fe20000010019 */
[----:B------:R-:W-:Y:S01]  /*0e60*/  @P2 HADD2.F32 R67, -RZ, R32.H1_H1 ;  /* 0x30000020ff432230 */ /* 0x000fe20000004100 */
[----:B------:R-:W-:Y:S02]  /*0e70*/  ISETP.NE.AND.EX P0, PT, RZ, c[0x0][0x25c], PT, P0 ;  /* 0x00009700ff007a0c */ /* 0x000fe40003f05300 */
[----:B------:R-:W-:Y:S02]  /*0e80*/  @!P1 ISETP.NE.AND.EX P3, PT, RZ, c[0x0][0x21c], PT, P3 ;  /* 0x00008700ff009a0c */ /* 0x000fe40003f65330 */
[----:B------:R-:W-:Y:S01]  /*0e90*/  @P2 FMUL.FTZ R67, R90, R67 ;  /* 0x000000435a432220 */ /* 0x000fe20000410000 */
        /* <DEDUP_REMOVED lines=11> */
.L_x_2825:
[----:B------:R-:W-:Y:S05]  /*0f50*/  BSYNC B0 ;  /* 0x0000000000007941 */ /* 0x000fea0003800000 */
.L_x_2824:
[----:B------:R-:W-:Y:S01]  /*0f60*/  @P2 HADD2.F32 R90, -RZ, R45.H0_H0 ;  /* 0x2000002dff5a2230 */ /* 0x000fe20000004100 */
[----:B------:R-:W-:Y:S01]  /*0f70*/  @P2 FMUL.FTZ R89, R87, c[0x0][0x1ec] ;  /* 0x00007b0057592a20 */ /* 0x000fe20000410000 */
[----:B------:R-:W-:Y:S01]  /*0f80*/  @!P1 ISETP.NE.U32.AND P3, PT, RZ, c[0x0][0x218], PT ;  /* 0x00008600ff009a0c */ /* 0x000fe20003f65070 */
[----:B------:R-:W-:Y:S01]  /*0f90*/  BSSY B0, `(.L_x_2826) ;  /* 0x0000010000007945 */ /* 0x000fe20003800000 */
[----:B------:R-:W-:Y:S01]  /*0fa0*/  SEL R49, R66, R49, P0 ;  /* 0x0000003142317207 */ /* 0x000fe20000000000 */
[C---:B------:R-:W-:Y:S01]  /*0fb0*/  @P2 FFMA.FTZ R26, R89.reuse, R90, R26 ;  /* 0x0000005a591a2223 */ /* 0x040fe2000001001a */
[----:B------:R-:W-:Y:S01]  /*0fc0*/  @P2 HADD2.F32 R90, -RZ, R33.H0_H0 ;  /* 0x20000021ff5a2230 */ /* 0x000fe20000004100 */
[----:B------:R-:W-:Y:S02]  /*0fd0*/  @!P1 ISETP.NE.AND.EX P3, PT, RZ, c[0x0][0x21c], PT, P3 ;  /* 0x00008700ff009a0c */ /* 0x000fe40003f65330 */
[----:B------:R-:W-:Y:S02]  /*0fe0*/  @P2 PRMT R52, R88, 0x7610, R52 ;  /* 0x0000761058342816 */ /* 0x000fe40000000034 */
[----:B------:R-:W-:Y:S01]  /*0ff0*/  @P2 FMUL.FTZ R90, R89, R90 ;  /* 0x0000005a595a2220 */ /* 0x000fe20000410000 */
[----:B------:R-:W-:-:S04]  /*1000*/  @!P1 FSEL R88, R39, RZ, P3 ;  /* 0x000000ff27589208 */ /* 0x000fc80001800000 */
[----:B------:R-:W-:Y:S01]  /*1010*/  @P2 F2FP.PACK_AB R66, RZ, R90 ;  /* 0x0000005aff42223e */ /* 0x000fe200000000ff */
[----:B------:R-:W-:Y:S05]  /*1020*/  @!P1 BRA `(.L_x_2827) ;  /* 0x0000006000009947 */ /* 0x000fea0003800000 */
[----:B------:R-:W-:Y:S01]  /*1030*/  ISETP.NE.U32.AND P3, PT, RZ, c[0x0][0x218], PT ;  /* 0x00008600ff007a0c */ /* 0x000fe20003f65070 */
[----:B------:R-:W-:-:S03]  /*1040*/  FFMA.FTZ R89, R81, R86, R85 ;  /* 0x0000005651597223 */ /* 0x000fc60000010055 */
[----:B------:R-:W-:Y:S01]  /*1050*/  ISETP.NE.AND.EX P3, PT, RZ, c[0x0][0x21c], PT, P3 ;  /* 0x00008700ff007a0c */ /* 0x000fe20003f65330 */
[----:B------:R-:W-:-:S04]  /*1060*/  FADD.FTZ R88, R64, -R89 ;  /* 0x8000005940587221 */ /* 0x000fc80000010000 */
[----:B------:R-:W-:-:S08]  /*1070*/  FMUL.FTZ R88, R3, R88 ;  /* 0x0000005803587220 */ /* 0x000fd00000410000 */
[----:B------:R-:W-:Y:S02]  /*1080*/  @P3 FADD.FTZ R88, R39, R88 ;  /* 0x0000005827583221 */ /* 0x000fe40000010000 */
.L_x_2827:
[----:B------:R-:W-:Y:S05]  /*1090*/  BSYNC B0 ;  /* 0x0000000000007941 */ /* 0x000fea0003800000 */
.L_x_2826:
[----:B------:R-:W-:Y:S01]  /*10a0*/  @P2 HADD2.F32 R89, -RZ, R45.H1_H1 ;  /* 0x3000002dff592230 */ /* 0x000fe20000004100 */
[----:B------:R-:W-:Y:S01]  /*10b0*/  @P2 FMUL.FTZ R90, R88, c[0x0][0x1ec] ;  /* 0x00007b00585a2a20 */ /* 0x000fe20000410000 */
[----:B------:R-:W-:Y:S01]  /*10c0*/  @!P1 ISETP.NE.U32.AND P3, PT, RZ, c[0x0][0x218], PT ;  /* 0x00008600ff009a0c */ /* 0x000fe20003f65070 */
[----:B------:R-:W-:Y:S01]  /*10d0*/  BSSY B0, `(.L_x_2828) ;  /* 0x0000010000007945 */ /* 0x000fe20003800000 */
[----:B------:R-:W-:Y:S01]  /*10e0*/  SEL R50, R87, R50, P0 ;  /* 0x0000003257327207 */ /* 0x000fe20000000000 */
[----:B------:R-:W-:Y:S01]  /*10f0*/  @P2 FFMA.FTZ R27, R90, R89, R27 ;  /* 0x000000595a1b2223 */ /* 0x000fe2000001001b */
[----:B------:R-:W-:Y:S01]  /*1100*/  @P2 HADD2.F32 R89, -RZ, R33.H1_H1 ;  /* 0x30000021ff592230 */ /* 0x000fe20000004100 */
        /* <DEDUP_REMOVED lines=12> */
.L_x_2829:
[----:B------:R-:W-:Y:S05]  /*11d0*/  BSYNC B0 ;  /* 0x0000000000007941 */ /* 0x000fea0003800000 */
.L_x_2828:
        /* <DEDUP_REMOVED lines=19> */
.L_x_2831:
[----:B------:R-:W-:Y:S05]  /*1310*/  BSYNC B0 ;  /* 0x0000000000007941 */ /* 0x000fea0003800000 */
.L_x_2830:
[----:B------:R-:W-:Y:S01]  /*1320*/  @P2 HADD2.F32 R89, -RZ, R46.H1_H1 ;  /* 0x3000002eff592230 */ /* 0x000fe20000004100 */
[----:B------:R-:W-:Y:S01]  /*1330*/  @P2 FMUL.FTZ R90, R66, c[0x0][0x1ec] ;  /* 0x00007b00425a2a20 */ /* 0x000fe20000410000 */
[----:B------:R-:W-:Y:S01]  /*1340*/  @!P1 ISETP.NE.U32.AND P3, PT, RZ, c[0x0][0x218], PT ;  /* 0x00008600ff009a0c */ /* 0x000fe20003f65070 */
[----:B------:R-:W-:Y:S01]  /*1350*/  BSSY B0, `(.L_x_2832) ;  /* 0x0000010000007945 */ /* 0x000fe20003800000 */
[----:B------:R-:W-:Y:S01]  /*1360*/  SEL R56, R67, R56, P0 ;  /* 0x0000003843387207 */ /* 0x000fe20000000000 */
[C---:B------:R-:W-:Y:S01]  /*1370*/  @P2 FFMA.FTZ R29, R90.reuse, R89, R29 ;  /* 0x000000595a1d2223 */ /* 0x040fe2000001001d */
        /* <DEDUP_REMOVED lines=13> */
.L_x_2833:
[----:B------:R-:W-:Y:S05]  /*1450*/  BSYNC B0 ;  /* 0x0000000000007941 */ /* 0x000fea0003800000 */
.L_x_2832:
[----:B------:R-:W-:Y:S01]  /*1460*/  @P2 HADD2.F32 R90, -RZ, R47.H0_H0 ;  /* 0x2000002fff5a2230 */ /* 0x000fe20000004100 */
[----:B------:R-:W-:Y:S01]  /*1470*/  @P2 FMUL.FTZ R89, R87, c[0x0][0x1ec] ;  /* 0x00007b0057592a20 */ /* 0x000fe20000410000 */
[----:B------:R-:W-:Y:S01]  /*1480*/  @!P1 ISETP.NE.U32.AND P3, PT, RZ, c[0x0][0x218], PT ;  /* 0x00008600ff009a0c */ /* 0x000fe20003f65070 */
[----:B------:R-:W-:Y:S01]  /*1490*/  BSSY B0, `(.L_x_2834) ;  /* 0x0000013000007945 */ /* 0x000fe20003800000 */
[----:B------:R-:W-:Y:S01]  /*14a0*/  @P2 PRMT R54, R88, 0x7610, R54 ;  /* 0x0000761058362816 */ /* 0x000fe20000000036 */
[C---:B------:R-:W-:Y:S01]  /*14b0*/  @P2 FFMA.FTZ R30, R89.reuse, R90, R30 ;  /* 0x0000005a591e2223 */ /* 0x040fe2000001001e */
[----:B------:R-:W-:Y:S01]  /*14c0*/  @P2 HADD2.F32 R90, -RZ, R35.H0_H0 ;  /* 0x20000023ff5a2230 */ /* 0x000fe20000004100 */
[----:B------:R-:W-:Y:S02]  /*14d0*/  @!P1 ISETP.NE.AND.EX P3, PT, RZ, c[0x0][0x21c], PT, P3 ;  /* 0x00008700ff009a0c */ /* 0x000fe40003f65330 */
[----:B------:R-:W-:Y:S02]  /*14e0*/  SEL R57, R66, R57, P0 ;  /* 0x0000003942397207 */ /* 0x000fe40000000000 */
[----:B------:R-:W-:Y:S01]  /*14f0*/  @P2 FMUL.FTZ R90, R89, R90 ;  /* 0x0000005a595a2220 */ /* 0x000fe20000410000 */
[----:B------:R-:W-:-:S02]  /*1500*/  SEL R58, R87, R58, P0 ;  /* 0x0000003a573a7207 */ /* 0x000fc40000000000 */
[----:B------:R-:W-:Y:S02]  /*1510*/  @P2 PRMT R54, R54, 0x5410, R67 ;  /* 0x0000541036362816 */ /* 0x000fe40000000043 */
[----:B------:R-:W-:Y:S02]  /*1520*/  @P2 F2FP.PACK_AB R90, RZ, R90 ;  /* 0x0000005aff5a223e */ /* 0x000fe400000000ff */
        /* <DEDUP_REMOVED lines=9> */
.L_x_2835:
[----:B------:R-:W-:Y:S05]  /*15c0*/  BSYNC B0 ;  /* 0x0000000000007941 */ /* 0x000fea0003800000 */
.L_x_2834:
[----:B------:R-:W-:Y:S01]  /*15d0*/  ISETP.NE.U32.AND P1, PT, RZ, c[0x0][0x258], PT ;  /* 0x00009600ff007a0c */ /* 0x000fe20003f25070 */
[----:B------:R-:W-:Y:S01]  /*15e0*/  @P2 HADD2.F32 R3, -RZ, R35.H1_H1 ;  /* 0x30000023ff032230 */ /* 0x000fe20000004100 */
[C---:B------:R-:W-:Y:S01]  /*15f0*/  SEL R59, R88.reuse, R59, P0 ;  /* 0x0000003b583b7207 */ /* 0x040fe20000000000 */
[----:B------:R-:W-:Y:S01]  /*1600*/  @P2 FMUL.FTZ R88, R88, c[0x0][0x1ec] ;  /* 0x00007b0058582a20 */ /* 0x000fe20000410000 */
[----:B------:R-:W-:Y:S02]  /*1610*/  ISETP.NE.AND.EX P1, PT, RZ, c[0x0][0x25c], PT, P1 ;  /* 0x00009700ff007a0c */ /* 0x000fe40003f25310 */
[----:B------:R-:W-:Y:S01]  /*1620*/  @P2 MOV R85, 0x10 ;  /* 0x0000001000552802 */ /* 0x000fe20000000f00 */
[----:B------:R-:W-:-:S10]  /*1630*/  @P2 FMUL.FTZ R3, R88, R3 ;  /* 0x0000000358032220 */ /* 0x000fd40000410000 */
[----:B------:R-:W-:-:S05]  /*1640*/  @P1 MOV R67, 0x20 ;  /* 0x0000002000431802 */ /* 0x000fca0000000f00 */
[----:B------:R-:W-:Y:S01]  /*1650*/  @P1 IMAD.WIDE.U32 R66, R0, R67, c[0x0][0x258] ;  /* 0x0000960000421625 */ /* 0x000fe200078e0043 */
[----:B------:R-:W-:-:S03]  /*1660*/  @P2 F2FP.PACK_AB R0, RZ, R3 ;  /* 0x00000003ff00223e */ /* 0x000fc600000000ff */
[----:B------:R-:W-:Y:S01]  /*1670*/  @P2 IMAD.WIDE.U32 R2, R2, R85, c[0x0][0x248] ;  /* 0x0000920002022625 */ /* 0x000fe200078e0055 */
[----:B------:R-:W-:Y:S01]  /*1680*/  @P2 PRMT R55, R55, 0x5410, R0 ;  /* 0x0000541037372816 */ /* 0x000fe20000000000 */
[----:B------:R0:W-:Y:S01]  /*1690*/  @P1 STG.E.128 [R66.64], R48 ;  /* 0x0000003042001986 */ /* 0x0001e2000c101d04 */
[----:B------:R-:W-:Y:S01]  /*16a0*/  MOV R85, c[0x0][0x160] ;  /* 0x0000580000557a02 */ /* 0x000fe20000000f00 */
[----:B------:R-:W-:Y:S02]  /*16b0*/  @P2 HADD2.F32 R0, -RZ, R47.H1_H1 ;  /* 0x3000002fff002230 */ /* 0x000fe40000004100 */
[----:B------:R0:W-:Y:S02]  /*16c0*/  @P1 STG.E.128 [R66.64+0x10], R56 ;  /* 0x0000103842001986 */ /* 0x0001e4000c101d04 */
[----:B------:R-:W-:Y:S02]  /*16d0*/  IMAD R78, R85, 0x4, R78 ;  /* 0x00000004554e7824 */ /* 0x000fe400078e024e */
[----:B------:R0:W-:Y:S01]  /*16e0*/  @P2 STG.E.128 [R2.64], R52 ;  /* 0x0000003402002986 */ /* 0x0001e2000c101d04 */
[----:B------:R-:W-:-:S02]  /*16f0*/  @P2 FFMA.FTZ R31, R88, R0, R31 ;  /* 0x00000000581f2223 */ /* 0x000fc4000001001f */
[----:B------:R-:W-:-:S13]  /*1700*/  ISETP.GE.AND P0, PT, R78, c[0x0][0x164], PT ;  /* 0x000059004e007a0c */ /* 0x000fda0003f06270 */
[----:B0-----:R-:W-:Y:S01]  /*1710*/  @P0 CALL.REL.NOINC `(.L_x_2814) ;  /* 0x0000001000000944 */ /* 0x001fe20003c00000 */
[----:B------:R-:W-:Y:S05]  /*1720*/  BRA `(.L_x_2836) ;  /* 0xffffec0000007947 */ /* 0x000fea000383ffff */
.L_x_2814:
        /* <DEDUP_REMOVED lines=81> */
.L_x_2818:
[----:B------:R-:W-:Y:S01]  /*1c40*/  HFMA2.MMA R90, -RZ, RZ, 0, 5.9604644775390625e-08 ;  /* 0x00000001ff5a7435 */ /* 0x000fe200000001ff */
[----:B------:R-:W-:-:S02]  /*1c50*/  MOV R91, R86 ;  /* 0x00000056005b7202 */ /* 0x000fc40000000f00 */
[----:B0-----:R-:W-:Y:S02]  /*1c60*/  MOV R89, 0x1f ;  /* 0x0000001f00597802 */ /* 0x001fe40000000f00 */
[----:B------:R-:W-:Y:S02]  /*1c70*/  MOV R88, 0xffffffff ;  /* 0xffffffff00587802 */ /* 0x000fe40000000f00 */
[----:B------:R-:W-:Y:S02]  /*1c80*/  MOV R66, 0x1ca0 ;  /* 0x00001ca000427802 */ /* 0x000fe40000000f00 */
[----:B-----5:R-:W-:Y:S05]  /*1c90*/  CALL.REL.NOINC `($__internal_127_$__cuda_sm70_shflsync_bfly_p) ;  /* 0x0000045000007944 */ /* 0x020fea0003c00000 */
[----:B-1----:R-:W-:Y:S01]  /*1ca0*/  MOV R87, R90 ;  /* 0x0000005a00577202 */ /* 0x002fe20000000f00 */
[----:B0-----:R-:W-:Y:S05]  /*1cb0*/  BRA `(.L_x_2837) ;  /* 0xffffed5000007947 */ /* 0x001fea000383ffff */
.L_x_2819:
[----:B------:R-:W-:Y:S01]  /*1cc0*/  HFMA2.MMA R90, -RZ, RZ, 0, 5.9604644775390625e-08 ;  /* 0x00000001ff5a7435 */ /* 0x000fe200000001ff */
[----:B------:R-:W-:Y:S01]  /*1cd0*/  MOV R91, R85 ;  /* 0x00000055005b7202 */ /* 0x000fe20000000f00 */
[----:B0-----:R-:W-:Y:S01]  /*1ce0*/  IMAD.MOV.U32 R88, RZ, RZ, -0x1 ;  /* 0xffffffffff587424 */ /* 0x001fe200078e00ff */
[----:B------:R-:W-:Y:S02]  /*1cf0*/  MOV R89, 0x1f ;  /* 0x0000001f00597802 */ /* 0x000fe40000000f00 */
[----:B------:R-:W-:-:S02]  /*1d00*/  MOV R66, 0x1d20 ;  /* 0x00001d2000427802 */ /* 0x000fc40000000f00 */
[----:B-12--5:R-:W-:Y:S05]  /*1d10*/  CALL.REL.NOINC `($__internal_127_$__cuda_sm70_shflsync_bfly_p) ;  /* 0x000003d000007944 */ /* 0x026fea0003c00000 */
[----:B------:R-:W-:Y:S01]  /*1d20*/  FADD.FTZ R86, R87, R86 ;  /* 0x0000005657567221 */ /* 0x000fe20000010000 */
[----:B0-----:R-:W-:Y:S01]  /*1d30*/  MOV R89, 0x1f ;  /* 0x0000001f00597802 */ /* 0x001fe20000000f00 */
[----:B-1----:R-:W-:Y:S01]  /*1d40*/  FADD.FTZ R85, R85, R90 ;  /* 0x0000005a55557221 */ /* 0x002fe20000010000 */
[----:B------:R-:W-:Y:S01]  /*1d50*/  HFMA2.MMA R90, -RZ, RZ, 0, 1.1920928955078125e-07 ;  /* 0x00000002ff5a7435 */ /* 0x000fe200000001ff */
[----:B------:R-:W-:-:S02]  /*1d60*/  MOV R88, 0xffffffff ;  /* 0xffffffff00587802 */ /* 0x000fc40000000f00 */
[----:B------:R-:W-:Y:S02]  /*1d70*/  MOV R91, R86 ;  /* 0x00000056005b7202 */ /* 0x000fe40000000f00 */
[----:B------:R-:W-:Y:S02]  /*1d80*/  MOV R66, 0x1da0 ;  /* 0x00001da000427802 */ /* 0x000fe40000000f00 */
[----:B------:R-:W-:Y:S05]  /*1d90*/  CALL.REL.NOINC `($__internal_127_$__cuda_sm70_shflsync_bfly_p) ;  /* 0x0000035000007944 */ /* 0x000fea0003c00000 */
[----:B-1----:R-:W-:Y:S01]  /*1da0*/  MOV R87, R90 ;  /* 0x0000005a00577202 */ /* 0x002fe20000000f00 */
[----:B------:R-:W-:Y:S01]  /*1db0*/  HFMA2.MMA R90, -RZ, RZ, 0, 1.1920928955078125e-07 ;  /* 0x00000002ff5a7435 */ /* 0x000fe200000001ff */
[----:B0-----:R-:W-:Y:S02]  /*1dc0*/  MOV R91, R85 ;  /* 0x00000055005b7202 */ /* 0x001fe40000000f00 */
[----:B------:R-:W-:Y:S02]  /*1dd0*/  MOV R89, 0x1f ;  /* 0x0000001f00597802 */ /* 0x000fe40000000f00 */
[----:B------:R-:W-:Y:S02]  /*1de0*/  MOV R88, 0xffffffff ;  /* 0xffffffff00587802 */ /* 0x000fe40000000f00 */
[----:B------:R-:W-:-:S02]  /*1df0*/  MOV R66, 0x1e10 ;  /* 0x00001e1000427802 */ /* 0x000fc40000000f00 */
[----:B------:R-:W-:Y:S05]  /*1e00*/  CALL.REL.NOINC `($__internal_127_$__cuda_sm70_shflsync_bfly_p) ;  /* 0x000002e000007944 */ /* 0x000fea0003c00000 */
[----:B------:R-:W-:Y:S01]  /*1e10*/  FADD.FTZ R86, R87, R86 ;  /* 0x0000005657567221 */ /* 0x000fe20000010000 */
[----:B0-----:R-:W-:Y:S01]  /*1e20*/  MOV R89, 0x1f ;  /* 0x0000001f00597802 */ /* 0x001fe20000000f00 */
[----:B-1----:R-:W-:Y:S01]  /*1e30*/  FADD.FTZ R85, R85, R90 ;  /* 0x0000005a55557221 */ /* 0x002fe20000010000 */
[----:B------:R-:W-:Y:S01]  /*1e40*/  HFMA2.MMA R90, -RZ, RZ, 0, 2.384185791015625e-07 ;  /* 0x00000004ff5a7435 */ /* 0x000fe200000001ff */
[----:B------:R-:W-:Y:S01]  /*1e50*/  IMAD.MOV.U32 R88, RZ, RZ, -0x1 ;  /* 0xffffffffff587424 */ /* 0x000fe200078e00ff */
[----:B------:R-:W-:-:S02]  /*1e60*/  MOV R91, R86 ;  /* 0x00000056005b7202 */ /* 0x000fc40000000f00 */
[----:B------:R-:W-:Y:S02]  /*1e70*/  MOV R66, 0x1e90 ;  /* 0x00001e9000427802 */ /* 0x000fe40000000f00 */
[----:B------:R-:W-:Y:S05]  /*1e80*/  CALL.REL.NOINC `($__internal_127_$__cuda_sm70_shflsync_bfly_p) ;  /* 0x0000026000007944 */ /* 0x000fea0003c00000 */
[----:B-1----:R-:W-:Y:S01]  /*1e90*/  MOV R87, R90 ;  /* 0x0000005a00577202 */ /* 0x002fe20000000f00 */
[----:B------:R-:W-:Y:S01]  /*1ea0*/  HFMA2.MMA R90, -RZ, RZ, 0, 2.384185791015625e-07 ;  /* 0x00000004ff5a7435 */ /* 0x000fe200000001ff */
[----:B0-----:R-:W-:Y:S02]  /*1eb0*/  MOV R91, R85 ;  /* 0x00000055005b7202 */ /* 0x001fe40000000f00 */
[----:B------:R-:W-:Y:S02]  /*1ec0*/  MOV R89, 0x1f ;  /* 0x0000001f00597802 */ /* 0x000fe40000000f00 */
[----:B------:R-:W-:Y:S02]  /*1ed0*/  MOV R88, 0xffffffff ;  /* 0xffffffff00587802 */ /* 0x000fe40000000f00 */
[----:B------:R-:W-:Y:S02]  /*1ee0*/  MOV R66, 0x1f00 ;  /* 0x00001f0000427802 */ /* 0x000fe40000000f00 */
[----:B------:R-:W-:Y:S05]  /*1ef0*/  CALL.REL.NOINC `($__internal_127_$__cuda_sm70_shflsync_bfly_p) ;  /* 0x000001f000007944 */ /* 0x000fea0003c00000 */
[----:B------:R-:W-:Y:S01]  /*1f00*/  FADD.FTZ R86, R87, R86 ;  /* 0x0000005657567221 */ /* 0x000fe20000010000 */
[----:B0-----:R-:W-:Y:S01]  /*1f10*/  MOV R89, 0x1f ;  /* 0x0000001f00597802 */ /* 0x001fe20000000f00 */
[----:B-1----:R-:W-:Y:S01]  /*1f20*/  FADD.FTZ R85, R85, R90 ;  /* 0x0000005a55557221 */ /* 0x002fe20000010000 */
[----:B------:R-:W-:Y:S01]  /*1f30*/  HFMA2.MMA R90, -RZ, RZ, 0, 4.76837158203125e-07 ;  /* 0x00000008ff5a7435 */ /* 0x000fe200000001ff */
[----:B------:R-:W-:-:S02]  /*1f40*/  MOV R88, 0xffffffff ;  /* 0xffffffff00587802 */ /* 0x000fc40000000f00 */
[----:B------:R-:W-:Y:S02]  /*1f50*/  MOV R91, R86 ;  /* 0x00000056005b7202 */ /* 0x000fe40000000f00 */
[----:B------:R-:W-:Y:S02]  /*1f60*/  MOV R66, 0x1f80 ;  /* 0x00001f8000427802 */ /* 0x000fe40000000f00 */
[----:B------:R-:W-:Y:S05]  /*1f70*/  CALL.REL.NOINC `($__internal_127_$__cuda_sm70_shflsync_bfly_p) ;  /* 0x0000017000007944 */ /* 0x000fea0003c00000 */
[----:B0-----:R-:W-:Y:S01]  /*1f80*/  HFMA2.MMA R89, -RZ, RZ, 0, 1.847743988037109375e-06 ;  /* 0x0000001fff597435 */ /* 0x001fe200000001ff */
[----:B-1----:R-:W-:Y:S01]  /*1f90*/  MOV R87, R90 ;  /* 0x0000005a00577202 */ /* 0x002fe20000000f00 */
[----:B------:R-:W-:Y:S01]  /*1fa0*/  IMAD.MOV.U32 R90, RZ, RZ, 0x8 ;  /* 0x00000008ff5a7424 */ /* 0x000fe200078e00ff */
[----:B------:R-:W-:Y:S02]  /*1fb0*/  MOV R91, R85 ;  /* 0x00000055005b7202 */ /* 0x000fe40000000f00 */
[----:B------:R-:W-:Y:S02]  /*1fc0*/  MOV R88, 0xffffffff ;  /* 0xffffffff00587802 */ /* 0x000fe40000000f00 */
[----:B------:R-:W-:Y:S02]  /*1fd0*/  MOV R66, 0x1ff0 ;  /* 0x00001ff000427802 */ /* 0x000fe40000000f00 */
[----:B------:R-:W-:Y:S05]  /*1fe0*/  CALL.REL.NOINC `($__internal_127_$__cuda_sm70_shflsync_bfly_p) ;  /* 0x0000010000007944 */ /* 0x000fea0003c00000 */
[----:B------:R-:W-:Y:S01]  /*1ff0*/  FADD.FTZ R86, R87, R86 ;  /* 0x0000005657567221 */ /* 0x000fe20000010000 */
[----:B0-----:R-:W-:Y:S01]  /*2000*/  MOV R89, 0x1f ;  /* 0x0000001f00597802 */ /* 0x001fe20000000f00 */
[----:B-1----:R-:W-:Y:S01]  /*2010*/  FADD.FTZ R85, R85, R90 ;  /* 0x0000005a55557221 */ /* 0x002fe20000010000 */
[----:B------:R-:W-:Y:S01]  /*2020*/  HFMA2.MMA R90, -RZ, RZ, 0, 9.5367431640625e-07 ;  /* 0x00000010ff5a7435 */ /* 0x000fe200000001ff */
[----:B------:R-:W-:-:S02]  /*2030*/  MOV R88, 0xffffffff ;  /* 0xffffffff00587802 */ /* 0x000fc40000000f00 */
[----:B------:R-:W-:Y:S02]  /*2040*/  MOV R91, R86 ;  /* 0x00000056005b7202 */ /* 0x000fe40000000f00 */
[----:B------:R-:W-:Y:S02]  /*2050*/  MOV R66, 0x2070 ;  /* 0x0000207000427802 */ /* 0x000fe40000000f00 */
[----:B------:R-:W-:Y:S05]  /*2060*/  CALL.REL.NOINC `($__internal_127_$__cuda_sm70_shflsync_bfly_p) ;  /* 0x0000008000007944 */ /* 0x000fea0003c00000 */
[----:B-1----:R-:W-:Y:S01]  /*2070*/  MOV R87, R90 ;  /* 0x0000005a00577202 */ /* 0x002fe20000000f00 */
[----:B------:R-:W-:Y:S01]  /*2080*/  HFMA2.MMA R90, -RZ, RZ, 0, 9.5367431640625e-07 ;  /* 0x00000010ff5a7435 */ /* 0x000fe200000001ff */
[----:B0-----:R-:W-:Y:S02]  /*2090*/  MOV R91, R85 ;  /* 0x00000055005b7202 */ /* 0x001fe40000000f00 */
[----:B------:R-:W-:Y:S02]  /*20a0*/  MOV R89, 0x1f ;  /* 0x0000001f00597802 */ /* 0x000fe40000000f00 */
[----:B------:R-:W-:Y:S02]  /*20b0*/  MOV R88, 0xffffffff ;  /* 0xffffffff00587802 */ /* 0x000fe40000000f00 */
[----:B------:R-:W-:-:S02]  /*20c0*/  MOV R66, 0x20e0 ;  /* 0x000020e000427802 */ /* 0x000fc40000000f00 */
[----:B------:R-:W-:Y:S05]  /*20d0*/  CALL.REL.NOINC `($__internal_127_$__cuda_sm70_shflsync_bfly_p) ;  /* 0x0000001000007944 */ /* 0x000fea0003c00000 */
[----:B01----:R-:W-:Y:S05]  /*20e0*/  BRA `(.L_x_2838) ;  /* 0xffffea4000007947 */ /* 0x003fea000383ffff */
        .weak           $__internal_127_$__cuda_sm70_shflsync_bfly_p
        .type           $__internal_127_$__cuda_sm70_shflsync_bfly_p,@function
        .size           $__internal_127_$__cuda_sm70_shflsync_bfly_p,(.L_x_4507 - $__internal_127_$__cuda_sm70_shflsync_bfly_p)
$__internal_127_$__cuda_sm70_shflsync_bfly_p:
[----:B------:R-:W-:Y:S01]  /*20f0*/  HFMA2.MMA R67, -RZ, RZ, 0, 0 ;  /* 0x00000000ff437435 */ /* 0x000fe200000001ff */
[----:B------:R-:W-:Y:S04]  /*2100*/  WARPSYNC R88 ;  /* 0x0000005800007348 */ /* 0x000fe80003800000 */
[----:B------:R0:W1:Y:S01]  /*2110*/  SHFL.BFLY PT, R90, R91, R90, R89 ;  /* 0x0c00005a5b5a7389 */ /* 0x00006200000e0059 */
[----:B------:R-:W-:Y:S05]  /*2120*/  RET.REL.NODEC R66 `(_ZN10layer_norm13ln_bwd_kernelINS_13Kernel_traitsI6__halfS2_fS2_fjLj256ELj1ELj4ELj1ELj16ENS_18Kernel_traits_baseILj256ES2_S2_fS2_fjLj128EEEEELb0ELb1ELb1ELb1EEEvNS_9BwdParamsE) ;  /* 0xffffded042007950 */ /* 0x000fea0003c3ffff */
.L_x_2839:
        /* <DEDUP_REMOVED lines=13> */
.L_x_4507:


//--------------------- .text._ZN10layer_norm13ln_bwd_kernelINS_13Kernel_traitsI6__halfS2_fS2_fjLj256ELj1ELj4ELj1ELj16ENS_18Kernel_traits_baseILj256ES2_S2_fS2_fjLj128EEEEELb1ELb0ELb0ELb0EEEvNS_9BwdParamsE --------------------------
	.section	.text._ZN10layer_norm13ln_bwd_kernelINS_13Kernel_traitsI6__halfS2_fS2_fjLj256ELj1ELj4ELj1ELj16ENS_18Kernel_traits_baseILj256ES2_S2_fS2_fjLj128EEEEELb1ELb0ELb0ELb0EEEvNS_9BwdParamsE,"ax",@progbits
	.sectioninfo	@"SHI_REGISTERS=80"
	.align	128
        .global         _ZN10layer_norm13ln_bwd_kernelINS_13Kernel_traitsI6__halfS2_fS2_fjLj256ELj1ELj4ELj1ELj16ENS_18Kernel_traits_baseILj256ES2_S2_fS2_fjLj128EEEEELb1ELb0ELb0ELb0EEEvNS_9BwdParamsE
        .type           _ZN10layer_norm13ln_bwd_kernelINS_13Kernel_traitsI6__halfS2_fS2_fjLj256ELj1ELj4ELj1ELj16ENS_18Kernel_traits_baseILj256ES2_S2_fS2_fjLj128EEEEELb1ELb0ELb0ELb0EEEvNS_9BwdParamsE,@function
        .size           _ZN10layer_norm13ln_bwd_kernelINS_13Kernel_traitsI6__halfS2_fS2_fjLj256ELj1ELj4ELj1ELj16ENS_18Kernel_traits_baseILj256ES2_S2_fS2_fjLj128EEEEELb1ELb0ELb0ELb0EEEvNS_9BwdParamsE,(.L_x_4508 - _ZN10layer_norm13ln_bwd_kernelINS_13Kernel_traitsI6__halfS2_fS2_fjLj256ELj1ELj4ELj1ELj16ENS_18Kernel_traits_baseILj256ES2_S2_fS2_fjLj128EEEEELb1ELb0ELb0ELb0EEEvNS_9BwdParamsE)
        .other          _ZN10layer_norm13ln_bwd_kernelINS_13Kernel_traitsI6__halfS2_fS2_fjLj256ELj1ELj4ELj1ELj16ENS_18Kernel_traits_baseILj256ES2_S2_fS2_fjLj128EEEEELb1ELb0ELb0ELb0EEEvNS_9BwdParamsE,@"STO_CUDA_ENTRY STV_DEFAULT"
_ZN10layer_norm13ln_bwd_kernelINS_13Kernel_traitsI6__halfS2_fS2_fjLj256ELj1ELj4ELj1ELj16ENS_18Kernel_traits_baseILj256ES2_S2_fS2_fjLj128EEEEELb1ELb0ELb0ELb0EEEvNS_9BwdParamsE:
.text._ZN10layer_norm13ln_bwd_kernelINS_13Kernel_traitsI6__halfS2_fS2_fjLj256ELj1ELj4ELj1ELj16ENS_18Kernel_traits_baseILj256ES2_S2_fS2_fjLj128EEEEELb1ELb0ELb0ELb0EEEvNS_9BwdParamsE:
        /* <DEDUP_REMOVED lines=36> */
.L_x_2847:
        /* <DEDUP_REMOVED lines=8> */
[----:B------:R1:W5:Y:S01]  /*02c0*/  LDG.E R47, [R44.64] ;  /* 0x000000042c2f7981 */ /* 0x000362000c1e1900 */
[----:B------:R-:W-:Y:S01]  /*02d0*/  IMAD R58, R3, c[0x0][0x168], RZ ;  /* 0x00005a00033a7a24 */ /* 0x000fe200078e02ff */
[----:B------:R-:W-:Y:S04]  /*02e0*/  BSSY B0, `(.L_x_2841) ;  /* 0x0000063000007945 */ /* 0x000fe80003800000 */
[----:B------:R-:W-:-:S04]  /*02f0*/  SHF.R.S32.HI R71, RZ, 0x1f, R58 ;  /* 0x0000001fff477819 */ /* 0x000fc8000001143a */
[----:B------:R-:W-:Y:S02]  /*0300*/  LEA.HI R71, R71, R58, RZ, 0x3 ;  /* 0x0000003a47477211 */ /* 0x000fe400078f18ff */
[----:B------:R-:W-:Y:S02]  /*0310*/  MOV R58, 0x3f800000 ;  /* 0x3f800000003a7802 */ /* 0x000fe40000000f00 */
[----:B------:R-:W-:Y:S02]  /*0320*/  LEA.HI.SX32 R66, R71, R76, 0x1d ;  /* 0x0000004c47427211 */ /* 0x000fe400078feaff */
[----:B------:R-:W-:Y:S01]  /*0330*/  MOV R71, RZ ;  /* 0x000000ff00477202 */ /* 0x000fe20000000f00 */
[----:B--2---:R-:W-:Y:S01]  /*0340*/  @P0 HADD2.F32 R58, -RZ, R59.H0_H0 ;  /* 0x2000003bff3a0230 */ /* 0x004fe20000004100 */
[----:B------:R-:W-:Y:S01]  /*0350*/  MOV R59, RZ ;  /* 0x000000ff003b7202 */ /* 0x000fe20000000f00 */
[----:B------:R-:W-:Y:S05]  /*0360*/  @!P2 BRA `(.L_x_2842) ;  /* 0x000005a00000a947 */ /* 0x000fea0003800000 */
[----:B-1----:R-:W-:Y:S01]  /*0370*/  IMAD.WIDE R54, R3, R46, c[0x0][0x1a0] ;  /* 0x0000680003367625 */ /* 0x002fe200078e022e */
[----:B------:R-:W-:-:S02]  /*0380*/  LEA R52, P0, R66, c[0x0][0x188], 0x5 ;  /* 0x0000620042347a11 */ /* 0x000fc400078028ff */
[----:B------:R-:W-:Y:S02]  /*0390*/  MOV R49, 0x10 ;  /* 0x0000001000317802 */ /* 0x000fe40000000f00 */
        /* <DEDUP_REMOVED lines=19> */
[----:B----4-:R-:W-:Y:S01]  /*04d0*/  HADD2.F32 R9, -RZ, R48.H0_H0 ;  /* 0x20000030ff097230 */ /* 0x010fe20000004100 */
[C---:B------:R-:W-:Y:S01]  /*04e0*/  FADD.FTZ R62, -R54.reuse, R10 ;  /* 0x0000000a363e7221 */ /* 0x040fe20000010100 */
[--C-:B------:R-:W-:Y:S01]  /*04f0*/  HADD2.F32 R45, -RZ, R50.reuse.H0_H0 ;  /* 0x20000032ff2d7230 */ /* 0x100fe20000004100 */
[C---:B------:R-:W-:Y:S01]  /*0500*/  FADD.FTZ R10, -R54.reuse, R11 ;  /* 0x0000000b360a7221 */ /* 0x040fe20000010100 */
[----:B-1----:R-:W-:Y:S01]  /*0510*/  HADD2.F32 R52, -RZ, R50.H1_H1 ;  /* 0x30000032ff347230 */ /* 0x002fe20000004100 */
[C---:B------:R-:W-:Y:S01]  /*0520*/  FADD.FTZ R44, -R54.reuse, R4 ;  /* 0x00000004362c7221 */ /* 0x040fe20000010100 */
[--C-:B------:R-:W-:Y:S01]  /*0530*/  HADD2.F32 R11, -RZ, R49.reuse.H0_H0 ;  /* 0x20000031ff0b7230 */ /* 0x100fe20000004100 */
[C---:B------:R-:W-:Y:S01]  /*0540*/  FADD.FTZ R50, -R54.reuse, R5 ;  /* 0x0000000536327221 */ /* 0x040fe20000010100 */
[----:B------:R-:W-:Y:S01]  /*0550*/  HADD2.F32 R60, -RZ, R48.H1_H1 ;  /* 0x30000030ff3c7230 */ /* 0x000fe20000004100 */
[C---:B------:R-:W-:Y:S01]  /*0560*/  FADD.FTZ R64, -R54.reuse, R6 ;  /* 0x0000000636407221 */ /* 0x040fe20000010100 */
[----:B------:R-:W-:Y:S01]  /*0570*/  HADD2.F32 R48, -RZ, R49.H1_H1 ;  /* 0x30000031ff307230 */ /* 0x000fe20000004100 */
[C---:B-----5:R-:W-:Y:S01]  /*0580*/  FMUL.FTZ R4, R47.reuse, R8 ;  /* 0x000000082f047220 */ /* 0x060fe20000410000 */
[--C-:B------:R-:W-:Y:S01]  /*0590*/  HADD2.F32 R53, -RZ, R51.reuse.H0_H0 ;  /* 0x20000033ff357230 */ /* 0x100fe20000004100 */
[----:B------:R-:W-:Y:S01]  /*05a0*/  FADD.FTZ R54, -R54, R7 ;  /* 0x0000000736367221 */ /* 0x000fe20000010100 */
[----:B------:R-:W-:Y:S01]  /*05b0*/  HADD2.F32 R55, -RZ, R51.H1_H1 ;  /* 0x30000033ff377230 */ /* 0x000fe20000004100 */
        /* <DEDUP_REMOVED lines=17> */
[----:B------:R-:W-:Y:S02]  /*06d0*/  FMUL.FTZ R5, R47, R46 ;  /* 0x0000002e2f057220 */ /* 0x000fe40000410000 */
[----:B------:R-:W-:Y:S02]  /*06e0*/  FMUL.FTZ R8, R73, R60 ;  /* 0x0000003c49087220 */ /* 0x000fe40000410000 */
[----:B------:R-:W-:Y:S02]  /*06f0*/  FADD.FTZ R45, RZ, R6 ;  /* 0x00000006ff2d7221 */ /* 0x000fe40000010000 */
[----:B------:R-:W-:-:S02]  /*0700*/  FFMA.FTZ R44, R4, R6, RZ ;  /* 0x00000006042c7223 */ /* 0x000fc400000100ff */
        /* <DEDUP_REMOVED lines=9> */
[----:B------:R-:W-:Y:S02]  /*07a0*/  FADD.FTZ R33, R33, R52 ;  /* 0x0000003421217221 */ /* 0x000fe40000010000 */
[----:B------:R-:W-:Y:S01]  /*07b0*/  FMUL.FTZ R51, R47, R64 ;  /* 0x000000402f337220 */ /* 0x000fe20000410000 */
[----:B------:R-:W-:Y:S01]  /*07c0*/  SHF.R.U32.HI R64, RZ, 0x10, R57 ;  /* 0x00000010ff407819 */ /* 0x000fe20000011639 */
        /* <DEDUP_REMOVED lines=16> */
[----:B------:R-:W-:Y:S01]  /*08d0*/  FFMA.FTZ R21, R5, R60, R21 ;  /* 0x0000003c05157223 */ /* 0x000fe20000010015 */
[----:B------:R-:W-:Y:S01]  /*08e0*/  SHF.R.U64 R60, R56, 0x8, R57 ;  /* 0x00000008383c7819 */ /* 0x000fe20000001239 */
[----:B------:R-:W-:Y:S02]  /*08f0*/  FADD.FTZ R71, R46, R55 ;  /* 0x000000372e477221 */ /* 0x000fe40000010000 */
[----:B------:R-:W-:-:S02]  /*0900*/  FFMA.FTZ R59, R54, R55, R44 ;  /* 0x00000037363b7223 */ /* 0x000fc4000001002c */
.L_x_2842:
[----:B-1----:R-:W-:Y:S05]  /*0910*/  BSYNC B0 ;  /* 0x0000000000007941 */ /* 0x002fea0003800000 */
.L_x_2841:
[----:B------:R-:W-:Y:S05]  /*0920*/  BRA.DIV ~URZ, `(.L_x_2843) ;  /* 0x00000c127f007947 */ /* 0x000fea000b800000 */
[----:B------:R1:W2:Y:S02]  /*0930*/  SHFL.BFLY PT, R72, R71, 0x1, 0x1f ;  /* 0x0c201f0047487f89 */ /* 0x0002a400000e0000 */
.L_x_2848:
        /* <DEDUP_REMOVED lines=18> */
.L_x_2849:
        /* <DEDUP_REMOVED lines=35> */
[----:B------:R-:W-:Y:S01]  /*0c90*/  F2FP.PACK_AB R44, R45, R44 ;  /* 0x0000002c2d2c723e */ /* 0x000fe200000000ff */
        /* <DEDUP_REMOVED lines=17> */
[----:B------:R-:W-:Y:S01]  /*0db0*/  F2FP.PACK_AB R45, R46, R45 ;  /* 0x0000002d2e2d723e */ /* 0x000fe200000000ff */
        /* <DEDUP_REMOVED lines=17> */
[----:B------:R-:W-:Y:S01]  /*0ed0*/  F2FP.PACK_AB R46, R75, R46 ;  /* 0x0000002e4b2e723e */ /* 0x000fe200000000ff */
        /* <DEDUP_REMOVED lines=20> */
[----:B------:R-:W-:Y:S01]  /*1020*/  F2FP.PACK_AB R47, R72, R47 ;  /* 0x0000002f482f723e */ /* 0x000fe200000000ff */
[----:B0-----:R-:W-:-:S05]  /*1030*/  IMAD.WIDE.U32 R58, R66, R71, c[0x0][0x248] ;  /* 0x00009200423a7625 */ /* 0x001fca00078e0047 */
[----:B------:R0:W-:Y:S02]  /*1040*/  STG.E.128 [R58.64], R44 ;  /* 0x0000002c3a007986 */ /* 0x0001e4000c101d04 */
.L_x_2846:
[----:B------:R-:W-:Y:S05]  /*1050*/  BSYNC B0 ;  /* 0x0000000000007941 */ /* 0x000fea0003800000 */
.L_x_2845:
[----:B0--3--:R-:W-:-:S04]  /*1060*/  MOV R44, c[0x0][0x160] ;  /* 0x00005800002c7a02 */ /* 0x009fc80000000f00 */
[----:B------:R-:W-:-:S04]  /*1070*/  LEA R3, R44, R3, 0x2 ;  /* 0x000000032c037211 */ /* 0x000fc800078e10ff */
[----:B------:R-:W-:-:S13]  /*1080*/  ISETP.GE.AND P0, PT, R3, c[0x0][0x164], PT ;  /* 0x0000590003007a0c */ /* 0x000fda0003f06270 */
[----:B-12--5:R-:W-:Y:S05]  /*1090*/  @!P0 BRA `(.L_x_2847) ;  /* 0xfffff1a000008947 */ /* 0x026fea000383ffff */
.L_x_2840:
        /* <DEDUP_REMOVED lines=74> */
.L_x_2843:
[----:B------:R-:W-:Y:S01]  /*1540*/  HFMA2.MMA R46, -RZ, RZ, 0, 5.9604644775390625e-08 ;  /* 0x00000001ff2e7435 */ /* 0x000fe200000001ff */
[----:B------:R-:W-:-:S02]  /*1550*/  MOV R45, R71 ;  /* 0x00000047002d7202 */ /* 0x000fc40000000f00 */
[----:B------:R-:W-:Y:S02]  /*1560*/  MOV R75, 0xffffffff ;  /* 0xffffffff004b7802 */ /* 0x000fe40000000f00 */
[----:B------:R-:W-:Y:S02]  /*1570*/  MOV R44, 0x1590 ;  /* 0x00001590002c7802 */ /* 0x000fe40000000f00 */
[----:B0----5:R-:W-:Y:S05]  /*1580*/  CALL.REL.NOINC `($__internal_128_$__cuda_sm70_shflsync_bfly_p) ;  /* 0x000003d000007944 */ /* 0x021fea0003c00000 */
[----:B------:R-:W-:Y:S01]  /*1590*/  MOV R72, R46 ;  /* 0x0000002e00487202 */ /* 0x000fe20000000f00 */
[----:B------:R-:W-:Y:S05]  /*15a0*/  BRA `(.L_x_2848) ;  /* 0xfffff39000007947 */ /* 0x000fea000383ffff */
.L_x_2844:
[----:B------:R-:W-:Y:S01]  /*15b0*/  HFMA2.MMA R46, -RZ, RZ, 0, 5.9604644775390625e-08 ;  /* 0x00000001ff2e7435 */ /* 0x000fe200000001ff */
[----:B------:R-:W-:Y:S02]  /*15c0*/  MOV R45, R59 ;  /* 0x0000003b002d7202 */ /* 0x000fe40000000f00 */
[----:B------:R-:W-:Y:S02]  /*15d0*/  MOV R75, 0xffffffff ;  /* 0xffffffff004b7802 */ /* 0x000fe40000000f00 */
[----:B------:R-:W-:Y:S02]  /*15e0*/  MOV R44, 0x1600 ;  /* 0x00001600002c7802 */ /* 0x000fe40000000f00 */
[----:B012--5:R-:W-:Y:S05]  /*15f0*/  CALL.REL.NOINC `($__internal_128_$__cuda_sm70_shflsync_bfly_p) ;  /* 0x0000036000007944 */ /* 0x027fea0003c00000 */
[----:B------:R-:W-:Y:S01]  /*1600*/  FADD.FTZ R71, R72, R71 ;  /* 0x0000004748477221 */ /* 0x000fe20000010000 */
[----:B------:R-:W-:Y:S01]  /*1610*/  MOV R44, 0x1670 ;  /* 0x00001670002c7802 */ /* 0x000fe20000000f00 */
[----:B------:R-:W-:Y:S01]  /*1620*/  FADD.FTZ R59, R59, R46 ;  /* 0x0000002e3b3b7221 */ /* 0x000fe20000010000 */
[----:B------:R-:W-:Y:S01]  /*1630*/  HFMA2.MMA R46, -RZ, RZ, 0, 1.1920928955078125e-07 ;  /* 0x00000002ff2e7435 */ /* 0x000fe200000001ff */
[----:B------:R-:W-:Y:S01]  /*1640*/  IMAD.MOV.U32 R75, RZ, RZ, -0x1 ;  /* 0xffffffffff4b7424 */ /* 0x000fe200078e00ff */
[----:B------:R-:W-:-:S04]  /*1650*/  MOV R45, R71 ;  /* 0x00000047002d7202 */ /* 0x000fc80000000f00 */
[----:B------:R-:W-:Y:S05]  /*1660*/  CALL.REL.NOINC `($__internal_128_$__cuda_sm70_shflsync_bfly_p) ;  /* 0x000002f000007944 */ /* 0x000fea0003c00000 */
[----:B------:R-:W-:Y:S01]  /*1670*/  MOV R72, R46 ;  /* 0x0000002e00487202 */ /* 0x000fe20000000f00 */
[----:B------:R-:W-:Y:S01]  /*1680*/  HFMA2.MMA R46, -RZ, RZ, 0, 1.1920928955078125e-07 ;  /* 0x00000002ff2e7435 */ /* 0x000fe200000001ff */
[----:B------:R-:W-:-:S02]  /*1690*/  MOV R45, R59 ;  /* 0x0000003b002d7202 */ /* 0x000fc40000000f00 */
[----:B------:R-:W-:Y:S02]  /*16a0*/  MOV R75, 0xffffffff ;  /* 0xffffffff004b7802 */ /* 0x000fe40000000f00 */
[----:B------:R-:W-:Y:S02]  /*16b0*/  MOV R44, 0x16d0 ;  /* 0x000016d0002c7802 */ /* 0x000fe40000000f00 */
[----:B------:R-:W-:Y:S05]  /*16c0*/  CALL.REL.NOINC `($__internal_128_$__cuda_sm70_shflsync_bfly_p) ;  /* 0x0000029000007944 */ /* 0x000fea0003c00000 */
[----:B------:R-:W-:Y:S01]  /*16d0*/  FADD.FTZ R71, R72, R71 ;  /* 0x0000004748477221 */ /* 0x000fe20000010000 */
[----:B------:R-:W-:Y:S01]  /*16e0*/  MOV R75, 0xffffffff ;  /* 0xffffffff004b7802 */ /* 0x000fe20000000f00 */
[----:B------:R-:W-:Y:S01]  /*16f0*/  FADD.FTZ R59, R59, R46 ;  /* 0x0000002e3b3b7221 */ /* 0x000fe20000010000 */
[----:B------:R-:W-:Y:S01]  /*1700*/  HFMA2.MMA R46, -RZ, RZ, 0, 2.384185791015625e-07 ;  /* 0x00000004ff2e7435 */ /* 0x000fe200000001ff */
[----:B------:R-:W-:Y:S02]  /*1710*/  MOV R44, 0x1740 ;  /* 0x00001740002c7802 */ /* 0x000fe40000000f00 */
[----:B------:R-:W-:-:S03]  /*1720*/  MOV R45, R71 ;  /* 0x00000047002d7202 */ /* 0x000fc60000000f00 */
[----:B------:R-:W-:Y:S05]  /*1730*/  CALL.REL.NOINC `($__internal_128_$__cuda_sm70_shflsync_bfly_p) ;  /* 0x0000022000007944 */ /* 0x000fea0003c00000 */
[----:B------:R-:W-:Y:S01]  /*1740*/  MOV R72, R46 ;  /* 0x0000002e00487202 */ /* 0x000fe20000000f00 */
[----:B------:R-:W-:Y:S01]  /*1750*/  HFMA2.MMA R46, -RZ, RZ, 0, 2.384185791015625e-07 ;  /* 0x00000004ff2e7435 */ /* 0x000fe200000001ff */
[----:B------:R-:W-:-:S02]  /*1760*/  MOV R45, R59 ;  /* 0x0000003b002d7202 */ /* 0x000fc40000000f00 */
[----:B------:R-:W-:Y:S02]  /*1770*/  MOV R75, 0xffffffff ;  /* 0xffffffff004b7802 */ /* 0x000fe40000000f00 */
[----:B------:R-:W-:Y:S02]  /*1780*/  MOV R44, 0x17a0 ;  /* 0x000017a0002c7802 */ /* 0x000fe40000000f00 */
[----:B------:R-:W-:Y:S05]  /*1790*/  CALL.REL.NOINC `($__internal_128_$__cuda_sm70_shflsync_bfly_p) ;  /* 0x000001c000007944 */ /* 0x000fea0003c00000 */
[----:B------:R-:W-:Y:S01]  /*17a0*/  FADD.FTZ R71, R72, R71 ;  /* 0x0000004748477221 */ /* 0x000fe20000010000 */
[----:B------:R-:W-:Y:S01]  /*17b0*/  MOV R75, 0xffffffff ;  /* 0xffffffff004b7802 */ /* 0x000fe20000000f00 */
[----:B------:R-:W-:Y:S01]  /*17c0*/  FADD.FTZ R59, R59, R46 ;  /* 0x0000002e3b3b7221 */ /* 0x000fe20000010000 */
[----:B------:R-:W-:Y:S01]  /*17d0*/  HFMA2.MMA R46, -RZ, RZ, 0, 4.76837158203125e-07 ;  /* 0x00000008ff2e7435 */ /* 0x000fe200000001ff */
[----:B------:R-:W-:Y:S01]  /*17e0*/  IMAD.MOV.U32 R45, RZ, RZ, R71 ;  /* 0x000000ffff2d7224 */ /* 0x000fe200078e0047 */
[----:B------:R-:W-:-:S04]  /*17f0*/  MOV R44, 0x1810 ;  /* 0x00001810002c7802 */ /* 0x000fc80000000f00 */
[----:B------:R-:W-:Y:S05]  /*1800*/  CALL.REL.NOINC `($__internal_128_$__cuda_sm70_shflsync_bfly_p) ;  /* 0x0000015000007944 */ /* 0x000fea0003c00000 */
[----:B------:R-:W-:Y:S01]  /*1810*/  MOV R72, R46 ;  /* 0x0000002e00487202 */ /* 0x000fe20000000f00 */
[----:B------:R-:W-:Y:S01]  /*1820*/  HFMA2.MMA R46, -RZ, RZ, 0, 4.76837158203125e-07 ;  /* 0x00000008ff2e7435 */ /* 0x000fe200000001ff */
[----:B------:R-:W-:Y:S02]  /*1830*/  MOV R45, R59 ;  /* 0x0000003b002d7202 */ /* 0x000fe40000000f00 */
[----:B------:R-:W-:-:S02]  /*1840*/  MOV R75, 0xffffffff ;  /* 0xffffffff004b7802 */ /* 0x000fc40000000f00 */
[----:B------:R-:W-:Y:S02]  /*1850*/  MOV R44, 0x1870 ;  /* 0x00001870002c7802 */ /* 0x000fe40000000f00 */
[----:B------:R-:W-:Y:S05]  /*1860*/  CALL.REL.NOINC `($__internal_128_$__cuda_sm70_shflsync_bfly_p) ;  /* 0x000000f000007944 */ /* 0x000fea0003c00000 */
[----:B------:R-:W-:Y:S01]  /*1870*/  FADD.FTZ R71, R72, R71 ;  /* 0x0000004748477221 */ /* 0x000fe20000010000 */
[----:B------:R-:W-:Y:S01]  /*1880*/  MOV R75, 0xffffffff ;  /* 0xffffffff004b7802 */ /* 0x000fe20000000f00 */
[----:B------:R-:W-:Y:S01]  /*1890*/  FADD.FTZ R59, R59, R46 ;  /* 0x0000002e3b3b7221 */ /* 0x000fe20000010000 */
[----:B------:R-:W-:Y:S01]  /*18a0*/  HFMA2.MMA R46, -RZ, RZ, 0, 9.5367431640625e-07 ;  /* 0x00000010ff2e7435 */ /* 0x000fe200000001ff */
[----:B------:R-:W-:Y:S02]  /*18b0*/  MOV R44, 0x18e0 ;  /* 0x000018e0002c7802 */ /* 0x000fe40000000f00 */
[----:B------:R-:W-:-:S03]  /*18c0*/  MOV R45, R71 ;  /* 0x00000047002d7202 */ /* 0x000fc60000000f00 */
[----:B------:R-:W-:Y:S05]  /*18d0*/  CALL.REL.NOINC `($__internal_128_$__cuda_sm70_shflsync_bfly_p) ;  /* 0x0000008000007944 */ /* 0x000fea0003c00000 */
[----:B------:R-:W-:Y:S01]  /*18e0*/  MOV R72, R46 ;  /* 0x0000002e00487202 */ /* 0x000fe20000000f00 */
[----:B------:R-:W-:Y:S01]  /*18f0*/  HFMA2.MMA R46, -RZ, RZ, 0, 9.5367431640625e-07 ;  /* 0x00000010ff2e7435 */ /* 0x000fe200000001ff */
[----:B------:R-:W-:Y:S02]  /*1900*/  MOV R45, R59 ;  /* 0x0000003b002d7202 */ /* 0x000fe40000000f00 */
[----:B------:R-:W-:-:S02]  /*1910*/  MOV R75, 0xffffffff ;  /* 0xffffffff004b7802 */ /* 0x000fc40000000f00 */
[----:B------:R-:W-:Y:S02]  /*1920*/  MOV R44, 0x1940 ;  /* 0x00001940002c7802 */ /* 0x000fe40000000f00 */
[----:B------:R-:W-:Y:S05]  /*1930*/  CALL.REL.NOINC `($__internal_128_$__cuda_sm70_shflsync_bfly_p) ;  /* 0x0000002000007944 */ /* 0x000fea0003c00000 */
[----:B------:R-:W-:Y:S01]  /*1940*/  MOV R44, R46 ;  /* 0x0000002e002c7202 */ /* 0x000fe20000000f00 */
[----:B------:R-:W-:Y:S05]  /*1950*/  BRA `(.L_x_2849) ;  /* 0xfffff10000007947 */ /* 0x000fea000383ffff */
        .weak           $__internal_128_$__cuda_sm70_shflsync_bfly_p
        .type           $__internal_128_$__cuda_sm70_shflsync_bfly_p,@function
        .size           $__internal_128_$__cuda_sm70_shflsync_bfly_p,(.L_x_4508 - $__internal_128_$__cuda_sm70_shflsync_bfly_p)
$__internal_128_$__cuda_sm70_shflsync_bfly_p:
[----:B------:R-:W-:Y:S01]  /*1960*/  HFMA2.MMA R76, -RZ, RZ, 0, 1.847743988037109375e-06 ;  /* 0x0000001fff4c7435 */ /* 0x000fe200000001ff */
[----:B------:R-:W-:Y:S06]  /*1970*/  WARPSYNC R75 ;  /* 0x0000004b00007348 */ /* 0x000fec0003800000 */
[----:B------:R0:W1:Y:S04]  /*1980*/  SHFL.BFLY PT, R46, R45, R46, R76 ;  /* 0x0c00002e2d2e7389 */ /* 0x00006800000e004c */
[----:B0-----:R-:W0:Y:S01]  /*1990*/  S2R R76, SR_TID.X ;  /* 0x00000000004c7919 */ /* 0x001e220000002100 */
[----:B------:R-:W-:-:S02]  /*19a0*/  MOV R45, 0x0 ;  /* 0x00000000002d7802 */ /* 0x000fc40000000f00 */
[----:B0-----:R-:W-:Y:S02]  /*19b0*/  LOP3.LUT R76, R76, 0x1f, RZ, 0xc0, !PT ;  /* 0x0000001f4c4c7812 */ /* 0x001fe400078ec0ff */
[----:B-1----:R-:W-:Y:S05]  /*19c0*/  RET.REL.NODEC R44 `(_ZN10layer_norm13ln_bwd_kernelINS_13Kernel_traitsI6__halfS2_fS2_fjLj256ELj1ELj4ELj1ELj16ENS_18Kernel_traits_baseILj256ES2_S2_fS2_fjLj128EEEEELb1ELb0ELb0ELb0EEEvNS_9BwdParamsE) ;  /* 0xffffe6302c007950 */ /* 0x002fea0003c3ffff */
.L_x_2850:
        /* <DEDUP_REMOVED lines=11> */
.L_x_4508:


//--------------------- .text._ZN10layer_norm13ln_bwd_kernelINS_13Kernel_traitsI6__halfS2_fS2_fjLj256ELj1ELj4ELj1ELj16ENS_18Kernel_traits_baseILj256ES2_S2_fS2_fjLj128EEEEELb1ELb0ELb0ELb1EEEvNS_9BwdParamsE --------------------------
	.section	.text._ZN10layer_norm13ln_bwd_kernelINS_13Kernel_traitsI6__halfS2_fS2_fjLj256ELj1ELj4ELj1ELj16ENS_18Kernel_traits_baseILj256ES2_S2_fS2_fjLj128EEEEELb1ELb0ELb0ELb1EEEvNS_9BwdParamsE,"ax",@progbits
	.sectioninfo	@"SHI_REGISTERS=80"
	.align	128
        .global         _ZN10layer_norm13ln_bwd_kernelINS_13Kernel_traitsI6__halfS2_fS2_fjLj256ELj1ELj4ELj1ELj16ENS_18Kernel_traits_baseILj256ES2_S2_fS2_fjLj128EEEEELb1ELb0ELb0ELb1EEEvNS_9BwdParamsE
        .type           _ZN10layer_norm13ln_bwd_kernelINS_13Kernel_traitsI6__halfS2_fS2_fjLj256ELj1ELj4ELj1ELj16ENS_18Kernel_traits_baseILj256ES2_S2_fS2_fjLj128EEEEELb1ELb0ELb0ELb1EEEvNS_9BwdParamsE,@function
        .size           _ZN10layer_norm13ln_bwd_kernelINS_13Kernel_traitsI6__halfS2_fS2_fjLj256ELj1ELj4ELj1ELj16ENS_18Kernel_traits_baseILj256ES2_S2_fS2_fjLj128EEEEELb1ELb0ELb0ELb1EEEvNS_9BwdParamsE,(.L_x_4509 - _ZN10layer_norm13ln_bwd_kernelINS_13Kernel_traitsI6__halfS2_fS2_fjLj256ELj1ELj4ELj1ELj16ENS_18Kernel_traits_baseILj256ES2_S2_fS2_fjLj128EEEEELb1ELb0ELb0ELb1EEEvNS_9BwdParamsE)
        .other          _ZN10layer_norm13ln_bwd_kernelINS_13Kernel_traitsI6__halfS2_fS2_fjLj256ELj1ELj4ELj1ELj16ENS_18Kernel_traits_baseILj256ES2_S2_fS2_fjLj128EEEEELb1ELb0ELb0ELb1EEEvNS_9BwdParamsE,@"STO_CUDA_ENTRY STV_DEFAULT"
_ZN10layer_norm13ln_bwd_kernelINS_13Kernel_traitsI6__halfS2_fS2_fjLj256ELj1ELj4ELj1ELj16ENS_18Kernel_traits_baseILj256ES2_S2_fS2_fjLj128EEEEELb1ELb0ELb0ELb1EEEvNS_9BwdParamsE:
.text._ZN10layer_norm13ln_bwd_kernelINS_13Kernel_traitsI6__halfS2_fS2_fjLj256ELj1ELj4ELj1ELj16ENS_18Kernel_traits_baseILj256ES2_S2_fS2_fjLj128EEEEELb1ELb0ELb0ELb1EEEvNS_9BwdParamsE:
        /* <DEDUP_REMOVED lines=18> */
.L_x_2851:
[----:B------:R-:W-:-:S10]  /*0120*/  HFMA2.MMA R10, -RZ, RZ, 0, 9.5367431640625e-07 ;  /* 0x00000010ff0a7435 */ /* 0x000fd400000001ff */
[----:B------:R-:W-:-:S06]  /*0130*/  IMAD.WIDE.U32 R10, R73, R10, c[0x0][0x1b0] ;  /* 0x00006c00490a7625 */ /* 0x000fcc00078e000a */
        /* <DEDUP_REMOVED lines=12> */
[----:B------:R-:W-:Y:S02]  /*0200*/  HADD2.F32 R5, -RZ, R9.H1_H1 ;  /* 0x30000009ff057230 */ /* 0x000fe40000004100 */
[--C-:B------:R-:W-:Y:S02]  /*0210*/  HADD2.F32 R6, -RZ, R10.reuse.H0_H0 ;  /* 0x2000000aff067230 */ /* 0x100fe40000004100 */
[----:B------:R-:W-:Y:S02]  /*0220*/  HADD2.F32 R7, -RZ, R10.H1_H1 ;  /* 0x3000000aff077230 */ /* 0x000fe40000004100 */
[--C-:B------:R-:W-:Y:S02]  /*0230*/  HADD2.F32 R8, -RZ, R11.reuse.H0_H0 ;  /* 0x2000000bff087230 */ /* 0x100fe40000004100 */
[----:B------:R-:W-:Y:S01]  /*0240*/  HADD2.F32 R9, -RZ, R11.H1_H1 ;  /* 0x3000000bff097230 */ /* 0x000fe20000004100 */
[----:B0-----:R-:W-:-:S02]  /*0250*/  CS2R R10, SRZ ;  /* 0x00000000000a7805 */ /* 0x001fc4000001ff00 */
.L_x_2855:
        /* <DEDUP_REMOVED lines=9> */
[----:B------:R0:W2:Y:S01]  /*02f0*/  LDG.E R62, [R30.64] ;  /* 0x000000041e3e7981 */ /* 0x0000a2000c1e1900 */
[----:B------:R-:W-:-:S02]  /*0300*/  MOV R33, 0x10 ;  /* 0x0000001000217802 */ /* 0x000fc40000000f00 */
[----:B------:R-:W-:Y:S02]  /*0310*/  SHF.L.U32 R60, R58, 0x5, RZ ;  /* 0x000000053a3c7819 */ /* 0x000fe400000006ff */
[----:B------:R-:W-:Y:S02]  /*0320*/  SHF.R.U32.HI R59, RZ, 0x1b, R58 ;  /* 0x0000001bff3b7819 */ /* 0x000fe4000001163a */
[----:B------:R-:W-:Y:S02]  /*0330*/  @P0 LEA R28, P1, R0, c[0x0][0x1c0], 0x1 ;  /* 0x00007000001c0a11 */ /* 0x000fe400078208ff */
[----:B------:R-:W-:Y:S02]  /*0340*/  IADD3 R36, P2, R60, c[0x0][0x188], RZ ;  /* 0x000062003c247a10 */ /* 0x000fe40007f5e0ff */
        /* <DEDUP_REMOVED lines=18> */
[----:B------:R-:W-:Y:S02]  /*0470*/  ISETP.NE.AND P1, PT, R75, RZ, PT ;  /* 0x000000ff4b00720c */ /* 0x000fe40003f25270 */
[----:B0-----:R-:W-:Y:S02]  /*0480*/  MOV R54, 0x3f800000 ;  /* 0x3f80000000367802 */ /* 0x001fe40000000f00 */
[----:B--2---:R-:W-:Y:S01]  /*0490*/  FSEL R62, R62, RZ, !P1 ;  /* 0x000000ff3e3e7208 */ /* 0x004fe20004800000 */
[----:B---3--:R-:W-:-:S02]  /*04a0*/  @P0 HADD2.F32 R54, -RZ, R63.H0_H0 ;  /* 0x2000003fff360230 */ /* 0x008fc40000004100 */
[--C-:B----4-:R-:W-:Y:S02]  /*04b0*/  HADD2.F32 R63, -RZ, R33.reuse.H0_H0 ;  /* 0x20000021ff3f7230 */ /* 0x110fe40000004100 */
[----:B------:R-:W-:Y:S02]  /*04c0*/  HADD2.F32 R55, -RZ, R33.H1_H1 ;  /* 0x30000021ff377230 */ /* 0x000fe40000004100 */
[--C-:B------:R-:W-:Y:S01]  /*04d0*/  HADD2.F32 R67, -RZ, R32.reuse.H0_H0 ;  /* 0x20000020ff437230 */ /* 0x100fe20000004100 */
[C---:B------:R-:W-:Y:S01]  /*04e0*/  FADD.FTZ R28, -R62.reuse, R28 ;  /* 0x0000001c3e1c7221 */ /* 0x040fe20000010100 */
[--C-:B------:R-:W-:Y:S01]  /*04f0*/  HADD2.F32 R33, -RZ, R35.reuse.H1_H1 ;  /* 0x30000023ff217230 */ /* 0x100fe20000004100 */
[C---:B------:R-:W-:Y:S01]  /*0500*/  FADD.FTZ R68, -R62.reuse, R29 ;  /* 0x0000001d3e447221 */ /* 0x040fe20000010100 */
[----:B------:R-:W-:Y:S01]  /*0510*/  HADD2.F32 R29, -RZ, R35.H0_H0 ;  /* 0x20000023ff1d7230 */ /* 0x000fe20000004100 */
[C---:B------:R-:W-:Y:S02]  /*0520*/  FADD.FTZ R66, -R62.reuse, R30 ;  /* 0x0000001e3e427221 */ /* 0x040fe40000010100 */
[----:B------:R-:W-:Y:S01]  /*0530*/  FMUL.FTZ R30, R61, R28 ;  /* 0x0000001c3d1e7220 */ /* 0x000fe20000410000 */
[----:B------:R-:W-:Y:S01]  /*0540*/  HADD2.F32 R32, -RZ, R32.H1_H1 ;  /* 0x30000020ff207230 */ /* 0x000fe20000004100 */
[----:B------:R-:W-:-:S02]  /*0550*/  FADD.FTZ R64, -R62, R31 ;  /* 0x0000001f3e407221 */ /* 0x000fc40000010100 */
[C---:B------:R-:W-:Y:S01]  /*0560*/  FADD.FTZ R35, -R62.reuse, R36 ;  /* 0x000000243e237221 */ /* 0x040fe20000010100 */
[----:B------:R-:W-:Y:S01]  /*0570*/  HADD2.F32 R31, -RZ, R34.H0_H0 ;  /* 0x20000022ff1f7230 */ /* 0x000fe20000004100 */
[C---:B------:R-:W-:Y:S02]  /*0580*/  FADD.FTZ R37, -R62.reuse, R37 ;  /* 0x000000253e257221 */ /* 0x040fe40000010100 */
[C---:B------:R-:W-:Y:S02]  /*0590*/  FADD.FTZ R36, -R62.reuse, R38 ;  /* 0x000000263e247221 */ /* 0x040fe40000010100 */
[----:B------:R-:W-:Y:S02]  /*05a0*/  FADD.FTZ R28, -R62, R39 ;  /* 0x000000273e1c7221 */ /* 0x000fe40000010100 */
[----:B------:R-:W-:Y:S02]  /*05b0*/  FADD.FTZ R45, R67, R45 ;  /* 0x0000002d432d7221 */ /* 0x000fe40000010000 */
[----:B------:R-:W-:-:S02]  /*05c0*/  FMUL.FTZ R68, R61, R68 ;  /* 0x000000443d447220 */ /* 0x000fc40000410000 */
[----:B------:R-:W-:Y:S02]  /*05d0*/  FFMA.FTZ R47, R30, R67, R47 ;  /* 0x000000431e2f7223 */ /* 0x000fe4000001002f */
[C---:B------:R-:W-:Y:S02]  /*05e0*/  FMUL.FTZ R62, R61.reuse, R35 ;  /* 0x000000233d3e7220 */ /* 0x040fe40000410000 */
[----:B------:R-:W-:Y:S02]  /*05f0*/  FMUL.FTZ R67, R2, R67 ;  /* 0x0000004302437220 */ /* 0x000fe40000410000 */
[----:B------:R-:W-:Y:S02]  /*0600*/  FADD.FTZ R48, R32, R48 ;  /* 0x0000003020307221 */ /* 0x000fe40000010000 */
[----:B------:R-:W-:Y:S02]  /*0610*/  FMUL.FTZ R66, R61, R66 ;  /* 0x000000423d427220 */ /* 0x000fe40000410000 */
[----:B------:R-:W-:-:S02]  /*0620*/  FFMA.FTZ R49, R68, R32, R49 ;  /* 0x0000002044317223 */ /* 0x000fc40000010031 */
[----:B------:R-:W-:Y:S02]  /*0630*/  FMUL.FTZ R65, R3, R32 ;  /* 0x0000002003417220 */ /* 0x000fe40000410000 */
[----:B------:R-:W-:Y:S02]  /*0640*/  FADD.FTZ R46, R31, R46 ;  /* 0x0000002e1f2e7221 */ /* 0x000fe40000010000 */
[-C--:B------:R-:W-:Y:S02]  /*0650*/  FFMA.FTZ R40, R62, R31.reuse, R40 ;  /* 0x0000001f3e287223 */ /* 0x080fe40000010028 */
[----:B------:R-:W-:Y:S02]  /*0660*/  FMUL.FTZ R39, R6, R31 ;  /* 0x0000001f06277220 */ /* 0x000fe40000410000 */
[----:B------:R-:W-:Y:S02]  /*0670*/  FADD.FTZ R32, RZ, R67 ;  /* 0x00000043ff207221 */ /* 0x000fe40000010000 */
[----:B------:R-:W-:-:S02]  /*0680*/  FFMA.FTZ R31, R30, R67, RZ ;  /* 0x000000431e1f7223 */ /* 0x000fc400000100ff */
[----:B------:R-:W-:Y:S02]  /*0690*/  FADD.FTZ R50, R63, R50 ;  /* 0x000000323f327221 */ /* 0x000fe40000010000 */
[----:B------:R-:W-:Y:S02]  /*06a0*/  FMUL.FTZ R64, R61, R64 ;  /* 0x000000403d407220 */ /* 0x000fe40000410000 */
        /* <DEDUP_REMOVED lines=8> */
[----:B------:R-:W-:Y:S01]  /*0730*/  FFMA.FTZ R31, R66, R63, R31 ;  /* 0x0000003f421f7223 */ /* 0x000fe2000001001f */
[----:B------:R-:W-:Y:S01]  /*0740*/  HADD2.F32 R34, -RZ, R34.H1_H1 ;  /* 0x30000022ff227230 */ /* 0x000fe20000004100 */
        /* <DEDUP_REMOVED lines=12> */
[----:B------:R-:W-:Y:S01]  /*0810*/  FFMA.FTZ R31, R38, R37, R31 ;  /* 0x00000025261f7223 */ /* 0x000fe2000001001f */
[----:B------:R-:W-:Y:S01]  /*0820*/  MOV R28, R52 ;  /* 0x00000034001c7202 */ /* 0x000fe20000000f00 */
[----:B------:R-:W-:-:S02]  /*0830*/  FADD.FTZ R44, R33, R44 ;  /* 0x0000002c212c7221 */ /* 0x000fc40000010000 */
[-C--:B------:R-:W-:Y:S02]  /*0840*/  FFMA.FTZ R41, R34, R33.reuse, R41 ;  /* 0x0000002122297223 */ /* 0x080fe40000010029 */
[----:B------:R-:W-:Y:S02]  /*0850*/  FMUL.FTZ R33, R9, R33 ;  /* 0x0000002109217220 */ /* 0x000fe40000410000 */
[----:B------:R-:W-:Y:S02]  /*0860*/  FADD.FTZ R70, R32, R35 ;  /* 0x0000002320467221 */ /* 0x000fe40000010000 */
[----:B------:R-:W-:Y:S01]  /*0870*/  FFMA.FTZ R31, R36, R35, R31 ;  /* 0x00000023241f7223 */ /* 0x000fe2000001001f */
[----:B------:R-:W-:Y:S01]  /*0880*/  PRMT R32, R28, 0x7610, R32 ;  /* 0x000076101c207816 */ /* 0x000fe20000000020 */
[----:B------:R-:W-:Y:S02]  /*0890*/  FADD.FTZ R43, R29, R43 ;  /* 0x0000002b1d2b7221 */ /* 0x000fe40000010000 */
[----:B------:R-:W-:-:S02]  /*08a0*/  FFMA.FTZ R11, R36, R29, R11 ;  /* 0x0000001d240b7223 */ /* 0x000fc4000001000b */
[----:B------:R-:W-:Y:S02]  /*08b0*/  FADD.FTZ R70, R70, R33 ;  /* 0x0000002146467221 */ /* 0x000fe40000010000 */
[----:B------:R-:W-:Y:S01]  /*08c0*/  FFMA.FTZ R69, R34, R33, R31 ;  /* 0x0000002122457223 */ /* 0x000fe2000001001f */
[----:B------:R-:W-:Y:S05]  /*08d0*/  BRA.DIV ~URZ, `(.L_x_2853) ;  /* 0x00000c027f007947 */ /* 0x000fea000b800000 */
[----:B------:R0:W1:Y:S02]  /*08e0*/  SHFL.BFLY PT, R71, R70, 0x1, 0x1f ;  /* 0x0c201f0046477f89 */ /* 0x00006400000e0000 */
.L_x_2856:
        /* <DEDUP_REMOVED lines=18> */
.L_x_2857:
        /* <DEDUP_REMOVED lines=73> */
[----:B------:R-:W-:Y:S01]  /*0ea0*/  F2FP.PACK_AB R28, R63, R32 ;  /* 0x000000203f1c723e */ /* 0x000fe200000000ff */
        /* <DEDUP_REMOVED lines=13> */
[----:B------:R-:W-:Y:S02]  /*0f80*/  F2FP.PACK_AB R30, R31, R30 ;  /* 0x0000001e1f1e723e */ /* 0x000fe400000000ff */
[----:B------:R-:W-:Y:S01]  /*0f90*/  F2FP.PACK_AB R29, R64, R29 ;  /* 0x0000001d401d723e */ /* 0x000fe200000000ff */
[----:B------:R1:W-:Y:S01]  /*0fa0*/  @P1 STG.E.128 [R34.64], R20 ;  /* 0x0000001422001986 */ /* 0x0003e2000c101d04 */
[----:B------:R-:W-:Y:S02]  /*0fb0*/  LEA.HI.X R33, R58, c[0x0][0x24c], RZ, 0x4, P6 ;  /* 0x000093003a217a11 */ /* 0x000fe400030f24ff */
[----:B------:R-:W-:Y:S01]  /*0fc0*/  F2FP.PACK_AB R31, R37, R36 ;  /* 0x00000024251f723e */ /* 0x000fe200000000ff */
        /* <DEDUP_REMOVED lines=22> */
.L_x_2852:
        /* <DEDUP_REMOVED lines=59> */
.L_x_2853:
[----:B------:R-:W-:Y:S01]  /*14e0*/  HFMA2.MMA R29, -RZ, RZ, 0, 5.9604644775390625e-08 ;  /* 0x00000001ff1d7435 */ /* 0x000fe200000001ff */
[----:B------:R-:W-:-:S02]  /*14f0*/  MOV R72, R70 ;  /* 0x0000004600487202 */ /* 0x000fc40000000f00 */
[----:B------:R-:W-:Y:S02]  /*1500*/  MOV R74, 0x1f ;  /* 0x0000001f004a7802 */ /* 0x000fe40000000f00 */
[----:B------:R-:W-:Y:S02]  /*1510*/  MOV R31, 0xffffffff ;  /* 0xffffffff001f7802 */ /* 0x000fe40000000f00 */
[----:B------:R-:W-:Y:S02]  /*1520*/  MOV R28, 0x1540 ;  /* 0x00001540001c7802 */ /* 0x000fe40000000f00 */
[----:B-----5:R-:W-:Y:S05]  /*1530*/  CALL.REL.NOINC `($__internal_129_$__cuda_sm70_shflsync_bfly_p) ;  /* 0x0000046000007944 */ /* 0x020fea0003c00000 */
[----:B-1----:R-:W-:Y:S01]  /*1540*/  MOV R71, R31 ;  /* 0x0000001f00477202 */ /* 0x002fe20000000f00 */
[----:B------:R-:W-:Y:S05]  /*1550*/  BRA `(.L_x_2856) ;  /* 0xfffff39000007947 */ /* 0x000fea000383ffff */
.L_x_2854:
[----:B------:R-:W-:Y:S01]  /*1560*/  HFMA2.MMA R29, -RZ, RZ, 0, 5.9604644775390625e-08 ;  /* 0x00000001ff1d7435 */ /* 0x000fe200000001ff */
[----:B------:R-:W-:Y:S02]  /*1570*/  MOV R72, R69 ;  /* 0x0000004500487202 */ /* 0x000fe40000000f00 */
[----:B------:R-:W-:Y:S02]  /*1580*/  MOV R74, 0x1f ;  /* 0x0000001f004a7802 */ /* 0x000fe40000000f00 */
[----:B------:R-:W-:-:S02]  /*1590*/  MOV R31, 0xffffffff ;  /* 0xffffffff001f7802 */ /* 0x000fc40000000f00 */
[----:B------:R-:W-:Y:S02]  /*15a0*/  MOV R28, 0x15c0 ;  /* 0x000015c0001c7802 */ /* 0x000fe40000000f00 */
[----:B01---5:R-:W-:Y:S05]  /*15b0*/  CALL.REL.NOINC `($__internal_129_$__cuda_sm70_shflsync_bfly_p) ;  /* 0x000003e000007944 */ /* 0x023fea0003c00000 */
[----:B------:R-:W-:Y:S01]  /*15c0*/  FADD.FTZ R70, R70, R71 ;  /* 0x0000004746467221 */ /* 0x000fe20000010000 */
[----:B------:R-:W-:Y:S01]  /*15d0*/  HFMA2.MMA R74, -RZ, RZ, 0, 1.847743988037109375e-06 ;  /* 0x0000001fff4a7435 */ /* 0x000fe200000001ff */
[----:B-1----:R-:W-:Y:S01]  /*15e0*/  FADD.FTZ R69, R69, R31 ;  /* 0x0000001f45457221 */ /* 0x002fe20000010000 */
[----:B------:R-:W-:Y:S01]  /*15f0*/  MOV R31, 0xffffffff ;  /* 0xffffffff001f7802 */ /* 0x000fe20000000f00 */
[----:B------:R-:W-:Y:S01]  /*1600*/  IMAD.MOV.U32 R29, RZ, RZ, 0x2 ;  /* 0x00000002ff1d7424 */ /* 0x000fe200078e00ff */
[----:B------:R-:W-:Y:S02]  /*1610*/  MOV R72, R70 ;  /* 0x0000004600487202 */ /* 0x000fe40000000f00 */
[----:B------:R-:W-:Y:S02]  /*1620*/  MOV R28, 0x1640 ;  /* 0x00001640001c7802 */ /* 0x000fe40000000f00 */
[----:B------:R-:W-:Y:S05]  /*1630*/  CALL.REL.NOINC `($__internal_129_$__cuda_sm70_shflsync_bfly_p) ;  /* 0x0000036000007944 */ /* 0x000fea0003c00000 */
[----:B------:R-:W-:Y:S01]  /*1640*/  HFMA2.MMA R29, -RZ, RZ, 0, 1.1920928955078125e-07 ;  /* 0x00000002ff1d7435 */ /* 0x000fe200000001ff */
[----:B-1----:R-:W-:Y:S02]  /*1650*/  MOV R71, R31 ;  /* 0x0000001f00477202 */ /* 0x002fe40000000f00 */
[----:B------:R-:W-:-:S02]  /*1660*/  MOV R72, R69 ;  /* 0x0000004500487202 */ /* 0x000fc40000000f00 */
[----:B------:R-:W-:Y:S02]  /*1670*/  MOV R74, 0x1f ;  /* 0x0000001f004a7802 */ /* 0x000fe40000000f00 */
[----:B------:R-:W-:Y:S02]  /*1680*/  MOV R31, 0xffffffff ;  /* 0xffffffff001f7802 */ /* 0x000fe40000000f00 */
[----:B------:R-:W-:Y:S02]  /*1690*/  MOV R28, 0x16b0 ;  /* 0x000016b0001c7802 */ /* 0x000fe40000000f00 */
[----:B------:R-:W-:Y:S05]  /*16a0*/  CALL.REL.NOINC `($__internal_129_$__cuda_sm70_shflsync_bfly_p) ;  /* 0x000002f000007944 */ /* 0x000fea0003c00000 */
[----:B------:R-:W-:Y:S01]  /*16b0*/  FADD.FTZ R70, R71, R70 ;  /* 0x0000004647467221 */ /* 0x000fe20000010000 */
[----:B------:R-:W-:Y:S01]  /*16c0*/  HFMA2.MMA R29, -RZ, RZ, 0, 2.384185791015625e-07 ;  /* 0x00000004ff1d7435 */ /* 0x000fe200000001ff */
[----:B-1----:R-:W-:Y:S01]  /*16d0*/  FADD.FTZ R69, R69, R31 ;  /* 0x0000001f45457221 */ /* 0x002fe20000010000 */
[----:B------:R-:W-:Y:S01]  /*16e0*/  MOV R74, 0x1f ;  /* 0x0000001f004a7802 */ /* 0x000fe20000000f00 */
[----:B------:R-:W-:Y:S01]  /*16f0*/  IMAD.MOV.U32 R72, RZ, RZ, R70 ;  /* 0x000000ffff487224 */ /* 0x000fe200078e0046 */
[----:B------:R-:W-:Y:S02]  /*1700*/  MOV R31, 0xffffffff ;  /* 0xffffffff001f7802 */ /* 0x000fe40000000f00 */
[----:B------:R-:W-:-:S02]  /*1710*/  MOV R28, 0x1730 ;  /* 0x00001730001c7802 */ /* 0x000fc40000000f00 */
[----:B------:R-:W-:Y:S05]  /*1720*/  CALL.REL.NOINC `($__internal_129_$__cuda_sm70_shflsync_bfly_p) ;  /* 0x0000027000007944 */ /* 0x000fea0003c00000 */
[----:B------:R-:W-:Y:S01]  /*1730*/  HFMA2.MMA R29, -RZ, RZ, 0, 2.384185791015625e-07 ;  /* 0x00000004ff1d7435 */ /* 0x000fe200000001ff */
[----:B-1----:R-:W-:-:S02]  /*1740*/  MOV R71, R31 ;  /* 0x0000001f00477202 */ /* 0x002fc40000000f00 */
[----:B------:R-:W-:Y:S02]  /*1750*/  MOV R72, R69 ;  /* 0x0000004500487202 */ /* 0x000fe40000000f00 */
[----:B------:R-:W-:Y:S02]  /*1760*/  MOV R74, 0x1f ;  /* 0x0000001f004a7802 */ /* 0x000fe40000000f00 */
[----:B------:R-:W-:Y:S02]  /*1770*/  MOV R31, 0xffffffff ;  /* 0xffffffff001f7802 */ /* 0x000fe40000000f00 */
[----:B------:R-:W-:Y:S02]  /*1780*/  MOV R28, 0x17a0 ;  /* 0x000017a0001c7802 */ /* 0x000fe40000000f00 */
[----:B------:R-:W-:Y:S05]  /*1790*/  CALL.REL.NOINC `($__internal_129_$__cuda_sm70_shflsync_bfly_p) ;  /* 0x0000020000007944 */ /* 0x000fea0003c00000 */
[----:B------:R-:W-:Y:S01]  /*17a0*/  FADD.FTZ R70, R71, R70 ;  /* 0x0000004647467221 */ /* 0x000fe20000010000 */
[----:B------:R-:W-:Y:S01]  /*17b0*/  HFMA2.MMA R29, -RZ, RZ, 0, 4.76837158203125e-07 ;  /* 0x00000008ff1d7435 */ /* 0x000fe200000001ff */
[----:B-1----:R-:W-:Y:S01]  /*17c0*/  FADD.FTZ R69, R69, R31 ;  /* 0x0000001f45457221 */ /* 0x002fe20000010000 */
[----:B------:R-:W-:Y:S02]  /*17d0*/  MOV R74, 0x1f ;  /* 0x0000001f004a7802 */ /* 0x000fe40000000f00 */
[----:B------:R-:W-:-:S02]  /*17e0*/  MOV R31, 0xffffffff ;  /* 0xffffffff001f7802 */ /* 0x000fc40000000f00 */
[----:B------:R-:W-:Y:S02]  /*17f0*/  MOV R72, R70 ;  /* 0x0000004600487202 */ /* 0x000fe40000000f00 */
[----:B------:R-:W-:Y:S02]  /*1800*/  MOV R28, 0x1820 ;  /* 0x00001820001c7802 */ /* 0x000fe40000000f00 */
[----:B------:R-:W-:Y:S05]  /*1810*/  CALL.REL.NOINC `($__internal_129_$__cuda_sm70_shflsync_bfly_p) ;  /* 0x0000018000007944 */ /* 0x000fea0003c00000 */
[----:B------:R-:W-:Y:S01]  /*1820*/  HFMA2.MMA R29, -RZ, RZ, 0, 4.76837158203125e-07 ;  /* 0x00000008ff1d7435 */ /* 0x000fe200000001ff */
[----:B-1----:R-:W-:Y:S01]  /*1830*/  MOV R71, R31 ;  /* 0x0000001f00477202 */ /* 0x002fe20000000f00 */
[----:B------:R-:W-:Y:S01]  /*1840*/  IMAD.MOV.U32 R74, RZ, RZ, 0x1f ;  /* 0x0000001fff4a7424 */ /* 0x000fe200078e00ff */
[----:B------:R-:W-:Y:S02]  /*1850*/  MOV R72, R69 ;  /* 0x0000004500487202 */ /* 0x000fe40000000f00 */
[----:B------:R-:W-:Y:S02]  /*1860*/  MOV R31, 0xffffffff ;  /* 0xffffffff001f7802 */ /* 0x000fe40000000f00 */
[----:B------:R-:W-:Y:S02]  /*1870*/  MOV R28, 0x1890 ;  /* 0x00001890001c7802 */ /* 0x000fe40000000f00 */
[----:B------:R-:W-:Y:S05]  /*1880*/  CALL.REL.NOINC `($__internal_129_$__cuda_sm70_shflsync_bfly_p) ;  /* 0x0000011000007944 */ /* 0x000fea0003c00000 */
[----:B------:R-:W-:Y:S01]  /*1890*/  FADD.FTZ R70, R71, R70 ;  /* 0x0000004647467221 */ /* 0x000fe20000010000 */
[----:B------:R-:W-:Y:S01]  /*18a0*/  HFMA2.MMA R29, -RZ, RZ, 0, 9.5367431640625e-07 ;  /* 0x00000010ff1d7435 */ /* 0x000fe200000001ff */
[----:B-1----:R-:W-:Y:S01]  /*18b0*/  FADD.FTZ R69, R69, R31 ;  /* 0x0000001f45457221 */ /* 0x002fe20000010000 */
[----:B------:R-:W-:-:S02]  /*18c0*/  MOV R74, 0x1f ;  /* 0x0000001f004a7802 */ /* 0x000fc40000000f00 */
[----:B------:R-:W-:Y:S02]  /*18d0*/  MOV R31, 0xffffffff ;  /* 0xffffffff001f7802 */ /* 0x000fe40000000f00 */
[----:B------:R-:W-:Y:S02]  /*18e0*/  MOV R72, R70 ;  /* 0x0000004600487202 */ /* 0x000fe40000000f00 */
[----:B------:R-:W-:Y:S02]  /*18f0*/  MOV R28, 0x1910 ;  /* 0x00001910001c7802 */ /* 0x000fe40000000f00 */
[----:B------:R-:W-:Y:S05]  /*1900*/  CALL.REL.NOINC `($__internal_129_$__cuda_sm70_shflsync_bfly_p) ;  /* 0x0000009000007944 */ /* 0x000fea0003c00000 */
[----:B------:R-:W-:Y:S01]  /*1910*/  HFMA2.MMA R29, -RZ, RZ, 0, 9.5367431640625e-07 ;  /* 0x00000010ff1d7435 */ /* 0x000fe200000001ff */
[----:B-1----:R-:W-:Y:S02]  /*1920*/  MOV R71, R31 ;  /* 0x0000001f00477202 */ /* 0x002fe40000000f00 */
[----:B------:R-:W-:Y:S02]  /*1930*/  MOV R72, R69 ;  /* 0x0000004500487202 */ /* 0x000fe40000000f00 */
[----:B------:R-:W-:Y:S02]  /*1940*/  MOV R74, 0x1f ;  /* 0x0000001f004a7802 */ /* 0x000fe40000000f00 */
[----:B------:R-:W-:-:S02]  /*1950*/  MOV R31, 0xffffffff ;  /* 0xffffffff001f7802 */ /* 0x000fc40000000f00 */
[----:B------:R-:W-:Y:S02]  /*1960*/  MOV R28, 0x1980 ;  /* 0x00001980001c7802 */ /* 0x000fe40000000f00 */
[----:B------:R-:W-:Y:S05]  /*1970*/  CALL.REL.NOINC `($__internal_129_$__cuda_sm70_shflsync_bfly_p) ;  /* 0x0000002000007944 */ /* 0x000fea0003c00000 */
[----:B-1----:R-:W-:Y:S01]  /*1980*/  MOV R28, R31 ;  /* 0x0000001f001c7202 */ /* 0x002fe20000000f00 */
[----:B------:R-:W-:Y:S05]  /*1990*/  BRA `(.L_x_2857) ;  /* 0xfffff07000007947 */ /* 0x000fea000383ffff */
        .weak           $__internal_129_$__cuda_sm70_shflsync_bfly_p
        .type           $__internal_129_$__cuda_sm70_shflsync_bfly_p,@function
        .size           $__internal_129_$__cuda_sm70_shflsync_bfly_p,(.L_x_4509 - $__internal_129_$__cuda_sm70_shflsync_bfly_p)
$__internal_129_$__cuda_sm70_shflsync_bfly_p:
[----:B------:R-:W-:Y:S04]  /*19a0*/  WARPSYNC R31 ;  /* 0x0000001f00007348 */ /* 0x000fe80003800000 */
[----:B------:R0:W1:Y:S02]  /*19b0*/  SHFL.BFLY PT, R31, R72, R29, R74 ;  /* 0x0c00001d481f7389 */ /* 0x00006400000e004a */
[----:B0-----:R-:W-:-:S06]  /*19c0*/  HFMA2.MMA R29, -RZ, RZ, 0, 0 ;  /* 0x00000000ff1d7435 */ /* 0x001fcc00000001ff */
[----:B------:R-:W-:Y:S05]  /*19d0*/  RET.REL.NODEC R28 `(_ZN10layer_norm13ln_bwd_kernelINS_13Kernel_traitsI6__halfS2_fS2_fjLj256ELj1ELj4ELj1ELj16ENS_18Kernel_traits_baseILj256ES2_S2_fS2_fjLj128EEEEELb1ELb0ELb0ELb1EEEvNS_9BwdParamsE) ;  /* 0xffffe6201c007950 */ /* 0x000fea0003c3ffff */
.L_x_2858:
        /* <DEDUP_REMOVED lines=10> */
.L_x_4509:


//--------------------- .text._ZN10layer_norm22ln_bwd_finalize_kernelINS_22Kernel_traits_finalizeILj256E6__halfS2_fS2_fjLb0ELj1024ELj4ENS_18Kernel_traits_baseILj256ES2_S2_fS2_fjLj1024EEEEELb0ELb0EEEvNS_9BwdParamsE --------------------------
	.section	.text._ZN10layer_norm22ln_bwd_finalize_kernelINS_22Kernel_traits_finalizeILj256E6__halfS2_fS2_fjLb0ELj1024ELj4ENS_18Kernel_traits_baseILj256ES2_S2_fS2_fjLj1024EEEEELb0ELb0EEEvNS_9BwdParamsE,"ax",@progbits
	.sectioninfo	@"SHI_REGISTERS=30"
	.align	128
        .global         _ZN10layer_norm22ln_bwd_finalize_kernelINS_22Kernel_traits_finalizeILj256E6__halfS2_fS2_fjLb0ELj1024ELj4ENS_18Kernel_traits_baseILj256ES2_S2_fS2_fjLj1024EEEEELb0ELb0EEEvNS_9BwdParamsE
        .type           _ZN10layer_norm22ln_bwd_finalize_kernelINS_22Kernel_traits_finalizeILj256E6__halfS2_fS2_fjLb0ELj1024ELj4ENS_18Kernel_traits_baseILj256ES2_S2_fS2_fjLj1024EEEEELb0ELb0EEEvNS_9BwdParamsE,@function
        .size           _ZN10layer_norm22ln_bwd_finalize_kernelINS_22Kernel_traits_finalizeILj256E6__halfS2_fS2_fjLb0ELj1024ELj4ENS_18Kernel_traits_baseILj256ES2_S2_fS2_fjLj1024EEEEELb0ELb0EEEvNS_9BwdParamsE,(.L_x_4510 - _ZN10layer_norm22ln_bwd_finalize_kernelINS_22Kernel_traits_finalizeILj256E6__halfS2_fS2_fjLb0ELj1024ELj4ENS_18Kernel_traits_baseILj256ES2_S2_fS2_fjLj1024EEEEELb0ELb0EEEvNS_9BwdParamsE)
        .other          _ZN10layer_norm22ln_bwd_finalize_kernelINS_22Kernel_traits_finalizeILj256E6__halfS2_fS2_fjLb0ELj1024ELj4ENS_18Kernel_traits_baseILj256ES2_S2_fS2_fjLj1024EEEEELb0ELb0EEEvNS_9BwdParamsE,@"STO_CUDA_ENTRY STV_DEFAULT"
_ZN10layer_norm22ln_bwd_finalize_kernelINS_22Kernel_traits_finalizeILj256E6__halfS2_fS2_fjLb0ELj1024ELj4ENS_18Kernel_traits_baseILj256ES2_S2_fS2_fjLj1024EEEEELb0ELb0EEEvNS_9BwdParamsE:
.text._ZN10layer_norm22ln_bwd_finalize_kernelINS_22Kernel_traits_finalizeILj256E6__halfS2_fS2_fjLb0ELj1024ELj4ENS_18Kernel_traits_baseILj256ES2_S2_fS2_fjLj1024EEEEELb0ELb0EEEvNS_9BwdParamsE:
        /* <DEDUP_REMOVED lines=19> */
.L_x_2872:
        /* <DEDUP_REMOVED lines=28> */
.L_x_2863:
        /* <DEDUP_REMOVED lines=35> */
.L_x_2862:
[----:B------:R-:W-:Y:S05]  /*0520*/  BSYNC B1 ;  /* 0x0000000000017941 */ /* 0x000fea0003800000 */
.L_x_2861:
        /* <DEDUP_REMOVED lines=23> */
.L_x_2865:
[----:B------:R-:W-:Y:S05]  /*06a0*/  BSYNC B1 ;  /* 0x0000000000017941 */ /* 0x000fea0003800000 */
.L_x_2864:
        /* <DEDUP_REMOVED lines=11> */
.L_x_2866:
[----:B------:R-:W-:Y:S05]  /*0760*/  BSYNC B1 ;  /* 0x0000000000017941 */ /* 0x000fea0003800000 */
.L_x_2860:
[----:B------:R-:W-:Y:S05]  /*0770*/  BSYNC B0 ;  /* 0x0000000000007941 */ /* 0x000fea0003800000 */
.L_x_2859:
        /* <DEDUP_REMOVED lines=11> */
.L_x_2873:
        /* <DEDUP_REMOVED lines=18> */
.L_x_2874:
[----:B---3--:R-:W-:Y:S02]  /*0950*/  FADD.FTZ R4, R4, R9 ;  /* 0x0000000904047221 */ /* 0x008fe40000010000 */
[----:B-12---:R-:W-:-:S03]  /*0960*/  FADD.FTZ R6, R5, R6 ;  /* 0x0000000605067221 */ /* 0x006fc60000010000 */
[----:B------:R1:W-:Y:S04]  /*0970*/  @!P1 STS [R17.X4+0x2000], R4 ;  /* 0x0020000411009388 */ /* 0x0003e80000004800 */
[----:B------:R1:W-:Y:S02]  /*0980*/  @!P1 STS [R17.X4+0x2080], R6 ;  /* 0x0020800611009388 */ /* 0x0003e40000004800 */
.L_x_2867:
        /* <DEDUP_REMOVED lines=17> */
.L_x_2871:
[----:B------:R-:W-:Y:S05]  /*0aa0*/  BSYNC B0 ;  /* 0x0000000000007941 */ /* 0x000fea0003800000 */
.L_x_2870:
[C---:B------:R-:W-:Y:S02]  /*0ab0*/  ISETP.GT.U32.AND P1, PT, R18.reuse, -0x101, PT ;  /* 0xfffffeff1200780c */ /* 0x040fe40003f24070 */
[----:B------:R-:W-:Y:S02]  /*0ac0*/  IADD3 R18, R18, 0x100, RZ ;  /* 0x0000010012127810 */ /* 0x000fe40007ffe0ff */
[----:B------:R-:W-:-:S09]  /*0ad0*/  IADD3 R19, R19, 0x80, RZ ;  /* 0x0000008013137810 */ /* 0x000fd20007ffe0ff */
[----:B01----:R-:W-:Y:S05]  /*0ae0*/  @P1 BRA `(.L_x_2872) ;  /* 0xfffff64000001947 */ /* 0x003fea000383ffff */
[----:B------:R-:W-:Y:S05]  /*0af0*/  EXIT ;  /* 0x000000000000794d */ /* 0x000fea0003800000 */
.L_x_2868:
[----:B--2---:R-:W-:Y:S01]  /*0b00*/  IMAD.MOV.U32 R9, RZ, RZ, R5 ;  /* 0x000000ffff097224 */ /* 0x004fe200078e0005 */
[----:B------:R-:W-:Y:S01]  /*0b10*/  MOV R8, 0x1 ;  /* 0x0000000100087802 */ /* 0x000fe20000000f00 */
[----:B------:R-:W-:Y:S01]  /*0b20*/  IMAD.MOV.U32 R7, RZ, RZ, 0x1f ;  /* 0x0000001fff077424 */ /* 0x000fe200078e00ff */
[----:B------:R-:W-:Y:S02]  /*0b30*/  MOV R10, 0xffffffff ;  /* 0xffffffff000a7802 */ /* 0x000fe40000000f00 */
[----:B------:R-:W-:Y:S02]  /*0b40*/  MOV R2, 0xb60 ;  /* 0x00000b6000027802 */ /* 0x000fe40000000f00 */
[----:B01----:R-:W-:Y:S05]  /*0b50*/  CALL.REL.NOINC `($__internal_130_$__cuda_sm70_shflsync_bfly_p) ;  /* 0x000003b000007944 */ /* 0x003fea0003c00000 */
[----:B-1----:R-:W-:Y:S01]  /*0b60*/  IMAD.MOV.U32 R2, RZ, RZ, R7 ;  /* 0x000000ffff027224 */ /* 0x002fe200078e0007 */
[----:B0-----:R-:W-:Y:S05]  /*0b70*/  BRA `(.L_x_2873) ;  /* 0xfffffcb000007947 */ /* 0x001fea000383ffff */
.L_x_2869:
[----:B------:R-:W-:Y:S01]  /*0b80*/  HFMA2.MMA R8, -RZ, RZ, 0, 1.1920928955078125e-07 ;  /* 0x00000002ff087435 */ /* 0x000fe200000001ff */
[----:B------:R-:W-:Y:S01]  /*0b90*/  IMAD.MOV.U32 R7, RZ, RZ, 0x1f ;  /* 0x0000001fff077424 */ /* 0x000fe200078e00ff */
[----:B------:R-:W-:Y:S02]  /*0ba0*/  MOV R10, 0xffffffff ;  /* 0xffffffff000a7802 */ /* 0x000fe40000000f00 */
[----:B------:R-:W-:-:S02]  /*0bb0*/  MOV R2, 0xbd0 ;  /* 0x00000bd000027802 */ /* 0x000fc40000000f00 */
[----:B012---:R-:W-:Y:S05]  /*0bc0*/  CALL.REL.NOINC `($__internal_130_$__cuda_sm70_shflsync_bfly_p) ;  /* 0x0000034000007944 */ /* 0x007fea0003c00000 */
[----:B01----:R-:W-:Y:S01]  /*0bd0*/  FADD.FTZ R9, R9, R7 ;  /* 0x0000000709097221 */ /* 0x003fe20000010000 */
[----:B------:R-:W-:Y:S01]  /*0be0*/  HFMA2.MMA R7, -RZ, RZ, 0, 1.847743988037109375e-06 ;  /* 0x0000001fff077435 */ /* 0x000fe200000001ff */
[----:B------:R-:W-:Y:S01]  /*0bf0*/  IMAD.MOV.U32 R8, RZ, RZ, 0x4 ;  /* 0x00000004ff087424 */ /* 0x000fe200078e00ff */
[----:B------:R-:W-:Y:S01]  /*0c00*/  MOV R2, 0xc30 ;  /* 0x00000c3000027802 */ /* 0x000fe20000000f00 */
[----:B------:R-:W-:-:S03]  /*0c10*/  IMAD.MOV.U32 R10, RZ, RZ, -0x1 ;  /* 0xffffffffff0a7424 */ /* 0x000fc600078e00ff */
[----:B------:R-:W-:Y:S05]  /*0c20*/  CALL.REL.NOINC `($__internal_130_$__cuda_sm70_shflsync_bfly_p) ;  /* 0x000002e000007944 */ /* 0x000fea0003c00000 */
[----:B01----:R-:W-:Y:S01]  /*0c30*/  FADD.FTZ R9, R9, R7 ;  /* 0x0000000709097221 */ /* 0x003fe20000010000 */
[----:B------:R-:W-:Y:S01]  /*0c40*/  HFMA2.MMA R7, -RZ, RZ, 0, 1.847743988037109375e-06 ;  /* 0x0000001fff077435 */ /* 0x000fe200000001ff */
[----:B------:R-:W-:Y:S01]  /*0c50*/  MOV R8, 0x8 ;  /* 0x0000000800087802 */ /* 0x000fe20000000f00 */
[----:B------:R-:W-:Y:S01]  /*0c60*/  IMAD.MOV.U32 R10, RZ, RZ, -0x1 ;  /* 0xffffffffff0a7424 */ /* 0x000fe200078e00ff */
[----:B------:R-:W-:-:S03]  /*0c70*/  MOV R2, 0xc90 ;  /* 0x00000c9000027802 */ /* 0x000fc60000000f00 */
[----:B------:R-:W-:Y:S05]  /*0c80*/  CALL.REL.NOINC `($__internal_130_$__cuda_sm70_shflsync_bfly_p) ;  /* 0x0000028000007944 */ /* 0x000fea0003c00000 */
[----:B-1----:R-:W-:Y:S01]  /*0c90*/  FADD.FTZ R6, R9, R7 ;  /* 0x0000000709067221 */ /* 0x002fe20000010000 */
[----:B------:R-:W-:Y:S01]  /*0ca0*/  HFMA2.MMA R7, -RZ, RZ, 0, 1.847743988037109375e-06 ;  /* 0x0000001fff077435 */ /* 0x000fe200000001ff */
[----:B0-----:R-:W-:Y:S01]  /*0cb0*/  MOV R8, 0x10 ;  /* 0x0000001000087802 */ /* 0x001fe20000000f00 */
[----:B------:R-:W-:Y:S01]  /*0cc0*/  IMAD.MOV.U32 R10, RZ, RZ, -0x1 ;  /* 0xffffffffff0a7424 */ /* 0x000fe200078e00ff */
[----:B------:R-:W-:-:S02]  /*0cd0*/  MOV R2, 0xd00 ;  /* 0x00000d0000027802 */ /* 0x000fc40000000f00 */
[----:B------:R-:W-:Y:S02]  /*0ce0*/  MOV R9, R6 ;  /* 0x0000000600097202 */ /* 0x000fe40000000f00 */
[----:B------:R-:W-:Y:S05]  /*0cf0*/  CALL.REL.NOINC `($__internal_130_$__cuda_sm70_shflsync_bfly_p) ;  /* 0x0000021000007944 */ /* 0x000fea0003c00000 */
[----:B0-----:R-:W-:Y:S01]  /*0d00*/  HFMA2.MMA R8, -RZ, RZ, 0, 5.9604644775390625e-08 ;  /* 0x00000001ff087435 */ /* 0x001fe200000001ff */
[----:B-1----:R-:W-:Y:S01]  /*0d10*/  MOV R5, R7 ;  /* 0x0000000700057202 */ /* 0x002fe20000000f00 */
[----:B------:R-:W-:Y:S01]  /*0d20*/  IMAD.MOV.U32 R9, RZ, RZ, R4 ;  /* 0x000000ffff097224 */ /* 0x000fe200078e0004 */
[----:B------:R-:W-:Y:S01]  /*0d30*/  MOV R7, 0x1f ;  /* 0x0000001f00077802 */ /* 0x000fe20000000f00 */
[----:B------:R-:W-:Y:S01]  /*0d40*/  IMAD.MOV.U32 R10, RZ, RZ, -0x1 ;  /* 0xffffffffff0a7424 */ /* 0x000fe200078e00ff */
[----:B------:R-:W-:Y:S02]  /*0d50*/  MOV R2, 0xd70 ;  /* 0x00000d7000027802 */ /* 0x000fe40000000f00 */
[----:B------:R-:W-:Y:S05]  /*0d60*/  CALL.REL.NOINC `($__internal_130_$__cuda_sm70_shflsync_bfly_p) ;  /* 0x000001a000007944 */ /* 0x000fea0003c00000 */
[----:B0-----:R-:W-:Y:S01]  /*0d70*/  HFMA2.MMA R8, -RZ, RZ, 0, 1.1920928955078125e-07 ;  /* 0x00000002ff087435 */ /* 0x001fe200000001ff */
[----:B-1----:R-:W-:Y:S01]  /*0d80*/  FADD.FTZ R9, R4, R7 ;  /* 0x0000000704097221 */ /* 0x002fe20000010000 */
[----:B------:R-:W-:Y:S01]  /*0d90*/  MOV R7, 0x1f ;  /* 0x0000001f00077802 */ /* 0x000fe20000000f00 */
[----:B------:R-:W-:Y:S01]  /*0da0*/  IMAD.MOV.U32 R10, RZ, RZ, -0x1 ;  /* 0xffffffffff0a7424 */ /* 0x000fe200078e00ff */
[----:B------:R-:W-:Y:S02]  /*0db0*/  MOV R2, 0xdd0 ;  /* 0x00000dd000027802 */ /* 0x000fe40000000f00 */
[----:B------:R-:W-:Y:S05]  /*0dc0*/  CALL.REL.NOINC `($__internal_130_$__cuda_sm70_shflsync_bfly_p) ;  /* 0x0000014000007944 */ /* 0x000fea0003c00000 */
[----:B0-----:R-:W-:Y:S01]  /*0dd0*/  HFMA2.MMA R8, -RZ, RZ, 0, 2.384185791015625e-07 ;  /* 0x00000004ff087435 */ /* 0x001fe200000001ff */
[----:B-1----:R-:W-:Y:S01]  /*0de0*/  FADD.FTZ R9, R9, R7 ;  /* 0x0000000709097221 */ /* 0x002fe20000010000 */
[----:B------:R-:W-:Y:S01]  /*0df0*/  MOV R7, 0x1f ;  /* 0x0000001f00077802 */ /* 0x000fe20000000f00 */
[----:B------:R-:W-:Y:S01]  /*0e00*/  IMAD.MOV.U32 R10, RZ, RZ, -0x1 ;  /* 0xffffffffff0a7424 */ /* 0x000fe200078e00ff */
[----:B------:R-:W-:-:S02]  /*0e10*/  MOV R2, 0xe30 ;  /* 0x00000e3000027802 */ /* 0x000fc40000000f00 */
[----:B------:R-:W-:Y:S05]  /*0e20*/  CALL.REL.NOINC `($__internal_130_$__cuda_sm70_shflsync_bfly_p) ;  /* 0x000000e000007944 */ /* 0x000fea0003c00000 */
[----:B0-----:R-:W-:Y:S01]  /*0e30*/  HFMA2.MMA R8, -RZ, RZ, 0, 4.76837158203125e-07 ;  /* 0x00000008ff087435 */ /* 0x001fe200000001ff */
[----:B-1----:R-:W-:Y:S01]  /*0e40*/  FADD.FTZ R9, R9, R7 ;  /* 0x0000000709097221 */ /* 0x002fe20000010000 */
[----:B------:R-:W-:Y:S01]  /*0e50*/  MOV R7, 0x1f ;  /* 0x0000001f00077802 */ /* 0x000fe20000000f00 */
[----:B------:R-:W-:Y:S01]  /*0e60*/  IMAD.MOV.U32 R10, RZ, RZ, -0x1 ;  /* 0xffffffffff0a7424 */ /* 0x000fe200078e00ff */
[----:B------:R-:W-:-:S02]  /*0e70*/  MOV R2, 0xe90 ;  /* 0x00000e9000027802 */ /* 0x000fc40000000f00 */
[----:B------:R-:W-:Y:S05]  /*0e80*/  CALL.REL.NOINC `($__internal_130_$__cuda_sm70_shflsync_bfly_p) ;  /* 0x0000008000007944 */ /* 0x000fea0003c00000 */
[----:B0-----:R-:W-:Y:S01]  /*0e90*/  HFMA2.MMA R8, -RZ, RZ, 0, 9.5367431640625e-07 ;  /* 0x00000010ff087435 */ /* 0x001fe200000001ff */
[----:B-1----:R-:W-:Y:S01]  /*0ea0*/  FADD.FTZ R9, R9, R7 ;  /* 0x0000000709097221 */ /* 0x002fe20000010000 */
[----:B------:R-:W-:Y:S01]  /*0eb0*/  MOV R7, 0x1f ;  /* 0x0000001f00077802 */ /* 0x000fe20000000f00 */
[----:B------:R-:W-:Y:S01]  /*0ec0*/  IMAD.MOV.U32 R10, RZ, RZ, -0x1 ;  /* 0xffffffffff0a7424 */ /* 0x000fe200078e00ff */
[----:B------:R-:W-:-:S02]  /*0ed0*/  MOV R2, 0xef0 ;  /* 0x00000ef000027802 */ /* 0x000fc40000000f00 */
[----:B------:R-:W-:Y:S05]  /*0ee0*/  CALL.REL.NOINC `($__internal_130_$__cuda_sm70_shflsync_bfly_p) ;  /* 0x0000002000007944 */ /* 0x000fea0003c00000 */
[----:B-1----:R-:W-:Y:S01]  /*0ef0*/  MOV R4, R7 ;  /* 0x0000000700047202 */ /* 0x002fe20000000f00 */
[----:B0-----:R-:W-:Y:S05]  /*0f00*/  BRA `(.L_x_2874) ;  /* 0xfffffa4000007947 */ /* 0x001fea000383ffff */
        .weak           $__internal_130_$__cuda_sm70_shflsync_bfly_p
        .type           $__internal_130_$__cuda_sm70_shflsync_bfly_p,@function
        .size           $__internal_130_$__cuda_sm70_shflsync_bfly_p,(.L_x_4510 - $__internal_130_$__cuda_sm70_shflsync_bfly_p)
$__internal_130_$__cuda_sm70_shflsync_bfly_p:
[----:B------:R-:W-:Y:S01]  /*0f10*/  HFMA2.MMA R3, -RZ, RZ, 0, 0 ;  /* 0x00000000ff037435 */ /* 0x000fe200000001ff */
[----:B------:R-:W-:Y:S04]  /*0f20*/  WARPSYNC R10 ;  /* 0x0000000a00007348 */ /* 0x000fe80003800000 */
[----:B------:R0:W1:Y:S01]  /*0f30*/  SHFL.BFLY PT, R7, R9, R8, R7 ;  /* 0x0c00000809077389 */ /* 0x00006200000e0007 */
[----:B------:R-:W-:Y:S05]  /*0f40*/  RET.REL.NODEC R2 `(_ZN10layer_norm22ln_bwd_finalize_kernelINS_22Kernel_traits_finalizeILj256E6__halfS2_fS2_fjLb0ELj1024ELj4ENS_18Kernel_traits_baseILj256ES2_S2_fS2_fjLj1024EEEEELb0ELb0EEEvNS_9BwdParamsE) ;  /* 0xfffff0b002007950 */ /* 0x000fea0003c3ffff */
.L_x_2875:
        /* <DEDUP_REMOVED lines=11> */
.L_x_4510:


//--------------------- .text._ZN10layer_norm13ln_bwd_kernelINS_13Kernel_traitsI6__halfS2_fS2_fjLj256ELj1ELj4ELj1ELj16ENS_18Kernel_traits_baseILj256ES2_S2_fS2_fjLj128EEEEELb1ELb0ELb1ELb0EEEvNS_9BwdParamsE --------------------------
	.section	.text._ZN10layer_norm13ln_bwd_kernelINS_13Kernel_traitsI6__halfS2_fS2_fjLj256ELj1ELj4ELj1ELj16ENS_18Kernel_traits_baseILj256ES2_S2_fS2_fjLj128EEEEELb1ELb0ELb1ELb0EEEvNS_9BwdParamsE,"ax",@progbits
	.sectioninfo	@"SHI_REGISTERS=91"
	.align	128
        .global         _ZN10layer_norm13ln_bwd_kernelINS_13Kernel_traitsI6__halfS2_fS2_fjLj256ELj1ELj4ELj1ELj16ENS_18Kernel_traits_baseILj256ES2_S2_fS2_fjLj128EEEEELb1ELb0ELb1ELb0EEEvNS_9BwdParamsE
        .type           _ZN10layer_norm13ln_bwd_kernelINS_13Kernel_traitsI6__halfS2_fS2_fjLj256ELj1ELj4ELj1ELj16ENS_18Kernel_traits_baseILj256ES2_S2_fS2_fjLj128EEEEELb1ELb0ELb1ELb0EEEvNS_9BwdParamsE,@function
        .size           _ZN10layer_norm13ln_bwd_kernelINS_13Kernel_traitsI6__halfS2_fS2_fjLj256ELj1ELj4ELj1ELj16ENS_18Kernel_traits_baseILj256ES2_S2_fS2_fjLj128EEEEELb1ELb0ELb1ELb0EEEvNS_9BwdParamsE,(.L_x_4511 - _ZN10layer_norm13ln_bwd_kernelINS_13Kernel_traitsI6__halfS2_fS2_fjLj256ELj1ELj4ELj1ELj16ENS_18Kernel_traits_baseILj256ES2_S2_fS2_fjLj128EEEEELb1ELb0ELb1ELb0EEEvNS_9BwdParamsE)
        .other          _ZN10layer_norm13ln_bwd_kernelINS_13Kernel_traitsI6__halfS2_fS2_fjLj256ELj1ELj4ELj1ELj16ENS_18Kernel_traits_baseILj256ES2_S2_fS2_fjLj128EEEEELb1ELb0ELb1ELb0EEEvNS_9BwdParamsE,@"STO_CUDA_ENTRY STV_DEFAULT"
_ZN10layer_norm13ln_bwd_kernelINS_13Kernel_traitsI6__halfS2_fS2_fjLj256ELj1ELj4ELj1ELj16ENS_18Kernel_traits_baseILj256ES2_S2_fS2_fjLj128EEEEELb1ELb0ELb1ELb0EEEvNS_9BwdParamsE:
.text._ZN10layer_norm13ln_bwd_kernelINS_13Kernel_traitsI6__halfS2_fS2_fjLj256ELj1ELj4ELj1ELj16ENS_18Kernel_traits_baseILj256ES2_S2_fS2_fjLj128EEEEELb1ELb0ELb1ELb0EEEvNS_9BwdParamsE:
        /* <DEDUP_REMOVED lines=36> */
.L_x_2900:
        /* <DEDUP_REMOVED lines=17> */
[----:B---3-5:R-:W-:Y:S02]  /*0350*/  ISETP.GE.AND P0, PT, R65, 0x1, PT ;  /* 0x000000014100780c */ /* 0x028fe40003f06270 */
[----:B------:R-:W-:-:S11]  /*0360*/  MOV R42, RZ ;  /* 0x000000ff002a7202 */ /* 0x000fd60000000f00 */
[----:B------:R-:W-:-:S05]  /*0370*/  @P0 IADD3 R40, R65, -0x1, RZ ;  /* 0xffffffff41280810 */ /* 0x000fca0007ffe0ff */
[----:B------:R-:W-:-:S05]  /*0380*/  @P0 IMAD R40, R40, c[0x0][0x168], RZ ;  /* 0x00005a0028280a24 */ /* 0x000fca00078e02ff */
[----:B------:R-:W-:-:S04]  /*0390*/  @P0 SHF.R.S32.HI R43, RZ, 0x1f, R40 ;  /* 0x0000001fff2b0819 */ /* 0x000fc80000011428 */
[----:B------:R-:W-:Y:S02]  /*03a0*/  @P0 LEA.HI R43, R43, R40, RZ, 0x3 ;  /* 0x000000282b2b0211 */ /* 0x000fe400078f18ff */
[----:B------:R-:W-:Y:S02]  /*03b0*/  CS2R R40, SRZ ;  /* 0x0000000000287805 */ /* 0x000fe4000001ff00 */
        /* <DEDUP_REMOVED lines=9> */
[----:B--2---:R-:W-:-:S02]  /*0450*/  SHF.R.U64 R81, R40, 0x8, R41 ;  /* 0x0000000828517819 */ /* 0x004fc40000001229 */
[C-C-:B------:R-:W-:Y:S02]  /*0460*/  SHF.R.U64 R80, R40.reuse, 0x10, R41.reuse ;  /* 0x0000001028507819 */ /* 0x140fe40000001229 */
[C-C-:B------:R-:W-:Y:S02]  /*0470*/  SHF.R.U64 R79, R40.reuse, 0x18, R41.reuse ;  /* 0x00000018284f7819 */ /* 0x140fe40000001229 */
[----:B------:R-:W-:Y:S02]  /*0480*/  PRMT R74, R40, 0x7610, R74 ;  /* 0x00007610284a7816 */ /* 0x000fe4000000004a */
[--C-:B------:R-:W-:Y:S02]  /*0490*/  SHF.R.U32.HI R78, RZ, 0x8, R41.reuse ;  /* 0x00000008ff4e7819 */ /* 0x100fe40000011629 */
[--C-:B------:R-:W-:Y:S02]  /*04a0*/  SHF.R.U32.HI R77, RZ, 0x10, R41.reuse ;  /* 0x00000010ff4d7819 */ /* 0x100fe40000011629 */
[----:B------:R-:W-:-:S02]  /*04b0*/  SHF.R.U32.HI R76, RZ, 0x18, R41 ;  /* 0x00000018ff4c7819 */ /* 0x000fc40000011629 */
[----:B------:R-:W-:Y:S02]  /*04c0*/  PRMT R82, R41, 0x7610, R82 ;  /* 0x0000761029527816 */ /* 0x000fe40000000052 */
[----:B------:R-:W-:Y:S01]  /*04d0*/  MOV R40, RZ ;  /* 0x000000ff00287202 */ /* 0x000fe20000000f00 */
[----:B------:R-:W-:Y:S05]  /*04e0*/  BRA `(.L_x_2879) ;  /* 0x0000068000007947 */ /* 0x000fea0003800000 */
.L_x_2878:
        /* <DEDUP_REMOVED lines=15> */
[----:B------:R-:W-:-:S04]  /*05e0*/  LEA.HI R41, R41, R84, RZ, 0x3 ;  /* 0x0000005429297211 */ /* 0x000fc800078f18ff */
[----:B------:R-:W-:Y:S01]  /*05f0*/  LEA.HI.SX32 R41, R41, R60, 0x1d ;  /* 0x0000003c29297211 */ /* 0x000fe200078feaff */
[----:B------:R-:W-:Y:S02]  /*0600*/  IMAD.MOV.U32 R74, RZ, RZ, 0x8 ;  /* 0x00000008ff4a7424 */ /* 0x000fe400078e00ff */
        /* <DEDUP_REMOVED lines=17> */
[----:B------:R-:W-:Y:S01]  /*0720*/  HADD2.F32 R63, -RZ, R44.H0_H0 ;  /* 0x2000002cff3f7230 */ /* 0x000fe20000004100 */
        /* <DEDUP_REMOVED lines=8> */
[--C-:B------:R-:W-:Y:S01]  /*07b0*/  SHF.R.U64 R71, R74, 0x10, R75.reuse ;  /* 0x000000104a477819 */ /* 0x100fe2000000124b */
[--C-:B-1----:R-:W-:Y:S01]  /*07c0*/  HADD2.F32 R3, -RZ, R47.reuse.H0_H0 ;  /* 0x2000002fff037230 */ /* 0x102fe20000004100 */
[----:B------:R-:W-:Y:S01]  /*07d0*/  SHF.R.U32.HI R67, RZ, 0x8, R75 ;  /* 0x00000008ff437819 */ /* 0x000fe2000001164b */
[----:B------:R-:W-:Y:S01]  /*07e0*/  HADD2.F32 R2, -RZ, R47.H1_H1 ;  /* 0x3000002fff027230 */ /* 0x000fe20000004100 */
[C---:B------:R-:W-:Y:S01]  /*07f0*/  FMUL.FTZ R47, R61.reuse, R78 ;  /* 0x0000004e3d2f7220 */ /* 0x040fe20000410000 */
[----:B------:R-:W-:Y:S01]  /*0800*/  HADD2.F32 R62, -RZ, R44.H1_H1 ;  /* 0x3000002cff3e7230 */ /* 0x000fe20000004100 */
[----:B------:R-:W-:-:S02]  /*0810*/  FMUL.FTZ R46, R61, R66 ;  /* 0x000000423d2e7220 */ /* 0x000fc40000410000 */
[C---:B------:R-:W-:Y:S02]  /*0820*/  FMUL.FTZ R45, R61.reuse, R70 ;  /* 0x000000463d2d7220 */ /* 0x040fe40000410000 */
[C---:B------:R-:W-:Y:S02]  /*0830*/  FMUL.FTZ R49, R61.reuse, R48 ;  /* 0x000000303d317220 */ /* 0x040fe40000410000 */
        /* <DEDUP_REMOVED lines=51> */
.L_x_2879:
[----:B-1----:R-:W-:Y:S05]  /*0b70*/  BSYNC B0 ;  /* 0x0000000000007941 */ /* 0x002fea0003800000 */
.L_x_2877:
[----:B------:R-:W-:Y:S05]  /*0b80*/  BRA.DIV ~URZ, `(.L_x_2880) ;  /* 0x000011527f007947 */ /* 0x000fea000b800000 */
[----:B------:R1:W2:Y:S02]  /*0b90*/  SHFL.BFLY PT, R63, R42, 0x1, 0x1f ;  /* 0x0c201f002a3f7f89 */ /* 0x0002a400000e0000 */
.L_x_2901:
        /* <DEDUP_REMOVED lines=18> */
.L_x_2902:
        /* <DEDUP_REMOVED lines=41> */
.L_x_2885:
[----:B------:R-:W-:Y:S05]  /*0f50*/  BSYNC B1 ;  /* 0x0000000000017941 */ /* 0x000fea0003800000 */
.L_x_2884:
        /* <DEDUP_REMOVED lines=8> */
.L_x_2887:
[----:B------:R-:W-:Y:S05]  /*0fe0*/  BSYNC B1 ;  /* 0x0000000000017941 */ /* 0x000fea0003800000 */
.L_x_2886:
        /* <DEDUP_REMOVED lines=8> */
.L_x_2889:
[----:B------:R-:W-:Y:S05]  /*1070*/  BSYNC B1 ;  /* 0x0000000000017941 */ /* 0x000fea0003800000 */
.L_x_2888:
        /* <DEDUP_REMOVED lines=8> */
.L_x_2891:
[----:B------:R-:W-:Y:S05]  /*1100*/  BSYNC B1 ;  /* 0x0000000000017941 */ /* 0x000fea0003800000 */
.L_x_2890:
        /* <DEDUP_REMOVED lines=8> */
.L_x_2893:
[----:B------:R-:W-:Y:S05]  /*1190*/  BSYNC B1 ;  /* 0x0000000000017941 */ /* 0x000fea0003800000 */
.L_x_2892:
        /* <DEDUP_REMOVED lines=8> */
.L_x_2895:
[----:B------:R-:W-:Y:S05]  /*1220*/  BSYNC B1 ;  /* 0x0000000000017941 */ /* 0x000fea0003800000 */
.L_x_2894:
        /* <DEDUP_REMOVED lines=8> */
.L_x_2897:
[----:B------:R-:W-:Y:S05]  /*12b0*/  BSYNC B1 ;  /* 0x0000000000017941 */ /* 0x000fea0003800000 */
.L_x_2896:
        /* <DEDUP_REMOVED lines=9> */
.L_x_2899:
[----:B------:R-:W-:Y:S05]  /*1350*/  BSYNC B1 ;  /* 0x0000000000017941 */ /* 0x000fea0003800000 */
.L_x_2898:
[----:B------:R-:W-:Y:S01]  /*1360*/  @P6 IMAD R84, R65, c[0x0][0x168], RZ ;  /* 0x00005a0041546a24 */ /* 0x000fe200078e02ff */
[----:B------:R-:W-:Y:S01]  /*1370*/  @P6 LOP3.LUT P1, RZ, R81, 0xff, RZ, 0xc0, !PT ;  /* 0x000000ff51ff6812 */ /* 0x000fe2000782c0ff */
[----:B------:R-:W-:Y:S01]  /*1380*/  @P6 FMUL.FTZ R61, R63, c[0x0][0x1ec] ;  /* 0x00007b003f3d6a20 */ /* 0x000fe20000410000 */
[----:B------:R-:W-:Y:S01]  /*1390*/  @P6 LOP3.LUT P0, RZ, R74, 0xff, RZ, 0xc0, !PT ;  /* 0x000000ff4aff6812 */ /* 0x000fe2000780c0ff */
[----:B------:R-:W-:Y:S01]  /*13a0*/  @P6 FMUL.FTZ R83, R2, c[0x0][0x1ec] ;  /* 0x00007b0002536a20 */ /* 0x000fe20000410000 */
[----:B------:R-:W-:Y:S01]  /*13b0*/  @P6 SHF.R.S32.HI R85, RZ, 0x1f, R84 ;  /* 0x0000001fff556819 */ /* 0x000fe20000011454 */
[----:B------:R-:W-:Y:S01]  /*13c0*/  @P6 FMUL.FTZ R65, R61, c[0x0][0x1e8] ;  /* 0x00007a003d416a20 */ /* 0x000fe20000410000 */
[----:B------:R-:W-:Y:S01]  /*13d0*/  MOV R61, RZ ;  /* 0x000000ff003d7202 */ /* 0x000fe20000000f00 */
        /* <DEDUP_REMOVED lines=16> */
[----:B------:R-:W-:Y:S01]  /*14e0*/  @P6 F2FP.PACK_AB R86, RZ, R85 ;  /* 0x00000055ff56623e */ /* 0x000fe200000000ff */
        /* <DEDUP_REMOVED lines=16> */
[----:B------:R-:W-:-:S02]  /*15f0*/  @P6 LOP3.LUT P3, RZ, R76, 0xff, RZ, 0xc0, !PT ;  /* 0x000000ff4cff6812 */ /* 0x000fc4000786c0ff */
[----:B------:R-:W-:Y:S02]  /*1600*/  @P6 FSEL R43, R43, RZ, P2 ;  /* 0x000000ff2b2b6208 */ /* 0x000fe40001000000 */
[----:B------:R-:W-:Y:S02]  /*1610*/  SEL R31, R40, R31, P0 ;  /* 0x0000001f281f7207 */ /* 0x000fe40000000000 */
[----:B------:R-:W-:Y:S02]  /*1620*/  @P6 F2FP.PACK_AB R65, RZ, R65 ;  /* 0x00000041ff41623e */ /* 0x000fe400000000ff */
[----:B------:R-:W-:Y:S02]  /*1630*/  @P6 F2FP.PACK_AB R84, RZ, R84 ;  /* 0x00000054ff54623e */ /* 0x000fe400000000ff */
[----:B------:R-:W-:Y:S02]  /*1640*/  @P6 F2FP.PACK_AB R87, RZ, R85 ;  /* 0x00000055ff57623e */ /* 0x000fe400000000ff */
[----:B------:R-:W-:-:S02]  /*1650*/  @P6 FSEL R40, R2, RZ, P3 ;  /* 0x000000ff02286208 */ /* 0x000fc40001800000 */
[----:B------:R-:W-:Y:S02]  /*1660*/  @P6 F2FP.PACK_AB R43, RZ, R43 ;  /* 0x0000002bff2b623e */ /* 0x000fe400000000ff */
[----:B------:R-:W-:Y:S01]  /*1670*/  SEL R30, R3, R30, P0 ;  /* 0x0000001e031e7207 */ /* 0x000fe20000000000 */
[----:B------:R-:W-:Y:S01]  /*1680*/  @P1 IMAD.MOV.U32 R3, RZ, RZ, 0x20 ;  /* 0x00000020ff031424 */ /* 0x000fe200078e00ff */
[----:B------:R-:W-:Y:S02]  /*1690*/  SEL R35, R62, R35, P0 ;  /* 0x000000233e237207 */ /* 0x000fe40000000000 */
[----:B------:R-:W-:Y:S01]  /*16a0*/  SEL R33, R42, R33, P0 ;  /* 0x000000212a217207 */ /* 0x000fe20000000000 */
[----:B------:R-:W-:Y:S01]  /*16b0*/  @P1 IMAD.WIDE.U32 R2, R64, R3, c[0x0][0x258] ;  /* 0x0000960040021625 */ /* 0x000fe200078e0003 */
[----:B------:R-:W-:Y:S02]  /*16c0*/  @P6 MOV R62, 0x10 ;  /* 0x00000010003e6802 */ /* 0x000fe40000000f00 */
[----:B------:R-:W-:-:S02]  /*16d0*/  @P6 F2FP.PACK_AB R83, RZ, R83 ;  /* 0x00000053ff53623e */ /* 0x000fc400000000ff */
[----:B------:R-:W-:Y:S02]  /*16e0*/  @P6 F2FP.PACK_AB R85, RZ, R88 ;  /* 0x00000058ff55623e */ /* 0x000fe400000000ff */
[----:B------:R-:W-:Y:S02]  /*16f0*/  @P6 PRMT R36, R65, 0x7610, R36 ;  /* 0x0000761041246816 */ /* 0x000fe40000000024 */
[----:B------:R-:W-:Y:S02]  /*1700*/  @P6 PRMT R37, R84, 0x7610, R37 ;  /* 0x0000761054256816 */ /* 0x000fe40000000025 */
[----:B------:R-:W-:Y:S02]  /*1710*/  @P6 PRMT R38, R87, 0x7610, R38 ;  /* 0x0000761057266816 */ /* 0x000fe40000000026 */
[----:B------:R-:W-:Y:S02]  /*1720*/  @P6 F2FP.PACK_AB R42, RZ, R40 ;  /* 0x00000028ff2a623e */ /* 0x000fe400000000ff */
[----:B------:R-:W-:-:S02]  /*1730*/  @P6 PRMT R39, R43, 0x7610, R39 ;  /* 0x000076102b276816 */ /* 0x000fc40000000027 */
[----:B------:R-:W-:Y:S02]  /*1740*/  SEL R28, R63, R28, P0 ;  /* 0x0000001c3f1c7207 */ /* 0x000fe40000000000 */
        /* <DEDUP_REMOVED lines=9> */
.L_x_2883:
[----:B------:R-:W-:Y:S05]  /*17e0*/  BSYNC B0 ;  /* 0x0000000000007941 */ /* 0x000fea0003800000 */
.L_x_2882:
[----:B0-----:R-:W-:-:S05]  /*17f0*/  IMAD.MOV.U32 R2, RZ, RZ, c[0x0][0x160] ;  /* 0x00005800ff027624 */ /* 0x001fca00078e00ff */
[----:B------:R-:W-:-:S04]  /*1800*/  LEA R59, R2, R59, 0x2 ;  /* 0x0000003b023b7211 */ /* 0x000fc800078e10ff */
[----:B------:R-:W-:-:S13]  /*1810*/  ISETP.GE.AND P0, PT, R59, c[0x0][0x164], PT ;  /* 0x000059003b007a0c */ /* 0x000fda0003f06270 */
[----:B-123-5:R-:W-:Y:S01]  /*1820*/  @P0 CALL.REL.NOINC `(.L_x_2876) ;  /* 0x0000001000000944 */ /* 0x02efe20003c00000 */
[----:B------:R-:W-:Y:S05]  /*1830*/  BRA `(.L_x_2900) ;  /* 0xffffea0000007947 */ /* 0x000fea000383ffff */
.L_x_2876:
[----:B0-----:R-:W0:Y:S01]  /*1840*/  S2R R24, SR_TID.X ;  /* 0x0000000000187919 */ /* 0x001e220000002100 */
[----:B------:R-:W-:Y:S01]  /*1850*/  WARPSYNC 0xffffffff ;  /* 0xffffffff00007948 */ /* 0x000fe20003800000 */
[----:B0-----:R-:W-:-:S05]  /*1860*/  IMAD.SHL.U32 R0, R24, 0x20, RZ ;  /* 0x0000002018007824 */ /* 0x001fca00078e00ff */
        /* <DEDUP_REMOVED lines=39> */
[----:B------:R-:W3:Y:S04]  /*1ae0*/  LDS R5, [R24.X4+0x200] ;  /* 0x0002000018057984 */ /* 0x000ee80000004800 */
        /* <DEDUP_REMOVED lines=11> */
[----:B------:R-:W-:Y:S01]  /*1ba0*/  @P0 IMAD.MOV.U32 R3, RZ, RZ, R9 ;  /* 0x000000ffff030224 */ /* 0x000fe200078e0009 */
[----:B------:R-:W-:Y:S01]  /*1bb0*/  @P0 IADD3.X R9, RZ, R9, RZ, P2, !PT ;  /* 0x00000009ff090210 */ /* 0x000fe200017fe4ff */
[----:B----4-:R-:W-:Y:S01]  /*1bc0*/  FADD.FTZ R29, R4, R29 ;  /* 0x0000001d041d7221 */ /* 0x010fe20000010000 */
[----:B------:R-:W-:Y:S02]  /*1bd0*/  @P0 MOV R4, R0 ;  /* 0x0000000000040202 */ /* 0x000fe40000000f00 */
[----:B------:R-:W-:Y:S01]  /*1be0*/  @P0 IADD3 R0, P3, R0, 0x200, RZ ;  /* 0x0000020000000810 */ /* 0x000fe20007f7e0ff */
[----:B------:R-:W-:Y:S01]  /*1bf0*/  FADD.FTZ R6, R5, R6 ;  /* 0x0000000605067221 */ /* 0x000fe20000010000 */
[----:B------:R0:W-:Y:S01]  /*1c00*/  @P0 STG.E [R2.64], R29 ;  /* 0x0000001d02000986 */ /* 0x0001e2000c101904 */
[----:B------:R-:W-:-:S02]  /*1c10*/  @P0 IMAD.MOV.U32 R5, RZ, RZ, R7 ;  /* 0x000000ffff050224 */ /* 0x000fc400078e0007 */
[----:B------:R-:W-:Y:S02]  /*1c20*/  FADD.FTZ R6, R6, R11 ;  /* 0x0000000b06067221 */ /* 0x000fe40000010000 */
[----:B------:R-:W-:Y:S01]  /*1c30*/  @P0 IMAD.X R7, RZ, RZ, R7, P3 ;  /* 0x000000ffff070224 */ /* 0x000fe200018e0607 */
        /* <DEDUP_REMOVED lines=10> */
.L_x_2880:
[----:B------:R-:W-:Y:S01]  /*1ce0*/  HFMA2.MMA R62, -RZ, RZ, 0, 1.847743988037109375e-06 ;  /* 0x0000001fff3e7435 */ /* 0x000fe200000001ff */
[----:B------:R-:W-:Y:S01]  /*1cf0*/  MOV R84, R42 ;  /* 0x0000002a00547202 */ /* 0x000fe20000000f00 */
[----:B------:R-:W-:Y:S01]  /*1d00*/  IMAD.MOV.U32 R43, RZ, RZ, 0x1 ;  /* 0x00000001ff2b7424 */ /* 0x000fe200078e00ff */
[----:B------:R-:W-:Y:S01]  /*1d10*/  MOV R2, 0x1d40 ;  /* 0x00001d4000027802 */ /* 0x000fe20000000f00 */
[----:B------:R-:W-:-:S02]  /*1d20*/  IMAD.MOV.U32 R41, RZ, RZ, -0x1 ;  /* 0xffffffffff297424 */ /* 0x000fc400078e00ff */
[----:B0----5:R-:W-:Y:S05]  /*1d30*/  CALL.REL.NOINC `($__internal_131_$__cuda_sm70_shflsync_bfly_p) ;  /* 0x0000046000007944 */ /* 0x021fea0003c00000 */
[----:B-1----:R-:W-:Y:S01]  /*1d40*/  MOV R63, R41 ;  /* 0x00000029003f7202 */ /* 0x002fe20000000f00 */
[----:B0-----:R-:W-:Y:S05]  /*1d50*/  BRA `(.L_x_2901) ;  /* 0xffffee4000007947 */ /* 0x001fea000383ffff */
.L_x_2881:
[----:B------:R-:W-:Y:S01]  /*1d60*/  HFMA2.MMA R43, -RZ, RZ, 0, 5.9604644775390625e-08 ;  /* 0x00000001ff2b7435 */ /* 0x000fe200000001ff */
[----:B------:R-:W-:Y:S01]  /*1d70*/  IMAD.MOV.U32 R84, RZ, RZ, R40 ;  /* 0x000000ffff547224 */ /* 0x000fe200078e0028 */
[----:B------:R-:W-:Y:S01]  /*1d80*/  MOV R41, 0xffffffff ;  /* 0xffffffff00297802 */ /* 0x000fe20000000f00 */
[----:B------:R-:W-:Y:S01]  /*1d90*/  IMAD.MOV.U32 R62, RZ, RZ, 0x1f ;  /* 0x0000001fff3e7424 */ /* 0x000fe200078e00ff */
[----:B------:R-:W-:-:S02]  /*1da0*/  MOV R2, 0x1dc0 ;  /* 0x00001dc000027802 */ /* 0x000fc40000000f00 */
[----:B012--5:R-:W-:Y:S05]  /*1db0*/  CALL.REL.NOINC `($__internal_131_$__cuda_sm70_shflsync_bfly_p) ;  /* 0x000003e000007944 */ /* 0x027fea0003c00000 */
[----:B------:R-:W-:Y:S01]  /*1dc0*/  FADD.FTZ R63, R63, R42 ;  /* 0x0000002a3f3f7221 */ /* 0x000fe20000010000 */
[----:B0-----:R-:W-:Y:S01]  /*1dd0*/  HFMA2.MMA R62, -RZ, RZ, 0, 1.847743988037109375e-06 ;  /* 0x0000001fff3e7435 */ /* 0x001fe200000001ff */
[----:B-1----:R-:W-:Y:S01]  /*1de0*/  FADD.FTZ R42, R40, R41 ;  /* 0x00000029282a7221 */ /* 0x002fe20000010000 */
[----:B------:R-:W-:Y:S01]  /*1df0*/  MOV R2, 0x1e40 ;  /* 0x00001e4000027802 */ /* 0x000fe20000000f00 */
[----:B------:R-:W-:Y:S01]  /*1e00*/  IMAD.MOV.U32 R43, RZ, RZ, 0x2 ;  /* 0x00000002ff2b7424 */ /* 0x000fe200078e00ff */
[----:B------:R-:W-:Y:S01]  /*1e10*/  MOV R84, R63 ;  /* 0x0000003f00547202 */ /* 0x000fe20000000f00 */
[----:B------:R-:W-:-:S02]  /*1e20*/  IMAD.MOV.U32 R41, RZ, RZ, -0x1 ;  /* 0xffffffffff297424 */ /* 0x000fc400078e00ff */
[----:B------:R-:W-:Y:S05]  /*1e30*/  CALL.REL.NOINC `($__internal_131_$__cuda_sm70_shflsync_bfly_p) ;  /* 0x0000036000007944 */ /* 0x000fea0003c00000 */
[----:B0-----:R-:W-:Y:S01]  /*1e40*/  HFMA2.MMA R62, -RZ, RZ, 0, 1.847743988037109375e-06 ;  /* 0x0000001fff3e7435 */ /* 0x001fe200000001ff */
[----:B-1----:R-:W-:Y:S01]  /*1e50*/  IMAD.MOV.U32 R40, RZ, RZ, R41 ;  /* 0x000000ffff287224 */ /* 0x002fe200078e0029 */
[----:B------:R-:W-:Y:S01]  /*1e60*/  MOV R84, R42 ;  /* 0x0000002a00547202 */ /* 0x000fe20000000f00 */
[----:B------:R-:W-:Y:S01]  /*1e70*/  IMAD.MOV.U32 R43, RZ, RZ, 0x2 ;  /* 0x00000002ff2b7424 */ /* 0x000fe200078e00ff */
[----:B------:R-:W-:Y:S01]  /*1e80*/  MOV R2, 0x1eb0 ;  /* 0x00001eb000027802 */ /* 0x000fe20000000f00 */
[----:B------:R-:W-:-:S02]  /*1e90*/  IMAD.MOV.U32 R41, RZ, RZ, -0x1 ;  /* 0xffffffffff297424 */ /* 0x000fc400078e00ff */
[----:B------:R-:W-:Y:S05]  /*1ea0*/  CALL.REL.NOINC `($__internal_131_$__cuda_sm70_shflsync_bfly_p) ;  /* 0x000002f000007944 */ /* 0x000fea0003c00000 */
[----:B------:R-:W-:Y:S01]  /*1eb0*/  FADD.FTZ R63, R40, R63 ;  /* 0x0000003f283f7221 */ /* 0x000fe20000010000 */
[----:B0-----:R-:W-:Y:S01]  /*1ec0*/  MOV R43, 0x4 ;  /* 0x00000004002b7802 */ /* 0x001fe20000000f00 */
[----:B-1----:R-:W-:Y:S01]  /*1ed0*/  FADD.FTZ R42, R42, R41 ;  /* 0x000000292a2a7221 */ /* 0x002fe20000010000 */
[----:B------:R-:W-:Y:S01]  /*1ee0*/  MOV R41, 0xffffffff ;  /* 0xffffffff00297802 */ /* 0x000fe20000000f00 */
[----:B------:R-:W-:Y:S01]  /*1ef0*/  IMAD.MOV.U32 R62, RZ, RZ, 0x1f ;  /* 0x0000001fff3e7424 */ /* 0x000fe200078e00ff */
[----:B------:R-:W-:Y:S01]  /*1f00*/  MOV R2, 0x1f30 ;  /* 0x00001f3000027802 */ /* 0x000fe20000000f00 */
[----:B------:R-:W-:-:S02]  /*1f10*/  IMAD.MOV.U32 R84, RZ, RZ, R63 ;  /* 0x000000ffff547224 */ /* 0x000fc400078e003f */
[----:B------:R-:W-:Y:S05]  /*1f20*/  CALL.REL.NOINC `($__internal_131_$__cuda_sm70_shflsync_bfly_p) ;  /* 0x0000027000007944 */ /* 0x000fea0003c00000 */
[----:B0-----:R-:W-:Y:S01]  /*1f30*/  HFMA2.MMA R43, -RZ, RZ, 0, 2.384185791015625e-07 ;  /* 0x00000004ff2b7435 */ /* 0x001fe200000001ff */
[----:B-1----:R-:W-:Y:S01]  /*1f40*/  MOV R40, R41 ;  /* 0x0000002900287202 */ /* 0x002fe20000000f00 */
[----:B------:R-:W-:Y:S01]  /*1f50*/  IMAD.MOV.U32 R84, RZ, RZ, R42 ;  /* 0x000000ffff547224 */ /* 0x000fe200078e002a */
[----:B------:R-:W-:Y:S01]  /*1f60*/  MOV R41, 0xffffffff ;  /* 0xffffffff00297802 */ /* 0x000fe20000000f00 */
[----:B------:R-:W-:Y:S01]  /*1f70*/  IMAD.MOV.U32 R62, RZ, RZ, 0x1f ;  /* 0x0000001fff3e7424 */ /* 0x000fe200078e00ff */
[----:B------:R-:W-:-:S02]  /*1f80*/  MOV R2, 0x1fa0 ;  /* 0x00001fa000027802 */ /* 0x000fc40000000f00 */
[----:B------:R-:W-:Y:S05]  /*1f90*/  CALL.REL.NOINC `($__internal_131_$__cuda_sm70_shflsync_bfly_p) ;  /* 0x0000020000007944 */ /* 0x000fea0003c00000 */
        /* <DEDUP_REMOVED lines=23> */
[----:B0-----:R-:W-:Y:S01]  /*2110*/  HFMA2.MMA R43, -RZ, RZ, 0, 9.5367431640625e-07 ;  /* 0x00000010ff2b7435 */ /* 0x001fe200000001ff */
[----:B-1----:R-:W-:Y:S01]  /*2120*/  MOV R83, R41 ;  /* 0x0000002900537202 */ /* 0x002fe20000000f00 */
[----:B------:R-:W-:Y:S01]  /*2130*/  IMAD.MOV.U32 R84, RZ, RZ, R63 ;  /* 0x000000ffff547224 */ /* 0x000fe200078e003f */
[----:B------:R-:W-:Y:S01]  /*2140*/  MOV R41, 0xffffffff ;  /* 0xffffffff00297802 */ /* 0x000fe20000000f00 */
[----:B------:R-:W-:Y:S01]  /*2150*/  IMAD.MOV.U32 R62, RZ, RZ, 0x1f ;  /* 0x0000001fff3e7424 */ /* 0x000fe200078e00ff */
[----:B------:R-:W-:-:S02]  /*2160*/  MOV R2, 0x2180 ;  /* 0x0000218000027802 */ /* 0x000fc40000000f00 */
[----:B------:R-:W-:Y:S05]  /*2170*/  CALL.REL.NOINC `($__internal_131_$__cuda_sm70_shflsync_bfly_p) ;  /* 0x0000002000007944 */ /* 0x000fea0003c00000 */
[----:B01----:R-:W-:Y:S01]  /*2180*/  IMAD.MOV.U32 R62, RZ, RZ, R41 ;  /* 0x000000ffff3e7224 */ /* 0x003fe200078e0029 */
[----:B------:R-:W-:Y:S05]  /*2190*/  BRA `(.L_x_2902) ;  /* 0xffffeb2000007947 */ /* 0x000fea000383ffff */
        .weak           $__internal_131_$__cuda_sm70_shflsync_bfly_p
        .type           $__internal_131_$__cuda_sm70_shflsync_bfly_p,@function
        .size           $__internal_131_$__cuda_sm70_shflsync_bfly_p,(.L_x_4511 - $__internal_131_$__cuda_sm70_shflsync_bfly_p)
$__internal_131_$__cuda_sm70_shflsync_bfly_p:
[----:B------:R-:W-:Y:S01]  /*21a0*/  HFMA2.MMA R3, -RZ, RZ, 0, 0 ;  /* 0x00000000ff037435 */ /* 0x000fe200000001ff */
[----:B------:R-:W-:Y:S04]  /*21b0*/  WARPSYNC R41 ;  /* 0x0000002900007348 */ /* 0x000fe80003800000 */
[----:B------:R0:W1:Y:S01]  /*21c0*/  SHFL.BFLY PT, R41, R84, R43, R62 ;  /* 0x0c00002b54297389 */ /* 0x00006200000e003e */
[----:B------:R-:W-:Y:S05]  /*21d0*/  RET.REL.NODEC R2 `(_ZN10layer_norm13ln_bwd_kernelINS_13Kernel_traitsI6__halfS2_fS2_fjLj256ELj1ELj4ELj1ELj16ENS_18Kernel_traits_baseILj256ES2_S2_fS2_fjLj128EEEEELb1ELb0ELb1ELb0EEEvNS_9BwdParamsE) ;  /* 0xffffde2002007950 */ /* 0x000fea0003c3ffff */
.L_x_2903:
        /* <DEDUP_REMOVED lines=10> */
.L_x_4511:


//--------------------- .text._ZN10layer_norm22ln_bwd_finalize_kernelINS_22Kernel_traits_finalizeILj256E6__halfS2_fS2_fjLb0ELj1024ELj4ENS_18Kernel_traits_baseILj256ES2_S2_fS2_fjLj1024EEEEELb0ELb1EEEvNS_9BwdParamsE --------------------------
	.section	.text._ZN10layer_norm22ln_bwd_finalize_kernelINS_22Kernel_traits_finalizeILj256E6__halfS2_fS2_fjLb0ELj1024ELj4ENS_18Kernel_traits_baseILj256ES2_S2_fS2_fjLj1024EEEEELb0ELb1EEEvNS_9BwdParamsE,"ax",@progbits
	.sectioninfo	@"SHI_REGISTERS=32"
	.align	128
        .global         _ZN10layer_norm22ln_bwd_finalize_kernelINS_22Kernel_traits_finalizeILj256E6__halfS2_fS2_fjLb0ELj1024ELj4ENS_18Kernel_traits_baseILj256ES2_S2_fS2_fjLj1024EEEEELb0ELb1EEEvNS_9BwdParamsE
        .type           _ZN10layer_norm22ln_bwd_finalize_kernelINS_22Kernel_traits_finalizeILj256E6__halfS2_fS2_fjLb0ELj1024ELj4ENS_18Kernel_traits_baseILj256ES2_S2_fS2_fjLj1024EEEEELb0ELb1EEEvNS_9BwdParamsE,@function
        .size           _ZN10layer_norm22ln_bwd_finalize_kernelINS_22Kernel_traits_finalizeILj256E6__halfS2_fS2_fjLb0ELj1024ELj4ENS_18Kernel_traits_baseILj256ES2_S2_fS2_fjLj1024EEEEELb0ELb1EEEvNS_9BwdParamsE,(.L_x_4512 - _ZN10layer_norm22ln_bwd_finalize_kernelINS_22Kernel_traits_finalizeILj256E6__halfS2_fS2_fjLb0ELj1024ELj4ENS_18Kernel_traits_baseILj256ES2_S2_fS2_fjLj1024EEEEELb0ELb1EEEvNS_9BwdParamsE)
        .other          _ZN10layer_norm22ln_bwd_finalize_kernelINS_22Kernel_traits_finalizeILj256E6__halfS2_fS2_fjLb0ELj1024ELj4ENS_18Kernel_traits_baseILj256ES2_S2_fS2_fjLj1024EEEEELb0ELb1EEEvNS_9BwdParamsE,@"STO_CUDA_ENTRY STV_DEFAULT"
_ZN10layer_norm22ln_bwd_finalize_kernelINS_22Kernel_traits_finalizeILj256E6__halfS2_fS2_fjLb0ELj1024ELj4ENS_18Kernel_traits_baseILj256ES2_S2_fS2_fjLj1024EEEEELb0ELb1EEEvNS_9BwdParamsE:
.text._ZN10layer_norm22ln_bwd_finalize_kernelINS_22Kernel_traits_finalizeILj256E6__halfS2_fS2_fjLb0ELj1024ELj4ENS_18Kernel_traits_baseILj256ES2_S2_fS2_fjLj1024EEEEELb0ELb1EEEvNS_9BwdParamsE:
        /* <DEDUP_REMOVED lines=19> */
.L_x_2916:
        /* <DEDUP_REMOVED lines=27> */
.L_x_2908:
        /* <DEDUP_REMOVED lines=35> */
.L_x_2907:
[----:B------:R-:W-:Y:S05]  /*0510*/  BSYNC B1 ;  /* 0x0000000000017941 */ /* 0x000fea0003800000 */
.L_x_2906:
        /* <DEDUP_REMOVED lines=23> */
.L_x_2910:
[----:B------:R-:W-:Y:S05]  /*0690*/  BSYNC B1 ;  /* 0x0000000000017941 */ /* 0x000fea0003800000 */
.L_x_2909:
        /* <DEDUP_REMOVED lines=10> */
.L_x_2905:
[----:B------:R-:W-:Y:S05]  /*0740*/  BSYNC B0 ;  /* 0x0000000000007941 */ /* 0x000fea0003800000 */
.L_x_2904:
        /* <DEDUP_REMOVED lines=11> */
.L_x_2917:
        /* <DEDUP_REMOVED lines=18> */
.L_x_2918:
[----:B------:R-:W-:Y:S01]  /*0920*/  @!P1 SHF.R.U32.HI R2, RZ, 0x3, R0 ;  /* 0x00000003ff029819 */ /* 0x000fe20000011600 */
[----:B---3--:R-:W-:Y:S02]  /*0930*/  FADD.FTZ R5, R5, R10 ;  /* 0x0000000a05057221 */ /* 0x008fe40000010000 */
[----:B--2---:R-:W-:Y:S01]  /*0940*/  FADD.FTZ R7, R7, R4 ;  /* 0x0000000407077221 */ /* 0x004fe20000010000 */
[----:B------:R-:W-:-:S05]  /*0950*/  @!P1 LOP3.LUT R2, R2, 0x1ffffffc, RZ, 0xc0, !PT ;  /* 0x1ffffffc02029812 */ /* 0x000fca00078ec0ff */
[----:B------:R2:W-:Y:S04]  /*0960*/  @!P1 STS [R2+0x2000], R5 ;  /* 0x0020000502009388 */ /* 0x0005e80000000800 */
[----:B------:R2:W-:Y:S02]  /*0970*/  @!P1 STS [R2+0x2080], R7 ;  /* 0x0020800702009388 */ /* 0x0005e40000000800 */
.L_x_2911:
        /* <DEDUP_REMOVED lines=13> */
.L_x_2915:
[----:B------:R-:W-:Y:S05]  /*0a50*/  BSYNC B0 ;  /* 0x0000000000007941 */ /* 0x000fea0003800000 */
.L_x_2914:
[C---:B------:R-:W-:Y:S02]  /*0a60*/  ISETP.GT.U32.AND P1, PT, R18.reuse, -0x101, PT ;  /* 0xfffffeff1200780c */ /* 0x040fe40003f24070 */
[----:B------:R-:W-:Y:S02]  /*0a70*/  IADD3 R18, R18, 0x100, RZ ;  /* 0x0000010012127810 */ /* 0x000fe40007ffe0ff */
[----:B------:R-:W-:-:S09]  /*0a80*/  IADD3 R19, R19, 0x80, RZ ;  /* 0x0000008013137810 */ /* 0x000fd20007ffe0ff */
[----:B012---:R-:W-:Y:S05]  /*0a90*/  @P1 BRA `(.L_x_2916) ;  /* 0xfffff69000001947 */ /* 0x007fea000383ffff */
[----:B------:R-:W-:Y:S05]  /*0aa0*/  EXIT ;  /* 0x000000000000794d */ /* 0x000fea0003800000 */
.L_x_2912:
[----:B--2---:R-:W-:Y:S01]  /*0ab0*/  IMAD.MOV.U32 R10, RZ, RZ, R4 ;  /* 0x000000ffff0a7224 */ /* 0x004fe200078e0004 */
[----:B------:R-:W-:Y:S01]  /*0ac0*/  MOV R9, 0x1 ;  /* 0x0000000100097802 */ /* 0x000fe20000000f00 */
[----:B------:R-:W-:Y:S01]  /*0ad0*/  IMAD.MOV.U32 R6, RZ, RZ, 0x1f ;  /* 0x0000001fff067424 */ /* 0x000fe200078e00ff */
[----:B------:R-:W-:Y:S02]  /*0ae0*/  MOV R11, 0xffffffff ;  /* 0xffffffff000b7802 */ /* 0x000fe40000000f00 */
[----:B------:R-:W-:Y:S02]  /*0af0*/  MOV R2, 0xb10 ;  /* 0x00000b1000027802 */ /* 0x000fe40000000f00 */
[----:B01----:R-:W-:Y:S05]  /*0b00*/  CALL.REL.NOINC `($__internal_132_$__cuda_sm70_shflsync_bfly_p) ;  /* 0x000003c000007944 */ /* 0x003fea0003c00000 */
[----:B-1----:R-:W-:Y:S01]  /*0b10*/  IMAD.MOV.U32 R3, RZ, RZ, R6 ;  /* 0x000000ffff037224 */ /* 0x002fe200078e0006 */
[----:B0-----:R-:W-:Y:S05]  /*0b20*/  BRA `(.L_x_2917) ;  /* 0xfffffcd000007947 */ /* 0x001fea000383ffff */
.L_x_2913:
[----:B------:R-:W-:Y:S01]  /*0b30*/  HFMA2.MMA R6, -RZ, RZ, 0, 1.847743988037109375e-06 ;  /* 0x0000001fff067435 */ /* 0x000fe200000001ff */
[----:B------:R-:W-:Y:S01]  /*0b40*/  MOV R10, R13 ;  /* 0x0000000d000a7202 */ /* 0x000fe20000000f00 */
[----:B------:R-:W-:Y:S01]  /*0b50*/  IMAD.MOV.U32 R9, RZ, RZ, 0x2 ;  /* 0x00000002ff097424 */ /* 0x000fe200078e00ff */
[----:B------:R-:W-:Y:S01]  /*0b60*/  MOV R2, 0xb90 ;  /* 0x00000b9000027802 */ /* 0x000fe20000000f00 */
[----:B------:R-:W-:-:S02]  /*0b70*/  IMAD.MOV.U32 R11, RZ, RZ, -0x1 ;  /* 0xffffffffff0b7424 */ /* 0x000fc400078e00ff */
[----:B012---:R-:W-:Y:S05]  /*0b80*/  CALL.REL.NOINC `($__internal_132_$__cuda_sm70_shflsync_bfly_p) ;  /* 0x0000034000007944 */ /* 0x007fea0003c00000 */
[----:B01----:R-:W-:Y:S01]  /*0b90*/  FADD.FTZ R10, R13, R6 ;  /* 0x000000060d0a7221 */ /* 0x003fe20000010000 */
[----:B------:R-:W-:Y:S01]  /*0ba0*/  HFMA2.MMA R6, -RZ, RZ, 0, 1.847743988037109375e-06 ;  /* 0x0000001fff067435 */ /* 0x000fe200000001ff */
[----:B------:R-:W-:Y:S01]  /*0bb0*/  MOV R9, 0x4 ;  /* 0x0000000400097802 */ /* 0x000fe20000000f00 */
[----:B------:R-:W-:Y:S01]  /*0bc0*/  IMAD.MOV.U32 R11, RZ, RZ, -0x1 ;  /* 0xffffffffff0b7424 */ /* 0x000fe200078e00ff */
[----:B------:R-:W-:-:S03]  /*0bd0*/  MOV R2, 0xbf0 ;  /* 0x00000bf000027802 */ /* 0x000fc60000000f00 */
[----:B------:R-:W-:Y:S05]  /*0be0*/  CALL.REL.NOINC `($__internal_132_$__cuda_sm70_shflsync_bfly_p) ;  /* 0x000002e000007944 */ /* 0x000fea0003c00000 */
[----:B01----:R-:W-:Y:S01]  /*0bf0*/  FADD.FTZ R10, R10, R6 ;  /* 0x000000060a0a7221 */ /* 0x003fe20000010000 */
[----:B------:R-:W-:Y:S01]  /*0c00*/  HFMA2.MMA R6, -RZ, RZ, 0, 1.847743988037109375e-06 ;  /* 0x0000001fff067435 */ /* 0x000fe200000001ff */
[----:B------:R-:W-:Y:S01]  /*0c10*/  MOV R9, 0x8 ;  /* 0x0000000800097802 */ /* 0x000fe20000000f00 */
[----:B------:R-:W-:Y:S01]  /*0c20*/  IMAD.MOV.U32 R11, RZ, RZ, -0x1 ;  /* 0xffffffffff0b7424 */ /* 0x000fe200078e00ff */
[----:B------:R-:W-:-:S03]  /*0c30*/  MOV R2, 0xc50 ;  /* 0x00000c5000027802 */ /* 0x000fc60000000f00 */
[----:B------:R-:W-:Y:S05]  /*0c40*/  CALL.REL.NOINC `($__internal_132_$__cuda_sm70_shflsync_bfly_p) ;  /* 0x0000028000007944 */ /* 0x000fea0003c00000 */
[----:B-1----:R-:W-:Y:S01]  /*0c50*/  FADD.FTZ R4, R10, R6 ;  /* 0x000000060a047221 */ /* 0x002fe20000010000 */
[----:B------:R-:W-:Y:S01]  /*0c60*/  HFMA2.MMA R6, -RZ, RZ, 0, 1.847743988037109375e-06 ;  /* 0x0000001fff067435 */ /* 0x000fe200000001ff */
[----:B0-----:R-:W-:Y:S01]  /*0c70*/  MOV R9, 0x10 ;  /* 0x0000001000097802 */ /* 0x001fe20000000f00 */
[----:B------:R-:W-:Y:S01]  /*0c80*/  IMAD.MOV.U32 R11, RZ, RZ, -0x1 ;  /* 0xffffffffff0b7424 */ /* 0x000fe200078e00ff */
[----:B------:R-:W-:-:S02]  /*0c90*/  MOV R2, 0xcc0 ;  /* 0x00000cc000027802 */ /* 0x000fc40000000f00 */
[----:B------:R-:W-:Y:S02]  /*0ca0*/  MOV R10, R4 ;  /* 0x00000004000a7202 */ /* 0x000fe40000000f00 */
[----:B------:R-:W-:Y:S05]  /*0cb0*/  CALL.REL.NOINC `($__internal_132_$__cuda_sm70_shflsync_bfly_p) ;  /* 0x0000021000007944 */ /* 0x000fea0003c00000 */
[----:B0-----:R-:W-:Y:S01]  /*0cc0*/  HFMA2.MMA R9, -RZ, RZ, 0, 5.9604644775390625e-08 ;  /* 0x00000001ff097435 */ /* 0x001fe200000001ff */
[----:B-1----:R-:W-:Y:S01]  /*0cd0*/  MOV R7, R6 ;  /* 0x0000000600077202 */ /* 0x002fe20000000f00 */
[----:B------:R-:W-:Y:S01]  /*0ce0*/  IMAD.MOV.U32 R10, RZ, RZ, R5 ;  /* 0x000000ffff0a7224 */ /* 0x000fe200078e0005 */
[----:B------:R-:W-:Y:S01]  /*0cf0*/  MOV R6, 0x1f ;  /* 0x0000001f00067802 */ /* 0x000fe20000000f00 */
[----:B------:R-:W-:Y:S01]  /*0d00*/  IMAD.MOV.U32 R11, RZ, RZ, -0x1 ;  /* 0xffffffffff0b7424 */ /* 0x000fe200078e00ff */
[----:B------:R-:W-:Y:S02]  /*0d10*/  MOV R2, 0xd30 ;  /* 0x00000d3000027802 */ /* 0x000fe40000000f00 */
[----:B------:R-:W-:Y:S05]  /*0d20*/  CALL.REL.NOINC `($__internal_132_$__cuda_sm70_shflsync_bfly_p) ;  /* 0x000001a000007944 */ /* 0x000fea0003c00000 */
[----:B0-----:R-:W-:Y:S01]  /*0d30*/  HFMA2.MMA R9, -RZ, RZ, 0, 1.1920928955078125e-07 ;  /* 0x00000002ff097435 */ /* 0x001fe200000001ff */
[----:B-1----:R-:W-:Y:S01]  /*0d40*/  FADD.FTZ R10, R5, R6 ;  /* 0x00000006050a7221 */ /* 0x002fe20000010000 */
[----:B------:R-:W-:Y:S01]  /*0d50*/  MOV R6, 0x1f ;  /* 0x0000001f00067802 */ /* 0x000fe20000000f00 */
[----:B------:R-:W-:Y:S01]  /*0d60*/  IMAD.MOV.U32 R11, RZ, RZ, -0x1 ;  /* 0xffffffffff0b7424 */ /* 0x000fe200078e00ff */
[----:B------:R-:W-:Y:S02]  /*0d70*/  MOV R2, 0xd90 ;  /* 0x00000d9000027802 */ /* 0x000fe40000000f00 */
[----:B------:R-:W-:Y:S05]  /*0d80*/  CALL.REL.NOINC `($__internal_132_$__cuda_sm70_shflsync_bfly_p) ;  /* 0x0000014000007944 */ /* 0x000fea0003c00000 */
[----:B0-----:R-:W-:Y:S01]  /*0d90*/  HFMA2.MMA R9, -RZ, RZ, 0, 2.384185791015625e-07 ;  /* 0x00000004ff097435 */ /* 0x001fe200000001ff */
[----:B-1----:R-:W-:Y:S01]  /*0da0*/  FADD.FTZ R10, R10, R6 ;  /* 0x000000060a0a7221 */ /* 0x002fe20000010000 */
[----:B------:R-:W-:Y:S01]  /*0db0*/  MOV R6, 0x1f ;  /* 0x0000001f00067802 */ /* 0x000fe20000000f00 */
[----:B------:R-:W-:Y:S01]  /*0dc0*/  IMAD.MOV.U32 R11, RZ, RZ, -0x1 ;  /* 0xffffffffff0b7424 */ /* 0x000fe200078e00ff */
[----:B------:R-:W-:-:S02]  /*0dd0*/  MOV R2, 0xdf0 ;  /* 0x00000df000027802 */ /* 0x000fc40000000f00 */
[----:B------:R-:W-:Y:S05]  /*0de0*/  CALL.REL.NOINC `($__internal_132_$__cuda_sm70_shflsync_bfly_p) ;  /* 0x000000e000007944 */ /* 0x000fea0003c00000 */
[----:B0-----:R-:W-:Y:S01]  /*0df0*/  HFMA2.MMA R9, -RZ, RZ, 0, 4.76837158203125e-07 ;  /* 0x00000008ff097435 */ /* 0x001fe200000001ff */
[----:B-1----:R-:W-:Y:S01]  /*0e00*/  FADD.FTZ R10, R10, R6 ;  /* 0x000000060a0a7221 */ /* 0x002fe20000010000 */
[----:B------:R-:W-:Y:S01]  /*0e10*/  MOV R6, 0x1f ;  /* 0x0000001f00067802 */ /* 0x000fe20000000f00 */
[----:B------:R-:W-:Y:S01]  /*0e20*/  IMAD.MOV.U32 R11, RZ, RZ, -0x1 ;  /* 0xffffffffff0b7424 */ /* 0x000fe200078e00ff */
[----:B------:R-:W-:-:S02]  /*0e30*/  MOV R2, 0xe50 ;  /* 0x00000e5000027802 */ /* 0x000fc40000000f00 */
[----:B------:R-:W-:Y:S05]  /*0e40*/  CALL.REL.NOINC `($__internal_132_$__cuda_sm70_shflsync_bfly_p) ;  /* 0x0000008000007944 */ /* 0x000fea0003c00000 */
[----:B0-----:R-:W-:Y:S01]  /*0e50*/  HFMA2.MMA R9, -RZ, RZ, 0, 9.5367431640625e-07 ;  /* 0x00000010ff097435 */ /* 0x001fe200000001ff */
[----:B-1----:R-:W-:Y:S01]  /*0e60*/  FADD.FTZ R10, R10, R6 ;  /* 0x000000060a0a7221 */ /* 0x002fe20000010000 */
[----:B------:R-:W-:Y:S01]  /*0e70*/  MOV R6, 0x1f ;  /* 0x0000001f00067802 */ /* 0x000fe20000000f00 */
[----:B------:R-:W-:Y:S01]  /*0e80*/  IMAD.MOV.U32 R11, RZ, RZ, -0x1 ;  /* 0xffffffffff0b7424 */ /* 0x000fe200078e00ff */
[----:B------:R-:W-:-:S02]  /*0e90*/  MOV R2, 0xeb0 ;  /* 0x00000eb000027802 */ /* 0x000fc40000000f00 */
[----:B------:R-:W-:Y:S05]  /*0ea0*/  CALL.REL.NOINC `($__internal_132_$__cuda_sm70_shflsync_bfly_p) ;  /* 0x0000002000007944 */ /* 0x000fea0003c00000 */
[----:B-1----:R-:W-:Y:S01]  /*0eb0*/  MOV R5, R6 ;  /* 0x0000000600057202 */ /* 0x002fe20000000f00 */
[----:B0-----:R-:W-:Y:S05]  /*0ec0*/  BRA `(.L_x_2918) ;  /* 0xfffffa5000007947 */ /* 0x001fea000383ffff */
        .weak           $__internal_132_$__cuda_sm70_shflsync_bfly_p
        .type           $__internal_132_$__cuda_sm70_shflsync_bfly_p,@function
        .size           $__internal_132_$__cuda_sm70_shflsync_bfly_p,(.L_x_4512 - $__internal_132_$__cuda_sm70_shflsync_bfly_p)
$__internal_132_$__cuda_sm70_shflsync_bfly_p:
[----:B------:R-:W-:Y:S01]  /*0ed0*/  HFMA2.MMA R3, -RZ, RZ, 0, 0 ;  /* 0x00000000ff037435 */ /* 0x000fe200000001ff */
[----:B------:R-:W-:Y:S04]  /*0ee0*/  WARPSYNC R11 ;  /* 0x0000000b00007348 */ /* 0x000fe80003800000 */
[----:B------:R0:W1:Y:S01]  /*0ef0*/  SHFL.BFLY PT, R6, R10, R9, R6 ;  /* 0x0c0000090a067389 */ /* 0x00006200000e0006 */
[----:B------:R-:W-:Y:S05]  /*0f00*/  RET.REL.NODEC R2 `(_ZN10layer_norm22ln_bwd_finalize_kernelINS_22Kernel_traits_finalizeILj256E6__halfS2_fS2_fjLb0ELj1024ELj4ENS_18Kernel_traits_baseILj256ES2_S2_fS2_fjLj1024EEEEELb0ELb1EEEvNS_9BwdParamsE) ;  /* 0xfffff0f002007950 */ /* 0x000fea0003c3ffff */
.L_x_2919:
        /* <DEDUP_REMOVED lines=15> */
.L_x_4512:


//--------------------- .text._ZN10layer_norm13ln_bwd_kernelINS_13Kernel_traitsI6__halfS2_fS2_fjLj256ELj1ELj4ELj1ELj16ENS_18Kernel_traits_baseILj256ES2_S2_fS2_fjLj128EEEEELb1ELb0ELb1ELb1EEEvNS_9BwdParamsE --------------------------
	.section	.text._ZN10layer_norm13ln_bwd_kernelINS_13Kernel_traitsI6__halfS2_fS2_fjLj256ELj1ELj4ELj1ELj16ENS_18Kernel_traits_baseILj256ES2_S2_fS2_fjLj128EEEEELb1ELb0ELb1ELb1EEEvNS_9BwdParamsE,"ax",@progbits
	.sectioninfo	@"SHI_REGISTERS=80"
	.align	128
        .global         _ZN10layer_norm13ln_bwd_kernelINS_13Kernel_traitsI6__halfS2_fS2_fjLj256ELj1ELj4ELj1ELj16ENS_18Kernel_traits_baseILj256ES2_S2_fS2_fjLj128EEEEELb1ELb0ELb1ELb1EEEvNS_9BwdParamsE
        .type           _ZN10layer_norm13ln_bwd_kernelINS_13Kernel_traitsI6__halfS2_fS2_fjLj256ELj1ELj4ELj1ELj16ENS_18Kernel_traits_baseILj256ES2_S2_fS2_fjLj128EEEEELb1ELb0ELb1ELb1EEEvNS_9BwdParamsE,@function
        .size           _ZN10layer_norm13ln_bwd_kernelINS_13Kernel_traitsI6__halfS2_fS2_fjLj256ELj1ELj4ELj1ELj16ENS_18Kernel_traits_baseILj256ES2_S2_fS2_fjLj128EEEEELb1ELb0ELb1ELb1EEEvNS_9BwdParamsE,(.L_x_4513 - _ZN10layer_norm13ln_bwd_kernelINS_13Kernel_traitsI6__halfS2_fS2_fjLj256ELj1ELj4ELj1ELj16ENS_18Kernel_traits_baseILj256ES2_S2_fS2_fjLj128EEEEELb1ELb0ELb1ELb1EEEvNS_9BwdParamsE)
        .other          _ZN10layer_norm13ln_bwd_kernelINS_13Kernel_traitsI6__halfS2_fS2_fjLj256ELj1ELj4ELj1ELj16ENS_18Kernel_traits_baseILj256ES2_S2_fS2_fjLj128EEEEELb1ELb0ELb1ELb1EEEvNS_9BwdParamsE,@"STO_CUDA_ENTRY STV_DEFAULT"
_ZN10layer_norm13ln_bwd_kernelINS_13Kernel_traitsI6__halfS2_fS2_fjLj256ELj1ELj4ELj1ELj16ENS_18Kernel_traits_baseILj256ES2_S2_fS2_fjLj128EEEEELb1ELb0ELb1ELb1EEEvNS_9BwdParamsE:
.text._ZN10layer_norm13ln_bwd_kernelINS_13Kernel_traitsI6__halfS2_fS2_fjLj256ELj1ELj4ELj1ELj16ENS_18Kernel_traits_baseILj256ES2_S2_fS2_fjLj128EEEEELb1ELb0ELb1ELb1EEEvNS_9BwdParamsE:
        /* <DEDUP_REMOVED lines=17> */
.L_x_2920:
[----:B------:R-:W-:-:S04]  /*0110*/  SHF.L.U32 R3, R0, 0x4, RZ ;  /* 0x0000000400037819 */ /* 0x000fc800000006ff */
[----:B------:R-:W-:-:S04]  /*0120*/  LOP3.LUT R3, R3, 0x1f0, RZ, 0xc0, !PT ;  /* 0x000001f003037812 */ /* 0x000fc800078ec0ff */
[----:B------:R-:W-:-:S05]  /*0130*/  IADD3 R8, P0, R3, c[0x0][0x1b0], RZ ;  /* 0x00006c0003087a10 */ /* 0x000fca0007f1e0ff */
[----:B------:R-:W-:-:S06]  /*0140*/  IMAD.X R9, RZ, RZ, c[0x0][0x1b4], P0 ;  /* 0x00006d00ff097624 */ /* 0x000fcc00000e06ff */
        /* <DEDUP_REMOVED lines=18> */
.L_x_2943:
        /* <DEDUP_REMOVED lines=35> */
.L_x_2923:
        /* <DEDUP_REMOVED lines=30> */
[--C-:B----4-:R-:W-:Y:S01]  /*0680*/  HADD2.F32 R73, -RZ, R52.reuse.H0_H0 ;  /* 0x20000034ff497230 */ /* 0x110fe20000004100 */
[C---:B------:R-:W-:Y:S01]  /*0690*/  FMUL.FTZ R45, R60.reuse, R45 ;  /* 0x0000002d3c2d7220 */ /* 0x040fe20000410000 */
[----:B------:R-:W-:Y:S01]  /*06a0*/  HADD2.F32 R52, -RZ, R52.H1_H1 ;  /* 0x30000034ff347230 */ /* 0x000fe20000004100 */
[----:B------:R-:W-:Y:S02]  /*06b0*/  FMUL.FTZ R65, R60, R65 ;  /* 0x000000413c417220 */ /* 0x000fe40000410000 */
[----:B------:R-:W-:Y:S02]  /*06c0*/  FADD.FTZ R69, -R74, R48 ;  /* 0x000000304a457221 */ /* 0x000fe40000010100 */
[----:B------:R-:W-:Y:S01]  /*06d0*/  FMUL.FTZ R48, R4, R73 ;  /* 0x0000004904307220 */ /* 0x000fe20000410000 */
[----:B------:R-:W-:Y:S01]  /*06e0*/  HADD2.F32 R75, -RZ, R53.H0_H0 ;  /* 0x20000035ff4b7230 */ /* 0x000fe20000004100 */
[C---:B------:R-:W-:Y:S01]  /*06f0*/  FADD.FTZ R67, -R74.reuse, R46 ;  /* 0x0000002e4a437221 */ /* 0x040fe20000010100 */
[--C-:B------:R-:W-:Y:S01]  /*0700*/  HADD2.F32 R77, -RZ, R55.reuse.H0_H0 ;  /* 0x20000037ff4d7230 */ /* 0x100fe20000004100 */
[----:B------:R-:W-:Y:S01]  /*0710*/  FADD.FTZ R47, -R74, R47 ;  /* 0x0000002f4a2f7221 */ /* 0x000fe20000010100 */
[----:B------:R-:W-:Y:S01]  /*0720*/  HADD2.F32 R46, -RZ, R55.H1_H1 ;  /* 0x30000037ff2e7230 */ /* 0x000fe20000004100 */
[----:B------:R-:W-:-:S02]  /*0730*/  FFMA.FTZ R9, R45, R52, R9 ;  /* 0x000000342d097223 */ /* 0x000fc40000010009 */
[----:B------:R-:W-:Y:S02]  /*0740*/  FADD.FTZ R17, R17, R52 ;  /* 0x0000003411117221 */ /* 0x000fe40000010000 */
[----:B------:R-:W-:Y:S02]  /*0750*/  FMUL.FTZ R52, R5, R52 ;  /* 0x0000003405347220 */ /* 0x000fe40000410000 */
[----:B------:R-:W-:Y:S02]  /*0760*/  FADD.FTZ R55, RZ, R48 ;  /* 0x00000030ff377221 */ /* 0x000fe40000010000 */
[----:B------:R-:W-:Y:S01]  /*0770*/  FFMA.FTZ R66, R65, R48, RZ ;  /* 0x0000003041427223 */ /* 0x000fe200000100ff */
[----:B------:R-:W-:Y:S01]  /*0780*/  HADD2.F32 R44, -RZ, R53.H1_H1 ;  /* 0x30000035ff2c7230 */ /* 0x000fe20000004100 */
[----:B------:R-:W-:Y:S02]  /*0790*/  FADD.FTZ R71, -R74, R50 ;  /* 0x000000324a477221 */ /* 0x000fe40000010100 */
[----:B------:R-:W-:-:S02]  /*07a0*/  FMUL.FTZ R47, R60, R47 ;  /* 0x0000002f3c2f7220 */ /* 0x000fc40000410000 */
[----:B------:R-:W-:Y:S02]  /*07b0*/  FMUL.FTZ R67, R60, R67 ;  /* 0x000000433c437220 */ /* 0x000fe40000410000 */
[----:B------:R-:W-:Y:S02]  /*07c0*/  FMUL.FTZ R50, R6, R75 ;  /* 0x0000004b06327220 */ /* 0x000fe40000410000 */
[----:B------:R-:W-:Y:S02]  /*07d0*/  FADD.FTZ R55, R55, R52 ;  /* 0x0000003437377221 */ /* 0x000fe40000010000 */
[----:B------:R-:W-:Y:S01]  /*07e0*/  FFMA.FTZ R68, R45, R52, R66 ;  /* 0x000000342d447223 */ /* 0x000fe20000010042 */
[----:B------:R-:W-:Y:S01]  /*07f0*/  HADD2.F32 R53, -RZ, R54.H0_H0 ;  /* 0x20000036ff357230 */ /* 0x000fe20000004100 */
[----:B------:R-:W-:Y:S02]  /*0800*/  FADD.FTZ R49, -R74, R49 ;  /* 0x000000314a317221 */ /* 0x000fe40000010100 */
[----:B------:R-:W-:-:S02]  /*0810*/  FFMA.FTZ R11, R47, R44, R11 ;  /* 0x0000002c2f0b7223 */ /* 0x000fc4000001000b */
[----:B------:R-:W-:Y:S02]  /*0820*/  FADD.FTZ R19, R19, R44 ;  /* 0x0000002c13137221 */ /* 0x000fe40000010000 */
[----:B------:R-:W-:Y:S02]  /*0830*/  FMUL.FTZ R44, R7, R44 ;  /* 0x0000002c072c7220 */ /* 0x000fe40000410000 */
[----:B------:R-:W-:Y:S02]  /*0840*/  FADD.FTZ R55, R55, R50 ;  /* 0x0000003237377221 */ /* 0x000fe40000010000 */
[----:B------:R-:W-:Y:S01]  /*0850*/  FFMA.FTZ R68, R67, R50, R68 ;  /* 0x0000003243447223 */ /* 0x000fe20000010044 */
[----:B------:R-:W-:Y:S01]  /*0860*/  HADD2.F32 R54, -RZ, R54.H1_H1 ;  /* 0x30000036ff367230 */ /* 0x000fe20000004100 */
        /* <DEDUP_REMOVED lines=31> */
.L_x_2924:
[----:B------:R-:W-:Y:S05]  /*0a60*/  BSYNC B0 ;  /* 0x0000000000007941 */ /* 0x000fea0003800000 */
.L_x_2922:
[----:B-----5:R-:W-:-:S05]  /*0a70*/  IMAD.MOV.U32 R55, RZ, RZ, R62 ;  /* 0x000000ffff377224 */ /* 0x020fca00078e003e */
[----:B------:R-:W-:Y:S01]  /*0a80*/  PRMT R74, R55, 0x7610, R74 ;  /* 0x00007610374a7816 */ /* 0x000fe2000000004a */
[----:B------:R-:W-:Y:S05]  /*0a90*/  BRA.DIV ~URZ, `(.L_x_2925) ;  /* 0x000010127f007947 */ /* 0x000fea000b800000 */
[----:B------:R1:W2:Y:S02]  /*0aa0*/  SHFL.BFLY PT, R75, R77, 0x1, 0x1f ;  /* 0x0c201f004d4b7f89 */ /* 0x0002a400000e0000 */
.L_x_2944:
        /* <DEDUP_REMOVED lines=18> */
.L_x_2945:
        /* <DEDUP_REMOVED lines=30> */
.L_x_2928:
[----:B------:R-:W-:Y:S05]  /*0db0*/  BSYNC B0 ;  /* 0x0000000000007941 */ /* 0x000fea0003800000 */
.L_x_2927:
        /* <DEDUP_REMOVED lines=11> */
.L_x_2930:
[----:B------:R-:W-:Y:S05]  /*0e70*/  BSYNC B0 ;  /* 0x0000000000007941 */ /* 0x000fea0003800000 */
.L_x_2929:
        /* <DEDUP_REMOVED lines=9> */
[----:B------:R-:W-:Y:S02]  /*0f10*/  @P4 F2FP.PACK_AB R73, RZ, R73 ;  /* 0x00000049ff49423e */ /* 0x000fe400000000ff */
[----:B------:R-:W-:Y:S02]  /*0f20*/  @!P3 ISETP.NE.AND.EX P1, PT, RZ, c[0x0][0x21c], PT, P1 ;  /* 0x00008700ff00ba0c */ /* 0x000fe40003f25310 */
        /* <DEDUP_REMOVED lines=9> */
.L_x_2932:
[----:B------:R-:W-:Y:S05]  /*0fc0*/  BSYNC B0 ;  /* 0x0000000000007941 */ /* 0x000fea0003800000 */
.L_x_2931:
        /* <DEDUP_REMOVED lines=18> */
.L_x_2934:
[----:B------:R-:W-:Y:S05]  /*10f0*/  BSYNC B0 ;  /* 0x0000000000007941 */ /* 0x000fea0003800000 */
.L_x_2933:
        /* <DEDUP_REMOVED lines=18> */
.L_x_2936:
[----:B------:R-:W-:Y:S05]  /*1220*/  BSYNC B0 ;  /* 0x0000000000007941 */ /* 0x000fea0003800000 */
.L_x_2935:
        /* <DEDUP_REMOVED lines=20> */
.L_x_2938:
[----:B------:R-:W-:Y:S05]  /*1370*/  BSYNC B0 ;  /* 0x0000000000007941 */ /* 0x000fea0003800000 */
.L_x_2937:
        /* <DEDUP_REMOVED lines=11> */
.L_x_2940:
[----:B------:R-:W-:Y:S05]  /*1430*/  BSYNC B0 ;  /* 0x0000000000007941 */ /* 0x000fea0003800000 */
.L_x_2939:
        /* <DEDUP_REMOVED lines=11> */
[----:B------:R-:W-:Y:S02]  /*14f0*/  @P4 F2FP.PACK_AB R72, RZ, R72 ;  /* 0x00000048ff48423e */ /* 0x000fe400000000ff */
[----:B------:R-:W-:Y:S02]  /*1500*/  @P4 F2FP.PACK_AB R75, RZ, R75 ;  /* 0x0000004bff4b423e */ /* 0x000fe400000000ff */
        /* <DEDUP_REMOVED lines=12> */
.L_x_2942:
[----:B------:R-:W-:Y:S05]  /*15d0*/  BSYNC B0 ;  /* 0x0000000000007941 */ /* 0x000fea0003800000 */
.L_x_2941:
        /* <DEDUP_REMOVED lines=9> */
[----:B------:R-:W-:-:S03]  /*1670*/  @P4 F2FP.PACK_AB R53, RZ, R53 ;  /* 0x00000035ff35423e */ /* 0x000fc600000000ff */
[----:B------:R-:W-:Y:S01]  /*1680*/  @P1 IMAD.MOV.U32 R63, RZ, RZ, 0x20 ;  /* 0x00000020ff3f1424 */ /* 0x000fe200078e00ff */
[----:B------:R-:W-:Y:S02]  /*1690*/  @P4 PRMT R39, R39, 0x5410, R53 ;  /* 0x0000541027274816 */ /* 0x000fe40000000035 */
[----:B------:R-:W-:Y:S01]  /*16a0*/  MOV R53, c[0x0][0x160] ;  /* 0x0000580000357a02 */ /* 0x000fe20000000f00 */
[----:B------:R-:W-:-:S04]  /*16b0*/  @P1 IMAD.WIDE.U32 R62, R64, R63, c[0x0][0x258] ;  /* 0x00009600403e1625 */ /* 0x000fc800078e003f */
[----:B------:R-:W-:Y:S01]  /*16c0*/  IMAD R2, R53, 0x4, R2 ;  /* 0x0000000435027824 */ /* 0x000fe200078e0202 */
[----:B------:R0:W-:Y:S04]  /*16d0*/  @P1 STG.E.128 [R62.64], R32 ;  /* 0x000000203e001986 */ /* 0x0001e8000c101d04 */
[----:B------:R0:W-:Y:S01]  /*16e0*/  @P1 STG.E.128 [R62.64+0x10], R40 ;  /* 0x000010283e001986 */ /* 0x0001e2000c101d04 */
[----:B------:R-:W-:-:S03]  /*16f0*/  ISETP.GE.AND P0, PT, R2, c[0x0][0x164], PT ;  /* 0x0000590002007a0c */ /* 0x000fc60003f06270 */
[----:B------:R0:W-:Y:S10]  /*1700*/  @P4 STG.E.128 [R60.64], R36 ;  /* 0x000000243c004986 */ /* 0x0001f4000c101d04 */
[----:B0-----:R-:W-:Y:S01]  /*1710*/  @P0 CALL.REL.NOINC `(.L_x_2921) ;  /* 0x0000001000000944 */ /* 0x001fe20003c00000 */
[----:B------:R-:W-:Y:S05]  /*1720*/  BRA `(.L_x_2943) ;  /* 0xffffeb4000007947 */ /* 0x000fea000383ffff */
.L_x_2921:
        /* <DEDUP_REMOVED lines=56> */
.L_x_2925:
[----:B0-----:R-:W-:Y:S01]  /*1ab0*/  HFMA2.MMA R72, -RZ, RZ, 0, 5.9604644775390625e-08 ;  /* 0x00000001ff487435 */ /* 0x001fe200000001ff */
[----:B------:R-:W-:Y:S01]  /*1ac0*/  MOV R73, R77 ;  /* 0x0000004d00497202 */ /* 0x000fe20000000f00 */
[----:B------:R-:W-:Y:S01]  /*1ad0*/  IMAD.MOV.U32 R70, RZ, RZ, 0x1f ;  /* 0x0000001fff467424 */ /* 0x000fe200078e00ff */
[----:B------:R-:W-:-:S02]  /*1ae0*/  MOV R55, 0xffffffff ;  /* 0xffffffff00377802 */ /* 0x000fc40000000f00 */
[----:B------:R-:W-:Y:S02]  /*1af0*/  MOV R76, 0x1b10 ;  /* 0x00001b10004c7802 */ /* 0x000fe40000000f00 */
[----:B------:R-:W-:Y:S05]  /*1b00*/  CALL.REL.NOINC `($__internal_133_$__cuda_sm70_shflsync_bfly_p) ;  /* 0x0000045000007944 */ /* 0x000fea0003c00000 */
[----:B-1----:R-:W-:Y:S01]  /*1b10*/  MOV R75, R70 ;  /* 0x00000046004b7202 */ /* 0x002fe20000000f00 */
[----:B------:R-:W-:Y:S05]  /*1b20*/  BRA `(.L_x_2944) ;  /* 0xffffef8000007947 */ /* 0x000fea000383ffff */
.L_x_2926:
[----:B0-----:R-:W-:Y:S01]  /*1b30*/  HFMA2.MMA R72, -RZ, RZ, 0, 5.9604644775390625e-08 ;  /* 0x00000001ff487435 */ /* 0x001fe200000001ff */
[----:B------:R-:W-:Y:S01]  /*1b40*/  IMAD.MOV.U32 R73, RZ, RZ, R53 ;  /* 0x000000ffff497224 */ /* 0x000fe200078e0035 */
[----:B------:R-:W-:Y:S01]  /*1b50*/  MOV R70, 0x1f ;  /* 0x0000001f00467802 */ /* 0x000fe20000000f00 */
[----:B------:R-:W-:Y:S01]  /*1b60*/  IMAD.MOV.U32 R55, RZ, RZ, -0x1 ;  /* 0xffffffffff377424 */ /* 0x000fe200078e00ff */
[----:B------:R-:W-:Y:S02]  /*1b70*/  MOV R76, 0x1b90 ;  /* 0x00001b90004c7802 */ /* 0x000fe40000000f00 */
[----:B-12---:R-:W-:Y:S05]  /*1b80*/  CALL.REL.NOINC `($__internal_133_$__cuda_sm70_shflsync_bfly_p) ;  /* 0x000003d000007944 */ /* 0x006fea0003c00000 */
[----:B------:R-:W-:Y:S01]  /*1b90*/  FADD.FTZ R75, R75, R77 ;  /* 0x0000004d4b4b7221 */ /* 0x000fe20000010000 */
[----:B------:R-:W-:Y:S01]  /*1ba0*/  HFMA2.MMA R72, -RZ, RZ, 0, 1.1920928955078125e-07 ;  /* 0x00000002ff487435 */ /* 0x000fe200000001ff */
[----:B-1----:R-:W-:Y:S01]  /*1bb0*/  FADD.FTZ R53, R53, R70 ;  /* 0x0000004635357221 */ /* 0x002fe20000010000 */
[----:B------:R-:W-:Y:S01]  /*1bc0*/  MOV R70, 0x1f ;  /* 0x0000001f00467802 */ /* 0x000fe20000000f00 */
[----:B------:R-:W-:Y:S01]  /*1bd0*/  IMAD.MOV.U32 R55, RZ, RZ, -0x1 ;  /* 0xffffffffff377424 */ /* 0x000fe200078e00ff */
[----:B------:R-:W-:-:S02]  /*1be0*/  MOV R73, R75 ;  /* 0x0000004b00497202 */ /* 0x000fc40000000f00 */
[----:B------:R-:W-:Y:S02]  /*1bf0*/  MOV R76, 0x1c10 ;  /* 0x00001c10004c7802 */ /* 0x000fe40000000f00 */
[----:B------:R-:W-:Y:S05]  /*1c00*/  CALL.REL.NOINC `($__internal_133_$__cuda_sm70_shflsync_bfly_p) ;  /* 0x0000035000007944 */ /* 0x000fea0003c00000 */
[----:B------:R-:W-:Y:S01]  /*1c10*/  HFMA2.MMA R72, -RZ, RZ, 0, 1.1920928955078125e-07 ;  /* 0x00000002ff487435 */ /* 0x000fe200000001ff */
[----:B-1----:R-:W-:Y:S01]  /*1c20*/  MOV R77, R70 ;  /* 0x00000046004d7202 */ /* 0x002fe20000000f00 */
[----:B------:R-:W-:Y:S01]  /*1c30*/  IMAD.MOV.U32 R73, RZ, RZ, R53 ;  /* 0x000000ffff497224 */ /* 0x000fe200078e0035 */
[----:B------:R-:W-:Y:S01]  /*1c40*/  MOV R70, 0x1f ;  /* 0x0000001f00467802 */ /* 0x000fe20000000f00 */
[----:B------:R-:W-:Y:S01]  /*1c50*/  IMAD.MOV.U32 R55, RZ, RZ, -0x1 ;  /* 0xffffffffff377424 */ /* 0x000fe200078e00ff */
[----:B------:R-:W-:Y:S02]  /*1c60*/  MOV R76, 0x1c80 ;  /* 0x00001c80004c7802 */ /* 0x000fe40000000f00 */
[----:B------:R-:W-:Y:S05]  /*1c70*/  CALL.REL.NOINC `($__internal_133_$__cuda_sm70_shflsync_bfly_p) ;  /* 0x000002e000007944 */ /* 0x000fea0003c00000 */
[----:B------:R-:W-:Y:S01]  /*1c80*/  FADD.FTZ R75, R77, R75 ;  /* 0x0000004b4d4b7221 */ /* 0x000fe20000010000 */
[----:B------:R-:W-:Y:S01]  /*1c90*/  HFMA2.MMA R72, -RZ, RZ, 0, 2.384185791015625e-07 ;  /* 0x00000004ff487435 */ /* 0x000fe200000001ff */
[----:B-1----:R-:W-:Y:S01]  /*1ca0*/  FADD.FTZ R53, R53, R70 ;  /* 0x0000004635357221 */ /* 0x002fe20000010000 */
[----:B------:R-:W-:Y:S01]  /*1cb0*/  MOV R70, 0x1f ;  /* 0x0000001f00467802 */ /* 0x000fe20000000f00 */
[----:B------:R-:W-:Y:S01]  /*1cc0*/  IMAD.MOV.U32 R55, RZ, RZ, -0x1 ;  /* 0xffffffffff377424 */ /* 0x000fe200078e00ff */
[----:B------:R-:W-:-:S02]  /*1cd0*/  MOV R73, R75 ;  /* 0x0000004b00497202 */ /* 0x000fc40000000f00 */
[----:B------:R-:W-:Y:S02]  /*1ce0*/  MOV R76, 0x1d00 ;  /* 0x00001d00004c7802 */ /* 0x000fe40000000f00 */
[----:B------:R-:W-:Y:S05]  /*1cf0*/  CALL.REL.NOINC `($__internal_133_$__cuda_sm70_shflsync_bfly_p) ;  /* 0x0000026000007944 */ /* 0x000fea0003c00000 */
[----:B------:R-:W-:Y:S01]  /*1d00*/  HFMA2.MMA R72, -RZ, RZ, 0, 2.384185791015625e-07 ;  /* 0x00000004ff487435 */ /* 0x000fe200000001ff */
[----:B-1----:R-:W-:Y:S01]  /*1d10*/  MOV R77, R70 ;  /* 0x00000046004d7202 */ /* 0x002fe20000000f00 */
[----:B------:R-:W-:Y:S01]  /*1d20*/  IMAD.MOV.U32 R73, RZ, RZ, R53 ;  /* 0x000000ffff497224 */ /* 0x000fe200078e0035 */
[----:B------:R-:W-:Y:S01]  /*1d30*/  MOV R70, 0x1f ;  /* 0x0000001f00467802 */ /* 0x000fe20000000f00 */
[----:B------:R-:W-:Y:S01]  /*1d40*/  IMAD.MOV.U32 R55, RZ, RZ, -0x1 ;  /* 0xffffffffff377424 */ /* 0x000fe200078e00ff */
[----:B------:R-:W-:Y:S02]  /*1d50*/  MOV R76, 0x1d70 ;  /* 0x00001d70004c7802 */ /* 0x000fe40000000f00 */
[----:B------:R-:W-:Y:S05]  /*1d60*/  CALL.REL.NOINC `($__internal_133_$__cuda_sm70_shflsync_bfly_p) ;  /* 0x000001f000007944 */ /* 0x000fea0003c00000 */
[----:B------:R-:W-:Y:S01]  /*1d70*/  FADD.FTZ R75, R77, R75 ;  /* 0x0000004b4d4b7221 */ /* 0x000fe20000010000 */
[----:B------:R-:W-:Y:S01]  /*1d80*/  HFMA2.MMA R72, -RZ, RZ, 0, 4.76837158203125e-07 ;  /* 0x00000008ff487435 */ /* 0x000fe200000001ff */
[----:B-1----:R-:W-:Y:S01]  /*1d90*/  FADD.FTZ R53, R53, R70 ;  /* 0x0000004635357221 */ /* 0x002fe20000010000 */
[----:B------:R-:W-:Y:S01]  /*1da0*/  MOV R70, 0x1f ;  /* 0x0000001f00467802 */ /* 0x000fe20000000f00 */
[----:B------:R-:W-:Y:S01]  /*1db0*/  IMAD.MOV.U32 R55, RZ, RZ, -0x1 ;  /* 0xffffffffff377424 */ /* 0x000fe200078e00ff */
[----:B------:R-:W-:-:S02]  /*1dc0*/  MOV R73, R75 ;  /* 0x0000004b00497202 */ /* 0x000fc40000000f00 */
[----:B------:R-:W-:Y:S02]  /*1dd0*/  MOV R76, 0x1df0 ;  /* 0x00001df0004c7802 */ /* 0x000fe40000000f00 */
[----:B------:R-:W-:Y:S05]  /*1de0*/  CALL.REL.NOINC `($__internal_133_$__cuda_sm70_shflsync_bfly_p) ;  /* 0x0000017000007944 */ /* 0x000fea0003c00000 */
[----:B------:R-:W-:Y:S01]  /*1df0*/  HFMA2.MMA R72, -RZ, RZ, 0, 4.76837158203125e-07 ;  /* 0x00000008ff487435 */ /* 0x000fe200000001ff */
[----:B-1----:R-:W-:Y:S01]  /*1e00*/  MOV R77, R70 ;  /* 0x00000046004d7202 */ /* 0x002fe20000000f00 */
[----:B------:R-:W-:Y:S01]  /*1e10*/  IMAD.MOV.U32 R73, RZ, RZ, R53 ;  /* 0x000000ffff497224 */ /* 0x000fe200078e0035 */
[----:B------:R-:W-:Y:S01]  /*1e20*/  MOV R70, 0x1f ;  /* 0x0000001f00467802 */ /* 0x000fe20000000f00 */
[----:B------:R-:W-:Y:S01]  /*1e30*/  IMAD.MOV.U32 R55, RZ, RZ, -0x1 ;  /* 0xffffffffff377424 */ /* 0x000fe200078e00ff */
[----:B------:R-:W-:Y:S02]  /*1e40*/  MOV R76, 0x1e60 ;  /* 0x00001e60004c7802 */ /* 0x000fe40000000f00 */
[----:B------:R-:W-:Y:S05]  /*1e50*/  CALL.REL.NOINC `($__internal_133_$__cuda_sm70_shflsync_bfly_p) ;  /* 0x0000010000007944 */ /* 0x000fea0003c00000 */
[----:B------:R-:W-:Y:S01]  /*1e60*/  FADD.FTZ R75, R77, R75 ;  /* 0x0000004b4d4b7221 */ /* 0x000fe20000010000 */
[----:B------:R-:W-:Y:S01]  /*1e70*/  HFMA2.MMA R72, -RZ, RZ, 0, 9.5367431640625e-07 ;  /* 0x00000010ff487435 */ /* 0x000fe200000001ff */
[----:B-1----:R-:W-:Y:S01]  /*1e80*/  FADD.FTZ R53, R53, R70 ;  /* 0x0000004635357221 */ /* 0x002fe20000010000 */
[----:B------:R-:W-:Y:S01]  /*1e90*/  MOV R70, 0x1f ;  /* 0x0000001f00467802 */ /* 0x000fe20000000f00 */
[----:B------:R-:W-:Y:S01]  /*1ea0*/  IMAD.MOV.U32 R55, RZ, RZ, -0x1 ;  /* 0xffffffffff377424 */ /* 0x000fe200078e00ff */
[----:B------:R-:W-:-:S02]  /*1eb0*/  MOV R73, R75 ;  /* 0x0000004b00497202 */ /* 0x000fc40000000f00 */
[----:B------:R-:W-:Y:S02]  /*1ec0*/  MOV R76, 0x1ee0 ;  /* 0x00001ee0004c7802 */ /* 0x000fe40000000f00 */
[----:B------:R-:W-:Y:S05]  /*1ed0*/  CALL.REL.NOINC `($__internal_133_$__cuda_sm70_shflsync_bfly_p) ;  /* 0x0000008000007944 */ /* 0x000fea0003c00000 */
[----:B------:R-:W-:Y:S01]  /*1ee0*/  HFMA2.MMA R72, -RZ, RZ, 0, 9.5367431640625e-07 ;  /* 0x00000010ff487435 */ /* 0x000fe200000001ff */
[----:B-1----:R-:W-:Y:S01]  /*1ef0*/  MOV R77, R70 ;  /* 0x00000046004d7202 */ /* 0x002fe20000000f00 */
[----:B------:R-:W-:Y:S01]  /*1f00*/  IMAD.MOV.U32 R73, RZ, RZ, R53 ;  /* 0x000000ffff497224 */ /* 0x000fe200078e0035 */
[----:B------:R-:W-:Y:S01]  /*1f10*/  MOV R70, 0x1f ;  /* 0x0000001f00467802 */ /* 0x000fe20000000f00 */
[----:B------:R-:W-:Y:S01]  /*1f20*/  IMAD.MOV.U32 R55, RZ, RZ, -0x1 ;  /* 0xffffffffff377424 */ /* 0x000fe200078e00ff */
[----:B------:R-:W-:Y:S02]  /*1f30*/  MOV R76, 0x1f50 ;  /* 0x00001f50004c7802 */ /* 0x000fe40000000f00 */
[----:B------:R-:W-:Y:S05]  /*1f40*/  CALL.REL.NOINC `($__internal_133_$__cuda_sm70_shflsync_bfly_p) ;  /* 0x0000001000007944 */ /* 0x000fea0003c00000 */
[----:B-1----:R-:W-:Y:S05]  /*1f50*/  BRA `(.L_x_2945) ;  /* 0xffffec7000007947 */ /* 0x002fea000383ffff */
        .weak           $__internal_133_$__cuda_sm70_shflsync_bfly_p
        .type           $__internal_133_$__cuda_sm70_shflsync_bfly_p,@function
        .size           $__internal_133_$__cuda_sm70_shflsync_bfly_p,(.L_x_4513 - $__internal_133_$__cuda_sm70_shflsync_bfly_p)
$__internal_133_$__cuda_sm70_shflsync_bfly_p:
[----:B------:R-:W-:Y:S04]  /*1f60*/  WARPSYNC R55 ;  /* 0x0000003700007348 */ /* 0x000fe80003800000 */
[----:B------:R0:W1:Y:S02]  /*1f70*/  SHFL.BFLY PT, R70, R73, R72, R70 ;  /* 0x0c00004849467389 */ /* 0x00006400000e0046 */
[----:B0-----:R-:W-:Y:S01]  /*1f80*/  HFMA2.MMA R73, -RZ, RZ, 0, 0 ;  /* 0x00000000ff497435 */ /* 0x001fe200000001ff */
[----:B------:R-:W-:-:S05]  /*1f90*/  MOV R72, R76 ;  /* 0x0000004c00487202 */ /* 0x000fca0000000f00 */
[----:B------:R-:W-:Y:S05]  /*1fa0*/  RET.REL.NODEC R72 `(_ZN10layer_norm13ln_bwd_kernelINS_13Kernel_traitsI6__halfS2_fS2_fjLj256ELj1ELj4ELj1ELj16ENS_18Kernel_traits_baseILj256ES2_S2_fS2_fjLj128EEEEELb1ELb0ELb1ELb1EEEvNS_9BwdParamsE) ;  /* 0xffffe05048007950 */ /* 0x000fea0003c3ffff */
.L_x_2946:
        /* <DEDUP_REMOVED lines=13> */
.L_x_4513:


//--------------------- .text._ZN10layer_norm13ln_bwd_kernelINS_13Kernel_traitsI6__halfS2_fS2_fjLj256ELj1ELj4ELj1ELj16ENS_18Kernel_traits_baseILj256ES2_S2_fS2_fjLj128EEEEELb1ELb1ELb0ELb0EEEvNS_9BwdParamsE --------------------------
	.section	.text._ZN10layer_norm13ln_bwd_kernelINS_13Kernel_traitsI6__halfS2_fS2_fjLj256ELj1ELj4ELj1ELj16ENS_18Kernel_traits_baseILj256ES2_S2_fS2_fjLj128EEEEELb1ELb1ELb0ELb0EEEvNS_9BwdParamsE,"ax",@progbits
	.sectioninfo	@"SHI_REGISTERS=113"
	.align	128
        .global         _ZN10layer_norm13ln_bwd_kernelINS_13Kernel_traitsI6__halfS2_fS2_fjLj256ELj1ELj4ELj1ELj16ENS_18Kernel_traits_baseILj256ES2_S2_fS2_fjLj128EEEEELb1ELb1ELb0ELb0EEEvNS_9BwdParamsE
        .type           _ZN10layer_norm13ln_bwd_kernelINS_13Kernel_traitsI6__halfS2_fS2_fjLj256ELj1ELj4ELj1ELj16ENS_18Kernel_traits_baseILj256ES2_S2_fS2_fjLj128EEEEELb1ELb1ELb0ELb0EEEvNS_9BwdParamsE,@function
        .size           _ZN10layer_norm13ln_bwd_kernelINS_13Kernel_traitsI6__halfS2_fS2_fjLj256ELj1ELj4ELj1ELj16ENS_18Kernel_traits_baseILj256ES2_S2_fS2_fjLj128EEEEELb1ELb1ELb0ELb0EEEvNS_9BwdParamsE,(.L_x_4514 - _ZN10layer_norm13ln_bwd_kernelINS_13Kernel_traitsI6__halfS2_fS2_fjLj256ELj1ELj4ELj1ELj16ENS_18Kernel_traits_baseILj256ES2_S2_fS2_fjLj128EEEEELb1ELb1ELb0ELb0EEEvNS_9BwdParamsE)
        .other          _ZN10layer_norm13ln_bwd_kernelINS_13Kernel_traitsI6__halfS2_fS2_fjLj256ELj1ELj4ELj1ELj16ENS_18Kernel_traits_baseILj256ES2_S2_fS2_fjLj128EEEEELb1ELb1ELb0ELb0EEEvNS_9BwdParamsE,@"STO_CUDA_ENTRY STV_DEFAULT"
_ZN10layer_norm13ln_bwd_kernelINS_13Kernel_traitsI6__halfS2_fS2_fjLj256ELj1ELj4ELj1ELj16ENS_18Kernel_traits_baseILj256ES2_S2_fS2_fjLj128EEEEELb1ELb1ELb0ELb0EEEvNS_9BwdParamsE:
.text._ZN10layer_norm13ln_bwd_kernelINS_13Kernel_traitsI6__halfS2_fS2_fjLj256ELj1ELj4ELj1ELj16ENS_18Kernel_traits_baseILj256ES2_S2_fS2_fjLj128EEEEELb1ELb1ELb0ELb0EEEvNS_9BwdParamsE:
        /* <DEDUP_REMOVED lines=50> */
.L_x_2954:
[----:B------:R-:W-:Y:S02]  /*0320*/  ISETP.NE.U32.AND P0, PT, RZ, c[0x0][0x1c0], PT ;  /* 0x00007000ff007a0c */ /* 0x000fe40003f05070 */
[----:B------:R-:W-:-:S02]  /*0330*/  SHF.R.S32.HI R45, RZ, 0x1f, R56 ;  /* 0x0000001fff2d7819 */ /* 0x000fc40000011438 */
[----:B------:R-:W-:Y:S02]  /*0340*/  ISETP.NE.AND.EX P0, PT, RZ, c[0x0][0x1c4], PT, P0 ;  /* 0x00007100ff007a0c */ /* 0x000fe40003f05300 */
[----:B------:R-:W-:-:S11]  /*0350*/  MOV R51, 0x4 ;  /* 0x0000000400337802 */ /* 0x000fd60000000f00 */
        /* <DEDUP_REMOVED lines=14> */
[----:B0-----:R-:W-:Y:S01]  /*0440*/  IMAD.WIDE R76, R56, R51, c[0x0][0x1a0] ;  /* 0x00006800384c7625 */ /* 0x001fe200078e0233 */
        /* <DEDUP_REMOVED lines=21> */
[--C-:B----4-:R-:W-:Y:S01]  /*05a0*/  HADD2.F32 R78, -RZ, R48.reuse.H0_H0 ;  /* 0x20000030ff4e7230 */ /* 0x110fe20000004100 */
[----:B-----5:R-:W-:Y:S01]  /*05b0*/  FMUL.FTZ R77, R75, R44 ;  /* 0x0000002c4b4d7220 */ /* 0x020fe20000410000 */
[----:B------:R-:W-:Y:S01]  /*05c0*/  HADD2.F32 R48, -RZ, R48.H1_H1 ;  /* 0x30000030ff307230 */ /* 0x000fe20000004100 */
[----:B0-----:R-:W-:Y:S01]  /*05d0*/  FADD.FTZ R82, -R76, R45 ;  /* 0x0000002d4c527221 */ /* 0x001fe20000010100 */
[--C-:B------:R-:W-:Y:S01]  /*05e0*/  HADD2.F32 R45, -RZ, R49.reuse.H0_H0 ;  /* 0x20000031ff2d7230 */ /* 0x100fe20000004100 */
[----:B------:R-:W-:Y:S01]  /*05f0*/  FADD.FTZ R12, R12, R78 ;  /* 0x0000004e0c0c7221 */ /* 0x000fe20000010000 */
[--C-:B------:R-:W-:Y:S01]  /*0600*/  HADD2.F32 R86, -RZ, R50.reuse.H0_H0 ;  /* 0x20000032ff567230 */ /* 0x100fe20000004100 */
[----:B------:R-:W-:Y:S01]  /*0610*/  FFMA.FTZ R4, R77, R78, R4 ;  /* 0x0000004e4d047223 */ /* 0x000fe20000010004 */
[----:B------:R-:W-:Y:S01]  /*0620*/  HADD2.F32 R91, -RZ, R50.H1_H1 ;  /* 0x30000032ff5b7230 */ /* 0x000fe20000004100 */
[----:B-1----:R-:W-:Y:S01]  /*0630*/  FMUL.FTZ R81, R75, R46 ;  /* 0x0000002e4b517220 */ /* 0x002fe20000410000 */
[----:B------:R-:W-:Y:S01]  /*0640*/  HADD2.F32 R49, -RZ, R49.H1_H1 ;  /* 0x30000031ff317230 */ /* 0x000fe20000004100 */
[----:B------:R-:W-:Y:S01]  /*0650*/  FMUL.FTZ R78, R57, R78 ;  /* 0x0000004e394e7220 */ /* 0x000fe20000410000 */
[--C-:B------:R-:W-:Y:S01]  /*0660*/  HADD2.F32 R88, -RZ, R51.reuse.H0_H0 ;  /* 0x20000033ff587230 */ /* 0x100fe20000004100 */
[C---:B------:R-:W-:Y:S01]  /*0670*/  FADD.FTZ R84, -R76.reuse, R47 ;  /* 0x0000002f4c547221 */ /* 0x040fe20000010100 */
[----:B------:R-:W-:Y:S01]  /*0680*/  HADD2.F32 R51, -RZ, R51.H1_H1 ;  /* 0x30000033ff337230 */ /* 0x000fe20000004100 */
        /* <DEDUP_REMOVED lines=53> */
.L_x_2949:
[----:B0-----:R-:W-:Y:S05]  /*09e0*/  BSYNC B0 ;  /* 0x0000000000007941 */ /* 0x001fea0003800000 */
.L_x_2948:
[----:B-----5:R-:W-:Y:S01]  /*09f0*/  @P0 HADD2.F32 R74, -RZ, R79.H0_H0 ;  /* 0x2000004fff4a0230 */ /* 0x020fe20000004100 */
[----:B------:R-:W-:Y:S05]  /*0a00*/  BRA.DIV ~URZ, `(.L_x_2950) ;  /* 0x000010a27f007947 */ /* 0x000fea000b800000 */
[----:B------:R0:W1:Y:S02]  /*0a10*/  SHFL.BFLY PT, R47, R48, 0x1, 0x1f ;  /* 0x0c201f00302f7f89 */ /* 0x00006400000e0000 */
.L_x_2957:
        /* <DEDUP_REMOVED lines=18> */
.L_x_2958:
        /* <DEDUP_REMOVED lines=17> */
[----:B------:R-:W-:Y:S01]  /*0c50*/  LOP3.LUT P4, RZ, R92, 0xff, RZ, 0xc0, !PT ;  /* 0x000000ff5cff7812 */ /* 0x000fe2000788c0ff */
[----:B------:R-:W-:Y:S01]  /*0c60*/  FFMA.FTZ R51, R81, R108, R79 ;  /* 0x0000006c51337223 */ /* 0x000fe2000001004f */
[----:B------:R-:W-:Y:S01]  /*0c70*/  ISETP.NE.U32.AND P2, PT, RZ, c[0x0][0x258], PT ;  /* 0x00009600ff007a0c */ /* 0x000fe20003f45070 */
[----:B------:R-:W-:Y:S02]  /*0c80*/  FADD.FTZ R50, R78, -R49 ;  /* 0x800000314e327221 */ /* 0x000fe40000010000 */
[----:B------:R-:W-:Y:S01]  /*0c90*/  FADD.FTZ R100, R82, -R51 ;  /* 0x8000003352647221 */ /* 0x000fe20000010000 */
[----:B------:R-:W-:Y:S01]  /*0ca0*/  ISETP.NE.AND.EX P2, PT, RZ, c[0x0][0x25c], PT, P2 ;  /* 0x00009700ff007a0c */ /* 0x000fe20003f45320 */
[----:B------:R-:W-:-:S02]  /*0cb0*/  FMUL.FTZ R51, R75, R50 ;  /* 0x000000324b337220 */ /* 0x000fc40000410000 */
[-C--:B------:R-:W-:Y:S02]  /*0cc0*/  FFMA.FTZ R54, R76, R108.reuse, R79 ;  /* 0x0000006c4c367223 */ /* 0x080fe4000001004f */
[----:B------:R-:W-:Y:S02]  /*0cd0*/  @P1 FADD.FTZ R51, R28, R51 ;  /* 0x000000331c331221 */ /* 0x000fe40000010000 */
[--C-:B------:R-:W-:Y:S02]  /*0ce0*/  FFMA.FTZ R102, R80, R108, R79.reuse ;  /* 0x0000006c50667223 */ /* 0x100fe4000001004f */
[C---:B------:R-:W-:Y:S01]  /*0cf0*/  FMUL.FTZ R49, R51.reuse, R74 ;  /* 0x0000004a33317220 */ /* 0x040fe20000410000 */
[----:B------:R-:W-:Y:S01]  /*0d00*/  SEL R36, R51, R36, P2 ;  /* 0x0000002433247207 */ /* 0x000fe20001000000 */
[----:B------:R-:W-:Y:S02]  /*0d10*/  FFMA.FTZ R53, R85, R108, R79 ;  /* 0x0000006c55357223 */ /* 0x000fe4000001004f */
[----:B------:R-:W-:-:S02]  /*0d20*/  FMUL.FTZ R49, R49, c[0x0][0x1e8] ;  /* 0x00007a0031317a20 */ /* 0x000fc40000410000 */
[-CC-:B------:R-:W-:Y:S02]  /*0d30*/  FFMA.FTZ R104, R84, R108.reuse, R79.reuse ;  /* 0x0000006c54687223 */ /* 0x180fe4000001004f */
[-CC-:B------:R-:W-:Y:S02]  /*0d40*/  FFMA.FTZ R55, R89, R108.reuse, R79.reuse ;  /* 0x0000006c59377223 */ /* 0x180fe4000001004f */
[----:B------:R-:W-:Y:S01]  /*0d50*/  FFMA.FTZ R108, R90, R108, R79 ;  /* 0x0000006c5a6c7223 */ /* 0x000fe2000001004f */
[----:B------:R-:W-:Y:S01]  /*0d60*/  MOV R79, RZ ;  /* 0x000000ff004f7202 */ /* 0x000fe20000000f00 */
[----:B------:R-:W-:Y:S02]  /*0d70*/  FADD.FTZ R54, R83, -R54 ;  /* 0x8000003653367221 */ /* 0x000fe40000010000 */
[----:B------:R-:W-:Y:S02]  /*0d80*/  @P0 FMUL.FTZ R48, R65, R49 ;  /* 0x0000003141300220 */ /* 0x000fe40000410000 */
[----:B------:R-:W-:-:S02]  /*0d90*/  FMUL.FTZ R54, R75, R54 ;  /* 0x000000364b367220 */ /* 0x000fc40000410000 */
[----:B------:R-:W-:Y:S02]  /*0da0*/  FADD.FTZ R106, R88, -R55 ;  /* 0x80000037586a7221 */ /* 0x000fe40000010000 */
[----:B------:R-:W-:Y:S01]  /*0db0*/  FMUL.FTZ R55, R75, R100 ;  /* 0x000000644b377220 */ /* 0x000fe20000410000 */
[----:B------:R-:W-:Y:S01]  /*0dc0*/  MOV R100, RZ ;  /* 0x000000ff00647202 */ /* 0x000fe20000000f00 */
[----:B------:R-:W-:Y:S02]  /*0dd0*/  @P1 FADD.FTZ R54, R29, R54 ;  /* 0x000000361d361221 */ /* 0x000fe40000010000 */
[----:B------:R-:W-:Y:S01]  /*0de0*/  FADD.FTZ R50, R86, -R53 ;  /* 0x8000003556327221 */ /* 0x000fe20000010000 */
[----:B------:R-:W-:Y:S01]  /*0df0*/  HFMA2.MMA R53, -RZ, RZ, 0, 0 ;  /* 0x00000000ff357435 */ /* 0x000fe200000001ff */
[----:B------:R-:W-:Y:S01]  /*0e00*/  @P1 FADD.FTZ R55, R30, R55 ;  /* 0x000000371e371221 */ /* 0x000fe20000010000 */
[----:B------:R-:W-:Y:S01]  /*0e10*/  SEL R37, R54, R37, P2 ;  /* 0x0000002536257207 */ /* 0x000fe20001000000 */
[----:B------:R-:W-:-:S02]  /*0e20*/  FADD.FTZ R102, R87, -R102 ;  /* 0x8000006657667221 */ /* 0x000fc40000010000 */
[----:B------:R-:W-:Y:S01]  /*0e30*/  FADD.FTZ R104, R91, -R104 ;  /* 0x800000685b687221 */ /* 0x000fe20000010000 */
[----:B------:R-:W-:Y:S01]  /*0e40*/  SEL R38, R55, R38, P2 ;  /* 0x0000002637267207 */ /* 0x000fe20001000000 */
[----:B------:R-:W-:Y:S02]  /*0e50*/  FMUL.FTZ R101, R75, R50 ;  /* 0x000000324b657220 */ /* 0x000fe40000410000 */
[----:B------:R-:W-:Y:S02]  /*0e60*/  FADD.FTZ R108, R93, -R108 ;  /* 0x8000006c5d6c7221 */ /* 0x000fe40000010000 */
[----:B------:R-:W-:Y:S02]  /*0e70*/  FMUL.FTZ R50, R55, R74 ;  /* 0x0000004a37327220 */ /* 0x000fe40000410000 */
[C---:B------:R-:W-:Y:S02]  /*0e80*/  FMUL.FTZ R102, R75.reuse, R102 ;  /* 0x000000664b667220 */ /* 0x040fe40000410000 */
[----:B------:R-:W-:-:S02]  /*0e90*/  FMUL.FTZ R104, R75, R104 ;  /* 0x000000684b687220 */ /* 0x000fc40000410000 */
[C---:B------:R-:W-:Y:S02]  /*0ea0*/  FMUL.FTZ R103, R75.reuse, R106 ;  /* 0x0000006a4b677220 */ /* 0x040fe40000410000 */
[----:B------:R-:W-:Y:S01]  /*0eb0*/  FMUL.FTZ R108, R75, R108 ;  /* 0x0000006c4b6c7220 */ /* 0x000fe20000410000 */
[----:B------:R-:W-:Y:S01]  /*0ec0*/  MOV R75, RZ ;  /* 0x000000ff004b7202 */ /* 0x000fe20000000f00 */
[----:B------:R-:W-:Y:S02]  /*0ed0*/  FMUL.FTZ R50, R50, c[0x0][0x1e8] ;  /* 0x00007a0032327a20 */ /* 0x000fe40000410000 */
        /* <DEDUP_REMOVED lines=10> */
[-C--:B------:R-:W-:Y:S01]  /*0f80*/  FMUL.FTZ R101, R101, R74.reuse ;  /* 0x0000004a65657220 */ /* 0x080fe20000410000 */
[----:B------:R-:W-:Y:S01]  /*0f90*/  SEL R43, R108, R43, P2 ;  /* 0x0000002b6c2b7207 */ /* 0x000fe20001000000 */
[-C--:B------:R-:W-:Y:S01]  /*0fa0*/  FMUL.FTZ R104, R104, R74.reuse ;  /* 0x0000004a68687220 */ /* 0x080fe20000410000 */
[----:B------:R-:W-:Y:S01]  /*0fb0*/  LOP3.LUT P1, RZ, R95, 0xff, RZ, 0xc0, !PT ;  /* 0x000000ff5fff7812 */ /* 0x000fe2000782c0ff */
[----:B------:R-:W-:Y:S01]  /*0fc0*/  FMUL.FTZ R51, R103, R74 ;  /* 0x0000004a67337220 */ /* 0x000fe20000410000 */
[----:B------:R-:W-:Y:S01]  /*0fd0*/  LOP3.LUT P2, RZ, R3, 0xff, RZ, 0xc0, !PT ;  /* 0x000000ff03ff7812 */ /* 0x000fe2000784c0ff */
[----:B------:R-:W-:Y:S01]  /*0fe0*/  FMUL.FTZ R106, R102, c[0x0][0x1e8] ;  /* 0x00007a00666a7a20 */ /* 0x000fe20000410000 */
[----:B------:R-:W-:Y:S01]  /*0ff0*/  MOV R103, RZ ;  /* 0x000000ff00677202 */ /* 0x000fe20000000f00 */
[----:B------:R-:W-:-:S02]  /*1000*/  FMUL.FTZ R110, R51, c[0x0][0x1e8] ;  /* 0x00007a00336e7a20 */ /* 0x000fc40000410000 */
[----:B------:R-:W-:Y:S01]  /*1010*/  FMUL.FTZ R107, R104, c[0x0][0x1e8] ;  /* 0x00007a00686b7a20 */ /* 0x000fe20000410000 */
[--C-:B---3--:R-:W-:Y:S02]  /*1020*/  @P0 HADD2.F32 R52, -RZ, R44.reuse.H0_H0 ;  /* 0x2000002cff340230 */ /* 0x108fe40000004100 */
[----:B------:R-:W-:-:S03]  /*1030*/  @P4 HADD2.F32 R44, -RZ, R44.H1_H1 ;  /* 0x3000002cff2c4230 */ /* 0x000fc60000004100 */
[----:B------:R-:W-:Y:S01]  /*1040*/  @P0 FMUL.FTZ R79, R49, R52 ;  /* 0x00000034314f0220 */ /* 0x000fe20000410000 */
[----:B------:R-:W-:Y:S01]  /*1050*/  ISETP.NE.U32.AND P0, PT, RZ, c[0x0][0x258], PT ;  /* 0x00009600ff007a0c */ /* 0x000fe20003f05070 */
[-C--:B------:R-:W-:Y:S01]  /*1060*/  FMUL.FTZ R49, R54, R74.reuse ;  /* 0x0000004a36317220 */ /* 0x080fe20000410000 */
[--C-:B------:R-:W-:Y:S01]  /*1070*/  @P5 HADD2.F32 R52, -RZ, R45.reuse.H0_H0 ;  /* 0x2000002dff345230 */ /* 0x100fe20000004100 */
[----:B------:R-:W-:Y:S01]  /*1080*/  FMUL.FTZ R74, R108, R74 ;  /* 0x0000004a6c4a7220 */ /* 0x000fe20000410000 */
[----:B------:R-:W-:Y:S01]  /*1090*/  ISETP.NE.AND.EX P0, PT, RZ, c[0x0][0x25c], PT, P0 ;  /* 0x00009700ff007a0c */ /* 0x000fe20003f05300 */
[----:B------:R-:W-:Y:S01]  /*10a0*/  FMUL.FTZ R105, R49, c[0x0][0x1e8] ;  /* 0x00007a0031697a20 */ /* 0x000fe20000410000 */
[----:B------:R-:W-:Y:S01]  /*10b0*/  HFMA2.MMA R49, -RZ, RZ, 0, 0 ;  /* 0x00000000ff317435 */ /* 0x000fe200000001ff */
[----:B------:R-:W-:Y:S01]  /*10c0*/  @P5 FMUL.FTZ R75, R50, R52 ;  /* 0x00000034324b5220 */ /* 0x000fe20000410000 */
[----:B------:R-:W-:Y:S01]  /*10d0*/  HFMA2.MMA R52, -RZ, RZ, 0, 0 ;  /* 0x00000000ff347435 */ /* 0x000fe200000001ff */
[----:B------:R-:W-:Y:S01]  /*10e0*/  @P4 FMUL.FTZ R53, R66, R105 ;  /* 0x0000006942354220 */ /* 0x000fe20000410000 */
[----:B------:R-:W-:Y:S01]  /*10f0*/  @P1 HADD2.F32 R45, -RZ, R45.H1_H1 ;  /* 0x3000002dff2d1230 */ /* 0x000fe20000004100 */
[----:B------:R-:W-:Y:S01]  /*1100*/  @P4 FMUL.FTZ R100, R105, R44 ;  /* 0x0000002c69644220 */ /* 0x000fe20000410000 */
[----:B------:R-:W-:Y:S01]  /*1110*/  LOP3.LUT P4, RZ, R96, 0xff, RZ, 0xc0, !PT ;  /* 0x000000ff60ff7812 */ /* 0x000fe2000788c0ff */
[----:B------:R-:W-:Y:S01]  /*1120*/  @P5 FMUL.FTZ R49, R67, R50 ;  /* 0x0000003243315220 */ /* 0x000fe20000410000 */
[----:B------:R-:W-:Y:S01]  /*1130*/  LOP3.LUT P5, RZ, R98, 0xff, RZ, 0xc0, !PT ;  /* 0x000000ff62ff7812 */ /* 0x000fe200078ac0ff */
[----:B------:R-:W-:Y:S01]  /*1140*/  FMUL.FTZ R109, R74, c[0x0][0x1e8] ;  /* 0x00007a004a6d7a20 */ /* 0x000fe20000410000 */
[----:B------:R-:W-:Y:S01]  /*1150*/  HFMA2.MMA R50, -RZ, RZ, 0, 0 ;  /* 0x00000000ff327435 */ /* 0x000fe200000001ff */
[----:B------:R-:W-:Y:S01]  /*1160*/  @P0 LEA R54, P6, R73, c[0x0][0x258], 0x5 ;  /* 0x0000960049360a11 */ /* 0x000fe200078c28ff */
[----:B------:R-:W-:Y:S01]  /*1170*/  FMUL.FTZ R108, R101, c[0x0][0x1e8] ;  /* 0x00007a00656c7a20 */ /* 0x000fe20000410000 */
[----:B------:R-:W-:Y:S01]  /*1180*/  MOV R105, RZ ;  /* 0x000000ff00697202 */ /* 0x000fe20000000f00 */
[----:B------:R-:W-:Y:S01]  /*1190*/  FADD.FTZ R24, R24, R79 ;  /* 0x0000004f18187221 */ /* 0x000fe20000010000 */
[----:B------:R-:W-:Y:S01]  /*11a0*/  @P0 LEA.HI.X R55, R73, c[0x0][0x25c], RZ, 0x5, P6 ;  /* 0x0000970049370a11 */ /* 0x000fe200030f2cff */
[----:B------:R-:W-:Y:S01]  /*11b0*/  @P2 FMUL.FTZ R50, R69, R108 ;  /* 0x0000006c45322220 */ /* 0x000fe20000410000 */
[----:B------:R-:W-:Y:S01]  /*11c0*/  LOP3.LUT P6, RZ, R97, 0xff, RZ, 0xc0, !PT ;  /* 0x000000ff61ff7812 */ /* 0x000fe200078cc0ff */
[----:B------:R-:W-:Y:S01]  /*11d0*/  FADD.FTZ R25, R25, R100 ;  /* 0x0000006419197221 */ /* 0x000fe20000010000 */
[----:B------:R-:W-:Y:S01]  /*11e0*/  MOV R44, RZ ;  /* 0x000000ff002c7202 */ /* 0x000fe20000000f00 */
[----:B------:R-:W-:Y:S01]  /*11f0*/  @P0 STG.E.128 [R54.64], R36 ;  /* 0x0000002436000986 */ /* 0x000fe2000c101d04 */
[----:B------:R-:W-:Y:S01]  /*1200*/  @P5 FMUL.FTZ R52, R71, R110 ;  /* 0x0000006e47345220 */ /* 0x000fe20000410000 */
[----:B------:R-:W-:Y:S01]  /*1210*/  F2FP.PACK_AB R48, R53, R48 ;  /* 0x000000303530723e */ /* 0x000fe200000000ff */
[----:B------:R-:W-:Y:S01]  /*1220*/  @P4 FMUL.FTZ R103, R70, R107 ;  /* 0x0000006b46674220 */ /* 0x000fe20000410000 */
[----:B------:R0:W-:Y:S01]  /*1230*/  @P0 STG.E.128 [R54.64+0x10], R40 ;  /* 0x0000102836000986 */ /* 0x0001e2000c101d04 */
[----:B------:R-:W-:Y:S01]  /*1240*/  @P1 FMUL.FTZ R44, R68, R106 ;  /* 0x0000006a442c1220 */ /* 0x000fe20000410000 */
[----:B------:R-:W-:Y:S01]  /*1250*/  @P4 HADD2.F32 R74, -RZ, R46.H1_H1 ;  /* 0x3000002eff4a4230 */ /* 0x000fe20000004100 */
[----:B------:R-:W-:Y:S01]  /*1260*/  FADD.FTZ R26, R26, R75 ;  /* 0x0000004b1a1a7221 */ /* 0x000fe20000010000 */
[----:B------:R-:W-:Y:S01]  /*1270*/  F2FP.PACK_AB R50, R103, R50 ;  /* 0x000000326732723e */ /* 0x000fe200000000ff */
[--C-:B------:R-:W-:Y:S01]  /*1280*/  @P5 HADD2.F32 R101, -RZ, R47.reuse.H0_H0 ;  /* 0x2000002fff655230 */ /* 0x100fe20000004100 */
[----:B------:R-:W-:Y:S01]  /*1290*/  @P6 FMUL.FTZ R105, R72, R109 ;  /* 0x0000006d48696220 */ /* 0x000fe20000410000 */
[----:B------:R-:W-:Y:S01]  /*12a0*/  F2FP.PACK_AB R49, R44, R49 ;  /* 0x000000312c31723e */ /* 0x000fe200000000ff */
[----:B------:R-:W-:Y:S01]  /*12b0*/  HFMA2.MMA R44, -RZ, RZ, 0, 0 ;  /* 0x00000000ff2c7435 */ /* 0x000fe200000001ff */
[----:B------:R-:W-:-:S02]  /*12c0*/  @P6 HADD2.F32 R102, -RZ, R47.H1_H1 ;  /* 0x3000002fff666230 */ /* 0x000fc40000004100 */
[----:B------:R-:W-:Y:S02]  /*12d0*/  F2FP.PACK_AB R51, R105, R52 ;  /* 0x000000346933723e */ /* 0x000fe400000000ff */
[----:B------:R-:W-:Y:S01]  /*12e0*/  LEA R52, P0, R73, c[0x0][0x248], 0x4 ;  /* 0x0000920049347a11 */ /* 0x000fe200078020ff */
[----:B------:R-:W-:-:S03]  /*12f0*/  @P1 FMUL.FTZ R44, R106, R45 ;  /* 0x0000002d6a2c1220 */ /* 0x000fc60000410000 */
[----:B------:R-:W-:Y:S01]  /*1300*/  LEA.HI.X R53, R73, c[0x0][0x24c], RZ, 0x4, P0 ;  /* 0x0000930049357a11 */ /* 0x000fe200000f24ff */
[----:B------:R-:W-:Y:S01]  /*1310*/  @P2 HADD2.F32 R73, -RZ, R46.H0_H0 ;  /* 0x2000002eff492230 */ /* 0x000fe20000004100 */
[----:B------:R-:W-:Y:S01]  /*1320*/  CS2R R46, SRZ ;  /* 0x00000000002e7805 */ /* 0x000fe2000001ff00 */
[----:B0-----:R-:W-:Y:S01]  /*1330*/  CS2R R54, SRZ ;  /* 0x0000000000367805 */ /* 0x001fe2000001ff00 */
[----:B------:R-:W-:Y:S01]  /*1340*/  @P4 FMUL.FTZ R46, R107, R74 ;  /* 0x0000004a6b2e4220 */ /* 0x000fe20000410000 */
[----:B------:R0:W-:Y:S01]  /*1350*/  STG.E.128 [R52.64], R48 ;  /* 0x0000003034007986 */ /* 0x0001e2000c101d04 */
[----:B------:R-:W-:Y:S02]  /*1360*/  @P2 FMUL.FTZ R47, R108, R73 ;  /* 0x000000496c2f2220 */ /* 0x000fe40000410000 */
[----:B------:R-:W-:Y:S02]  /*1370*/  @P5 FMUL.FTZ R55, R110, R101 ;  /* 0x000000656e375220 */ /* 0x000fe40000410000 */
[----:B------:R-:W-:-:S02]  /*1380*/  @P6 FMUL.FTZ R54, R109, R102 ;  /* 0x000000666d366220 */ /* 0x000fc40000410000 */
[----:B------:R-:W-:Y:S02]  /*1390*/  FADD.FTZ R27, R27, R44 ;  /* 0x0000002c1b1b7221 */ /* 0x000fe40000010000 */
[----:B------:R-:W-:Y:S02]  /*13a0*/  FADD.FTZ R20, R20, R47 ;  /* 0x0000002f14147221 */ /* 0x000fe40000010000 */
[----:B------:R-:W-:Y:S02]  /*13b0*/  FADD.FTZ R21, R21, R46 ;  /* 0x0000002e15157221 */ /* 0x000fe40000010000 */
[----:B------:R-:W-:Y:S02]  /*13c0*/  FADD.FTZ R22, R22, R55 ;  /* 0x0000003716167221 */ /* 0x000fe40000010000 */
[----:B------:R-:W-:Y:S02]  /*13d0*/  FADD.FTZ R23, R23, R54 ;  /* 0x0000003617177221 */ /* 0x000fe40000010000 */
.L_x_2953:
[----:B------:R-:W-:Y:S05]  /*13e0*/  BSYNC B0 ;  /* 0x0000000000007941 */ /* 0x000fea0003800000 */
.L_x_2952:
[----:B------:R-:W-:-:S04]  /*13f0*/  MOV R45, c[0x0][0x160] ;  /* 0x00005800002d7a02 */ /* 0x000fc80000000f00 */
[----:B------:R-:W-:-:S04]  /*1400*/  LEA R56, R45, R56, 0x2 ;  /* 0x000000382d387211 */ /* 0x000fc800078e10ff */
[----:B------:R-:W-:-:S13]  /*1410*/  ISETP.GE.AND P0, PT, R56, c[0x0][0x164], PT ;  /* 0x0000590038007a0c */ /* 0x000fda0003f06270 */
[----:B012---:R-:W-:Y:S01]  /*1420*/  @P0 CALL.REL.NOINC `(.L_x_2947) ;  /* 0x0000001000000944 */ /* 0x007fe20003c00000 */
[----:B------:R-:W-:Y:S05]  /*1430*/  BRA `(.L_x_2954) ;  /* 0xffffeee000007947 */ /* 0x000fea000383ffff */
.L_x_2947:
        /* <DEDUP_REMOVED lines=92> */
.L_x_2956:
[----:B------:R-:W-:Y:S05]  /*1a00*/  BSYNC B0 ;  /* 0x0000000000007941 */ /* 0x000fea0003800000 */
.L_x_2955:
        /* <DEDUP_REMOVED lines=10> */
.L_x_2950:
[----:B------:R-:W-:Y:S01]  /*1ab0*/  HFMA2.MMA R52, -RZ, RZ, 0, 5.9604644775390625e-08 ;  /* 0x00000001ff347435 */ /* 0x000fe200000001ff */
[----:B------:R-:W-:Y:S02]  /*1ac0*/  MOV R49, R48 ;  /* 0x0000003000317202 */ /* 0x000fe40000000f00 */
[----:B------:R-:W-:Y:S02]  /*1ad0*/  MOV R53, 0x1f ;  /* 0x0000001f00357802 */ /* 0x000fe40000000f00 */
[----:B------:R-:W-:-:S02]  /*1ae0*/  MOV R54, 0xffffffff ;  /* 0xffffffff00367802 */ /* 0x000fc40000000f00 */
[----:B------:R-:W-:Y:S02]  /*1af0*/  MOV R44, 0x1b10 ;  /* 0x00001b10002c7802 */ /* 0x000fe40000000f00 */
[----:B------:R-:W-:Y:S05]  /*1b00*/  CALL.REL.NOINC `($__internal_134_$__cuda_sm70_shflsync_bfly_p) ;  /* 0x0000045000007944 */ /* 0x000fea0003c00000 */
[----:B-1----:R-:W-:Y:S01]  /*1b10*/  MOV R47, R53 ;  /* 0x00000035002f7202 */ /* 0x002fe20000000f00 */
[----:B0-----:R-:W-:Y:S05]  /*1b20*/  BRA `(.L_x_2957) ;  /* 0xffffeef000007947 */ /* 0x001fea000383ffff */
.L_x_2951:
[----:B------:R-:W-:Y:S01]  /*1b30*/  HFMA2.MMA R52, -RZ, RZ, 0, 5.9604644775390625e-08 ;  /* 0x00000001ff347435 */ /* 0x000fe200000001ff */
[----:B------:R-:W-:Y:S02]  /*1b40*/  MOV R49, R50 ;  /* 0x0000003200317202 */ /* 0x000fe40000000f00 */
[----:B------:R-:W-:Y:S02]  /*1b50*/  MOV R53, 0x1f ;  /* 0x0000001f00357802 */ /* 0x000fe40000000f00 */
[----:B------:R-:W-:Y:S02]  /*1b60*/  MOV R54, 0xffffffff ;  /* 0xffffffff00367802 */ /* 0x000fe40000000f00 */
[----:B------:R-:W-:Y:S02]  /*1b70*/  MOV R44, 0x1b90 ;  /* 0x00001b90002c7802 */ /* 0x000fe40000000f00 */
[----:B01----:R-:W-:Y:S05]  /*1b80*/  CALL.REL.NOINC `($__internal_134_$__cuda_sm70_shflsync_bfly_p) ;  /* 0x000003d000007944 */ /* 0x003fea0003c00000 */
[----:B------:R-:W-:Y:S01]  /*1b90*/  FADD.FTZ R47, R47, R48 ;  /* 0x000000302f2f7221 */ /* 0x000fe20000010000 */
[----:B0-----:R-:W-:Y:S01]  /*1ba0*/  HFMA2.MMA R52, -RZ, RZ, 0, 1.1920928955078125e-07 ;  /* 0x00000002ff347435 */ /* 0x001fe200000001ff */
[----:B-1----:R-:W-:Y:S01]  /*1bb0*/  FADD.FTZ R50, R50, R53 ;  /* 0x0000003532327221 */ /* 0x002fe20000010000 */
[----:B------:R-:W-:-:S02]  /*1bc0*/  MOV R53, 0x1f ;  /* 0x0000001f00357802 */ /* 0x000fc40000000f00 */
[----:B------:R-:W-:Y:S02]  /*1bd0*/  MOV R54, 0xffffffff ;  /* 0xffffffff00367802 */ /* 0x000fe40000000f00 */
[----:B------:R-:W-:Y:S02]  /*1be0*/  MOV R49, R47 ;  /* 0x0000002f00317202 */ /* 0x000fe40000000f00 */
[----:B------:R-:W-:Y:S02]  /*1bf0*/  MOV R44, 0x1c10 ;  /* 0x00001c10002c7802 */ /* 0x000fe40000000f00 */
[----:B------:R-:W-:Y:S05]  /*1c00*/  CALL.REL.NOINC `($__internal_134_$__cuda_sm70_shflsync_bfly_p) ;  /* 0x0000035000007944 */ /* 0x000fea0003c00000 */
[----:B0-----:R-:W-:Y:S01]  /*1c10*/  HFMA2.MMA R52, -RZ, RZ, 0, 1.1920928955078125e-07 ;  /* 0x00000002ff347435 */ /* 0x001fe200000001ff */
[----:B-1----:R-:W-:Y:S02]  /*1c20*/  MOV R46, R53 ;  /* 0x00000035002e7202 */ /* 0x002fe40000000f00 */
[----:B------:R-:W-:Y:S02]  /*1c30*/  MOV R49, R50 ;  /* 0x0000003200317202 */ /* 0x000fe40000000f00 */
[----:B------:R-:W-:Y:S02]  /*1c40*/  MOV R53, 0x1f ;  /* 0x0000001f00357802 */ /* 0x000fe40000000f00 */
[----:B------:R-:W-:-:S02]  /*1c50*/  MOV R54, 0xffffffff ;  /* 0xffffffff00367802 */ /* 0x000fc40000000f00 */
[----:B------:R-:W-:Y:S02]  /*1c60*/  MOV R44, 0x1c80 ;  /* 0x00001c80002c7802 */ /* 0x000fe40000000f00 */
[----:B------:R-:W-:Y:S05]  /*1c70*/  CALL.REL.NOINC `($__internal_134_$__cuda_sm70_shflsync_bfly_p) ;  /* 0x000002e000007944 */ /* 0x000fea0003c00000 */
[----:B------:R-:W-:Y:S01]  /*1c80*/  FADD.FTZ R47, R46, R47 ;  /* 0x0000002f2e2f7221 */ /* 0x000fe20000010000 */
[----:B0-----:R-:W-:Y:S01]  /*1c90*/  HFMA2.MMA R52, -RZ, RZ, 0, 2.384185791015625e-07 ;  /* 0x00000004ff347435 */ /* 0x001fe200000001ff */
[----:B-1----:R-:W-:Y:S01]  /*1ca0*/  FADD.FTZ R50, R50, R53 ;  /* 0x0000003532327221 */ /* 0x002fe20000010000 */
[----:B------:R-:W-:Y:S02]  /*1cb0*/  MOV R53, 0x1f ;  /* 0x0000001f00357802 */ /* 0x000fe40000000f00 */
[----:B------:R-:W-:Y:S02]  /*1cc0*/  MOV R54, 0xffffffff ;  /* 0xffffffff00367802 */ /* 0x000fe40000000f00 */
[----:B------:R-:W-:Y:S02]  /*1cd0*/  MOV R49, R47 ;  /* 0x0000002f00317202 */ /* 0x000fe40000000f00 */
[----:B------:R-:W-:Y:S02]  /*1ce0*/  MOV R44, 0x1d00 ;  /* 0x00001d00002c7802 */ /* 0x000fe40000000f00 */
[----:B------:R-:W-:Y:S05]  /*1cf0*/  CALL.REL.NOINC `($__internal_134_$__cuda_sm70_shflsync_bfly_p) ;  /* 0x0000026000007944 */ /* 0x000fea0003c00000 */
[----:B0-----:R-:W-:Y:S01]  /*1d00*/  HFMA2.MMA R52, -RZ, RZ, 0, 2.384185791015625e-07 ;  /* 0x00000004ff347435 */ /* 0x001fe200000001ff */
[----:B-1----:R-:W-:-:S02]  /*1d10*/  MOV R46, R53 ;  /* 0x00000035002e7202 */ /* 0x002fc40000000f00 */
[----:B------:R-:W-:Y:S02]  /*1d20*/  MOV R49, R50 ;  /* 0x0000003200317202 */ /* 0x000fe40000000f00 */
[----:B------:R-:W-:Y:S02]  /*1d30*/  MOV R53, 0x1f ;  /* 0x0000001f00357802 */ /* 0x000fe40000000f00 */
[----:B------:R-:W-:Y:S02]  /*1d40*/  MOV R54, 0xffffffff ;  /* 0xffffffff00367802 */ /* 0x000fe40000000f00 */
[----:B------:R-:W-:Y:S02]  /*1d50*/  MOV R44, 0x1d70 ;  /* 0x00001d70002c7802 */ /* 0x000fe40000000f00 */
[----:B------:R-:W-:Y:S05]  /*1d60*/  CALL.REL.NOINC `($__internal_134_$__cuda_sm70_shflsync_bfly_p) ;  /* 0x000001f000007944 */ /* 0x000fea0003c00000 */
[----:B------:R-:W-:Y:S01]  /*1d70*/  FADD.FTZ R47, R46, R47 ;  /* 0x0000002f2e2f7221 */ /* 0x000fe20000010000 */
[----:B0-----:R-:W-:Y:S01]  /*1d80*/  HFMA2.MMA R52, -RZ, RZ, 0, 4.76837158203125e-07 ;  /* 0x00000008ff347435 */ /* 0x001fe200000001ff */
[----:B-1----:R-:W-:Y:S01]  /*1d90*/  FADD.FTZ R50, R50, R53 ;  /* 0x0000003532327221 */ /* 0x002fe20000010000 */
[----:B------:R-:W-:Y:S02]  /*1da0*/  MOV R53, 0x1f ;  /* 0x0000001f00357802 */ /* 0x000fe40000000f00 */
[----:B------:R-:W-:-:S02]  /*1db0*/  MOV R54, 0xffffffff ;  /* 0xffffffff00367802 */ /* 0x000fc40000000f00 */
[----:B------:R-:W-:Y:S02]  /*1dc0*/  MOV R49, R47 ;  /* 0x0000002f00317202 */ /* 0x000fe40000000f00 */
[----:B------:R-:W-:Y:S02]  /*1dd0*/  MOV R44, 0x1df0 ;  /* 0x00001df0002c7802 */ /* 0x000fe40000000f00 */
[----:B------:R-:W-:Y:S05]  /*1de0*/  CALL.REL.NOINC `($__internal_134_$__cuda_sm70_shflsync_bfly_p) ;  /* 0x0000017000007944 */ /* 0x000fea0003c00000 */
[----:B0-----:R-:W-:Y:S01]  /*1df0*/  HFMA2.MMA R52, -RZ, RZ, 0, 4.76837158203125e-07 ;  /* 0x00000008ff347435 */ /* 0x001fe200000001ff */
[----:B-1----:R-:W-:Y:S02]  /*1e00*/  MOV R46, R53 ;  /* 0x00000035002e7202 */ /* 0x002fe40000000f00 */
[----:B------:R-:W-:Y:S02]  /*1e10*/  MOV R49, R50 ;  /* 0x0000003200317202 */ /* 0x000fe40000000f00 */
[----:B------:R-:W-:Y:S02]  /*1e20*/  MOV R53, 0x1f ;  /* 0x0000001f00357802 */ /* 0x000fe40000000f00 */
[----:B------:R-:W-:Y:S02]  /*1e30*/  MOV R54, 0xffffffff ;  /* 0xffffffff00367802 */ /* 0x000fe40000000f00 */
[----:B------:R-:W-:-:S02]  /*1e40*/  MOV R44, 0x1e60 ;  /* 0x00001e60002c7802 */ /* 0x000fc40000000f00 */
[----:B------:R-:W-:Y:S05]  /*1e50*/  CALL.REL.NOINC `($__internal_134_$__cuda_sm70_shflsync_bfly_p) ;  /* 0x0000010000007944 */ /* 0x000fea0003c00000 */
[----:B------:R-:W-:Y:S01]  /*1e60*/  FADD.FTZ R48, R46, R47 ;  /* 0x0000002f2e307221 */ /* 0x000fe20000010000 */
[----:B0-----:R-:W-:Y:S01]  /*1e70*/  HFMA2.MMA R52, -RZ, RZ, 0, 9.5367431640625e-07 ;  /* 0x00000010ff347435 */ /* 0x001fe200000001ff */
[----:B-1----:R-:W-:Y:S01]  /*1e80*/  FADD.FTZ R50, R50, R53 ;  /* 0x0000003532327221 */ /* 0x002fe20000010000 */
[----:B------:R-:W-:-:S02]  /*1e90*/  MOV R53, 0x1f ;  /* 0x0000001f00357802 */ /* 0x000fc40000000f00 */
[----:B------:R-:W-:Y:S02]  /*1ea0*/  MOV R54, 0xffffffff ;  /* 0xffffffff00367802 */ /* 0x000fe40000000f00 */
[----:B------:R-:W-:Y:S02]  /*1eb0*/  MOV R49, R48 ;  /* 0x0000003000317202 */ /* 0x000fe40000000f00 */
[----:B------:R-:W-:Y:S02]  /*1ec0*/  MOV R44, 0x1ee0 ;  /* 0x00001ee0002c7802 */ /* 0x000fe40000000f00 */
[----:B------:R-:W-:Y:S05]  /*1ed0*/  CALL.REL.NOINC `($__internal_134_$__cuda_sm70_shflsync_bfly_p) ;  /* 0x0000008000007944 */ /* 0x000fea0003c00000 */
[----:B0-----:R-:W-:Y:S01]  /*1ee0*/  HFMA2.MMA R52, -RZ, RZ, 0, 9.5367431640625e-07 ;  /* 0x00000010ff347435 */ /* 0x001fe200000001ff */
[----:B-1----:R-:W-:Y:S02]  /*1ef0*/  MOV R51, R53 ;  /* 0x0000003500337202 */ /* 0x002fe40000000f00 */
[----:B------:R-:W-:Y:S02]  /*1f00*/  MOV R49, R50 ;  /* 0x0000003200317202 */ /* 0x000fe40000000f00 */
[----:B------:R-:W-:Y:S02]  /*1f10*/  MOV R53, 0x1f ;  /* 0x0000001f00357802 */ /* 0x000fe40000000f00 */
[----:B------:R-:W-:-:S02]  /*1f20*/  MOV R54, 0xffffffff ;  /* 0xffffffff00367802 */ /* 0x000fc40000000f00 */
[----:B------:R-:W-:Y:S02]  /*1f30*/  MOV R44, 0x1f50 ;  /* 0x00001f50002c7802 */ /* 0x000fe40000000f00 */
[----:B------:R-:W-:Y:S05]  /*1f40*/  CALL.REL.NOINC `($__internal_134_$__cuda_sm70_shflsync_bfly_p) ;  /* 0x0000001000007944 */ /* 0x000fea0003c00000 */
[----:B01----:R-:W-:Y:S05]  /*1f50*/  BRA `(.L_x_2958) ;  /* 0xffffebe000007947 */ /* 0x003fea000383ffff */
        .weak           $__internal_134_$__cuda_sm70_shflsync_bfly_p
        .type           $__internal_134_$__cuda_sm70_shflsync_bfly_p,@function
        .size           $__internal_134_$__cuda_sm70_shflsync_bfly_p,(.L_x_4514 - $__internal_134_$__cuda_sm70_shflsync_bfly_p)
$__internal_134_$__cuda_sm70_shflsync_bfly_p:
[----:B------:R-:W-:Y:S01]  /*1f60*/  HFMA2.MMA R45, -RZ, RZ, 0, 0 ;  /* 0x00000000ff2d7435 */ /* 0x000fe200000001ff */
[----:B------:R-:W-:Y:S04]  /*1f70*/  WARPSYNC R54 ;  /* 0x0000003600007348 */ /* 0x000fe80003800000 */
[----:B------:R0:W1:Y:S01]  /*1f80*/  SHFL.BFLY PT, R53, R49, R52, R53 ;  /* 0x0c00003431357389 */ /* 0x00006200000e0035 */
[----:B------:R-:W-:Y:S05]  /*1f90*/  RET.REL.NODEC R44 `(_ZN10layer_norm13ln_bwd_kernelINS_13Kernel_traitsI6__halfS2_fS2_fjLj256ELj1ELj4ELj1ELj16ENS_18Kernel_traits_baseILj256ES2_S2_fS2_fjLj128EEEEELb1ELb1ELb0ELb0EEEvNS_9BwdParamsE) ;  /* 0xffffe0602c007950 */ /* 0x000fea0003c3ffff */
.L_x_2959:
        /* <DEDUP_REMOVED lines=14> */
.L_x_4514:


//--------------------- .text._ZN10layer_norm13ln_bwd_kernelINS_13Kernel_traitsI6__halfS2_fS2_fjLj256ELj1ELj4ELj1ELj16ENS_18Kernel_traits_baseILj256ES2_S2_fS2_fjLj128EEEEELb1ELb1ELb0ELb1EEEvNS_9BwdParamsE --------------------------
	.section	.text._ZN10layer_norm13ln_bwd_kernelINS_13Kernel_traitsI6__halfS2_fS2_fjLj256ELj1ELj4ELj1ELj16ENS_18Kernel_traits_baseILj256ES2_S2_fS2_fjLj128EEEEELb1ELb1ELb0ELb1EEEvNS_9BwdParamsE,"ax",@progbits
	.sectioninfo	@"SHI_REGISTERS=90"
	.align	128
        .global         _ZN10layer_norm13ln_bwd_kernelINS_13Kernel_traitsI6__halfS2_fS2_fjLj256ELj1ELj4ELj1ELj16ENS_18Kernel_traits_baseILj256ES2_S2_fS2_fjLj128EEEEELb1ELb1ELb0ELb1EEEvNS_9BwdParamsE
        .type           _ZN10layer_norm13ln_bwd_kernelINS_13Kernel_traitsI6__halfS2_fS2_fjLj256ELj1ELj4ELj1ELj16ENS_18Kernel_traits_baseILj256ES2_S2_fS2_fjLj128EEEEELb1ELb1ELb0ELb1EEEvNS_9BwdParamsE,@function
        .size           _ZN10layer_norm13ln_bwd_kernelINS_13Kernel_traitsI6__halfS2_fS2_fjLj256ELj1ELj4ELj1ELj16ENS_18Kernel_traits_baseILj256ES2_S2_fS2_fjLj128EEEEELb1ELb1ELb0ELb1EEEvNS_9BwdParamsE,(.L_x_4515 - _ZN10layer_norm13ln_bwd_kernelINS_13Kernel_traitsI6__halfS2_fS2_fjLj256ELj1ELj4ELj1ELj16ENS_18Kernel_traits_baseILj256ES2_S2_fS2_fjLj128EEEEELb1ELb1ELb0ELb1EEEvNS_9BwdParamsE)
        .other          _ZN10layer_norm13ln_bwd_kernelINS_13Kernel_traitsI6__halfS2_fS2_fjLj256ELj1ELj4ELj1ELj16ENS_18Kernel_traits_baseILj256ES2_S2_fS2_fjLj128EEEEELb1ELb1ELb0ELb1EEEvNS_9BwdParamsE,@"STO_CUDA_ENTRY STV_DEFAULT"
_ZN10layer_norm13ln_bwd_kernelINS_13Kernel_traitsI6__halfS2_fS2_fjLj256ELj1ELj4ELj1ELj16ENS_18Kernel_traits_baseILj256ES2_S2_fS2_fjLj128EEEEELb1ELb1ELb0ELb1EEEvNS_9BwdParamsE:
.text._ZN10layer_norm13ln_bwd_kernelINS_13Kernel_traitsI6__halfS2_fS2_fjLj256ELj1ELj4ELj1ELj16ENS_18Kernel_traits_baseILj256ES2_S2_fS2_fjLj128EEEEELb1ELb1ELb0ELb1EEEvNS_9BwdParamsE:
        /* <DEDUP_REMOVED lines=27> */
.L_x_2960:
        /* <DEDUP_REMOVED lines=25> */
.L_x_2965:
[C---:B------:R-:W-:Y:S01]  /*0340*/  IMAD R36, R56.reuse, c[0x0][0x168], RZ ;  /* 0x00005a0038247a24 */ /* 0x040fe200078e02ff */
[----:B------:R-:W-:Y:S02]  /*0350*/  ISETP.NE.U32.AND P0, PT, RZ, c[0x0][0x1c0], PT ;  /* 0x00007000ff007a0c */ /* 0x000fe40003f05070 */
[----:B------:R-:W-:Y:S02]  /*0360*/  MOV R67, 0x4 ;  /* 0x0000000400437802 */ /* 0x000fe40000000f00 */
[----:B------:R-:W-:Y:S02]  /*0370*/  SHF.R.S32.HI R37, RZ, 0x1f, R36 ;  /* 0x0000001fff257819 */ /* 0x000fe40000011424 */
[----:B------:R-:W-:Y:S01]  /*0380*/  ISETP.NE.AND.EX P0, PT, RZ, c[0x0][0x1c4], PT, P0 ;  /* 0x00007100ff007a0c */ /* 0x000fe20003f05300 */
[----:B------:R-:W-:Y:S01]  /*0390*/  IMAD.WIDE R76, R56, R67, c[0x0][0x1a0] ;  /* 0x00006800384c7625 */ /* 0x000fe200078e0243 */
[----:B------:R-:W-:-:S02]  /*03a0*/  LEA.HI R36, R37, R36, RZ, 0x3 ;  /* 0x0000002425247211 */ /* 0x000fc400078f18ff */
[----:B------:R-:W-:Y:S02]  /*03b0*/  MOV R40, 0x10 ;  /* 0x0000001000287802 */ /* 0x000fe40000000f00 */
[----:B------:R-:W-:Y:S01]  /*03c0*/  LEA.HI.SX32 R75, R36, R75, 0x1d ;  /* 0x0000004b244b7211 */ /* 0x000fe200078feaff */
[----:B------:R-:W2:Y:S01]  /*03d0*/  LDG.E R76, [R76.64] ;  /* 0x000000044c4c7981 */ /* 0x000ea2000c1e1900 */
[----:B------:R-:W-:Y:S02]  /*03e0*/  SHF.R.S32.HI R37, RZ, 0x1f, R56 ;  /* 0x0000001fff257819 */ /* 0x000fe40000011438 */
[C---:B------:R-:W-:Y:S01]  /*03f0*/  LEA R70, P2, R75.reuse, c[0x0][0x188], 0x5 ;  /* 0x000062004b467a11 */ /* 0x040fe200078428ff */
[C---:B------:R-:W-:Y:S02]  /*0400*/  IMAD.WIDE.U32 R40, R75.reuse, R40, c[0x0][0x208] ;  /* 0x000082004b287625 */ /* 0x040fe400078e0028 */
[C---:B------:R-:W-:Y:S02]  /*0410*/  @P0 LEA R64, P1, R56.reuse, c[0x0][0x1c0], 0x1 ;  /* 0x0000700038400a11 */ /* 0x040fe400078208ff */
[C---:B------:R-:W-:Y:S01]  /*0420*/  LEA.HI.X R71, R75.reuse, c[0x0][0x18c], RZ, 0x5, P2 ;  /* 0x000063004b477a11 */ /* 0x040fe200010f2cff */
[C---:B------:R-:W-:Y:S01]  /*0430*/  IMAD.WIDE R66, R56.reuse, R67, c[0x0][0x1a8] ;  /* 0x00006a0038427625 */ /* 0x040fe200078e0243 */
[----:B------:R-:W-:Y:S01]  /*0440*/  @P0 LEA.HI.X R65, R56, c[0x0][0x1c4], R37, 0x1, P1 ;  /* 0x0000710038410a11 */ /* 0x000fe200008f0c25 */
[----:B------:R-:W3:Y:S04]  /*0450*/  LDG.E.128 R40, [R40.64] ;  /* 0x0000000428287981 */ /* 0x000ee8000c1e1d00 */
[----:B------:R3:W4:Y:S04]  /*0460*/  LDG.E.128 R36, [R70.64] ;  /* 0x0000000446247981 */ /* 0x000728000c1e1d00 */
[----:B------:R0:W4:Y:S04]  /*0470*/  LDG.E R66, [R66.64] ;  /* 0x0000000442427981 */ /* 0x000128000c1e1900 */
[----:B------:R3:W4:Y:S04]  /*0480*/  LDG.E.128 R44, [R70.64+0x10] ;  /* 0x00001004462c7981 */ /* 0x000728000c1e1d00 */
[----:B------:R1:W4:Y:S01]  /*0490*/  @P0 LDG.E.U16 R78, [R64.64] ;  /* 0x00000004404e0981 */ /* 0x000322000c1e1500 */
[----:B------:R-:W-:-:S04]  /*04a0*/  LEA R60, P2, R75, c[0x0][0x190], 0x3 ;  /* 0x000064004b3c7a11 */ /* 0x000fc800078418ff */
[----:B------:R-:W-:-:S06]  /*04b0*/  LEA.HI.X R61, R75, c[0x0][0x194], RZ, 0x3, P2 ;  /* 0x000065004b3d7a11 */ /* 0x000fcc00010f1cff */
[----:B------:R-:W4:Y:S01]  /*04c0*/  LDG.E.64 R60, [R60.64] ;  /* 0x000000043c3c7981 */ /* 0x000f22000c1e1b00 */
[----:B------:R-:W-:-:S04]  /*04d0*/  ISETP.NE.U32.AND P1, PT, RZ, c[0x0][0x218], PT ;  /* 0x00008600ff007a0c */ /* 0x000fc80003f25070 */
[----:B------:R-:W-:-:S13]  /*04e0*/  ISETP.NE.AND.EX P1, PT, RZ, c[0x0][0x21c], PT, P1 ;  /* 0x00008700ff007a0c */ /* 0x000fda0003f25310 */
[----:B-1----:R-:W-:-:S04]  /*04f0*/  @P1 LEA R64, P2, R75, c[0x0][0x218], 0x5 ;  /* 0x000086004b401a11 */ /* 0x002fc800078428ff */
[----:B------:R-:W-:-:S05]  /*0500*/  @P1 LEA.HI.X R65, R75, c[0x0][0x21c], RZ, 0x5, P2 ;  /* 0x000087004b411a11 */ /* 0x000fca00010f2cff */
[----:B-----5:R1:W5:Y:S04]  /*0510*/  @P1 LDG.E.128 R20, [R64.64] ;  /* 0x0000000440141981 */ /* 0x020368000c1e1d00 */
[----:B------:R1:W5:Y:S01]  /*0520*/  @P1 LDG.E.128 R24, [R64.64+0x10] ;  /* 0x0000100440181981 */ /* 0x000362000c1e1d00 */
[----:B------:R-:W-:Y:S02]  /*0530*/  ISETP.NE.AND P1, PT, R73, RZ, PT ;  /* 0x000000ff4900720c */ /* 0x000fe40003f25270 */
[----:B0-----:R-:W-:Y:S02]  /*0540*/  MOV R67, 0x3f800000 ;  /* 0x3f80000000437802 */ /* 0x001fe40000000f00 */
[----:B--2---:R-:W-:Y:S01]  /*0550*/  FSEL R79, R76, RZ, !P1 ;  /* 0x000000ff4c4f7208 */ /* 0x004fe20004800000 */
[----:B---3--:R-:W-:-:S04]  /*0560*/  HADD2.F32 R70, -RZ, R40.H0_H0 ;  /* 0x20000028ff467230 */ /* 0x008fc80000004100 */
[C---:B----4-:R-:W-:Y:S01]  /*0570*/  FADD.FTZ R71, -R79.reuse, R36 ;  /* 0x000000244f477221 */ /* 0x050fe20000010100 */
[--C-:B------:R-:W-:Y:S01]  /*0580*/  HADD2.F32 R76, -RZ, R41.reuse.H1_H1 ;  /* 0x30000029ff4c7230 */ /* 0x100fe20000004100 */
[C---:B------:R-:W-:Y:S01]  /*0590*/  FADD.FTZ R81, -R79.reuse, R38 ;  /* 0x000000264f517221 */ /* 0x040fe20000010100 */
[----:B------:R-:W-:Y:S01]  /*05a0*/  HADD2.F32 R38, -RZ, R41.H0_H0 ;  /* 0x20000029ff267230 */ /* 0x000fe20000004100 */
[----:B------:R-:W-:Y:S01]  /*05b0*/  FMUL.FTZ R41, R66, R71 ;  /* 0x0000004742297220 */ /* 0x000fe20000410000 */
[----:B------:R-:W-:Y:S01]  /*05c0*/  HADD2.F32 R40, -RZ, R40.H1_H1 ;  /* 0x30000028ff287230 */ /* 0x000fe20000004100 */
[----:B------:R-:W-:Y:S01]  /*05d0*/  FADD.FTZ R39, -R79, R39 ;  /* 0x000000274f277221 */ /* 0x000fe20000010100 */
[--C-:B------:R-:W-:Y:S01]  /*05e0*/  HADD2.F32 R36, -RZ, R43.reuse.H0_H0 ;  /* 0x2000002bff247230 */ /* 0x100fe20000004100 */
[----:B------:R-:W-:Y:S01]  /*05f0*/  FADD.FTZ R55, R70, R55 ;  /* 0x0000003746377221 */ /* 0x000fe20000010000 */
[----:B------:R-:W-:Y:S01]  /*0600*/  HADD2.F32 R80, -RZ, R43.H1_H1 ;  /* 0x3000002bff507230 */ /* 0x000fe20000004100 */
[----:B------:R-:W-:-:S02]  /*0610*/  FFMA.FTZ R74, R41, R70, R74 ;  /* 0x00000046294a7223 */ /* 0x000fc4000001004a */
[----:B-1----:R-:W-:Y:S02]  /*0620*/  FMUL.FTZ R65, R66, R81 ;  /* 0x0000005142417220 */ /* 0x002fe40000410000 */
[----:B------:R-:W-:Y:S02]  /*0630*/  FADD.FTZ R77, -R79, R37 ;  /* 0x000000254f4d7221 */ /* 0x000fe40000010100 */
[----:B------:R-:W-:Y:S02]  /*0640*/  FMUL.FTZ R70, R57, R70 ;  /* 0x0000004639467220 */ /* 0x000fe40000410000 */
[C---:B------:R-:W-:Y:S02]  /*0650*/  FADD.FTZ R43, -R79.reuse, R44 ;  /* 0x0000002c4f2b7221 */ /* 0x040fe40000010100 */
[C---:B------:R-:W-:Y:S02]  /*0660*/  FADD.FTZ R83, -R79.reuse, R45 ;  /* 0x0000002d4f537221 */ /* 0x040fe40000010100 */
[----:B------:R-:W-:-:S02]  /*0670*/  FADD.FTZ R85, -R79, R46 ;  /* 0x0000002e4f557221 */ /* 0x000fc40000010100 */
[----:B------:R-:W-:Y:S02]  /*0680*/  FADD.FTZ R79, -R79, R47 ;  /* 0x0000002f4f4f7221 */ /* 0x000fe40000010100 */
[----:B------:R-:W-:Y:S02]  /*0690*/  FADD.FTZ R51, R38, R51 ;  /* 0x0000003326337221 */ /* 0x000fe40000010000 */
[C---:B------:R-:W-:Y:S02]  /*06a0*/  FMUL.FTZ R47, R66.reuse, R39 ;  /* 0x00000027422f7220 */ /* 0x040fe40000410000 */
[-C--:B------:R-:W-:Y:S02]  /*06b0*/  FFMA.FTZ R52, R65, R38.reuse, R52 ;  /* 0x0000002641347223 */ /* 0x080fe40000010034 */
[----:B------:R-:W-:Y:S02]  /*06c0*/  FMUL.FTZ R46, R59, R38 ;  /* 0x000000263b2e7220 */ /* 0x000fe40000410000 */
[----:B------:R-:W-:-:S02]  /*06d0*/  FMUL.FTZ R71, R66, R77 ;  /* 0x0000004d42477220 */ /* 0x000fc40000410000 */
[----:B------:R-:W-:Y:S02]  /*06e0*/  FMUL.FTZ R64, R58, R40 ;  /* 0x000000283a407220 */ /* 0x000fe40000410000 */
[----:B------:R-:W-:Y:S02]  /*06f0*/  FADD.FTZ R39, RZ, R70 ;  /* 0x00000046ff277221 */ /* 0x000fe40000010000 */
[----:B------:R-:W-:Y:S02]  /*0700*/  FFMA.FTZ R38, R41, R70, RZ ;  /* 0x0000004629267223 */ /* 0x000fe400000100ff */
[----:B------:R-:W-:Y:S02]  /*0710*/  FADD.FTZ R39, R39, R64 ;  /* 0x0000004027277221 */ /* 0x000fe40000010000 */
[----:B------:R-:W-:Y:S01]  /*0720*/  FFMA.FTZ R38, R71, R64, R38 ;  /* 0x0000004047267223 */ /* 0x000fe20000010026 */
[----:B------:R-:W-:Y:S01]  /*0730*/  @P0 HADD2.F32 R67, -RZ, R78.H0_H0 ;  /* 0x2000004eff430230 */ /* 0x000fe20000004100 */
[----:B------:R-:W-:Y:S01]  /*0740*/  FMUL.FTZ R44, R62, R76 ;  /* 0x0000004c3e2c7220 */ /* 0x000fe20000410000 */
[----:B------:R-:W-:Y:S01]  /*0750*/  HADD2.F32 R78, -RZ, R42.H0_H0 ;  /* 0x2000002aff4e7230 */ /* 0x000fe20000004100 */
[----:B------:R-:W-:-:S02]  /*0760*/  FADD.FTZ R39, R39, R46 ;  /* 0x0000002e27277221 */ /* 0x000fc40000010000 */
[----:B------:R-:W-:Y:S01]  /*0770*/  FFMA.FTZ R38, R65, R46, R38 ;  /* 0x0000002e41267223 */ /* 0x000fe20000010026 */
[----:B------:R-:W-:Y:S01]  /*0780*/  HADD2.F32 R37, -RZ, R42.H1_H1 ;  /* 0x3000002aff257230 */ /* 0x000fe20000004100 */
        /* <DEDUP_REMOVED lines=16> */
[----:B------:R-:W-:-:S02]  /*0890*/  FMUL.FTZ R79, R66, R79 ;  /* 0x0000004f424f7220 */ /* 0x000fc40000410000 */
[----:B------:R-:W-:Y:S02]  /*08a0*/  FADD.FTZ R36, R39, R76 ;  /* 0x0000004c27247221 */ /* 0x000fe40000010000 */
[----:B------:R-:W-:Y:S01]  /*08b0*/  FFMA.FTZ R38, R43, R76, R38 ;  /* 0x0000004c2b267223 */ /* 0x000fe20000010026 */
[----:B------:R-:W-:Y:S01]  /*08c0*/  MOV R39, R60 ;  /* 0x0000003c00277202 */ /* 0x000fe20000000f00 */
[----:B------:R-:W-:Y:S02]  /*08d0*/  FADD.FTZ R14, R37, R14 ;  /* 0x0000000e250e7221 */ /* 0x000fe40000010000 */
[----:B------:R-:W-:Y:S02]  /*08e0*/  FFMA.FTZ R12, R43, R37, R12 ;  /* 0x000000252b0c7223 */ /* 0x000fe4000001000c */
[----:B------:R-:W-:Y:S02]  /*08f0*/  FADD.FTZ R15, R80, R15 ;  /* 0x0000000f500f7221 */ /* 0x000fe40000010000 */
[----:B------:R-:W-:-:S02]  /*0900*/  FFMA.FTZ R10, R79, R80, R10 ;  /* 0x000000504f0a7223 */ /* 0x000fc4000001000a */
[----:B------:R-:W-:Y:S02]  /*0910*/  FMUL.FTZ R80, R72, R80 ;  /* 0x0000005048507220 */ /* 0x000fe40000410000 */
[----:B------:R-:W-:Y:S02]  /*0920*/  FADD.FTZ R37, R36, R77 ;  /* 0x0000004d24257221 */ /* 0x000fe40000010000 */
[----:B------:R-:W-:Y:S01]  /*0930*/  FFMA.FTZ R38, R78, R77, R38 ;  /* 0x0000004d4e267223 */ /* 0x000fe20000010026 */
[----:B------:R-:W-:Y:S01]  /*0940*/  PRMT R83, R39, 0x7610, R83 ;  /* 0x0000761027537816 */ /* 0x000fe20000000053 */
[----:B------:R-:W-:Y:S02]  /*0950*/  FADD.FTZ R53, R40, R53 ;  /* 0x0000003528357221 */ /* 0x000fe40000010000 */
[----:B------:R-:W-:Y:S01]  /*0960*/  FFMA.FTZ R54, R71, R40, R54 ;  /* 0x0000002847367223 */ /* 0x000fe20000010036 */
[----:B------:R-:W-:Y:S01]  /*0970*/  MOV R40, RZ ;  /* 0x000000ff00287202 */ /* 0x000fe20000000f00 */
[----:B------:R-:W-:-:S02]  /*0980*/  FADD.FTZ R82, R37, R80 ;  /* 0x0000005025527221 */ /* 0x000fc40000010000 */
[----:B------:R-:W-:Y:S01]  /*0990*/  FFMA.FTZ R87, R79, R80, R38 ;  /* 0x000000504f577223 */ /* 0x000fe20000010026 */
[----:B------:R-:W-:Y:S05]  /*09a0*/  BRA.DIV ~URZ, `(.L_x_2962) ;  /* 0x000011327f007947 */ /* 0x000fea000b800000 */
[----:B------:R0:W1:Y:S02]  /*09b0*/  SHFL.BFLY PT, R81, R82, 0x1, 0x1f ;  /* 0x0c201f0052517f89 */ /* 0x00006400000e0000 */
.L_x_2966:
        /* <DEDUP_REMOVED lines=18> */
.L_x_2967:
[----:B------:R-:W-:-:S04]  /*0ae0*/  LEA R36, P0, R75, c[0x0][0x170], 0x4 ;  /* 0x00005c004b247a11 */ /* 0x000fc800078020ff */
[----:B------:R-:W-:-:S06]  /*0af0*/  LEA.HI.X R37, R75, c[0x0][0x174], RZ, 0x4, P0 ;  /* 0x00005d004b257a11 */ /* 0x000fcc00000f24ff */
[----:B------:R-:W3:Y:S01]  /*0b00*/  LDG.E.128 R36, [R36.64] ;  /* 0x0000000424247981 */ /* 0x000ee2000c1e1d00 */
[----:B--2---:R-:W-:Y:S01]  /*0b10*/  FADD.FTZ R84, R84, R81 ;  /* 0x0000005154547221 */ /* 0x004fe20000010000 */
[----:B------:R-:W-:Y:S01]  /*0b20*/  ISETP.NE.U32.AND P0, PT, RZ, c[0x0][0x218], PT ;  /* 0x00008600ff007a0c */ /* 0x000fe20003f05070 */
[----:B0-----:R-:W-:Y:S01]  /*0b30*/  FADD.FTZ R87, R87, R82 ;  /* 0x0000005257577221 */ /* 0x001fe20000010000 */
[----:B------:R-:W-:Y:S01]  /*0b40*/  LOP3.LUT P3, RZ, R83, 0xff, RZ, 0xc0, !PT ;  /* 0x000000ff53ff7812 */ /* 0x000fe2000786c0ff */
[----:B------:R-:W-:Y:S01]  /*0b50*/  FMUL.FTZ R84, R84, c[0x0][0x1e0] ;  /* 0x0000780054547a20 */ /* 0x000fe20000410000 */
[----:B------:R-:W-:Y:S01]  /*0b60*/  ISETP.NE.AND.EX P0, PT, RZ, c[0x0][0x21c], PT, P0 ;  /* 0x00008700ff007a0c */ /* 0x000fe20003f05300 */
[----:B-1----:R-:W-:Y:S01]  /*0b70*/  FMUL.FTZ R82, R87, c[0x0][0x1e0] ;  /* 0x0000780057527a20 */ /* 0x002fe20000410000 */
[----:B------:R-:W-:Y:S02]  /*0b80*/  ISETP.NE.U32.AND P2, PT, RZ, c[0x0][0x258], PT ;  /* 0x00009600ff007a0c */ /* 0x000fe40003f45070 */
[----:B------:R-:W-:-:S02]  /*0b90*/  FSEL R85, R84, RZ, !P1 ;  /* 0x000000ff54557208 */ /* 0x000fc40004800000 */
[C---:B------:R-:W-:Y:S02]  /*0ba0*/  LOP3.LUT P4, RZ, R60.reuse, 0xff00, RZ, 0xc0, !PT ;  /* 0x0000ff003cff7812 */ /* 0x040fe4000788c0ff */
[----:B------:R-:W-:Y:S01]  /*0bb0*/  ISETP.NE.U32.AND P1, PT, RZ, c[0x0][0x258], PT ;  /* 0x00009600ff007a0c */ /* 0x000fe20003f25070 */
[-CC-:B------:R-:W-:Y:S01]  /*0bc0*/  FFMA.FTZ R71, R71, R82.reuse, R85.reuse ;  /* 0x0000005247477223 */ /* 0x180fe20000010055 */
[----:B------:R-:W-:Y:S01]  /*0bd0*/  ISETP.NE.AND.EX P2, PT, RZ, c[0x0][0x25c], PT, P2 ;  /* 0x00009700ff007a0c */ /* 0x000fe20003f45320 */
[-CC-:B------:R-:W-:Y:S01]  /*0be0*/  FFMA.FTZ R41, R41, R82.reuse, R85.reuse ;  /* 0x0000005229297223 */ /* 0x180fe20000010055 */
[----:B------:R-:W-:Y:S01]  /*0bf0*/  ISETP.NE.AND.EX P1, PT, RZ, c[0x0][0x25c], PT, P1 ;  /* 0x00009700ff007a0c */ /* 0x000fe20003f25310 */
[-C--:B------:R-:W-:Y:S01]  /*0c00*/  FFMA.FTZ R65, R65, R82.reuse, R85 ;  /* 0x0000005241417223 */ /* 0x080fe20000010055 */
[----:B------:R-:W-:Y:S01]  /*0c10*/  LOP3.LUT P5, RZ, R60, 0xff000000, RZ, 0xc0, !PT ;  /* 0xff0000003cff7812 */ /* 0x000fe200078ac0ff */
[----:B------:R-:W-:Y:S01]  /*0c20*/  FADD.FTZ R71, R64, -R71 ;  /* 0x8000004740477221 */ /* 0x000fe20000010000 */
[----:B------:R-:W-:Y:S01]  /*0c30*/  HFMA2.MMA R64, -RZ, RZ, 0, 0 ;  /* 0x00000000ff407435 */ /* 0x000fe200000001ff */
[-C--:B------:R-:W-:Y:S01]  /*0c40*/  FFMA.FTZ R45, R45, R82.reuse, R85 ;  /* 0x000000522d2d7223 */ /* 0x080fe20000010055 */
[----:B------:R-:W-:Y:S01]  /*0c50*/  LOP3.LUT P6, RZ, R60, 0xff0000, RZ, 0xc0, !PT ;  /* 0x00ff00003cff7812 */ /* 0x000fe200078cc0ff */
[----:B------:R-:W-:Y:S01]  /*0c60*/  FADD.FTZ R41, R70, -R41 ;  /* 0x8000002946297221 */ /* 0x000fe20000010000 */
[----:B------:R-:W-:Y:S01]  /*0c70*/  @P4 HADD2.F32 R70, -RZ, R16.H1_H1 ;  /* 0x30000010ff464230 */ /* 0x000fe20000004100 */
[----:B------:R-:W-:-:S02]  /*0c80*/  FFMA.FTZ R47, R47, R82, R85 ;  /* 0x000000522f2f7223 */ /* 0x000fc40000010055 */
[-CC-:B------:R-:W-:Y:S02]  /*0c90*/  FFMA.FTZ R43, R43, R82.reuse, R85.reuse ;  /* 0x000000522b2b7223 */ /* 0x180fe40000010055 */
[-C--:B------:R-:W-:Y:S02]  /*0ca0*/  FFMA.FTZ R78, R78, R82.reuse, R85 ;  /* 0x000000524e4e7223 */ /* 0x080fe40000010055 */
[----:B------:R-:W-:Y:S02]  /*0cb0*/  FADD.FTZ R65, R46, -R65 ;  /* 0x800000412e417221 */ /* 0x000fe40000010000 */
[----:B------:R-:W-:Y:S02]  /*0cc0*/  FFMA.FTZ R85, R79, R82, R85 ;  /* 0x000000524f557223 */ /* 0x000fe40000010055 */
[----:B------:R-:W-:Y:S02]  /*0cd0*/  FMUL.FTZ R46, R66, R71 ;  /* 0x00000047422e7220 */ /* 0x000fe40000410000 */
[----:B------:R-:W-:-:S02]  /*0ce0*/  FADD.FTZ R79, R42, -R45 ;  /* 0x8000002d2a4f7221 */ /* 0x000fc40000010000 */
[----:B------:R-:W-:Y:S02]  /*0cf0*/  FMUL.FTZ R45, R66, R41 ;  /* 0x00000029422d7220 */ /* 0x000fe40000410000 */
[----:B-----5:R-:W-:Y:S02]  /*0d00*/  @P0 FADD.FTZ R46, R21, R46 ;  /* 0x0000002e152e0221 */ /* 0x020fe40000010000 */
[----:B------:R-:W-:Y:S02]  /*0d10*/  @P0 FADD.FTZ R45, R20, R45 ;  /* 0x0000002d142d0221 */ /* 0x000fe40000010000 */
[----:B------:R-:W-:Y:S01]  /*0d20*/  FADD.FTZ R47, R44, -R47 ;  /* 0x8000002f2c2f7221 */ /* 0x000fe20000010000 */
[C---:B------:R-:W-:Y:S01]  /*0d30*/  SEL R29, R46.reuse, R29, P1 ;  /* 0x0000001d2e1d7207 */ /* 0x040fe20000800000 */
[-C--:B------:R-:W-:Y:S01]  /*0d40*/  FMUL.FTZ R44, R46, R67.reuse ;  /* 0x000000432e2c7220 */ /* 0x080fe20000410000 */
[----:B------:R-:W-:Y:S01]  /*0d50*/  SEL R28, R45, R28, P1 ;  /* 0x0000001c2d1c7207 */ /* 0x000fe20000800000 */
[----:B------:R-:W-:Y:S01]  /*0d60*/  FADD.FTZ R83, R77, -R78 ;  /* 0x8000004e4d537221 */ /* 0x000fe20000010000 */
[----:B------:R-:W0:Y:S01]  /*0d70*/  S2R R46, SR_TID.X ;  /* 0x00000000002e7919 */ /* 0x000e220000002100 */
[----:B------:R-:W-:Y:S01]  /*0d80*/  FMUL.FTZ R41, R45, R67 ;  /* 0x000000432d297220 */ /* 0x000fe20000410000 */
[----:B------:R-:W-:Y:S01]  /*0d90*/  @P6 HADD2.F32 R78, -RZ, R17.H0_H0 ;  /* 0x20000011ff4e6230 */ /* 0x000fe20000004100 */
[----:B------:R-:W-:Y:S01]  /*0da0*/  FADD.FTZ R81, R76, -R43 ;  /* 0x8000002b4c517221 */ /* 0x000fe20000010000 */
[----:B------:R-:W-:Y:S01]  /*0db0*/  @P3 HADD2.F32 R43, -RZ, R16.H0_H0 ;  /* 0x20000010ff2b3230 */ /* 0x000fe20000004100 */
[----:B------:R-:W-:-:S02]  /*0dc0*/  FMUL.FTZ R77, R66, R79 ;  /* 0x0000004f424d7220 */ /* 0x000fc40000410000 */
[----:B------:R-:W-:Y:S01]  /*0dd0*/  FADD.FTZ R85, R80, -R85 ;  /* 0x8000005550557221 */ /* 0x000fe20000010000 */
[----:B------:R-:W-:Y:S01]  /*0de0*/  MOV R80, RZ ;  /* 0x000000ff00507202 */ /* 0x000fe20000000f00 */
[----:B------:R-:W-:Y:S02]  /*0df0*/  FMUL.FTZ R79, R44, c[0x0][0x1e8] ;  /* 0x00007a002c4f7a20 */ /* 0x000fe40000410000 */
[----:B------:R-:W-:Y:S02]  /*0e00*/  FMUL.FTZ R71, R41, c[0x0][0x1e8] ;  /* 0x00007a0029477a20 */ /* 0x000fe40000410000 */
[C---:B------:R-:W-:Y:S02]  /*0e10*/  FMUL.FTZ R65, R66.reuse, R65 ;  /* 0x0000004142417220 */ /* 0x040fe40000410000 */
[C---:B------:R-:W-:Y:S01]  /*0e20*/  FMUL.FTZ R42, R66.reuse, R47 ;  /* 0x0000002f422a7220 */ /* 0x040fe20000410000 */
[----:B------:R-:W-:Y:S01]  /*0e30*/  HFMA2.MMA R47, -RZ, RZ, 0, 0 ;  /* 0x00000000ff2f7435 */ /* 0x000fe200000001ff */
[----:B------:R-:W-:-:S02]  /*0e40*/  FMUL.FTZ R76, R66, R81 ;  /* 0x00000051424c7220 */ /* 0x000fc40000410000 */
[C---:B------:R-:W-:Y:S02]  /*0e50*/  FMUL.FTZ R41, R66.reuse, R83 ;  /* 0x0000005342297220 */ /* 0x040fe40000410000 */
[----:B------:R-:W-:Y:S02]  /*0e60*/  FMUL.FTZ R66, R66, R85 ;  /* 0x0000005542427220 */ /* 0x000fe40000410000 */
[----:B------:R-:W-:Y:S01]  /*0e70*/  @P3 FMUL.FTZ R40, R71, R43 ;  /* 0x0000002b47283220 */ /* 0x000fe20000410000 */
[----:B------:R-:W-:Y:S01]  /*0e80*/  MOV R43, RZ ;  /* 0x000000ff002b7202 */ /* 0x000fe20000000f00 */
        /* <DEDUP_REMOVED lines=10> */
[----:B------:R-:W-:Y:S01]  /*0f30*/  @P4 FMUL.FTZ R43, R79, R70 ;  /* 0x000000464f2b4220 */ /* 0x000fe20000410000 */
[----:B------:R-:W-:Y:S01]  /*0f40*/  SEL R34, R41, R34, P1 ;  /* 0x0000002229227207 */ /* 0x000fe20000800000 */
[----:B------:R-:W-:Y:S01]  /*0f50*/  FMUL.FTZ R60, R42, R67 ;  /* 0x000000432a3c7220 */ /* 0x000fe20000410000 */
[----:B------:R-:W-:Y:S01]  /*0f60*/  SEL R35, R66, R35, P1 ;  /* 0x0000002342237207 */ /* 0x000fe20000800000 */
[----:B------:R-:W-:Y:S01]  /*0f70*/  FMUL.FTZ R76, R76, R67 ;  /* 0x000000434c4c7220 */ /* 0x000fe20000410000 */
[----:B------:R-:W-:Y:S01]  /*0f80*/  LOP3.LUT P1, RZ, R61, 0xff0000, RZ, 0xc0, !PT ;  /* 0x00ff00003dff7812 */ /* 0x000fe2000782c0ff */
[----:B------:R-:W-:Y:S01]  /*0f90*/  FMUL.FTZ R60, R60, c[0x0][0x1e8] ;  /* 0x00007a003c3c7a20 */ /* 0x000fe20000410000 */
[----:B------:R-:W-:Y:S01]  /*0fa0*/  HFMA2.MMA R42, -RZ, RZ, 0, 0 ;  /* 0x00000000ff2a7435 */ /* 0x000fe200000001ff */
[----:B------:R-:W-:-:S10]  /*0fb0*/  F2FP.PACK_AB R40, R43, R40 ;  /* 0x000000282b28723e */ /* 0x000fd400000000ff */
[----:B------:R-:W-:Y:S02]  /*0fc0*/  @P1 HADD2.F32 R81, -RZ, R19.H0_H0 ;  /* 0x20000013ff511230 */ /* 0x000fe40000004100 */
[--C-:B---3--:R-:W-:Y:S02]  /*0fd0*/  @P3 HADD2.F32 R44, -RZ, R36.reuse.H0_H0 ;  /* 0x20000024ff2c3230 */ /* 0x108fe40000004100 */
[----:B------:R-:W-:-:S03]  /*0fe0*/  @P4 HADD2.F32 R36, -RZ, R36.H1_H1 ;  /* 0x30000024ff244230 */ /* 0x000fc60000004100 */
[----:B------:R-:W-:Y:S01]  /*0ff0*/  @P3 FMUL.FTZ R64, R71, R44 ;  /* 0x0000002c47403220 */ /* 0x000fe20000410000 */
[----:B------:R-:W-:Y:S01]  /*1000*/  LOP3.LUT P3, RZ, R61, 0xff00, RZ, 0xc0, !PT ;  /* 0x0000ff003dff7812 */ /* 0x000fe2000786c0ff */
[----:B------:R-:W-:Y:S01]  /*1010*/  @P4 FMUL.FTZ R47, R79, R36 ;  /* 0x000000244f2f4220 */ /* 0x000fe20000410000 */
[----:B------:R-:W-:Y:S01]  /*1020*/  @P2 LEA R44, P0, R75, c[0x0][0x258], 0x5 ;  /* 0x000096004b2c2a11 */ /* 0x000fe200078028ff */
[----:B------:R-:W-:Y:S01]  /*1030*/  IMAD R36, R56, c[0x0][0x168], RZ ;  /* 0x00005a0038247a24 */ /* 0x000fe200078e02ff */
[----:B------:R-:W-:Y:S01]  /*1040*/  LOP3.LUT P4, RZ, R61, 0xff, RZ, 0xc0, !PT ;  /* 0x000000ff3dff7812 */ /* 0x000fe2000788c0ff */
[----:B------:R-:W-:Y:S01]  /*1050*/  FADD.FTZ R7, R64, R7 ;  /* 0x0000000740077221 */ /* 0x000fe20000010000 */
[----:B------:R-:W-:Y:S01]  /*1060*/  MOV R71, c[0x0][0x160] ;  /* 0x0000580000477a02 */ /* 0x000fe20000000f00 */
[----:B------:R-:W-:Y:S01]  /*1070*/  FADD.FTZ R8, R47, R8 ;  /* 0x000000082f087221 */ /* 0x000fe20000010000 */
[----:B------:R-:W-:Y:S01]  /*1080*/  @P2 LEA.HI.X R45, R75, c[0x0][0x25c], RZ, 0x5, P0 ;  /* 0x000097004b2d2a11 */ /* 0x000fe200000f2cff */
[----:B------:R-:W-:Y:S01]  /*1090*/  @P5 HADD2.F32 R75, -RZ, R17.H1_H1 ;  /* 0x30000011ff4b5230 */ /* 0x000fe20000004100 */
[----:B------:R-:W-:Y:S01]  /*10a0*/  LOP3.LUT P0, RZ, R61, 0xff000000, RZ, 0xc0, !PT ;  /* 0xff0000003dff7812 */ /* 0x000fe2000780c0ff */
[-C--:B------:R-:W-:Y:S01]  /*10b0*/  FMUL.FTZ R61, R65, R67.reuse ;  /* 0x00000043413d7220 */ /* 0x080fe20000410000 */
[----:B------:R-:W-:Y:S01]  /*10c0*/  LEA R56, R71, R56, 0x2 ;  /* 0x0000003847387211 */ /* 0x000fe200078e10ff */
[-C--:B------:R-:W-:Y:S01]  /*10d0*/  FMUL.FTZ R65, R77, R67.reuse ;  /* 0x000000434d417220 */ /* 0x080fe20000410000 */
[----:B------:R-:W-:Y:S01]  /*10e0*/  CS2R R70, SRZ ;  /* 0x0000000000467805 */ /* 0x000fe2000001ff00 */
[----:B------:R-:W-:Y:S01]  /*10f0*/  FMUL.FTZ R77, R41, R67 ;  /* 0x00000043294d7220 */ /* 0x000fe20000410000 */
[----:B------:R-:W-:Y:S01]  /*1100*/  SHF.R.S32.HI R79, RZ, 0x1f, R36 ;  /* 0x0000001fff4f7819 */ /* 0x000fe20000011424 */
[----:B------:R-:W-:Y:S01]  /*1110*/  @P5 FMUL.FTZ R70, R60, R75 ;  /* 0x0000004b3c465220 */ /* 0x000fe20000410000 */
[--C-:B------:R-:W-:Y:S01]  /*1120*/  @P3 HADD2.F32 R75, -RZ, R18.reuse.H1_H1 ;  /* 0x30000012ff4b3230 */ /* 0x100fe20000004100 */
[----:B------:R-:W-:Y:S01]  /*1130*/  FMUL.FTZ R61, R61, c[0x0][0x1e8] ;  /* 0x00007a003d3d7a20 */ /* 0x000fe20000410000 */
[----:B------:R-:W-:Y:S01]  /*1140*/  MOV R41, RZ ;  /* 0x000000ff00297202 */ /* 0x000fe20000000f00 */
[----:B------:R-:W-:Y:S01]  /*1150*/  FMUL.FTZ R67, R66, R67 ;  /* 0x0000004342437220 */ /* 0x000fe20000410000 */
[----:B------:R-:W-:Y:S01]  /*1160*/  LEA.HI R36, R79, R36, RZ, 0x3 ;  /* 0x000000244f247211 */ /* 0x000fe200078f18ff */
[----:B------:R-:W-:Y:S01]  /*1170*/  FMUL.FTZ R66, R76, c[0x0][0x1e8] ;  /* 0x00007a004c427a20 */ /* 0x000fe20000410000 */
[----:B------:R-:W-:Y:S01]  /*1180*/  HFMA2.MMA R79, -RZ, RZ, 0, 0 ;  /* 0x00000000ff4f7435 */ /* 0x000fe200000001ff */
[----:B------:R-:W-:Y:S01]  /*1190*/  @P6 FMUL.FTZ R71, R61, R78 ;  /* 0x0000004e3d476220 */ /* 0x000fe20000410000 */
[----:B------:R-:W-:Y:S01]  /*11a0*/  @P4 HADD2.F32 R78, -RZ, R18.H0_H0 ;  /* 0x20000012ff4e4230 */ /* 0x000fe20000004100 */
[----:B------:R-:W-:Y:S01]  /*11b0*/  @P3 FMUL.FTZ R41, R66, R75 ;  /* 0x0000004b42293220 */ /* 0x000fe20000410000 */
[----:B0-----:R-:W-:Y:S01]  /*11c0*/  LOP3.LUT R75, R46, 0x1f, RZ, 0xc0, !PT ;  /* 0x0000001f2e4b7812 */ /* 0x001fe200078ec0ff */
[----:B------:R-:W-:Y:S01]  /*11d0*/  FMUL.FTZ R65, R65, c[0x0][0x1e8] ;  /* 0x00007a0041417a20 */ /* 0x000fe20000410000 */
[----:B------:R-:W-:Y:S01]  /*11e0*/  @P0 HADD2.F32 R82, -RZ, R19.H1_H1 ;  /* 0x30000013ff520230 */ /* 0x000fe20000004100 */
[----:B------:R-:W-:Y:S01]  /*11f0*/  FMUL.FTZ R76, R77, c[0x0][0x1e8] ;  /* 0x00007a004d4c7a20 */ /* 0x000fe20000410000 */
[----:B------:R-:W-:Y:S01]  /*1200*/  LEA.HI.SX32 R77, R36, R75, 0x1d ;  /* 0x0000004b244d7211 */ /* 0x000fe200078feaff */
[----:B------:R-:W-:Y:S01]  /*1210*/  FMUL.FTZ R67, R67, c[0x0][0x1e8] ;  /* 0x00007a0043437a20 */ /* 0x000fe20000410000 */
[----:B------:R-:W-:Y:S01]  /*1220*/  @P2 STG.E.128 [R44.64], R28 ;  /* 0x0000001c2c002986 */ /* 0x000fe2000c101d04 */
[----:B------:R-:W-:Y:S01]  /*1230*/  @P4 FMUL.FTZ R42, R65, R78 ;  /* 0x0000004e412a4220 */ /* 0x000fe20000410000 */
[----:B------:R-:W-:Y:S01]  /*1240*/  @P6 HADD2.F32 R78, -RZ, R37.H0_H0 ;  /* 0x20000025ff4e6230 */ /* 0x000fe20000004100 */
[----:B------:R-:W-:Y:S01]  /*1250*/  @P1 FMUL.FTZ R79, R76, R81 ;  /* 0x000000514c4f1220 */ /* 0x000fe20000410000 */
[----:B------:R0:W-:Y:S01]  /*1260*/  @P2 STG.E.128 [R44.64+0x10], R32 ;  /* 0x000010202c002986 */ /* 0x0001e2000c101d04 */
[----:B------:R-:W-:Y:S01]  /*1270*/  @P0 FMUL.FTZ R80, R67, R82 ;  /* 0x0000005243500220 */ /* 0x000fe20000410000 */
[----:B------:R-:W-:-:S02]  /*1280*/  LEA R36, P2, R77, c[0x0][0x248], 0x4 ;  /* 0x000092004d247a11 */ /* 0x000fc400078420ff */
[----:B------:R-:W-:Y:S02]  /*1290*/  F2FP.PACK_AB R42, R41, R42 ;  /* 0x0000002a292a723e */ /* 0x000fe400000000ff */
[----:B------:R-:W-:Y:S01]  /*12a0*/  F2FP.PACK_AB R41, R70, R71 ;  /* 0x000000474629723e */ /* 0x000fe200000000ff */
[----:B------:R-:W-:Y:S01]  /*12b0*/  @P5 HADD2.F32 R71, -RZ, R37.H1_H1 ;  /* 0x30000025ff475230 */ /* 0x000fe20000004100 */
[----:B------:R-:W-:Y:S01]  /*12c0*/  F2FP.PACK_AB R43, R80, R79 ;  /* 0x0000004f502b723e */ /* 0x000fe200000000ff */
[----:B------:R-:W-:Y:S01]  /*12d0*/  HFMA2.MMA R70, -RZ, RZ, 0, 0 ;  /* 0x00000000ff467435 */ /* 0x000fe200000001ff */
[----:B------:R-:W-:Y:S01]  /*12e0*/  LEA.HI.X R37, R77, c[0x0][0x24c], RZ, 0x4, P2 ;  /* 0x000093004d257a11 */ /* 0x000fe200010f24ff */
[--C-:B------:R-:W-:Y:S01]  /*12f0*/  @P4 HADD2.F32 R80, -RZ, R38.reuse.H0_H0 ;  /* 0x20000026ff504230 */ /* 0x100fe20000004100 */
[----:B------:R-:W-:Y:S01]  /*1300*/  MOV R81, RZ ;  /* 0x000000ff00517202 */ /* 0x000fe20000000f00 */
[----:B------:R-:W-:Y:S02]  /*1310*/  @P3 HADD2.F32 R77, -RZ, R38.H1_H1 ;  /* 0x30000026ff4d3230 */ /* 0x000fe40000004100 */
[----:B------:R1:W-:Y:S01]  /*1320*/  STG.E.128 [R36.64], R40 ;  /* 0x0000002824007986 */ /* 0x0003e2000c101d04 */
[----:B------:R-:W-:Y:S01]  /*1330*/  @P6 FMUL.FTZ R70, R61, R78 ;  /* 0x0000004e3d466220 */ /* 0x000fe20000410000 */
[----:B------:R-:W-:Y:S01]  /*1340*/  HFMA2.MMA R61, -RZ, RZ, 0, 0 ;  /* 0x00000000ff3d7435 */ /* 0x000fe200000001ff */
[--C-:B0-----:R-:W-:Y:S01]  /*1350*/  @P0 HADD2.F32 R44, -RZ, R39.reuse.H1_H1 ;  /* 0x30000027ff2c0230 */ /* 0x101fe20000004100 */
[----:B------:R-:W-:Y:S01]  /*1360*/  MOV R45, RZ ;  /* 0x000000ff002d7202 */ /* 0x000fe20000000f00 */
[----:B------:R-:W-:Y:S01]  /*1370*/  @P1 HADD2.F32 R79, -RZ, R39.H0_H0 ;  /* 0x20000027ff4f1230 */ /* 0x000fe20000004100 */
[----:B------:R-:W-:Y:S01]  /*1380*/  CS2R R38, SRZ ;  /* 0x0000000000267805 */ /* 0x000fe2000001ff00 */
[----:B------:R-:W-:-:S02]  /*1390*/  @P3 FMUL.FTZ R45, R66, R77 ;  /* 0x0000004d422d3220 */ /* 0x000fc40000410000 */
[----:B------:R-:W-:Y:S01]  /*13a0*/  @P0 FMUL.FTZ R81, R67, R44 ;  /* 0x0000002c43510220 */ /* 0x000fe20000410000 */
[----:B------:R-:W-:Y:S01]  /*13b0*/  ISETP.GE.AND P0, PT, R56, c[0x0][0x164], PT ;  /* 0x0000590038007a0c */ /* 0x000fe20003f06270 */
[----:B------:R-:W-:Y:S02]  /*13c0*/  @P5 FMUL.FTZ R39, R60, R71 ;  /* 0x000000473c275220 */ /* 0x000fe40000410000 */
[----:B------:R-:W-:Y:S02]  /*13d0*/  @P4 FMUL.FTZ R38, R65, R80 ;  /* 0x0000005041264220 */ /* 0x000fe40000410000 */
[----:B------:R-:W-:Y:S02]  /*13e0*/  @P1 FMUL.FTZ R61, R76, R79 ;  /* 0x0000004f4c3d1220 */ /* 0x000fe40000410000 */
[----:B------:R-:W-:Y:S02]  /*13f0*/  FADD.FTZ R5, R70, R5 ;  /* 0x0000000546057221 */ /* 0x000fe40000010000 */
[----:B------:R-:W-:-:S02]  /*1400*/  FADD.FTZ R6, R39, R6 ;  /* 0x0000000627067221 */ /* 0x000fc40000010000 */
[----:B------:R-:W-:Y:S02]  /*1410*/  FADD.FTZ R3, R38, R3 ;  /* 0x0000000326037221 */ /* 0x000fe40000010000 */
[----:B------:R-:W-:Y:S02]  /*1420*/  FADD.FTZ R4, R45, R4 ;  /* 0x000000042d047221 */ /* 0x000fe40000010000 */
[----:B------:R-:W-:Y:S02]  /*1430*/  FADD.FTZ R0, R61, R0 ;  /* 0x000000003d007221 */ /* 0x000fe40000010000 */
[----:B------:R-:W-:Y:S01]  /*1440*/  FADD.FTZ R2, R81, R2 ;  /* 0x0000000251027221 */ /* 0x000fe20000010000 */
[----:B-1----:R-:W-:Y:S01]  /*1450*/  @P0 CALL.REL.NOINC `(.L_x_2964) ;  /* 0x0000001000000944 */ /* 0x002fe20003c00000 */
[----:B------:R-:W-:Y:S05]  /*1460*/  BRA `(.L_x_2965) ;  /* 0xffffeed000007947 */ /* 0x000fea000383ffff */
.L_x_2964:
        /* <DEDUP_REMOVED lines=23> */
.L_x_2961:
        /* <DEDUP_REMOVED lines=45> */
[----:B0-----:R-:W-:-:S05]  /*18b0*/  IMAD R9, R34, c[0x0][0x168], RZ ;  /* 0x00005a0022097a24 */ /* 0x001fca00078e02ff */
[----:B------:R-:W-:Y:S01]  /*18c0*/  IADD3 R5, P0, R9, R46, RZ ;  /* 0x0000002e09057210 */ /* 0x000fe20007f1e0ff */
[----:B------:R-:W-:-:S03]  /*18d0*/  FADD.FTZ R9, R3, R28 ;  /* 0x0000001c03097221 */ /* 0x000fc60000010000 */
[----:B------:R-:W-:Y:S02]  /*18e0*/  IADD3.X R0, RZ, RZ, RZ, P0, !PT ;  /* 0x000000ffff007210 */ /* 0x000fe400007fe4ff */
[C---:B------:R-:W-:Y:S01]  /*18f0*/  SHF.L.U32 R6, R5.reuse, 0x2, RZ ;  /* 0x0000000205067819 */ /* 0x040fe200000006ff */
[----:B------:R-:W0:Y:S01]  /*1900*/  LDS R17, [R46.X4] ;  /* 0x000000002e117984 */ /* 0x000e220000004800 */
[----:B------:R-:W-:Y:S02]  /*1910*/  SHF.L.U64.HI R0, R5, 0x2, R0 ;  /* 0x0000000205007819 */ /* 0x000fe40000010200 */
        /* <DEDUP_REMOVED lines=28> */
.L_x_2962:
[----:B------:R-:W-:Y:S01]  /*1ae0*/  HFMA2.MMA R85, -RZ, RZ, 0, 5.9604644775390625e-08 ;  /* 0x00000001ff557435 */ /* 0x000fe200000001ff */
[----:B------:R-:W-:-:S02]  /*1af0*/  MOV R86, R82 ;  /* 0x0000005200567202 */ /* 0x000fc40000000f00 */
[----:B------:R-:W-:Y:S02]  /*1b00*/  MOV R39, 0x1f ;  /* 0x0000001f00277802 */ /* 0x000fe40000000f00 */
[----:B------:R-:W-:Y:S02]  /*1b10*/  MOV R38, 0xffffffff ;  /* 0xffffffff00267802 */ /* 0x000fe40000000f00 */
[----:B------:R-:W-:Y:S02]  /*1b20*/  MOV R36, 0x1b40 ;  /* 0x00001b4000247802 */ /* 0x000fe40000000f00 */
[----:B-----5:R-:W-:Y:S05]  /*1b30*/  CALL.REL.NOINC `($__internal_135_$__cuda_sm70_shflsync_bfly_p) ;  /* 0x0000046000007944 */ /* 0x020fea0003c00000 */
[----:B-1----:R-:W-:Y:S01]  /*1b40*/  MOV R81, R38 ;  /* 0x0000002600517202 */ /* 0x002fe20000000f00 */
[----:B0-----:R-:W-:Y:S05]  /*1b50*/  BRA `(.L_x_2966) ;  /* 0xffffee6000007947 */ /* 0x001fea000383ffff */
.L_x_2963:
[----:B------:R-:W-:Y:S01]  /*1b60*/  HFMA2.MMA R85, -RZ, RZ, 0, 5.9604644775390625e-08 ;  /* 0x00000001ff557435 */ /* 0x000fe200000001ff */
[----:B------:R-:W-:Y:S02]  /*1b70*/  MOV R86, R87 ;  /* 0x0000005700567202 */ /* 0x000fe40000000f00 */
[----:B------:R-:W-:Y:S02]  /*1b80*/  MOV R39, 0x1f ;  /* 0x0000001f00277802 */ /* 0x000fe40000000f00 */
[----:B------:R-:W-:-:S02]  /*1b90*/  MOV R38, 0xffffffff ;  /* 0xffffffff00267802 */ /* 0x000fc40000000f00 */
[----:B------:R-:W-:Y:S02]  /*1ba0*/  MOV R36, 0x1bc0 ;  /* 0x00001bc000247802 */ /* 0x000fe40000000f00 */
[----:B01---5:R-:W-:Y:S05]  /*1bb0*/  CALL.REL.NOINC `($__internal_135_$__cuda_sm70_shflsync_bfly_p) ;  /* 0x000003e000007944 */ /* 0x023fea0003c00000 */
[----:B------:R-:W-:Y:S01]  /*1bc0*/  FADD.FTZ R82, R82, R81 ;  /* 0x0000005152527221 */ /* 0x000fe20000010000 */
[----:B0-----:R-:W-:Y:S01]  /*1bd0*/  HFMA2.MMA R85, -RZ, RZ, 0, 1.1920928955078125e-07 ;  /* 0x00000002ff557435 */ /* 0x001fe200000001ff */
[----:B-1----:R-:W-:Y:S01]  /*1be0*/  FADD.FTZ R87, R87, R38 ;  /* 0x0000002657577221 */ /* 0x002fe20000010000 */
[----:B------:R-:W-:Y:S02]  /*1bf0*/  MOV R39, 0x1f ;  /* 0x0000001f00277802 */ /* 0x000fe40000000f00 */
[----:B------:R-:W-:Y:S02]  /*1c00*/  MOV R38, 0xffffffff ;  /* 0xffffffff00267802 */ /* 0x000fe40000000f00 */
[----:B------:R-:W-:Y:S02]  /*1c10*/  MOV R86, R82 ;  /* 0x0000005200567202 */ /* 0x000fe40000000f00 */
[----:B------:R-:W-:Y:S02]  /*1c20*/  MOV R36, 0x1c40 ;  /* 0x00001c4000247802 */ /* 0x000fe40000000f00 */
[----:B------:R-:W-:Y:S05]  /*1c30*/  CALL.REL.NOINC `($__internal_135_$__cuda_sm70_shflsync_bfly_p) ;  /* 0x0000036000007944 */ /* 0x000fea0003c00000 */
[----:B0-----:R-:W-:Y:S01]  /*1c40*/  HFMA2.MMA R85, -RZ, RZ, 0, 1.1920928955078125e-07 ;  /* 0x00000002ff557435 */ /* 0x001fe200000001ff */
[----:B-1----:R-:W-:-:S02]  /*1c50*/  MOV R81, R38 ;  /* 0x0000002600517202 */ /* 0x002fc40000000f00 */
[----:B------:R-:W-:Y:S02]  /*1c60*/  MOV R86, R87 ;  /* 0x0000005700567202 */ /* 0x000fe40000000f00 */
[----:B------:R-:W-:Y:S02]  /*1c70*/  MOV R39, 0x1f ;  /* 0x0000001f00277802 */ /* 0x000fe40000000f00 */
[----:B------:R-:W-:Y:S02]  /*1c80*/  MOV R38, 0xffffffff ;  /* 0xffffffff00267802 */ /* 0x000fe40000000f00 */
[----:B------:R-:W-:Y:S02]  /*1c90*/  MOV R36, 0x1cb0 ;  /* 0x00001cb000247802 */ /* 0x000fe40000000f00 */
[----:B------:R-:W-:Y:S05]  /*1ca0*/  CALL.REL.NOINC `($__internal_135_$__cuda_sm70_shflsync_bfly_p) ;  /* 0x000002f000007944 */ /* 0x000fea0003c00000 */
[----:B------:R-:W-:Y:S01]  /*1cb0*/  FADD.FTZ R82, R81, R82 ;  /* 0x0000005251527221 */ /* 0x000fe20000010000 */
[----:B0-----:R-:W-:Y:S01]  /*1cc0*/  HFMA2.MMA R85, -RZ, RZ, 0, 2.384185791015625e-07 ;  /* 0x00000004ff557435 */ /* 0x001fe200000001ff */
[----:B-1----:R-:W-:Y:S01]  /*1cd0*/  FADD.FTZ R87, R87, R38 ;  /* 0x0000002657577221 */ /* 0x002fe20000010000 */
[----:B------:R-:W-:Y:S02]  /*1ce0*/  MOV R39, 0x1f ;  /* 0x0000001f00277802 */ /* 0x000fe40000000f00 */
[----:B------:R-:W-:-:S02]  /*1cf0*/  MOV R38, 0xffffffff ;  /* 0xffffffff00267802 */ /* 0x000fc40000000f00 */
[----:B------:R-:W-:Y:S02]  /*1d00*/  MOV R86, R82 ;  /* 0x0000005200567202 */ /* 0x000fe40000000f00 */
[----:B------:R-:W-:Y:S02]  /*1d10*/  MOV R36, 0x1d30 ;  /* 0x00001d3000247802 */ /* 0x000fe40000000f00 */
[----:B------:R-:W-:Y:S05]  /*1d20*/  CALL.REL.NOINC `($__internal_135_$__cuda_sm70_shflsync_bfly_p) ;  /* 0x0000027000007944 */ /* 0x000fea0003c00000 */
[----:B0-----:R-:W-:Y:S01]  /*1d30*/  HFMA2.MMA R85, -RZ, RZ, 0, 2.384185791015625e-07 ;  /* 0x00000004ff557435 */ /* 0x001fe200000001ff */
[----:B-1----:R-:W-:Y:S02]  /*1d40*/  MOV R81, R38 ;  /* 0x0000002600517202 */ /* 0x002fe40000000f00 */
[----:B------:R-:W-:Y:S02]  /*1d50*/  MOV R86, R87 ;  /* 0x0000005700567202 */ /* 0x000fe40000000f00 */
[----:B------:R-:W-:Y:S02]  /*1d60*/  MOV R39, 0x1f ;  /* 0x0000001f00277802 */ /* 0x000fe40000000f00 */
[----:B------:R-:W-:Y:S02]  /*1d70*/  MOV R38, 0xffffffff ;  /* 0xffffffff00267802 */ /* 0x000fe40000000f00 */
[----:B------:R-:W-:-:S02]  /*1d80*/  MOV R36, 0x1da0 ;  /* 0x00001da000247802 */ /* 0x000fc40000000f00 */
[----:B------:R-:W-:Y:S05]  /*1d90*/  CALL.REL.NOINC `($__internal_135_$__cuda_sm70_shflsync_bfly_p) ;  /* 0x0000020000007944 */ /* 0x000fea0003c00000 */
[----:B------:R-:W-:Y:S01]  /*1da0*/  FADD.FTZ R82, R81, R82 ;  /* 0x0000005251527221 */ /* 0x000fe20000010000 */
[----:B0-----:R-:W-:Y:S01]  /*1db0*/  HFMA2.MMA R85, -RZ, RZ, 0, 4.76837158203125e-07 ;  /* 0x00000008ff557435 */ /* 0x001fe200000001ff */
[----:B-1----:R-:W-:Y:S01]  /*1dc0*/  FADD.FTZ R87, R87, R38 ;  /* 0x0000002657577221 */ /* 0x002fe20000010000 */
[----:B------:R-:W-:-:S02]  /*1dd0*/  MOV R39, 0x1f ;  /* 0x0000001f00277802 */ /* 0x000fc40000000f00 */
[----:B------:R-:W-:Y:S02]  /*1de0*/  MOV R38, 0xffffffff ;  /* 0xffffffff00267802 */ /* 0x000fe40000000f00 */
[----:B------:R-:W-:Y:S02]  /*1df0*/  MOV R86, R82 ;  /* 0x0000005200567202 */ /* 0x000fe40000000f00 */
[----:B------:R-:W-:Y:S02]  /*1e00*/  MOV R36, 0x1e20 ;  /* 0x00001e2000247802 */ /* 0x000fe40000000f00 */
[----:B------:R-:W-:Y:S05]  /*1e10*/  CALL.REL.NOINC `($__internal_135_$__cuda_sm70_shflsync_bfly_p) ;  /* 0x0000018000007944 */ /* 0x000fea0003c00000 */
[----:B0-----:R-:W-:Y:S01]  /*1e20*/  HFMA2.MMA R85, -RZ, RZ, 0, 4.76837158203125e-07 ;  /* 0x00000008ff557435 */ /* 0x001fe200000001ff */
[----:B-1----:R-:W-:Y:S02]  /*1e30*/  MOV R81, R38 ;  /* 0x0000002600517202 */ /* 0x002fe40000000f00 */
[----:B------:R-:W-:Y:S02]  /*1e40*/  MOV R86, R87 ;  /* 0x0000005700567202 */ /* 0x000fe40000000f00 */
[----:B------:R-:W-:Y:S02]  /*1e50*/  MOV R39, 0x1f ;  /* 0x0000001f00277802 */ /* 0x000fe40000000f00 */
[----:B------:R-:W-:-:S02]  /*1e60*/  MOV R38, 0xffffffff ;  /* 0xffffffff00267802 */ /* 0x000fc40000000f00 */
[----:B------:R-:W-:Y:S02]  /*1e70*/  MOV R36, 0x1e90 ;  /* 0x00001e9000247802 */ /* 0x000fe40000000f00 */
[----:B------:R-:W-:Y:S05]  /*1e80*/  CALL.REL.NOINC `($__internal_135_$__cuda_sm70_shflsync_bfly_p) ;  /* 0x0000011000007944 */ /* 0x000fea0003c00000 */
[----:B------:R-:W-:Y:S01]  /*1e90*/  FADD.FTZ R81, R81, R82 ;  /* 0x0000005251517221 */ /* 0x000fe20000010000 */
[----:B0-----:R-:W-:Y:S01]  /*1ea0*/  HFMA2.MMA R85, -RZ, RZ, 0, 9.5367431640625e-07 ;  /* 0x00000010ff557435 */ /* 0x001fe200000001ff */
[----:B-1----:R-:W-:Y:S01]  /*1eb0*/  FADD.FTZ R82, R87, R38 ;  /* 0x0000002657527221 */ /* 0x002fe20000010000 */
[----:B------:R-:W-:Y:S02]  /*1ec0*/  MOV R39, 0x1f ;  /* 0x0000001f00277802 */ /* 0x000fe40000000f00 */
[----:B------:R-:W-:Y:S02]  /*1ed0*/  MOV R38, 0xffffffff ;  /* 0xffffffff00267802 */ /* 0x000fe40000000f00 */
[----:B------:R-:W-:Y:S02]  /*1ee0*/  MOV R86, R81 ;  /* 0x0000005100567202 */ /* 0x000fe40000000f00 */
[----:B------:R-:W-:Y:S02]  /*1ef0*/  MOV R36, 0x1f10 ;  /* 0x00001f1000247802 */ /* 0x000fe40000000f00 */
[----:B------:R-:W-:Y:S05]  /*1f00*/  CALL.REL.NOINC `($__internal_135_$__cuda_sm70_shflsync_bfly_p) ;  /* 0x0000009000007944 */ /* 0x000fea0003c00000 */
[----:B0-----:R-:W-:Y:S01]  /*1f10*/  HFMA2.MMA R85, -RZ, RZ, 0, 9.5367431640625e-07 ;  /* 0x00000010ff557435 */ /* 0x001fe200000001ff */
[----:B-1----:R-:W-:-:S02]  /*1f20*/  MOV R84, R38 ;  /* 0x0000002600547202 */ /* 0x002fc40000000f00 */
[----:B------:R-:W-:Y:S02]  /*1f30*/  MOV R86, R82 ;  /* 0x0000005200567202 */ /* 0x000fe40000000f00 */
[----:B------:R-:W-:Y:S02]  /*1f40*/  MOV R39, 0x1f ;  /* 0x0000001f00277802 */ /* 0x000fe40000000f00 */
[----:B------:R-:W-:Y:S02]  /*1f50*/  MOV R38, 0xffffffff ;  /* 0xffffffff00267802 */ /* 0x000fe40000000f00 */
[----:B------:R-:W-:Y:S02]  /*1f60*/  MOV R36, 0x1f80 ;  /* 0x00001f8000247802 */ /* 0x000fe40000000f00 */
[----:B------:R-:W-:Y:S05]  /*1f70*/  CALL.REL.NOINC `($__internal_135_$__cuda_sm70_shflsync_bfly_p) ;  /* 0x0000002000007944 */ /* 0x000fea0003c00000 */
[----:B-1----:R-:W-:Y:S01]  /*1f80*/  MOV R87, R38 ;  /* 0x0000002600577202 */ /* 0x002fe20000000f00 */
[----:B0-----:R-:W-:Y:S05]  /*1f90*/  BRA `(.L_x_2967) ;  /* 0xffffeb4000007947 */ /* 0x001fea000383ffff */
        .weak           $__internal_135_$__cuda_sm70_shflsync_bfly_p
        .type           $__internal_135_$__cuda_sm70_shflsync_bfly_p,@function
        .size           $__internal_135_$__cuda_sm70_shflsync_bfly_p,(.L_x_4515 - $__internal_135_$__cuda_sm70_shflsync_bfly_p)
$__internal_135_$__cuda_sm70_shflsync_bfly_p:
[----:B------:R-:W-:Y:S01]  /*1fa0*/  HFMA2.MMA R37, -RZ, RZ, 0, 0 ;  /* 0x00000000ff257435 */ /* 0x000fe200000001ff */
[----:B------:R-:W-:Y:S04]  /*1fb0*/  WARPSYNC R38 ;  /* 0x0000002600007348 */ /* 0x000fe80003800000 */
[----:B------:R0:W1:Y:S01]  /*1fc0*/  SHFL.BFLY PT, R38, R86, R85, R39 ;  /* 0x0c00005556267389 */ /* 0x00006200000e0027 */
[----:B------:R-:W-:Y:S05]  /*1fd0*/  RET.REL.NODEC R36 `(_ZN10layer_norm13ln_bwd_kernelINS_13Kernel_traitsI6__halfS2_fS2_fjLj256ELj1ELj4ELj1ELj16ENS_18Kernel_traits_baseILj256ES2_S2_fS2_fjLj128EEEEELb1ELb1ELb0ELb1EEEvNS_9BwdParamsE) ;  /* 0xffffe02024007950 */ /* 0x000fea0003c3ffff */
.L_x_2968:
        /* <DEDUP_REMOVED lines=10> */
.L_x_4515:


//--------------------- .text._ZN10layer_norm22ln_bwd_finalize_kernelINS_22Kernel_traits_finalizeILj256E6__halfS2_fS2_fjLb1ELj1024ELj4ENS_18Kernel_traits_baseILj256ES2_S2_fS2_fjLj1024EEEEELb1ELb0EEEvNS_9BwdParamsE --------------------------
	.section	.text._ZN10layer_norm22ln_bwd_finalize_kernelINS_22Kernel_traits_finalizeILj256E6__halfS2_fS2_fjLb1ELj1024ELj4ENS_18Kernel_traits_baseILj256ES2_S2_fS2_fjLj1024EEEEELb1ELb0EEEvNS_9BwdParamsE,"ax",@progbits
	.sectioninfo	@"SHI_REGISTERS=32"
	.align	128
        .global         _ZN10layer_norm22ln_bwd_finalize_kernelINS_22Kernel_traits_finalizeILj256E6__halfS2_fS2_fjLb1ELj1024ELj4ENS_18Kernel_traits_baseILj256ES2_S2_fS2_fjLj1024EEEEELb1ELb0EEEvNS_9BwdParamsE
        .type           _ZN10layer_norm22ln_bwd_finalize_kernelINS_22Kernel_traits_finalizeILj256E6__halfS2_fS2_fjLb1ELj1024ELj4ENS_18Kernel_traits_baseILj256ES2_S2_fS2_fjLj1024EEEEELb1ELb0EEEvNS_9BwdParamsE,@function
        .size           _ZN10layer_norm22ln_bwd_finalize_kernelINS_22Kernel_traits_finalizeILj256E6__halfS2_fS2_fjLb1ELj1024ELj4ENS_18Kernel_traits_baseILj256ES2_S2_fS2_fjLj1024EEEEELb1ELb0EEEvNS_9BwdParamsE,(.L_x_4516 - _ZN10layer_norm22ln_bwd_finalize_kernelINS_22Kernel_traits_finalizeILj256E6__halfS2_fS2_fjLb1ELj1024ELj4ENS_18Kernel_traits_baseILj256ES2_S2_fS2_fjLj1024EEEEELb1ELb0EEEvNS_9BwdParamsE)
        .other          _ZN10layer_norm22ln_bwd_finalize_kernelINS_22Kernel_traits_finalizeILj256E6__halfS2_fS2_fjLb1ELj1024ELj4ENS_18Kernel_traits_baseILj256ES2_S2_fS2_fjLj1024EEEEELb1ELb0EEEvNS_9BwdParamsE,@"STO_CUDA_ENTRY STV_DEFAULT"
_ZN10layer_norm22ln_bwd_finalize_kernelINS_22Kernel_traits_finalizeILj256E6__halfS2_fS2_fjLb1ELj1024ELj4ENS_18Kernel_traits_baseILj256ES2_S2_fS2_fjLj1024EEEEELb1ELb0EEEvNS_9BwdParamsE:
.text._ZN10layer_norm22ln_bwd_finalize_kernelINS_22Kernel_traits_finalizeILj256E6__halfS2_fS2_fjLb1ELj1024ELj4ENS_18Kernel_traits_baseILj256ES2_S2_fS2_fjLj1024EEEEELb1ELb0EEEvNS_9BwdParamsE:
        /* <DEDUP_REMOVED lines=19> */
.L_x_2982:
        /* <DEDUP_REMOVED lines=33> */
.L_x_2973:
        /* <DEDUP_REMOVED lines=47> */
.L_x_2972:
[----:B------:R-:W-:Y:S05]  /*0630*/  BSYNC B1 ;  /* 0x0000000000017941 */ /* 0x000fea0003800000 */
.L_x_2971:
        /* <DEDUP_REMOVED lines=29> */
.L_x_2975:
[----:B------:R-:W-:Y:S05]  /*0810*/  BSYNC B1 ;  /* 0x0000000000017941 */ /* 0x000fea0003800000 */
.L_x_2974:
        /* <DEDUP_REMOVED lines=14> */
.L_x_2976:
[----:B------:R-:W-:Y:S05]  /*0900*/  BSYNC B1 ;  /* 0x0000000000017941 */ /* 0x000fea0003800000 */
.L_x_2970:
[----:B------:R-:W-:Y:S05]  /*0910*/  BSYNC B0 ;  /* 0x0000000000007941 */ /* 0x000fea0003800000 */
.L_x_2969:
        /* <DEDUP_REMOVED lines=12> */
.L_x_2983:
        /* <DEDUP_REMOVED lines=27> */
.L_x_2984:
        /* <DEDUP_REMOVED lines=9> */
.L_x_2977:
        /* <DEDUP_REMOVED lines=21> */
.L_x_2981:
[----:B------:R-:W-:Y:S05]  /*0d70*/  BSYNC B0 ;  /* 0x0000000000007941 */ /* 0x000fea0003800000 */
.L_x_2980:
[C---:B------:R-:W-:Y:S02]  /*0d80*/  ISETP.GT.U32.AND P1, PT, R4.reuse, -0x101, PT ;  /* 0xfffffeff0400780c */ /* 0x040fe40003f24070 */
[----:B------:R-:W-:-:S02]  /*0d90*/  IADD3 R4, R4, 0x100, RZ ;  /* 0x0000010004047810 */ /* 0x000fc40007ffe0ff */
[----:B------:R-:W-:-:S09]  /*0da0*/  IADD3 R5, R5, 0x80, RZ ;  /* 0x0000008005057810 */ /* 0x000fd20007ffe0ff */
[----:B01----:R-:W-:Y:S05]  /*0db0*/  @P1 BRA `(.L_x_2982) ;  /* 0xfffff37000001947 */ /* 0x003fea000383ffff */
[----:B------:R-:W-:Y:S05]  /*0dc0*/  EXIT ;  /* 0x000000000000794d */ /* 0x000fea0003800000 */
.L_x_2978:
[----:B------:R-:W-:Y:S01]  /*0dd0*/  HFMA2.MMA R17, -RZ, RZ, 0, 5.9604644775390625e-08 ;  /* 0x00000001ff117435 */ /* 0x000fe200000001ff */
[----:B---3--:R-:W-:Y:S01]  /*0de0*/  MOV R18, R10 ;  /* 0x0000000a00127202 */ /* 0x008fe20000000f00 */
[----:B------:R-:W-:Y:S01]  /*0df0*/  IMAD.MOV.U32 R14, RZ, RZ, 0x1f ;  /* 0x0000001fff0e7424 */ /* 0x000fe200078e00ff */
[----:B------:R-:W-:Y:S02]  /*0e00*/  MOV R19, 0xffffffff ;  /* 0xffffffff00137802 */ /* 0x000fe40000000f00 */
[----:B------:R-:W-:Y:S02]  /*0e10*/  MOV R8, 0xe30 ;  /* 0x00000e3000087802 */ /* 0x000fe40000000f00 */
[----:B012---:R-:W-:Y:S05]  /*0e20*/  CALL.REL.NOINC `($__internal_136_$__cuda_sm70_shflsync_bfly_p) ;  /* 0x0000059000007944 */ /* 0x007fea0003c00000 */
[----:B01----:R-:W-:Y:S05]  /*0e30*/  BRA `(.L_x_2983) ;  /* 0xfffffba000007947 */ /* 0x003fea000383ffff */
.L_x_2979:
[----:B------:R-:W-:Y:S01]  /*0e40*/  HFMA2.MMA R17, -RZ, RZ, 0, 1.1920928955078125e-07 ;  /* 0x00000002ff117435 */ /* 0x000fe200000001ff */
[----:B------:R-:W-:Y:S01]  /*0e50*/  IMAD.MOV.U32 R14, RZ, RZ, 0x1f ;  /* 0x0000001fff0e7424 */ /* 0x000fe200078e00ff */
[----:B------:R-:W-:Y:S02]  /*0e60*/  MOV R19, 0xffffffff ;  /* 0xffffffff00137802 */ /* 0x000fe40000000f00 */
[----:B------:R-:W-:Y:S02]  /*0e70*/  MOV R8, 0xe90 ;  /* 0x00000e9000087802 */ /* 0x000fe40000000f00 */
[----:B0123--:R-:W-:Y:S05]  /*0e80*/  CALL.REL.NOINC `($__internal_136_$__cuda_sm70_shflsync_bfly_p) ;  /* 0x0000053000007944 */ /* 0x00ffea0003c00000 */
[----:B0-----:R-:W-:Y:S01]  /*0e90*/  HFMA2.MMA R17, -RZ, RZ, 0, 2.384185791015625e-07 ;  /* 0x00000004ff117435 */ /* 0x001fe200000001ff */
[----:B-1----:R-:W-:Y:S01]  /*0ea0*/  FADD.FTZ R18, R18, R14 ;  /* 0x0000000e12127221 */ /* 0x002fe20000010000 */
[----:B------:R-:W-:Y:S01]  /*0eb0*/  MOV R19, 0xffffffff ;  /* 0xffffffff00137802 */ /* 0x000fe20000000f00 */
[----:B------:R-:W-:Y:S01]  /*0ec0*/  IMAD.MOV.U32 R14, RZ, RZ, 0x1f ;  /* 0x0000001fff0e7424 */ /* 0x000fe200078e00ff */
[----:B------:R-:W-:-:S02]  /*0ed0*/  MOV R8, 0xef0 ;  /* 0x00000ef000087802 */ /* 0x000fc40000000f00 */
[----:B------:R-:W-:Y:S05]  /*0ee0*/  CALL.REL.NOINC `($__internal_136_$__cuda_sm70_shflsync_bfly_p) ;  /* 0x000004d000007944 */ /* 0x000fea0003c00000 */
[----:B0-----:R-:W-:Y:S01]  /*0ef0*/  HFMA2.MMA R17, -RZ, RZ, 0, 4.76837158203125e-07 ;  /* 0x00000008ff117435 */ /* 0x001fe200000001ff */
[----:B-1----:R-:W-:Y:S01]  /*0f00*/  FADD.FTZ R18, R18, R14 ;  /* 0x0000000e12127221 */ /* 0x002fe20000010000 */
[----:B------:R-:W-:Y:S01]  /*0f10*/  MOV R19, 0xffffffff ;  /* 0xffffffff00137802 */ /* 0x000fe20000000f00 */
[----:B------:R-:W-:Y:S01]  /*0f20*/  IMAD.MOV.U32 R14, RZ, RZ, 0x1f ;  /* 0x0000001fff0e7424 */ /* 0x000fe200078e00ff */
[----:B------:R-:W-:-:S02]  /*0f30*/  MOV R8, 0xf50 ;  /* 0x00000f5000087802 */ /* 0x000fc40000000f00 */
[----:B------:R-:W-:Y:S05]  /*0f40*/  CALL.REL.NOINC `($__internal_136_$__cuda_sm70_shflsync_bfly_p) ;  /* 0x0000047000007944 */ /* 0x000fea0003c00000 */
[----:B-1----:R-:W-:Y:S01]  /*0f50*/  FADD.FTZ R10, R18, R14 ;  /* 0x0000000e120a7221 */ /* 0x002fe20000010000 */
[----:B0-----:R-:W-:Y:S01]  /*0f60*/  HFMA2.MMA R17, -RZ, RZ, 0, 9.5367431640625e-07 ;  /* 0x00000010ff117435 */ /* 0x001fe200000001ff */
[----:B------:R-:W-:Y:S01]  /*0f70*/  IMAD.MOV.U32 R14, RZ, RZ, 0x1f ;  /* 0x0000001fff0e7424 */ /* 0x000fe200078e00ff */
[----:B------:R-:W-:-:S02]  /*0f80*/  MOV R19, 0xffffffff ;  /* 0xffffffff00137802 */ /* 0x000fc40000000f00 */
[----:B------:R-:W-:Y:S02]  /*0f90*/  MOV R18, R10 ;  /* 0x0000000a00127202 */ /* 0x000fe40000000f00 */
[----:B------:R-:W-:Y:S02]  /*0fa0*/  MOV R8, 0xfc0 ;  /* 0x00000fc000087802 */ /* 0x000fe40000000f00 */
[----:B------:R-:W-:Y:S05]  /*0fb0*/  CALL.REL.NOINC `($__internal_136_$__cuda_sm70_shflsync_bfly_p) ;  /* 0x0000040000007944 */ /* 0x000fea0003c00000 */
[----:B0-----:R-:W-:Y:S01]  /*0fc0*/  HFMA2.MMA R17, -RZ, RZ, 0, 5.9604644775390625e-08 ;  /* 0x00000001ff117435 */ /* 0x001fe200000001ff */
[----:B-1----:R-:W-:Y:S01]  /*0fd0*/  IMAD.MOV.U32 R13, RZ, RZ, R14 ;  /* 0x000000ffff0d7224 */ /* 0x002fe200078e000e */
[----:B------:R-:W-:Y:S01]  /*0fe0*/  MOV R18, R15 ;  /* 0x0000000f00127202 */ /* 0x000fe20000000f00 */
[----:B------:R-:W-:Y:S01]  /*0ff0*/  IMAD.MOV.U32 R14, RZ, RZ, 0x1f ;  /* 0x0000001fff0e7424 */ /* 0x000fe200078e00ff */
[----:B------:R-:W-:Y:S02]  /*1000*/  MOV R19, 0xffffffff ;  /* 0xffffffff00137802 */ /* 0x000fe40000000f00 */
[----:B------:R-:W-:Y:S02]  /*1010*/  MOV R8, 0x1030 ;  /* 0x0000103000087802 */ /* 0x000fe40000000f00 */
[----:B------:R-:W-:Y:S05]  /*1020*/  CALL.REL.NOINC `($__internal_136_$__cuda_sm70_shflsync_bfly_p) ;  /* 0x0000039000007944 */ /* 0x000fea0003c00000 */
[----:B0-----:R-:W-:Y:S01]  /*1030*/  HFMA2.MMA R17, -RZ, RZ, 0, 1.1920928955078125e-07 ;  /* 0x00000002ff117435 */ /* 0x001fe200000001ff */
[----:B-1----:R-:W-:Y:S01]  /*1040*/  FADD.FTZ R18, R15, R14 ;  /* 0x0000000e0f127221 */ /* 0x002fe20000010000 */
[----:B------:R-:W-:Y:S01]  /*1050*/  MOV R19, 0xffffffff ;  /* 0xffffffff00137802 */ /* 0x000fe20000000f00 */
[----:B------:R-:W-:Y:S01]  /*1060*/  IMAD.MOV.U32 R14, RZ, RZ, 0x1f ;  /* 0x0000001fff0e7424 */ /* 0x000fe200078e00ff */
[----:B------:R-:W-:-:S02]  /*1070*/  MOV R8, 0x1090 ;  /* 0x0000109000087802 */ /* 0x000fc40000000f00 */
[----:B------:R-:W-:Y:S05]  /*1080*/  CALL.REL.NOINC `($__internal_136_$__cuda_sm70_shflsync_bfly_p) ;  /* 0x0000033000007944 */ /* 0x000fea0003c00000 */
        /* <DEDUP_REMOVED lines=35> */
[----:B------:R-:W-:Y:S01]  /*12c0*/  IMAD.MOV.U32 R19, RZ, RZ, -0x1 ;  /* 0xffffffffff137424 */ /* 0x000fe200078e00ff */
[----:B------:R-:W-:-:S02]  /*12d0*/  MOV R8, 0x12f0 ;  /* 0x000012f000087802 */ /* 0x000fc40000000f00 */
[----:B------:R-:W-:Y:S05]  /*12e0*/  CALL.REL.NOINC `($__internal_136_$__cuda_sm70_shflsync_bfly_p) ;  /* 0x000000d000007944 */ /* 0x000fea0003c00000 */
[----:B0-----:R-:W-:Y:S01]  /*12f0*/  HFMA2.MMA R17, -RZ, RZ, 0, 4.76837158203125e-07 ;  /* 0x00000008ff117435 */ /* 0x001fe200000001ff */
[----:B-1----:R-:W-:Y:S01]  /*1300*/  FADD.FTZ R18, R18, R14 ;  /* 0x0000000e12127221 */ /* 0x002fe20000010000 */
[----:B------:R-:W-:-:S02]  /*1310*/  MOV R14, 0x1f ;  /* 0x0000001f000e7802 */ /* 0x000fc40000000f00 */
[----:B------:R-:W-:Y:S02]  /*1320*/  MOV R19, 0xffffffff ;  /* 0xffffffff00137802 */ /* 0x000fe40000000f00 */
[----:B------:R-:W-:Y:S02]  /*1330*/  MOV R8, 0x1350 ;  /* 0x0000135000087802 */ /* 0x000fe40000000f00 */
[----:B------:R-:W-:Y:S05]  /*1340*/  CALL.REL.NOINC `($__internal_136_$__cuda_sm70_shflsync_bfly_p) ;  /* 0x0000007000007944 */ /* 0x000fea0003c00000 */
[----:B01----:R-:W-:Y:S01]  /*1350*/  FADD.FTZ R18, R18, R14 ;  /* 0x0000000e12127221 */ /* 0x003fe20000010000 */
[----:B------:R-:W-:Y:S01]  /*1360*/  HFMA2.MMA R14, -RZ, RZ, 0, 1.847743988037109375e-06 ;  /* 0x0000001fff0e7435 */ /* 0x000fe200000001ff */
[----:B------:R-:W-:Y:S01]  /*1370*/  IMAD.MOV.U32 R17, RZ, RZ, 0x10 ;  /* 0x00000010ff117424 */ /* 0x000fe200078e00ff */
[----:B------:R-:W-:Y:S02]  /*1380*/  MOV R19, 0xffffffff ;  /* 0xffffffff00137802 */ /* 0x000fe40000000f00 */
[----:B------:R-:W-:Y:S02]  /*1390*/  MOV R8, 0x13b0 ;  /* 0x000013b000087802 */ /* 0x000fe40000000f00 */
[----:B------:R-:W-:Y:S05]  /*13a0*/  CALL.REL.NOINC `($__internal_136_$__cuda_sm70_shflsync_bfly_p) ;  /* 0x0000001000007944 */ /* 0x000fea0003c00000 */
[----:B01----:R-:W-:Y:S05]  /*13b0*/  BRA `(.L_x_2984) ;  /* 0xfffff7d000007947 */ /* 0x003fea000383ffff */
        .weak           $__internal_136_$__cuda_sm70_shflsync_bfly_p
        .type           $__internal_136_$__cuda_sm70_shflsync_bfly_p,@function
        .size           $__internal_136_$__cuda_sm70_shflsync_bfly_p,(.L_x_4516 - $__internal_136_$__cuda_sm70_shflsync_bfly_p)
$__internal_136_$__cuda_sm70_shflsync_bfly_p:
[----:B------:R-:W-:Y:S01]  /*13c0*/  HFMA2.MMA R9, -RZ, RZ, 0, 0 ;  /* 0x00000000ff097435 */ /* 0x000fe200000001ff */
[----:B------:R-:W-:Y:S04]  /*13d0*/  WARPSYNC R19 ;  /* 0x0000001300007348 */ /* 0x000fe80003800000 */
[----:B------:R0:W1:Y:S01]  /*13e0*/  SHFL.BFLY PT, R14, R18, R17, R14 ;  /* 0x0c000011120e7389 */ /* 0x00006200000e000e */
[----:B------:R-:W-:Y:S05]  /*13f0*/  RET.REL.NODEC R8 `(_ZN10layer_norm22ln_bwd_finalize_kernelINS_22Kernel_traits_finalizeILj256E6__halfS2_fS2_fjLb1ELj1024ELj4ENS_18Kernel_traits_baseILj256ES2_S2_fS2_fjLj1024EEEEELb1ELb0EEEvNS_9BwdParamsE) ;  /* 0xffffec0008007950 */ /* 0x000fea0003c3ffff */
.L_x_2985:
        /* <DEDUP_REMOVED lines=16> */
.L_x_4516:


//--------------------- .text._ZN10layer_norm13ln_bwd_kernelINS_13Kernel_traitsI6__halfS2_fS2_fjLj256ELj1ELj4ELj1ELj16ENS_18Kernel_traits_baseILj256ES2_S2_fS2_fjLj128EEEEELb1ELb1ELb1ELb0EEEvNS_9BwdParamsE --------------------------
	.section	.text._ZN10layer_norm13ln_bwd_kernelINS_13Kernel_traitsI6__halfS2_fS2_fjLj256ELj1ELj4ELj1ELj16ENS_18Kernel_traits_baseILj256ES2_S2_fS2_fjLj128EEEEELb1ELb1ELb1ELb0EEEvNS_9BwdParamsE,"ax",@progbits
	.sectioninfo	@"SHI_REGISTERS=111"
	.align	128
        .global         _ZN10layer_norm13ln_bwd_kernelINS_13Kernel_traitsI6__halfS2_fS2_fjLj256ELj1ELj4ELj1ELj16ENS_18Kernel_traits_baseILj256ES2_S2_fS2_fjLj128EEEEELb1ELb1ELb1ELb0EEEvNS_9BwdParamsE
        .type           _ZN10layer_norm13ln_bwd_kernelINS_13Kernel_traitsI6__halfS2_fS2_fjLj256ELj1ELj4ELj1ELj16ENS_18Kernel_traits_baseILj256ES2_S2_fS2_fjLj128EEEEELb1ELb1ELb1ELb0EEEvNS_9BwdParamsE,@function
        .size           _ZN10layer_norm13ln_bwd_kernelINS_13Kernel_traitsI6__halfS2_fS2_fjLj256ELj1ELj4ELj1ELj16ENS_18Kernel_traits_baseILj256ES2_S2_fS2_fjLj128EEEEELb1ELb1ELb1ELb0EEEvNS_9BwdParamsE,(.L_x_4517 - _ZN10layer_norm13ln_bwd_kernelINS_13Kernel_traitsI6__halfS2_fS2_fjLj256ELj1ELj4ELj1ELj16ENS_18Kernel_traits_baseILj256ES2_S2_fS2_fjLj128EEEEELb1ELb1ELb1ELb0EEEvNS_9BwdParamsE)
        .other          _ZN10layer_norm13ln_bwd_kernelINS_13Kernel_traitsI6__halfS2_fS2_fjLj256ELj1ELj4ELj1ELj16ENS_18Kernel_traits_baseILj256ES2_S2_fS2_fjLj128EEEEELb1ELb1ELb1ELb0EEEvNS_9BwdParamsE,@"STO_CUDA_ENTRY STV_DEFAULT"
_ZN10layer_norm13ln_bwd_kernelINS_13Kernel_traitsI6__halfS2_fS2_fjLj256ELj1ELj4ELj1ELj16ENS_18Kernel_traits_baseILj256ES2_S2_fS2_fjLj128EEEEELb1ELb1ELb1ELb0EEEvNS_9BwdParamsE:
.text._ZN10layer_norm13ln_bwd_kernelINS_13Kernel_traitsI6__halfS2_fS2_fjLj256ELj1ELj4ELj1ELj16ENS_18Kernel_traits_baseILj256ES2_S2_fS2_fjLj128EEEEELb1ELb1ELb1ELb0EEEvNS_9BwdParamsE:
        /* <DEDUP_REMOVED lines=50> */
.L_x_3028:
[----:B------:R-:W-:-:S04]  /*0320*/  IMAD.MOV.U32 R103, RZ, RZ, 0x4 ;  /* 0x00000004ff677424 */ /* 0x000fc800078e00ff */
[----:B------:R-:W-:-:S05]  /*0330*/  IMAD.WIDE R2, R82, R103, c[0x0][0x1d8] ;  /* 0x0000760052027625 */ /* 0x000fca00078e0267 */
[----:B------:R0:W2:Y:S01]  /*0340*/  LDG.E R104, [R2.64] ;  /* 0x0000000402687981 */ /* 0x0000a2000c1e1900 */
[----:B------:R-:W-:-:S04]  /*0350*/  IMAD.WIDE R54, R82, R103, c[0x0][0x1a8] ;  /* 0x00006a0052367625 */ /* 0x000fc800078e0267 */
[C---:B------:R-:W-:Y:S01]  /*0360*/  IMAD.WIDE R52, R82.reuse, R103, c[0x0][0x1d0] ;  /* 0x0000740052347625 */ /* 0x040fe200078e0267 */
[----:B------:R1:W5:Y:S04]  /*0370*/  LDG.E R83, [R54.64] ;  /* 0x0000000436537981 */ /* 0x000368000c1e1900 */
        /* <DEDUP_REMOVED lines=37> */
.L_x_2988:
        /* <DEDUP_REMOVED lines=17> */
[----:B------:R-:W-:Y:S01]  /*06e0*/  IMAD.WIDE.U32 R86, R84, R105, c[0x0][0x188] ;  /* 0x0000620054567625 */ /* 0x000fe200078e0069 */
[----:B------:R-:W-:-:S03]  /*06f0*/  MOV R98, 0x8 ;  /* 0x0000000800627802 */ /* 0x000fc60000000f00 */
        /* <DEDUP_REMOVED lines=14> */
[----:B---3--:R-:W-:Y:S01]  /*07e0*/  HADD2.F32 R53, -RZ, R56.H0_H0 ;  /* 0x20000038ff357230 */ /* 0x008fe20000004100 */
[C---:B0-----:R-:W-:Y:S01]  /*07f0*/  FADD.FTZ R86, -R64.reuse, R55 ;  /* 0x0000003740567221 */ /* 0x041fe20000010100 */
[--C-:B------:R-:W-:Y:S02]  /*0800*/  HADD2.F32 R55, -RZ, R57.reuse.H0_H0 ;  /* 0x20000039ff377230 */ /* 0x100fe40000004100 */
[----:B------:R-:W-:Y:S01]  /*0810*/  HADD2.F32 R92, -RZ, R57.H1_H1 ;  /* 0x30000039ff5c7230 */ /* 0x000fe20000004100 */
[C---:B------:R-:W-:Y:S01]  /*0820*/  FADD.FTZ R60, -R64.reuse, R60 ;  /* 0x0000003c403c7221 */ /* 0x040fe20000010100 */
[--C-:B------:R-:W-:Y:S01]  /*0830*/  HADD2.F32 R57, -RZ, R58.reuse.H0_H0 ;  /* 0x2000003aff397230 */ /* 0x100fe20000004100 */
[C---:B------:R-:W-:Y:S01]  /*0840*/  FMUL.FTZ R90, R83.reuse, R52 ;  /* 0x00000034535a7220 */ /* 0x040fe20000410000 */
[----:B------:R-:W-:Y:S01]  /*0850*/  HADD2.F32 R104, -RZ, R58.H1_H1 ;  /* 0x3000003aff687230 */ /* 0x000fe20000004100 */
[----:B------:R-:W-:Y:S01]  /*0860*/  FADD.FTZ R58, -R64, R61 ;  /* 0x0000003d403a7221 */ /* 0x000fe20000010100 */
[----:B------:R-:W-:Y:S01]  /*0870*/  HADD2.F32 R56, -RZ, R56.H1_H1 ;  /* 0x30000038ff387230 */ /* 0x000fe20000004100 */
[----:B------:R-:W-:Y:S01]  /*0880*/  FMUL.FTZ R61, R66, R53 ;  /* 0x00000035423d7220 */ /* 0x000fe20000410000 */
[--C-:B-1----:R-:W-:Y:S01]  /*0890*/  HADD2.F32 R3, -RZ, R59.reuse.H0_H0 ;  /* 0x2000003bff037230 */ /* 0x102fe20000004100 */
[C---:B------:R-:W-:Y:S01]  /*08a0*/  FMUL.FTZ R87, R83.reuse, R86 ;  /* 0x0000005653577220 */ /* 0x040fe20000410000 */
[----:B------:R-:W-:Y:S01]  /*08b0*/  HADD2.F32 R2, -RZ, R59.H1_H1 ;  /* 0x3000003bff027230 */ /* 0x000fe20000004100 */
        /* <DEDUP_REMOVED lines=56> */
.L_x_2989:
[----:B0-----:R-:W-:Y:S05]  /*0c40*/  BSYNC B0 ;  /* 0x0000000000007941 */ /* 0x001fea0003800000 */
.L_x_2987:
[----:B------:R-:W-:Y:S05]  /*0c50*/  BRA.DIV ~URZ, `(.L_x_2990) ;  /* 0x000018527f007947 */ /* 0x000fea000b800000 */
[----:B------:R0:W1:Y:S02]  /*0c60*/  SHFL.BFLY PT, R53, R54, 0x1, 0x1f ;  /* 0x0c201f0036357f89 */ /* 0x00006400000e0000 */
.L_x_3031:
        /* <DEDUP_REMOVED lines=18> */
.L_x_3032:
        /* <DEDUP_REMOVED lines=21> */
[----:B------:R-:W-:-:S10]  /*0ee0*/  HFMA2.MMA R49, -RZ, RZ, 0, 9.5367431640625e-07 ;  /* 0x00000010ff317435 */ /* 0x000fd400000001ff */
[----:B------:R-:W-:-:S06]  /*0ef0*/  IMAD.WIDE.U32 R48, R2, R49, c[0x0][0x170] ;  /* 0x00005c0002307625 */ /* 0x000fcc00078e0031 */
[----:B------:R-:W5:Y:S02]  /*0f00*/  LDG.E.128 R48, [R48.64] ;  /* 0x0000000430307981 */ /* 0x000f64000c1e1d00 */
.L_x_2995:
[----:B------:R-:W-:Y:S05]  /*0f10*/  BSYNC B1 ;  /* 0x0000000000017941 */ /* 0x000fea0003800000 */
.L_x_2994:
        /* <DEDUP_REMOVED lines=10> */
.L_x_2997:
[----:B------:R-:W-:Y:S05]  /*0fc0*/  BSYNC B1 ;  /* 0x0000000000017941 */ /* 0x000fea0003800000 */
.L_x_2996:
        /* <DEDUP_REMOVED lines=21> */
[----:B-----5:R-:W-:Y:S01]  /*1120*/  @P2 HADD2.F32 R106, -RZ, R48.H0_H0 ;  /* 0x20000030ff6a2230 */ /* 0x020fe20000004100 */
[----:B------:R-:W-:-:S04]  /*1130*/  @P2 FMUL.FTZ R104, R74, R107 ;  /* 0x0000006b4a682220 */ /* 0x000fc80000410000 */
[----:B------:R-:W-:Y:S01]  /*1140*/  @P2 FMUL.FTZ R105, R107, R106 ;  /* 0x0000006a6b692220 */ /* 0x000fe20000410000 */
[----:B------:R-:W-:-:S03]  /*1150*/  F2FP.PACK_AB R104, RZ, R104 ;  /* 0x00000068ff68723e */ /* 0x000fc600000000ff */
[----:B------:R-:W-:Y:S01]  /*1160*/  FADD.FTZ R20, R20, R105 ;  /* 0x0000006914147221 */ /* 0x000fe20000010000 */
[----:B------:R-:W-:Y:S02]  /*1170*/  PRMT R36, R104, 0x7610, R36 ;  /* 0x0000761068247816 */ /* 0x000fe40000000024 */
.L_x_2999:
[----:B------:R-:W-:Y:S05]  /*1180*/  BSYNC B1 ;  /* 0x0000000000017941 */ /* 0x000fea0003800000 */
.L_x_2998:
        /* <DEDUP_REMOVED lines=18> */
.L_x_3001:
[----:B------:R-:W-:Y:S05]  /*12b0*/  BSYNC B1 ;  /* 0x0000000000017941 */ /* 0x000fea0003800000 */
.L_x_3000:
[----:B------:R-:W-:Y:S01]  /*12c0*/  BSSY B1, `(.L_x_3002) ;  /* 0x000000d000017945 */ /* 0x000fe20003800000 */
[----:B------:R-:W-:Y:S05]  /*12d0*/  @!P4 BRA `(.L_x_3003) ;  /* 0x000000b00000c947 */ /* 0x000fea0003800000 */
[----:B------:R-:W-:Y:S01]  /*12e0*/  LOP3.LUT P2, RZ, R98, 0xff, RZ, 0xc0, !PT ;  /* 0x000000ff62ff7812 */ /* 0x000fe2000784c0ff */
[----:B------:R-:W-:Y:S01]  /*12f0*/  FMUL.FTZ R103, R104, c[0x0][0x1ec] ;  /* 0x00007b0068677a20 */ /* 0x000fe20000410000 */
[----:B------:R-:W-:Y:S01]  /*1300*/  MOV R105, RZ ;  /* 0x000000ff00697202 */ /* 0x000fe20000000f00 */
        /* <DEDUP_REMOVED lines=8> */
.L_x_3003:
[----:B------:R-:W-:Y:S05]  /*1390*/  BSYNC B1 ;  /* 0x0000000000017941 */ /* 0x000fea0003800000 */
.L_x_3002:
        /* <DEDUP_REMOVED lines=10> */
.L_x_3005:
[----:B------:R-:W-:Y:S05]  /*1440*/  BSYNC B1 ;  /* 0x0000000000017941 */ /* 0x000fea0003800000 */
.L_x_3004:
[----:B------:R-:W-:Y:S01]  /*1450*/  BSSY B1, `(.L_x_3006) ;  /* 0x000000d000017945 */ /* 0x000fe20003800000 */
[----:B------:R-:W-:Y:S05]  /*1460*/  @!P4 BRA `(.L_x_3007) ;  /* 0x000000b00000c947 */ /* 0x000fea0003800000 */
[----:B------:R-:W-:Y:S01]  /*1470*/  LOP3.LUT P2, RZ, R96, 0xff, RZ, 0xc0, !PT ;  /* 0x000000ff60ff7812 */ /* 0x000fe2000784c0ff */
[----:B------:R-:W-:Y:S01]  /*1480*/  FMUL.FTZ R103, R65, c[0x0][0x1ec] ;  /* 0x00007b0041677a20 */ /* 0x000fe20000410000 */
[----:B------:R-:W-:Y:S01]  /*1490*/  HFMA2.MMA R105, -RZ, RZ, 0, 0 ;  /* 0x00000000ff697435 */ /* 0x000fe200000001ff */
[----:B------:R-:W-:Y:S02]  /*14a0*/  IMAD.MOV.U32 R107, RZ, RZ, RZ ;  /* 0x000000ffff6b7224 */ /* 0x000fe400078e00ff */
[----:B------:R-:W-:-:S08]  /*14b0*/  FMUL.FTZ R106, R103, c[0x0][0x1e8] ;  /* 0x00007a00676a7a20 */ /* 0x000fd00000410000 */
[----:B-----5:R-:W-:Y:S01]  /*14c0*/  @P2 HADD2.F32 R103, -RZ, R49.H0_H0 ;  /* 0x20000031ff672230 */ /* 0x020fe20000004100 */
[----:B------:R-:W-:-:S04]  /*14d0*/  @P2 FMUL.FTZ R105, R76, R106 ;  /* 0x0000006a4c692220 */ /* 0x000fc80000410000 */
[----:B------:R-:W-:Y:S01]  /*14e0*/  @P2 FMUL.FTZ R107, R106, R103 ;  /* 0x000000676a6b2220 */ /* 0x000fe20000410000 */
[----:B------:R-:W-:-:S03]  /*14f0*/  F2FP.PACK_AB R105, RZ, R105 ;  /* 0x00000069ff69723e */ /* 0x000fc600000000ff */
[----:B------:R-:W-:Y:S01]  /*1500*/  FADD.FTZ R22, R22, R107 ;  /* 0x0000006b16167221 */ /* 0x000fe20000010000 */
[----:B------:R-:W-:Y:S02]  /*1510*/  PRMT R37, R105, 0x7610, R37 ;  /* 0x0000761069257816 */ /* 0x000fe40000000025 */
.L_x_3007:
[----:B------:R-:W-:Y:S05]  /*1520*/  BSYNC B1 ;  /* 0x0000000000017941 */ /* 0x000fea0003800000 */
.L_x_3006:
        /* <DEDUP_REMOVED lines=10> */
.L_x_3009:
[----:B------:R-:W-:Y:S05]  /*15d0*/  BSYNC B1 ;  /* 0x0000000000017941 */ /* 0x000fea0003800000 */
.L_x_3008:
        /* <DEDUP_REMOVED lines=13> */
.L_x_3011:
[----:B------:R-:W-:Y:S05]  /*16b0*/  BSYNC B1 ;  /* 0x0000000000017941 */ /* 0x000fea0003800000 */
.L_x_3010:
        /* <DEDUP_REMOVED lines=10> */
.L_x_3013:
[----:B------:R-:W-:Y:S05]  /*1760*/  BSYNC B1 ;  /* 0x0000000000017941 */ /* 0x000fea0003800000 */
.L_x_3012:
        /* <DEDUP_REMOVED lines=13> */
.L_x_3015:
[----:B------:R-:W-:Y:S05]  /*1840*/  BSYNC B1 ;  /* 0x0000000000017941 */ /* 0x000fea0003800000 */
.L_x_3014:
        /* <DEDUP_REMOVED lines=10> */
.L_x_3017:
[----:B------:R-:W-:Y:S05]  /*18f0*/  BSYNC B1 ;  /* 0x0000000000017941 */ /* 0x000fea0003800000 */
.L_x_3016:
        /* <DEDUP_REMOVED lines=13> */
.L_x_3019:
[----:B------:R-:W-:Y:S05]  /*19d0*/  BSYNC B1 ;  /* 0x0000000000017941 */ /* 0x000fea0003800000 */
.L_x_3018:
        /* <DEDUP_REMOVED lines=10> */
.L_x_3021:
[----:B------:R-:W-:Y:S05]  /*1a80*/  BSYNC B1 ;  /* 0x0000000000017941 */ /* 0x000fea0003800000 */
.L_x_3020:
        /* <DEDUP_REMOVED lines=13> */
.L_x_3023:
[----:B------:R-:W-:Y:S05]  /*1b60*/  BSYNC B1 ;  /* 0x0000000000017941 */ /* 0x000fea0003800000 */
.L_x_3022:
        /* <DEDUP_REMOVED lines=10> */
.L_x_3025:
[----:B------:R-:W-:Y:S05]  /*1c10*/  BSYNC B1 ;  /* 0x0000000000017941 */ /* 0x000fea0003800000 */
.L_x_3024:
        /* <DEDUP_REMOVED lines=16> */
[----:B------:R-:W-:Y:S01]  /*1d20*/  FMUL.FTZ R102, R102, c[0x0][0x1ec] ;  /* 0x00007b0066667a20 */ /* 0x000fe20000410000 */
[----:B0-----:R-:W-:Y:S01]  /*1d30*/  HFMA2.MMA R52, -RZ, RZ, 0, 0 ;  /* 0x00000000ff347435 */ /* 0x001fe200000001ff */
        /* <DEDUP_REMOVED lines=8> */
.L_x_3027:
[----:B------:R-:W-:Y:S05]  /*1dc0*/  BSYNC B1 ;  /* 0x0000000000017941 */ /* 0x000fea0003800000 */
.L_x_3026:
[----:B------:R1:W-:Y:S02]  /*1dd0*/  @P4 STG.E.128 [R2.64], R36 ;  /* 0x0000002402004986 */ /* 0x0003e4000c101d04 */
.L_x_2993:
[----:B------:R-:W-:Y:S05]  /*1de0*/  BSYNC B0 ;  /* 0x0000000000007941 */ /* 0x000fea0003800000 */
.L_x_2992:
[----:B01----:R-:W-:-:S05]  /*1df0*/  IMAD.MOV.U32 R3, RZ, RZ, c[0x0][0x160] ;  /* 0x00005800ff037624 */ /* 0x003fca00078e00ff */
[----:B------:R-:W-:-:S04]  /*1e00*/  LEA R82, R3, R82, 0x2 ;  /* 0x0000005203527211 */ /* 0x000fc800078e10ff */
[----:B------:R-:W-:-:S13]  /*1e10*/  ISETP.GE.AND P0, PT, R82, c[0x0][0x164], PT ;  /* 0x0000590052007a0c */ /* 0x000fda0003f06270 */
[----:B--2--5:R-:W-:Y:S01]  /*1e20*/  @P0 CALL.REL.NOINC `(.L_x_2986) ;  /* 0x0000001000000944 */ /* 0x024fe20003c00000 */
[----:B------:R-:W-:Y:S05]  /*1e30*/  BRA `(.L_x_3028) ;  /* 0xffffe4e000007947 */ /* 0x000fea000383ffff */
.L_x_2986:
        /* <DEDUP_REMOVED lines=92> */
.L_x_3030:
[----:B------:R-:W-:Y:S05]  /*2400*/  BSYNC B0 ;  /* 0x0000000000007941 */ /* 0x000fea0003800000 */
.L_x_3029:
        /* <DEDUP_REMOVED lines=10> */
.L_x_2990:
[----:B------:R-:W-:Y:S01]  /*24b0*/  HFMA2.MMA R104, -RZ, RZ, 0, 5.9604644775390625e-08 ;  /* 0x00000001ff687435 */ /* 0x000fe200000001ff */
[----:B------:R-:W-:Y:S01]  /*24c0*/  MOV R55, R54 ;  /* 0x0000003600377202 */ /* 0x000fe20000000f00 */
[----:B------:R-:W-:Y:S01]  /*24d0*/  IMAD.MOV.U32 R103, RZ, RZ, 0x1f ;  /* 0x0000001fff677424 */ /* 0x000fe200078e00ff */
[----:B------:R-:W-:Y:S02]  /*24e0*/  MOV R106, 0xffffffff ;  /* 0xffffffff006a7802 */ /* 0x000fe40000000f00 */
[----:B------:R-:W-:-:S02]  /*24f0*/  MOV R2, 0x2510 ;  /* 0x0000251000027802 */ /* 0x000fc40000000f00 */
[----:B-----5:R-:W-:Y:S05]  /*2500*/  CALL.REL.NOINC `($__internal_137_$__cuda_sm70_shflsync_bfly_p) ;  /* 0x0000046000007944 */ /* 0x020fea0003c00000 */
[----:B-1----:R-:W-:Y:S01]  /*2510*/  MOV R53, R55 ;  /* 0x0000003700357202 */ /* 0x002fe20000000f00 */
[----:B0-----:R-:W-:Y:S05]  /*2520*/  BRA `(.L_x_3031) ;  /* 0xffffe74000007947 */ /* 0x001fea000383ffff */
.L_x_2991:
[----:B------:R-:W-:Y:S01]  /*2530*/  HFMA2.MMA R104, -RZ, RZ, 0, 5.9604644775390625e-08 ;  /* 0x00000001ff687435 */ /* 0x000fe200000001ff */
[----:B------:R-:W-:Y:S01]  /*2540*/  IMAD.MOV.U32 R55, RZ, RZ, R52 ;  /* 0x000000ffff377224 */ /* 0x000fe200078e0034 */
[----:B------:R-:W-:Y:S01]  /*2550*/  MOV R103, 0x1f ;  /* 0x0000001f00677802 */ /* 0x000fe20000000f00 */
[----:B------:R-:W-:Y:S01]  /*2560*/  IMAD.MOV.U32 R106, RZ, RZ, -0x1 ;  /* 0xffffffffff6a7424 */ /* 0x000fe200078e00ff */
[----:B------:R-:W-:-:S02]  /*2570*/  MOV R2, 0x2590 ;  /* 0x0000259000027802 */ /* 0x000fc40000000f00 */
[----:B01---5:R-:W-:Y:S05]  /*2580*/  CALL.REL.NOINC `($__internal_137_$__cuda_sm70_shflsync_bfly_p) ;  /* 0x000003e000007944 */ /* 0x023fea0003c00000 */
[----:B------:R-:W-:Y:S01]  /*2590*/  FADD.FTZ R53, R53, R54 ;  /* 0x0000003635357221 */ /* 0x000fe20000010000 */
[----:B0-----:R-:W-:Y:S01]  /*25a0*/  HFMA2.MMA R104, -RZ, RZ, 0, 1.1920928955078125e-07 ;  /* 0x00000002ff687435 */ /* 0x001fe200000001ff */
[----:B-1----:R-:W-:Y:S01]  /*25b0*/  FADD.FTZ R54, R52, R55 ;  /* 0x0000003734367221 */ /* 0x002fe20000010000 */
[----:B------:R-:W-:Y:S01]  /*25c0*/  MOV R103, 0x1f ;  /* 0x0000001f00677802 */ /* 0x000fe20000000f00 */
[----:B------:R-:W-:Y:S01]  /*25d0*/  IMAD.MOV.U32 R106, RZ, RZ, -0x1 ;  /* 0xffffffffff6a7424 */ /* 0x000fe200078e00ff */
[----:B------:R-:W-:-:S02]  /*25e0*/  MOV R55, R53 ;  /* 0x0000003500377202 */ /* 0x000fc40000000f00 */
[----:B------:R-:W-:Y:S02]  /*25f0*/  MOV R2, 0x2610 ;  /* 0x0000261000027802 */ /* 0x000fe40000000f00 */
[----:B------:R-:W-:Y:S05]  /*2600*/  CALL.REL.NOINC `($__internal_137_$__cuda_sm70_shflsync_bfly_p) ;  /* 0x0000036000007944 */ /* 0x000fea0003c00000 */
[----:B0-----:R-:W-:Y:S01]  /*2610*/  HFMA2.MMA R104, -RZ, RZ, 0, 1.1920928955078125e-07 ;  /* 0x00000002ff687435 */ /* 0x001fe200000001ff */
[----:B-1----:R-:W-:Y:S01]  /*2620*/  MOV R52, R55 ;  /* 0x0000003700347202 */ /* 0x002fe20000000f00 */
[----:B------:R-:W-:Y:S01]  /*2630*/  IMAD.MOV.U32 R55, RZ, RZ, R54 ;  /* 0x000000ffff377224 */ /* 0x000fe200078e0036 */
[----:B------:R-:W-:Y:S01]  /*2640*/  MOV R103, 0x1f ;  /* 0x0000001f00677802 */ /* 0x000fe20000000f00 */
[----:B------:R-:W-:Y:S01]  /*2650*/  IMAD.MOV.U32 R106, RZ, RZ, -0x1 ;  /* 0xffffffffff6a7424 */ /* 0x000fe200078e00ff */
[----:B------:R-:W-:Y:S02]  /*2660*/  MOV R2, 0x2680 ;  /* 0x0000268000027802 */ /* 0x000fe40000000f00 */
[----:B------:R-:W-:Y:S05]  /*2670*/  CALL.REL.NOINC `($__internal_137_$__cuda_sm70_shflsync_bfly_p) ;  /* 0x000002f000007944 */ /* 0x000fea0003c00000 */
[----:B------:R-:W-:Y:S01]  /*2680*/  FADD.FTZ R53, R52, R53 ;  /* 0x0000003534357221 */ /* 0x000fe20000010000 */
[----:B0-----:R-:W-:Y:S01]  /*2690*/  HFMA2.MMA R104, -RZ, RZ, 0, 2.384185791015625e-07 ;  /* 0x00000004ff687435 */ /* 0x001fe200000001ff */
[----:B-1----:R-:W-:Y:S01]  /*26a0*/  FADD.FTZ R54, R54, R55 ;  /* 0x0000003736367221 */ /* 0x002fe20000010000 */
[----:B------:R-:W-:Y:S01]  /*26b0*/  MOV R103, 0x1f ;  /* 0x0000001f00677802 */ /* 0x000fe20000000f00 */
[----:B------:R-:W-:Y:S01]  /*26c0*/  IMAD.MOV.U32 R106, RZ, RZ, -0x1 ;  /* 0xffffffffff6a7424 */ /* 0x000fe200078e00ff */
[----:B------:R-:W-:-:S02]  /*26d0*/  MOV R55, R53 ;  /* 0x0000003500377202 */ /* 0x000fc40000000f00 */
[----:B------:R-:W-:Y:S02]  /*26e0*/  MOV R2, 0x2700 ;  /* 0x0000270000027802 */ /* 0x000fe40000000f00 */
[----:B------:R-:W-:Y:S05]  /*26f0*/  CALL.REL.NOINC `($__internal_137_$__cuda_sm70_shflsync_bfly_p) ;  /* 0x0000027000007944 */ /* 0x000fea0003c00000 */
[----:B0-----:R-:W-:Y:S01]  /*2700*/  HFMA2.MMA R104, -RZ, RZ, 0, 2.384185791015625e-07 ;  /* 0x00000004ff687435 */ /* 0x001fe200000001ff */
[----:B-1----:R-:W-:Y:S01]  /*2710*/  MOV R52, R55 ;  /* 0x0000003700347202 */ /* 0x002fe20000000f00 */
[----:B------:R-:W-:Y:S01]  /*2720*/  IMAD.MOV.U32 R55, RZ, RZ, R54 ;  /* 0x000000ffff377224 */ /* 0x000fe200078e0036 */
[----:B------:R-:W-:Y:S01]  /*2730*/  MOV R103, 0x1f ;  /* 0x0000001f00677802 */ /* 0x000fe20000000f00 */
[----:B------:R-:W-:Y:S01]  /*2740*/  IMAD.MOV.U32 R106, RZ, RZ, -0x1 ;  /* 0xffffffffff6a7424 */ /* 0x000fe200078e00ff */
[----:B------:R-:W-:Y:S02]  /*2750*/  MOV R2, 0x2770 ;  /* 0x0000277000027802 */ /* 0x000fe40000000f00 */
[----:B------:R-:W-:Y:S05]  /*2760*/  CALL.REL.NOINC `($__internal_137_$__cuda_sm70_shflsync_bfly_p) ;  /* 0x0000020000007944 */ /* 0x000fea0003c00000 */
[----:B------:R-:W-:Y:S01]  /*2770*/  FADD.FTZ R53, R52, R53 ;  /* 0x0000003534357221 */ /* 0x000fe20000010000 */
[----:B0-----:R-:W-:Y:S01]  /*2780*/  HFMA2.MMA R104, -RZ, RZ, 0, 4.76837158203125e-07 ;  /* 0x00000008ff687435 */ /* 0x001fe200000001ff */
[----:B-1----:R-:W-:Y:S01]  /*2790*/  FADD.FTZ R54, R54, R55 ;  /* 0x0000003736367221 */ /* 0x002fe20000010000 */
[----:B------:R-:W-:Y:S01]  /*27a0*/  MOV R103, 0x1f ;  /* 0x0000001f00677802 */ /* 0x000fe20000000f00 */
[----:B------:R-:W-:Y:S01]  /*27b0*/  IMAD.MOV.U32 R106, RZ, RZ, -0x1 ;  /* 0xffffffffff6a7424 */ /* 0x000fe200078e00ff */
[----:B------:R-:W-:-:S02]  /*27c0*/  MOV R55, R53 ;  /* 0x0000003500377202 */ /* 0x000fc40000000f00 */
[----:B------:R-:W-:Y:S02]  /*27d0*/  MOV R2, 0x27f0 ;  /* 0x000027f000027802 */ /* 0x000fe40000000f00 */
[----:B------:R-:W-:Y:S05]  /*27e0*/  CALL.REL.NOINC `($__internal_137_$__cuda_sm70_shflsync_bfly_p) ;  /* 0x0000018000007944 */ /* 0x000fea0003c00000 */
[----:B0-----:R-:W-:Y:S01]  /*27f0*/  HFMA2.MMA R104, -RZ, RZ, 0, 4.76837158203125e-07 ;  /* 0x00000008ff687435 */ /* 0x001fe200000001ff */
[----:B-1----:R-:W-:Y:S01]  /*2800*/  MOV R52, R55 ;  /* 0x0000003700347202 */ /* 0x002fe20000000f00 */
[----:B------:R-:W-:Y:S01]  /*2810*/  IMAD.MOV.U32 R55, RZ, RZ, R54 ;  /* 0x000000ffff377224 */ /* 0x000fe200078e0036 */
[----:B------:R-:W-:Y:S01]  /*2820*/  MOV R103, 0x1f ;  /* 0x0000001f00677802 */ /* 0x000fe20000000f00 */
[----:B------:R-:W-:Y:S01]  /*2830*/  IMAD.MOV.U32 R106, RZ, RZ, -0x1 ;  /* 0xffffffffff6a7424 */ /* 0x000fe200078e00ff */
[----:B------:R-:W-:Y:S02]  /*2840*/  MOV R2, 0x2860 ;  /* 0x0000286000027802 */ /* 0x000fe40000000f00 */
[----:B------:R-:W-:Y:S05]  /*2850*/  CALL.REL.NOINC `($__internal_137_$__cuda_sm70_shflsync_bfly_p) ;  /* 0x0000011000007944 */ /* 0x000fea0003c00000 */
[----:B------:R-:W-:Y:S01]  /*2860*/  FADD.FTZ R52, R52, R53 ;  /* 0x0000003534347221 */ /* 0x000fe20000010000 */
[----:B0-----:R-:W-:Y:S01]  /*2870*/  HFMA2.MMA R104, -RZ, RZ, 0, 9.5367431640625e-07 ;  /* 0x00000010ff687435 */ /* 0x001fe200000001ff */
[----:B-1----:R-:W-:Y:S01]  /*2880*/  FADD.FTZ R64, R54, R55 ;  /* 0x0000003736407221 */ /* 0x002fe20000010000 */
[----:B------:R-:W-:Y:S01]  /*2890*/  MOV R103, 0x1f ;  /* 0x0000001f00677802 */ /* 0x000fe20000000f00 */
[----:B------:R-:W-:Y:S01]  /*28a0*/  IMAD.MOV.U32 R106, RZ, RZ, -0x1 ;  /* 0xffffffffff6a7424 */ /* 0x000fe200078e00ff */
[----:B------:R-:W-:-:S02]  /*28b0*/  MOV R55, R52 ;  /* 0x0000003400377202 */ /* 0x000fc40000000f00 */
[----:B------:R-:W-:Y:S02]  /*28c0*/  MOV R2, 0x28e0 ;  /* 0x000028e000027802 */ /* 0x000fe40000000f00 */
[----:B------:R-:W-:Y:S05]  /*28d0*/  CALL.REL.NOINC `($__internal_137_$__cuda_sm70_shflsync_bfly_p) ;  /* 0x0000009000007944 */ /* 0x000fea0003c00000 */
[----:B0-----:R-:W-:Y:S01]  /*28e0*/  HFMA2.MMA R104, -RZ, RZ, 0, 9.5367431640625e-07 ;  /* 0x00000010ff687435 */ /* 0x001fe200000001ff */
[----:B-1----:R-:W-:Y:S01]  /*28f0*/  MOV R65, R55 ;  /* 0x0000003700417202 */ /* 0x002fe20000000f00 */
[----:B------:R-:W-:Y:S01]  /*2900*/  IMAD.MOV.U32 R55, RZ, RZ, R64 ;  /* 0x000000ffff377224 */ /* 0x000fe200078e0040 */
[----:B------:R-:W-:Y:S01]  /*2910*/  MOV R103, 0x1f ;  /* 0x0000001f00677802 */ /* 0x000fe20000000f00 */
[----:B------:R-:W-:Y:S01]  /*2920*/  IMAD.MOV.U32 R106, RZ, RZ, -0x1 ;  /* 0xffffffffff6a7424 */ /* 0x000fe200078e00ff */
[----:B------:R-:W-:Y:S02]  /*2930*/  MOV R2, 0x2950 ;  /* 0x0000295000027802 */ /* 0x000fe40000000f00 */
[----:B------:R-:W-:Y:S05]  /*2940*/  CALL.REL.NOINC `($__internal_137_$__cuda_sm70_shflsync_bfly_p) ;  /* 0x0000002000007944 */ /* 0x000fea0003c00000 */
[----:B-1----:R-:W-:Y:S01]  /*2950*/  MOV R3, R55 ;  /* 0x0000003700037202 */ /* 0x002fe20000000f00 */
[----:B0-----:R-:W-:Y:S05]  /*2960*/  BRA `(.L_x_3032) ;  /* 0xffffe42000007947 */ /* 0x001fea000383ffff */
        .weak           $__internal_137_$__cuda_sm70_shflsync_bfly_p
        .type           $__internal_137_$__cuda_sm70_shflsync_bfly_p,@function
        .size           $__internal_137_$__cuda_sm70_shflsync_bfly_p,(.L_x_4517 - $__internal_137_$__cuda_sm70_shflsync_bfly_p)
$__internal_137_$__cuda_sm70_shflsync_bfly_p:
[----:B------:R-:W-:Y:S01]  /*2970*/  HFMA2.MMA R3, -RZ, RZ, 0, 0 ;  /* 0x00000000ff037435 */ /* 0x000fe200000001ff */
[----:B------:R-:W-:Y:S04]  /*2980*/  WARPSYNC R106 ;  /* 0x0000006a00007348 */ /* 0x000fe80003800000 */
[----:B------:R0:W1:Y:S01]  /*2990*/  SHFL.BFLY PT, R55, R55, R104, R103 ;  /* 0x0c00006837377389 */ /* 0x00006200000e0067 */
[----:B------:R-:W-:Y:S05]  /*29a0*/  RET.REL.NODEC R2 `(_ZN10layer_norm13ln_bwd_kernelINS_13Kernel_traitsI6__halfS2_fS2_fjLj256ELj1ELj4ELj1ELj16ENS_18Kernel_traits_baseILj256ES2_S2_fS2_fjLj128EEEEELb1ELb1ELb1ELb0EEEvNS_9BwdParamsE) ;  /* 0xffffd65002007950 */ /* 0x000fea0003c3ffff */
.L_x_3033:
        /* <DEDUP_REMOVED lines=13> */
.L_x_4517:


//--------------------- .text._ZN10layer_norm22ln_bwd_finalize_kernelINS_22Kernel_traits_finalizeILj256E6__halfS2_fS2_fjLb1ELj1024ELj4ENS_18Kernel_traits_baseILj256ES2_S2_fS2_fjLj1024EEEEELb1ELb1EEEvNS_9BwdParamsE --------------------------
	.section	.text._ZN10layer_norm22ln_bwd_finalize_kernelINS_22Kernel_traits_finalizeILj256E6__halfS2_fS2_fjLb1ELj1024ELj4ENS_18Kernel_traits_baseILj256ES2_S2_fS2_fjLj1024EEEEELb1ELb1EEEvNS_9BwdParamsE,"ax",@progbits
	.sectioninfo	@"SHI_REGISTERS=32"
	.align	128
        .global         _ZN10layer_norm22ln_bwd_finalize_kernelINS_22Kernel_traits_finalizeILj256E6__halfS2_fS2_fjLb1ELj1024ELj4ENS_18Kernel_traits_baseILj256ES2_S2_fS2_fjLj1024EEEEELb1ELb1EEEvNS_9BwdParamsE
        .type           _ZN10layer_norm22ln_bwd_finalize_kernelINS_22Kernel_traits_finalizeILj256E6__halfS2_fS2_fjLb1ELj1024ELj4ENS_18Kernel_traits_baseILj256ES2_S2_fS2_fjLj1024EEEEELb1ELb1EEEvNS_9BwdParamsE,@function
        .size           _ZN10layer_norm22ln_bwd_finalize_kernelINS_22Kernel_traits_finalizeILj256E6__halfS2_fS2_fjLb1ELj1024ELj4ENS_18Kernel_traits_baseILj256ES2_S2_fS2_fjLj1024EEEEELb1ELb1EEEvNS_9BwdParamsE,(.L_x_4518 - _ZN10layer_norm22ln_bwd_finalize_kernelINS_22Kernel_traits_finalizeILj256E6__halfS2_fS2_fjLb1ELj1024ELj4ENS_18Kernel_traits_baseILj256ES2_S2_fS2_fjLj1024EEEEELb1ELb1EEEvNS_9BwdParamsE)
        .other          _ZN10layer_norm22ln_bwd_finalize_kernelINS_22Kernel_traits_finalizeILj256E6__halfS2_fS2_fjLb1ELj1024ELj4ENS_18Kernel_traits_baseILj256ES2_S2_fS2_fjLj1024EEEEELb1ELb1EEEvNS_9BwdParamsE,@"STO_CUDA_ENTRY STV_DEFAULT"
_ZN10layer_norm22ln_bwd_finalize_kernelINS_22Kernel_traits_finalizeILj256E6__halfS2_fS2_fjLb1ELj1024ELj4ENS_18Kernel_traits_baseILj256ES2_S2_fS2_fjLj1024EEEEELb1ELb1EEEvNS_9BwdParamsE:
.text._ZN10layer_norm22ln_bwd_finalize_kernelINS_22Kernel_traits_finalizeILj256E6__halfS2_fS2_fjLb1ELj1024ELj4ENS_18Kernel_traits_baseILj256ES2_S2_fS2_fjLj1024EEEEELb1ELb1EEEvNS_9BwdParamsE:
        /* <DEDUP_REMOVED lines=19> */
.L_x_3046:
        /* <DEDUP_REMOVED lines=32> */
.L_x_3038:
        /* <DEDUP_REMOVED lines=47> */
.L_x_3037:
[----:B------:R-:W-:Y:S05]  /*0620*/  BSYNC B1 ;  /* 0x0000000000017941 */ /* 0x000fea0003800000 */
.L_x_3036:
        /* <DEDUP_REMOVED lines=29> */
.L_x_3040:
[----:B------:R-:W-:Y:S05]  /*0800*/  BSYNC B1 ;  /* 0x0000000000017941 */ /* 0x000fea0003800000 */
.L_x_3039:
        /* <DEDUP_REMOVED lines=13> */
.L_x_3035:
[----:B------:R-:W-:Y:S05]  /*08e0*/  BSYNC B0 ;  /* 0x0000000000007941 */ /* 0x000fea0003800000 */
.L_x_3034:
        /* <DEDUP_REMOVED lines=12> */
.L_x_3047:
        /* <DEDUP_REMOVED lines=27> */
.L_x_3048:
        /* <DEDUP_REMOVED lines=9> */
.L_x_3041:
        /* <DEDUP_REMOVED lines=19> */
.L_x_3045:
[----:B------:R-:W-:Y:S05]  /*0d20*/  BSYNC B0 ;  /* 0x0000000000007941 */ /* 0x000fea0003800000 */
.L_x_3044:
[C---:B------:R-:W-:Y:S02]  /*0d30*/  ISETP.GT.U32.AND P1, PT, R4.reuse, -0x101, PT ;  /* 0xfffffeff0400780c */ /* 0x040fe40003f24070 */
[----:B------:R-:W-:-:S02]  /*0d40*/  IADD3 R4, R4, 0x100, RZ ;  /* 0x0000010004047810 */ /* 0x000fc40007ffe0ff */
[----:B------:R-:W-:-:S09]  /*0d50*/  IADD3 R5, R5, 0x80, RZ ;  /* 0x0000008005057810 */ /* 0x000fd20007ffe0ff */
[----:B012---:R-:W-:Y:S05]  /*0d60*/  @P1 BRA `(.L_x_3046) ;  /* 0xfffff3c000001947 */ /* 0x007fea000383ffff */
[----:B------:R-:W-:Y:S05]  /*0d70*/  EXIT ;  /* 0x000000000000794d */ /* 0x000fea0003800000 */
.L_x_3042:
[----:B------:R-:W-:Y:S01]  /*0d80*/  HFMA2.MMA R14, -RZ, RZ, 0, 1.847743988037109375e-06 ;  /* 0x0000001fff0e7435 */ /* 0x000fe200000001ff */
[----:B---3--:R-:W-:Y:S01]  /*0d90*/  IMAD.MOV.U32 R18, RZ, RZ, R10 ;  /* 0x000000ffff127224 */ /* 0x008fe200078e000a */
[----:B------:R-:W-:Y:S01]  /*0da0*/  MOV R17, 0x1 ;  /* 0x0000000100117802 */ /* 0x000fe20000000f00 */
[----:B------:R-:W-:Y:S01]  /*0db0*/  IMAD.MOV.U32 R19, RZ, RZ, -0x1 ;  /* 0xffffffffff137424 */ /* 0x000fe200078e00ff */
[----:B------:R-:W-:Y:S02]  /*0dc0*/  MOV R8, 0xde0 ;  /* 0x00000de000087802 */ /* 0x000fe40000000f00 */
[----:B012---:R-:W-:Y:S05]  /*0dd0*/  CALL.REL.NOINC `($__internal_138_$__cuda_sm70_shflsync_bfly_p) ;  /* 0x0000059000007944 */ /* 0x007fea0003c00000 */
[----:B01----:R-:W-:Y:S05]  /*0de0*/  BRA `(.L_x_3047) ;  /* 0xfffffbc000007947 */ /* 0x003fea000383ffff */
.L_x_3043:
[----:B------:R-:W-:Y:S01]  /*0df0*/  HFMA2.MMA R14, -RZ, RZ, 0, 1.847743988037109375e-06 ;  /* 0x0000001fff0e7435 */ /* 0x000fe200000001ff */
[----:B------:R-:W-:Y:S01]  /*0e00*/  MOV R17, 0x2 ;  /* 0x0000000200117802 */ /* 0x000fe20000000f00 */
[----:B------:R-:W-:Y:S01]  /*0e10*/  IMAD.MOV.U32 R19, RZ, RZ, -0x1 ;  /* 0xffffffffff137424 */ /* 0x000fe200078e00ff */
[----:B------:R-:W-:-:S03]  /*0e20*/  MOV R8, 0xe40 ;  /* 0x00000e4000087802 */ /* 0x000fc60000000f00 */
[----:B0123--:R-:W-:Y:S05]  /*0e30*/  CALL.REL.NOINC `($__internal_138_$__cuda_sm70_shflsync_bfly_p) ;  /* 0x0000053000007944 */ /* 0x00ffea0003c00000 */
[----:B01----:R-:W-:Y:S01]  /*0e40*/  FADD.FTZ R18, R18, R14 ;  /* 0x0000000e12127221 */ /* 0x003fe20000010000 */
[----:B------:R-:W-:Y:S01]  /*0e50*/  HFMA2.MMA R14, -RZ, RZ, 0, 1.847743988037109375e-06 ;  /* 0x0000001fff0e7435 */ /* 0x000fe200000001ff */
[----:B------:R-:W-:Y:S01]  /*0e60*/  MOV R17, 0x4 ;  /* 0x0000000400117802 */ /* 0x000fe20000000f00 */
[----:B------:R-:W-:Y:S01]  /*0e70*/  IMAD.MOV.U32 R19, RZ, RZ, -0x1 ;  /* 0xffffffffff137424 */ /* 0x000fe200078e00ff */
[----:B------:R-:W-:-:S03]  /*0e80*/  MOV R8, 0xea0 ;  /* 0x00000ea000087802 */ /* 0x000fc60000000f00 */
[----:B------:R-:W-:Y:S05]  /*0e90*/  CALL.REL.NOINC `($__internal_138_$__cuda_sm70_shflsync_bfly_p) ;  /* 0x000004d000007944 */ /* 0x000fea0003c00000 */
[----:B01----:R-:W-:Y:S01]  /*0ea0*/  FADD.FTZ R18, R18, R14 ;  /* 0x0000000e12127221 */ /* 0x003fe20000010000 */
[----:B------:R-:W-:Y:S01]  /*0eb0*/  HFMA2.MMA R14, -RZ, RZ, 0, 1.847743988037109375e-06 ;  /* 0x0000001fff0e7435 */ /* 0x000fe200000001ff */
[----:B------:R-:W-:Y:S01]  /*0ec0*/  MOV R17, 0x8 ;  /* 0x0000000800117802 */ /* 0x000fe20000000f00 */
[----:B------:R-:W-:Y:S01]  /*0ed0*/  IMAD.MOV.U32 R19, RZ, RZ, -0x1 ;  /* 0xffffffffff137424 */ /* 0x000fe200078e00ff */
[----:B------:R-:W-:-:S03]  /*0ee0*/  MOV R8, 0xf00 ;  /* 0x00000f0000087802 */ /* 0x000fc60000000f00 */
[----:B------:R-:W-:Y:S05]  /*0ef0*/  CALL.REL.NOINC `($__internal_138_$__cuda_sm70_shflsync_bfly_p) ;  /* 0x0000047000007944 */ /* 0x000fea0003c00000 */
[----:B-1----:R-:W-:Y:S01]  /*0f00*/  FADD.FTZ R10, R18, R14 ;  /* 0x0000000e120a7221 */ /* 0x002fe20000010000 */
[----:B------:R-:W-:Y:S01]  /*0f10*/  HFMA2.MMA R14, -RZ, RZ, 0, 1.847743988037109375e-06 ;  /* 0x0000001fff0e7435 */ /* 0x000fe200000001ff */
[----:B0-----:R-:W-:Y:S01]  /*0f20*/  MOV R17, 0x10 ;  /* 0x0000001000117802 */ /* 0x001fe20000000f00 */
[----:B------:R-:W-:Y:S01]  /*0f30*/  IMAD.MOV.U32 R19, RZ, RZ, -0x1 ;  /* 0xffffffffff137424 */ /* 0x000fe200078e00ff */
[----:B------:R-:W-:-:S02]  /*0f40*/  MOV R8, 0xf70 ;  /* 0x00000f7000087802 */ /* 0x000fc40000000f00 */
[----:B------:R-:W-:Y:S02]  /*0f50*/  MOV R18, R10 ;  /* 0x0000000a00127202 */ /* 0x000fe40000000f00 */
[----:B------:R-:W-:Y:S05]  /*0f60*/  CALL.REL.NOINC `($__internal_138_$__cuda_sm70_shflsync_bfly_p) ;  /* 0x0000040000007944 */ /* 0x000fea0003c00000 */
[----:B0-----:R-:W-:Y:S01]  /*0f70*/  HFMA2.MMA R17, -RZ, RZ, 0, 5.9604644775390625e-08 ;  /* 0x00000001ff117435 */ /* 0x001fe200000001ff */
[----:B-1----:R-:W-:Y:S01]  /*0f80*/  MOV R13, R14 ;  /* 0x0000000e000d7202 */ /* 0x002fe20000000f00 */
[----:B------:R-:W-:Y:S01]  /*0f90*/  IMAD.MOV.U32 R18, RZ, RZ, R15 ;  /* 0x000000ffff127224 */ /* 0x000fe200078e000f */
[----:B------:R-:W-:Y:S01]  /*0fa0*/  MOV R14, 0x1f ;  /* 0x0000001f000e7802 */ /* 0x000fe20000000f00 */
[----:B------:R-:W-:Y:S01]  /*0fb0*/  IMAD.MOV.U32 R19, RZ, RZ, -0x1 ;  /* 0xffffffffff137424 */ /* 0x000fe200078e00ff */
[----:B------:R-:W-:Y:S02]  /*0fc0*/  MOV R8, 0xfe0 ;  /* 0x00000fe000087802 */ /* 0x000fe40000000f00 */
[----:B------:R-:W-:Y:S05]  /*0fd0*/  CALL.REL.NOINC `($__internal_138_$__cuda_sm70_shflsync_bfly_p) ;  /* 0x0000039000007944 */ /* 0x000fea0003c00000 */
[----:B0-----:R-:W-:Y:S01]  /*0fe0*/  HFMA2.MMA R17, -RZ, RZ, 0, 1.1920928955078125e-07 ;  /* 0x00000002ff117435 */ /* 0x001fe200000001ff */
[----:B-1----:R-:W-:Y:S01]  /*0ff0*/  FADD.FTZ R18, R15, R14 ;  /* 0x0000000e0f127221 */ /* 0x002fe20000010000 */
[----:B------:R-:W-:Y:S01]  /*1000*/  MOV R14, 0x1f ;  /* 0x0000001f000e7802 */ /* 0x000fe20000000f00 */
[----:B------:R-:W-:Y:S01]  /*1010*/  IMAD.MOV.U32 R19, RZ, RZ, -0x1 ;  /* 0xffffffffff137424 */ /* 0x000fe200078e00ff */
[----:B------:R-:W-:Y:S02]  /*1020*/  MOV R8, 0x1040 ;  /* 0x0000104000087802 */ /* 0x000fe40000000f00 */
[----:B------:R-:W-:Y:S05]  /*1030*/  CALL.REL.NOINC `($__internal_138_$__cuda_sm70_shflsync_bfly_p) ;  /* 0x0000033000007944 */ /* 0x000fea0003c00000 */
[----:B0-----:R-:W-:Y:S01]  /*1040*/  HFMA2.MMA R17, -RZ, RZ, 0, 2.384185791015625e-07 ;  /* 0x00000004ff117435 */ /* 0x001fe200000001ff */
[----:B-1----:R-:W-:Y:S01]  /*1050*/  FADD.FTZ R18, R18, R14 ;  /* 0x0000000e12127221 */ /* 0x002fe20000010000 */
[----:B------:R-:W-:Y:S01]  /*1060*/  MOV R14, 0x1f ;  /* 0x0000001f000e7802 */ /* 0x000fe20000000f00 */
[----:B------:R-:W-:Y:S01]  /*1070*/  IMAD.MOV.U32 R19, RZ, RZ, -0x1 ;  /* 0xffffffffff137424 */ /* 0x000fe200078e00ff */
[----:B------:R-:W-:-:S02]  /*1080*/  MOV R8, 0x10a0 ;  /* 0x000010a000087802 */ /* 0x000fc40000000f00 */
[----:B------:R-:W-:Y:S05]  /*1090*/  CALL.REL.NOINC `($__internal_138_$__cuda_sm70_shflsync_bfly_p) ;  /* 0x000002d000007944 */ /* 0x000fea0003c00000 */
[----:B0-----:R-:W-:Y:S01]  /*10a0*/  HFMA2.MMA R17, -RZ, RZ, 0, 4.76837158203125e-07 ;  /* 0x00000008ff117435 */ /* 0x001fe200000001ff */
[----:B-1----:R-:W-:Y:S01]  /*10b0*/  FADD.FTZ R18, R18, R14 ;  /* 0x0000000e12127221 */ /* 0x002fe20000010000 */
[----:B------:R-:W-:Y:S01]  /*10c0*/  MOV R14, 0x1f ;  /* 0x0000001f000e7802 */ /* 0x000fe20000000f00 */
[----:B------:R-:W-:Y:S01]  /*10d0*/  IMAD.MOV.U32 R19, RZ, RZ, -0x1 ;  /* 0xffffffffff137424 */ /* 0x000fe200078e00ff */
[----:B------:R-:W-:-:S02]  /*10e0*/  MOV R8, 0x1100 ;  /* 0x0000110000087802 */ /* 0x000fc40000000f00 */
[----:B------:R-:W-:Y:S05]  /*10f0*/  CALL.REL.NOINC `($__internal_138_$__cuda_sm70_shflsync_bfly_p) ;  /* 0x0000027000007944 */ /* 0x000fea0003c00000 */
[----:B-1----:R-:W-:Y:S01]  /*1100*/  FADD.FTZ R12, R18, R14 ;  /* 0x0000000e120c7221 */ /* 0x002fe20000010000 */
[----:B0-----:R-:W-:Y:S01]  /*1110*/  HFMA2.MMA R17, -RZ, RZ, 0, 9.5367431640625e-07 ;  /* 0x00000010ff117435 */ /* 0x001fe200000001ff */
[----:B------:R-:W-:Y:S01]  /*1120*/  MOV R14, 0x1f ;  /* 0x0000001f000e7802 */ /* 0x000fe20000000f00 */
[----:B------:R-:W-:Y:S01]  /*1130*/  IMAD.MOV.U32 R19, RZ, RZ, -0x1 ;  /* 0xffffffffff137424 */ /* 0x000fe200078e00ff */
[----:B------:R-:W-:-:S02]  /*1140*/  MOV R8, 0x1170 ;  /* 0x0000117000087802 */ /* 0x000fc40000000f00 */
[----:B------:R-:W-:Y:S02]  /*1150*/  MOV R18, R12 ;  /* 0x0000000c00127202 */ /* 0x000fe40000000f00 */
[----:B------:R-:W-:Y:S05]  /*1160*/  CALL.REL.NOINC `($__internal_138_$__cuda_sm70_shflsync_bfly_p) ;  /* 0x0000020000007944 */ /* 0x000fea0003c00000 */
[----:B-1----:R-:W-:Y:S01]  /*1170*/  MOV R15, R14 ;  /* 0x0000000e000f7202 */ /* 0x002fe20000000f00 */
[----:B------:R-:W-:Y:S01]  /*1180*/  HFMA2.MMA R14, -RZ, RZ, 0, 1.847743988037109375e-06 ;  /* 0x0000001fff0e7435 */ /* 0x000fe200000001ff */
[----:B0-----:R-:W-:Y:S01]  /*1190*/  MOV R18, R11 ;  /* 0x0000000b00127202 */ /* 0x001fe20000000f00 */
[----:B------:R-:W-:Y:S01]  /*11a0*/  IMAD.MOV.U32 R17, RZ, RZ, 0x1 ;  /* 0x00000001ff117424 */ /* 0x000fe200078e00ff */
[----:B------:R-:W-:Y:S02]  /*11b0*/  MOV R19, 0xffffffff ;  /* 0xffffffff00137802 */ /* 0x000fe40000000f00 */
[----:B------:R-:W-:Y:S02]  /*11c0*/  MOV R8, 0x11e0 ;  /* 0x000011e000087802 */ /* 0x000fe40000000f00 */
[----:B------:R-:W-:Y:S05]  /*11d0*/  CALL.REL.NOINC `($__internal_138_$__cuda_sm70_shflsync_bfly_p) ;  /* 0x0000019000007944 */ /* 0x000fea0003c00000 */
[----:B0-----:R-:W-:Y:S01]  /*11e0*/  HFMA2.MMA R17, -RZ, RZ, 0, 1.1920928955078125e-07 ;  /* 0x00000002ff117435 */ /* 0x001fe200000001ff */
[----:B-1----:R-:W-:Y:S01]  /*11f0*/  FADD.FTZ R18, R11, R14 ;  /* 0x0000000e0b127221 */ /* 0x002fe20000010000 */
[----:B------:R-:W-:Y:S01]  /*1200*/  MOV R19, 0xffffffff ;  /* 0xffffffff00137802 */ /* 0x000fe20000000f00 */
[----:B------:R-:W-:Y:S01]  /*1210*/  IMAD.MOV.U32 R14, RZ, RZ, 0x1f ;  /* 0x0000001fff0e7424 */ /* 0x000fe200078e00ff */
[----:B------:R-:W-:-:S02]  /*1220*/  MOV R8, 0x1240 ;  /* 0x0000124000087802 */ /* 0x000fc40000000f00 */
        /* <DEDUP_REMOVED lines=9> */
[----:B------:R-:W-:-:S02]  /*12c0*/  MOV R14, 0x1f ;  /* 0x0000001f000e7802 */ /* 0x000fc40000000f00 */
[----:B------:R-:W-:Y:S02]  /*12d0*/  MOV R19, 0xffffffff ;  /* 0xffffffff00137802 */ /* 0x000fe40000000f00 */
[----:B------:R-:W-:Y:S02]  /*12e0*/  MOV R8, 0x1300 ;  /* 0x0000130000087802 */ /* 0x000fe40000000f00 */
[----:B------:R-:W-:Y:S05]  /*12f0*/  CALL.REL.NOINC `($__internal_138_$__cuda_sm70_shflsync_bfly_p) ;  /* 0x0000007000007944 */ /* 0x000fea0003c00000 */
[----:B01----:R-:W-:Y:S01]  /*1300*/  FADD.FTZ R18, R18, R14 ;  /* 0x0000000e12127221 */ /* 0x003fe20000010000 */
[----:B------:R-:W-:Y:S01]  /*1310*/  HFMA2.MMA R14, -RZ, RZ, 0, 1.847743988037109375e-06 ;  /* 0x0000001fff0e7435 */ /* 0x000fe200000001ff */
[----:B------:R-:W-:Y:S01]  /*1320*/  IMAD.MOV.U32 R17, RZ, RZ, 0x10 ;  /* 0x00000010ff117424 */ /* 0x000fe200078e00ff */
[----:B------:R-:W-:Y:S02]  /*1330*/  MOV R19, 0xffffffff ;  /* 0xffffffff00137802 */ /* 0x000fe40000000f00 */
[----:B------:R-:W-:Y:S02]  /*1340*/  MOV R8, 0x1360 ;  /* 0x0000136000087802 */ /* 0x000fe40000000f00 */
[----:B------:R-:W-:Y:S05]  /*1350*/  CALL.REL.NOINC `($__internal_138_$__cuda_sm70_shflsync_bfly_p) ;  /* 0x0000001000007944 */ /* 0x000fea0003c00000 */
[----:B01----:R-:W-:Y:S05]  /*1360*/  BRA `(.L_x_3048) ;  /* 0xfffff7f000007947 */ /* 0x003fea000383ffff */
        .weak           $__internal_138_$__cuda_sm70_shflsync_bfly_p
        .type           $__internal_138_$__cuda_sm70_shflsync_bfly_p,@function
        .size           $__internal_138_$__cuda_sm70_shflsync_bfly_p,(.L_x_4518 - $__internal_138_$__cuda_sm70_shflsync_bfly_p)
$__internal_138_$__cuda_sm70_shflsync_bfly_p:
[----:B------:R-:W-:Y:S01]  /*1370*/  HFMA2.MMA R9, -RZ, RZ, 0, 0 ;  /* 0x00000000ff097435 */ /* 0x000fe200000001ff */
[----:B------:R-:W-:Y:S04]  /*1380*/  WARPSYNC R19 ;  /* 0x0000001300007348 */ /* 0x000fe80003800000 */
[----:B------:R0:W1:Y:S01]  /*1390*/  SHFL.BFLY PT, R14, R18, R17, R14 ;  /* 0x0c000011120e7389 */ /* 0x00006200000e000e */
[----:B------:R-:W-:Y:S05]  /*13a0*/  RET.REL.NODEC R8 `(_ZN10layer_norm22ln_bwd_finalize_kernelINS_22Kernel_traits_finalizeILj256E6__halfS2_fS2_fjLb1ELj1024ELj4ENS_18Kernel_traits_baseILj256ES2_S2_fS2_fjLj1024EEEEELb1ELb1EEEvNS_9BwdParamsE) ;  /* 0xffffec5008007950 */ /* 0x000fea0003c3ffff */
.L_x_3049:
        /* <DEDUP_REMOVED lines=13> */
.L_x_4518:


//--------------------- .text._ZN10layer_norm13ln_bwd_kernelINS_13Kernel_traitsI6__halfS2_fS2_fjLj256ELj1ELj4ELj1ELj16ENS_18Kernel_traits_baseILj256ES2_S2_fS2_fjLj128EEEEELb1ELb1ELb1ELb1EEEvNS_9BwdParamsE --------------------------
	.section	.text._ZN10layer_norm13ln_bwd_kernelINS_13Kernel_traitsI6__halfS2_fS2_fjLj256ELj1ELj4ELj1ELj16ENS_18Kernel_traits_baseILj256ES2_S2_fS2_fjLj128EEEEELb1ELb1ELb1ELb1EEEvNS_9BwdParamsE,"ax",@progbits
	.sectioninfo	@"SHI_REGISTERS=96"
	.align	128
        .global         _ZN10layer_norm13ln_bwd_kernelINS_13Kernel_traitsI6__halfS2_fS2_fjLj256ELj1ELj4ELj1ELj16ENS_18Kernel_traits_baseILj256ES2_S2_fS2_fjLj128EEEEELb1ELb1ELb1ELb1EEEvNS_9BwdParamsE
        .type           _ZN10layer_norm13ln_bwd_kernelINS_13Kernel_traitsI6__halfS2_fS2_fjLj256ELj1ELj4ELj1ELj16ENS_18Kernel_traits_baseILj256ES2_S2_fS2_fjLj128EEEEELb1ELb1ELb1ELb1EEEvNS_9BwdParamsE,@function
        .size           _ZN10layer_norm13ln_bwd_kernelINS_13Kernel_traitsI6__halfS2_fS2_fjLj256ELj1ELj4ELj1ELj16ENS_18Kernel_traits_baseILj256ES2_S2_fS2_fjLj128EEEEELb1ELb1ELb1ELb1EEEvNS_9BwdParamsE,(.L_x_4519 - _ZN10layer_norm13ln_bwd_kernelINS_13Kernel_traitsI6__halfS2_fS2_fjLj256ELj1ELj4ELj1ELj16ENS_18Kernel_traits_baseILj256ES2_S2_fS2_fjLj128EEEEELb1ELb1ELb1ELb1EEEvNS_9BwdParamsE)
        .other          _ZN10layer_norm13ln_bwd_kernelINS_13Kernel_traitsI6__halfS2_fS2_fjLj256ELj1ELj4ELj1ELj16ENS_18Kernel_traits_baseILj256ES2_S2_fS2_fjLj128EEEEELb1ELb1ELb1ELb1EEEvNS_9BwdParamsE,@"STO_CUDA_ENTRY STV_DEFAULT"
_ZN10layer_norm13ln_bwd_kernelINS_13Kernel_traitsI6__halfS2_fS2_fjLj256ELj1ELj4ELj1ELj16ENS_18Kernel_traits_baseILj256ES2_S2_fS2_fjLj128EEEEELb1ELb1ELb1ELb1EEEvNS_9BwdParamsE:
.text._ZN10layer_norm13ln_bwd_kernelINS_13Kernel_traitsI6__halfS2_fS2_fjLj256ELj1ELj4ELj1ELj16ENS_18Kernel_traits_baseILj256ES2_S2_fS2_fjLj128EEEEELb1ELb1ELb1ELb1EEEvNS_9BwdParamsE:
        /* <DEDUP_REMOVED lines=27> */
.L_x_3050:
        /* <DEDUP_REMOVED lines=19> */
[----:B------:R-:W-:Y:S02]  /*02e0*/  HADD2.F32 R81, -RZ, R5.H1_H1 ;  /* 0x30000005ff517230 */ /* 0x000fe40000004100 */
[--C-:B------:R-:W-:Y:S02]  /*02f0*/  HADD2.F32 R80, -RZ, R6.reuse.H0_H0 ;  /* 0x20000006ff507230 */ /* 0x100fe40000004100 */
[----:B------:R-:W-:Y:S02]  /*0300*/  HADD2.F32 R79, -RZ, R6.H1_H1 ;  /* 0x30000006ff4f7230 */ /* 0x000fe40000004100 */
[----:B------:R-:W-:-:S02]  /*0310*/  HADD2.F32 R78, -RZ, R7.H0_H0 ;  /* 0x20000007ff4e7230 */ /* 0x000fc40000004100 */
[----:B0-----:R-:W-:Y:S02]  /*0320*/  HADD2.F32 R2, -RZ, R7.H1_H1 ;  /* 0x30000007ff027230 */ /* 0x001fe40000004100 */
.L_x_3089:
[----:B------:R-:W-:-:S10]  /*0330*/  HFMA2.MMA R75, -RZ, RZ, 0, 2.384185791015625e-07 ;  /* 0x00000004ff4b7435 */ /* 0x000fd400000001ff */
[----:B------:R-:W-:-:S05]  /*0340*/  IMAD.WIDE R4, R0, R75, c[0x0][0x1d8] ;  /* 0x0000760000047625 */ /* 0x000fca00078e024b */
[----:B------:R0:W2:Y:S01]  /*0350*/  LDG.E R84, [R4.64] ;  /* 0x0000000404547981 */ /* 0x0000a2000c1e1900 */
[C---:B------:R-:W-:Y:S02]  /*0360*/  IMAD R74, R0.reuse, c[0x0][0x168], RZ ;  /* 0x00005a00004a7a24 */ /* 0x040fe400078e02ff */
[----:B------:R-:W-:-:S03]  /*0370*/  IMAD.WIDE R66, R0, R75, c[0x0][0x1a8] ;  /* 0x00006a0000427625 */ /* 0x000fc600078e024b */
[----:B------:R-:W-:Y:S01]  /*0380*/  SHF.R.S32.HI R85, RZ, 0x1f, R74 ;  /* 0x0000001fff557819 */ /* 0x000fe2000001144a */
[----:B------:R-:W-:Y:S01]  /*0390*/  IMAD.MOV.U32 R86, RZ, RZ, 0x20 ;  /* 0x00000020ff567424 */ /* 0x000fe200078e00ff */
        /* <DEDUP_REMOVED lines=20> */
[----:B------:R-:W-:Y:S02]  /*04e0*/  @P1 LEA.HI.SX32 R74, R75, R90, 0x1d ;  /* 0x0000005a4b4a1211 */ /* 0x000fe400078feaff */
[----:B------:R-:W-:-:S05]  /*04f0*/  MOV R75, 0x8 ;  /* 0x00000008004b7802 */ /* 0x000fca0000000f00 */
[----:B0-----:R-:W-:-:S06]  /*0500*/  IMAD.WIDE.U32 R66, R74, R75, c[0x0][0x190] ;  /* 0x000064004a427625 */ /* 0x001fcc00078e004b */
[----:B------:R-:W5:Y:S01]  /*0510*/  LDG.E.64 R66, [R66.64] ;  /* 0x0000000442427981 */ /* 0x000f62000c1e1b00 */
[----:B------:R-:W-:Y:S01]  /*0520*/  CS2R R86, SRZ ;  /* 0x0000000000567805 */ /* 0x000fe2000001ff00 */
[----:B------:R-:W-:Y:S05]  /*0530*/  BRA `(.L_x_3054) ;  /* 0x000005c000007947 */ /* 0x000fea0003800000 */
.L_x_3053:
        /* <DEDUP_REMOVED lines=23> */
[----:B------:R-:W-:Y:S02]  /*06b0*/  MOV R7, 0x8 ;  /* 0x0000000800077802 */ /* 0x000fe40000000f00 */
        /* <DEDUP_REMOVED lines=8> */
[----:B------:R-:W-:Y:S01]  /*0740*/  HADD2.F32 R68, -RZ, R72.H0_H0 ;  /* 0x20000048ff447230 */ /* 0x000fe20000004100 */
[----:B------:R-:W-:Y:S02]  /*0750*/  FMUL.FTZ R6, R3, R6 ;  /* 0x0000000603067220 */ /* 0x000fe40000410000 */
[----:B------:R-:W-:-:S02]  /*0760*/  FADD.FTZ R9, -R65, R11 ;  /* 0x0000000b41097221 */ /* 0x000fc40000010100 */
[----:B------:R-:W-:Y:S01]  /*0770*/  FADD.FTZ R11, -R65, R69 ;  /* 0x00000045410b7221 */ /* 0x000fe20000010100 */
[----:B------:R-:W-:Y:S01]  /*0780*/  HADD2.F32 R69, -RZ, R72.H1_H1 ;  /* 0x30000048ff457230 */ /* 0x000fe20000004100 */
[----:B------:R-:W-:Y:S02]  /*0790*/  FMUL.FTZ R7, R3, R7 ;  /* 0x0000000703077220 */ /* 0x000fe40000410000 */
[-C--:B------:R-:W-:Y:S02]  /*07a0*/  FFMA.FTZ R20, R6, R68.reuse, R20 ;  /* 0x0000004406147223 */ /* 0x080fe40000010014 */
[----:B------:R-:W-:Y:S02]  /*07b0*/  FADD.FTZ R28, R28, R68 ;  /* 0x000000441c1c7221 */ /* 0x000fe40000010000 */
[----:B------:R-:W-:Y:S02]  /*07c0*/  FADD.FTZ R64, -R65, R70 ;  /* 0x0000004641407221 */ /* 0x000fe40000010100 */
[----:B------:R-:W-:Y:S01]  /*07d0*/  FMUL.FTZ R68, R89, R68 ;  /* 0x0000004459447220 */ /* 0x000fe20000410000 */
[--C-:B------:R-:W-:Y:S01]  /*07e0*/  HADD2.F32 R70, -RZ, R73.reuse.H0_H0 ;  /* 0x20000049ff467230 */ /* 0x100fe20000004100 */
[----:B------:R-:W-:Y:S01]  /*07f0*/  FADD.FTZ R65, -R65, R71 ;  /* 0x0000004741417221 */ /* 0x000fe20000010100 */
[----:B------:R-:W-:Y:S01]  /*0800*/  HADD2.F32 R71, -RZ, R73.H1_H1 ;  /* 0x30000049ff477230 */ /* 0x000fe20000004100 */
[----:B------:R-:W-:Y:S01]  /*0810*/  FMUL.FTZ R8, R3, R8 ;  /* 0x0000000803087220 */ /* 0x000fe20000410000 */
[--C-:B------:R-:W-:Y:S01]  /*0820*/  HADD2.F32 R72, -RZ, R74.reuse.H0_H0 ;  /* 0x2000004aff487230 */ /* 0x100fe20000004100 */
[----:B------:R-:W-:Y:S01]  /*0830*/  FFMA.FTZ R21, R7, R69, R21 ;  /* 0x0000004507157223 */ /* 0x000fe20000010015 */
[----:B------:R-:W-:Y:S01]  /*0840*/  HADD2.F32 R73, -RZ, R74.H1_H1 ;  /* 0x3000004aff497230 */ /* 0x000fe20000004100 */
        /* <DEDUP_REMOVED lines=22> */
[----:B------:R-:W-:Y:S01]  /*09b0*/  HADD2.F32 R76, -RZ, R75.H0_H0 ;  /* 0x2000004bff4c7230 */ /* 0x000fe20000004100 */
[----:B------:R-:W-:Y:S02]  /*09c0*/  FMUL.FTZ R64, R3, R64 ;  /* 0x0000004003407220 */ /* 0x000fe40000410000 */
[----:B------:R-:W-:Y:S02]  /*09d0*/  FADD.FTZ R33, R33, R73 ;  /* 0x0000004921217221 */ /* 0x000fe40000010000 */
[----:B------:R-:W-:-:S02]  /*09e0*/  FFMA.FTZ R25, R11, R73, R25 ;  /* 0x000000490b197223 */ /* 0x000fc40000010019 */
[----:B------:R-:W-:Y:S02]  /*09f0*/  FMUL.FTZ R73, R79, R73 ;  /* 0x000000494f497220 */ /* 0x000fe40000410000 */
[----:B------:R-:W-:Y:S02]  /*0a00*/  FADD.FTZ R74, R77, R72 ;  /* 0x000000484d4a7221 */ /* 0x000fe40000010000 */
[----:B------:R-:W-:Y:S01]  /*0a10*/  FFMA.FTZ R84, R10, R72, R85 ;  /* 0x000000480a547223 */ /* 0x000fe20000010055 */
[----:B------:R-:W-:Y:S01]  /*0a20*/  HADD2.F32 R75, -RZ, R75.H1_H1 ;  /* 0x3000004bff4b7230 */ /* 0x000fe20000004100 */
        /* <DEDUP_REMOVED lines=13> */
.L_x_3054:
[----:B------:R-:W-:Y:S05]  /*0b00*/  BSYNC B0 ;  /* 0x0000000000007941 */ /* 0x000fea0003800000 */
.L_x_3052:
[----:B-----5:R-:W-:-:S04]  /*0b10*/  MOV R74, R66 ;  /* 0x00000042004a7202 */ /* 0x020fc80000000f00 */
[----:B------:R-:W-:Y:S01]  /*0b20*/  PRMT R84, R74, 0x7610, R84 ;  /* 0x000076104a547816 */ /* 0x000fe20000000054 */
[----:B------:R-:W-:Y:S05]  /*0b30*/  BRA.DIV ~URZ, `(.L_x_3055) ;  /* 0x000017227f007947 */ /* 0x000fea000b800000 */
[----:B------:R0:W1:Y:S02]  /*0b40*/  SHFL.BFLY PT, R88, R87, 0x1, 0x1f ;  /* 0x0c201f0057587f89 */ /* 0x00006400000e0000 */
.L_x_3090:
        /* <DEDUP_REMOVED lines=18> */
.L_x_3091:
        /* <DEDUP_REMOVED lines=29> */
.L_x_3058:
[----:B------:R-:W-:Y:S05]  /*0e40*/  BSYNC B0 ;  /* 0x0000000000007941 */ /* 0x000fea0003800000 */
.L_x_3057:
[----:B------:R-:W-:Y:S01]  /*0e50*/  BSSY B0, `(.L_x_3059) ;  /* 0x000000f000007945 */ /* 0x000fe20003800000 */
[----:B------:R-:W-:Y:S01]  /*0e60*/  SEL R52, R87, R52, P1 ;  /* 0x0000003457347207 */ /* 0x000fe20000800000 */
[----:B------:R-:W-:Y:S05]  /*0e70*/  @!P4 BRA `(.L_x_3060) ;  /* 0x000000c00000c947 */ /* 0x000fea0003800000 */
[----:B------:R-:W-:Y:S01]  /*0e80*/  LOP3.LUT P0, RZ, R84, 0xff, RZ, 0xc0, !PT ;  /* 0x000000ff54ff7812 */ /* 0x000fe2000780c0ff */
[----:B------:R-:W-:Y:S01]  /*0e90*/  FMUL.FTZ R87, R87, c[0x0][0x1ec] ;  /* 0x00007b0057577a20 */ /* 0x000fe20000410000 */
[----:B0-----:R-:W-:-:S03]  /*0ea0*/  HFMA2.MMA R75, -RZ, RZ, 0, 0 ;  /* 0x00000000ff4b7435 */ /* 0x001fc600000001ff */
[----:B------:R-:W-:-:S08]  /*0eb0*/  FMUL.FTZ R87, R87, c[0x0][0x1e8] ;  /* 0x00007a0057577a20 */ /* 0x000fd00000410000 */
[----:B-----5:R-:W-:-:S05]  /*0ec0*/  @P0 HADD2.F32 R74, -RZ, R48.H0_H0 ;  /* 0x20000030ff4a0230 */ /* 0x020fca0000004100 */
[----:B------:R-:W-:Y:S01]  /*0ed0*/  @P0 FMUL.FTZ R75, R87, R74 ;  /* 0x0000004a574b0220 */ /* 0x000fe20000410000 */
[----:B------:R-:W-:-:S03]  /*0ee0*/  MOV R74, RZ ;  /* 0x000000ff004a7202 */ /* 0x000fc60000000f00 */
[----:B------:R-:W-:Y:S01]  /*0ef0*/  FADD.FTZ R36, R36, R75 ;  /* 0x0000004b24247221 */ /* 0x000fe20000010000 */
[----:B------:R-:W-:-:S05]  /*0f00*/  @P0 HADD2.F32 R75, -RZ, R44.H0_H0 ;  /* 0x2000002cff4b0230 */ /* 0x000fca0000004100 */
[----:B------:R-:W-:-:S05]  /*0f10*/  @P0 FMUL.FTZ R74, R87, R75 ;  /* 0x0000004b574a0220 */ /* 0x000fca0000410000 */
[----:B------:R-:W-:-:S04]  /*0f20*/  F2FP.PACK_AB R74, RZ, R74 ;  /* 0x0000004aff4a723e */ /* 0x000fc800000000ff */
[----:B------:R-:W-:Y:S02]  /*0f30*/  PRMT R56, R74, 0x7610, R56 ;  /* 0x000076104a387816 */ /* 0x000fe40000000038 */
.L_x_3060:
[----:B------:R-:W-:Y:S05]  /*0f40*/  BSYNC B0 ;  /* 0x0000000000007941 */ /* 0x000fea0003800000 */
.L_x_3059:
        /* <DEDUP_REMOVED lines=15> */
.L_x_3062:
[----:B------:R-:W-:Y:S05]  /*1040*/  BSYNC B0 ;  /* 0x0000000000007941 */ /* 0x000fea0003800000 */
.L_x_3061:
        /* <DEDUP_REMOVED lines=9> */
[----:B-----5:R-:W-:-:S05]  /*10e0*/  @P6 HADD2.F32 R75, -RZ, R48.H1_H1 ;  /* 0x30000030ff4b6230 */ /* 0x020fca0000004100 */
[----:B------:R-:W-:Y:S01]  /*10f0*/  @P6 FMUL.FTZ R74, R84, R75 ;  /* 0x0000004b544a6220 */ /* 0x000fe20000410000 */
[----:B------:R-:W-:-:S03]  /*1100*/  @P6 HADD2.F32 R75, -RZ, R44.H1_H1 ;  /* 0x3000002cff4b6230 */ /* 0x000fc60000004100 */
[----:B------:R-:W-:Y:S01]  /*1110*/  FADD.FTZ R37, R37, R74 ;  /* 0x0000004a25257221 */ /* 0x000fe20000010000 */
[----:B------:R-:W-:-:S06]  /*1120*/  HFMA2.MMA R74, -RZ, RZ, 0, 0 ;  /* 0x00000000ff4a7435 */ /* 0x000fcc00000001ff */
[----:B------:R-:W-:-:S05]  /*1130*/  @P6 FMUL.FTZ R74, R84, R75 ;  /* 0x0000004b544a6220 */ /* 0x000fca0000410000 */
[----:B------:R-:W-:-:S04]  /*1140*/  F2FP.PACK_AB R74, RZ, R74 ;  /* 0x0000004aff4a723e */ /* 0x000fc800000000ff */
[----:B------:R-:W-:Y:S02]  /*1150*/  PRMT R56, R56, 0x5410, R74 ;  /* 0x0000541038387816 */ /* 0x000fe4000000004a */
.L_x_3064:
[----:B------:R-:W-:Y:S05]  /*1160*/  BSYNC B0 ;  /* 0x0000000000007941 */ /* 0x000fea0003800000 */
.L_x_3063:
        /* <DEDUP_REMOVED lines=11> */
.L_x_3066:
[----:B------:R-:W-:Y:S05]  /*1220*/  BSYNC B0 ;  /* 0x0000000000007941 */ /* 0x000fea0003800000 */
.L_x_3065:
[----:B------:R-:W-:Y:S01]  /*1230*/  BSSY B0, `(.L_x_3067) ;  /* 0x0000011000007945 */ /* 0x000fe20003800000 */
[----:B------:R-:W-:Y:S02]  /*1240*/  @!P5 ISETP.NE.U32.AND P2, PT, RZ, c[0x0][0x218], PT ;  /* 0x00008600ff00da0c */ /* 0x000fe40003f45070 */
[----:B------:R-:W-:Y:S02]  /*1250*/  @!P5 ISETP.NE.AND.EX P0, PT, RZ, c[0x0][0x21c], PT, P0 ;  /* 0x00008700ff00da0c */ /* 0x000fe40003f05300 */
[----:B------:R-:W-:Y:S01]  /*1260*/  SEL R54, R75, R54, P1 ;  /* 0x000000364b367207 */ /* 0x000fe20000800000 */
[----:B------:R-:W-:Y:S05]  /*1270*/  @!P4 BRA `(.L_x_3068) ;  /* 0x000000c00000c947 */ /* 0x000fea0003800000 */
[----:B------:R-:W-:Y:S01]  /*1280*/  LOP3.LUT P6, RZ, R66, 0xff0000, RZ, 0xc0, !PT ;  /* 0x00ff000042ff7812 */ /* 0x000fe200078cc0ff */
[----:B------:R-:W-:-:S04]  /*1290*/  FMUL.FTZ R75, R75, c[0x0][0x1ec] ;  /* 0x00007b004b4b7a20 */ /* 0x000fc80000410000 */
[----:B------:R-:W-:Y:S01]  /*12a0*/  FMUL.FTZ R84, R75, c[0x0][0x1e8] ;  /* 0x00007a004b547a20 */ /* 0x000fe20000410000 */
[----:B------:R-:W-:-:S07]  /*12b0*/  MOV R75, RZ ;  /* 0x000000ff004b7202 */ /* 0x000fce0000000f00 */
[----:B-----5:R-:W-:-:S05]  /*12c0*/  @P6 HADD2.F32 R74, -RZ, R49.H0_H0 ;  /* 0x20000031ff4a6230 */ /* 0x020fca0000004100 */
[----:B------:R-:W-:Y:S01]  /*12d0*/  @P6 FMUL.FTZ R75, R84, R74 ;  /* 0x0000004a544b6220 */ /* 0x000fe20000410000 */
[----:B------:R-:W-:-:S03]  /*12e0*/  HFMA2.MMA R74, -RZ, RZ, 0, 0 ;  /* 0x00000000ff4a7435 */ /* 0x000fc600000001ff */
[----:B------:R-:W-:Y:S01]  /*12f0*/  FADD.FTZ R38, R38, R75 ;  /* 0x0000004b26267221 */ /* 0x000fe20000010000 */
[----:B------:R-:W-:-:S05]  /*1300*/  @P6 HADD2.F32 R75, -RZ, R45.H0_H0 ;  /* 0x2000002dff4b6230 */ /* 0x000fca0000004100 */
[----:B------:R-:W-:-:S05]  /*1310*/  @P6 FMUL.FTZ R74, R84, R75 ;  /* 0x0000004b544a6220 */ /* 0x000fca0000410000 */
[----:B------:R-:W-:-:S04]  /*1320*/  F2FP.PACK_AB R74, RZ, R74 ;  /* 0x0000004aff4a723e */ /* 0x000fc800000000ff */
[----:B------:R-:W-:Y:S02]  /*1330*/  PRMT R57, R74, 0x7610, R57 ;  /* 0x000076104a397816 */ /* 0x000fe40000000039 */
.L_x_3068:
[----:B------:R-:W-:Y:S05]  /*1340*/  BSYNC B0 ;  /* 0x0000000000007941 */ /* 0x000fea0003800000 */
.L_x_3067:
        /* <DEDUP_REMOVED lines=11> */
.L_x_3070:
[----:B------:R-:W-:Y:S05]  /*1400*/  BSYNC B0 ;  /* 0x0000000000007941 */ /* 0x000fea0003800000 */
.L_x_3069:
        /* <DEDUP_REMOVED lines=13> */
[----:B------:R-:W-:Y:S01]  /*14e0*/  MOV R74, RZ ;  /* 0x000000ff004a7202 */ /* 0x000fe20000000f00 */
[----:B------:R-:W-:-:S05]  /*14f0*/  @P6 FMUL.FTZ R74, R84, R75 ;  /* 0x0000004b544a6220 */ /* 0x000fca0000410000 */
[----:B------:R-:W-:-:S04]  /*1500*/  F2FP.PACK_AB R74, RZ, R74 ;  /* 0x0000004aff4a723e */ /* 0x000fc800000000ff */
[----:B------:R-:W-:Y:S02]  /*1510*/  PRMT R57, R57, 0x5410, R74 ;  /* 0x0000541039397816 */ /* 0x000fe4000000004a */
.L_x_3072:
[----:B------:R-:W-:Y:S05]  /*1520*/  BSYNC B0 ;  /* 0x0000000000007941 */ /* 0x000fea0003800000 */
.L_x_3071:
        /* <DEDUP_REMOVED lines=11> */
.L_x_3074:
[----:B------:R-:W-:Y:S05]  /*15e0*/  BSYNC B0 ;  /* 0x0000000000007941 */ /* 0x000fea0003800000 */
.L_x_3073:
        /* <DEDUP_REMOVED lines=9> */
[----:B------:R-:W-:Y:S01]  /*1680*/  FMUL.FTZ R84, R75, c[0x0][0x1e8] ;  /* 0x00007a004b547a20 */ /* 0x000fe20000410000 */
[----:B------:R-:W-:-:S07]  /*1690*/  HFMA2.MMA R75, -RZ, RZ, 0, 0 ;  /* 0x00000000ff4b7435 */ /* 0x000fce00000001ff */
        /* <DEDUP_REMOVED lines=8> */
.L_x_3076:
[----:B------:R-:W-:Y:S05]  /*1720*/  BSYNC B0 ;  /* 0x0000000000007941 */ /* 0x000fea0003800000 */
.L_x_3075:
        /* <DEDUP_REMOVED lines=11> */
.L_x_3078:
[----:B------:R-:W-:Y:S05]  /*17e0*/  BSYNC B0 ;  /* 0x0000000000007941 */ /* 0x000fea0003800000 */
.L_x_3077:
[----:B------:R-:W-:Y:S01]  /*17f0*/  BSSY B0, `(.L_x_3079) ;  /* 0x000000f000007945 */ /* 0x000fe20003800000 */
        /* <DEDUP_REMOVED lines=14> */
.L_x_3080:
[----:B------:R-:W-:Y:S05]  /*18e0*/  BSYNC B0 ;  /* 0x0000000000007941 */ /* 0x000fea0003800000 */
.L_x_3079:
        /* <DEDUP_REMOVED lines=11> */
.L_x_3082:
[----:B------:R-:W-:Y:S05]  /*19a0*/  BSYNC B0 ;  /* 0x0000000000007941 */ /* 0x000fea0003800000 */
.L_x_3081:
[----:B------:R-:W-:Y:S01]  /*19b0*/  BSSY B0, `(.L_x_3083) ;  /* 0x000000f000007945 */ /* 0x000fe20003800000 */
        /* <DEDUP_REMOVED lines=14> */
.L_x_3084:
[----:B------:R-:W-:Y:S05]  /*1aa0*/  BSYNC B0 ;  /* 0x0000000000007941 */ /* 0x000fea0003800000 */
.L_x_3083:
        /* <DEDUP_REMOVED lines=11> */
.L_x_3086:
[----:B------:R-:W-:Y:S05]  /*1b60*/  BSYNC B0 ;  /* 0x0000000000007941 */ /* 0x000fea0003800000 */
.L_x_3085:
[----:B------:R-:W-:Y:S01]  /*1b70*/  BSSY B0, `(.L_x_3087) ;  /* 0x000000f000007945 */ /* 0x000fe20003800000 */
[----:B------:R-:W-:Y:S01]  /*1b80*/  SEL R63, R74, R63, P1 ;  /* 0x0000003f4a3f7207 */ /* 0x000fe20000800000 */
[----:B------:R-:W-:Y:S05]  /*1b90*/  @!P4 BRA `(.L_x_3088) ;  /* 0x000000c00000c947 */ /* 0x000fea0003800000 */
[----:B------:R-:W-:Y:S01]  /*1ba0*/  LOP3.LUT P0, RZ, R67, 0xff000000, RZ, 0xc0, !PT ;  /* 0xff00000043ff7812 */ /* 0x000fe2000780c0ff */
[----:B------:R-:W-:Y:S02]  /*1bb0*/  FMUL.FTZ R74, R74, c[0x0][0x1ec] ;  /* 0x00007b004a4a7a20 */ /* 0x000fe40000410000 */
[----:B------:R-:W-:Y:S02]  /*1bc0*/  IMAD.MOV.U32 R3, RZ, RZ, RZ ;  /* 0x000000ffff037224 */ /* 0x000fe400078e00ff */
[----:B------:R-:W-:-:S08]  /*1bd0*/  FMUL.FTZ R67, R74, c[0x0][0x1e8] ;  /* 0x00007a004a437a20 */ /* 0x000fd00000410000 */
[----:B------:R-:W-:Y:S02]  /*1be0*/  @P0 HADD2.F32 R4, -RZ, R47.H1_H1 ;  /* 0x3000002fff040230 */ /* 0x000fe40000004100 */
[----:B-----5:R-:W-:-:S03]  /*1bf0*/  @P0 HADD2.F32 R66, -RZ, R51.H1_H1 ;  /* 0x30000033ff420230 */ /* 0x020fc60000004100 */
[C---:B------:R-:W-:Y:S01]  /*1c00*/  @P0 FMUL.FTZ R3, R67.reuse, R4 ;  /* 0x0000000443030220 */ /* 0x040fe20000410000 */
[----:B------:R-:W-:Y:S01]  /*1c10*/  MOV R4, RZ ;  /* 0x000000ff00047202 */ /* 0x000fe20000000f00 */
[----:B------:R-:W-:-:S03]  /*1c20*/  @P0 FMUL.FTZ R4, R67, R66 ;  /* 0x0000004243040220 */ /* 0x000fc60000410000 */
[----:B------:R-:W-:Y:S01]  /*1c30*/  F2FP.PACK_AB R3, RZ, R3 ;  /* 0x00000003ff03723e */ /* 0x000fe200000000ff */
[----:B------:R-:W-:-:S03]  /*1c40*/  FADD.FTZ R43, R43, R4 ;  /* 0x000000042b2b7221 */ /* 0x000fc60000010000 */
[----:B------:R-:W-:Y:S02]  /*1c50*/  PRMT R59, R59, 0x5410, R3 ;  /* 0x000054103b3b7816 */ /* 0x000fe40000000003 */
.L_x_3088:
[----:B------:R-:W-:Y:S05]  /*1c60*/  BSYNC B0 ;  /* 0x0000000000007941 */ /* 0x000fea0003800000 */
.L_x_3087:
[----:B------:R-:W-:Y:S01]  /*1c70*/  ISETP.NE.U32.AND P0, PT, RZ, c[0x0][0x258], PT ;  /* 0x00009600ff007a0c */ /* 0x000fe20003f05070 */
[----:B------:R-:W-:Y:S01]  /*1c80*/  IMAD.MOV.U32 R3, RZ, RZ, c[0x0][0x160] ;  /* 0x00005800ff037624 */ /* 0x000fe200078e00ff */
[----:B------:R-:W-:Y:S02]  /*1c90*/  @P4 MOV R66, 0x10 ;  /* 0x0000001000424802 */ /* 0x000fe40000000f00 */
[----:B------:R-:W-:Y:S02]  /*1ca0*/  ISETP.NE.AND.EX P0, PT, RZ, c[0x0][0x25c], PT, P0 ;  /* 0x00009700ff007a0c */ /* 0x000fe40003f05300 */
[----:B------:R-:W-:Y:S01]  /*1cb0*/  LEA R0, R3, R0, 0x2 ;  /* 0x0000000003007211 */ /* 0x000fe200078e10ff */
[----:B------:R-:W-:-:S10]  /*1cc0*/  @P4 IMAD.WIDE.U32 R66, R85, R66, c[0x0][0x248] ;  /* 0x0000920055424625 */ /* 0x000fd400078e0042 */
[----:B------:R-:W-:-:S05]  /*1cd0*/  @P0 MOV R4, 0x20 ;  /* 0x0000002000040802 */ /* 0x000fca0000000f00 */
[----:B------:R-:W-:-:S05]  /*1ce0*/  @P0 IMAD.WIDE.U32 R4, R5, R4, c[0x0][0x258] ;  /* 0x0000960005040625 */ /* 0x000fca00078e0004 */
[----:B------:R0:W-:Y:S04]  /*1cf0*/  @P0 STG.E.128 [R4.64], R52 ;  /* 0x0000003404000986 */ /* 0x0001e8000c101d04 */
[----:B------:R0:W-:Y:S01]  /*1d00*/  @P0 STG.E.128 [R4.64+0x10], R60 ;  /* 0x0000103c04000986 */ /* 0x0001e2000c101d04 */
[----:B------:R-:W-:-:S03]  /*1d10*/  ISETP.GE.AND P0, PT, R0, c[0x0][0x164], PT ;  /* 0x0000590000007a0c */ /* 0x000fc60003f06270 */
[----:B------:R0:W-:Y:S10]  /*1d20*/  @P4 STG.E.128 [R66.64], R56 ;  /* 0x0000003842004986 */ /* 0x0001f4000c101d04 */
[----:B0----5:R-:W-:Y:S01]  /*1d30*/  @P0 CALL.REL.NOINC `(.L_x_3051) ;  /* 0x0000001000000944 */ /* 0x021fe20003c00000 */
[----:B------:R-:W-:Y:S05]  /*1d40*/  BRA `(.L_x_3089) ;  /* 0xffffe5e000007947 */ /* 0x000fea000383ffff */
.L_x_3051:
[----:B-----5:R-:W0:Y:S01]  /*1d50*/  S2R R44, SR_TID.X ;  /* 0x00000000002c7919 */ /* 0x020e220000002100 */
[----:B------:R-:W-:Y:S03]  /*1d60*/  WARPSYNC 0xffffffff ;  /* 0xffffffff00007948 */ /* 0x000fe60003800000 */
[----:B------:R-:W1:Y:S01]  /*1d70*/  S2R R18, SR_CTAID.X ;  /* 0x0000000000127919 */ /* 0x000e620000002500 */
[----:B0-----:R-:W-:-:S05]  /*1d80*/  SHF.L.U32 R0, R44, 0x5, RZ ;  /* 0x000000052c007819 */ /* 0x001fca00000006ff */
        /* <DEDUP_REMOVED lines=77> */
.L_x_3055:
[----:B------:R-:W-:Y:S01]  /*2260*/  HFMA2.MMA R85, -RZ, RZ, 0, 5.9604644775390625e-08 ;  /* 0x00000001ff557435 */ /* 0x000fe200000001ff */
[----:B------:R-:W-:Y:S01]  /*2270*/  MOV R75, R87 ;  /* 0x00000057004b7202 */ /* 0x000fe20000000f00 */
[----:B------:R-:W-:Y:S01]  /*2280*/  IMAD.MOV.U32 R92, RZ, RZ, -0x1 ;  /* 0xffffffffff5c7424 */ /* 0x000fe200078e00ff */
[----:B------:R-:W-:-:S02]  /*2290*/  MOV R93, 0x1f ;  /* 0x0000001f005d7802 */ /* 0x000fc40000000f00 */
[----:B------:R-:W-:Y:S02]  /*22a0*/  MOV R74, 0x22c0 ;  /* 0x000022c0004a7802 */ /* 0x000fe40000000f00 */
[----:B------:R-:W-:Y:S05]  /*22b0*/  CALL.REL.NOINC `($__internal_139_$__cuda_sm70_shflsync_bfly_p) ;  /* 0x0000046000007944 */ /* 0x000fea0003c00000 */
[----:B-1----:R-:W-:Y:S01]  /*22c0*/  MOV R88, R85 ;  /* 0x0000005500587202 */ /* 0x002fe20000000f00 */
[----:B------:R-:W-:Y:S05]  /*22d0*/  BRA `(.L_x_3090) ;  /* 0xffffe87000007947 */ /* 0x000fea000383ffff */
.L_x_3056:
[----:B------:R-:W-:Y:S01]  /*22e0*/  HFMA2.MMA R85, -RZ, RZ, 0, 5.9604644775390625e-08 ;  /* 0x00000001ff557435 */ /* 0x000fe200000001ff */
[----:B------:R-:W-:Y:S01]  /*22f0*/  MOV R75, R86 ;  /* 0x00000056004b7202 */ /* 0x000fe20000000f00 */
[----:B------:R-:W-:Y:S01]  /*2300*/  IMAD.MOV.U32 R93, RZ, RZ, 0x1f ;  /* 0x0000001fff5d7424 */ /* 0x000fe200078e00ff */
[----:B------:R-:W-:Y:S02]  /*2310*/  MOV R92, 0xffffffff ;  /* 0xffffffff005c7802 */ /* 0x000fe40000000f00 */
[----:B------:R-:W-:Y:S02]  /*2320*/  MOV R74, 0x2340 ;  /* 0x00002340004a7802 */ /* 0x000fe40000000f00 */
[----:B01----:R-:W-:Y:S05]  /*2330*/  CALL.REL.NOINC `($__internal_139_$__cuda_sm70_shflsync_bfly_p) ;  /* 0x000003e000007944 */ /* 0x003fea0003c00000 */
[----:B------:R-:W-:Y:S01]  /*2340*/  FADD.FTZ R87, R88, R87 ;  /* 0x0000005758577221 */ /* 0x000fe20000010000 */
[----:B------:R-:W-:Y:S01]  /*2350*/  MOV R93, 0x1f ;  /* 0x0000001f005d7802 */ /* 0x000fe20000000f00 */
[----:B-1----:R-:W-:Y:S01]  /*2360*/  FADD.FTZ R86, R86, R85 ;  /* 0x0000005556567221 */ /* 0x002fe20000010000 */
[----:B------:R-:W-:Y:S01]  /*2370*/  HFMA2.MMA R85, -RZ, RZ, 0, 1.1920928955078125e-07 ;  /* 0x00000002ff557435 */ /* 0x000fe200000001ff */
[----:B------:R-:W-:Y:S01]  /*2380*/  IMAD.MOV.U32 R92, RZ, RZ, -0x1 ;  /* 0xffffffffff5c7424 */ /* 0x000fe200078e00ff */
[----:B------:R-:W-:-:S02]  /*2390*/  MOV R75, R87 ;  /* 0x00000057004b7202 */ /* 0x000fc40000000f00 */
[----:B------:R-:W-:Y:S02]  /*23a0*/  MOV R74, 0x23c0 ;  /* 0x000023c0004a7802 */ /* 0x000fe40000000f00 */
[----:B------:R-:W-:Y:S05]  /*23b0*/  CALL.REL.NOINC `($__internal_139_$__cuda_sm70_shflsync_bfly_p) ;  /* 0x0000036000007944 */ /* 0x000fea0003c00000 */
[----:B------:R-:W-:Y:S01]  /*23c0*/  HFMA2.MMA R93, -RZ, RZ, 0, 1.847743988037109375e-06 ;  /* 0x0000001fff5d7435 */ /* 0x000fe200000001ff */
[----:B-1----:R-:W-:Y:S01]  /*23d0*/  MOV R88, R85 ;  /* 0x0000005500587202 */ /* 0x002fe20000000f00 */
[----:B------:R-:W-:Y:S01]  /*23e0*/  IMAD.MOV.U32 R85, RZ, RZ, 0x2 ;  /* 0x00000002ff557424 */ /* 0x000fe200078e00ff */
[----:B------:R-:W-:Y:S02]  /*23f0*/  MOV R75, R86 ;  /* 0x00000056004b7202 */ /* 0x000fe40000000f00 */
[----:B------:R-:W-:Y:S02]  /*2400*/  MOV R92, 0xffffffff ;  /* 0xffffffff005c7802 */ /* 0x000fe40000000f00 */
[----:B------:R-:W-:Y:S02]  /*2410*/  MOV R74, 0x2430 ;  /* 0x00002430004a7802 */ /* 0x000fe40000000f00 */
[----:B------:R-:W-:Y:S05]  /*2420*/  CALL.REL.NOINC `($__internal_139_$__cuda_sm70_shflsync_bfly_p) ;  /* 0x000002f000007944 */ /* 0x000fea0003c00000 */
[----:B------:R-:W-:Y:S01]  /*2430*/  FADD.FTZ R87, R88, R87 ;  /* 0x0000005758577221 */ /* 0x000fe20000010000 */
[----:B------:R-:W-:Y:S01]  /*2440*/  MOV R92, 0xffffffff ;  /* 0xffffffff005c7802 */ /* 0x000fe20000000f00 */
[----:B-1----:R-:W-:Y:S01]  /*2450*/  FADD.FTZ R86, R86, R85 ;  /* 0x0000005556567221 */ /* 0x002fe20000010000 */
[----:B------:R-:W-:Y:S01]  /*2460*/  HFMA2.MMA R85, -RZ, RZ, 0, 2.384185791015625e-07 ;  /* 0x00000004ff557435 */ /* 0x000fe200000001ff */
[----:B------:R-:W-:Y:S01]  /*2470*/  IMAD.MOV.U32 R93, RZ, RZ, 0x1f ;  /* 0x0000001fff5d7424 */ /* 0x000fe200078e00ff */
[----:B------:R-:W-:-:S02]  /*2480*/  MOV R75, R87 ;  /* 0x00000057004b7202 */ /* 0x000fc40000000f00 */
[----:B------:R-:W-:Y:S02]  /*2490*/  MOV R74, 0x24b0 ;  /* 0x000024b0004a7802 */ /* 0x000fe40000000f00 */
[----:B------:R-:W-:Y:S05]  /*24a0*/  CALL.REL.NOINC `($__internal_139_$__cuda_sm70_shflsync_bfly_p) ;  /* 0x0000027000007944 */ /* 0x000fea0003c00000 */
[----:B-1----:R-:W-:Y:S01]  /*24b0*/  MOV R88, R85 ;  /* 0x0000005500587202 */ /* 0x002fe20000000f00 */
[----:B------:R-:W-:Y:S01]  /*24c0*/  HFMA2.MMA R85, -RZ, RZ, 0, 2.384185791015625e-07 ;  /* 0x00000004ff557435 */ /* 0x000fe200000001ff */
[----:B------:R-:W-:Y:S01]  /*24d0*/  IMAD.MOV.U32 R75, RZ, RZ, R86 ;  /* 0x000000ffff4b7224 */ /* 0x000fe200078e0056 */
[----:B------:R-:W-:Y:S02]  /*24e0*/  MOV R93, 0x1f ;  /* 0x0000001f005d7802 */ /* 0x000fe40000000f00 */
[----:B------:R-:W-:Y:S02]  /*24f0*/  MOV R92, 0xffffffff ;  /* 0xffffffff005c7802 */ /* 0x000fe40000000f00 */
[----:B------:R-:W-:Y:S02]  /*2500*/  MOV R74, 0x2520 ;  /* 0x00002520004a7802 */ /* 0x000fe40000000f00 */
[----:B------:R-:W-:Y:S05]  /*2510*/  CALL.REL.NOINC `($__internal_139_$__cuda_sm70_shflsync_bfly_p) ;  /* 0x0000020000007944 */ /* 0x000fea0003c00000 */
[----:B------:R-:W-:Y:S01]  /*2520*/  FADD.FTZ R87, R88, R87 ;  /* 0x0000005758577221 */ /* 0x000fe20000010000 */
[----:B------:R-:W-:Y:S01]  /*2530*/  HFMA2.MMA R93, -RZ, RZ, 0, 1.847743988037109375e-06 ;  /* 0x0000001fff5d7435 */ /* 0x000fe200000001ff */
[----:B-1----:R-:W-:Y:S01]  /*2540*/  FADD.FTZ R86, R86, R85 ;  /* 0x0000005556567221 */ /* 0x002fe20000010000 */
[----:B------:R-:W-:Y:S01]  /*2550*/  MOV R92, 0xffffffff ;  /* 0xffffffff005c7802 */ /* 0x000fe20000000f00 */
[----:B------:R-:W-:Y:S01]  /*2560*/  IMAD.MOV.U32 R85, RZ, RZ, 0x8 ;  /* 0x00000008ff557424 */ /* 0x000fe200078e00ff */
[----:B------:R-:W-:-:S02]  /*2570*/  MOV R75, R87 ;  /* 0x00000057004b7202 */ /* 0x000fc40000000f00 */
[----:B------:R-:W-:Y:S02]  /*2580*/  MOV R74, 0x25a0 ;  /* 0x000025a0004a7802 */ /* 0x000fe40000000f00 */
[----:B------:R-:W-:Y:S05]  /*2590*/  CALL.REL.NOINC `($__internal_139_$__cuda_sm70_shflsync_bfly_p) ;  /* 0x0000018000007944 */ /* 0x000fea0003c00000 */
[----:B-1----:R-:W-:Y:S01]  /*25a0*/  IMAD.MOV.U32 R88, RZ, RZ, R85 ;  /* 0x000000ffff587224 */ /* 0x002fe200078e0055 */
[----:B------:R-:W-:Y:S01]  /*25b0*/  HFMA2.MMA R85, -RZ, RZ, 0, 4.76837158203125e-07 ;  /* 0x00000008ff557435 */ /* 0x000fe200000001ff */
[----:B------:R-:W-:Y:S01]  /*25c0*/  MOV R75, R86 ;  /* 0x00000056004b7202 */ /* 0x000fe20000000f00 */
[----:B------:R-:W-:Y:S01]  /*25d0*/  IMAD.MOV.U32 R92, RZ, RZ, -0x1 ;  /* 0xffffffffff5c7424 */ /* 0x000fe200078e00ff */
[----:B------:R-:W-:Y:S02]  /*25e0*/  MOV R93, 0x1f ;  /* 0x0000001f005d7802 */ /* 0x000fe40000000f00 */
[----:B------:R-:W-:Y:S02]  /*25f0*/  MOV R74, 0x2610 ;  /* 0x00002610004a7802 */ /* 0x000fe40000000f00 */
[----:B------:R-:W-:Y:S05]  /*2600*/  CALL.REL.NOINC `($__internal_139_$__cuda_sm70_shflsync_bfly_p) ;  /* 0x0000011000007944 */ /* 0x000fea0003c00000 */
[----:B------:R-:W-:Y:S01]  /*2610*/  FADD.FTZ R87, R88, R87 ;  /* 0x0000005758577221 */ /* 0x000fe20000010000 */
[----:B------:R-:W-:Y:S01]  /*2620*/  MOV R93, 0x1f ;  /* 0x0000001f005d7802 */ /* 0x000fe20000000f00 */
[----:B-1----:R-:W-:Y:S01]  /*2630*/  FADD.FTZ R86, R86, R85 ;  /* 0x0000005556567221 */ /* 0x002fe20000010000 */
[----:B------:R-:W-:Y:S01]  /*2640*/  HFMA2.MMA R85, -RZ, RZ, 0, 9.5367431640625e-07 ;  /* 0x00000010ff557435 */ /* 0x000fe200000001ff */
[----:B------:R-:W-:Y:S01]  /*2650*/  MOV R92, 0xffffffff ;  /* 0xffffffff005c7802 */ /* 0x000fe20000000f00 */
[----:B------:R-:W-:Y:S01]  /*2660*/  IMAD.MOV.U32 R75, RZ, RZ, R87 ;  /* 0x000000ffff4b7224 */ /* 0x000fe200078e0057 */
[----:B------:R-:W-:-:S03]  /*2670*/  MOV R74, 0x2690 ;  /* 0x00002690004a7802 */ /* 0x000fc60000000f00 */
[----:B------:R-:W-:Y:S05]  /*2680*/  CALL.REL.NOINC `($__internal_139_$__cuda_sm70_shflsync_bfly_p) ;  /* 0x0000009000007944 */ /* 0x000fea0003c00000 */
[----:B-1----:R-:W-:Y:S01]  /*2690*/  MOV R88, R85 ;  /* 0x0000005500587202 */ /* 0x002fe20000000f00 */
[----:B------:R-:W-:Y:S01]  /*26a0*/  HFMA2.MMA R85, -RZ, RZ, 0, 9.5367431640625e-07 ;  /* 0x00000010ff557435 */ /* 0x000fe200000001ff */
[----:B------:R-:W-:Y:S01]  /*26b0*/  MOV R75, R86 ;  /* 0x00000056004b7202 */ /* 0x000fe20000000f00 */
[----:B------:R-:W-:Y:S01]  /*26c0*/  IMAD.MOV.U32 R93, RZ, RZ, 0x1f ;  /* 0x0000001fff5d7424 */ /* 0x000fe200078e00ff */
[----:B------:R-:W-:-:S02]  /*26d0*/  MOV R92, 0xffffffff ;  /* 0xffffffff005c7802 */ /* 0x000fc40000000f00 */
[----:B------:R-:W-:Y:S02]  /*26e0*/  MOV R74, 0x2700 ;  /* 0x00002700004a7802 */ /* 0x000fe40000000f00 */
[----:B------:R-:W-:Y:S05]  /*26f0*/  CALL.REL.NOINC `($__internal_139_$__cuda_sm70_shflsync_bfly_p) ;  /* 0x0000002000007944 */ /* 0x000fea0003c00000 */
[----:B-1----:R-:W-:Y:S01]  /*2700*/  MOV R75, R85 ;  /* 0x00000055004b7202 */ /* 0x002fe20000000f00 */
[----:B------:R-:W-:Y:S05]  /*2710*/  BRA `(.L_x_3091) ;  /* 0xffffe55000007947 */ /* 0x000fea000383ffff */
        .weak           $__internal_139_$__cuda_sm70_shflsync_bfly_p
        .type           $__internal_139_$__cuda_sm70_shflsync_bfly_p,@function
        .size           $__internal_139_$__cuda_sm70_shflsync_bfly_p,(.L_x_4519 - $__internal_139_$__cuda_sm70_shflsync_bfly_p)
$__internal_139_$__cuda_sm70_shflsync_bfly_p:
[----:B------:R-:W-:Y:S04]  /*2720*/  WARPSYNC R92 ;  /* 0x0000005c00007348 */ /* 0x000fe80003800000 */
[----:B------:R0:W1:Y:S02]  /*2730*/  SHFL.BFLY PT, R85, R75, R85, R93 ;  /* 0x0c0000554b557389 */ /* 0x00006400000e005d */
[----:B0-----:R-:W-:-:S06]  /*2740*/  HFMA2.MMA R75, -RZ, RZ, 0, 0 ;  /* 0x00000000ff4b7435 */ /* 0x001fcc00000001ff */
[----:B------:R-:W-:Y:S05]  /*2750*/  RET.REL.NODEC R74 `(_ZN10layer_norm13ln_bwd_kernelINS_13Kernel_traitsI6__halfS2_fS2_fjLj256ELj1ELj4ELj1ELj16ENS_18Kernel_traits_baseILj256ES2_S2_fS2_fjLj128EEEEELb1ELb1ELb1ELb1EEEvNS_9BwdParamsE) ;  /* 0xffffd8a04a007950 */ /* 0x000fea0003c3ffff */
.L_x_3092:
        /* <DEDUP_REMOVED lines=10> */
.L_x_4519:


//--------------------- .text._ZN10layer_norm13ln_bwd_kernelINS_13Kernel_traitsIf6__halffS2_fjLj256ELj1ELj4ELj1ELj16ENS_18Kernel_traits_baseILj256EfS2_fS2_fjLj128EEEEELb0ELb0ELb0ELb0EEEvNS_9BwdParamsE --------------------------
	.section	.text._ZN10layer_norm13ln_bwd_kernelINS_13Kernel_traitsIf6__halffS2_fjLj256ELj1ELj4ELj1ELj16ENS_18Kernel_traits_baseILj256EfS2_fS2_fjLj128EEEEELb0ELb0ELb0ELb0EEEvNS_9BwdParamsE,"ax",@progbits
	.sectioninfo	@"SHI_REGISTERS=77"
	.align	128
        .global         _ZN10layer_norm13ln_bwd_kernelINS_13Kernel_traitsIf6__halffS2_fjLj256ELj1ELj4ELj1ELj16ENS_18Kernel_traits_baseILj256EfS2_fS2_fjLj128EEEEELb0ELb0ELb0ELb0EEEvNS_9BwdParamsE
        .type           _ZN10layer_norm13ln_bwd_kernelINS_13Kernel_traitsIf6__halffS2_fjLj256ELj1ELj4ELj1ELj16ENS_18Kernel_traits_baseILj256EfS2_fS2_fjLj128EEEEELb0ELb0ELb0ELb0EEEvNS_9BwdParamsE,@function
        .size           _ZN10layer_norm13ln_bwd_kernelINS_13Kernel_traitsIf6__halffS2_fjLj256ELj1ELj4ELj1ELj16ENS_18Kernel_traits_baseILj256EfS2_fS2_fjLj128EEEEELb0ELb0ELb0ELb0EEEvNS_9BwdParamsE,(.L_x_4520 - _ZN10layer_norm13ln_bwd_kernelINS_13Kernel_traitsIf6__halffS2_fjLj256ELj1ELj4ELj1ELj16ENS_18Kernel_traits_baseILj256EfS2_fS2_fjLj128EEEEELb0ELb0ELb0ELb0EEEvNS_9BwdParamsE)
        .other          _ZN10layer_norm13ln_bwd_kernelINS_13Kernel_traitsIf6__halffS2_fjLj256ELj1ELj4ELj1ELj16ENS_18Kernel_traits_baseILj256EfS2_fS2_fjLj128EEEEELb0ELb0ELb0ELb0EEEvNS_9BwdParamsE,@"STO_CUDA_ENTRY STV_DEFAULT"
_ZN10layer_norm13ln_bwd_kernelINS_13Kernel_traitsIf6__halffS2_fjLj256ELj1ELj4ELj1ELj16ENS_18Kernel_traits_baseILj256EfS2_fS2_fjLj128EEEEELb0ELb0ELb0ELb0EEEvNS_9BwdParamsE:
.text._ZN10layer_norm13ln_bwd_kernelINS_13Kernel_traitsIf6__halffS2_fjLj256ELj1ELj4ELj1ELj16ENS_18Kernel_traits_baseILj256EfS2_fS2_fjLj128EEEEELb0ELb0ELb0ELb0EEEvNS_9BwdParamsE:
        /* <DEDUP_REMOVED lines=29> */
.L_x_3100:
        /* <DEDUP_REMOVED lines=15> */
[----:B------:R-:W-:Y:S01]  /*02c0*/  LEA.HI.SX32 R62, R63, R56, 0x1d ;  /* 0x000000383f3e7211 */ /* 0x000fe200078feaff */
[----:B--2---:R-:W-:Y:S01]  /*02d0*/  @P0 HADD2.F32 R58, -RZ, R48.H0_H0 ;  /* 0x20000030ff3a0230 */ /* 0x004fe20000004100 */
        /* <DEDUP_REMOVED lines=20> */
[----:B----4-:R-:W-:Y:S01]  /*0420*/  HADD2.F32 R3, -RZ, R4.H0_H0 ;  /* 0x20000004ff037230 */ /* 0x010fe20000004100 */
[C---:B------:R-:W-:Y:S02]  /*0430*/  FADD.FTZ R70, -R66.reuse, R50 ;  /* 0x0000003242467221 */ /* 0x040fe40000010100 */
[C---:B-----5:R-:W-:Y:S01]  /*0440*/  FMUL.FTZ R0, R59.reuse, R0 ;  /* 0x000000003b007220 */ /* 0x060fe20000410000 */
[--C-:B------:R-:W-:Y:S01]  /*0450*/  HADD2.F32 R57, -RZ, R6.reuse.H0_H0 ;  /* 0x20000006ff397230 */ /* 0x100fe20000004100 */
[C---:B------:R-:W-:Y:S01]  /*0460*/  FADD.FTZ R48, -R66.reuse, R54 ;  /* 0x0000003642307221 */ /* 0x040fe20000010100 */
[--C-:B------:R-:W-:Y:S01]  /*0470*/  HADD2.F32 R54, -RZ, R5.reuse.H1_H1 ;  /* 0x30000005ff367230 */ /* 0x100fe20000004100 */
[C---:B------:R-:W-:Y:S01]  /*0480*/  FADD.FTZ R74, -R66.reuse, R52 ;  /* 0x00000034424a7221 */ /* 0x040fe20000010100 */
[----:B-1----:R-:W-:Y:S01]  /*0490*/  HADD2.F32 R68, -RZ, R6.H1_H1 ;  /* 0x30000006ff447230 */ /* 0x002fe20000004100 */
[----:B------:R-:W-:Y:S01]  /*04a0*/  FMUL.FTZ R6, R59, R72 ;  /* 0x000000483b067220 */ /* 0x000fe20000410000 */
[----:B------:R-:W-:Y:S01]  /*04b0*/  HADD2.F32 R52, -RZ, R4.H1_H1 ;  /* 0x30000004ff347230 */ /* 0x000fe20000004100 */
[----:B------:R-:W-:Y:S01]  /*04c0*/  FADD.FTZ R64, -R66, R53 ;  /* 0x0000003542407221 */ /* 0x000fe20000010100 */
[----:B------:R-:W-:Y:S01]  /*04d0*/  HADD2.F32 R51, -RZ, R5.H0_H0 ;  /* 0x20000005ff337230 */ /* 0x000fe20000004100 */
[----:B------:R-:W-:-:S02]  /*04e0*/  FADD.FTZ R24, R24, R3 ;  /* 0x0000000318187221 */ /* 0x000fc40000010000 */
[-C--:B------:R-:W-:Y:S02]  /*04f0*/  FFMA.FTZ R16, R0, R3.reuse, R16 ;  /* 0x0000000300107223 */ /* 0x080fe40000010010 */
[----:B------:R-:W-:Y:S02]  /*0500*/  FMUL.FTZ R4, R59, R70 ;  /* 0x000000463b047220 */ /* 0x000fe40000410000 */
[----:B------:R-:W-:Y:S02]  /*0510*/  FADD.FTZ R2, -R66, R49 ;  /* 0x0000003142027221 */ /* 0x000fe40000010100 */
[----:B------:R-:W-:Y:S01]  /*0520*/  FMUL.FTZ R3, R36, R3 ;  /* 0x0000000324037220 */ /* 0x000fe20000410000 */
[--C-:B------:R-:W-:Y:S01]  /*0530*/  HADD2.F32 R49, -RZ, R7.reuse.H0_H0 ;  /* 0x20000007ff317230 */ /* 0x100fe20000004100 */
[----:B------:R-:W-:Y:S01]  /*0540*/  FADD.FTZ R66, -R66, R55 ;  /* 0x0000003742427221 */ /* 0x000fe20000010100 */
[----:B------:R-:W-:Y:S01]  /*0550*/  HADD2.F32 R50, -RZ, R7.H1_H1 ;  /* 0x30000007ff327230 */ /* 0x000fe20000004100 */
        /* <DEDUP_REMOVED lines=42> */
.L_x_3095:
[----:B-1----:R-:W-:Y:S05]  /*0800*/  BSYNC B0 ;  /* 0x0000000000007941 */ /* 0x002fea0003800000 */
.L_x_3094:
[----:B------:R-:W-:Y:S05]  /*0810*/  BRA.DIV ~URZ, `(.L_x_3096) ;  /* 0x00000a927f007947 */ /* 0x000fea000b800000 */
[----:B------:R1:W2:Y:S02]  /*0820*/  SHFL.BFLY PT, R50, R69, 0x1, 0x1f ;  /* 0x0c201f0045327f89 */ /* 0x0002a400000e0000 */
.L_x_3101:
        /* <DEDUP_REMOVED lines=18> */
.L_x_3102:
        /* <DEDUP_REMOVED lines=26> */
[----:B------:R-:W-:Y:S01]  /*0af0*/  F2FP.PACK_AB R48, R49, R48 ;  /* 0x000000303130723e */ /* 0x000fe200000000ff */
        /* <DEDUP_REMOVED lines=12> */
[----:B------:R-:W-:Y:S01]  /*0bc0*/  F2FP.PACK_AB R49, R70, R49 ;  /* 0x000000314631723e */ /* 0x000fe200000000ff */
        /* <DEDUP_REMOVED lines=11> */
[----:B------:R-:W-:Y:S01]  /*0c80*/  F2FP.PACK_AB R50, R63, R50 ;  /* 0x000000323f32723e */ /* 0x000fe200000000ff */
        /* <DEDUP_REMOVED lines=13> */
[----:B------:R-:W-:Y:S01]  /*0d60*/  F2FP.PACK_AB R51, R58, R51 ;  /* 0x000000333a33723e */ /* 0x000fe200000000ff */
[----:B------:R-:W-:-:S04]  /*0d70*/  @P1 IMAD.WIDE.U32 R58, R62, R59, c[0x0][0x258] ;  /* 0x000096003e3a1625 */ /* 0x000fc800078e003b */
[----:B------:R-:W-:Y:S01]  /*0d80*/  IMAD.WIDE.U32 R62, R62, R63, c[0x0][0x248] ;  /* 0x000092003e3e7625 */ /* 0x000fe200078e003f */
[----:B------:R0:W-:Y:S04]  /*0d90*/  @P1 STG.E.128 [R58.64], R40 ;  /* 0x000000283a001986 */ /* 0x0001e8000c101d04 */
[----:B------:R0:W-:Y:S04]  /*0da0*/  @P1 STG.E.128 [R58.64+0x10], R44 ;  /* 0x0000102c3a001986 */ /* 0x0001e8000c101d04 */
[----:B------:R0:W-:Y:S02]  /*0db0*/  STG.E.128 [R62.64], R48 ;  /* 0x000000303e007986 */ /* 0x0001e4000c101d04 */
.L_x_3099:
[----:B------:R-:W-:Y:S05]  /*0dc0*/  BSYNC B0 ;  /* 0x0000000000007941 */ /* 0x000fea0003800000 */
.L_x_3098:
[----:B01----:R-:W-:-:S04]  /*0dd0*/  MOV R49, c[0x0][0x160] ;  /* 0x0000580000317a02 */ /* 0x003fc80000000f00 */
[----:B------:R-:W-:-:S04]  /*0de0*/  LEA R60, R49, R60, 0x2 ;  /* 0x0000003c313c7211 */ /* 0x000fc800078e10ff */
[----:B------:R-:W-:-:S13]  /*0df0*/  ISETP.GE.AND P0, PT, R60, c[0x0][0x164], PT ;  /* 0x000059003c007a0c */ /* 0x000fda0003f06270 */
[----:B--2--5:R-:W-:Y:S05]  /*0e00*/  @!P0 BRA `(.L_x_3100) ;  /* 0xfffff3c000008947 */ /* 0x024fea000383ffff */
.L_x_3093:
        /* <DEDUP_REMOVED lines=74> */
.L_x_3096:
[----:B------:R-:W-:Y:S01]  /*12b0*/  HFMA2.MMA R63, -RZ, RZ, 0, 5.9604644775390625e-08 ;  /* 0x00000001ff3f7435 */ /* 0x000fe200000001ff */
[----:B------:R-:W-:-:S02]  /*12c0*/  MOV R72, R69 ;  /* 0x0000004500487202 */ /* 0x000fc40000000f00 */
[----:B------:R-:W-:Y:S02]  /*12d0*/  MOV R70, 0x1f ;  /* 0x0000001f00467802 */ /* 0x000fe40000000f00 */
[----:B------:R-:W-:Y:S02]  /*12e0*/  MOV R51, 0xffffffff ;  /* 0xffffffff00337802 */ /* 0x000fe40000000f00 */
[----:B------:R-:W-:Y:S02]  /*12f0*/  MOV R48, 0x1310 ;  /* 0x0000131000307802 */ /* 0x000fe40000000f00 */
[----:B0----5:R-:W-:Y:S05]  /*1300*/  CALL.REL.NOINC `($__internal_140_$__cuda_sm70_shflsync_bfly_p) ;  /* 0x0000046000007944 */ /* 0x021fea0003c00000 */
[----:B-1----:R-:W-:Y:S01]  /*1310*/  MOV R50, R51 ;  /* 0x0000003300327202 */ /* 0x002fe20000000f00 */
[----:B0-----:R-:W-:Y:S05]  /*1320*/  BRA `(.L_x_3101) ;  /* 0xfffff50000007947 */ /* 0x001fea000383ffff */
.L_x_3097:
[----:B------:R-:W-:Y:S01]  /*1330*/  HFMA2.MMA R63, -RZ, RZ, 0, 5.9604644775390625e-08 ;  /* 0x00000001ff3f7435 */ /* 0x000fe200000001ff */
[----:B------:R-:W-:Y:S02]  /*1340*/  MOV R72, R68 ;  /* 0x0000004400487202 */ /* 0x000fe40000000f00 */
[----:B------:R-:W-:Y:S02]  /*1350*/  MOV R70, 0x1f ;  /* 0x0000001f00467802 */ /* 0x000fe40000000f00 */
[----:B------:R-:W-:-:S02]  /*1360*/  MOV R51, 0xffffffff ;  /* 0xffffffff00337802 */ /* 0x000fc40000000f00 */
[----:B------:R-:W-:Y:S02]  /*1370*/  MOV R48, 0x1390 ;  /* 0x0000139000307802 */ /* 0x000fe40000000f00 */
[----:B012--5:R-:W-:Y:S05]  /*1380*/  CALL.REL.NOINC `($__internal_140_$__cuda_sm70_shflsync_bfly_p) ;  /* 0x000003e000007944 */ /* 0x027fea0003c00000 */
[----:B------:R-:W-:Y:S01]  /*1390*/  FADD.FTZ R69, R50, R69 ;  /* 0x0000004532457221 */ /* 0x000fe20000010000 */
[----:B0-----:R-:W-:Y:S01]  /*13a0*/  HFMA2.MMA R63, -RZ, RZ, 0, 1.1920928955078125e-07 ;  /* 0x00000002ff3f7435 */ /* 0x001fe200000001ff */
[----:B-1----:R-:W-:Y:S01]  /*13b0*/  FADD.FTZ R68, R68, R51 ;  /* 0x0000003344447221 */ /* 0x002fe20000010000 */
[----:B------:R-:W-:Y:S02]  /*13c0*/  MOV R70, 0x1f ;  /* 0x0000001f00467802 */ /* 0x000fe40000000f00 */
[----:B------:R-:W-:Y:S02]  /*13d0*/  MOV R51, 0xffffffff ;  /* 0xffffffff00337802 */ /* 0x000fe40000000f00 */
[----:B------:R-:W-:Y:S02]  /*13e0*/  MOV R72, R69 ;  /* 0x0000004500487202 */ /* 0x000fe40000000f00 */
[----:B------:R-:W-:Y:S02]  /*13f0*/  MOV R48, 0x1410 ;  /* 0x0000141000307802 */ /* 0x000fe40000000f00 */
[----:B------:R-:W-:Y:S05]  /*1400*/  CALL.REL.NOINC `($__internal_140_$__cuda_sm70_shflsync_bfly_p) ;  /* 0x0000036000007944 */ /* 0x000fea0003c00000 */
[----:B0-----:R-:W-:Y:S01]  /*1410*/  HFMA2.MMA R63, -RZ, RZ, 0, 1.1920928955078125e-07 ;  /* 0x00000002ff3f7435 */ /* 0x001fe200000001ff */
[----:B-1----:R-:W-:-:S02]  /*1420*/  MOV R50, R51 ;  /* 0x0000003300327202 */ /* 0x002fc40000000f00 */
[----:B------:R-:W-:Y:S02]  /*1430*/  MOV R72, R68 ;  /* 0x0000004400487202 */ /* 0x000fe40000000f00 */
[----:B------:R-:W-:Y:S02]  /*1440*/  MOV R70, 0x1f ;  /* 0x0000001f00467802 */ /* 0x000fe40000000f00 */
[----:B------:R-:W-:Y:S02]  /*1450*/  MOV R51, 0xffffffff ;  /* 0xffffffff00337802 */ /* 0x000fe40000000f00 */
[----:B------:R-:W-:Y:S02]  /*1460*/  MOV R48, 0x1480 ;  /* 0x0000148000307802 */ /* 0x000fe40000000f00 */
[----:B------:R-:W-:Y:S05]  /*1470*/  CALL.REL.NOINC `($__internal_140_$__cuda_sm70_shflsync_bfly_p) ;  /* 0x000002f000007944 */ /* 0x000fea0003c00000 */
[----:B------:R-:W-:Y:S01]  /*1480*/  FADD.FTZ R69, R50, R69 ;  /* 0x0000004532457221 */ /* 0x000fe20000010000 */
[----:B0-----:R-:W-:Y:S01]  /*1490*/  HFMA2.MMA R63, -RZ, RZ, 0, 2.384185791015625e-07 ;  /* 0x00000004ff3f7435 */ /* 0x001fe200000001ff */
[----:B-1----:R-:W-:Y:S01]  /*14a0*/  FADD.FTZ R68, R68, R51 ;  /* 0x0000003344447221 */ /* 0x002fe20000010000 */
[----:B------:R-:W-:Y:S02]  /*14b0*/  MOV R70, 0x1f ;  /* 0x0000001f00467802 */ /* 0x000fe40000000f00 */
[----:B------:R-:W-:-:S02]  /*14c0*/  MOV R51, 0xffffffff ;  /* 0xffffffff00337802 */ /* 0x000fc40000000f00 */
[----:B------:R-:W-:Y:S02]  /*14d0*/  MOV R72, R69 ;  /* 0x0000004500487202 */ /* 0x000fe40000000f00 */
[----:B------:R-:W-:Y:S02]  /*14e0*/  MOV R48, 0x1500 ;  /* 0x0000150000307802 */ /* 0x000fe40000000f00 */
[----:B------:R-:W-:Y:S05]  /*14f0*/  CALL.REL.NOINC `($__internal_140_$__cuda_sm70_shflsync_bfly_p) ;  /* 0x0000027000007944 */ /* 0x000fea0003c00000 */
[----:B0-----:R-:W-:Y:S01]  /*1500*/  HFMA2.MMA R63, -RZ, RZ, 0, 2.384185791015625e-07 ;  /* 0x00000004ff3f7435 */ /* 0x001fe200000001ff */
[----:B-1----:R-:W-:Y:S02]  /*1510*/  MOV R50, R51 ;  /* 0x0000003300327202 */ /* 0x002fe40000000f00 */
[----:B------:R-:W-:Y:S02]  /*1520*/  MOV R72, R68 ;  /* 0x0000004400487202 */ /* 0x000fe40000000f00 */
[----:B------:R-:W-:Y:S02]  /*1530*/  MOV R70, 0x1f ;  /* 0x0000001f00467802 */ /* 0x000fe40000000f00 */
[----:B------:R-:W-:Y:S02]  /*1540*/  MOV R51, 0xffffffff ;  /* 0xffffffff00337802 */ /* 0x000fe40000000f00 */
[----:B------:R-:W-:-:S02]  /*1550*/  MOV R48, 0x1570 ;  /* 0x0000157000307802 */ /* 0x000fc40000000f00 */
[----:B------:R-:W-:Y:S05]  /*1560*/  CALL.REL.NOINC `($__internal_140_$__cuda_sm70_shflsync_bfly_p) ;  /* 0x0000020000007944 */ /* 0x000fea0003c00000 */
[----:B------:R-:W-:Y:S01]  /*1570*/  FADD.FTZ R69, R50, R69 ;  /* 0x0000004532457221 */ /* 0x000fe20000010000 */
[----:B0-----:R-:W-:Y:S01]  /*1580*/  HFMA2.MMA R63, -RZ, RZ, 0, 4.76837158203125e-07 ;  /* 0x00000008ff3f7435 */ /* 0x001fe200000001ff */
[----:B-1----:R-:W-:Y:S01]  /*1590*/  FADD.FTZ R68, R68, R51 ;  /* 0x0000003344447221 */ /* 0x002fe20000010000 */
[----:B------:R-:W-:-:S02]  /*15a0*/  MOV R70, 0x1f ;  /* 0x0000001f00467802 */ /* 0x000fc40000000f00 */
[----:B------:R-:W-:Y:S02]  /*15b0*/  MOV R51, 0xffffffff ;  /* 0xffffffff00337802 */ /* 0x000fe40000000f00 */
[----:B------:R-:W-:Y:S02]  /*15c0*/  MOV R72, R69 ;  /* 0x0000004500487202 */ /* 0x000fe40000000f00 */
[----:B------:R-:W-:Y:S02]  /*15d0*/  MOV R48, 0x15f0 ;  /* 0x000015f000307802 */ /* 0x000fe40000000f00 */
[----:B------:R-:W-:Y:S05]  /*15e0*/  CALL.REL.NOINC `($__internal_140_$__cuda_sm70_shflsync_bfly_p) ;  /* 0x0000018000007944 */ /* 0x000fea0003c00000 */
[----:B0-----:R-:W-:Y:S01]  /*15f0*/  HFMA2.MMA R63, -RZ, RZ, 0, 4.76837158203125e-07 ;  /* 0x00000008ff3f7435 */ /* 0x001fe200000001ff */
[----:B-1----:R-:W-:Y:S02]  /*1600*/  MOV R50, R51 ;  /* 0x0000003300327202 */ /* 0x002fe40000000f00 */
[----:B------:R-:W-:Y:S02]  /*1610*/  MOV R72, R68 ;  /* 0x0000004400487202 */ /* 0x000fe40000000f00 */
[----:B------:R-:W-:Y:S02]  /*1620*/  MOV R70, 0x1f ;  /* 0x0000001f00467802 */ /* 0x000fe40000000f00 */
[----:B------:R-:W-:-:S02]  /*1630*/  MOV R51, 0xffffffff ;  /* 0xffffffff00337802 */ /* 0x000fc40000000f00 */
[----:B------:R-:W-:Y:S02]  /*1640*/  MOV R48, 0x1660 ;  /* 0x0000166000307802 */ /* 0x000fe40000000f00 */
[----:B------:R-:W-:Y:S05]  /*1650*/  CALL.REL.NOINC `($__internal_140_$__cuda_sm70_shflsync_bfly_p) ;  /* 0x0000011000007944 */ /* 0x000fea0003c00000 */
[----:B------:R-:W-:Y:S01]  /*1660*/  FADD.FTZ R50, R50, R69 ;  /* 0x0000004532327221 */ /* 0x000fe20000010000 */
[----:B0-----:R-:W-:Y:S01]  /*1670*/  HFMA2.MMA R63, -RZ, RZ, 0, 9.5367431640625e-07 ;  /* 0x00000010ff3f7435 */ /* 0x001fe200000001ff */
[----:B-1----:R-:W-:Y:S01]  /*1680*/  FADD.FTZ R68, R68, R51 ;  /* 0x0000003344447221 */ /* 0x002fe20000010000 */
[----:B------:R-:W-:Y:S02]  /*1690*/  MOV R70, 0x1f ;  /* 0x0000001f00467802 */ /* 0x000fe40000000f00 */
[----:B------:R-:W-:Y:S02]  /*16a0*/  MOV R51, 0xffffffff ;  /* 0xffffffff00337802 */ /* 0x000fe40000000f00 */
[----:B------:R-:W-:Y:S02]  /*16b0*/  MOV R72, R50 ;  /* 0x0000003200487202 */ /* 0x000fe40000000f00 */
[----:B------:R-:W-:Y:S02]  /*16c0*/  MOV R48, 0x16e0 ;  /* 0x000016e000307802 */ /* 0x000fe40000000f00 */
[----:B------:R-:W-:Y:S05]  /*16d0*/  CALL.REL.NOINC `($__internal_140_$__cuda_sm70_shflsync_bfly_p) ;  /* 0x0000009000007944 */ /* 0x000fea0003c00000 */
[----:B0-----:R-:W-:Y:S01]  /*16e0*/  HFMA2.MMA R63, -RZ, RZ, 0, 9.5367431640625e-07 ;  /* 0x00000010ff3f7435 */ /* 0x001fe200000001ff */
[----:B-1----:R-:W-:-:S02]  /*16f0*/  MOV R71, R51 ;  /* 0x0000003300477202 */ /* 0x002fc40000000f00 */
[----:B------:R-:W-:Y:S02]  /*1700*/  MOV R72, R68 ;  /* 0x0000004400487202 */ /* 0x000fe40000000f00 */
[----:B------:R-:W-:Y:S02]  /*1710*/  MOV R70, 0x1f ;  /* 0x0000001f00467802 */ /* 0x000fe40000000f00 */
[----:B------:R-:W-:Y:S02]  /*1720*/  MOV R51, 0xffffffff ;  /* 0xffffffff00337802 */ /* 0x000fe40000000f00 */
[----:B------:R-:W-:Y:S02]  /*1730*/  MOV R48, 0x1750 ;  /* 0x0000175000307802 */ /* 0x000fe40000000f00 */
[----:B------:R-:W-:Y:S05]  /*1740*/  CALL.REL.NOINC `($__internal_140_$__cuda_sm70_shflsync_bfly_p) ;  /* 0x0000002000007944 */ /* 0x000fea0003c00000 */
[----:B-1----:R-:W-:Y:S01]  /*1750*/  MOV R49, R51 ;  /* 0x0000003300317202 */ /* 0x002fe20000000f00 */
[----:B0-----:R-:W-:Y:S05]  /*1760*/  BRA `(.L_x_3102) ;  /* 0xfffff1e000007947 */ /* 0x001fea000383ffff */
        .weak           $__internal_140_$__cuda_sm70_shflsync_bfly_p
        .type           $__internal_140_$__cuda_sm70_shflsync_bfly_p,@function
        .size           $__internal_140_$__cuda_sm70_shflsync_bfly_p,(.L_x_4520 - $__internal_140_$__cuda_sm70_shflsync_bfly_p)
$__internal_140_$__cuda_sm70_shflsync_bfly_p:
[----:B------:R-:W-:Y:S01]  /*1770*/  HFMA2.MMA R49, -RZ, RZ, 0, 0 ;  /* 0x00000000ff317435 */ /* 0x000fe200000001ff */
[----:B------:R-:W-:Y:S04]  /*1780*/  WARPSYNC R51 ;  /* 0x0000003300007348 */ /* 0x000fe80003800000 */
[----:B------:R0:W1:Y:S01]  /*1790*/  SHFL.BFLY PT, R51, R72, R63, R70 ;  /* 0x0c00003f48337389 */ /* 0x00006200000e0046 */
[----:B------:R-:W-:Y:S05]  /*17a0*/  RET.REL.NODEC R48 `(_ZN10layer_norm13ln_bwd_kernelINS_13Kernel_traitsIf6__halffS2_fjLj256ELj1ELj4ELj1ELj16ENS_18Kernel_traits_baseILj256EfS2_fS2_fjLj128EEEEELb0ELb0ELb0ELb0EEEvNS_9BwdParamsE) ;  /* 0xffffe85030007950 */ /* 0x000fea0003c3ffff */
.L_x_3103:
        /* <DEDUP_REMOVED lines=13> */
.L_x_4520:


//--------------------- .text._ZN10layer_norm13ln_bwd_kernelINS_13Kernel_traitsIf6__halffS2_fjLj256ELj1ELj4ELj1ELj16ENS_18Kernel_traits_baseILj256EfS2_fS2_fjLj128EEEEELb0ELb0ELb0ELb1EEEvNS_9BwdParamsE --------------------------
	.section	.text._ZN10layer_norm13ln_bwd_kernelINS_13Kernel_traitsIf6__halffS2_fjLj256ELj1ELj4ELj1ELj16ENS_18Kernel_traits_baseILj256EfS2_fS2_fjLj128EEEEELb0ELb0ELb0ELb1EEEvNS_9BwdParamsE,"ax",@progbits
	.sectioninfo	@"SHI_REGISTERS=72"
	.align	128
        .global         _ZN10layer_norm13ln_bwd_kernelINS_13Kernel_traitsIf6__halffS2_fjLj256ELj1ELj4ELj1ELj16ENS_18Kernel_traits_baseILj256EfS2_fS2_fjLj128EEEEELb0ELb0ELb0ELb1EEEvNS_9BwdParamsE
        .type           _ZN10layer_norm13ln_bwd_kernelINS_13Kernel_traitsIf6__halffS2_fjLj256ELj1ELj4ELj1ELj16ENS_18Kernel_traits_baseILj256EfS2_fS2_fjLj128EEEEELb0ELb0ELb0ELb1EEEvNS_9BwdParamsE,@function
        .size           _ZN10layer_norm13ln_bwd_kernelINS_13Kernel_traitsIf6__halffS2_fjLj256ELj1ELj4ELj1ELj16ENS_18Kernel_traits_baseILj256EfS2_fS2_fjLj128EEEEELb0ELb0ELb0ELb1EEEvNS_9BwdParamsE,(.L_x_4521 - _ZN10layer_norm13ln_bwd_kernelINS_13Kernel_traitsIf6__halffS2_fjLj256ELj1ELj4ELj1ELj16ENS_18Kernel_traits_baseILj256EfS2_fS2_fjLj128EEEEELb0ELb0ELb0ELb1EEEvNS_9BwdParamsE)
        .other          _ZN10layer_norm13ln_bwd_kernelINS_13Kernel_traitsIf6__halffS2_fjLj256ELj1ELj4ELj1ELj16ENS_18Kernel_traits_baseILj256EfS2_fS2_fjLj128EEEEELb0ELb0ELb0ELb1EEEvNS_9BwdParamsE,@"STO_CUDA_ENTRY STV_DEFAULT"
_ZN10layer_norm13ln_bwd_kernelINS_13Kernel_traitsIf6__halffS2_fjLj256ELj1ELj4ELj1ELj16ENS_18Kernel_traits_baseILj256EfS2_fS2_fjLj128EEEEELb0ELb0ELb0ELb1EEEvNS_9BwdParamsE:
.text._ZN10layer_norm13ln_bwd_kernelINS_13Kernel_traitsIf6__halffS2_fjLj256ELj1ELj4ELj1ELj16ENS_18Kernel_traits_baseILj256EfS2_fS2_fjLj128EEEEELb0ELb0ELb0ELb1EEEvNS_9BwdParamsE:
        /* <DEDUP_REMOVED lines=19> */
.L_x_3104:
[----:B------:R-:W-:Y:S02]  /*0130*/  HFMA2.MMA R2, -RZ, RZ, 0, 1.9073486328125e-06 ;  /* 0x00000020ff027435 */ /* 0x000fe400000001ff */
[----:B------:R-:W-:-:S02]  /*0140*/  HFMA2.MMA R65, -RZ, RZ, 0, 0 ;  /* 0x00000000ff417435 */ /* 0x000fc400000001ff */
[----:B------:R-:W-:-:S06]  /*0150*/  HFMA2.MMA R0, -RZ, RZ, 0, 0 ;  /* 0x00000000ff007435 */ /* 0x000fcc00000001ff */
[----:B------:R-:W-:Y:S01]  /*0160*/  IMAD.WIDE.U32 R2, R3, R2, c[0x0][0x1b0] ;  /* 0x00006c0003027625 */ /* 0x000fe200078e0002 */
[----:B------:R-:W-:Y:S01]  /*0170*/  MOV R69, RZ ;  /* 0x000000ff00457202 */ /* 0x000fe20000000f00 */
[----:B------:R-:W-:Y:S01]  /*0180*/  CS2R R66, SRZ ;  /* 0x0000000000427805 */ /* 0x000fe2000001ff00 */
[----:B------:R-:W-:Y:S01]  /*0190*/  MOV R48, RZ ;  /* 0x000000ff00307202 */ /* 0x000fe20000000f00 */
[----:B------:R-:W-:Y:S01]  /*01a0*/  CS2R R46, SRZ ;  /* 0x00000000002e7805 */ /* 0x000fe2000001ff00 */
[----:B------:R0:W5:Y:S01]  /*01b0*/  LDG.E.128 R12, [R2.64] ;  /* 0x00000004020c7981 */ /* 0x000162000c1e1d00 */
[----:B------:R-:W-:Y:S01]  /*01c0*/  CS2R R44, SRZ ;  /* 0x00000000002c7805 */ /* 0x000fe2000001ff00 */
[----:B------:R-:W-:Y:S01]  /*01d0*/  CS2R R6, SRZ ;  /* 0x0000000000067805 */ /* 0x000fe2000001ff00 */
[----:B------:R-:W-:Y:S01]  /*01e0*/  CS2R R4, SRZ ;  /* 0x0000000000047805 */ /* 0x000fe2000001ff00 */
[----:B------:R0:W5:Y:S02]  /*01f0*/  LDG.E.128 R8, [R2.64+0x10] ;  /* 0x0000100402087981 */ /* 0x000164000c1e1d00 */
[----:B0-----:R-:W-:-:S02]  /*0200*/  CS2R R2, SRZ ;  /* 0x0000000000027805 */ /* 0x001fc4000001ff00 */
.L_x_3108:
[----:B------:R-:W0:Y:S01]  /*0210*/  S2R R33, SR_TID.X ;  /* 0x0000000000217919 */ /* 0x000e220000002100 */
[----:B------:R-:W-:Y:S01]  /*0220*/  IMAD R32, R49, c[0x0][0x168], RZ ;  /* 0x00005a0031207a24 */ /* 0x000fe200078e02ff */
[----:B------:R-:W-:-:S02]  /*0230*/  ISETP.NE.U32.AND P0, PT, RZ, c[0x0][0x1c0], PT ;  /* 0x00007000ff007a0c */ /* 0x000fc40003f05070 */
[----:B------:R-:W-:Y:S02]  /*0240*/  MOV R52, 0x4 ;  /* 0x0000000400347802 */ /* 0x000fe40000000f00 */
[----:B------:R-:W-:Y:S02]  /*0250*/  ISETP.NE.AND.EX P0, PT, RZ, c[0x0][0x1c4], PT, P0 ;  /* 0x00007100ff007a0c */ /* 0x000fe40003f05300 */
[----:B------:R-:W-:Y:S02]  /*0260*/  SHF.R.S32.HI R36, RZ, 0x1f, R49 ;  /* 0x0000001fff247819 */ /* 0x000fe40000011431 */
[----:B------:R-:W-:Y:S02]  /*0270*/  MOV R37, 0x10 ;  /* 0x0000001000257802 */ /* 0x000fe40000000f00 */
[----:B0-----:R-:W-:Y:S02]  /*0280*/  LOP3.LUT R34, R33, 0x1f, RZ, 0xc0, !PT ;  /* 0x0000001f21227812 */ /* 0x001fe400078ec0ff */
[----:B------:R-:W-:-:S04]  /*0290*/  SHF.R.S32.HI R33, RZ, 0x1f, R32 ;  /* 0x0000001fff217819 */ /* 0x000fc80000011420 */
[----:B------:R-:W-:Y:S02]  /*02a0*/  LEA.HI R33, R33, R32, RZ, 0x3 ;  /* 0x0000002021217211 */ /* 0x000fe400078f18ff */
[----:B------:R-:W-:Y:S02]  /*02b0*/  @P0 LEA R32, P1, R49, c[0x0][0x1c0], 0x1 ;  /* 0x0000700031200a11 */ /* 0x000fe400078208ff */
[----:B------:R-:W-:Y:S01]  /*02c0*/  LEA.HI.SX32 R50, R33, R34, 0x1d ;  /* 0x0000002221327211 */ /* 0x000fe200078feaff */
[C---:B------:R-:W-:Y:S01]  /*02d0*/  IMAD.WIDE R34, R49.reuse, R52, c[0x0][0x1a0] ;  /* 0x0000680031227625 */ /* 0x040fe200078e0234 */
[----:B------:R-:W-:Y:S02]  /*02e0*/  @P0 LEA.HI.X R33, R49, c[0x0][0x1c4], R36, 0x1, P1 ;  /* 0x0000710031210a11 */ /* 0x000fe400008f0c24 */
[----:B------:R-:W-:Y:S02]  /*02f0*/  SHF.L.U32 R54, R50, 0x5, RZ ;  /* 0x0000000532367819 */ /* 0x000fe400000006ff */
[----:B------:R-:W-:Y:S01]  /*0300*/  SHF.R.U32.HI R51, RZ, 0x1b, R50 ;  /* 0x0000001bff337819 */ /* 0x000fe20000011632 */
[----:B------:R0:W2:Y:S01]  /*0310*/  LDG.E R60, [R34.64] ;  /* 0x00000004223c7981 */ /* 0x0000a2000c1e1900 */
[----:B------:R-:W-:Y:S01]  /*0320*/  IADD3 R40, P2, R54, c[0x0][0x188], RZ ;  /* 0x0000620036287a10 */ /* 0x000fe20007f5e0ff */
[----:B------:R-:W-:-:S02]  /*0330*/  IMAD.WIDE.U32 R36, R50, R37, c[0x0][0x208] ;  /* 0x0000820032247625 */ /* 0x000fc400078e0025 */
[----:B------:R0:W3:Y:S01]  /*0340*/  @P0 LDG.E.U16 R56, [R32.64] ;  /* 0x0000000420380981 */ /* 0x0000e2000c1e1500 */
[----:B------:R-:W-:Y:S01]  /*0350*/  IADD3.X R41, R51, c[0x0][0x18c], RZ, P2, !PT ;  /* 0x0000630033297a10 */ /* 0x000fe200017fe4ff */
[----:B------:R-:W-:Y:S02]  /*0360*/  IMAD.WIDE R52, R49, R52, c[0x0][0x1a8] ;  /* 0x00006a0031347625 */ /* 0x000fe400078e0234 */
[----:B------:R-:W4:Y:S04]  /*0370*/  LDG.E.128 R36, [R36.64] ;  /* 0x0000000424247981 */ /* 0x000f28000c1e1d00 */
[----:B------:R1:W3:Y:S04]  /*0380*/  LDG.E R55, [R52.64] ;  /* 0x0000000434377981 */ /* 0x0002e8000c1e1900 */
[----:B0-----:R0:W3:Y:S04]  /*0390*/  LDG.E.128 R32, [R40.64] ;  /* 0x0000000428207981 */ /* 0x0010e8000c1e1d00 */
[----:B0-----:R-:W3:Y:S01]  /*03a0*/  LDG.E.128 R40, [R40.64+0x10] ;  /* 0x0000100428287981 */ /* 0x001ee2000c1e1d00 */
[----:B------:R-:W-:Y:S01]  /*03b0*/  ISETP.NE.U32.AND P1, PT, RZ, c[0x0][0x218], PT ;  /* 0x00008600ff007a0c */ /* 0x000fe20003f25070 */
[----:B------:R-:W0:Y:S03]  /*03c0*/  LDC.U8 R57, c[0x0][0x1f0] ;  /* 0x00007c00ff397b82 */ /* 0x000e260000000000 */
[----:B------:R-:W-:-:S13]  /*03d0*/  ISETP.NE.AND.EX P1, PT, RZ, c[0x0][0x21c], PT, P1 ;  /* 0x00008700ff007a0c */ /* 0x000fda0003f25310 */
[----:B-1----:R-:W-:-:S04]  /*03e0*/  @P1 LEA R52, P2, R50, c[0x0][0x218], 0x5 ;  /* 0x0000860032341a11 */ /* 0x002fc800078428ff */
[----:B------:R-:W-:-:S05]  /*03f0*/  @P1 LEA.HI.X R53, R50, c[0x0][0x21c], RZ, 0x5, P2 ;  /* 0x0000870032351a11 */ /* 0x000fca00010f2cff */
[----:B-----5:R1:W5:Y:S04]  /*0400*/  @P1 LDG.E.128 R16, [R52.64] ;  /* 0x0000000434101981 */ /* 0x020368000c1e1d00 */
[----:B------:R1:W5:Y:S01]  /*0410*/  @P1 LDG.E.128 R20, [R52.64+0x10] ;  /* 0x0000100434141981 */ /* 0x000362000c1e1d00 */
[----:B0-----:R-:W-:Y:S02]  /*0420*/  ISETP.NE.AND P1, PT, R57, RZ, PT ;  /* 0x000000ff3900720c */ /* 0x001fe40003f25270 */
[----:B-1----:R-:W-:Y:S02]  /*0430*/  MOV R52, 0x3f800000 ;  /* 0x3f80000000347802 */ /* 0x002fe40000000f00 */
[----:B--2---:R-:W-:Y:S01]  /*0440*/  FSEL R60, R60, RZ, !P1 ;  /* 0x000000ff3c3c7208 */ /* 0x004fe20004800000 */
[----:B----4-:R-:W-:-:S04]  /*0450*/  HADD2.F32 R57, -RZ, R37.H0_H0 ;  /* 0x20000025ff397230 */ /* 0x010fc80000004100 */
[C---:B---3--:R-:W-:Y:S02]  /*0460*/  FADD.FTZ R32, -R60.reuse, R32 ;  /* 0x000000203c207221 */ /* 0x048fe40000010100 */
[C---:B------:R-:W-:Y:S01]  /*0470*/  FADD.FTZ R59, -R60.reuse, R34 ;  /* 0x000000223c3b7221 */ /* 0x040fe20000010100 */
[--C-:B------:R-:W-:Y:S01]  /*0480*/  HADD2.F32 R34, -RZ, R36.reuse.H0_H0 ;  /* 0x20000024ff227230 */ /* 0x100fe20000004100 */
[----:B------:R-:W-:Y:S02]  /*0490*/  FADD.FTZ R53, -R60, R35 ;  /* 0x000000233c357221 */ /* 0x000fe40000010100 */
[C---:B------:R-:W-:Y:S01]  /*04a0*/  FMUL.FTZ R32, R55.reuse, R32 ;  /* 0x0000002037207220 */ /* 0x040fe20000410000 */
[----:B------:R-:W-:Y:S01]  /*04b0*/  HADD2.F32 R37, -RZ, R37.H1_H1 ;  /* 0x30000025ff257230 */ /* 0x000fe20000004100 */
[----:B------:R-:W-:Y:S01]  /*04c0*/  FADD.FTZ R46, R34, R46 ;  /* 0x0000002e222e7221 */ /* 0x000fe20000010000 */
[--C-:B------:R-:W-:Y:S01]  /*04d0*/  HADD2.F32 R64, -RZ, R39.reuse.H0_H0 ;  /* 0x20000027ff407230 */ /* 0x100fe20000004100 */
[----:B------:R-:W-:Y:S01]  /*04e0*/  FFMA.FTZ R2, R32, R34, R2 ;  /* 0x0000002220027223 */ /* 0x000fe20000010002 */
[----:B------:R-:W-:Y:S01]  /*04f0*/  HADD2.F32 R68, -RZ, R39.H1_H1 ;  /* 0x30000027ff447230 */ /* 0x000fe20000004100 */
[----:B------:R-:W-:Y:S01]  /*0500*/  FMUL.FTZ R39, R55, R53 ;  /* 0x0000003537277220 */ /* 0x000fe20000410000 */
[----:B------:R-:W-:Y:S01]  /*0510*/  HADD2.F32 R62, -RZ, R36.H1_H1 ;  /* 0x30000024ff3e7230 */ /* 0x000fe20000004100 */
[----:B------:R-:W-:-:S02]  /*0520*/  FADD.FTZ R63, -R60, R40 ;  /* 0x000000283c3f7221 */ /* 0x000fc40000010100 */
[----:B------:R-:W-:Y:S01]  /*0530*/  FMUL.FTZ R34, R12, R34 ;  /* 0x000000220c227220 */ /* 0x000fe20000410000 */
[----:B------:R-:W-:Y:S01]  /*0540*/  @P0 HADD2.F32 R52, -RZ, R56.H0_H0 ;  /* 0x20000038ff340230 */ /* 0x000fe20000004100 */
[C---:B------:R-:W-:Y:S01]  /*0550*/  FADD.FTZ R33, -R60.reuse, R33 ;  /* 0x000000213c217221 */ /* 0x040fe20000010100 */
[--C-:B------:R-:W-:Y:S01]  /*0560*/  HADD2.F32 R36, -RZ, R38.reuse.H0_H0 ;  /* 0x20000026ff247230 */ /* 0x100fe20000004100 */
[C---:B------:R-:W-:Y:S01]  /*0570*/  FADD.FTZ R61, -R60.reuse, R41 ;  /* 0x000000293c3d7221 */ /* 0x040fe20000010100 */
[----:B------:R-:W-:Y:S01]  /*0580*/  HADD2.F32 R56, -RZ, R38.H1_H1 ;  /* 0x30000026ff387230 */ /* 0x000fe20000004100 */
[----:B------:R-:W-:Y:S02]  /*0590*/  FADD.FTZ R58, -R60, R42 ;  /* 0x0000002a3c3a7221 */ /* 0x000fe40000010100 */
[----:B------:R-:W-:Y:S02]  /*05a0*/  FADD.FTZ R47, R37, R47 ;  /* 0x0000002f252f7221 */ /* 0x000fe40000010000 */
[----:B------:R-:W-:-:S02]  /*05b0*/  FFMA.FTZ R3, R39, R37, R3 ;  /* 0x0000002527037223 */ /* 0x000fc40000010003 */
[----:B------:R-:W-:Y:S02]  /*05c0*/  FMUL.FTZ R41, R15, R37 ;  /* 0x000000250f297220 */ /* 0x000fe40000410000 */
[----:B------:R-:W-:Y:S02]  /*05d0*/  FMUL.FTZ R38, R13, R62 ;  /* 0x0000003e0d267220 */ /* 0x000fe40000410000 */
[C---:B------:R-:W-:Y:S02]  /*05e0*/  FMUL.FTZ R42, R55.reuse, R63 ;  /* 0x0000003f372a7220 */ /* 0x040fe40000410000 */
[----:B------:R-:W-:Y:S02]  /*05f0*/  FADD.FTZ R37, RZ, R34 ;  /* 0x00000022ff257221 */ /* 0x000fe40000010000 */
[----:B------:R-:W-:Y:S02]  /*0600*/  FMUL.FTZ R33, R55, R33 ;  /* 0x0000002137217220 */ /* 0x000fe40000410000 */
[----:B------:R-:W-:-:S02]  /*0610*/  FFMA.FTZ R53, R32, R34, RZ ;  /* 0x0000002220357223 */ /* 0x000fc400000100ff */
[----:B------:R-:W-:Y:S02]  /*0620*/  FADD.FTZ R60, -R60, R43 ;  /* 0x0000002b3c3c7221 */ /* 0x000fe40000010100 */
[----:B------:R-:W-:Y:S02]  /*0630*/  FMUL.FTZ R40, R14, R57 ;  /* 0x000000390e287220 */ /* 0x000fe40000410000 */
[----:B------:R-:W-:Y:S02]  /*0640*/  FADD.FTZ R66, R36, R66 ;  /* 0x0000004224427221 */ /* 0x000fe40000010000 */
[-C--:B------:R-:W-:Y:S02]  /*0650*/  FFMA.FTZ R6, R42, R36.reuse, R6 ;  /* 0x000000242a067223 */ /* 0x080fe40000010006 */
[----:B------:R-:W-:Y:S02]  /*0660*/  FMUL.FTZ R43, R8, R36 ;  /* 0x00000024082b7220 */ /* 0x000fe40000410000 */
[----:B------:R-:W-:-:S02]  /*0670*/  FADD.FTZ R37, R37, R38 ;  /* 0x0000002625257221 */ /* 0x000fc40000010000 */
[----:B------:R-:W-:Y:S02]  /*0680*/  FMUL.FTZ R35, R55, R59 ;  /* 0x0000003b37237220 */ /* 0x000fe40000410000 */
[C---:B------:R-:W-:Y:S02]  /*0690*/  FFMA.FTZ R36, R33.reuse, R38, R53 ;  /* 0x0000002621247223 */ /* 0x040fe40000010035 */
        /* <DEDUP_REMOVED lines=18> */
[----:B------:R-:W-:Y:S02]  /*07c0*/  FMUL.FTZ R59, R11, R68 ;  /* 0x000000440b3b7220 */ /* 0x000fe40000410000 */
[----:B------:R-:W-:Y:S02]  /*07d0*/  FADD.FTZ R62, R37, R58 ;  /* 0x0000003a253e7221 */ /* 0x000fe40000010000 */
[----:B------:R-:W-:Y:S02]  /*07e0*/  FMUL.FTZ R60, R55, R60 ;  /* 0x0000003c373c7220 */ /* 0x000fe40000410000 */
[----:B------:R-:W-:-:S02]  /*07f0*/  FFMA.FTZ R36, R57, R58, R36 ;  /* 0x0000003a39247223 */ /* 0x000fc40000010024 */
[----:B------:R-:W-:Y:S02]  /*0800*/  FADD.FTZ R63, R62, R59 ;  /* 0x0000003b3e3f7221 */ /* 0x000fe40000010000 */
[----:B------:R-:W-:Y:S02]  /*0810*/  FADD.FTZ R69, R64, R69 ;  /* 0x0000004540457221 */ /* 0x000fe40000010000 */
[----:B------:R-:W-:Y:S02]  /*0820*/  FFMA.FTZ R44, R57, R64, R44 ;  /* 0x00000040392c7223 */ /* 0x000fe4000001002c */
[----:B------:R-:W-:Y:S02]  /*0830*/  FADD.FTZ R67, R68, R67 ;  /* 0x0000004344437221 */ /* 0x000fe40000010000 */
[C---:B------:R-:W-:Y:S02]  /*0840*/  FFMA.FTZ R7, R60.reuse, R68, R7 ;  /* 0x000000443c077223 */ /* 0x040fe40000010007 */
[----:B------:R-:W-:Y:S01]  /*0850*/  FFMA.FTZ R62, R60, R59, R36 ;  /* 0x0000003b3c3e7223 */ /* 0x000fe20000010024 */
[----:B------:R-:W-:Y:S05]  /*0860*/  BRA.DIV ~URZ, `(.L_x_3106) ;  /* 0x00000a527f007947 */ /* 0x000fea000b800000 */
[----:B------:R0:W1:Y:S02]  /*0870*/  SHFL.BFLY PT, R64, R63, 0x1, 0x1f ;  /* 0x0c201f003f407f89 */ /* 0x00006400000e0000 */
.L_x_3109:
[----:B------:R-:W-:Y:S05]  /*0880*/  BRA.DIV ~URZ, `(.L_x_3107) ;  /* 0x00000aa27f007947 */ /* 0x000fea000b800000 */
[----:B------:R-:W2:Y:S01]  /*0890*/  SHFL.BFLY PT, R37, R62, 0x1, 0x1f ;  /* 0x0c201f003e257f89 */ /* 0x000ea200000e0000 */
[----:B-1----:R-:W-:-:S02]  /*08a0*/  FADD.FTZ R64, R63, R64 ;  /* 0x000000403f407221 */ /* 0x002fc40000010000 */
[----:B--2---:R-:W-:-:S03]  /*08b0*/  FADD.FTZ R61, R62, R37 ;  /* 0x000000253e3d7221 */ /* 0x004fc60000010000 */
[----:B------:R-:W1:Y:S04]  /*08c0*/  SHFL.BFLY PT, R37, R64, 0x2, 0x1f ;  /* 0x0c401f0040257f89 */ /* 0x000e6800000e0000 */
[----:B------:R-:W2:Y:S01]  /*08d0*/  SHFL.BFLY PT, R68, R61, 0x2, 0x1f ;  /* 0x0c401f003d447f89 */ /* 0x000ea200000e0000 */
[----:B-1----:R-:W-:Y:S02]  /*08e0*/  FADD.FTZ R36, R37, R64 ;  /* 0x0000004025247221 */ /* 0x002fe40000010000 */
[----:B--2---:R-:W-:-:S03]  /*08f0*/  FADD.FTZ R68, R61, R68 ;  /* 0x000000443d447221 */ /* 0x004fc60000010000 */
[----:B------:R-:W1:Y:S04]  /*0900*/  SHFL.BFLY PT, R37, R36, 0x4, 0x1f ;  /* 0x0c801f0024257f89 */ /* 0x000e6800000e0000 */
[----:B0-----:R-:W0:Y:S01]  /*0910*/  SHFL.BFLY PT, R63, R68, 0x4, 0x1f ;  /* 0x0c801f00443f7f89 */ /* 0x001e2200000e0000 */
[----:B-1----:R-:W-:Y:S02]  /*0920*/  FADD.FTZ R37, R36, R37 ;  /* 0x0000002524257221 */ /* 0x002fe40000010000 */
[----:B0-----:R-:W-:-:S03]  /*0930*/  FADD.FTZ R68, R68, R63 ;  /* 0x0000003f44447221 */ /* 0x001fc60000010000 */
[----:B------:R-:W0:Y:S04]  /*0940*/  SHFL.BFLY PT, R63, R37, 0x8, 0x1f ;  /* 0x0d001f00253f7f89 */ /* 0x000e2800000e0000 */
[----:B------:R-:W1:Y:S01]  /*0950*/  SHFL.BFLY PT, R62, R68, 0x8, 0x1f ;  /* 0x0d001f00443e7f89 */ /* 0x000e6200000e0000 */
[----:B0-----:R-:W-:Y:S02]  /*0960*/  FADD.FTZ R63, R37, R63 ;  /* 0x0000003f253f7221 */ /* 0x001fe40000010000 */
[----:B-1----:R-:W-:-:S03]  /*0970*/  FADD.FTZ R62, R68, R62 ;  /* 0x0000003e443e7221 */ /* 0x002fc60000010000 */
[----:B------:R0:W1:Y:S04]  /*0980*/  SHFL.BFLY PT, R64, R63, 0x10, 0x1f ;  /* 0x0e001f003f407f89 */ /* 0x00006800000e0000 */
[----:B------:R0:W2:Y:S02]  /*0990*/  SHFL.BFLY PT, R61, R62, 0x10, 0x1f ;  /* 0x0e001f003e3d7f89 */ /* 0x0000a400000e0000 */
.L_x_3110:
        /* <DEDUP_REMOVED lines=56> */
[----:B------:R-:W-:Y:S01]  /*0d20*/  MOV R38, c[0x0][0x160] ;  /* 0x0000580000267a02 */ /* 0x000fe20000000f00 */
[----:B------:R-:W-:Y:S01]  /*0d30*/  FMUL.FTZ R34, R34, R52 ;  /* 0x0000003422227220 */ /* 0x000fe20000410000 */
[----:B------:R-:W-:Y:S01]  /*0d40*/  F2FP.PACK_AB R32, R33, R32 ;  /* 0x000000202120723e */ /* 0x000fe200000000ff */
[-C--:B------:R-:W-:Y:S01]  /*0d50*/  FMUL.FTZ R37, R37, R52.reuse ;  /* 0x0000003425257220 */ /* 0x080fe20000410000 */
[----:B------:R1:W-:Y:S01]  /*0d60*/  @P0 STG.E.128 [R54.64], R24 ;  /* 0x0000001836000986 */ /* 0x0003e2000c101d04 */
[-C--:B------:R-:W-:Y:S01]  /*0d70*/  FMUL.FTZ R56, R56, R52.reuse ;  /* 0x0000003438387220 */ /* 0x080fe20000410000 */
[----:B------:R-:W-:Y:S01]  /*0d80*/  F2FP.PACK_AB R33, R34, R35 ;  /* 0x000000232221723e */ /* 0x000fe200000000ff */
[-C--:B------:R-:W-:Y:S01]  /*0d90*/  FMUL.FTZ R39, R39, R52.reuse ;  /* 0x0000003427277220 */ /* 0x080fe20000410000 */
[----:B------:R1:W-:Y:S01]  /*0da0*/  @P0 STG.E.128 [R54.64+0x10], R28 ;  /* 0x0000101c36000986 */ /* 0x0003e2000c101d04 */
[----:B------:R-:W-:Y:S01]  /*0db0*/  FMUL.FTZ R52, R36, R52 ;  /* 0x0000003424347220 */ /* 0x000fe20000410000 */
[----:B------:R-:W-:-:S02]  /*0dc0*/  LEA R36, P1, R50, c[0x0][0x248], 0x4 ;  /* 0x0000920032247a11 */ /* 0x000fc400078220ff */
[----:B------:R-:W-:Y:S02]  /*0dd0*/  F2FP.PACK_AB R34, R56, R37 ;  /* 0x000000253822723e */ /* 0x000fe400000000ff */
[----:B------:R-:W-:Y:S02]  /*0de0*/  LEA.HI.X R37, R50, c[0x0][0x24c], RZ, 0x4, P1 ;  /* 0x0000930032257a11 */ /* 0x000fe400008f24ff */
[----:B------:R-:W-:Y:S02]  /*0df0*/  F2FP.PACK_AB R35, R52, R39 ;  /* 0x000000273423723e */ /* 0x000fe400000000ff */
[----:B------:R-:W-:-:S03]  /*0e00*/  LEA R49, R38, R49, 0x2 ;  /* 0x0000003126317211 */ /* 0x000fc600078e10ff */
[----:B------:R1:W-:Y:S01]  /*0e10*/  STG.E.128 [R36.64], R32 ;  /* 0x0000002024007986 */ /* 0x0003e2000c101d04 */
[----:B------:R-:W-:-:S13]  /*0e20*/  ISETP.GE.AND P0, PT, R49, c[0x0][0x164], PT ;  /* 0x0000590031007a0c */ /* 0x000fda0003f06270 */
[----:B01----:R-:W-:Y:S05]  /*0e30*/  @!P0 BRA `(.L_x_3108) ;  /* 0xfffff3d000008947 */ /* 0x003fea000383ffff */
        /* <DEDUP_REMOVED lines=12> */
.L_x_3105:
        /* <DEDUP_REMOVED lines=60> */
.L_x_3106:
[----:B------:R-:W-:Y:S01]  /*12c0*/  HFMA2.MMA R61, -RZ, RZ, 0, 5.9604644775390625e-08 ;  /* 0x00000001ff3d7435 */ /* 0x000fe200000001ff */
[----:B------:R-:W-:-:S02]  /*12d0*/  MOV R37, R63 ;  /* 0x0000003f00257202 */ /* 0x000fc40000000f00 */
[----:B------:R-:W-:Y:S02]  /*12e0*/  MOV R68, 0xffffffff ;  /* 0xffffffff00447802 */ /* 0x000fe40000000f00 */
[----:B------:R-:W-:Y:S02]  /*12f0*/  MOV R36, 0x1310 ;  /* 0x0000131000247802 */ /* 0x000fe40000000f00 */
[----:B-----5:R-:W-:Y:S05]  /*1300*/  CALL.REL.NOINC `($__internal_141_$__cuda_sm70_shflsync_bfly_p) ;  /* 0x000003c000007944 */ /* 0x020fea0003c00000 */
[----:B-1----:R-:W-:Y:S01]  /*1310*/  MOV R64, R61 ;  /* 0x0000003d00407202 */ /* 0x002fe20000000f00 */
[----:B0----5:R-:W-:Y:S05]  /*1320*/  BRA `(.L_x_3109) ;  /* 0xfffff55000007947 */ /* 0x021fea000383ffff */
.L_x_3107:
[----:B------:R-:W-:Y:S01]  /*1330*/  HFMA2.MMA R61, -RZ, RZ, 0, 5.9604644775390625e-08 ;  /* 0x00000001ff3d7435 */ /* 0x000fe200000001ff */
[----:B------:R-:W-:Y:S02]  /*1340*/  MOV R37, R62 ;  /* 0x0000003e00257202 */ /* 0x000fe40000000f00 */
[----:B------:R-:W-:Y:S02]  /*1350*/  MOV R68, 0xffffffff ;  /* 0xffffffff00447802 */ /* 0x000fe40000000f00 */
[----:B------:R-:W-:Y:S02]  /*1360*/  MOV R36, 0x1380 ;  /* 0x0000138000247802 */ /* 0x000fe40000000f00 */
[----:B01---5:R-:W-:Y:S05]  /*1370*/  CALL.REL.NOINC `($__internal_141_$__cuda_sm70_shflsync_bfly_p) ;  /* 0x0000035000007944 */ /* 0x023fea0003c00000 */
[----:B------:R-:W-:Y:S01]  /*1380*/  FADD.FTZ R63, R63, R64 ;  /* 0x000000403f3f7221 */ /* 0x000fe20000010000 */
[----:B------:R-:W-:Y:S01]  /*1390*/  MOV R68, 0xffffffff ;  /* 0xffffffff00447802 */ /* 0x000fe20000000f00 */
[----:B-1----:R-:W-:Y:S01]  /*13a0*/  FADD.FTZ R62, R62, R61 ;  /* 0x0000003d3e3e7221 */ /* 0x002fe20000010000 */
[----:B------:R-:W-:Y:S01]  /*13b0*/  HFMA2.MMA R61, -RZ, RZ, 0, 1.1920928955078125e-07 ;  /* 0x00000002ff3d7435 */ /* 0x000fe200000001ff */
[----:B------:R-:W-:-:S02]  /*13c0*/  MOV R36, 0x13f0 ;  /* 0x000013f000247802 */ /* 0x000fc40000000f00 */
[----:B------:R-:W-:-:S03]  /*13d0*/  MOV R37, R63 ;  /* 0x0000003f00257202 */ /* 0x000fc60000000f00 */
[----:B0----5:R-:W-:Y:S05]  /*13e0*/  CALL.REL.NOINC `($__internal_141_$__cuda_sm70_shflsync_bfly_p) ;  /* 0x000002e000007944 */ /* 0x021fea0003c00000 */
[----:B-1----:R-:W-:Y:S01]  /*13f0*/  MOV R64, R61 ;  /* 0x0000003d00407202 */ /* 0x002fe20000000f00 */
[----:B------:R-:W-:Y:S01]  /*1400*/  HFMA2.MMA R61, -RZ, RZ, 0, 1.1920928955078125e-07 ;  /* 0x00000002ff3d7435 */ /* 0x000fe200000001ff */
[----:B------:R-:W-:Y:S02]  /*1410*/  MOV R37, R62 ;  /* 0x0000003e00257202 */ /* 0x000fe40000000f00 */
[----:B------:R-:W-:Y:S02]  /*1420*/  MOV R68, 0xffffffff ;  /* 0xffffffff00447802 */ /* 0x000fe40000000f00 */
[----:B------:R-:W-:Y:S02]  /*1430*/  MOV R36, 0x1450 ;  /* 0x0000145000247802 */ /* 0x000fe40000000f00 */
[----:B0----5:R-:W-:Y:S05]  /*1440*/  CALL.REL.NOINC `($__internal_141_$__cuda_sm70_shflsync_bfly_p) ;  /* 0x0000028000007944 */ /* 0x021fea0003c00000 */
[----:B------:R-:W-:Y:S01]  /*1450*/  FADD.FTZ R63, R64, R63 ;  /* 0x0000003f403f7221 */ /* 0x000fe20000010000 */
[----:B------:R-:W-:Y:S01]  /*1460*/  MOV R68, 0xffffffff ;  /* 0xffffffff00447802 */ /* 0x000fe20000000f00 */
[----:B-1----:R-:W-:Y:S01]  /*1470*/  FADD.FTZ R62, R62, R61 ;  /* 0x0000003d3e3e7221 */ /* 0x002fe20000010000 */
[----:B------:R-:W-:Y:S01]  /*1480*/  HFMA2.MMA R61, -RZ, RZ, 0, 2.384185791015625e-07 ;  /* 0x00000004ff3d7435 */ /* 0x000fe200000001ff */
[----:B------:R-:W-:-:S02]  /*1490*/  MOV R36, 0x14c0 ;  /* 0x000014c000247802 */ /* 0x000fc40000000f00 */
[----:B------:R-:W-:-:S03]  /*14a0*/  MOV R37, R63 ;  /* 0x0000003f00257202 */ /* 0x000fc60000000f00 */
[----:B0----5:R-:W-:Y:S05]  /*14b0*/  CALL.REL.NOINC `($__internal_141_$__cuda_sm70_shflsync_bfly_p) ;  /* 0x0000021000007944 */ /* 0x021fea0003c00000 */
[----:B-1----:R-:W-:Y:S01]  /*14c0*/  MOV R64, R61 ;  /* 0x0000003d00407202 */ /* 0x002fe20000000f00 */
[----:B------:R-:W-:Y:S01]  /*14d0*/  HFMA2.MMA R61, -RZ, RZ, 0, 2.384185791015625e-07 ;  /* 0x00000004ff3d7435 */ /* 0x000fe200000001ff */
[----:B------:R-:W-:Y:S02]  /*14e0*/  MOV R37, R62 ;  /* 0x0000003e00257202 */ /* 0x000fe40000000f00 */
[----:B------:R-:W-:Y:S02]  /*14f0*/  MOV R68, 0xffffffff ;  /* 0xffffffff00447802 */ /* 0x000fe40000000f00 */
[----:B------:R-:W-:Y:S02]  /*1500*/  MOV R36, 0x1520 ;  /* 0x0000152000247802 */ /* 0x000fe40000000f00 */
[----:B0----5:R-:W-:Y:S05]  /*1510*/  CALL.REL.NOINC `($__internal_141_$__cuda_sm70_shflsync_bfly_p) ;  /* 0x000001b000007944 */ /* 0x021fea0003c00000 */
[----:B------:R-:W-:Y:S01]  /*1520*/  FADD.FTZ R63, R64, R63 ;  /* 0x0000003f403f7221 */ /* 0x000fe20000010000 */
[----:B------:R-:W-:Y:S01]  /*1530*/  MOV R68, 0xffffffff ;  /* 0xffffffff00447802 */ /* 0x000fe20000000f00 */
[----:B-1----:R-:W-:Y:S01]  /*1540*/  FADD.FTZ R62, R62, R61 ;  /* 0x0000003d3e3e7221 */ /* 0x002fe20000010000 */
[----:B------:R-:W-:Y:S01]  /*1550*/  HFMA2.MMA R61, -RZ, RZ, 0, 4.76837158203125e-07 ;  /* 0x00000008ff3d7435 */ /* 0x000fe200000001ff */
[----:B------:R-:W-:-:S02]  /*1560*/  MOV R36, 0x1590 ;  /* 0x0000159000247802 */ /* 0x000fc40000000f00 */
[----:B------:R-:W-:-:S03]  /*1570*/  MOV R37, R63 ;  /* 0x0000003f00257202 */ /* 0x000fc60000000f00 */
[----:B0----5:R-:W-:Y:S05]  /*1580*/  CALL.REL.NOINC `($__internal_141_$__cuda_sm70_shflsync_bfly_p) ;  /* 0x0000014000007944 */ /* 0x021fea0003c00000 */
[----:B-1----:R-:W-:Y:S01]  /*1590*/  MOV R64, R61 ;  /* 0x0000003d00407202 */ /* 0x002fe20000000f00 */
[----:B------:R-:W-:Y:S01]  /*15a0*/  HFMA2.MMA R61, -RZ, RZ, 0, 4.76837158203125e-07 ;  /* 0x00000008ff3d7435 */ /* 0x000fe200000001ff */
[----:B------:R-:W-:Y:S02]  /*15b0*/  MOV R37, R62 ;  /* 0x0000003e00257202 */ /* 0x000fe40000000f00 */
[----:B------:R-:W-:Y:S02]  /*15c0*/  MOV R68, 0xffffffff ;  /* 0xffffffff00447802 */ /* 0x000fe40000000f00 */
[----:B------:R-:W-:Y:S02]  /*15d0*/  MOV R36, 0x15f0 ;  /* 0x000015f000247802 */ /* 0x000fe40000000f00 */
[----:B0----5:R-:W-:Y:S05]  /*15e0*/  CALL.REL.NOINC `($__internal_141_$__cuda_sm70_shflsync_bfly_p) ;  /* 0x000000e000007944 */ /* 0x021fea0003c00000 */
[----:B------:R-:W-:Y:S01]  /*15f0*/  FADD.FTZ R63, R64, R63 ;  /* 0x0000003f403f7221 */ /* 0x000fe20000010000 */
[----:B------:R-:W-:Y:S01]  /*1600*/  MOV R68, 0xffffffff ;  /* 0xffffffff00447802 */ /* 0x000fe20000000f00 */
[----:B-1----:R-:W-:Y:S01]  /*1610*/  FADD.FTZ R62, R62, R61 ;  /* 0x0000003d3e3e7221 */ /* 0x002fe20000010000 */
[----:B------:R-:W-:Y:S01]  /*1620*/  HFMA2.MMA R61, -RZ, RZ, 0, 9.5367431640625e-07 ;  /* 0x00000010ff3d7435 */ /* 0x000fe200000001ff */
[----:B------:R-:W-:-:S02]  /*1630*/  MOV R36, 0x1660 ;  /* 0x0000166000247802 */ /* 0x000fc40000000f00 */
[----:B------:R-:W-:-:S03]  /*1640*/  MOV R37, R63 ;  /* 0x0000003f00257202 */ /* 0x000fc60000000f00 */
[----:B0----5:R-:W-:Y:S05]  /*1650*/  CALL.REL.NOINC `($__internal_141_$__cuda_sm70_shflsync_bfly_p) ;  /* 0x0000007000007944 */ /* 0x021fea0003c00000 */
[----:B-1----:R-:W-:Y:S01]  /*1660*/  MOV R64, R61 ;  /* 0x0000003d00407202 */ /* 0x002fe20000000f00 */
[----:B------:R-:W-:Y:S01]  /*1670*/  HFMA2.MMA R61, -RZ, RZ, 0, 9.5367431640625e-07 ;  /* 0x00000010ff3d7435 */ /* 0x000fe200000001ff */
[----:B------:R-:W-:Y:S02]  /*1680*/  MOV R37, R62 ;  /* 0x0000003e00257202 */ /* 0x000fe40000000f00 */
[----:B------:R-:W-:Y:S02]  /*1690*/  MOV R68, 0xffffffff ;  /* 0xffffffff00447802 */ /* 0x000fe40000000f00 */
[----:B------:R-:W-:Y:S02]  /*16a0*/  MOV R36, 0x16c0 ;  /* 0x000016c000247802 */ /* 0x000fe40000000f00 */
[----:B0----5:R-:W-:Y:S05]  /*16b0*/  CALL.REL.NOINC `($__internal_141_$__cuda_sm70_shflsync_bfly_p) ;  /* 0x0000001000007944 */ /* 0x021fea0003c00000 */
[----:B01---5:R-:W-:Y:S05]  /*16c0*/  BRA `(.L_x_3110) ;  /* 0xfffff2d000007947 */ /* 0x023fea000383ffff */
        .weak           $__internal_141_$__cuda_sm70_shflsync_bfly_p
        .type           $__internal_141_$__cuda_sm70_shflsync_bfly_p,@function
        .size           $__internal_141_$__cuda_sm70_shflsync_bfly_p,(.L_x_4521 - $__internal_141_$__cuda_sm70_shflsync_bfly_p)
$__internal_141_$__cuda_sm70_shflsync_bfly_p:
[----:B------:R0:W-:Y:S01]  /*16d0*/  STL [R1], R0 ;  /* 0x0000000001007387 */ /* 0x0001e20000100800 */
[----:B------:R-:W-:Y:S04]  /*16e0*/  WARPSYNC R68 ;  /* 0x0000004400007348 */ /* 0x000fe80003800000 */
[----:B0-----:R-:W-:-:S07]  /*16f0*/  HFMA2.MMA R0, -RZ, RZ, 0, 1.847743988037109375e-06 ;  /* 0x0000001fff007435 */ /* 0x001fce00000001ff */
[----:B------:R0:W1:Y:S04]  /*1700*/  SHFL.BFLY PT, R61, R37, R61, R0 ;  /* 0x0c00003d253d7389 */ /* 0x00006800000e0000 */
[----:B0-----:R0:W5:Y:S01]  /*1710*/  LDL.LU R0, [R1] ;  /* 0x0000000001007983 */ /* 0x0011620000300800 */
[----:B------:R-:W-:-:S04]  /*1720*/  MOV R37, 0x0 ;  /* 0x0000000000257802 */ /* 0x000fc80000000f00 */
[----:B------:R-:W-:Y:S05]  /*1730*/  RET.REL.NODEC R36 `(_ZN10layer_norm13ln_bwd_kernelINS_13Kernel_traitsIf6__halffS2_fjLj256ELj1ELj4ELj1ELj16ENS_18Kernel_traits_baseILj256EfS2_fS2_fjLj128EEEEELb0ELb0ELb0ELb1EEEvNS_9BwdParamsE) ;  /* 0xffffe8c024007950 */ /* 0x000fea0003c3ffff */
.L_x_3111:
        /* <DEDUP_REMOVED lines=12> */
.L_x_4521:


//--------------------- .text._ZN10layer_norm13ln_bwd_kernelINS_13Kernel_traitsIf6__halffS2_fjLj256ELj1ELj4ELj1ELj16ENS_18Kernel_traits_baseILj256EfS2_fS2_fjLj128EEEEELb0ELb0ELb1ELb0EEEvNS_9BwdParamsE --------------------------
	.section	.text._ZN10layer_norm13ln_bwd_kernelINS_13Kernel_traitsIf6__halffS2_fjLj256ELj1ELj4ELj1ELj16ENS_18Kernel_traits_baseILj256EfS2_fS2_fjLj128EEEEELb0ELb0ELb1ELb0EEEvNS_9BwdParamsE,"ax",@progbits
	.sectioninfo	@"SHI_REGISTERS=80"
	.align	128
        .global         _ZN10layer_norm13ln_bwd_kernelINS_13Kernel_traitsIf6__halffS2_fjLj256ELj1ELj4ELj1ELj16ENS_18Kernel_traits_baseILj256EfS2_fS2_fjLj128EEEEELb0ELb0ELb1ELb0EEEvNS_9BwdParamsE
        .type           _ZN10layer_norm13ln_bwd_kernelINS_13Kernel_traitsIf6__halffS2_fjLj256ELj1ELj4ELj1ELj16ENS_18Kernel_traits_baseILj256EfS2_fS2_fjLj128EEEEELb0ELb0ELb1ELb0EEEvNS_9BwdParamsE,@function
        .size           _ZN10layer_norm13ln_bwd_kernelINS_13Kernel_traitsIf6__halffS2_fjLj256ELj1ELj4ELj1ELj16ENS_18Kernel_traits_baseILj256EfS2_fS2_fjLj128EEEEELb0ELb0ELb1ELb0EEEvNS_9BwdParamsE,(.L_x_4522 - _ZN10layer_norm13ln_bwd_kernelINS_13Kernel_traitsIf6__halffS2_fjLj256ELj1ELj4ELj1ELj16ENS_18Kernel_traits_baseILj256EfS2_fS2_fjLj128EEEEELb0ELb0ELb1ELb0EEEvNS_9BwdParamsE)
        .other          _ZN10layer_norm13ln_bwd_kernelINS_13Kernel_traitsIf6__halffS2_fjLj256ELj1ELj4ELj1ELj16ENS_18Kernel_traits_baseILj256EfS2_fS2_fjLj128EEEEELb0ELb0ELb1ELb0EEEvNS_9BwdParamsE,@"STO_CUDA_ENTRY STV_DEFAULT"
_ZN10layer_norm13ln_bwd_kernelINS_13Kernel_traitsIf6__halffS2_fjLj256ELj1ELj4ELj1ELj16ENS_18Kernel_traits_baseILj256EfS2_fS2_fjLj128EEEEELb0ELb0ELb1ELb0EEEvNS_9BwdParamsE:
.text._ZN10layer_norm13ln_bwd_kernelINS_13Kernel_traitsIf6__halffS2_fjLj256ELj1ELj4ELj1ELj16ENS_18Kernel_traits_baseILj256EfS2_fS2_fjLj128EEEEELb0ELb0ELb1ELb0EEEvNS_9BwdParamsE:
        /* <DEDUP_REMOVED lines=29> */
.L_x_3136:
        /* <DEDUP_REMOVED lines=25> */
.L_x_3114:
        /* <DEDUP_REMOVED lines=23> */
[----:B----4-:R-:W-:Y:S02]  /*04d0*/  HADD2.F32 R69, -RZ, R56.H0_H0 ;  /* 0x20000038ff457230 */ /* 0x010fe40000004100 */
[--C-:B------:R-:W-:Y:S02]  /*04e0*/  HADD2.F32 R55, -RZ, R58.reuse.H0_H0 ;  /* 0x2000003aff377230 */ /* 0x100fe40000004100 */
[----:B------:R-:W-:Y:S01]  /*04f0*/  HADD2.F32 R54, -RZ, R58.H1_H1 ;  /* 0x3000003aff367230 */ /* 0x000fe20000004100 */
[----:B------:R-:W-:Y:S01]  /*0500*/  FADD.FTZ R58, -R65, R60 ;  /* 0x0000003c413a7221 */ /* 0x000fe20000010100 */
[----:B------:R-:W-:Y:S01]  /*0510*/  HADD2.F32 R52, -RZ, R56.H1_H1 ;  /* 0x30000038ff347230 */ /* 0x000fe20000004100 */
[C---:B-----5:R-:W-:Y:S01]  /*0520*/  FMUL.FTZ R67, R3.reuse, R64 ;  /* 0x0000004003437220 */ /* 0x060fe20000410000 */
[----:B------:R-:W-:Y:S01]  /*0530*/  HADD2.F32 R7, -RZ, R57.H0_H0 ;  /* 0x20000039ff077230 */ /* 0x000fe20000004100 */
[C---:B------:R-:W-:Y:S01]  /*0540*/  FMUL.FTZ R66, R3.reuse, R66 ;  /* 0x0000004203427220 */ /* 0x040fe20000410000 */
[--C-:B------:R-:W-:Y:S01]  /*0550*/  HADD2.F32 R53, -RZ, R59.reuse.H0_H0 ;  /* 0x2000003bff357230 */ /* 0x100fe20000004100 */
[C---:B------:R-:W-:Y:S01]  /*0560*/  FMUL.FTZ R68, R3.reuse, R68 ;  /* 0x0000004403447220 */ /* 0x040fe20000410000 */
[----:B------:R-:W-:Y:S01]  /*0570*/  HADD2.F32 R70, -RZ, R59.H1_H1 ;  /* 0x3000003bff467230 */ /* 0x000fe20000004100 */
[----:B------:R-:W-:Y:S01]  /*0580*/  FMUL.FTZ R59, R12, R69 ;  /* 0x000000450c3b7220 */ /* 0x000fe20000410000 */
[----:B------:R-:W-:Y:S01]  /*0590*/  HADD2.F32 R56, -RZ, R57.H1_H1 ;  /* 0x30000039ff387230 */ /* 0x000fe20000004100 */
[----:B------:R-:W-:-:S02]  /*05a0*/  FMUL.FTZ R64, R3, R58 ;  /* 0x0000003a03407220 */ /* 0x000fc40000410000 */
[----:B-1----:R-:W-:Y:S02]  /*05b0*/  FADD.FTZ R72, -R65, R61 ;  /* 0x0000003d41487221 */ /* 0x002fe40000010100 */
[-C--:B------:R-:W-:Y:S02]  /*05c0*/  FFMA.FTZ R29, R67, R52.reuse, R29 ;  /* 0x00000034431d7223 */ /* 0x080fe4000001001d */
[----:B------:R-:W-:Y:S02]  /*05d0*/  FADD.FTZ R21, R21, R52 ;  /* 0x0000003415157221 */ /* 0x000fe40000010000 */
[----:B------:R-:W-:Y:S02]  /*05e0*/  FMUL.FTZ R58, R13, R52 ;  /* 0x000000340d3a7220 */ /* 0x000fe40000410000 */
[----:B------:R-:W-:Y:S02]  /*05f0*/  FFMA.FTZ R30, R66, R7, R30 ;  /* 0x00000007421e7223 */ /* 0x000fe4000001001e */
[----:B------:R-:W-:-:S02]  /*0600*/  FADD.FTZ R22, R22, R7 ;  /* 0x0000000716167221 */ /* 0x000fc40000010000 */
[----:B------:R-:W-:Y:S02]  /*0610*/  FMUL.FTZ R57, R14, R7 ;  /* 0x000000070e397220 */ /* 0x000fe40000410000 */
[----:B------:R-:W-:Y:S02]  /*0620*/  FADD.FTZ R7, RZ, R59 ;  /* 0x0000003bff077221 */ /* 0x000fe40000010000 */
[----:B------:R-:W-:Y:S02]  /*0630*/  FFMA.FTZ R52, R68, R59, RZ ;  /* 0x0000003b44347223 */ /* 0x000fe400000100ff */
[C---:B------:R-:W-:Y:S02]  /*0640*/  FADD.FTZ R62, -R65.reuse, R62 ;  /* 0x0000003e413e7221 */ /* 0x040fe40000010100 */
[----:B------:R-:W-:Y:S02]  /*0650*/  FADD.FTZ R60, -R65, R63 ;  /* 0x0000003f413c7221 */ /* 0x000fe40000010100 */
        /* <DEDUP_REMOVED lines=16> */
[-C--:B------:R-:W-:Y:S02]  /*0760*/  FFMA.FTZ R25, R63, R54.reuse, R25 ;  /* 0x000000363f197223 */ /* 0x080fe40000010019 */
        /* <DEDUP_REMOVED lines=12> */
[----:B------:R-:W-:Y:S02]  /*0830*/  FFMA.FTZ R28, R68, R69, R28 ;  /* 0x00000045441c7223 */ /* 0x000fe4000001001c */
[----:B------:R-:W-:-:S02]  /*0840*/  FADD.FTZ R20, R20, R69 ;  /* 0x0000004514147221 */ /* 0x000fc40000010000 */
[----:B------:R-:W-:Y:S02]  /*0850*/  FADD.FTZ R19, R19, R70 ;  /* 0x0000004613137221 */ /* 0x000fe40000010000 */
[----:B------:R-:W-:Y:S02]  /*0860*/  FFMA.FTZ R27, R52, R70, R27 ;  /* 0x00000046341b7223 */ /* 0x000fe4000001001b */
[----:B------:R-:W-:Y:S02]  /*0870*/  FADD.FTZ R70, R72, R7 ;  /* 0x0000000748467221 */ /* 0x000fe40000010000 */
[----:B------:R-:W-:Y:S02]  /*0880*/  FFMA.FTZ R69, R52, R7, R61 ;  /* 0x0000000734457223 */ /* 0x000fe4000001003d */
.L_x_3115:
[----:B------:R-:W-:Y:S05]  /*0890*/  BSYNC B0 ;  /* 0x0000000000007941 */ /* 0x000fea0003800000 */
.L_x_3113:
[----:B------:R-:W-:Y:S05]  /*08a0*/  BRA.DIV ~URZ, `(.L_x_3116) ;  /* 0x00000fd27f007947 */ /* 0x000fea000b800000 */
[----:B------:R2:W3:Y:S02]  /*08b0*/  SHFL.BFLY PT, R71, R70, 0x1, 0x1f ;  /* 0x0c201f0046477f89 */ /* 0x0004e400000e0000 */
.L_x_3137:
        /* <DEDUP_REMOVED lines=18> */
.L_x_3138:
[----:B------:R-:W-:Y:S01]  /*09e0*/  BSSY B0, `(.L_x_3118) ;  /* 0x000009a000007945 */ /* 0x000fe20003800000 */
[----:B------:R-:W-:Y:S05]  /*09f0*/  @!P6 BRA `(.L_x_3119) ;  /* 0x000009800000e947 */ /* 0x000fea0003800000 */
[----:B-----5:R-:W-:Y:S01]  /*0a00*/  ISETP.GE.AND P4, PT, R2, 0x1, PT ;  /* 0x000000010200780c */ /* 0x020fe20003f86270 */
[----:B---3--:R-:W-:Y:S01]  /*0a10*/  FADD.FTZ R71, R71, R70 ;  /* 0x0000004647477221 */ /* 0x008fe20000010000 */
[----:B------:R-:W-:Y:S01]  /*0a20*/  @!P5 ISETP.NE.U32.AND P3, PT, RZ, c[0x0][0x218], PT ;  /* 0x00008600ff00da0c */ /* 0x000fe20003f65070 */
[----:B-1----:R-:W-:Y:S01]  /*0a30*/  FADD.FTZ R60, R60, R69 ;  /* 0x000000453c3c7221 */ /* 0x002fe20000010000 */
[----:B0-----:R-:W-:Y:S01]  /*0a40*/  ISETP.NE.AND P0, PT, R4, RZ, PT ;  /* 0x000000ff0400720c */ /* 0x001fe20003f05270 */
[----:B------:R-:W-:Y:S01]  /*0a50*/  BSSY B1, `(.L_x_3120) ;  /* 0x0000016000017945 */ /* 0x000fe20003800000 */
[----:B------:R-:W-:Y:S01]  /*0a60*/  @!P5 ISETP.NE.AND.EX P3, PT, RZ, c[0x0][0x21c], PT, P3 ;  /* 0x00008700ff00da0c */ /* 0x000fe20003f65330 */
[----:B------:R-:W-:Y:S01]  /*0a70*/  FMUL.FTZ R60, R60, c[0x0][0x1e0] ;  /* 0x000078003c3c7a20 */ /* 0x000fe20000410000 */
[----:B------:R-:W-:Y:S02]  /*0a80*/  ISETP.NE.U32.AND P2, PT, RZ, c[0x0][0x258], PT ;  /* 0x00009600ff007a0c */ /* 0x000fe40003f45070 */
[----:B------:R-:W-:-:S03]  /*0a90*/  @!P5 ISETP.NE.U32.AND P1, PT, RZ, c[0x0][0x218], PT ;  /* 0x00008600ff00da0c */ /* 0x000fc60003f25070 */
[----:B------:R-:W-:-:S05]  /*0aa0*/  @P4 IADD3 R2, R2, -0x1, RZ ;  /* 0xffffffff02024810 */ /* 0x000fca0007ffe0ff */
[----:B------:R-:W-:-:S05]  /*0ab0*/  @P4 IMAD R2, R2, c[0x0][0x168], RZ ;  /* 0x00005a0002024a24 */ /* 0x000fca00078e02ff */
[----:B------:R-:W-:-:S04]  /*0ac0*/  @P4 SHF.R.S32.HI R61, RZ, 0x1f, R2 ;  /* 0x0000001fff3d4819 */ /* 0x000fc80000011402 */
[----:B--2---:R-:W-:Y:S01]  /*0ad0*/  @P4 LEA.HI R69, R61, R2, RZ, 0x3 ;  /* 0x000000023d454211 */ /* 0x004fe200078f18ff */
[----:B------:R-:W-:Y:S01]  /*0ae0*/  HFMA2.MMA R2, -RZ, RZ, 0, 0 ;  /* 0x00000000ff027435 */ /* 0x000fe200000001ff */
[----:B------:R-:W-:-:S05]  /*0af0*/  FMUL.FTZ R61, R71, c[0x0][0x1e0] ;  /* 0x00007800473d7a20 */ /* 0x000fca0000410000 */
[----:B------:R-:W-:Y:S02]  /*0b00*/  FSEL R61, R61, RZ, !P0 ;  /* 0x000000ff3d3d7208 */ /* 0x000fe40004000000 */
[----:B------:R-:W-:Y:S02]  /*0b10*/  @P4 LEA.HI.SX32 R2, R69, R6, 0x1d ;  /* 0x0000000645024211 */ /* 0x000fe400078feaff */
        /* <DEDUP_REMOVED lines=9> */
.L_x_3121:
[----:B------:R-:W-:Y:S05]  /*0bb0*/  BSYNC B1 ;  /* 0x0000000000017941 */ /* 0x000fea0003800000 */
.L_x_3120:
        /* <DEDUP_REMOVED lines=14> */
.L_x_3123:
[----:B------:R-:W-:Y:S05]  /*0ca0*/  BSYNC B1 ;  /* 0x0000000000017941 */ /* 0x000fea0003800000 */
.L_x_3122:
        /* <DEDUP_REMOVED lines=13> */
.L_x_3125:
[----:B------:R-:W-:Y:S05]  /*0d80*/  BSYNC B1 ;  /* 0x0000000000017941 */ /* 0x000fea0003800000 */
.L_x_3124:
        /* <DEDUP_REMOVED lines=17> */
.L_x_3127:
[----:B------:R-:W-:Y:S05]  /*0ea0*/  BSYNC B1 ;  /* 0x0000000000017941 */ /* 0x000fea0003800000 */
.L_x_3126:
        /* <DEDUP_REMOVED lines=13> */
.L_x_3129:
[----:B------:R-:W-:Y:S05]  /*0f80*/  BSYNC B1 ;  /* 0x0000000000017941 */ /* 0x000fea0003800000 */
.L_x_3128:
        /* <DEDUP_REMOVED lines=18> */
.L_x_3131:
[----:B------:R-:W-:Y:S05]  /*10b0*/  BSYNC B1 ;  /* 0x0000000000017941 */ /* 0x000fea0003800000 */
.L_x_3130:
        /* <DEDUP_REMOVED lines=9> */
.L_x_3133:
[----:B------:R-:W-:Y:S05]  /*1150*/  BSYNC B1 ;  /* 0x0000000000017941 */ /* 0x000fea0003800000 */
.L_x_3132:
        /* <DEDUP_REMOVED lines=9> */
.L_x_3135:
[----:B------:R-:W-:Y:S05]  /*11f0*/  BSYNC B1 ;  /* 0x0000000000017941 */ /* 0x000fea0003800000 */
.L_x_3134:
        /* <DEDUP_REMOVED lines=24> */
.L_x_3119:
[----:B------:R-:W-:Y:S05]  /*1380*/  BSYNC B0 ;  /* 0x0000000000007941 */ /* 0x000fea0003800000 */
.L_x_3118:
[----:B------:R-:W-:-:S05]  /*1390*/  MOV R0, c[0x0][0x160] ;  /* 0x0000580000007a02 */ /* 0x000fca0000000f00 */
[----:B------:R-:W-:-:S05]  /*13a0*/  IMAD R5, R0, 0x4, R5 ;  /* 0x0000000400057824 */ /* 0x000fca00078e0205 */
[----:B------:R-:W-:-:S13]  /*13b0*/  ISETP.GE.AND P0, PT, R5, c[0x0][0x164], PT ;  /* 0x0000590005007a0c */ /* 0x000fda0003f06270 */
[----:B0123-5:R-:W-:Y:S01]  /*13c0*/  @P0 CALL.REL.NOINC `(.L_x_3112) ;  /* 0x0000001000000944 */ /* 0x02ffe20003c00000 */
[----:B------:R-:W-:Y:S05]  /*13d0*/  BRA `(.L_x_3136) ;  /* 0xffffedf000007947 */ /* 0x000fea000383ffff */
.L_x_3112:
        /* <DEDUP_REMOVED lines=44> */
[----:B------:R-:W4:Y:S01]  /*16a0*/  LDS R21, [R32.X4+0xc00] ;  /* 0x000c000020157984 */ /* 0x000f220000004800 */
[----:B------:R-:W-:-:S03]  /*16b0*/  @P0 MOV R5, R7 ;  /* 0x0000000700050202 */ /* 0x000fc60000000f00 */
        /* <DEDUP_REMOVED lines=11> */
[----:B---3--:R-:W-:Y:S02]  /*1770*/  FADD.FTZ R10, RZ, R10 ;  /* 0x0000000aff0a7221 */ /* 0x008fe40000010000 */
[----:B------:R-:W-:Y:S01]  /*1780*/  @P0 IMAD.X R7, RZ, RZ, R7, P3 ;  /* 0x000000ffff070224 */ /* 0x000fe200018e0607 */
[----:B------:R-:W-:Y:S01]  /*1790*/  @P0 IADD3.X R13, RZ, R13, RZ, P2, !PT ;  /* 0x0000000dff0d0210 */ /* 0x000fe200017fe4ff */
[----:B----4-:R-:W-:-:S02]  /*17a0*/  FADD.FTZ R21, R8, R21 ;  /* 0x0000001508157221 */ /* 0x010fc40000010000 */
        /* <DEDUP_REMOVED lines=13> */
.L_x_3116:
[----:B-1----:R-:W-:Y:S01]  /*1880*/  HFMA2.MMA R73, -RZ, RZ, 0, 1.847743988037109375e-06 ;  /* 0x0000001fff497435 */ /* 0x002fe200000001ff */
[----:B------:R-:W-:Y:S01]  /*1890*/  MOV R75, R70 ;  /* 0x00000046004b7202 */ /* 0x000fe20000000f00 */
[----:B------:R-:W-:Y:S01]  /*18a0*/  IMAD.MOV.U32 R74, RZ, RZ, 0x1 ;  /* 0x00000001ff4a7424 */ /* 0x000fe200078e00ff */
[----:B------:R-:W-:-:S02]  /*18b0*/  MOV R72, 0xffffffff ;  /* 0xffffffff00487802 */ /* 0x000fc40000000f00 */
[----:B------:R-:W-:Y:S02]  /*18c0*/  MOV R60, 0x18e0 ;  /* 0x000018e0003c7802 */ /* 0x000fe40000000f00 */
[----:B0----5:R-:W-:Y:S05]  /*18d0*/  CALL.REL.NOINC `($__internal_142_$__cuda_sm70_shflsync_bfly_p) ;  /* 0x0000046000007944 */ /* 0x021fea0003c00000 */
[----:B-1----:R-:W-:Y:S01]  /*18e0*/  IMAD.MOV.U32 R71, RZ, RZ, R74 ;  /* 0x000000ffff477224 */ /* 0x002fe200078e004a */
[----:B0-----:R-:W-:Y:S05]  /*18f0*/  BRA `(.L_x_3137) ;  /* 0xffffefc000007947 */ /* 0x001fea000383ffff */
.L_x_3117:
[----:B------:R-:W-:Y:S01]  /*1900*/  HFMA2.MMA R74, -RZ, RZ, 0, 5.9604644775390625e-08 ;  /* 0x00000001ff4a7435 */ /* 0x000fe200000001ff */
[----:B------:R-:W-:Y:S01]  /*1910*/  MOV R75, R69 ;  /* 0x00000045004b7202 */ /* 0x000fe20000000f00 */
[----:B-1----:R-:W-:Y:S01]  /*1920*/  IMAD.MOV.U32 R73, RZ, RZ, 0x1f ;  /* 0x0000001fff497424 */ /* 0x002fe200078e00ff */
[----:B------:R-:W-:Y:S02]  /*1930*/  MOV R72, 0xffffffff ;  /* 0xffffffff00487802 */ /* 0x000fe40000000f00 */
[----:B------:R-:W-:Y:S02]  /*1940*/  MOV R60, 0x1960 ;  /* 0x00001960003c7802 */ /* 0x000fe40000000f00 */
[----:B0-23-5:R-:W-:Y:S05]  /*1950*/  CALL.REL.NOINC `($__internal_142_$__cuda_sm70_shflsync_bfly_p) ;  /* 0x000003e000007944 */ /* 0x02dfea0003c00000 */
[----:B------:R-:W-:Y:S01]  /*1960*/  FADD.FTZ R70, R71, R70 ;  /* 0x0000004647467221 */ /* 0x000fe20000010000 */
[----:B0-----:R-:W-:Y:S01]  /*1970*/  MOV R72, 0xffffffff ;  /* 0xffffffff00487802 */ /* 0x001fe20000000f00 */
[----:B-1----:R-:W-:Y:S01]  /*1980*/  FADD.FTZ R69, R69, R74 ;  /* 0x0000004a45457221 */ /* 0x002fe20000010000 */
[----:B------:R-:W-:Y:S01]  /*1990*/  HFMA2.MMA R74, -RZ, RZ, 0, 1.1920928955078125e-07 ;  /* 0x00000002ff4a7435 */ /* 0x000fe200000001ff */
[----:B------:R-:W-:Y:S01]  /*19a0*/  IMAD.MOV.U32 R73, RZ, RZ, 0x1f ;  /* 0x0000001fff497424 */ /* 0x000fe200078e00ff */
[----:B------:R-:W-:-:S02]  /*19b0*/  MOV R75, R70 ;  /* 0x00000046004b7202 */ /* 0x000fc40000000f00 */
[----:B------:R-:W-:Y:S02]  /*19c0*/  MOV R60, 0x19e0 ;  /* 0x000019e0003c7802 */ /* 0x000fe40000000f00 */
[----:B------:R-:W-:Y:S05]  /*19d0*/  CALL.REL.NOINC `($__internal_142_$__cuda_sm70_shflsync_bfly_p) ;  /* 0x0000036000007944 */ /* 0x000fea0003c00000 */
[----:B-1----:R-:W-:Y:S01]  /*19e0*/  IMAD.MOV.U32 R71, RZ, RZ, R74 ;  /* 0x000000ffff477224 */ /* 0x002fe200078e004a */
[----:B------:R-:W-:Y:S01]  /*19f0*/  HFMA2.MMA R74, -RZ, RZ, 0, 1.1920928955078125e-07 ;  /* 0x00000002ff4a7435 */ /* 0x000fe200000001ff */
[----:B0-----:R-:W-:Y:S01]  /*1a00*/  MOV R75, R69 ;  /* 0x00000045004b7202 */ /* 0x001fe20000000f00 */
[----:B------:R-:W-:Y:S01]  /*1a10*/  IMAD.MOV.U32 R73, RZ, RZ, 0x1f ;  /* 0x0000001fff497424 */ /* 0x000fe200078e00ff */
[----:B------:R-:W-:Y:S02]  /*1a20*/  MOV R72, 0xffffffff ;  /* 0xffffffff00487802 */ /* 0x000fe40000000f00 */
[----:B------:R-:W-:Y:S02]  /*1a30*/  MOV R60, 0x1a50 ;  /* 0x00001a50003c7802 */ /* 0x000fe40000000f00 */
[----:B------:R-:W-:Y:S05]  /*1a40*/  CALL.REL.NOINC `($__internal_142_$__cuda_sm70_shflsync_bfly_p) ;  /* 0x000002f000007944 */ /* 0x000fea0003c00000 */
[----:B------:R-:W-:Y:S01]  /*1a50*/  FADD.FTZ R70, R71, R70 ;  /* 0x0000004647467221 */ /* 0x000fe20000010000 */
[----:B0-----:R-:W-:Y:S01]  /*1a60*/  MOV R72, 0xffffffff ;  /* 0xffffffff00487802 */ /* 0x001fe20000000f00 */
[----:B-1----:R-:W-:Y:S01]  /*1a70*/  FADD.FTZ R69, R69, R74 ;  /* 0x0000004a45457221 */ /* 0x002fe20000010000 */
[----:B------:R-:W-:Y:S01]  /*1a80*/  HFMA2.MMA R74, -RZ, RZ, 0, 2.384185791015625e-07 ;  /* 0x00000004ff4a7435 */ /* 0x000fe200000001ff */
[----:B------:R-:W-:Y:S01]  /*1a90*/  IMAD.MOV.U32 R73, RZ, RZ, 0x1f ;  /* 0x0000001fff497424 */ /* 0x000fe200078e00ff */
[----:B------:R-:W-:-:S02]  /*1aa0*/  MOV R75, R70 ;  /* 0x00000046004b7202 */ /* 0x000fc40000000f00 */
[----:B------:R-:W-:Y:S02]  /*1ab0*/  MOV R60, 0x1ad0 ;  /* 0x00001ad0003c7802 */ /* 0x000fe40000000f00 */
[----:B------:R-:W-:Y:S05]  /*1ac0*/  CALL.REL.NOINC `($__internal_142_$__cuda_sm70_shflsync_bfly_p) ;  /* 0x0000027000007944 */ /* 0x000fea0003c00000 */
[----:B-1----:R-:W-:Y:S01]  /*1ad0*/  IMAD.MOV.U32 R71, RZ, RZ, R74 ;  /* 0x000000ffff477224 */ /* 0x002fe200078e004a */
[----:B------:R-:W-:Y:S01]  /*1ae0*/  HFMA2.MMA R74, -RZ, RZ, 0, 2.384185791015625e-07 ;  /* 0x00000004ff4a7435 */ /* 0x000fe200000001ff */
        /* <DEDUP_REMOVED lines=8> */
[----:B------:R-:W-:Y:S01]  /*1b70*/  HFMA2.MMA R74, -RZ, RZ, 0, 4.76837158203125e-07 ;  /* 0x00000008ff4a7435 */ /* 0x000fe200000001ff */
[----:B------:R-:W-:Y:S01]  /*1b80*/  IMAD.MOV.U32 R73, RZ, RZ, 0x1f ;  /* 0x0000001fff497424 */ /* 0x000fe200078e00ff */
[----:B------:R-:W-:-:S02]  /*1b90*/  MOV R75, R70 ;  /* 0x00000046004b7202 */ /* 0x000fc40000000f00 */
[----:B------:R-:W-:Y:S02]  /*1ba0*/  MOV R60, 0x1bc0 ;  /* 0x00001bc0003c7802 */ /* 0x000fe40000000f00 */
[----:B------:R-:W-:Y:S05]  /*1bb0*/  CALL.REL.NOINC `($__internal_142_$__cuda_sm70_shflsync_bfly_p) ;  /* 0x0000018000007944 */ /* 0x000fea0003c00000 */
[----:B-1----:R-:W-:Y:S01]  /*1bc0*/  IMAD.MOV.U32 R71, RZ, RZ, R74 ;  /* 0x000000ffff477224 */ /* 0x002fe200078e004a */
[----:B------:R-:W-:Y:S01]  /*1bd0*/  HFMA2.MMA R74, -RZ, RZ, 0, 4.76837158203125e-07 ;  /* 0x00000008ff4a7435 */ /* 0x000fe200000001ff */
        /* <DEDUP_REMOVED lines=8> */
[----:B------:R-:W-:Y:S01]  /*1c60*/  HFMA2.MMA R74, -RZ, RZ, 0, 9.5367431640625e-07 ;  /* 0x00000010ff4a7435 */ /* 0x000fe200000001ff */
[----:B------:R-:W-:Y:S01]  /*1c70*/  IMAD.MOV.U32 R73, RZ, RZ, 0x1f ;  /* 0x0000001fff497424 */ /* 0x000fe200078e00ff */
[----:B------:R-:W-:-:S02]  /*1c80*/  MOV R75, R70 ;  /* 0x00000046004b7202 */ /* 0x000fc40000000f00 */
[----:B------:R-:W-:Y:S02]  /*1c90*/  MOV R60, 0x1cb0 ;  /* 0x00001cb0003c7802 */ /* 0x000fe40000000f00 */
[----:B------:R-:W-:Y:S05]  /*1ca0*/  CALL.REL.NOINC `($__internal_142_$__cuda_sm70_shflsync_bfly_p) ;  /* 0x0000009000007944 */ /* 0x000fea0003c00000 */
[----:B-1----:R-:W-:Y:S01]  /*1cb0*/  IMAD.MOV.U32 R71, RZ, RZ, R74 ;  /* 0x000000ffff477224 */ /* 0x002fe200078e004a */
[----:B------:R-:W-:Y:S01]  /*1cc0*/  HFMA2.MMA R74, -RZ, RZ, 0, 9.5367431640625e-07 ;  /* 0x00000010ff4a7435 */ /* 0x000fe200000001ff */
[----:B0-----:R-:W-:Y:S01]  /*1cd0*/  MOV R75, R69 ;  /* 0x00000045004b7202 */ /* 0x001fe20000000f00 */
[----:B------:R-:W-:Y:S01]  /*1ce0*/  IMAD.MOV.U32 R73, RZ, RZ, 0x1f ;  /* 0x0000001fff497424 */ /* 0x000fe200078e00ff */
[----:B------:R-:W-:Y:S02]  /*1cf0*/  MOV R72, 0xffffffff ;  /* 0xffffffff00487802 */ /* 0x000fe40000000f00 */
[----:B------:R-:W-:Y:S02]  /*1d00*/  MOV R60, 0x1d20 ;  /* 0x00001d20003c7802 */ /* 0x000fe40000000f00 */
[----:B------:R-:W-:Y:S05]  /*1d10*/  CALL.REL.NOINC `($__internal_142_$__cuda_sm70_shflsync_bfly_p) ;  /* 0x0000002000007944 */ /* 0x000fea0003c00000 */
[----:B-1----:R-:W-:Y:S01]  /*1d20*/  MOV R60, R74 ;  /* 0x0000004a003c7202 */ /* 0x002fe20000000f00 */
[----:B0-----:R-:W-:Y:S05]  /*1d30*/  BRA `(.L_x_3138) ;  /* 0xffffeca000007947 */ /* 0x001fea000383ffff */
        .weak           $__internal_142_$__cuda_sm70_shflsync_bfly_p
        .type           $__internal_142_$__cuda_sm70_shflsync_bfly_p,@function
        .size           $__internal_142_$__cuda_sm70_shflsync_bfly_p,(.L_x_4522 - $__internal_142_$__cuda_sm70_shflsync_bfly_p)
$__internal_142_$__cuda_sm70_shflsync_bfly_p:
[----:B------:R-:W-:Y:S01]  /*1d40*/  HFMA2.MMA R61, -RZ, RZ, 0, 0 ;  /* 0x00000000ff3d7435 */ /* 0x000fe200000001ff */
[----:B------:R-:W-:Y:S04]  /*1d50*/  WARPSYNC R72 ;  /* 0x0000004800007348 */ /* 0x000fe80003800000 */
[----:B------:R0:W1:Y:S01]  /*1d60*/  SHFL.BFLY PT, R74, R75, R74, R73 ;  /* 0x0c00004a4b4a7389 */ /* 0x00006200000e0049 */
[----:B------:R-:W-:Y:S05]  /*1d70*/  RET.REL.NODEC R60 `(_ZN10layer_norm13ln_bwd_kernelINS_13Kernel_traitsIf6__halffS2_fjLj256ELj1ELj4ELj1ELj16ENS_18Kernel_traits_baseILj256EfS2_fS2_fjLj128EEEEELb0ELb0ELb1ELb0EEEvNS_9BwdParamsE) ;  /* 0xffffe2803c007950 */ /* 0x000fea0003c3ffff */
.L_x_3139:
        /* <DEDUP_REMOVED lines=16> */
.L_x_4522:


//--------------------- .text._ZN10layer_norm13ln_bwd_kernelINS_13Kernel_traitsIf6__halffS2_fjLj256ELj1ELj4ELj1ELj16ENS_18Kernel_traits_baseILj256EfS2_fS2_fjLj128EEEEELb0ELb0ELb1ELb1EEEvNS_9BwdParamsE --------------------------
	.section	.text._ZN10layer_norm13ln_bwd_kernelINS_13Kernel_traitsIf6__halffS2_fjLj256ELj1ELj4ELj1ELj16ENS_18Kernel_traits_baseILj256EfS2_fS2_fjLj128EEEEELb0ELb0ELb1ELb1EEEvNS_9BwdParamsE,"ax",@progbits
	.sectioninfo	@"SHI_REGISTERS=80"
	.align	128
        .global         _ZN10layer_norm13ln_bwd_kernelINS_13Kernel_traitsIf6__halffS2_fjLj256ELj1ELj4ELj1ELj16ENS_18Kernel_traits_baseILj256EfS2_fS2_fjLj128EEEEELb0ELb0ELb1ELb1EEEvNS_9BwdParamsE
        .type           _ZN10layer_norm13ln_bwd_kernelINS_13Kernel_traitsIf6__halffS2_fjLj256ELj1ELj4ELj1ELj16ENS_18Kernel_traits_baseILj256EfS2_fS2_fjLj128EEEEELb0ELb0ELb1ELb1EEEvNS_9BwdParamsE,@function
        .size           _ZN10layer_norm13ln_bwd_kernelINS_13Kernel_traitsIf6__halffS2_fjLj256ELj1ELj4ELj1ELj16ENS_18Kernel_traits_baseILj256EfS2_fS2_fjLj128EEEEELb0ELb0ELb1ELb1EEEvNS_9BwdParamsE,(.L_x_4523 - _ZN10layer_norm13ln_bwd_kernelINS_13Kernel_traitsIf6__halffS2_fjLj256ELj1ELj4ELj1ELj16ENS_18Kernel_traits_baseILj256EfS2_fS2_fjLj128EEEEELb0ELb0ELb1ELb1EEEvNS_9BwdParamsE)
        .other          _ZN10layer_norm13ln_bwd_kernelINS_13Kernel_traitsIf6__halffS2_fjLj256ELj1ELj4ELj1ELj16ENS_18Kernel_traits_baseILj256EfS2_fS2_fjLj128EEEEELb0ELb0ELb1ELb1EEEvNS_9BwdParamsE,@"STO_CUDA_ENTRY STV_DEFAULT"
_ZN10layer_norm13ln_bwd_kernelINS_13Kernel_traitsIf6__halffS2_fjLj256ELj1ELj4ELj1ELj16ENS_18Kernel_traits_baseILj256EfS2_fS2_fjLj128EEEEELb0ELb0ELb1ELb1EEEvNS_9BwdParamsE:
.text._ZN10layer_norm13ln_bwd_kernelINS_13Kernel_traitsIf6__halffS2_fjLj256ELj1ELj4ELj1ELj16ENS_18Kernel_traits_baseILj256EfS2_fS2_fjLj128EEEEELb0ELb0ELb1ELb1EEEvNS_9BwdParamsE:
        /* <DEDUP_REMOVED lines=17> */
.L_x_3140:
        /* <DEDUP_REMOVED lines=15> */
.L_x_3163:
        /* <DEDUP_REMOVED lines=10> */
[----:B------:R-:W-:Y:S01]  /*02a0*/  MOV R77, 0x20 ;  /* 0x00000020004d7802 */ /* 0x000fe20000000f00 */
[----:B--2---:R-:W-:Y:S01]  /*02b0*/  IMAD.WIDE R70, R5, R72, c[0x0][0x1a0] ;  /* 0x0000680005467625 */ /* 0x004fe200078e0248 */
[----:B------:R-:W-:-:S04]  /*02c0*/  SHF.R.S32.HI R73, RZ, 0x1f, R0 ;  /* 0x0000001fff497819 */ /* 0x000fc80000011400 */
[----:B------:R-:W-:-:S04]  /*02d0*/  LEA.HI R73, R73, R0, RZ, 0x3 ;  /* 0x0000000049497211 */ /* 0x000fc800078f18ff */
[----:B------:R-:W-:-:S05]  /*02e0*/  LEA.HI.SX32 R0, R73, R76, 0x1d ;  /* 0x0000004c49007211 */ /* 0x000fca00078feaff */
[----:B------:R-:W-:Y:S01]  /*02f0*/  IMAD.WIDE.U32 R72, R0, R77, c[0x0][0x218] ;  /* 0x0000860000487625 */ /* 0x000fe200078e004d */
[----:B---3--:R-:W-:-:S13]  /*0300*/  ISETP.GT.AND P4, PT, R69, RZ, PT ;  /* 0x000000ff4500720c */ /* 0x008fda0003f84270 */
[----:B------:R-:W-:Y:S05]  /*0310*/  @P4 BRA `(.L_x_3143) ;  /* 0x0000008000004947 */ /* 0x000fea0003800000 */
[----:B0-----:R-:W-:Y:S01]  /*0320*/  ISETP.NE.U32.AND P0, PT, RZ, c[0x0][0x218], PT ;  /* 0x00008600ff007a0c */ /* 0x001fe20003f05070 */
[----:B------:R-:W-:Y:S01]  /*0330*/  IMAD.MOV.U32 R69, RZ, RZ, RZ ;  /* 0x000000ffff457224 */ /* 0x000fe200078e00ff */
[----:B------:R-:W-:Y:S02]  /*0340*/  MOV R70, RZ ;  /* 0x000000ff00467202 */ /* 0x000fe40000000f00 */
[----:B------:R-:W-:-:S13]  /*0350*/  ISETP.NE.AND.EX P0, PT, RZ, c[0x0][0x21c], PT, P0 ;  /* 0x00008700ff007a0c */ /* 0x000fda0003f05300 */
[----:B------:R-:W-:Y:S05]  /*0360*/  @!P0 BRA `(.L_x_3144) ;  /* 0x0000055000008947 */ /* 0x000fea0003800000 */
[----:B------:R0:W5:Y:S04]  /*0370*/  LDG.E.128 R32, [R72.64] ;  /* 0x0000000448207981 */ /* 0x000168000c1e1d00 */
[----:B------:R0:W5:Y:S01]  /*0380*/  LDG.E.128 R36, [R72.64+0x10] ;  /* 0x0000100448247981 */ /* 0x000162000c1e1d00 */
[----:B------:R-:W-:Y:S05]  /*0390*/  BRA `(.L_x_3144) ;  /* 0x0000052000007947 */ /* 0x000fea0003800000 */
.L_x_3143:
[----:B0-----:R-:W-:Y:S01]  /*03a0*/  IADD3 R69, R69, -0x1, RZ ;  /* 0xffffffff45457810 */ /* 0x001fe20007ffe0ff */
        /* <DEDUP_REMOVED lines=35> */
[----:B0-----:R-:W-:Y:S02]  /*05e0*/  FADD.FTZ R72, -R65, R61 ;  /* 0x0000003d41487221 */ /* 0x001fe40000010100 */
        /* <DEDUP_REMOVED lines=45> */
.L_x_3144:
[----:B------:R-:W-:Y:S05]  /*08c0*/  BSYNC B0 ;  /* 0x0000000000007941 */ /* 0x000fea0003800000 */
.L_x_3142:
[----:B------:R-:W-:Y:S05]  /*08d0*/  BRA.DIV ~URZ, `(.L_x_3145) ;  /* 0x00000e927f007947 */ /* 0x000fea000b800000 */
[----:B------:R2:W3:Y:S02]  /*08e0*/  SHFL.BFLY PT, R71, R70, 0x1, 0x1f ;  /* 0x0c201f0046477f89 */ /* 0x0004e400000e0000 */
.L_x_3164:
        /* <DEDUP_REMOVED lines=18> */
.L_x_3165:
[----:B-----5:R-:W-:Y:S01]  /*0a10*/  ISETP.GE.AND P3, PT, R2, 0x1, PT ;  /* 0x000000010200780c */ /* 0x020fe20003f66270 */
[----:B---3--:R-:W-:Y:S01]  /*0a20*/  FADD.FTZ R71, R71, R70 ;  /* 0x0000004647477221 */ /* 0x008fe20000010000 */
[----:B------:R-:W-:Y:S01]  /*0a30*/  @!P4 ISETP.NE.U32.AND P2, PT, RZ, c[0x0][0x218], PT ;  /* 0x00008600ff00ca0c */ /* 0x000fe20003f45070 */
[----:B0-----:R-:W-:Y:S01]  /*0a40*/  FADD.FTZ R60, R60, R69 ;  /* 0x000000453c3c7221 */ /* 0x001fe20000010000 */
[----:B------:R-:W-:Y:S01]  /*0a50*/  ISETP.NE.U32.AND P0, PT, RZ, c[0x0][0x258], PT ;  /* 0x00009600ff007a0c */ /* 0x000fe20003f05070 */
[----:B------:R-:W-:Y:S01]  /*0a60*/  FMUL.FTZ R71, R71, c[0x0][0x1e0] ;  /* 0x0000780047477a20 */ /* 0x000fe20000410000 */
[----:B-1----:R-:W-:Y:S01]  /*0a70*/  ISETP.NE.AND P5, PT, R4, RZ, PT ;  /* 0x000000ff0400720c */ /* 0x002fe20003fa5270 */
[----:B------:R-:W-:Y:S01]  /*0a80*/  BSSY B0, `(.L_x_3147) ;  /* 0x0000015000007945 */ /* 0x000fe20003800000 */
        /* <DEDUP_REMOVED lines=8> */
[----:B------:R-:W-:Y:S01]  /*0b10*/  @P3 LEA.HI R61, R61, R2, RZ, 0x3 ;  /* 0x000000023d3d3211 */ /* 0x000fe200078f18ff */
[----:B------:R-:W-:-:S06]  /*0b20*/  HFMA2.MMA R2, -RZ, RZ, 0, 0 ;  /* 0x00000000ff027435 */ /* 0x000fcc00000001ff */
[----:B------:R-:W-:Y:S01]  /*0b30*/  @P3 LEA.HI.SX32 R2, R61, R72, 0x1d ;  /* 0x000000483d023211 */ /* 0x000fe200078feaff */
[----:B------:R-:W-:Y:S01]  /*0b40*/  FMUL.FTZ R61, R60, c[0x0][0x1e0] ;  /* 0x000078003c3d7a20 */ /* 0x000fe20000410000 */
        /* <DEDUP_REMOVED lines=8> */
.L_x_3148:
[----:B------:R-:W-:Y:S05]  /*0bd0*/  BSYNC B0 ;  /* 0x0000000000007941 */ /* 0x000fea0003800000 */
.L_x_3147:
        /* <DEDUP_REMOVED lines=16> */
.L_x_3150:
[----:B------:R-:W-:Y:S05]  /*0ce0*/  BSYNC B0 ;  /* 0x0000000000007941 */ /* 0x000fea0003800000 */
.L_x_3149:
        /* <DEDUP_REMOVED lines=11> */
.L_x_3152:
[----:B------:R-:W-:Y:S05]  /*0da0*/  BSYNC B0 ;  /* 0x0000000000007941 */ /* 0x000fea0003800000 */
.L_x_3151:
        /* <DEDUP_REMOVED lines=19> */
.L_x_3154:
[----:B------:R-:W-:Y:S05]  /*0ee0*/  BSYNC B0 ;  /* 0x0000000000007941 */ /* 0x000fea0003800000 */
.L_x_3153:
        /* <DEDUP_REMOVED lines=11> */
.L_x_3156:
[----:B------:R-:W-:Y:S05]  /*0fa0*/  BSYNC B0 ;  /* 0x0000000000007941 */ /* 0x000fea0003800000 */
.L_x_3155:
        /* <DEDUP_REMOVED lines=19> */
.L_x_3158:
[----:B------:R-:W-:Y:S05]  /*10e0*/  BSYNC B0 ;  /* 0x0000000000007941 */ /* 0x000fea0003800000 */
.L_x_3157:
        /* <DEDUP_REMOVED lines=11> */
.L_x_3160:
[----:B------:R-:W-:Y:S05]  /*11a0*/  BSYNC B0 ;  /* 0x0000000000007941 */ /* 0x000fea0003800000 */
.L_x_3159:
        /* <DEDUP_REMOVED lines=17> */
.L_x_3162:
[----:B------:R-:W-:Y:S05]  /*12c0*/  BSYNC B0 ;  /* 0x0000000000007941 */ /* 0x000fea0003800000 */
.L_x_3161:
        /* <DEDUP_REMOVED lines=18> */
.L_x_3141:
        /* <DEDUP_REMOVED lines=56> */
.L_x_3145:
[----:B------:R-:W-:Y:S01]  /*1770*/  HFMA2.MMA R74, -RZ, RZ, 0, 5.9604644775390625e-08 ;  /* 0x00000001ff4a7435 */ /* 0x000fe200000001ff */
[----:B------:R-:W-:Y:S01]  /*1780*/  MOV R75, R70 ;  /* 0x00000046004b7202 */ /* 0x000fe20000000f00 */
[----:B0-----:R-:W-:Y:S01]  /*1790*/  IMAD.MOV.U32 R73, RZ, RZ, 0x1f ;  /* 0x0000001fff497424 */ /* 0x001fe200078e00ff */
[----:B------:R-:W-:-:S02]  /*17a0*/  MOV R72, 0xffffffff ;  /* 0xffffffff00487802 */ /* 0x000fc40000000f00 */
[----:B------:R-:W-:Y:S02]  /*17b0*/  MOV R60, 0x17d0 ;  /* 0x000017d0003c7802 */ /* 0x000fe40000000f00 */
[----:B-1---5:R-:W-:Y:S05]  /*17c0*/  CALL.REL.NOINC `($__internal_143_$__cuda_sm70_shflsync_bfly_p) ;  /* 0x0000046000007944 */ /* 0x022fea0003c00000 */
[----:B-1----:R-:W-:Y:S01]  /*17d0*/  MOV R71, R74 ;  /* 0x0000004a00477202 */ /* 0x002fe20000000f00 */
[----:B0-----:R-:W-:Y:S05]  /*17e0*/  BRA `(.L_x_3164) ;  /* 0xfffff10000007947 */ /* 0x001fea000383ffff */
.L_x_3146:
[----:B0-----:R-:W-:Y:S01]  /*17f0*/  HFMA2.MMA R73, -RZ, RZ, 0, 1.847743988037109375e-06 ;  /* 0x0000001fff497435 */ /* 0x001fe200000001ff */
[----:B------:R-:W-:Y:S01]  /*1800*/  MOV R75, R69 ;  /* 0x00000045004b7202 */ /* 0x000fe20000000f00 */
[----:B------:R-:W-:Y:S01]  /*1810*/  IMAD.MOV.U32 R74, RZ, RZ, 0x1 ;  /* 0x00000001ff4a7424 */ /* 0x000fe200078e00ff */
[----:B------:R-:W-:Y:S02]  /*1820*/  MOV R72, 0xffffffff ;  /* 0xffffffff00487802 */ /* 0x000fe40000000f00 */
[----:B------:R-:W-:Y:S02]  /*1830*/  MOV R60, 0x1850 ;  /* 0x00001850003c7802 */ /* 0x000fe40000000f00 */
[----:B-123-5:R-:W-:Y:S05]  /*1840*/  CALL.REL.NOINC `($__internal_143_$__cuda_sm70_shflsync_bfly_p) ;  /* 0x000003e000007944 */ /* 0x02efea0003c00000 */
[----:B------:R-:W-:Y:S01]  /*1850*/  FADD.FTZ R70, R71, R70 ;  /* 0x0000004647467221 */ /* 0x000fe20000010000 */
[----:B0-----:R-:W-:Y:S01]  /*1860*/  MOV R72, 0xffffffff ;  /* 0xffffffff00487802 */ /* 0x001fe20000000f00 */
[----:B-1----:R-:W-:Y:S01]  /*1870*/  FADD.FTZ R69, R69, R74 ;  /* 0x0000004a45457221 */ /* 0x002fe20000010000 */
[----:B------:R-:W-:Y:S01]  /*1880*/  HFMA2.MMA R74, -RZ, RZ, 0, 1.1920928955078125e-07 ;  /* 0x00000002ff4a7435 */ /* 0x000fe200000001ff */
[----:B------:R-:W-:Y:S01]  /*1890*/  IMAD.MOV.U32 R73, RZ, RZ, 0x1f ;  /* 0x0000001fff497424 */ /* 0x000fe200078e00ff */
[----:B------:R-:W-:-:S02]  /*18a0*/  MOV R75, R70 ;  /* 0x00000046004b7202 */ /* 0x000fc40000000f00 */
[----:B------:R-:W-:Y:S02]  /*18b0*/  MOV R60, 0x18d0 ;  /* 0x000018d0003c7802 */ /* 0x000fe40000000f00 */
[----:B------:R-:W-:Y:S05]  /*18c0*/  CALL.REL.NOINC `($__internal_143_$__cuda_sm70_shflsync_bfly_p) ;  /* 0x0000036000007944 */ /* 0x000fea0003c00000 */
[----:B-1----:R-:W-:Y:S01]  /*18d0*/  MOV R71, R74 ;  /* 0x0000004a00477202 */ /* 0x002fe20000000f00 */
[----:B------:R-:W-:Y:S01]  /*18e0*/  HFMA2.MMA R74, -RZ, RZ, 0, 1.1920928955078125e-07 ;  /* 0x00000002ff4a7435 */ /* 0x000fe200000001ff */
[----:B0-----:R-:W-:Y:S01]  /*18f0*/  IMAD.MOV.U32 R75, RZ, RZ, R69 ;  /* 0x000000ffff4b7224 */ /* 0x001fe200078e0045 */
[----:B------:R-:W-:Y:S02]  /*1900*/  MOV R73, 0x1f ;  /* 0x0000001f00497802 */ /* 0x000fe40000000f00 */
[----:B------:R-:W-:Y:S02]  /*1910*/  MOV R72, 0xffffffff ;  /* 0xffffffff00487802 */ /* 0x000fe40000000f00 */
[----:B------:R-:W-:Y:S02]  /*1920*/  MOV R60, 0x1940 ;  /* 0x00001940003c7802 */ /* 0x000fe40000000f00 */
[----:B------:R-:W-:Y:S05]  /*1930*/  CALL.REL.NOINC `($__internal_143_$__cuda_sm70_shflsync_bfly_p) ;  /* 0x000002f000007944 */ /* 0x000fea0003c00000 */
[----:B------:R-:W-:Y:S01]  /*1940*/  FADD.FTZ R70, R71, R70 ;  /* 0x0000004647467221 */ /* 0x000fe20000010000 */
[----:B0-----:R-:W-:Y:S01]  /*1950*/  HFMA2.MMA R73, -RZ, RZ, 0, 1.847743988037109375e-06 ;  /* 0x0000001fff497435 */ /* 0x001fe200000001ff */
[----:B-1----:R-:W-:Y:S01]  /*1960*/  FADD.FTZ R69, R69, R74 ;  /* 0x0000004a45457221 */ /* 0x002fe20000010000 */
[----:B------:R-:W-:Y:S01]  /*1970*/  MOV R72, 0xffffffff ;  /* 0xffffffff00487802 */ /* 0x000fe20000000f00 */
[----:B------:R-:W-:Y:S01]  /*1980*/  IMAD.MOV.U32 R74, RZ, RZ, 0x4 ;  /* 0x00000004ff4a7424 */ /* 0x000fe200078e00ff */
[----:B------:R-:W-:-:S02]  /*1990*/  MOV R75, R70 ;  /* 0x00000046004b7202 */ /* 0x000fc40000000f00 */
[----:B------:R-:W-:Y:S02]  /*19a0*/  MOV R60, 0x19c0 ;  /* 0x000019c0003c7802 */ /* 0x000fe40000000f00 */
[----:B------:R-:W-:Y:S05]  /*19b0*/  CALL.REL.NOINC `($__internal_143_$__cuda_sm70_shflsync_bfly_p) ;  /* 0x0000027000007944 */ /* 0x000fea0003c00000 */
[----:B-1----:R-:W-:Y:S01]  /*19c0*/  IMAD.MOV.U32 R71, RZ, RZ, R74 ;  /* 0x000000ffff477224 */ /* 0x002fe200078e004a */
[----:B------:R-:W-:Y:S01]  /*19d0*/  HFMA2.MMA R74, -RZ, RZ, 0, 2.384185791015625e-07 ;  /* 0x00000004ff4a7435 */ /* 0x000fe200000001ff */
[----:B0-----:R-:W-:Y:S01]  /*19e0*/  MOV R75, R69 ;  /* 0x00000045004b7202 */ /* 0x001fe20000000f00 */
[----:B------:R-:W-:Y:S01]  /*19f0*/  IMAD.MOV.U32 R72, RZ, RZ, -0x1 ;  /* 0xffffffffff487424 */ /* 0x000fe200078e00ff */
[----:B------:R-:W-:Y:S02]  /*1a00*/  MOV R73, 0x1f ;  /* 0x0000001f00497802 */ /* 0x000fe40000000f00 */
[----:B------:R-:W-:Y:S02]  /*1a10*/  MOV R60, 0x1a30 ;  /* 0x00001a30003c7802 */ /* 0x000fe40000000f00 */
[----:B------:R-:W-:Y:S05]  /*1a20*/  CALL.REL.NOINC `($__internal_143_$__cuda_sm70_shflsync_bfly_p) ;  /* 0x0000020000007944 */ /* 0x000fea0003c00000 */
[----:B------:R-:W-:Y:S01]  /*1a30*/  FADD.FTZ R70, R71, R70 ;  /* 0x0000004647467221 */ /* 0x000fe20000010000 */
[----:B0-----:R-:W-:Y:S01]  /*1a40*/  MOV R73, 0x1f ;  /* 0x0000001f00497802 */ /* 0x001fe20000000f00 */
[----:B-1----:R-:W-:Y:S01]  /*1a50*/  FADD.FTZ R69, R69, R74 ;  /* 0x0000004a45457221 */ /* 0x002fe20000010000 */
[----:B------:R-:W-:Y:S01]  /*1a60*/  HFMA2.MMA R74, -RZ, RZ, 0, 4.76837158203125e-07 ;  /* 0x00000008ff4a7435 */ /* 0x000fe200000001ff */
[----:B------:R-:W-:Y:S01]  /*1a70*/  MOV R72, 0xffffffff ;  /* 0xffffffff00487802 */ /* 0x000fe20000000f00 */
[----:B------:R-:W-:Y:S01]  /*1a80*/  IMAD.MOV.U32 R75, RZ, RZ, R70 ;  /* 0x000000ffff4b7224 */ /* 0x000fe200078e0046 */
[----:B------:R-:W-:-:S03]  /*1a90*/  MOV R60, 0x1ab0 ;  /* 0x00001ab0003c7802 */ /* 0x000fc60000000f00 */
[----:B------:R-:W-:Y:S05]  /*1aa0*/  CALL.REL.NOINC `($__internal_143_$__cuda_sm70_shflsync_bfly_p) ;  /* 0x0000018000007944 */ /* 0x000fea0003c00000 */
[----:B-1----:R-:W-:Y:S01]  /*1ab0*/  MOV R71, R74 ;  /* 0x0000004a00477202 */ /* 0x002fe20000000f00 */
[----:B------:R-:W-:Y:S01]  /*1ac0*/  HFMA2.MMA R74, -RZ, RZ, 0, 4.76837158203125e-07 ;  /* 0x00000008ff4a7435 */ /* 0x000fe200000001ff */
[----:B0-----:R-:W-:Y:S01]  /*1ad0*/  MOV R75, R69 ;  /* 0x00000045004b7202 */ /* 0x001fe20000000f00 */
[----:B------:R-:W-:Y:S01]  /*1ae0*/  IMAD.MOV.U32 R73, RZ, RZ, 0x1f ;  /* 0x0000001fff497424 */ /* 0x000fe200078e00ff */
[----:B------:R-:W-:-:S02]  /*1af0*/  MOV R72, 0xffffffff ;  /* 0xffffffff00487802 */ /* 0x000fc40000000f00 */
[----:B------:R-:W-:Y:S02]  /*1b00*/  MOV R60, 0x1b20 ;  /* 0x00001b20003c7802 */ /* 0x000fe40000000f00 */
[----:B------:R-:W-:Y:S05]  /*1b10*/  CALL.REL.NOINC `($__internal_143_$__cuda_sm70_shflsync_bfly_p) ;  /* 0x0000011000007944 */ /* 0x000fea0003c00000 */
[----:B------:R-:W-:Y:S01]  /*1b20*/  FADD.FTZ R70, R71, R70 ;  /* 0x0000004647467221 */ /* 0x000fe20000010000 */
[----:B0-----:R-:W-:Y:S01]  /*1b30*/  MOV R73, 0x1f ;  /* 0x0000001f00497802 */ /* 0x001fe20000000f00 */
[----:B-1----:R-:W-:Y:S01]  /*1b40*/  FADD.FTZ R69, R69, R74 ;  /* 0x0000004a45457221 */ /* 0x002fe20000010000 */
[----:B------:R-:W-:Y:S01]  /*1b50*/  HFMA2.MMA R74, -RZ, RZ, 0, 9.5367431640625e-07 ;  /* 0x00000010ff4a7435 */ /* 0x000fe200000001ff */
[----:B------:R-:W-:Y:S01]  /*1b60*/  IMAD.MOV.U32 R72, RZ, RZ, -0x1 ;  /* 0xffffffffff487424 */ /* 0x000fe200078e00ff */
[----:B------:R-:W-:Y:S02]  /*1b70*/  MOV R75, R70 ;  /* 0x00000046004b7202 */ /* 0x000fe40000000f00 */
[----:B------:R-:W-:Y:S02]  /*1b80*/  MOV R60, 0x1ba0 ;  /* 0x00001ba0003c7802 */ /* 0x000fe40000000f00 */
[----:B------:R-:W-:Y:S05]  /*1b90*/  CALL.REL.NOINC `($__internal_143_$__cuda_sm70_shflsync_bfly_p) ;  /* 0x0000009000007944 */ /* 0x000fea0003c00000 */
[----:B0-----:R-:W-:Y:S01]  /*1ba0*/  HFMA2.MMA R73, -RZ, RZ, 0, 1.847743988037109375e-06 ;  /* 0x0000001fff497435 */ /* 0x001fe200000001ff */
[----:B-1----:R-:W-:Y:S01]  /*1bb0*/  MOV R71, R74 ;  /* 0x0000004a00477202 */ /* 0x002fe20000000f00 */
[----:B------:R-:W-:Y:S01]  /*1bc0*/  IMAD.MOV.U32 R74, RZ, RZ, 0x10 ;  /* 0x00000010ff4a7424 */ /* 0x000fe200078e00ff */
[----:B------:R-:W-:-:S02]  /*1bd0*/  MOV R75, R69 ;  /* 0x00000045004b7202 */ /* 0x000fc40000000f00 */
[----:B------:R-:W-:Y:S02]  /*1be0*/  MOV R72, 0xffffffff ;  /* 0xffffffff00487802 */ /* 0x000fe40000000f00 */
[----:B------:R-:W-:Y:S02]  /*1bf0*/  MOV R60, 0x1c10 ;  /* 0x00001c10003c7802 */ /* 0x000fe40000000f00 */
[----:B------:R-:W-:Y:S05]  /*1c00*/  CALL.REL.NOINC `($__internal_143_$__cuda_sm70_shflsync_bfly_p) ;  /* 0x0000002000007944 */ /* 0x000fea0003c00000 */
[----:B-1----:R-:W-:Y:S01]  /*1c10*/  MOV R60, R74 ;  /* 0x0000004a003c7202 */ /* 0x002fe20000000f00 */
[----:B0-----:R-:W-:Y:S05]  /*1c20*/  BRA `(.L_x_3165) ;  /* 0xffffede000007947 */ /* 0x001fea000383ffff */
        .weak           $__internal_143_$__cuda_sm70_shflsync_bfly_p
        .type           $__internal_143_$__cuda_sm70_shflsync_bfly_p,@function
        .size           $__internal_143_$__cuda_sm70_shflsync_bfly_p,(.L_x_4523 - $__internal_143_$__cuda_sm70_shflsync_bfly_p)
$__internal_143_$__cuda_sm70_shflsync_bfly_p:
[----:B------:R-:W-:Y:S01]  /*1c30*/  HFMA2.MMA R61, -RZ, RZ, 0, 0 ;  /* 0x00000000ff3d7435 */ /* 0x000fe200000001ff */
[----:B------:R-:W-:Y:S04]  /*1c40*/  WARPSYNC R72 ;  /* 0x0000004800007348 */ /* 0x000fe80003800000 */
[----:B------:R0:W1:Y:S01]  /*1c50*/  SHFL.BFLY PT, R74, R75, R74, R73 ;  /* 0x0c00004a4b4a7389 */ /* 0x00006200000e0049 */
[----:B------:R-:W-:Y:S05]  /*1c60*/  RET.REL.NODEC R60 `(_ZN10layer_norm13ln_bwd_kernelINS_13Kernel_traitsIf6__halffS2_fjLj256ELj1ELj4ELj1ELj16ENS_18Kernel_traits_baseILj256EfS2_fS2_fjLj128EEEEELb0ELb0ELb1ELb1EEEvNS_9BwdParamsE) ;  /* 0xffffe3903c007950 */ /* 0x000fea0003c3ffff */
.L_x_3166:
        /* <DEDUP_REMOVED lines=9> */
.L_x_4523:


//--------------------- .text._ZN10layer_norm13ln_bwd_kernelINS_13Kernel_traitsIf6__halffS2_fjLj256ELj1ELj4ELj1ELj16ENS_18Kernel_traits_baseILj256EfS2_fS2_fjLj128EEEEELb0ELb1ELb0ELb0EEEvNS_9BwdParamsE --------------------------
	.section	.text._ZN10layer_norm13ln_bwd_kernelINS_13Kernel_traitsIf6__halffS2_fjLj256ELj1ELj4ELj1ELj16ENS_18Kernel_traits_baseILj256EfS2_fS2_fjLj128EEEEELb0ELb1ELb0ELb0EEEvNS_9BwdParamsE,"ax",@progbits
	.sectioninfo	@"SHI_REGISTERS=96"
	.align	128
        .global         _ZN10layer_norm13ln_bwd_kernelINS_13Kernel_traitsIf6__halffS2_fjLj256ELj1ELj4ELj1ELj16ENS_18Kernel_traits_baseILj256EfS2_fS2_fjLj128EEEEELb0ELb1ELb0ELb0EEEvNS_9BwdParamsE
        .type           _ZN10layer_norm13ln_bwd_kernelINS_13Kernel_traitsIf6__halffS2_fjLj256ELj1ELj4ELj1ELj16ENS_18Kernel_traits_baseILj256EfS2_fS2_fjLj128EEEEELb0ELb1ELb0ELb0EEEvNS_9BwdParamsE,@function
        .size           _ZN10layer_norm13ln_bwd_kernelINS_13Kernel_traitsIf6__halffS2_fjLj256ELj1ELj4ELj1ELj16ENS_18Kernel_traits_baseILj256EfS2_fS2_fjLj128EEEEELb0ELb1ELb0ELb0EEEvNS_9BwdParamsE,(.L_x_4524 - _ZN10layer_norm13ln_bwd_kernelINS_13Kernel_traitsIf6__halffS2_fjLj256ELj1ELj4ELj1ELj16ENS_18Kernel_traits_baseILj256EfS2_fS2_fjLj128EEEEELb0ELb1ELb0ELb0EEEvNS_9BwdParamsE)
        .other          _ZN10layer_norm13ln_bwd_kernelINS_13Kernel_traitsIf6__halffS2_fjLj256ELj1ELj4ELj1ELj16ENS_18Kernel_traits_baseILj256EfS2_fS2_fjLj128EEEEELb0ELb1ELb0ELb0EEEvNS_9BwdParamsE,@"STO_CUDA_ENTRY STV_DEFAULT"
_ZN10layer_norm13ln_bwd_kernelINS_13Kernel_traitsIf6__halffS2_fjLj256ELj1ELj4ELj1ELj16ENS_18Kernel_traits_baseILj256EfS2_fS2_fjLj128EEEEELb0ELb1ELb0ELb0EEEvNS_9BwdParamsE:
.text._ZN10layer_norm13ln_bwd_kernelINS_13Kernel_traitsIf6__halffS2_fjLj256ELj1ELj4ELj1ELj16ENS_18Kernel_traits_baseILj256EfS2_fS2_fjLj128EEEEELb0ELb1ELb0ELb0EEEvNS_9BwdParamsE:
        /* <DEDUP_REMOVED lines=36> */
.L_x_3174:
        /* <DEDUP_REMOVED lines=18> */
[----:B-1----:R-:W-:Y:S01]  /*0360*/  IMAD.WIDE R76, R2, R87, c[0x0][0x1a0] ;  /* 0x00006800024c7625 */ /* 0x002fe200078e0257 */
[----:B------:R-:W-:Y:S02]  /*0370*/  MOV R69, 0x10 ;  /* 0x0000001000457802 */ /* 0x000fe40000000f00 */
[----:B------:R-:W-:-:S03]  /*0380*/  LEA R80, P0, R4, c[0x0][0x188], 0x5 ;  /* 0x0000620004507a11 */ /* 0x000fc600078028ff */
[----:B------:R-:W2:Y:S01]  /*0390*/  LDG.E R76, [R76.64] ;  /* 0x000000044c4c7981 */ /* 0x000ea2000c1e1900 */
[C---:B------:R-:W-:Y:S01]  /*03a0*/  LEA.HI.X R81, R4.reuse, c[0x0][0x18c], RZ, 0x5, P0 ;  /* 0x0000630004517a11 */ /* 0x040fe200000f2cff */
[----:B------:R-:W-:-:S04]  /*03b0*/  IMAD.WIDE.U32 R68, R4, R69, c[0x0][0x208] ;  /* 0x0000820004447625 */ /* 0x000fc800078e0045 */
        /* <DEDUP_REMOVED lines=13> */
[--C-:B----4-:R-:W-:Y:S01]  /*0490*/  HADD2.F32 R65, -RZ, R68.reuse.H0_H0 ;  /* 0x20000044ff417230 */ /* 0x110fe20000004100 */
[----:B------:R-:W-:Y:S01]  /*04a0*/  FADD.FTZ R85, -R76, R66 ;  /* 0x000000424c557221 */ /* 0x000fe20000010100 */
[----:B-1----:R-:W-:Y:S01]  /*04b0*/  HADD2.F32 R80, -RZ, R68.H1_H1 ;  /* 0x30000044ff507230 */ /* 0x002fe20000004100 */
[----:B-----5:R-:W-:Y:S02]  /*04c0*/  FMUL.FTZ R7, R6, R7 ;  /* 0x0000000706077220 */ /* 0x020fe40000410000 */
[----:B------:R-:W-:Y:S02]  /*04d0*/  FADD.FTZ R79, -R76, R72 ;  /* 0x000000484c4f7221 */ /* 0x000fe40000010100 */
[----:B------:R-:W-:Y:S01]  /*04e0*/  FMUL.FTZ R66, R44, R65 ;  /* 0x000000412c427220 */ /* 0x000fe20000410000 */
[--C-:B------:R-:W-:Y:S01]  /*04f0*/  HADD2.F32 R87, -RZ, R69.reuse.H0_H0 ;  /* 0x20000045ff577230 */ /* 0x100fe20000004100 */
[----:B------:R-:W-:Y:S01]  /*0500*/  FMUL.FTZ R64, R6, R77 ;  /* 0x0000004d06407220 */ /* 0x000fe20000410000 */
        /* <DEDUP_REMOVED lines=8> */
[----:B------:R-:W-:Y:S02]  /*0590*/  FFMA.FTZ R71, R7, R66, RZ ;  /* 0x0000004207477223 */ /* 0x000fe400000100ff */
[----:B------:R-:W-:Y:S02]  /*05a0*/  FADD.FTZ R17, R17, R80 ;  /* 0x0000005011117221 */ /* 0x000fe40000010000 */
[----:B------:R-:W-:Y:S02]  /*05b0*/  FFMA.FTZ R9, R64, R80, R9 ;  /* 0x0000005040097223 */ /* 0x000fe40000010009 */
[----:B------:R-:W-:Y:S02]  /*05c0*/  FADD.FTZ R16, R16, R65 ;  /* 0x0000004110107221 */ /* 0x000fe40000010000 */
[----:B------:R-:W-:Y:S02]  /*05d0*/  FFMA.FTZ R8, R7, R65, R8 ;  /* 0x0000004107087223 */ /* 0x000fe40000010008 */
[----:B------:R-:W-:-:S02]  /*05e0*/  FADD.FTZ R20, R20, R81 ;  /* 0x0000005114147221 */ /* 0x000fc40000010000 */
[-C--:B------:R-:W-:Y:S02]  /*05f0*/  FFMA.FTZ R12, R79, R81.reuse, R12 ;  /* 0x000000514f0c7223 */ /* 0x080fe4000001000c */
[----:B------:R-:W-:Y:S02]  /*0600*/  FMUL.FTZ R80, R40, R81 ;  /* 0x0000005128507220 */ /* 0x000fe40000410000 */
[----:B------:R-:W-:Y:S02]  /*0610*/  FMUL.FTZ R65, R6, R85 ;  /* 0x0000005506417220 */ /* 0x000fe40000410000 */
[----:B------:R-:W-:Y:S02]  /*0620*/  FMUL.FTZ R78, R46, R87 ;  /* 0x000000572e4e7220 */ /* 0x000fe40000410000 */
[----:B------:R-:W-:Y:S02]  /*0630*/  FADD.FTZ R81, R72, R67 ;  /* 0x0000004348517221 */ /* 0x000fe40000010000 */
[----:B------:R-:W-:-:S02]  /*0640*/  FFMA.FTZ R71, R64, R67, R71 ;  /* 0x0000004340477223 */ /* 0x000fc40000010047 */
[C---:B------:R-:W-:Y:S02]  /*0650*/  FADD.FTZ R73, -R76.reuse, R73 ;  /* 0x000000494c497221 */ /* 0x040fe40000010100 */
[C---:B------:R-:W-:Y:S02]  /*0660*/  FADD.FTZ R83, -R76.reuse, R74 ;  /* 0x0000004a4c537221 */ /* 0x040fe40000010100 */
[----:B------:R-:W-:Y:S02]  /*0670*/  FADD.FTZ R75, -R76, R75 ;  /* 0x0000004b4c4b7221 */ /* 0x000fe40000010100 */
[----:B------:R-:W-:Y:S02]  /*0680*/  FMUL.FTZ R76, R6, R89 ;  /* 0x00000059064c7220 */ /* 0x000fe40000410000 */
[----:B------:R-:W-:Y:S02]  /*0690*/  FMUL.FTZ R77, R47, R82 ;  /* 0x000000522f4d7220 */ /* 0x000fe40000410000 */
[----:B------:R-:W-:-:S02]  /*06a0*/  FADD.FTZ R72, R81, R78 ;  /* 0x0000004e51487221 */ /* 0x000fc40000010000 */
[----:B------:R-:W-:Y:S01]  /*06b0*/  FFMA.FTZ R71, R65, R78, R71 ;  /* 0x0000004e41477223 */ /* 0x000fe20000010047 */
[----:B------:R-:W-:Y:S01]  /*06c0*/  HADD2.F32 R70, -RZ, R70.H1_H1 ;  /* 0x30000046ff467230 */ /* 0x000fe20000004100 */
        /* <DEDUP_REMOVED lines=24> */
[----:B------:R-:W-:Y:S02]  /*0850*/  FADD.FTZ R72, R72, R85 ;  /* 0x0000005548487221 */ /* 0x000fe40000010000 */
[----:B------:R-:W-:Y:S02]  /*0860*/  FFMA.FTZ R73, R86, R85, R71 ;  /* 0x0000005556497223 */ /* 0x000fe40000010047 */
.L_x_3169:
[----:B-1----:R-:W-:Y:S05]  /*0870*/  BSYNC B0 ;  /* 0x0000000000007941 */ /* 0x002fea0003800000 */
.L_x_3168:
[----:B------:R-:W-:Y:S05]  /*0880*/  BRA.DIV ~URZ, `(.L_x_3170) ;  /* 0x00000e327f007947 */ /* 0x000fea000b800000 */
[----:B------:R1:W2:Y:S02]  /*0890*/  SHFL.BFLY PT, R87, R72, 0x1, 0x1f ;  /* 0x0c201f0048577f89 */ /* 0x0002a400000e0000 */
.L_x_3177:
        /* <DEDUP_REMOVED lines=18> */
.L_x_3178:
        /* <DEDUP_REMOVED lines=71> */
[--C-:B--2---:R-:W-:Y:S02]  /*0e30*/  HADD2.F32 R5, -RZ, R68.reuse.H0_H0 ;  /* 0x20000044ff057230 */ /* 0x104fe40000004100 */
[----:B------:R-:W-:-:S03]  /*0e40*/  HADD2.F32 R68, -RZ, R68.H1_H1 ;  /* 0x30000044ff447230 */ /* 0x000fc60000004100 */
[----:B------:R-:W-:Y:S01]  /*0e50*/  FFMA.FTZ R28, R75, R5, R28 ;  /* 0x000000054b1c7223 */ /* 0x000fe2000001001c */
[--C-:B------:R-:W-:Y:S01]  /*0e60*/  HADD2.F32 R5, -RZ, R69.reuse.H0_H0 ;  /* 0x20000045ff057230 */ /* 0x100fe20000004100 */
[----:B------:R-:W-:Y:S01]  /*0e70*/  FFMA.FTZ R29, R74, R68, R29 ;  /* 0x000000444a1d7223 */ /* 0x000fe2000001001d */
[----:B------:R-:W-:Y:S01]  /*0e80*/  HADD2.F32 R69, -RZ, R69.H1_H1 ;  /* 0x30000045ff457230 */ /* 0x000fe20000004100 */
[----:B------:R-:W-:Y:S02]  /*0e90*/  FMUL.FTZ R75, R34, R87 ;  /* 0x00000057224b7220 */ /* 0x000fe40000410000 */
[----:B------:R-:W-:Y:S02]  /*0ea0*/  FFMA.FTZ R30, R91, R5, R30 ;  /* 0x000000055b1e7223 */ /* 0x000fe4000001001e */
[----:B------:R-:W-:Y:S02]  /*0eb0*/  FMUL.FTZ R5, R37, R74 ;  /* 0x0000004a25057220 */ /* 0x000fe40000410000 */
[----:B------:R-:W-:-:S02]  /*0ec0*/  FMUL.FTZ R68, R35, R6 ;  /* 0x0000000623447220 */ /* 0x000fc40000410000 */
[----:B------:R-:W-:Y:S01]  /*0ed0*/  FFMA.FTZ R31, R90, R69, R31 ;  /* 0x000000455a1f7223 */ /* 0x000fe2000001001f */
[----:B------:R-:W-:Y:S01]  /*0ee0*/  F2FP.PACK_AB R72, R5, R72 ;  /* 0x000000480548723e */ /* 0x000fe200000000ff */
[----:B------:R-:W-:Y:S01]  /*0ef0*/  FMUL.FTZ R90, R39, R90 ;  /* 0x0000005a275a7220 */ /* 0x000fe20000410000 */
[----:B------:R-:W-:Y:S01]  /*0f00*/  F2FP.PACK_AB R75, R68, R75 ;  /* 0x0000004b444b723e */ /* 0x000fe200000000ff */
[----:B------:R-:W-:Y:S01]  /*0f10*/  FMUL.FTZ R74, R32, R89 ;  /* 0x00000059204a7220 */ /* 0x000fe20000410000 */
[----:B------:R-:W-:Y:S01]  /*0f20*/  LEA R68, P0, R4, c[0x0][0x248], 0x4 ;  /* 0x0000920004447a11 */ /* 0x000fe200078020ff */
[----:B------:R-:W-:Y:S01]  /*0f30*/  FMUL.FTZ R5, R33, R88 ;  /* 0x0000005821057220 */ /* 0x000fe20000410000 */
[----:B------:R-:W-:Y:S02]  /*0f40*/  F2FP.PACK_AB R73, R90, R73 ;  /* 0x000000495a49723e */ /* 0x000fe400000000ff */
[----:B------:R-:W-:Y:S01]  /*0f50*/  LEA.HI.X R69, R4, c[0x0][0x24c], RZ, 0x4, P0 ;  /* 0x0000930004457a11 */ /* 0x000fe200000f24ff */
[--C-:B------:R-:W-:Y:S01]  /*0f60*/  HADD2.F32 R4, -RZ, R70.reuse.H0_H0 ;  /* 0x20000046ff047230 */ /* 0x100fe20000004100 */
[----:B------:R-:W-:Y:S01]  /*0f70*/  F2FP.PACK_AB R74, R5, R74 ;  /* 0x0000004a054a723e */ /* 0x000fe200000000ff */
[----:B------:R-:W-:-:S03]  /*0f80*/  HADD2.F32 R70, -RZ, R70.H1_H1 ;  /* 0x30000046ff467230 */ /* 0x000fc60000004100 */
[----:B------:R-:W-:Y:S01]  /*0f90*/  FFMA.FTZ R24, R89, R4, R24 ;  /* 0x0000000459187223 */ /* 0x000fe20000010018 */
[----:B------:R0:W-:Y:S01]  /*0fa0*/  STG.E.128 [R68.64], R72 ;  /* 0x0000004844007986 */ /* 0x0001e2000c101d04 */
[--C-:B------:R-:W-:Y:S01]  /*0fb0*/  HADD2.F32 R4, -RZ, R71.reuse.H0_H0 ;  /* 0x20000047ff047230 */ /* 0x100fe20000004100 */
[----:B------:R-:W-:Y:S01]  /*0fc0*/  FFMA.FTZ R25, R88, R70, R25 ;  /* 0x0000004658197223 */ /* 0x000fe20000010019 */
[----:B------:R-:W-:-:S03]  /*0fd0*/  HADD2.F32 R71, -RZ, R71.H1_H1 ;  /* 0x30000047ff477230 */ /* 0x000fc60000004100 */
[----:B------:R-:W-:Y:S02]  /*0fe0*/  FFMA.FTZ R26, R87, R4, R26 ;  /* 0x00000004571a7223 */ /* 0x000fe4000001001a */
[----:B------:R-:W-:Y:S02]  /*0ff0*/  FFMA.FTZ R27, R6, R71, R27 ;  /* 0x00000047061b7223 */ /* 0x000fe4000001001b */
.L_x_3173:
[----:B------:R-:W-:Y:S05]  /*1000*/  BSYNC B0 ;  /* 0x0000000000007941 */ /* 0x000fea0003800000 */
.L_x_3172:
[----:B------:R-:W-:-:S04]  /*1010*/  MOV R5, c[0x0][0x160] ;  /* 0x0000580000057a02 */ /* 0x000fc80000000f00 */
[----:B------:R-:W-:-:S04]  /*1020*/  LEA R2, R5, R2, 0x2 ;  /* 0x0000000205027211 */ /* 0x000fc800078e10ff */
[----:B------:R-:W-:-:S13]  /*1030*/  ISETP.GE.AND P0, PT, R2, c[0x0][0x164], PT ;  /* 0x0000590002007a0c */ /* 0x000fda0003f06270 */
[----:B0123-5:R-:W-:Y:S05]  /*1040*/  @!P0 BRA `(.L_x_3174) ;  /* 0xfffff1f000008947 */ /* 0x02ffea000383ffff */
.L_x_3167:
        /* <DEDUP_REMOVED lines=92> */
.L_x_3176:
[----:B------:R-:W-:Y:S05]  /*1610*/  BSYNC B0 ;  /* 0x0000000000007941 */ /* 0x000fea0003800000 */
.L_x_3175:
        /* <DEDUP_REMOVED lines=10> */
.L_x_3170:
[----:B------:R-:W-:Y:S01]  /*16c0*/  HFMA2.MMA R75, -RZ, RZ, 0, 5.9604644775390625e-08 ;  /* 0x00000001ff4b7435 */ /* 0x000fe200000001ff */
[----:B------:R-:W-:Y:S02]  /*16d0*/  MOV R88, R72 ;  /* 0x0000004800587202 */ /* 0x000fe40000000f00 */
[----:B------:R-:W-:Y:S02]  /*16e0*/  MOV R71, 0x1f ;  /* 0x0000001f00477802 */ /* 0x000fe40000000f00 */
[----:B------:R-:W-:-:S02]  /*16f0*/  MOV R74, 0xffffffff ;  /* 0xffffffff004a7802 */ /* 0x000fc40000000f00 */
[----:B------:R-:W-:Y:S02]  /*1700*/  MOV R68, 0x1720 ;  /* 0x0000172000447802 */ /* 0x000fe40000000f00 */
[----:B0----5:R-:W-:Y:S05]  /*1710*/  CALL.REL.NOINC `($__internal_144_$__cuda_sm70_shflsync_bfly_p) ;  /* 0x0000046000007944 */ /* 0x021fea0003c00000 */
[----:B-1----:R-:W-:Y:S01]  /*1720*/  MOV R87, R74 ;  /* 0x0000004a00577202 */ /* 0x002fe20000000f00 */
[----:B0-----:R-:W-:Y:S05]  /*1730*/  BRA `(.L_x_3177) ;  /* 0xfffff16000007947 */ /* 0x001fea000383ffff */
.L_x_3171:
[----:B------:R-:W-:Y:S01]  /*1740*/  HFMA2.MMA R75, -RZ, RZ, 0, 5.9604644775390625e-08 ;  /* 0x00000001ff4b7435 */ /* 0x000fe200000001ff */
[----:B------:R-:W-:Y:S02]  /*1750*/  MOV R88, R73 ;  /* 0x0000004900587202 */ /* 0x000fe40000000f00 */
[----:B------:R-:W-:Y:S02]  /*1760*/  MOV R71, 0x1f ;  /* 0x0000001f00477802 */ /* 0x000fe40000000f00 */
[----:B------:R-:W-:Y:S02]  /*1770*/  MOV R74, 0xffffffff ;  /* 0xffffffff004a7802 */ /* 0x000fe40000000f00 */
[----:B------:R-:W-:Y:S02]  /*1780*/  MOV R68, 0x17a0 ;  /* 0x000017a000447802 */ /* 0x000fe40000000f00 */
[----:B012--5:R-:W-:Y:S05]  /*1790*/  CALL.REL.NOINC `($__internal_144_$__cuda_sm70_shflsync_bfly_p) ;  /* 0x000003e000007944 */ /* 0x027fea0003c00000 */
[----:B------:R-:W-:Y:S01]  /*17a0*/  FADD.FTZ R87, R87, R72 ;  /* 0x0000004857577221 */ /* 0x000fe20000010000 */
[----:B0-----:R-:W-:Y:S01]  /*17b0*/  HFMA2.MMA R75, -RZ, RZ, 0, 1.1920928955078125e-07 ;  /* 0x00000002ff4b7435 */ /* 0x001fe200000001ff */
[----:B-1----:R-:W-:Y:S01]  /*17c0*/  FADD.FTZ R73, R73, R74 ;  /* 0x0000004a49497221 */ /* 0x002fe20000010000 */
[----:B------:R-:W-:-:S02]  /*17d0*/  MOV R71, 0x1f ;  /* 0x0000001f00477802 */ /* 0x000fc40000000f00 */
[----:B------:R-:W-:Y:S02]  /*17e0*/  MOV R74, 0xffffffff ;  /* 0xffffffff004a7802 */ /* 0x000fe40000000f00 */
[----:B------:R-:W-:Y:S02]  /*17f0*/  MOV R88, R87 ;  /* 0x0000005700587202 */ /* 0x000fe40000000f00 */
[----:B------:R-:W-:Y:S02]  /*1800*/  MOV R68, 0x1820 ;  /* 0x0000182000447802 */ /* 0x000fe40000000f00 */
[----:B------:R-:W-:Y:S05]  /*1810*/  CALL.REL.NOINC `($__internal_144_$__cuda_sm70_shflsync_bfly_p) ;  /* 0x0000036000007944 */ /* 0x000fea0003c00000 */
[----:B0-----:R-:W-:Y:S01]  /*1820*/  HFMA2.MMA R75, -RZ, RZ, 0, 1.1920928955078125e-07 ;  /* 0x00000002ff4b7435 */ /* 0x001fe200000001ff */
[----:B-1----:R-:W-:Y:S02]  /*1830*/  MOV R70, R74 ;  /* 0x0000004a00467202 */ /* 0x002fe40000000f00 */
[----:B------:R-:W-:Y:S02]  /*1840*/  MOV R88, R73 ;  /* 0x0000004900587202 */ /* 0x000fe40000000f00 */
[----:B------:R-:W-:Y:S02]  /*1850*/  MOV R71, 0x1f ;  /* 0x0000001f00477802 */ /* 0x000fe40000000f00 */
[----:B------:R-:W-:-:S02]  /*1860*/  MOV R74, 0xffffffff ;  /* 0xffffffff004a7802 */ /* 0x000fc40000000f00 */
[----:B------:R-:W-:Y:S02]  /*1870*/  MOV R68, 0x1890 ;  /* 0x0000189000447802 */ /* 0x000fe40000000f00 */
[----:B------:R-:W-:Y:S05]  /*1880*/  CALL.REL.NOINC `($__internal_144_$__cuda_sm70_shflsync_bfly_p) ;  /* 0x000002f000007944 */ /* 0x000fea0003c00000 */
[----:B------:R-:W-:Y:S01]  /*1890*/  FADD.FTZ R87, R70, R87 ;  /* 0x0000005746577221 */ /* 0x000fe20000010000 */
[----:B0-----:R-:W-:Y:S01]  /*18a0*/  HFMA2.MMA R75, -RZ, RZ, 0, 2.384185791015625e-07 ;  /* 0x00000004ff4b7435 */ /* 0x001fe200000001ff */
[----:B-1----:R-:W-:Y:S01]  /*18b0*/  FADD.FTZ R73, R73, R74 ;  /* 0x0000004a49497221 */ /* 0x002fe20000010000 */
[----:B------:R-:W-:Y:S02]  /*18c0*/  MOV R71, 0x1f ;  /* 0x0000001f00477802 */ /* 0x000fe40000000f00 */
[----:B------:R-:W-:Y:S02]  /*18d0*/  MOV R74, 0xffffffff ;  /* 0xffffffff004a7802 */ /* 0x000fe40000000f00 */
[----:B------:R-:W-:Y:S02]  /*18e0*/  MOV R88, R87 ;  /* 0x0000005700587202 */ /* 0x000fe40000000f00 */
[----:B------:R-:W-:Y:S02]  /*18f0*/  MOV R68, 0x1910 ;  /* 0x0000191000447802 */ /* 0x000fe40000000f00 */
[----:B------:R-:W-:Y:S05]  /*1900*/  CALL.REL.NOINC `($__internal_144_$__cuda_sm70_shflsync_bfly_p) ;  /* 0x0000027000007944 */ /* 0x000fea0003c00000 */
[----:B0-----:R-:W-:Y:S01]  /*1910*/  HFMA2.MMA R75, -RZ, RZ, 0, 2.384185791015625e-07 ;  /* 0x00000004ff4b7435 */ /* 0x001fe200000001ff */
[----:B-1----:R-:W-:-:S02]  /*1920*/  MOV R70, R74 ;  /* 0x0000004a00467202 */ /* 0x002fc40000000f00 */
[----:B------:R-:W-:Y:S02]  /*1930*/  MOV R88, R73 ;  /* 0x0000004900587202 */ /* 0x000fe40000000f00 */
[----:B------:R-:W-:Y:S02]  /*1940*/  MOV R71, 0x1f ;  /* 0x0000001f00477802 */ /* 0x000fe40000000f00 */
[----:B------:R-:W-:Y:S02]  /*1950*/  MOV R74, 0xffffffff ;  /* 0xffffffff004a7802 */ /* 0x000fe40000000f00 */
[----:B------:R-:W-:Y:S02]  /*1960*/  MOV R68, 0x1980 ;  /* 0x0000198000447802 */ /* 0x000fe40000000f00 */
[----:B------:R-:W-:Y:S05]  /*1970*/  CALL.REL.NOINC `($__internal_144_$__cuda_sm70_shflsync_bfly_p) ;  /* 0x0000020000007944 */ /* 0x000fea0003c00000 */
[----:B------:R-:W-:Y:S01]  /*1980*/  FADD.FTZ R87, R70, R87 ;  /* 0x0000005746577221 */ /* 0x000fe20000010000 */
[----:B0-----:R-:W-:Y:S01]  /*1990*/  HFMA2.MMA R75, -RZ, RZ, 0, 4.76837158203125e-07 ;  /* 0x00000008ff4b7435 */ /* 0x001fe200000001ff */
[----:B-1----:R-:W-:Y:S01]  /*19a0*/  FADD.FTZ R73, R73, R74 ;  /* 0x0000004a49497221 */ /* 0x002fe20000010000 */
[----:B------:R-:W-:Y:S02]  /*19b0*/  MOV R71, 0x1f ;  /* 0x0000001f00477802 */ /* 0x000fe40000000f00 */
[----:B------:R-:W-:-:S02]  /*19c0*/  MOV R74, 0xffffffff ;  /* 0xffffffff004a7802 */ /* 0x000fc40000000f00 */
[----:B------:R-:W-:Y:S02]  /*19d0*/  MOV R88, R87 ;  /* 0x0000005700587202 */ /* 0x000fe40000000f00 */
[----:B------:R-:W-:Y:S02]  /*19e0*/  MOV R68, 0x1a00 ;  /* 0x00001a0000447802 */ /* 0x000fe40000000f00 */
[----:B------:R-:W-:Y:S05]  /*19f0*/  CALL.REL.NOINC `($__internal_144_$__cuda_sm70_shflsync_bfly_p) ;  /* 0x0000018000007944 */ /* 0x000fea0003c00000 */
[----:B0-----:R-:W-:Y:S01]  /*1a00*/  HFMA2.MMA R75, -RZ, RZ, 0, 4.76837158203125e-07 ;  /* 0x00000008ff4b7435 */ /* 0x001fe200000001ff */
[----:B-1----:R-:W-:Y:S02]  /*1a10*/  MOV R70, R74 ;  /* 0x0000004a00467202 */ /* 0x002fe40000000f00 */
[----:B------:R-:W-:Y:S02]  /*1a20*/  MOV R88, R73 ;  /* 0x0000004900587202 */ /* 0x000fe40000000f00 */
[----:B------:R-:W-:Y:S02]  /*1a30*/  MOV R71, 0x1f ;  /* 0x0000001f00477802 */ /* 0x000fe40000000f00 */
[----:B------:R-:W-:Y:S02]  /*1a40*/  MOV R74, 0xffffffff ;  /* 0xffffffff004a7802 */ /* 0x000fe40000000f00 */
[----:B------:R-:W-:-:S02]  /*1a50*/  MOV R68, 0x1a70 ;  /* 0x00001a7000447802 */ /* 0x000fc40000000f00 */
[----:B------:R-:W-:Y:S05]  /*1a60*/  CALL.REL.NOINC `($__internal_144_$__cuda_sm70_shflsync_bfly_p) ;  /* 0x0000011000007944 */ /* 0x000fea0003c00000 */
[----:B------:R-:W-:Y:S01]  /*1a70*/  FADD.FTZ R70, R70, R87 ;  /* 0x0000005746467221 */ /* 0x000fe20000010000 */
[----:B0-----:R-:W-:Y:S01]  /*1a80*/  HFMA2.MMA R75, -RZ, RZ, 0, 9.5367431640625e-07 ;  /* 0x00000010ff4b7435 */ /* 0x001fe200000001ff */
[----:B-1----:R-:W-:Y:S01]  /*1a90*/  FADD.FTZ R72, R73, R74 ;  /* 0x0000004a49487221 */ /* 0x002fe20000010000 */
[----:B------:R-:W-:-:S02]  /*1aa0*/  MOV R71, 0x1f ;  /* 0x0000001f00477802 */ /* 0x000fc40000000f00 */
[----:B------:R-:W-:Y:S02]  /*1ab0*/  MOV R74, 0xffffffff ;  /* 0xffffffff004a7802 */ /* 0x000fe40000000f00 */
[----:B------:R-:W-:Y:S02]  /*1ac0*/  MOV R88, R70 ;  /* 0x0000004600587202 */ /* 0x000fe40000000f00 */
[----:B------:R-:W-:Y:S02]  /*1ad0*/  MOV R68, 0x1af0 ;  /* 0x00001af000447802 */ /* 0x000fe40000000f00 */
[----:B------:R-:W-:Y:S05]  /*1ae0*/  CALL.REL.NOINC `($__internal_144_$__cuda_sm70_shflsync_bfly_p) ;  /* 0x0000009000007944 */ /* 0x000fea0003c00000 */
[----:B0-----:R-:W-:Y:S01]  /*1af0*/  HFMA2.MMA R75, -RZ, RZ, 0, 9.5367431640625e-07 ;  /* 0x00000010ff4b7435 */ /* 0x001fe200000001ff */
[----:B-1----:R-:W-:Y:S02]  /*1b00*/  MOV R73, R74 ;  /* 0x0000004a00497202 */ /* 0x002fe40000000f00 */
[----:B------:R-:W-:Y:S02]  /*1b10*/  MOV R88, R72 ;  /* 0x0000004800587202 */ /* 0x000fe40000000f00 */
[----:B------:R-:W-:Y:S02]  /*1b20*/  MOV R71, 0x1f ;  /* 0x0000001f00477802 */ /* 0x000fe40000000f00 */
[----:B------:R-:W-:-:S02]  /*1b30*/  MOV R74, 0xffffffff ;  /* 0xffffffff004a7802 */ /* 0x000fc40000000f00 */
[----:B------:R-:W-:Y:S02]  /*1b40*/  MOV R68, 0x1b60 ;  /* 0x00001b6000447802 */ /* 0x000fe40000000f00 */
[----:B------:R-:W-:Y:S05]  /*1b50*/  CALL.REL.NOINC `($__internal_144_$__cuda_sm70_shflsync_bfly_p) ;  /* 0x0000002000007944 */ /* 0x000fea0003c00000 */
[----:B-1----:R-:W-:Y:S01]  /*1b60*/  MOV R87, R74 ;  /* 0x0000004a00577202 */ /* 0x002fe20000000f00 */
[----:B0-----:R-:W-:Y:S05]  /*1b70*/  BRA `(.L_x_3178) ;  /* 0xffffee4000007947 */ /* 0x001fea000383ffff */
        .weak           $__internal_144_$__cuda_sm70_shflsync_bfly_p
        .type           $__internal_144_$__cuda_sm70_shflsync_bfly_p,@function
        .size           $__internal_144_$__cuda_sm70_shflsync_bfly_p,(.L_x_4524 - $__internal_144_$__cuda_sm70_shflsync_bfly_p)
$__internal_144_$__cuda_sm70_shflsync_bfly_p:
[----:B------:R-:W-:Y:S01]  /*1b80*/  HFMA2.MMA R69, -RZ, RZ, 0, 0 ;  /* 0x00000000ff457435 */ /* 0x000fe200000001ff */
[----:B------:R-:W-:Y:S04]  /*1b90*/  WARPSYNC R74 ;  /* 0x0000004a00007348 */ /* 0x000fe80003800000 */
[----:B------:R0:W1:Y:S01]  /*1ba0*/  SHFL.BFLY PT, R74, R88, R75, R71 ;  /* 0x0c00004b584a7389 */ /* 0x00006200000e0047 */
[----:B------:R-:W-:Y:S05]  /*1bb0*/  RET.REL.NODEC R68 `(_ZN10layer_norm13ln_bwd_kernelINS_13Kernel_traitsIf6__halffS2_fjLj256ELj1ELj4ELj1ELj16ENS_18Kernel_traits_baseILj256EfS2_fS2_fjLj128EEEEELb0ELb1ELb0ELb0EEEvNS_9BwdParamsE) ;  /* 0xffffe44044007950 */ /* 0x000fea0003c3ffff */
.L_x_3179:
        /* <DEDUP_REMOVED lines=12> */
.L_x_4524:


//--------------------- .text._ZN10layer_norm13ln_bwd_kernelINS_13Kernel_traitsIf6__halffS2_fjLj256ELj1ELj4ELj1ELj16ENS_18Kernel_traits_baseILj256EfS2_fS2_fjLj128EEEEELb0ELb1ELb0ELb1EEEvNS_9BwdParamsE --------------------------
	.section	.text._ZN10layer_norm13ln_bwd_kernelINS_13Kernel_traitsIf6__halffS2_fjLj256ELj1ELj4ELj1ELj16ENS_18Kernel_traits_baseILj256EfS2_fS2_fjLj128EEEEELb0ELb1ELb0ELb1EEEvNS_9BwdParamsE,"ax",@progbits
	.sectioninfo	@"SHI_REGISTERS=94"
	.align	128
        .global         _ZN10layer_norm13ln_bwd_kernelINS_13Kernel_traitsIf6__halffS2_fjLj256ELj1ELj4ELj1ELj16ENS_18Kernel_traits_baseILj256EfS2_fS2_fjLj128EEEEELb0ELb1ELb0ELb1EEEvNS_9BwdParamsE
        .type           _ZN10layer_norm13ln_bwd_kernelINS_13Kernel_traitsIf6__halffS2_fjLj256ELj1ELj4ELj1ELj16ENS_18Kernel_traits_baseILj256EfS2_fS2_fjLj128EEEEELb0ELb1ELb0ELb1EEEvNS_9BwdParamsE,@function
        .size           _ZN10layer_norm13ln_bwd_kernelINS_13Kernel_traitsIf6__halffS2_fjLj256ELj1ELj4ELj1ELj16ENS_18Kernel_traits_baseILj256EfS2_fS2_fjLj128EEEEELb0ELb1ELb0ELb1EEEvNS_9BwdParamsE,(.L_x_4525 - _ZN10layer_norm13ln_bwd_kernelINS_13Kernel_traitsIf6__halffS2_fjLj256ELj1ELj4ELj1ELj16ENS_18Kernel_traits_baseILj256EfS2_fS2_fjLj128EEEEELb0ELb1ELb0ELb1EEEvNS_9BwdParamsE)
        .other          _ZN10layer_norm13ln_bwd_kernelINS_13Kernel_traitsIf6__halffS2_fjLj256ELj1ELj4ELj1ELj16ENS_18Kernel_traits_baseILj256EfS2_fS2_fjLj128EEEEELb0ELb1ELb0ELb1EEEvNS_9BwdParamsE,@"STO_CUDA_ENTRY STV_DEFAULT"
_ZN10layer_norm13ln_bwd_kernelINS_13Kernel_traitsIf6__halffS2_fjLj256ELj1ELj4ELj1ELj16ENS_18Kernel_traits_baseILj256EfS2_fS2_fjLj128EEEEELb0ELb1ELb0ELb1EEEvNS_9BwdParamsE:
.text._ZN10layer_norm13ln_bwd_kernelINS_13Kernel_traitsIf6__halffS2_fjLj256ELj1ELj4ELj1ELj16ENS_18Kernel_traits_baseILj256EfS2_fS2_fjLj128EEEEELb0ELb1ELb0ELb1EEEvNS_9BwdParamsE:
        /* <DEDUP_REMOVED lines=21> */
.L_x_3180:
        /* <DEDUP_REMOVED lines=22> */
[----:B-1----:R-:W-:Y:S01]  /*02b0*/  CS2R R2, SRZ ;  /* 0x0000000000027805 */ /* 0x002fe2000001ff00 */
[----:B0-2---:R-:W-:-:S02]  /*02c0*/  CS2R R4, SRZ ;  /* 0x0000000000047805 */ /* 0x005fc4000001ff00 */
.L_x_3184:
        /* <DEDUP_REMOVED lines=10> */
[----:B------:R-:W-:Y:S02]  /*0370*/  SHF.L.U32 R79, R81, 0x5, RZ ;  /* 0x00000005514f7819 */ /* 0x000fe400000006ff */
[----:B------:R-:W-:Y:S02]  /*0380*/  SHF.R.U32.HI R78, RZ, 0x1b, R81 ;  /* 0x0000001bff4e7819 */ /* 0x000fe40000011651 */
[----:B------:R-:W-:Y:S01]  /*0390*/  IADD3 R74, P2, R79, c[0x0][0x188], RZ ;  /* 0x000062004f4a7a10 */ /* 0x000fe20007f5e0ff */
[----:B------:R-:W2:Y:S01]  /*03a0*/  LDG.E R84, [R84.64] ;  /* 0x0000000454547981 */ /* 0x000ea2000c1e1900 */
[----:B------:R-:W-:Y:S02]  /*03b0*/  SHF.R.S32.HI R44, RZ, 0x1f, R77 ;  /* 0x0000001fff2c7819 */ /* 0x000fe4000001144d */
[----:B------:R-:W-:-:S02]  /*03c0*/  @P0 LEA R82, P1, R77, c[0x0][0x1c0], 0x1 ;  /* 0x000070004d520a11 */ /* 0x000fc400078208ff */
[----:B------:R-:W-:Y:S01]  /*03d0*/  IADD3.X R75, R78, c[0x0][0x18c], RZ, P2, !PT ;  /* 0x000063004e4b7a10 */ /* 0x000fe200017fe4ff */
[----:B------:R-:W-:Y:S01]  /*03e0*/  IMAD.WIDE.U32 R48, R81, R48, c[0x0][0x208] ;  /* 0x0000820051307625 */ /* 0x000fe200078e0030 */
[----:B------:R-:W-:-:S03]  /*03f0*/  @P0 LEA.HI.X R83, R77, c[0x0][0x1c4], R44, 0x1, P1 ;  /* 0x000071004d530a11 */ /* 0x000fc600008f0c2c */
[----:B------:R-:W-:Y:S01]  /*0400*/  IMAD.WIDE R68, R77, R68, c[0x0][0x1a8] ;  /* 0x00006a004d447625 */ /* 0x000fe200078e0244 */
[----:B------:R-:W3:Y:S04]  /*0410*/  LDG.E.128 R44, [R74.64] ;  /* 0x000000044a2c7981 */ /* 0x000ee8000c1e1d00 */
[----:B------:R-:W4:Y:S04]  /*0420*/  LDG.E.128 R48, [R48.64] ;  /* 0x0000000430307981 */ /* 0x000f28000c1e1d00 */
[----:B------:R-:W4:Y:S04]  /*0430*/  LDG.E R68, [R68.64] ;  /* 0x0000000444447981 */ /* 0x000f28000c1e1900 */
[----:B------:R0:W4:Y:S04]  /*0440*/  LDG.E.128 R52, [R74.64+0x10] ;  /* 0x000010044a347981 */ /* 0x000128000c1e1d00 */
[----:B------:R3:W4:Y:S01]  /*0450*/  @P0 LDG.E.U16 R82, [R82.64] ;  /* 0x0000000452520981 */ /* 0x000722000c1e1500 */
[----:B------:R-:W-:-:S04]  /*0460*/  ISETP.NE.U32.AND P1, PT, RZ, c[0x0][0x218], PT ;  /* 0x00008600ff007a0c */ /* 0x000fc80003f25070 */
[----:B------:R-:W-:-:S13]  /*0470*/  ISETP.NE.AND.EX P1, PT, RZ, c[0x0][0x21c], PT, P1 ;  /* 0x00008700ff007a0c */ /* 0x000fda0003f25310 */
[----:B------:R-:W-:-:S04]  /*0480*/  @P1 LEA R70, P2, R81, c[0x0][0x218], 0x5 ;  /* 0x0000860051461a11 */ /* 0x000fc800078428ff */
[----:B------:R-:W-:-:S05]  /*0490*/  @P1 LEA.HI.X R71, R81, c[0x0][0x21c], RZ, 0x5, P2 ;  /* 0x0000870051471a11 */ /* 0x000fca00010f2cff */
[----:B-----5:R1:W5:Y:S04]  /*04a0*/  @P1 LDG.E.128 R28, [R70.64] ;  /* 0x00000004461c1981 */ /* 0x020368000c1e1d00 */
[----:B------:R1:W5:Y:S01]  /*04b0*/  @P1 LDG.E.128 R32, [R70.64+0x10] ;  /* 0x0000100446201981 */ /* 0x000362000c1e1d00 */
[----:B------:R-:W-:Y:S02]  /*04c0*/  ISETP.NE.AND P1, PT, R76, RZ, PT ;  /* 0x000000ff4c00720c */ /* 0x000fe40003f25270 */
[----:B------:R-:W-:Y:S02]  /*04d0*/  MOV R80, 0x3f800000 ;  /* 0x3f80000000507802 */ /* 0x000fe40000000f00 */
[----:B--2---:R-:W-:-:S05]  /*04e0*/  FSEL R87, R84, RZ, !P1 ;  /* 0x000000ff54577208 */ /* 0x004fca0004800000 */
[C---:B---3--:R-:W-:Y:S02]  /*04f0*/  FADD.FTZ R83, -R87.reuse, R44 ;  /* 0x0000002c57537221 */ /* 0x048fe40000010100 */
[C---:B------:R-:W-:Y:S01]  /*0500*/  FADD.FTZ R91, -R87.reuse, R46 ;  /* 0x0000002e575b7221 */ /* 0x040fe20000010100 */
[--C-:B----4-:R-:W-:Y:S02]  /*0510*/  HADD2.F32 R85, -RZ, R48.reuse.H0_H0 ;  /* 0x20000030ff557230 */ /* 0x110fe40000004100 */
[----:B0-----:R-:W-:Y:S01]  /*0520*/  HADD2.F32 R74, -RZ, R48.H1_H1 ;  /* 0x30000030ff4a7230 */ /* 0x001fe20000004100 */
[----:B------:R-:W-:Y:S01]  /*0530*/  FMUL.FTZ R48, R68, R83 ;  /* 0x0000005344307220 */ /* 0x000fe20000410000 */
[----:B------:R-:W-:Y:S01]  /*0540*/  HADD2.F32 R46, -RZ, R49.H0_H0 ;  /* 0x20000031ff2e7230 */ /* 0x000fe20000004100 */
[C---:B------:R-:W-:Y:S02]  /*0550*/  FADD.FTZ R75, -R87.reuse, R47 ;  /* 0x0000002f574b7221 */ /* 0x040fe40000010100 */
[----:B------:R-:W-:-:S02]  /*0560*/  FADD.FTZ R69, -R87, R54 ;  /* 0x0000003657457221 */ /* 0x000fc40000010100 */
[----:B------:R-:W-:Y:S02]  /*0570*/  FADD.FTZ R72, R85, R72 ;  /* 0x0000004855487221 */ /* 0x000fe40000010000 */
[----:B------:R-:W-:Y:S02]  /*0580*/  FFMA.FTZ R73, R48, R85, R73 ;  /* 0x0000005530497223 */ /* 0x000fe40000010049 */
[----:B------:R-:W-:Y:S01]  /*0590*/  FMUL.FTZ R54, R68, R91 ;  /* 0x0000005b44367220 */ /* 0x000fe20000410000 */
[----:B------:R-:W-:Y:S01]  /*05a0*/  HADD2.F32 R86, -RZ, R49.H1_H1 ;  /* 0x30000031ff567230 */ /* 0x000fe20000004100 */
[C---:B------:R-:W-:Y:S01]  /*05b0*/  FADD.FTZ R89, -R87.reuse, R45 ;  /* 0x0000002d57597221 */ /* 0x040fe20000010100 */
[--C-:B------:R-:W-:Y:S01]  /*05c0*/  HADD2.F32 R45, -RZ, R51.reuse.H0_H0 ;  /* 0x20000033ff2d7230 */ /* 0x100fe20000004100 */
[----:B------:R-:W-:Y:S01]  /*05d0*/  FMUL.FTZ R85, R24, R85 ;  /* 0x0000005518557220 */ /* 0x000fe20000410000 */
[----:B------:R-:W-:Y:S01]  /*05e0*/  HADD2.F32 R44, -RZ, R51.H1_H1 ;  /* 0x30000033ff2c7230 */ /* 0x000fe20000004100 */
[----:B------:R-:W-:-:S02]  /*05f0*/  FADD.FTZ R51, -R87, R52 ;  /* 0x0000003457337221 */ /* 0x000fc40000010100 */
[C---:B------:R-:W-:Y:S02]  /*0600*/  FADD.FTZ R53, -R87.reuse, R53 ;  /* 0x0000003557357221 */ /* 0x040fe40000010100 */
[----:B------:R-:W-:Y:S02]  /*0610*/  FMUL.FTZ R49, R68, R75 ;  /* 0x0000004b44317220 */ /* 0x000fe40000410000 */
[----:B------:R-:W-:Y:S02]  /*0620*/  FADD.FTZ R87, -R87, R55 ;  /* 0x0000003757577221 */ /* 0x000fe40000010100 */
[----:B------:R-:W-:Y:S02]  /*0630*/  FADD.FTZ R63, R46, R63 ;  /* 0x0000003f2e3f7221 */ /* 0x000fe40000010000 */
[-C--:B------:R-:W-:Y:S02]  /*0640*/  FFMA.FTZ R65, R54, R46.reuse, R65 ;  /* 0x0000002e36417223 */ /* 0x080fe40000010041 */
[----:B------:R-:W-:-:S02]  /*0650*/  FMUL.FTZ R75, R26, R46 ;  /* 0x0000002e1a4b7220 */ /* 0x000fc40000410000 */
[----:B------:R-:W-:Y:S02]  /*0660*/  FMUL.FTZ R52, R68, R89 ;  /* 0x0000005944347220 */ /* 0x000fe40000410000 */
[----:B------:R-:W-:Y:S02]  /*0670*/  FMUL.FTZ R83, R25, R74 ;  /* 0x0000004a19537220 */ /* 0x000fe40000410000 */
[----:B------:R-:W-:Y:S02]  /*0680*/  FADD.FTZ R46, RZ, R85 ;  /* 0x00000055ff2e7221 */ /* 0x000fe40000010000 */
[----:B------:R-:W-:Y:S01]  /*0690*/  FFMA.FTZ R55, R48, R85, RZ ;  /* 0x0000005530377223 */ /* 0x000fe200000100ff */
[----:B------:R-:W-:Y:S01]  /*06a0*/  HADD2.F32 R47, -RZ, R50.H0_H0 ;  /* 0x20000032ff2f7230 */ /* 0x000fe20000004100 */
        /* <DEDUP_REMOVED lines=10> */
[----:B------:R-:W-:Y:S01]  /*0750*/  FFMA.FTZ R55, R54, R75, R55 ;  /* 0x0000004b36377223 */ /* 0x000fe20000010037 */
[----:B------:R-:W-:Y:S01]  /*0760*/  HADD2.F32 R50, -RZ, R50.H1_H1 ;  /* 0x30000032ff327230 */ /* 0x000fe20000004100 */
[----:B------:R-:W-:Y:S02]  /*0770*/  FADD.FTZ R47, R47, R86 ;  /* 0x000000562f2f7221 */ /* 0x000fe40000010000 */
[----:B------:R-:W-:Y:S01]  /*0780*/  FFMA.FTZ R46, R49, R86, R55 ;  /* 0x00000056312e7223 */ /* 0x000fe20000010037 */
[----:B------:R-:W-:Y:S01]  /*0790*/  @P0 HADD2.F32 R80, -RZ, R82.H0_H0 ;  /* 0x20000052ff500230 */ /* 0x000fe20000004100 */
[----:B------:R-:W-:-:S02]  /*07a0*/  FMUL.FTZ R53, R68, R53 ;  /* 0x0000003544357220 */ /* 0x000fc40000410000 */
        /* <DEDUP_REMOVED lines=8> */
[C---:B------:R-:W-:Y:S02]  /*0830*/  FFMA.FTZ R46, R53.reuse, R82, R46 ;  /* 0x00000052352e7223 */ /* 0x040fe4000001002e */
[----:B------:R-:W-:Y:S02]  /*0840*/  FADD.FTZ R5, R50, R5 ;  /* 0x0000000532057221 */ /* 0x000fe40000010000 */
[----:B------:R-:W-:Y:S02]  /*0850*/  FFMA.FTZ R0, R53, R50, R0 ;  /* 0x0000003235007223 */ /* 0x000fe40000010000 */
[----:B-1----:R-:W-:-:S02]  /*0860*/  FMUL.FTZ R71, R23, R44 ;  /* 0x0000002c17477220 */ /* 0x002fc40000410000 */
        /* <DEDUP_REMOVED lines=8> */
[----:B------:R-:W-:Y:S01]  /*08f0*/  FFMA.FTZ R47, R88, R71, R46 ;  /* 0x00000047582f7223 */ /* 0x000fe2000001002e */
[----:B------:R-:W-:Y:S05]  /*0900*/  BRA.DIV ~URZ, `(.L_x_3182) ;  /* 0x00000de27f007947 */ /* 0x000fea000b800000 */
[----:B------:R0:W1:Y:S02]  /*0910*/  SHFL.BFLY PT, R69, R50, 0x1, 0x1f ;  /* 0x0c201f0032457f89 */ /* 0x00006400000e0000 */
.L_x_3185:
        /* <DEDUP_REMOVED lines=18> */
.L_x_3186:
[----:B------:R-:W-:Y:S02]  /*0a40*/  SHF.L.U32 R87, R81, 0x4, RZ ;  /* 0x0000000451577819 */ /* 0x000fe400000006ff */
[----:B------:R-:W-:Y:S02]  /*0a50*/  SHF.R.U32.HI R81, RZ, 0x1c, R81 ;  /* 0x0000001cff517819 */ /* 0x000fe40000011651 */
[----:B------:R-:W-:-:S04]  /*0a60*/  IADD3 R44, P0, R87, c[0x0][0x170], RZ ;  /* 0x00005c00572c7a10 */ /* 0x000fc80007f1e0ff */
[----:B------:R-:W-:-:S06]  /*0a70*/  IADD3.X R45, R81, c[0x0][0x174], RZ, P0, !PT ;  /* 0x00005d00512d7a10 */ /* 0x000fcc00007fe4ff */
[----:B------:R-:W3:Y:S01]  /*0a80*/  LDG.E.128 R44, [R44.64] ;  /* 0x000000042c2c7981 */ /* 0x000ee2000c1e1d00 */
[----:B-1----:R-:W-:Y:S01]  /*0a90*/  FADD.FTZ R70, R70, R69 ;  /* 0x0000004546467221 */ /* 0x002fe20000010000 */
[----:B------:R-:W-:Y:S01]  /*0aa0*/  ISETP.NE.U32.AND P0, PT, RZ, c[0x0][0x258], PT ;  /* 0x00009600ff007a0c */ /* 0x000fe20003f05070 */
[----:B0-2---:R-:W-:Y:S01]  /*0ab0*/  FADD.FTZ R69, R91, R50 ;  /* 0x000000325b457221 */ /* 0x005fe20000010000 */
        /* <DEDUP_REMOVED lines=9> */
[-C--:B------:R-:W-:Y:S02]  /*0b50*/  FFMA.FTZ R52, R52, R69.reuse, R50 ;  /* 0x0000004534347223 */ /* 0x080fe40000010032 */
[----:B------:R-:W-:Y:S01]  /*0b60*/  FADD.FTZ R85, R85, -R48 ;  /* 0x8000003055557221 */ /* 0x000fe20000010000 */
[----:B------:R-:W-:Y:S01]  /*0b70*/  MOV R48, c[0x0][0x160] ;  /* 0x0000580000307a02 */ /* 0x000fe20000000f00 */
[-CC-:B------:R-:W-:Y:S02]  /*0b80*/  FFMA.FTZ R54, R54, R69.reuse, R50.reuse ;  /* 0x0000004536367223 */ /* 0x180fe40000010032 */
[--C-:B------:R-:W-:Y:S01]  /*0b90*/  FFMA.FTZ R49, R49, R69, R50.reuse ;  /* 0x0000004531317223 */ /* 0x100fe20000010032 */
[----:B------:R-:W-:Y:S01]  /*0ba0*/  LEA R77, R48, R77, 0x2 ;  /* 0x0000004d304d7211 */ /* 0x000fe200078e10ff */
[----:B------:R-:W-:-:S02]  /*0bb0*/  FFMA.FTZ R51, R51, R69, R50 ;  /* 0x0000004533337223 */ /* 0x000fc40000010032 */
[-CC-:B------:R-:W-:Y:S02]  /*0bc0*/  FFMA.FTZ R53, R53, R69.reuse, R50.reuse ;  /* 0x0000004535357223 */ /* 0x180fe40000010032 */
[-C--:B------:R-:W-:Y:S02]  /*0bd0*/  FFMA.FTZ R55, R55, R69.reuse, R50 ;  /* 0x0000004537377223 */ /* 0x080fe40000010032 */
[----:B------:R-:W-:Y:S02]  /*0be0*/  FADD.FTZ R83, R83, -R52 ;  /* 0x8000003453537221 */ /* 0x000fe40000010000 */
[----:B------:R-:W-:Y:S02]  /*0bf0*/  FFMA.FTZ R50, R88, R69, R50 ;  /* 0x0000004558327223 */ /* 0x000fe40000010032 */
[----:B------:R-:W-:Y:S02]  /*0c00*/  FMUL.FTZ R69, R68, R85 ;  /* 0x0000005544457220 */ /* 0x000fe40000410000 */
[----:B------:R-:W-:-:S02]  /*0c10*/  FADD.FTZ R75, R75, -R54 ;  /* 0x800000364b4b7221 */ /* 0x000fc40000010000 */
[----:B------:R-:W-:Y:S02]  /*0c20*/  FADD.FTZ R49, R86, -R49 ;  /* 0x8000003156317221 */ /* 0x000fe40000010000 */
[----:B------:R-:W-:Y:S02]  /*0c30*/  FMUL.FTZ R48, R68, R83 ;  /* 0x0000005344307220 */ /* 0x000fe40000410000 */
[----:B------:R-:W-:Y:S02]  /*0c40*/  FADD.FTZ R53, R82, -R53 ;  /* 0x8000003552357221 */ /* 0x000fe40000010000 */
[----:B-----5:R-:W-:Y:S02]  /*0c50*/  @P1 FADD.FTZ R69, R28, R69 ;  /* 0x000000451c451221 */ /* 0x020fe40000010000 */
[----:B------:R-:W-:Y:S02]  /*0c60*/  FADD.FTZ R51, R84, -R51 ;  /* 0x8000003354337221 */ /* 0x000fe40000010000 */
[----:B------:R-:W-:Y:S01]  /*0c70*/  FADD.FTZ R55, R74, -R55 ;  /* 0x800000374a377221 */ /* 0x000fe20000010000 */
[----:B------:R-:W-:Y:S01]  /*0c80*/  SEL R36, R69, R36, P0 ;  /* 0x0000002445247207 */ /* 0x000fe20000000000 */
[----:B------:R-:W-:-:S02]  /*0c90*/  FADD.FTZ R89, R71, -R50 ;  /* 0x8000003247597221 */ /* 0x000fc40000010000 */
[C---:B------:R-:W-:Y:S02]  /*0ca0*/  FMUL.FTZ R71, R68.reuse, R75 ;  /* 0x0000004b44477220 */ /* 0x040fe40000410000 */
[C---:B------:R-:W-:Y:S02]  /*0cb0*/  FMUL.FTZ R70, R68.reuse, R49 ;  /* 0x0000003144467220 */ /* 0x040fe40000410000 */
[----:B------:R-:W-:Y:S02]  /*0cc0*/  @P1 FADD.FTZ R48, R29, R48 ;  /* 0x000000301d301221 */ /* 0x000fe40000010000 */
[C---:B------:R-:W-:Y:S02]  /*0cd0*/  FMUL.FTZ R74, R68.reuse, R53 ;  /* 0x00000035444a7220 */ /* 0x040fe40000410000 */
[----:B------:R-:W-:Y:S01]  /*0ce0*/  FMUL.FTZ R51, R68, R51 ;  /* 0x0000003344337220 */ /* 0x000fe20000410000 */
[----:B------:R-:W-:Y:S01]  /*0cf0*/  SEL R37, R48, R37, P0 ;  /* 0x0000002530257207 */ /* 0x000fe20000000000 */
[----:B------:R-:W-:-:S02]  /*0d00*/  FMUL.FTZ R55, R68, R55 ;  /* 0x0000003744377220 */ /* 0x000fc40000410000 */
[----:B------:R-:W-:Y:S02]  /*0d10*/  FMUL.FTZ R50, R68, R89 ;  /* 0x0000005944327220 */ /* 0x000fe40000410000 */
        /* <DEDUP_REMOVED lines=18> */
[----:B------:R-:W-:Y:S01]  /*0e40*/  FMUL.FTZ R70, R70, R80 ;  /* 0x0000005046467220 */ /* 0x000fe20000410000 */
[----:B------:R-:W-:Y:S01]  /*0e50*/  F2FP.PACK_AB R48, R49, R48 ;  /* 0x000000303130723e */ /* 0x000fe200000000ff */
[-C--:B------:R-:W-:Y:S01]  /*0e60*/  FMUL.FTZ R83, R51, R80.reuse ;  /* 0x0000005033537220 */ /* 0x080fe20000410000 */
[----:B------:R-:W-:Y:S01]  /*0e70*/  IADD3 R52, P1, R87, c[0x0][0x248], RZ ;  /* 0x0000920057347a10 */ /* 0x000fe20007f3e0ff */
[----:B------:R-:W-:-:S02]  /*0e80*/  FMUL.FTZ R74, R74, R80 ;  /* 0x000000504a4a7220 */ /* 0x000fc40000410000 */
[-C--:B------:R-:W-:Y:S01]  /*0e90*/  FMUL.FTZ R75, R55, R80.reuse ;  /* 0x00000050374b7220 */ /* 0x080fe20000410000 */
[----:B------:R-:W-:Y:S01]  /*0ea0*/  @P2 IADD3.X R55, R78, c[0x0][0x25c], RZ, P0, !PT ;  /* 0x000097004e372a10 */ /* 0x000fe200007fe4ff */
[----:B------:R-:W-:Y:S01]  /*0eb0*/  FMUL.FTZ R80, R50, R80 ;  /* 0x0000005032507220 */ /* 0x000fe20000410000 */
[----:B------:R-:W-:Y:S01]  /*0ec0*/  IADD3.X R53, R81, c[0x0][0x24c], RZ, P1, !PT ;  /* 0x0000930051357a10 */ /* 0x000fe20000ffe4ff */
[----:B------:R-:W-:Y:S01]  /*0ed0*/  FMUL.FTZ R49, R18, R71 ;  /* 0x0000004712317220 */ /* 0x000fe20000410000 */
[----:B------:R-:W-:Y:S01]  /*0ee0*/  ISETP.GE.AND P0, PT, R77, c[0x0][0x164], PT ;  /* 0x000059004d007a0c */ /* 0x000fe20003f06270 */
[----:B------:R-:W-:Y:S01]  /*0ef0*/  FMUL.FTZ R50, R19, R70 ;  /* 0x0000004613327220 */ /* 0x000fe20000410000 */
[----:B------:R0:W-:Y:S01]  /*0f00*/  @P2 STG.E.128 [R54.64], R36 ;  /* 0x0000002436002986 */ /* 0x0001e2000c101d04 */
[----:B------:R-:W-:Y:S02]  /*0f10*/  FMUL.FTZ R51, R12, R83 ;  /* 0x000000530c337220 */ /* 0x000fe40000410000 */
[----:B------:R-:W-:Y:S01]  /*0f20*/  FMUL.FTZ R82, R13, R74 ;  /* 0x0000004a0d527220 */ /* 0x000fe20000410000 */
[----:B------:R-:W-:Y:S01]  /*0f30*/  F2FP.PACK_AB R49, R50, R49 ;  /* 0x000000313231723e */ /* 0x000fe200000000ff */
[----:B------:R-:W-:Y:S01]  /*0f40*/  FMUL.FTZ R79, R14, R75 ;  /* 0x0000004b0e4f7220 */ /* 0x000fe20000410000 */
[----:B------:R0:W-:Y:S01]  /*0f50*/  @P2 STG.E.128 [R54.64+0x10], R40 ;  /* 0x0000102836002986 */ /* 0x0001e2000c101d04 */
        /* <DEDUP_REMOVED lines=41> */
.L_x_3181:
        /* <DEDUP_REMOVED lines=80> */
.L_x_3182:
[----:B------:R-:W-:Y:S01]  /*16f0*/  HFMA2.MMA R89, -RZ, RZ, 0, 5.9604644775390625e-08 ;  /* 0x00000001ff597435 */ /* 0x000fe200000001ff */
[----:B------:R-:W-:-:S02]  /*1700*/  MOV R90, R50 ;  /* 0x00000032005a7202 */ /* 0x000fc40000000f00 */
[----:B------:R-:W-:Y:S02]  /*1710*/  MOV R87, 0x1f ;  /* 0x0000001f00577802 */ /* 0x000fe40000000f00 */
[----:B------:R-:W-:Y:S02]  /*1720*/  MOV R46, 0xffffffff ;  /* 0xffffffff002e7802 */ /* 0x000fe40000000f00 */
[----:B------:R-:W-:Y:S02]  /*1730*/  MOV R44, 0x1750 ;  /* 0x00001750002c7802 */ /* 0x000fe40000000f00 */
[----:B-----5:R-:W-:Y:S05]  /*1740*/  CALL.REL.NOINC `($__internal_145_$__cuda_sm70_shflsync_bfly_p) ;  /* 0x0000046000007944 */ /* 0x020fea0003c00000 */
[----:B-1----:R-:W-:Y:S01]  /*1750*/  MOV R69, R46 ;  /* 0x0000002e00457202 */ /* 0x002fe20000000f00 */
[----:B0-----:R-:W-:Y:S05]  /*1760*/  BRA `(.L_x_3185) ;  /* 0xfffff1b000007947 */ /* 0x001fea000383ffff */
.L_x_3183:
[----:B------:R-:W-:Y:S01]  /*1770*/  HFMA2.MMA R89, -RZ, RZ, 0, 5.9604644775390625e-08 ;  /* 0x00000001ff597435 */ /* 0x000fe200000001ff */
[----:B------:R-:W-:Y:S02]  /*1780*/  MOV R90, R47 ;  /* 0x0000002f005a7202 */ /* 0x000fe40000000f00 */
[----:B------:R-:W-:Y:S02]  /*1790*/  MOV R87, 0x1f ;  /* 0x0000001f00577802 */ /* 0x000fe40000000f00 */
[----:B------:R-:W-:-:S02]  /*17a0*/  MOV R46, 0xffffffff ;  /* 0xffffffff002e7802 */ /* 0x000fc40000000f00 */
[----:B------:R-:W-:Y:S02]  /*17b0*/  MOV R44, 0x17d0 ;  /* 0x000017d0002c7802 */ /* 0x000fe40000000f00 */
[----:B01---5:R-:W-:Y:S05]  /*17c0*/  CALL.REL.NOINC `($__internal_145_$__cuda_sm70_shflsync_bfly_p) ;  /* 0x000003e000007944 */ /* 0x023fea0003c00000 */
[----:B------:R-:W-:Y:S01]  /*17d0*/  FADD.FTZ R50, R50, R69 ;  /* 0x0000004532327221 */ /* 0x000fe20000010000 */
[----:B0-----:R-:W-:Y:S01]  /*17e0*/  HFMA2.MMA R89, -RZ, RZ, 0, 1.1920928955078125e-07 ;  /* 0x00000002ff597435 */ /* 0x001fe200000001ff */
[----:B-1----:R-:W-:Y:S01]  /*17f0*/  FADD.FTZ R47, R47, R46 ;  /* 0x0000002e2f2f7221 */ /* 0x002fe20000010000 */
[----:B------:R-:W-:Y:S02]  /*1800*/  MOV R87, 0x1f ;  /* 0x0000001f00577802 */ /* 0x000fe40000000f00 */
[----:B------:R-:W-:Y:S02]  /*1810*/  MOV R46, 0xffffffff ;  /* 0xffffffff002e7802 */ /* 0x000fe40000000f00 */
[----:B------:R-:W-:Y:S02]  /*1820*/  MOV R90, R50 ;  /* 0x00000032005a7202 */ /* 0x000fe40000000f00 */
[----:B------:R-:W-:Y:S02]  /*1830*/  MOV R44, 0x1850 ;  /* 0x00001850002c7802 */ /* 0x000fe40000000f00 */
[----:B------:R-:W-:Y:S05]  /*1840*/  CALL.REL.NOINC `($__internal_145_$__cuda_sm70_shflsync_bfly_p) ;  /* 0x0000036000007944 */ /* 0x000fea0003c00000 */
[----:B0-----:R-:W-:Y:S01]  /*1850*/  HFMA2.MMA R89, -RZ, RZ, 0, 1.1920928955078125e-07 ;  /* 0x00000002ff597435 */ /* 0x001fe200000001ff */
[----:B-1----:R-:W-:-:S02]  /*1860*/  MOV R69, R46 ;  /* 0x0000002e00457202 */ /* 0x002fc40000000f00 */
[----:B------:R-:W-:Y:S02]  /*1870*/  MOV R90, R47 ;  /* 0x0000002f005a7202 */ /* 0x000fe40000000f00 */
[----:B------:R-:W-:Y:S02]  /*1880*/  MOV R87, 0x1f ;  /* 0x0000001f00577802 */ /* 0x000fe40000000f00 */
[----:B------:R-:W-:Y:S02]  /*1890*/  MOV R46, 0xffffffff ;  /* 0xffffffff002e7802 */ /* 0x000fe40000000f00 */
[----:B------:R-:W-:Y:S02]  /*18a0*/  MOV R44, 0x18c0 ;  /* 0x000018c0002c7802 */ /* 0x000fe40000000f00 */
[----:B------:R-:W-:Y:S05]  /*18b0*/  CALL.REL.NOINC `($__internal_145_$__cuda_sm70_shflsync_bfly_p) ;  /* 0x000002f000007944 */ /* 0x000fea0003c00000 */
[----:B------:R-:W-:Y:S01]  /*18c0*/  FADD.FTZ R50, R69, R50 ;  /* 0x0000003245327221 */ /* 0x000fe20000010000 */
[----:B0-----:R-:W-:Y:S01]  /*18d0*/  HFMA2.MMA R89, -RZ, RZ, 0, 2.384185791015625e-07 ;  /* 0x00000004ff597435 */ /* 0x001fe200000001ff */
[----:B-1----:R-:W-:Y:S01]  /*18e0*/  FADD.FTZ R47, R47, R46 ;  /* 0x0000002e2f2f7221 */ /* 0x002fe20000010000 */
[----:B------:R-:W-:Y:S02]  /*18f0*/  MOV R87, 0x1f ;  /* 0x0000001f00577802 */ /* 0x000fe40000000f00 */
[----:B------:R-:W-:-:S02]  /*1900*/  MOV R46, 0xffffffff ;  /* 0xffffffff002e7802 */ /* 0x000fc40000000f00 */
[----:B------:R-:W-:Y:S02]  /*1910*/  MOV R90, R50 ;  /* 0x00000032005a7202 */ /* 0x000fe40000000f00 */
[----:B------:R-:W-:Y:S02]  /*1920*/  MOV R44, 0x1940 ;  /* 0x00001940002c7802 */ /* 0x000fe40000000f00 */
[----:B------:R-:W-:Y:S05]  /*1930*/  CALL.REL.NOINC `($__internal_145_$__cuda_sm70_shflsync_bfly_p) ;  /* 0x0000027000007944 */ /* 0x000fea0003c00000 */
[----:B0-----:R-:W-:Y:S01]  /*1940*/  HFMA2.MMA R89, -RZ, RZ, 0, 2.384185791015625e-07 ;  /* 0x00000004ff597435 */ /* 0x001fe200000001ff */
[----:B-1----:R-:W-:Y:S02]  /*1950*/  MOV R69, R46 ;  /* 0x0000002e00457202 */ /* 0x002fe40000000f00 */
[----:B------:R-:W-:Y:S02]  /*1960*/  MOV R90, R47 ;  /* 0x0000002f005a7202 */ /* 0x000fe40000000f00 */
[----:B------:R-:W-:Y:S02]  /*1970*/  MOV R87, 0x1f ;  /* 0x0000001f00577802 */ /* 0x000fe40000000f00 */
[----:B------:R-:W-:Y:S02]  /*1980*/  MOV R46, 0xffffffff ;  /* 0xffffffff002e7802 */ /* 0x000fe40000000f00 */
[----:B------:R-:W-:-:S02]  /*1990*/  MOV R44, 0x19b0 ;  /* 0x000019b0002c7802 */ /* 0x000fc40000000f00 */
[----:B------:R-:W-:Y:S05]  /*19a0*/  CALL.REL.NOINC `($__internal_145_$__cuda_sm70_shflsync_bfly_p) ;  /* 0x0000020000007944 */ /* 0x000fea0003c00000 */
[----:B------:R-:W-:Y:S01]  /*19b0*/  FADD.FTZ R50, R69, R50 ;  /* 0x0000003245327221 */ /* 0x000fe20000010000 */
[----:B0-----:R-:W-:Y:S01]  /*19c0*/  HFMA2.MMA R89, -RZ, RZ, 0, 4.76837158203125e-07 ;  /* 0x00000008ff597435 */ /* 0x001fe200000001ff */
[----:B-1----:R-:W-:Y:S01]  /*19d0*/  FADD.FTZ R47, R47, R46 ;  /* 0x0000002e2f2f7221 */ /* 0x002fe20000010000 */
[----:B------:R-:W-:-:S02]  /*19e0*/  MOV R87, 0x1f ;  /* 0x0000001f00577802 */ /* 0x000fc40000000f00 */
[----:B------:R-:W-:Y:S02]  /*19f0*/  MOV R46, 0xffffffff ;  /* 0xffffffff002e7802 */ /* 0x000fe40000000f00 */
[----:B------:R-:W-:Y:S02]  /*1a00*/  MOV R90, R50 ;  /* 0x00000032005a7202 */ /* 0x000fe40000000f00 */
[----:B------:R-:W-:Y:S02]  /*1a10*/  MOV R44, 0x1a30 ;  /* 0x00001a30002c7802 */ /* 0x000fe40000000f00 */
[----:B------:R-:W-:Y:S05]  /*1a20*/  CALL.REL.NOINC `($__internal_145_$__cuda_sm70_shflsync_bfly_p) ;  /* 0x0000018000007944 */ /* 0x000fea0003c00000 */
[----:B0-----:R-:W-:Y:S01]  /*1a30*/  HFMA2.MMA R89, -RZ, RZ, 0, 4.76837158203125e-07 ;  /* 0x00000008ff597435 */ /* 0x001fe200000001ff */
[----:B-1----:R-:W-:Y:S02]  /*1a40*/  MOV R69, R46 ;  /* 0x0000002e00457202 */ /* 0x002fe40000000f00 */
[----:B------:R-:W-:Y:S02]  /*1a50*/  MOV R90, R47 ;  /* 0x0000002f005a7202 */ /* 0x000fe40000000f00 */
[----:B------:R-:W-:Y:S02]  /*1a60*/  MOV R87, 0x1f ;  /* 0x0000001f00577802 */ /* 0x000fe40000000f00 */
[----:B------:R-:W-:-:S02]  /*1a70*/  MOV R46, 0xffffffff ;  /* 0xffffffff002e7802 */ /* 0x000fc40000000f00 */
[----:B------:R-:W-:Y:S02]  /*1a80*/  MOV R44, 0x1aa0 ;  /* 0x00001aa0002c7802 */ /* 0x000fe40000000f00 */
[----:B------:R-:W-:Y:S05]  /*1a90*/  CALL.REL.NOINC `($__internal_145_$__cuda_sm70_shflsync_bfly_p) ;  /* 0x0000011000007944 */ /* 0x000fea0003c00000 */
[----:B------:R-:W-:Y:S01]  /*1aa0*/  FADD.FTZ R69, R69, R50 ;  /* 0x0000003245457221 */ /* 0x000fe20000010000 */
[----:B0-----:R-:W-:Y:S01]  /*1ab0*/  HFMA2.MMA R89, -RZ, RZ, 0, 9.5367431640625e-07 ;  /* 0x00000010ff597435 */ /* 0x001fe200000001ff */
[----:B-1----:R-:W-:Y:S01]  /*1ac0*/  FADD.FTZ R50, R47, R46 ;  /* 0x0000002e2f327221 */ /* 0x002fe20000010000 */
[----:B------:R-:W-:Y:S02]  /*1ad0*/  MOV R87, 0x1f ;  /* 0x0000001f00577802 */ /* 0x000fe40000000f00 */
[----:B------:R-:W-:Y:S02]  /*1ae0*/  MOV R46, 0xffffffff ;  /* 0xffffffff002e7802 */ /* 0x000fe40000000f00 */
[----:B------:R-:W-:Y:S02]  /*1af0*/  MOV R90, R69 ;  /* 0x00000045005a7202 */ /* 0x000fe40000000f00 */
[----:B------:R-:W-:Y:S02]  /*1b00*/  MOV R44, 0x1b20 ;  /* 0x00001b20002c7802 */ /* 0x000fe40000000f00 */
[----:B------:R-:W-:Y:S05]  /*1b10*/  CALL.REL.NOINC `($__internal_145_$__cuda_sm70_shflsync_bfly_p) ;  /* 0x0000009000007944 */ /* 0x000fea0003c00000 */
[----:B0-----:R-:W-:Y:S01]  /*1b20*/  HFMA2.MMA R89, -RZ, RZ, 0, 9.5367431640625e-07 ;  /* 0x00000010ff597435 */ /* 0x001fe200000001ff */
[----:B-1----:R-:W-:-:S02]  /*1b30*/  MOV R70, R46 ;  /* 0x0000002e00467202 */ /* 0x002fc40000000f00 */
[----:B------:R-:W-:Y:S02]  /*1b40*/  MOV R90, R50 ;  /* 0x00000032005a7202 */ /* 0x000fe40000000f00 */
[----:B------:R-:W-:Y:S02]  /*1b50*/  MOV R87, 0x1f ;  /* 0x0000001f00577802 */ /* 0x000fe40000000f00 */
[----:B------:R-:W-:Y:S02]  /*1b60*/  MOV R46, 0xffffffff ;  /* 0xffffffff002e7802 */ /* 0x000fe40000000f00 */
[----:B------:R-:W-:Y:S02]  /*1b70*/  MOV R44, 0x1b90 ;  /* 0x00001b90002c7802 */ /* 0x000fe40000000f00 */
[----:B------:R-:W-:Y:S05]  /*1b80*/  CALL.REL.NOINC `($__internal_145_$__cuda_sm70_shflsync_bfly_p) ;  /* 0x0000002000007944 */ /* 0x000fea0003c00000 */
[----:B-1----:R-:W-:Y:S01]  /*1b90*/  MOV R91, R46 ;  /* 0x0000002e005b7202 */ /* 0x002fe20000000f00 */
[----:B0-----:R-:W-:Y:S05]  /*1ba0*/  BRA `(.L_x_3186) ;  /* 0xffffee9000007947 */ /* 0x001fea000383ffff */
        .weak           $__internal_145_$__cuda_sm70_shflsync_bfly_p
        .type           $__internal_145_$__cuda_sm70_shflsync_bfly_p,@function
        .size           $__internal_145_$__cuda_sm70_shflsync_bfly_p,(.L_x_4525 - $__internal_145_$__cuda_sm70_shflsync_bfly_p)
$__internal_145_$__cuda_sm70_shflsync_bfly_p:
[----:B------:R-:W-:Y:S01]  /*1bb0*/  HFMA2.MMA R45, -RZ, RZ, 0, 0 ;  /* 0x00000000ff2d7435 */ /* 0x000fe200000001ff */
[----:B------:R-:W-:Y:S04]  /*1bc0*/  WARPSYNC R46 ;  /* 0x0000002e00007348 */ /* 0x000fe80003800000 */
[----:B------:R0:W1:Y:S01]  /*1bd0*/  SHFL.BFLY PT, R46, R90, R89, R87 ;  /* 0x0c0000595a2e7389 */ /* 0x00006200000e0057 */
[----:B------:R-:W-:Y:S05]  /*1be0*/  RET.REL.NODEC R44 `(_ZN10layer_norm13ln_bwd_kernelINS_13Kernel_traitsIf6__halffS2_fjLj256ELj1ELj4ELj1ELj16ENS_18Kernel_traits_baseILj256EfS2_fS2_fjLj128EEEEELb0ELb1ELb0ELb1EEEvNS_9BwdParamsE) ;  /* 0xffffe4102c007950 */ /* 0x000fea0003c3ffff */
.L_x_3187:
        /* <DEDUP_REMOVED lines=9> */
.L_x_4525:


//--------------------- .text._ZN10layer_norm13ln_bwd_kernelINS_13Kernel_traitsIf6__halffS2_fjLj256ELj1ELj4ELj1ELj16ENS_18Kernel_traits_baseILj256EfS2_fS2_fjLj128EEEEELb0ELb1ELb1ELb0EEEvNS_9BwdParamsE --------------------------
	.section	.text._ZN10layer_norm13ln_bwd_kernelINS_13Kernel_traitsIf6__halffS2_fjLj256ELj1ELj4ELj1ELj16ENS_18Kernel_traits_baseILj256EfS2_fS2_fjLj128EEEEELb0ELb1ELb1ELb0EEEvNS_9BwdParamsE,"ax",@progbits
	.sectioninfo	@"SHI_REGISTERS=112"
	.align	128
        .global         _ZN10layer_norm13ln_bwd_kernelINS_13Kernel_traitsIf6__halffS2_fjLj256ELj1ELj4ELj1ELj16ENS_18Kernel_traits_baseILj256EfS2_fS2_fjLj128EEEEELb0ELb1ELb1ELb0EEEvNS_9BwdParamsE
        .type           _ZN10layer_norm13ln_bwd_kernelINS_13Kernel_traitsIf6__halffS2_fjLj256ELj1ELj4ELj1ELj16ENS_18Kernel_traits_baseILj256EfS2_fS2_fjLj128EEEEELb0ELb1ELb1ELb0EEEvNS_9BwdParamsE,@function
        .size           _ZN10layer_norm13ln_bwd_kernelINS_13Kernel_traitsIf6__halffS2_fjLj256ELj1ELj4ELj1ELj16ENS_18Kernel_traits_baseILj256EfS2_fS2_fjLj128EEEEELb0ELb1ELb1ELb0EEEvNS_9BwdParamsE,(.L_x_4526 - _ZN10layer_norm13ln_bwd_kernelINS_13Kernel_traitsIf6__halffS2_fjLj256ELj1ELj4ELj1ELj16ENS_18Kernel_traits_baseILj256EfS2_fS2_fjLj128EEEEELb0ELb1ELb1ELb0EEEvNS_9BwdParamsE)
        .other          _ZN10layer_norm13ln_bwd_kernelINS_13Kernel_traitsIf6__halffS2_fjLj256ELj1ELj4ELj1ELj16ENS_18Kernel_traits_baseILj256EfS2_fS2_fjLj128EEEEELb0ELb1ELb1ELb0EEEvNS_9BwdParamsE,@"STO_CUDA_ENTRY STV_DEFAULT"
_ZN10layer_norm13ln_bwd_kernelINS_13Kernel_traitsIf6__halffS2_fjLj256ELj1ELj4ELj1ELj16ENS_18Kernel_traits_baseILj256EfS2_fS2_fjLj128EEEEELb0ELb1ELb1ELb0EEEvNS_9BwdParamsE:
.text._ZN10layer_norm13ln_bwd_kernelINS_13Kernel_traitsIf6__halffS2_fjLj256ELj1ELj4ELj1ELj16ENS_18Kernel_traits_baseILj256EfS2_fS2_fjLj128EEEEELb0ELb1ELb1ELb0EEEvNS_9BwdParamsE:
        /* <DEDUP_REMOVED lines=36> */
.L_x_3212:
        /* <DEDUP_REMOVED lines=13> */
[----:B------:R-:W-:Y:S01]  /*0310*/  CS2R R92, SRZ ;  /* 0x00000000005c7805 */ /* 0x000fe2000001ff00 */
        /* <DEDUP_REMOVED lines=10> */
.L_x_3190:
        /* <DEDUP_REMOVED lines=22> */
[--C-:B----4-:R-:W-:Y:S01]  /*0520*/  HADD2.F32 R75, -RZ, R68.reuse.H0_H0 ;  /* 0x20000044ff4b7230 */ /* 0x110fe20000004100 */
[C---:B------:R-:W-:Y:S01]  /*0530*/  FADD.FTZ R91, -R67.reuse, R74 ;  /* 0x0000004a435b7221 */ /* 0x040fe20000010100 */
[--C-:B------:R-:W-:Y:S01]  /*0540*/  HADD2.F32 R97, -RZ, R71.reuse.H0_H0 ;  /* 0x20000047ff617230 */ /* 0x100fe20000004100 */
[C---:B------:R-:W-:Y:S01]  /*0550*/  FADD.FTZ R81, -R67.reuse, R81 ;  /* 0x0000005143517221 */ /* 0x040fe20000010100 */
[----:B------:R-:W-:Y:S01]  /*0560*/  HADD2.F32 R90, -RZ, R71.H1_H1 ;  /* 0x30000047ff5a7230 */ /* 0x000fe20000004100 */
[C---:B------:R-:W-:Y:S01]  /*0570*/  FADD.FTZ R71, -R67.reuse, R80 ;  /* 0x0000005043477221 */ /* 0x040fe20000010100 */
[----:B------:R-:W-:Y:S01]  /*0580*/  HADD2.F32 R84, -RZ, R68.H1_H1 ;  /* 0x30000044ff547230 */ /* 0x000fe20000004100 */
[----:B-1----:R-:W-:-:S02]  /*0590*/  FADD.FTZ R3, -R67, R82 ;  /* 0x0000005243037221 */ /* 0x002fc40000010100 */
[----:B------:R-:W-:Y:S02]  /*05a0*/  FADD.FTZ R99, -R67, R83 ;  /* 0x0000005343637221 */ /* 0x000fe40000010100 */
[----:B-----5:R-:W-:Y:S02]  /*05b0*/  FMUL.FTZ R67, R66, R89 ;  /* 0x0000005942437220 */ /* 0x020fe40000410000 */
[----:B------:R-:W-:Y:S01]  /*05c0*/  FMUL.FTZ R74, R48, R75 ;  /* 0x0000004b304a7220 */ /* 0x000fe20000410000 */
[----:B------:R-:W-:Y:S01]  /*05d0*/  HADD2.F32 R85, -RZ, R69.H0_H0 ;  /* 0x20000045ff557230 */ /* 0x000fe20000004100 */
[C---:B------:R-:W-:Y:S02]  /*05e0*/  FMUL.FTZ R68, R66.reuse, R73 ;  /* 0x0000004942447220 */ /* 0x040fe40000410000 */
[----:B------:R-:W-:Y:S02]  /*05f0*/  FMUL.FTZ R73, R66, R3 ;  /* 0x0000000342497220 */ /* 0x000fe40000410000 */
[----:B------:R-:W-:-:S02]  /*0600*/  FFMA.FTZ R12, R67, R75, R12 ;  /* 0x0000004b430c7223 */ /* 0x000fc4000001000c */
[----:B------:R-:W-:Y:S02]  /*0610*/  FADD.FTZ R20, R20, R75 ;  /* 0x0000004b14147221 */ /* 0x000fe40000010000 */
[----:B------:R-:W-:Y:S02]  /*0620*/  FMUL.FTZ R75, R49, R84 ;  /* 0x00000054314b7220 */ /* 0x000fe40000410000 */
[----:B------:R-:W-:Y:S02]  /*0630*/  FADD.FTZ R2, RZ, R74 ;  /* 0x0000004aff027221 */ /* 0x000fe40000010000 */
[----:B------:R-:W-:Y:S01]  /*0640*/  FFMA.FTZ R3, R67, R74, RZ ;  /* 0x0000004a43037223 */ /* 0x000fe200000100ff */
[----:B------:R-:W-:Y:S01]  /*0650*/  HADD2.F32 R86, -RZ, R69.H1_H1 ;  /* 0x30000045ff567230 */ /* 0x000fe20000004100 */
[----:B------:R-:W-:Y:S02]  /*0660*/  FMUL.FTZ R69, R66, R91 ;  /* 0x0000005b42457220 */ /* 0x000fe40000410000 */
[----:B------:R-:W-:-:S02]  /*0670*/  FMUL.FTZ R80, R50, R85 ;  /* 0x0000005532507220 */ /* 0x000fc40000410000 */
[----:B------:R-:W-:Y:S02]  /*0680*/  FADD.FTZ R83, R2, R75 ;  /* 0x0000004b02537221 */ /* 0x000fe40000010000 */
[----:B------:R-:W-:Y:S01]  /*0690*/  FFMA.FTZ R3, R68, R75, R3 ;  /* 0x0000004b44037223 */ /* 0x000fe20000010003 */
[--C-:B------:R-:W-:Y:S01]  /*06a0*/  HADD2.F32 R95, -RZ, R70.reuse.H0_H0 ;  /* 0x20000046ff5f7230 */ /* 0x100fe20000004100 */
[C---:B------:R-:W-:Y:S01]  /*06b0*/  FMUL.FTZ R72, R66.reuse, R81 ;  /* 0x0000005142487220 */ /* 0x040fe20000410000 */
[----:B------:R-:W-:Y:S01]  /*06c0*/  HADD2.F32 R88, -RZ, R70.H1_H1 ;  /* 0x30000046ff587230 */ /* 0x000fe20000004100 */
[----:B------:R-:W-:Y:S02]  /*06d0*/  FMUL.FTZ R70, R66, R93 ;  /* 0x0000005d42467220 */ /* 0x000fe40000410000 */
[----:B------:R-:W-:Y:S02]  /*06e0*/  FMUL.FTZ R81, R51, R86 ;  /* 0x0000005633517220 */ /* 0x000fe40000410000 */
[----:B------:R-:W-:-:S02]  /*06f0*/  FADD.FTZ R2, R83, R80 ;  /* 0x0000005053027221 */ /* 0x000fc40000010000 */
[C---:B------:R-:W-:Y:S02]  /*0700*/  FFMA.FTZ R3, R69.reuse, R80, R3 ;  /* 0x0000005045037223 */ /* 0x040fe40000010003 */
[----:B------:R-:W-:Y:S02]  /*0710*/  FFMA.FTZ R14, R69, R85, R14 ;  /* 0x00000055450e7223 */ /* 0x000fe4000001000e */
[----:B------:R-:W-:Y:S02]  /*0720*/  FADD.FTZ R22, R22, R85 ;  /* 0x0000005516167221 */ /* 0x000fe40000010000 */
[----:B------:R-:W-:Y:S02]  /*0730*/  FMUL.FTZ R71, R66, R71 ;  /* 0x0000004742477220 */ /* 0x000fe40000410000 */
[----:B------:R-:W-:Y:S02]  /*0740*/  FMUL.FTZ R82, R44, R95 ;  /* 0x0000005f2c527220 */ /* 0x000fe40000410000 */
[----:B------:R-:W-:-:S02]  /*0750*/  FADD.FTZ R85, R2, R81 ;  /* 0x0000005102557221 */ /* 0x000fc40000010000 */
[----:B------:R-:W-:Y:S02]  /*0760*/  FFMA.FTZ R3, R70, R81, R3 ;  /* 0x0000005146037223 */ /* 0x000fe40000010003 */
        /* <DEDUP_REMOVED lines=24> */
.L_x_3191:
[----:B------:R-:W-:Y:S05]  /*08f0*/  BSYNC B0 ;  /* 0x0000000000007941 */ /* 0x000fea0003800000 */
.L_x_3189:
[----:B------:R-:W-:Y:S05]  /*0900*/  BRA.DIV ~URZ, `(.L_x_3192) ;  /* 0x000013527f007947 */ /* 0x000fea000b800000 */
[----:B------:R2:W3:Y:S02]  /*0910*/  SHFL.BFLY PT, R89, R92, 0x1, 0x1f ;  /* 0x0c201f005c597f89 */ /* 0x0004e400000e0000 */
.L_x_3215:
[----:B------:R-:W-:Y:S05]  /*0920*/  BRA.DIV ~URZ, `(.L_x_3193) ;  /* 0x000013b27f007947 */ /* 0x000fea000b800000 */
[----:B-1----:R-:W1:Y:S01]  /*0930*/  SHFL.BFLY PT, R2, R93, 0x1, 0x1f ;  /* 0x0c201f005d027f89 */ /* 0x002e6200000e0000 */
[----:B--23--:R-:W-:-:S05]  /*0940*/  FADD.FTZ R92, R89, R92 ;  /* 0x0000005c595c7221 */ /* 0x00cfca0000010000 */
        /* <DEDUP_REMOVED lines=15> */
.L_x_3216:
[----:B------:R-:W-:Y:S01]  /*0a40*/  BSSY B0, `(.L_x_3194) ;  /* 0x00000b5000007945 */ /* 0x000fe20003800000 */
[----:B------:R-:W-:Y:S05]  /*0a50*/  @!P4 BRA `(.L_x_3195) ;  /* 0x00000b300000c947 */ /* 0x000fea0003800000 */
[----:B-----5:R-:W-:Y:S01]  /*0a60*/  ISETP.GE.AND P6, PT, R87, 0x1, PT ;  /* 0x000000015700780c */ /* 0x020fe20003fc6270 */
[----:B---3--:R-:W-:-:S12]  /*0a70*/  FADD.FTZ R92, R92, R91 ;  /* 0x0000005b5c5c7221 */ /* 0x008fd80000010000 */
[----:B------:R-:W-:-:S05]  /*0a80*/  @P6 IADD3 R87, R87, -0x1, RZ ;  /* 0xffffffff57576810 */ /* 0x000fca0007ffe0ff */
[----:B------:R-:W-:Y:S01]  /*0a90*/  @P6 IMAD R2, R87, c[0x0][0x168], RZ ;  /* 0x00005a0057026a24 */ /* 0x000fe200078e02ff */
[----:B------:R-:W-:-:S04]  /*0aa0*/  HFMA2.MMA R87, -RZ, RZ, 0, 0 ;  /* 0x00000000ff577435 */ /* 0x000fc800000001ff */
[----:B------:R-:W-:Y:S01]  /*0ab0*/  @P6 SHF.R.S32.HI R3, RZ, 0x1f, R2 ;  /* 0x0000001fff036819 */ /* 0x000fe20000011402 */
[----:B------:R-:W-:Y:S01]  /*0ac0*/  FMUL.FTZ R92, R92, c[0x0][0x1e0] ;  /* 0x000078005c5c7a20 */ /* 0x000fe20000410000 */
[----:B0-----:R-:W-:Y:S02]  /*0ad0*/  ISETP.NE.AND P2, PT, R100, RZ, PT ;  /* 0x000000ff6400720c */ /* 0x001fe40003f45270 */
[----:B------:R-:W-:Y:S02]  /*0ae0*/  @P6 LEA.HI R3, R3, R2, RZ, 0x3 ;  /* 0x0000000203036211 */ /* 0x000fe400078f18ff */
[----:B------:R-:W-:Y:S02]  /*0af0*/  @P6 MOV R2, 0x10 ;  /* 0x0000001000026802 */ /* 0x000fe40000000f00 */
[----:B------:R-:W-:Y:S02]  /*0b00*/  @P6 LEA.HI.SX32 R87, R3, R0, 0x1d ;  /* 0x0000000003576211 */ /* 0x000fe400078feaff */
[----:B------:R-:W-:-:S02]  /*0b10*/  FSEL R99, R92, RZ, !P2 ;  /* 0x000000ff5c637208 */ /* 0x000fc40005000000 */
[----:B------:R-:W-:Y:S01]  /*0b20*/  @!P5 ISETP.NE.U32.AND P1, PT, RZ, c[0x0][0x218], PT ;  /* 0x00008600ff00da0c */ /* 0x000fe20003f25070 */
[----:B------:R-:W-:Y:S01]  /*0b30*/  @P6 IMAD.WIDE.U32 R2, R87, R2, c[0x0][0x170] ;  /* 0x00005c0057026625 */ /* 0x000fe200078e0002 */
[----:B------:R-:W-:Y:S02]  /*0b40*/  @!P5 ISETP.NE.U32.AND P2, PT, RZ, c[0x0][0x218], PT ;  /* 0x00008600ff00da0c */ /* 0x000fe40003f45070 */
[----:B------:R-:W-:Y:S02]  /*0b50*/  @!P5 ISETP.NE.U32.AND P0, PT, RZ, c[0x0][0x218], PT ;  /* 0x00008600ff00da0c */ /* 0x000fe40003f05070 */
[----:B------:R-:W-:Y:S01]  /*0b60*/  @!P5 ISETP.NE.U32.AND P3, PT, RZ, c[0x0][0x218], PT ;  /* 0x00008600ff00da0c */ /* 0x000fe20003f65070 */
[----:B------:R0:W5:Y:S01]  /*0b70*/  @P6 LDG.E.128 R76, [R2.64] ;  /* 0x00000004024c6981 */ /* 0x000162000c1e1d00 */
[----:B------:R-:W-:Y:S01]  /*0b80*/  @!P5 ISETP.NE.AND.EX P1, PT, RZ, c[0x0][0x21c], PT, P1 ;  /* 0x00008700ff00da0c */ /* 0x000fe20003f25310 */
[----:B-1----:R-:W-:Y:S01]  /*0b90*/  FADD.FTZ R94, R94, R93 ;  /* 0x0000005d5e5e7221 */ /* 0x002fe20000010000 */
[----:B------:R-:W-:Y:S01]  /*0ba0*/  @!P5 ISETP.NE.AND.EX P2, PT, RZ, c[0x0][0x21c], PT, P2 ;  /* 0x00008700ff00da0c */ /* 0x000fe20003f45320 */
[----:B------:R-:W-:Y:S01]  /*0bb0*/  BSSY B1, `(.L_x_3196) ;  /* 0x0000019000017945 */ /* 0x000fe20003800000 */
[----:B------:R-:W-:Y:S01]  /*0bc0*/  @!P5 ISETP.NE.AND.EX P0, PT, RZ, c[0x0][0x21c], PT, P0 ;  /* 0x00008700ff00da0c */ /* 0x000fe20003f05300 */
[----:B------:R-:W-:Y:S01]  /*0bd0*/  FMUL.FTZ R96, R94, c[0x0][0x1e0] ;  /* 0x000078005e607a20 */ /* 0x000fe20000410000 */
[----:B------:R-:W-:-:S02]  /*0be0*/  @!P5 FSEL R92, R11, RZ, P1 ;  /* 0x000000ff0b5cd208 */ /* 0x000fc40000800000 */
[----:B------:R-:W-:Y:S02]  /*0bf0*/  @!P5 ISETP.NE.AND.EX P3, PT, RZ, c[0x0][0x21c], PT, P3 ;  /* 0x00008700ff00da0c */ /* 0x000fe40003f65330 */
[----:B0-----:R-:W-:Y:S02]  /*0c00*/  @!P5 FSEL R3, R6, RZ, P2 ;  /* 0x000000ff0603d208 */ /* 0x001fe40001000000 */
[----:B------:R-:W-:Y:S02]  /*0c10*/  @!P5 ISETP.NE.U32.AND P1, PT, RZ, c[0x0][0x218], PT ;  /* 0x00008600ff00da0c */ /* 0x000fe40003f25070 */
[----:B------:R-:W-:Y:S02]  /*0c20*/  @!P5 ISETP.NE.U32.AND P2, PT, RZ, c[0x0][0x218], PT ;  /* 0x00008600ff00da0c */ /* 0x000fe40003f45070 */
[----:B--2---:R-:W-:Y:S02]  /*0c30*/  @!P5 FSEL R91, R4, RZ, P0 ;  /* 0x000000ff045bd208 */ /* 0x004fe40000000000 */
[----:B------:R-:W-:-:S02]  /*0c40*/  @!P5 FSEL R2, R5, RZ, P3 ;  /* 0x000000ff0502d208 */ /* 0x000fc40001800000 */
[----:B------:R-:W-:Y:S02]  /*0c50*/  @!P5 ISETP.NE.U32.AND P0, PT, RZ, c[0x0][0x218], PT ;  /* 0x00008600ff00da0c */ /* 0x000fe40003f05070 */
[----:B------:R-:W-:Y:S02]  /*0c60*/  @!P5 ISETP.NE.U32.AND P3, PT, RZ, c[0x0][0x218], PT ;  /* 0x00008600ff00da0c */ /* 0x000fe40003f65070 */
[----:B------:R-:W-:Y:S02]  /*0c70*/  @!P5 ISETP.NE.AND.EX P2, PT, RZ, c[0x0][0x21c], PT, P2 ;  /* 0x00008700ff00da0c */ /* 0x000fe40003f45320 */
[----:B------:R-:W-:Y:S02]  /*0c80*/  @!P5 ISETP.NE.AND.EX P1, PT, RZ, c[0x0][0x21c], PT, P1 ;  /* 0x00008700ff00da0c */ /* 0x000fe40003f25310 */
[----:B------:R-:W-:Y:S02]  /*0c90*/  @!P5 ISETP.NE.AND.EX P0, PT, RZ, c[0x0][0x21c], PT, P0 ;  /* 0x00008700ff00da0c */ /* 0x000fe40003f05300 */
[----:B------:R-:W-:-:S02]  /*0ca0*/  @!P5 ISETP.NE.AND.EX P3, PT, RZ, c[0x0][0x21c], PT, P3 ;  /* 0x00008700ff00da0c */ /* 0x000fc40003f65330 */
        /* <DEDUP_REMOVED lines=9> */
.L_x_3197:
[----:B------:R-:W-:Y:S05]  /*0d40*/  BSYNC B1 ;  /* 0x0000000000017941 */ /* 0x000fea0003800000 */
.L_x_3196:
        /* <DEDUP_REMOVED lines=10> */
.L_x_3199:
[----:B------:R-:W-:Y:S05]  /*0df0*/  BSYNC B1 ;  /* 0x0000000000017941 */ /* 0x000fea0003800000 */
.L_x_3198:
        /* <DEDUP_REMOVED lines=10> */
.L_x_3201:
[----:B------:R-:W-:Y:S05]  /*0ea0*/  BSYNC B1 ;  /* 0x0000000000017941 */ /* 0x000fea0003800000 */
.L_x_3200:
        /* <DEDUP_REMOVED lines=8> */
.L_x_3203:
[----:B------:R-:W-:Y:S05]  /*0f30*/  BSYNC B1 ;  /* 0x0000000000017941 */ /* 0x000fea0003800000 */
.L_x_3202:
        /* <DEDUP_REMOVED lines=8> */
.L_x_3205:
[----:B------:R-:W-:Y:S05]  /*0fc0*/  BSYNC B1 ;  /* 0x0000000000017941 */ /* 0x000fea0003800000 */
.L_x_3204:
        /* <DEDUP_REMOVED lines=8> */
.L_x_3207:
[----:B------:R-:W-:Y:S05]  /*1050*/  BSYNC B1 ;  /* 0x0000000000017941 */ /* 0x000fea0003800000 */
.L_x_3206:
        /* <DEDUP_REMOVED lines=8> */
.L_x_3209:
[----:B------:R-:W-:Y:S05]  /*10e0*/  BSYNC B1 ;  /* 0x0000000000017941 */ /* 0x000fea0003800000 */
.L_x_3208:
        /* <DEDUP_REMOVED lines=8> */
.L_x_3211:
[----:B------:R-:W-:Y:S05]  /*1170*/  BSYNC B1 ;  /* 0x0000000000017941 */ /* 0x000fea0003800000 */
.L_x_3210:
        /* <DEDUP_REMOVED lines=16> */
[----:B------:R-:W-:Y:S01]  /*1280*/  @P6 FMUL.FTZ R96, R2, c[0x0][0x1ec] ;  /* 0x00007b0002606a20 */ /* 0x000fe20000410000 */
        /* <DEDUP_REMOVED lines=10> */
[----:B------:R-:W-:Y:S01]  /*1330*/  @P6 F2FP.PACK_AB R105, RZ, R105 ;  /* 0x00000069ff69623e */ /* 0x000fe200000000ff */
[----:B------:R-:W-:Y:S01]  /*1340*/  @P1 IMAD.MOV.U32 R2, RZ, RZ, 0x20 ;  /* 0x00000020ff021424 */ /* 0x000fe200078e00ff */
[----:B------:R-:W-:-:S02]  /*1350*/  @P6 F2FP.PACK_AB R107, RZ, R107 ;  /* 0x0000006bff6b623e */ /* 0x000fc400000000ff */
[----:B------:R-:W-:Y:S02]  /*1360*/  @P6 F2FP.PACK_AB R109, RZ, R109 ;  /* 0x0000006dff6d623e */ /* 0x000fe400000000ff */
[----:B------:R-:W-:Y:S02]  /*1370*/  @P6 PRMT R61, R104, 0x7610, R61 ;  /* 0x00007610683d6816 */ /* 0x000fe4000000003d */
[----:B------:R-:W-:Y:S02]  /*1380*/  @P6 PRMT R62, R106, 0x7610, R62 ;  /* 0x000076106a3e6816 */ /* 0x000fe4000000003e */
[----:B------:R-:W-:Y:S02]  /*1390*/  @P6 PRMT R63, R108, 0x7610, R63 ;  /* 0x000076106c3f6816 */ /* 0x000fe4000000003f */
[----:B------:R-:W-:Y:S01]  /*13a0*/  SEL R58, R3, R58, P0 ;  /* 0x0000003a033a7207 */ /* 0x000fe20000000000 */
[----:B------:R-:W-:Y:S01]  /*13b0*/  @P1 IMAD.WIDE.U32 R2, R65, R2, c[0x0][0x258] ;  /* 0x0000960041021625 */ /* 0x000fe200078e0002 */
[----:B------:R-:W-:Y:S01]  /*13c0*/  SEL R52, R93, R52, P0 ;  /* 0x000000345d347207 */ /* 0x000fe20000000000 */
[----:B-----5:R-:W-:Y:S01]  /*13d0*/  @P6 HADD2.F32 R65, -RZ, R76.H0_H0 ;  /* 0x2000004cff416230 */ /* 0x020fe20000004100 */
[----:B------:R-:W-:-:S02]  /*13e0*/  SEL R53, R94, R53, P0 ;  /* 0x000000355e357207 */ /* 0x000fc40000000000 */
[----:B------:R-:W-:Y:S02]  /*13f0*/  SEL R54, R97, R54, P0 ;  /* 0x0000003661367207 */ /* 0x000fe40000000000 */
[----:B------:R-:W-:Y:S01]  /*1400*/  SEL R56, R91, R56, P0 ;  /* 0x000000385b387207 */ /* 0x000fe20000000000 */
[----:B------:R-:W-:Y:S01]  /*1410*/  @P6 FFMA.FTZ R28, R89, R65, R28 ;  /* 0x00000041591c6223 */ /* 0x000fe2000001001c */
[----:B------:R-:W-:Y:S01]  /*1420*/  SEL R59, R90, R59, P0 ;  /* 0x0000003b5a3b7207 */ /* 0x000fe20000000000 */
[----:B------:R-:W-:Y:S01]  /*1430*/  @P6 IMAD.WIDE.U32 R90, R87, R92, c[0x0][0x248] ;  /* 0x00009200575a6625 */ /* 0x000fe200078e005c */
[----:B------:R-:W-:Y:S01]  /*1440*/  @P6 PRMT R60, R60, 0x5410, R103 ;  /* 0x000054103c3c6816 */ /* 0x000fe20000000067 */
[----:B------:R-:W-:Y:S01]  /*1450*/  @P1 STG.E.128 [R2.64], R52 ;  /* 0x0000003402001986 */ /* 0x000fe2000c101d04 */
[----:B------:R-:W-:Y:S01]  /*1460*/  @P6 PRMT R61, R61, 0x5410, R105 ;  /* 0x000054103d3d6816 */ /* 0x000fe20000000069 */
[----:B------:R-:W-:Y:S01]  /*1470*/  @P6 HADD2.F32 R87, -RZ, R76.H1_H1 ;  /* 0x3000004cff576230 */ /* 0x000fe20000004100 */
[----:B------:R-:W-:Y:S01]  /*1480*/  @P6 PRMT R62, R62, 0x5410, R107 ;  /* 0x000054103e3e6816 */ /* 0x000fe2000000006b */
[----:B------:R0:W-:Y:S01]  /*1490*/  @P1 STG.E.128 [R2.64+0x10], R56 ;  /* 0x0000103802001986 */ /* 0x0001e2000c101d04 */
[----:B------:R-:W-:Y:S01]  /*14a0*/  @P6 PRMT R63, R63, 0x5410, R109 ;  /* 0x000054103f3f6816 */ /* 0x000fe2000000006d */
[--C-:B------:R-:W-:Y:S01]  /*14b0*/  @P6 HADD2.F32 R92, -RZ, R77.reuse.H0_H0 ;  /* 0x2000004dff5c6230 */ /* 0x100fe20000004100 */
[----:B------:R-:W-:Y:S01]  /*14c0*/  @P6 FFMA.FTZ R29, R88, R87, R29 ;  /* 0x00000057581d6223 */ /* 0x000fe2000001001d */
[----:B------:R-:W-:-:S02]  /*14d0*/  @P6 HADD2.F32 R65, -RZ, R77.H1_H1 ;  /* 0x3000004dff416230 */ /* 0x000fc40000004100 */
[----:B------:R1:W-:Y:S01]  /*14e0*/  @P6 STG.E.128 [R90.64], R60 ;  /* 0x0000003c5a006986 */ /* 0x0003e2000c101d04 */
[--C-:B------:R-:W-:Y:S01]  /*14f0*/  @P6 HADD2.F32 R87, -RZ, R78.reuse.H0_H0 ;  /* 0x2000004eff576230 */ /* 0x100fe20000004100 */
[----:B------:R-:W-:Y:S01]  /*1500*/  @P6 FFMA.FTZ R30, R101, R92, R30 ;  /* 0x0000005c651e6223 */ /* 0x000fe2000001001e */
[----:B------:R-:W-:Y:S01]  /*1510*/  @P6 HADD2.F32 R88, -RZ, R78.H1_H1 ;  /* 0x3000004eff586230 */ /* 0x000fe20000004100 */
[----:B------:R-:W-:Y:S02]  /*1520*/  @P6 FFMA.FTZ R31, R66, R65, R31 ;  /* 0x00000041421f6223 */ /* 0x000fe4000001001f */
[----:B------:R-:W-:Y:S02]  /*1530*/  @P6 FFMA.FTZ R24, R95, R87, R24 ;  /* 0x000000575f186223 */ /* 0x000fe40000010018 */
[----:B------:R-:W-:Y:S01]  /*1540*/  @P6 FFMA.FTZ R25, R96, R88, R25 ;  /* 0x0000005860196223 */ /* 0x000fe20000010019 */
[--C-:B0-----:R-:W-:Y:S02]  /*1550*/  @P6 HADD2.F32 R2, -RZ, R79.reuse.H0_H0 ;  /* 0x2000004fff026230 */ /* 0x101fe40000004100 */
[----:B------:R-:W-:-:S03]  /*1560*/  @P6 HADD2.F32 R3, -RZ, R79.H1_H1 ;  /* 0x3000004fff036230 */ /* 0x000fc60000004100 */
[----:B------:R-:W-:Y:S02]  /*1570*/  @P6 FFMA.FTZ R26, R99, R2, R26 ;  /* 0x00000002631a6223 */ /* 0x000fe4000001001a */
[----:B------:R-:W-:Y:S02]  /*1580*/  @P6 FFMA.FTZ R27, R98, R3, R27 ;  /* 0x00000003621b6223 */ /* 0x000fe4000001001b */
.L_x_3195:
[----:B-1----:R-:W-:Y:S05]  /*1590*/  BSYNC B0 ;  /* 0x0000000000007941 */ /* 0x002fea0003800000 */
.L_x_3194:
[----:B------:R-:W-:-:S04]  /*15a0*/  MOV R3, c[0x0][0x160] ;  /* 0x0000580000037a02 */ /* 0x000fc80000000f00 */
[----:B------:R-:W-:-:S04]  /*15b0*/  LEA R64, R3, R64, 0x2 ;  /* 0x0000004003407211 */ /* 0x000fc800078e10ff */
[----:B------:R-:W-:-:S13]  /*15c0*/  ISETP.GE.AND P0, PT, R64, c[0x0][0x164], PT ;  /* 0x0000590040007a0c */ /* 0x000fda0003f06270 */
[----:B0-23-5:R-:W-:Y:S01]  /*15d0*/  @P0 CALL.REL.NOINC `(.L_x_3188) ;  /* 0x0000001000000944 */ /* 0x02dfe20003c00000 */
[----:B------:R-:W-:Y:S05]  /*15e0*/  BRA `(.L_x_3212) ;  /* 0xffffec5000007947 */ /* 0x000fea000383ffff */
.L_x_3188:
        /* <DEDUP_REMOVED lines=92> */
.L_x_3214:
[----:B------:R-:W-:Y:S05]  /*1bb0*/  BSYNC B0 ;  /* 0x0000000000007941 */ /* 0x000fea0003800000 */
.L_x_3213:
        /* <DEDUP_REMOVED lines=10> */
.L_x_3192:
[----:B------:R-:W-:Y:S01]  /*1c60*/  HFMA2.MMA R95, -RZ, RZ, 0, 5.9604644775390625e-08 ;  /* 0x00000001ff5f7435 */ /* 0x000fe200000001ff */
[----:B------:R-:W-:Y:S02]  /*1c70*/  MOV R90, R92 ;  /* 0x0000005c005a7202 */ /* 0x000fe40000000f00 */
[----:B------:R-:W-:Y:S02]  /*1c80*/  MOV R94, 0x1f ;  /* 0x0000001f005e7802 */ /* 0x000fe40000000f00 */
[----:B------:R-:W-:-:S02]  /*1c90*/  MOV R97, 0xffffffff ;  /* 0xffffffff00617802 */ /* 0x000fc40000000f00 */
[----:B-1----:R-:W-:Y:S02]  /*1ca0*/  MOV R2, 0x1cc0 ;  /* 0x00001cc000027802 */ /* 0x002fe40000000f00 */
[----:B0----5:R-:W-:Y:S05]  /*1cb0*/  CALL.REL.NOINC `($__internal_146_$__cuda_sm70_shflsync_bfly_p) ;  /* 0x0000045000007944 */ /* 0x021fea0003c00000 */
[----:B-1----:R-:W-:Y:S01]  /*1cc0*/  IMAD.MOV.U32 R89, RZ, RZ, R94 ;  /* 0x000000ffff597224 */ /* 0x002fe200078e005e */
[----:B0-----:R-:W-:Y:S05]  /*1cd0*/  BRA `(.L_x_3215) ;  /* 0xffffec4000007947 */ /* 0x001fea000383ffff */
.L_x_3193:
[----:B------:R-:W-:Y:S01]  /*1ce0*/  HFMA2.MMA R95, -RZ, RZ, 0, 5.9604644775390625e-08 ;  /* 0x00000001ff5f7435 */ /* 0x000fe200000001ff */
[----:B------:R-:W-:Y:S02]  /*1cf0*/  MOV R90, R93 ;  /* 0x0000005d005a7202 */ /* 0x000fe40000000f00 */
[----:B------:R-:W-:Y:S02]  /*1d00*/  MOV R94, 0x1f ;  /* 0x0000001f005e7802 */ /* 0x000fe40000000f00 */
[----:B------:R-:W-:Y:S02]  /*1d10*/  MOV R97, 0xffffffff ;  /* 0xffffffff00617802 */ /* 0x000fe40000000f00 */
[----:B-1----:R-:W-:Y:S02]  /*1d20*/  MOV R2, 0x1d40 ;  /* 0x00001d4000027802 */ /* 0x002fe40000000f00 */
[----:B0-23-5:R-:W-:Y:S05]  /*1d30*/  CALL.REL.NOINC `($__internal_146_$__cuda_sm70_shflsync_bfly_p) ;  /* 0x000003d000007944 */ /* 0x02dfea0003c00000 */
[----:B------:R-:W-:Y:S01]  /*1d40*/  FADD.FTZ R89, R89, R92 ;  /* 0x0000005c59597221 */ /* 0x000fe20000010000 */
[----:B0-----:R-:W-:Y:S01]  /*1d50*/  HFMA2.MMA R95, -RZ, RZ, 0, 1.1920928955078125e-07 ;  /* 0x00000002ff5f7435 */ /* 0x001fe200000001ff */
[----:B-1----:R-:W-:Y:S01]  /*1d60*/  FADD.FTZ R93, R93, R94 ;  /* 0x0000005e5d5d7221 */ /* 0x002fe20000010000 */
[----:B------:R-:W-:Y:S01]  /*1d70*/  MOV R97, 0xffffffff ;  /* 0xffffffff00617802 */ /* 0x000fe20000000f00 */
[----:B------:R-:W-:Y:S01]  /*1d80*/  IMAD.MOV.U32 R94, RZ, RZ, 0x1f ;  /* 0x0000001fff5e7424 */ /* 0x000fe200078e00ff */
[----:B------:R-:W-:-:S02]  /*1d90*/  MOV R90, R89 ;  /* 0x00000059005a7202 */ /* 0x000fc40000000f00 */
[----:B------:R-:W-:Y:S02]  /*1da0*/  MOV R2, 0x1dc0 ;  /* 0x00001dc000027802 */ /* 0x000fe40000000f00 */
[----:B------:R-:W-:Y:S05]  /*1db0*/  CALL.REL.NOINC `($__internal_146_$__cuda_sm70_shflsync_bfly_p) ;  /* 0x0000035000007944 */ /* 0x000fea0003c00000 */
[----:B0-----:R-:W-:Y:S01]  /*1dc0*/  HFMA2.MMA R95, -RZ, RZ, 0, 1.1920928955078125e-07 ;  /* 0x00000002ff5f7435 */ /* 0x001fe200000001ff */
[----:B-1----:R-:W-:Y:S01]  /*1dd0*/  MOV R88, R94 ;  /* 0x0000005e00587202 */ /* 0x002fe20000000f00 */
[----:B------:R-:W-:Y:S01]  /*1de0*/  IMAD.MOV.U32 R94, RZ, RZ, 0x1f ;  /* 0x0000001fff5e7424 */ /* 0x000fe200078e00ff */
[----:B------:R-:W-:Y:S02]  /*1df0*/  MOV R90, R93 ;  /* 0x0000005d005a7202 */ /* 0x000fe40000000f00 */
[----:B------:R-:W-:Y:S02]  /*1e00*/  MOV R97, 0xffffffff ;  /* 0xffffffff00617802 */ /* 0x000fe40000000f00 */
[----:B------:R-:W-:Y:S02]  /*1e10*/  MOV R2, 0x1e30 ;  /* 0x00001e3000027802 */ /* 0x000fe40000000f00 */
[----:B------:R-:W-:Y:S05]  /*1e20*/  CALL.REL.NOINC `($__internal_146_$__cuda_sm70_shflsync_bfly_p) ;  /* 0x000002e000007944 */ /* 0x000fea0003c00000 */
[----:B------:R-:W-:Y:S01]  /*1e30*/  FADD.FTZ R89, R88, R89 ;  /* 0x0000005958597221 */ /* 0x000fe20000010000 */
[----:B0-----:R-:W-:Y:S01]  /*1e40*/  HFMA2.MMA R95, -RZ, RZ, 0, 2.384185791015625e-07 ;  /* 0x00000004ff5f7435 */ /* 0x001fe200000001ff */
[----:B-1----:R-:W-:Y:S01]  /*1e50*/  FADD.FTZ R93, R93, R94 ;  /* 0x0000005e5d5d7221 */ /* 0x002fe20000010000 */
[----:B------:R-:W-:-:S02]  /*1e60*/  MOV R94, 0x1f ;  /* 0x0000001f005e7802 */ /* 0x000fc40000000f00 */
[----:B------:R-:W-:Y:S02]  /*1e70*/  MOV R97, 0xffffffff ;  /* 0xffffffff00617802 */ /* 0x000fe40000000f00 */
[----:B------:R-:W-:Y:S02]  /*1e80*/  MOV R90, R89 ;  /* 0x00000059005a7202 */ /* 0x000fe40000000f00 */
[----:B------:R-:W-:Y:S02]  /*1e90*/  MOV R2, 0x1eb0 ;  /* 0x00001eb000027802 */ /* 0x000fe40000000f00 */
[----:B------:R-:W-:Y:S05]  /*1ea0*/  CALL.REL.NOINC `($__internal_146_$__cuda_sm70_shflsync_bfly_p) ;  /* 0x0000026000007944 */ /* 0x000fea0003c00000 */
[----:B0-----:R-:W-:Y:S01]  /*1eb0*/  HFMA2.MMA R95, -RZ, RZ, 0, 2.384185791015625e-07 ;  /* 0x00000004ff5f7435 */ /* 0x001fe200000001ff */
[----:B-1----:R-:W-:Y:S01]  /*1ec0*/  IMAD.MOV.U32 R88, RZ, RZ, R94 ;  /* 0x000000ffff587224 */ /* 0x002fe200078e005e */
[----:B------:R-:W-:Y:S02]  /*1ed0*/  MOV R90, R93 ;  /* 0x0000005d005a7202 */ /* 0x000fe40000000f00 */
[----:B------:R-:W-:Y:S02]  /*1ee0*/  MOV R94, 0x1f ;  /* 0x0000001f005e7802 */ /* 0x000fe40000000f00 */
[----:B------:R-:W-:-:S02]  /*1ef0*/  MOV R97, 0xffffffff ;  /* 0xffffffff00617802 */ /* 0x000fc40000000f00 */
[----:B------:R-:W-:Y:S02]  /*1f00*/  MOV R2, 0x1f20 ;  /* 0x00001f2000027802 */ /* 0x000fe40000000f00 */
[----:B------:R-:W-:Y:S05]  /*1f10*/  CALL.REL.NOINC `($__internal_146_$__cuda_sm70_shflsync_bfly_p) ;  /* 0x000001f000007944 */ /* 0x000fea0003c00000 */
[----:B------:R-:W-:Y:S01]  /*1f20*/  FADD.FTZ R89, R88, R89 ;  /* 0x0000005958597221 */ /* 0x000fe20000010000 */
[----:B0-----:R-:W-:Y:S01]  /*1f30*/  HFMA2.MMA R95, -RZ, RZ, 0, 4.76837158203125e-07 ;  /* 0x00000008ff5f7435 */ /* 0x001fe200000001ff */
[----:B-1----:R-:W-:Y:S01]  /*1f40*/  FADD.FTZ R93, R93, R94 ;  /* 0x0000005e5d5d7221 */ /* 0x002fe20000010000 */
[----:B------:R-:W-:Y:S01]  /*1f50*/  MOV R97, 0xffffffff ;  /* 0xffffffff00617802 */ /* 0x000fe20000000f00 */
[----:B------:R-:W-:Y:S01]  /*1f60*/  IMAD.MOV.U32 R94, RZ, RZ, 0x1f ;  /* 0x0000001fff5e7424 */ /* 0x000fe200078e00ff */
[----:B------:R-:W-:Y:S02]  /*1f70*/  MOV R90, R89 ;  /* 0x00000059005a7202 */ /* 0x000fe40000000f00 */
[----:B------:R-:W-:Y:S02]  /*1f80*/  MOV R2, 0x1fa0 ;  /* 0x00001fa000027802 */ /* 0x000fe40000000f00 */
[----:B------:R-:W-:Y:S05]  /*1f90*/  CALL.REL.NOINC `($__internal_146_$__cuda_sm70_shflsync_bfly_p) ;  /* 0x0000017000007944 */ /* 0x000fea0003c00000 */
[----:B0-----:R-:W-:Y:S01]  /*1fa0*/  HFMA2.MMA R95, -RZ, RZ, 0, 4.76837158203125e-07 ;  /* 0x00000008ff5f7435 */ /* 0x001fe200000001ff */
[----:B-1----:R-:W-:Y:S01]  /*1fb0*/  MOV R88, R94 ;  /* 0x0000005e00587202 */ /* 0x002fe20000000f00 */
[----:B------:R-:W-:Y:S01]  /*1fc0*/  IMAD.MOV.U32 R94, RZ, RZ, 0x1f ;  /* 0x0000001fff5e7424 */ /* 0x000fe200078e00ff */
[----:B------:R-:W-:-:S02]  /*1fd0*/  MOV R90, R93 ;  /* 0x0000005d005a7202 */ /* 0x000fc40000000f00 */
[----:B------:R-:W-:Y:S02]  /*1fe0*/  MOV R97, 0xffffffff ;  /* 0xffffffff00617802 */ /* 0x000fe40000000f00 */
[----:B------:R-:W-:Y:S02]  /*1ff0*/  MOV R2, 0x2010 ;  /* 0x0000201000027802 */ /* 0x000fe40000000f00 */
[----:B------:R-:W-:Y:S05]  /*2000*/  CALL.REL.NOINC `($__internal_146_$__cuda_sm70_shflsync_bfly_p) ;  /* 0x0000010000007944 */ /* 0x000fea0003c00000 */
[----:B------:R-:W-:Y:S01]  /*2010*/  FADD.FTZ R91, R88, R89 ;  /* 0x00000059585b7221 */ /* 0x000fe20000010000 */
[----:B0-----:R-:W-:Y:S01]  /*2020*/  HFMA2.MMA R95, -RZ, RZ, 0, 9.5367431640625e-07 ;  /* 0x00000010ff5f7435 */ /* 0x001fe200000001ff */
[----:B-1----:R-:W-:Y:S01]  /*2030*/  FADD.FTZ R93, R93, R94 ;  /* 0x0000005e5d5d7221 */ /* 0x002fe20000010000 */
[----:B------:R-:W-:Y:S02]  /*2040*/  MOV R94, 0x1f ;  /* 0x0000001f005e7802 */ /* 0x000fe40000000f00 */
[----:B------:R-:W-:Y:S02]  /*2050*/  MOV R97, 0xffffffff ;  /* 0xffffffff00617802 */ /* 0x000fe40000000f00 */
[----:B------:R-:W-:Y:S02]  /*2060*/  MOV R90, R91 ;  /* 0x0000005b005a7202 */ /* 0x000fe40000000f00 */
[----:B------:R-:W-:-:S02]  /*2070*/  MOV R2, 0x2090 ;  /* 0x0000209000027802 */ /* 0x000fc40000000f00 */
[----:B------:R-:W-:Y:S05]  /*2080*/  CALL.REL.NOINC `($__internal_146_$__cuda_sm70_shflsync_bfly_p) ;  /* 0x0000008000007944 */ /* 0x000fea0003c00000 */
[----:B0-----:R-:W-:Y:S01]  /*2090*/  HFMA2.MMA R95, -RZ, RZ, 0, 9.5367431640625e-07 ;  /* 0x00000010ff5f7435 */ /* 0x001fe200000001ff */
[----:B-1----:R-:W-:Y:S01]  /*20a0*/  IMAD.MOV.U32 R92, RZ, RZ, R94 ;  /* 0x000000ffff5c7224 */ /* 0x002fe200078e005e */
[----:B------:R-:W-:-:S02]  /*20b0*/  MOV R90, R93 ;  /* 0x0000005d005a7202 */ /* 0x000fc40000000f00 */
[----:B------:R-:W-:Y:S02]  /*20c0*/  MOV R94, 0x1f ;  /* 0x0000001f005e7802 */ /* 0x000fe40000000f00 */
[----:B------:R-:W-:Y:S02]  /*20d0*/  MOV R97, 0xffffffff ;  /* 0xffffffff00617802 */ /* 0x000fe40000000f00 */
[----:B------:R-:W-:Y:S02]  /*20e0*/  MOV R2, 0x2100 ;  /* 0x0000210000027802 */ /* 0x000fe40000000f00 */
[----:B------:R-:W-:Y:S05]  /*20f0*/  CALL.REL.NOINC `($__internal_146_$__cuda_sm70_shflsync_bfly_p) ;  /* 0x0000001000007944 */ /* 0x000fea0003c00000 */
[----:B01----:R-:W-:Y:S05]  /*2100*/  BRA `(.L_x_3216) ;  /* 0xffffe93000007947 */ /* 0x003fea000383ffff */
        .weak           $__internal_146_$__cuda_sm70_shflsync_bfly_p
        .type           $__internal_146_$__cuda_sm70_shflsync_bfly_p,@function
        .size           $__internal_146_$__cuda_sm70_shflsync_bfly_p,(.L_x_4526 - $__internal_146_$__cuda_sm70_shflsync_bfly_p)
$__internal_146_$__cuda_sm70_shflsync_bfly_p:
[----:B------:R-:W-:Y:S01]  /*2110*/  HFMA2.MMA R3, -RZ, RZ, 0, 0 ;  /* 0x00000000ff037435 */ /* 0x000fe200000001ff */
[----:B------:R-:W-:Y:S04]  /*2120*/  WARPSYNC R97 ;  /* 0x0000006100007348 */ /* 0x000fe80003800000 */
[----:B------:R0:W1:Y:S01]  /*2130*/  SHFL.BFLY PT, R94, R90, R95, R94 ;  /* 0x0c00005f5a5e7389 */ /* 0x00006200000e005e */
[----:B------:R-:W-:Y:S05]  /*2140*/  RET.REL.NODEC R2 `(_ZN10layer_norm13ln_bwd_kernelINS_13Kernel_traitsIf6__halffS2_fjLj256ELj1ELj4ELj1ELj16ENS_18Kernel_traits_baseILj256EfS2_fS2_fjLj128EEEEELb0ELb1ELb1ELb0EEEvNS_9BwdParamsE) ;  /* 0xffffdeb002007950 */ /* 0x000fea0003c3ffff */
.L_x_3217:
        /* <DEDUP_REMOVED lines=11> */
.L_x_4526:


//--------------------- .text._ZN10layer_norm13ln_bwd_kernelINS_13Kernel_traitsIf6__halffS2_fjLj256ELj1ELj4ELj1ELj16ENS_18Kernel_traits_baseILj256EfS2_fS2_fjLj128EEEEELb0ELb1ELb1ELb1EEEvNS_9BwdParamsE --------------------------
	.section	.text._ZN10layer_norm13ln_bwd_kernelINS_13Kernel_traitsIf6__halffS2_fjLj256ELj1ELj4ELj1ELj16ENS_18Kernel_traits_baseILj256EfS2_fS2_fjLj128EEEEELb0ELb1ELb1ELb1EEEvNS_9BwdParamsE,"ax",@progbits
	.sectioninfo	@"SHI_REGISTERS=96"
	.align	128
        .global         _ZN10layer_norm13ln_bwd_kernelINS_13Kernel_traitsIf6__halffS2_fjLj256ELj1ELj4ELj1ELj16ENS_18Kernel_traits_baseILj256EfS2_fS2_fjLj128EEEEELb0ELb1ELb1ELb1EEEvNS_9BwdParamsE
        .type           _ZN10layer_norm13ln_bwd_kernelINS_13Kernel_traitsIf6__halffS2_fjLj256ELj1ELj4ELj1ELj16ENS_18Kernel_traits_baseILj256EfS2_fS2_fjLj128EEEEELb0ELb1ELb1ELb1EEEvNS_9BwdParamsE,@function
        .size           _ZN10layer_norm13ln_bwd_kernelINS_13Kernel_traitsIf6__halffS2_fjLj256ELj1ELj4ELj1ELj16ENS_18Kernel_traits_baseILj256EfS2_fS2_fjLj128EEEEELb0ELb1ELb1ELb1EEEvNS_9BwdParamsE,(.L_x_4527 - _ZN10layer_norm13ln_bwd_kernelINS_13Kernel_traitsIf6__halffS2_fjLj256ELj1ELj4ELj1ELj16ENS_18Kernel_traits_baseILj256EfS2_fS2_fjLj128EEEEELb0ELb1ELb1ELb1EEEvNS_9BwdParamsE)
        .other          _ZN10layer_norm13ln_bwd_kernelINS_13Kernel_traitsIf6__halffS2_fjLj256ELj1ELj4ELj1ELj16ENS_18Kernel_traits_baseILj256EfS2_fS2_fjLj128EEEEELb0ELb1ELb1ELb1EEEvNS_9BwdParamsE,@"STO_CUDA_ENTRY STV_DEFAULT"
_ZN10layer_norm13ln_bwd_kernelINS_13Kernel_traitsIf6__halffS2_fjLj256ELj1ELj4ELj1ELj16ENS_18Kernel_traits_baseILj256EfS2_fS2_fjLj128EEEEELb0ELb1ELb1ELb1EEEvNS_9BwdParamsE:
.text._ZN10layer_norm13ln_bwd_kernelINS_13Kernel_traitsIf6__halffS2_fjLj256ELj1ELj4ELj1ELj16ENS_18Kernel_traits_baseILj256EfS2_fS2_fjLj128EEEEELb0ELb1ELb1ELb1EEEvNS_9BwdParamsE:
        /* <DEDUP_REMOVED lines=21> */
.L_x_3218:
        /* <DEDUP_REMOVED lines=23> */
.L_x_3241:
[----:B------:R-:W-:Y:S01]  /*02c0*/  HFMA2.MMA R80, -RZ, RZ, 0, 2.384185791015625e-07 ;  /* 0x00000004ff507435 */ /* 0x000fe200000001ff */
[----:B------:R-:W-:-:S09]  /*02d0*/  IMAD R0, R3, c[0x0][0x168], RZ ;  /* 0x00005a0003007a24 */ /* 0x000fd200078e02ff */
[----:B------:R-:W-:-:S05]  /*02e0*/  IMAD.WIDE R78, R3, R80, c[0x0][0x1d8] ;  /* 0x00007600034e7625 */ /* 0x000fca00078e0250 */
[----:B------:R0:W2:Y:S01]  /*02f0*/  LDG.E R88, [R78.64] ;  /* 0x000000044e587981 */ /* 0x0000a2000c1e1900 */
[----:B------:R-:W-:Y:S02]  /*0300*/  SHF.R.S32.HI R81, RZ, 0x1f, R0 ;  /* 0x0000001fff517819 */ /* 0x000fe40000011400 */
[----:B------:R-:W-:Y:S02]  /*0310*/  LOP3.LUT R89, R91, 0x1f, RZ, 0xc0, !PT ;  /* 0x0000001f5b597812 */ /* 0x000fe400078ec0ff */
[----:B------:R-:W-:Y:S01]  /*0320*/  LEA.HI R0, R81, R0, RZ, 0x3 ;  /* 0x0000000051007211 */ /* 0x000fe200078f18ff */
[----:B0-----:R-:W-:-:S03]  /*0330*/  IMAD.WIDE R78, R3, R80, c[0x0][0x1a8] ;  /* 0x00006a00034e7625 */ /* 0x001fc600078e0250 */
[----:B------:R-:W-:Y:S02]  /*0340*/  LEA.HI.SX32 R0, R0, R89, 0x1d ;  /* 0x0000005900007211 */ /* 0x000fe400078feaff */
[----:B-----5:R0:W5:Y:S01]  /*0350*/  LDG.E R2, [R78.64] ;  /* 0x000000044e027981 */ /* 0x020162000c1e1900 */
[----:B------:R-:W-:Y:S01]  /*0360*/  MOV R92, 0x20 ;  /* 0x00000020005c7802 */ /* 0x000fe20000000f00 */
        /* <DEDUP_REMOVED lines=14> */
.L_x_3221:
        /* <DEDUP_REMOVED lines=21> */
[--C-:B----4-:R-:W-:Y:S01]  /*05a0*/  HADD2.F32 R80, -RZ, R76.reuse.H0_H0 ;  /* 0x2000004cff507230 */ /* 0x110fe20000004100 */
[----:B-----5:R-:W-:Y:S01]  /*05b0*/  FMUL.FTZ R4, R2, R4 ;  /* 0x0000000402047220 */ /* 0x020fe20000410000 */
[----:B------:R-:W-:-:S03]  /*05c0*/  HADD2.F32 R81, -RZ, R76.H1_H1 ;  /* 0x3000004cff517230 */ /* 0x000fc60000004100 */
[----:B------:R-:W-:Y:S01]  /*05d0*/  FMUL.FTZ R76, R28, R80 ;  /* 0x000000501c4c7220 */ /* 0x000fe20000410000 */
[--C-:B------:R-:W-:Y:S01]  /*05e0*/  HADD2.F32 R82, -RZ, R77.reuse.H0_H0 ;  /* 0x2000004dff527230 */ /* 0x100fe20000004100 */
[----:B------:R-:W-:Y:S01]  /*05f0*/  FADD.FTZ R7, -R84, R7 ;  /* 0x0000000754077221 */ /* 0x000fe20000010100 */
[----:B------:R-:W-:Y:S01]  /*0600*/  HADD2.F32 R83, -RZ, R77.H1_H1 ;  /* 0x3000004dff537230 */ /* 0x000fe20000004100 */
        /* <DEDUP_REMOVED lines=19> */
[----:B------:R-:W-:Y:S01]  /*0740*/  HADD2.F32 R84, -RZ, R78.H0_H0 ;  /* 0x2000004eff547230 */ /* 0x000fe20000004100 */
[----:B------:R-:W-:Y:S02]  /*0750*/  FMUL.FTZ R72, R2, R72 ;  /* 0x0000004802487220 */ /* 0x000fe40000410000 */
[----:B------:R-:W-:Y:S02]  /*0760*/  FFMA.FTZ R35, R7, R83, R35 ;  /* 0x0000005307237223 */ /* 0x000fe40000010023 */
[----:B------:R-:W-:-:S02]  /*0770*/  FADD.FTZ R43, R43, R83 ;  /* 0x000000532b2b7221 */ /* 0x000fc40000010000 */
[----:B------:R-:W-:Y:S02]  /*0780*/  FMUL.FTZ R83, R31, R83 ;  /* 0x000000531f537220 */ /* 0x000fe40000410000 */
[----:B------:R-:W-:Y:S02]  /*0790*/  FADD.FTZ R80, R81, R82 ;  /* 0x0000005251507221 */ /* 0x000fe40000010000 */
[----:B------:R-:W-:Y:S01]  /*07a0*/  FFMA.FTZ R88, R6, R82, R85 ;  /* 0x0000005206587223 */ /* 0x000fe20000010055 */
[----:B------:R-:W-:Y:S01]  /*07b0*/  HADD2.F32 R78, -RZ, R78.H1_H1 ;  /* 0x3000004eff4e7230 */ /* 0x000fe20000004100 */
        /* <DEDUP_REMOVED lines=27> */
.L_x_3222:
[----:B------:R-:W-:Y:S05]  /*0970*/  BSYNC B0 ;  /* 0x0000000000007941 */ /* 0x000fea0003800000 */
.L_x_3220:
[----:B------:R-:W-:Y:S05]  /*0980*/  BRA.DIV ~URZ, `(.L_x_3223) ;  /* 0x000011c27f007947 */ /* 0x000fea000b800000 */
[----:B0-----:R0:W2:Y:S02]  /*0990*/  SHFL.BFLY PT, R81, R89, 0x1, 0x1f ;  /* 0x0c201f0059517f89 */ /* 0x0010a400000e0000 */
.L_x_3242:
        /* <DEDUP_REMOVED lines=18> */
.L_x_3243:
[----:B-----5:R-:W-:Y:S01]  /*0ac0*/  ISETP.GE.AND P3, PT, R90, 0x1, PT ;  /* 0x000000015a00780c */ /* 0x020fe20003f66270 */
[----:B0--3--:R-:W-:Y:S01]  /*0ad0*/  FADD.FTZ R88, R79, R88 ;  /* 0x000000584f587221 */ /* 0x009fe20000010000 */
[----:B------:R-:W-:Y:S01]  /*0ae0*/  HFMA2.MMA R80, -RZ, RZ, 0, 0 ;  /* 0x00000000ff507435 */ /* 0x000fe200000001ff */
        /* <DEDUP_REMOVED lines=27> */
.L_x_3226:
[----:B0-----:R-:W-:Y:S05]  /*0ca0*/  BSYNC B0 ;  /* 0x0000000000007941 */ /* 0x001fea0003800000 */
.L_x_3225:
[C---:B------:R-:W-:Y:S01]  /*0cb0*/  SEL R60, R89.reuse, R60, P0 ;  /* 0x0000003c593c7207 */ /* 0x040fe20000000000 */
[----:B-----5:R-:W-:Y:S01]  /*0cc0*/  @P3 HADD2.F32 R78, -RZ, R56.H0_H0 ;  /* 0x20000038ff4e3230 */ /* 0x020fe20000004100 */
[----:B------:R-:W-:Y:S01]  /*0cd0*/  @P3 FMUL.FTZ R89, R89, c[0x0][0x1ec] ;  /* 0x00007b0059593a20 */ /* 0x000fe20000410000 */
[----:B------:R-:W-:Y:S01]  /*0ce0*/  @!P2 ISETP.NE.U32.AND P1, PT, RZ, c[0x0][0x218], PT ;  /* 0x00008600ff00aa0c */ /* 0x000fe20003f25070 */
[----:B------:R-:W-:Y:S02]  /*0cf0*/  BSSY B0, `(.L_x_3227) ;  /* 0x000000e000007945 */ /* 0x000fe40003800000 */
[----:B------:R-:W-:Y:S01]  /*0d00*/  @P3 FFMA.FTZ R48, R89, R78, R48 ;  /* 0x0000004e59303223 */ /* 0x000fe20000010030 */
[----:B------:R-:W-:Y:S01]  /*0d10*/  @!P2 ISETP.NE.AND.EX P1, PT, RZ, c[0x0][0x21c], PT, P1 ;  /* 0x00008700ff00aa0c */ /* 0x000fe20003f25310 */
[----:B------:R-:W-:-:S03]  /*0d20*/  @P3 FMUL.FTZ R89, R20, R89 ;  /* 0x0000005914593220 */ /* 0x000fc60000410000 */
[----:B------:R-:W-:Y:S02]  /*0d30*/  @!P2 FSEL R78, R13, RZ, P1 ;  /* 0x000000ff0d4ea208 */ /* 0x000fe40000800000 */
[----:B------:R-:W-:-:S04]  /*0d40*/  @P3 F2FP.PACK_AB R89, RZ, R89 ;  /* 0x00000059ff59323e */ /* 0x000fc800000000ff */
        /* <DEDUP_REMOVED lines=8> */
.L_x_3228:
[----:B------:R-:W-:Y:S05]  /*0dd0*/  BSYNC B0 ;  /* 0x0000000000007941 */ /* 0x000fea0003800000 */
.L_x_3227:
[C---:B------:R-:W-:Y:S01]  /*0de0*/  SEL R61, R78.reuse, R61, P0 ;  /* 0x0000003d4e3d7207 */ /* 0x040fe20000000000 */
[----:B------:R-:W-:Y:S01]  /*0df0*/  @P3 HADD2.F32 R79, -RZ, R56.H1_H1 ;  /* 0x30000038ff4f3230 */ /* 0x000fe20000004100 */
        /* <DEDUP_REMOVED lines=16> */
.L_x_3230:
[----:B------:R-:W-:Y:S05]  /*0f00*/  BSYNC B0 ;  /* 0x0000000000007941 */ /* 0x000fea0003800000 */
.L_x_3229:
[C---:B------:R-:W-:Y:S01]  /*0f10*/  SEL R62, R79.reuse, R62, P0 ;  /* 0x0000003e4f3e7207 */ /* 0x040fe20000000000 */
[----:B------:R-:W-:Y:S01]  /*0f20*/  @P3 HADD2.F32 R78, -RZ, R57.H0_H0 ;  /* 0x20000039ff4e3230 */ /* 0x000fe20000004100 */
        /* <DEDUP_REMOVED lines=16> */
.L_x_3232:
[----:B------:R-:W-:Y:S05]  /*1030*/  BSYNC B0 ;  /* 0x0000000000007941 */ /* 0x000fea0003800000 */
.L_x_3231:
        /* <DEDUP_REMOVED lines=18> */
.L_x_3234:
[----:B------:R-:W-:Y:S05]  /*1160*/  BSYNC B0 ;  /* 0x0000000000007941 */ /* 0x000fea0003800000 */
.L_x_3233:
        /* <DEDUP_REMOVED lines=18> */
.L_x_3236:
[----:B------:R-:W-:Y:S05]  /*1290*/  BSYNC B0 ;  /* 0x0000000000007941 */ /* 0x000fea0003800000 */
.L_x_3235:
        /* <DEDUP_REMOVED lines=18> */
.L_x_3238:
[----:B------:R-:W-:Y:S05]  /*13c0*/  BSYNC B0 ;  /* 0x0000000000007941 */ /* 0x000fea0003800000 */
.L_x_3237:
        /* <DEDUP_REMOVED lines=18> */
.L_x_3240:
[----:B------:R-:W-:Y:S05]  /*14f0*/  BSYNC B0 ;  /* 0x0000000000007941 */ /* 0x000fea0003800000 */
.L_x_3239:
[----:B------:R-:W-:Y:S02]  /*1500*/  ISETP.NE.U32.AND P1, PT, RZ, c[0x0][0x258], PT ;  /* 0x00009600ff007a0c */ /* 0x000fe40003f25070 */
[C---:B------:R-:W-:Y:S01]  /*1510*/  SEL R71, R90.reuse, R71, P0 ;  /* 0x000000475a477207 */ /* 0x040fe20000000000 */
[----:B------:R-:W-:Y:S01]  /*1520*/  @P3 FMUL.FTZ R90, R90, c[0x0][0x1ec] ;  /* 0x00007b005a5a3a20 */ /* 0x000fe20000410000 */
[----:B------:R-:W-:Y:S02]  /*1530*/  ISETP.NE.AND.EX P1, PT, RZ, c[0x0][0x25c], PT, P1 ;  /* 0x00009700ff007a0c */ /* 0x000fe40003f25310 */
[----:B------:R-:W-:-:S11]  /*1540*/  @P3 MOV R81, 0x10 ;  /* 0x0000001000513802 */ /* 0x000fd60000000f00 */
[----:B------:R-:W-:-:S05]  /*1550*/  @P1 MOV R79, 0x20 ;  /* 0x00000020004f1802 */ /* 0x000fca0000000f00 */
[----:B------:R-:W-:-:S04]  /*1560*/  @P1 IMAD.WIDE.U32 R78, R0, R79, c[0x0][0x258] ;  /* 0x00009600004e1625 */ /* 0x000fc800078e004f */
[----:B------:R-:W-:Y:S01]  /*1570*/  @P3 FMUL.FTZ R0, R19, R90 ;  /* 0x0000005a13003220 */ /* 0x000fe20000410000 */
[----:B------:R-:W-:Y:S04]  /*1580*/  @P1 STG.E.128 [R78.64], R60 ;  /* 0x0000003c4e001986 */ /* 0x000fe8000c101d04 */
[----:B------:R-:W-:Y:S01]  /*1590*/  @P3 F2FP.PACK_AB R0, RZ, R0 ;  /* 0x00000000ff00323e */ /* 0x000fe200000000ff */
[----:B------:R0:W-:Y:S03]  /*15a0*/  @P1 STG.E.128 [R78.64+0x10], R68 ;  /* 0x000010444e001986 */ /* 0x0001e6000c101d04 */
[----:B------:R-:W-:Y:S02]  /*15b0*/  @P3 PRMT R67, R67, 0x5410, R0 ;  /* 0x0000541043433816 */ /* 0x000fe40000000000 */
[----:B------:R-:W-:-:S04]  /*15c0*/  MOV R0, c[0x0][0x160] ;  /* 0x0000580000007a02 */ /* 0x000fc80000000f00 */
[----:B------:R-:W-:Y:S01]  /*15d0*/  LEA R3, R0, R3, 0x2 ;  /* 0x0000000300037211 */ /* 0x000fe200078e10ff */
[----:B------:R-:W-:-:S03]  /*15e0*/  @P3 HADD2.F32 R0, -RZ, R59.H1_H1 ;  /* 0x3000003bff003230 */ /* 0x000fc60000004100 */
[----:B------:R-:W-:Y:S02]  /*15f0*/  ISETP.GE.AND P0, PT, R3, c[0x0][0x164], PT ;  /* 0x0000590003007a0c */ /* 0x000fe40003f06270 */
[----:B------:R-:W-:Y:S02]  /*1600*/  @P3 FFMA.FTZ R55, R90, R0, R55 ;  /* 0x000000005a373223 */ /* 0x000fe40000010037 */
[----:B0-----:R-:W-:-:S05]  /*1610*/  @P3 IMAD.WIDE.U32 R78, R80, R81, c[0x0][0x248] ;  /* 0x00009200504e3625 */ /* 0x001fca00078e0051 */
[----:B------:R0:W-:Y:S04]  /*1620*/  @P3 STG.E.128 [R78.64], R64 ;  /* 0x000000404e003986 */ /* 0x0001e8000c101d04 */
[----:B0-----:R-:W-:Y:S01]  /*1630*/  @P0 CALL.REL.NOINC `(.L_x_3219) ;  /* 0x0000001000000944 */ /* 0x001fe20003c00000 */
[----:B------:R-:W-:Y:S05]  /*1640*/  BRA `(.L_x_3241) ;  /* 0xffffec7000007947 */ /* 0x000fea000383ffff */
.L_x_3219:
        /* <DEDUP_REMOVED lines=80> */
.L_x_3223:
[----:B0-----:R-:W-:Y:S01]  /*1b50*/  HFMA2.MMA R80, -RZ, RZ, 0, 5.9604644775390625e-08 ;  /* 0x00000001ff507435 */ /* 0x001fe200000001ff */
[----:B------:R-:W-:-:S02]  /*1b60*/  MOV R79, R89 ;  /* 0x00000059004f7202 */ /* 0x000fc40000000f00 */
[----:B------:R-:W-:Y:S02]  /*1b70*/  MOV R92, 0xffffffff ;  /* 0xffffffff005c7802 */ /* 0x000fe40000000f00 */
[----:B------:R-:W-:Y:S02]  /*1b80*/  MOV R78, 0x1ba0 ;  /* 0x00001ba0004e7802 */ /* 0x000fe40000000f00 */
[----:B-1---5:R-:W-:Y:S05]  /*1b90*/  CALL.REL.NOINC `($__internal_147_$__cuda_sm70_shflsync_bfly_p) ;  /* 0x000003d000007944 */ /* 0x022fea0003c00000 */
[----:B-1----:R-:W-:Y:S01]  /*1ba0*/  MOV R81, R80 ;  /* 0x0000005000517202 */ /* 0x002fe20000000f00 */
[----:B0-----:R-:W-:Y:S05]  /*1bb0*/  BRA `(.L_x_3242) ;  /* 0xffffede000007947 */ /* 0x001fea000383ffff */
.L_x_3224:
[----:B------:R-:W-:Y:S01]  /*1bc0*/  HFMA2.MMA R80, -RZ, RZ, 0, 5.9604644775390625e-08 ;  /* 0x00000001ff507435 */ /* 0x000fe200000001ff */
[----:B------:R-:W-:Y:S02]  /*1bd0*/  MOV R79, R88 ;  /* 0x00000058004f7202 */ /* 0x000fe40000000f00 */
[----:B------:R-:W-:Y:S02]  /*1be0*/  MOV R92, 0xffffffff ;  /* 0xffffffff005c7802 */ /* 0x000fe40000000f00 */
[----:B------:R-:W-:Y:S02]  /*1bf0*/  MOV R78, 0x1c10 ;  /* 0x00001c10004e7802 */ /* 0x000fe40000000f00 */
[----:B012--5:R-:W-:Y:S05]  /*1c00*/  CALL.REL.NOINC `($__internal_147_$__cuda_sm70_shflsync_bfly_p) ;  /* 0x0000036000007944 */ /* 0x027fea0003c00000 */
[----:B------:R-:W-:Y:S01]  /*1c10*/  FADD.FTZ R89, R81, R89 ;  /* 0x0000005951597221 */ /* 0x000fe20000010000 */
[----:B------:R-:W-:Y:S01]  /*1c20*/  MOV R92, 0xffffffff ;  /* 0xffffffff005c7802 */ /* 0x000fe20000000f00 */
[----:B-1----:R-:W-:Y:S01]  /*1c30*/  FADD.FTZ R88, R88, R80 ;  /* 0x0000005058587221 */ /* 0x002fe20000010000 */
[----:B------:R-:W-:Y:S01]  /*1c40*/  HFMA2.MMA R80, -RZ, RZ, 0, 1.1920928955078125e-07 ;  /* 0x00000002ff507435 */ /* 0x000fe200000001ff */
[----:B------:R-:W-:-:S02]  /*1c50*/  MOV R78, 0x1c80 ;  /* 0x00001c80004e7802 */ /* 0x000fc40000000f00 */
[----:B------:R-:W-:-:S03]  /*1c60*/  MOV R79, R89 ;  /* 0x00000059004f7202 */ /* 0x000fc60000000f00 */
[----:B0-----:R-:W-:Y:S05]  /*1c70*/  CALL.REL.NOINC `($__internal_147_$__cuda_sm70_shflsync_bfly_p) ;  /* 0x000002f000007944 */ /* 0x001fea0003c00000 */
[----:B-1----:R-:W-:Y:S01]  /*1c80*/  MOV R81, R80 ;  /* 0x0000005000517202 */ /* 0x002fe20000000f00 */
[----:B------:R-:W-:Y:S01]  /*1c90*/  HFMA2.MMA R80, -RZ, RZ, 0, 1.1920928955078125e-07 ;  /* 0x00000002ff507435 */ /* 0x000fe200000001ff */
[----:B------:R-:W-:Y:S02]  /*1ca0*/  MOV R79, R88 ;  /* 0x00000058004f7202 */ /* 0x000fe40000000f00 */
[----:B------:R-:W-:Y:S02]  /*1cb0*/  MOV R92, 0xffffffff ;  /* 0xffffffff005c7802 */ /* 0x000fe40000000f00 */
[----:B------:R-:W-:Y:S02]  /*1cc0*/  MOV R78, 0x1ce0 ;  /* 0x00001ce0004e7802 */ /* 0x000fe40000000f00 */
[----:B0-----:R-:W-:Y:S05]  /*1cd0*/  CALL.REL.NOINC `($__internal_147_$__cuda_sm70_shflsync_bfly_p) ;  /* 0x0000029000007944 */ /* 0x001fea0003c00000 */
[----:B------:R-:W-:Y:S01]  /*1ce0*/  FADD.FTZ R89, R81, R89 ;  /* 0x0000005951597221 */ /* 0x000fe20000010000 */
[----:B------:R-:W-:Y:S01]  /*1cf0*/  MOV R92, 0xffffffff ;  /* 0xffffffff005c7802 */ /* 0x000fe20000000f00 */
[----:B-1----:R-:W-:Y:S01]  /*1d00*/  FADD.FTZ R88, R88, R80 ;  /* 0x0000005058587221 */ /* 0x002fe20000010000 */
[----:B------:R-:W-:Y:S01]  /*1d10*/  HFMA2.MMA R80, -RZ, RZ, 0, 2.384185791015625e-07 ;  /* 0x00000004ff507435 */ /* 0x000fe200000001ff */
[----:B------:R-:W-:-:S02]  /*1d20*/  MOV R78, 0x1d50 ;  /* 0x00001d50004e7802 */ /* 0x000fc40000000f00 */
[----:B------:R-:W-:-:S03]  /*1d30*/  MOV R79, R89 ;  /* 0x00000059004f7202 */ /* 0x000fc60000000f00 */
[----:B0-----:R-:W-:Y:S05]  /*1d40*/  CALL.REL.NOINC `($__internal_147_$__cuda_sm70_shflsync_bfly_p) ;  /* 0x0000022000007944 */ /* 0x001fea0003c00000 */
[----:B-1----:R-:W-:Y:S01]  /*1d50*/  MOV R81, R80 ;  /* 0x0000005000517202 */ /* 0x002fe20000000f00 */
[----:B------:R-:W-:Y:S01]  /*1d60*/  HFMA2.MMA R80, -RZ, RZ, 0, 2.384185791015625e-07 ;  /* 0x00000004ff507435 */ /* 0x000fe200000001ff */
[----:B------:R-:W-:Y:S02]  /*1d70*/  MOV R79, R88 ;  /* 0x00000058004f7202 */ /* 0x000fe40000000f00 */
[----:B------:R-:W-:Y:S02]  /*1d80*/  MOV R92, 0xffffffff ;  /* 0xffffffff005c7802 */ /* 0x000fe40000000f00 */
[----:B------:R-:W-:Y:S02]  /*1d90*/  MOV R78, 0x1db0 ;  /* 0x00001db0004e7802 */ /* 0x000fe40000000f00 */
[----:B0-----:R-:W-:Y:S05]  /*1da0*/  CALL.REL.NOINC `($__internal_147_$__cuda_sm70_shflsync_bfly_p) ;  /* 0x000001c000007944 */ /* 0x001fea0003c00000 */
[----:B------:R-:W-:Y:S01]  /*1db0*/  FADD.FTZ R89, R81, R89 ;  /* 0x0000005951597221 */ /* 0x000fe20000010000 */
[----:B------:R-:W-:Y:S01]  /*1dc0*/  MOV R92, 0xffffffff ;  /* 0xffffffff005c7802 */ /* 0x000fe20000000f00 */
[----:B-1----:R-:W-:Y:S01]  /*1dd0*/  FADD.FTZ R88, R88, R80 ;  /* 0x0000005058587221 */ /* 0x002fe20000010000 */
[----:B------:R-:W-:Y:S01]  /*1de0*/  HFMA2.MMA R80, -RZ, RZ, 0, 4.76837158203125e-07 ;  /* 0x00000008ff507435 */ /* 0x000fe200000001ff */
[----:B------:R-:W-:-:S02]  /*1df0*/  MOV R78, 0x1e20 ;  /* 0x00001e20004e7802 */ /* 0x000fc40000000f00 */
[----:B------:R-:W-:-:S03]  /*1e00*/  MOV R79, R89 ;  /* 0x00000059004f7202 */ /* 0x000fc60000000f00 */
[----:B0-----:R-:W-:Y:S05]  /*1e10*/  CALL.REL.NOINC `($__internal_147_$__cuda_sm70_shflsync_bfly_p) ;  /* 0x0000015000007944 */ /* 0x001fea0003c00000 */
[----:B-1----:R-:W-:Y:S01]  /*1e20*/  MOV R81, R80 ;  /* 0x0000005000517202 */ /* 0x002fe20000000f00 */
[----:B------:R-:W-:Y:S01]  /*1e30*/  HFMA2.MMA R80, -RZ, RZ, 0, 4.76837158203125e-07 ;  /* 0x00000008ff507435 */ /* 0x000fe200000001ff */
[----:B------:R-:W-:Y:S02]  /*1e40*/  MOV R79, R88 ;  /* 0x00000058004f7202 */ /* 0x000fe40000000f00 */
[----:B------:R-:W-:Y:S02]  /*1e50*/  MOV R92, 0xffffffff ;  /* 0xffffffff005c7802 */ /* 0x000fe40000000f00 */
[----:B------:R-:W-:Y:S02]  /*1e60*/  MOV R78, 0x1e80 ;  /* 0x00001e80004e7802 */ /* 0x000fe40000000f00 */
[----:B0-----:R-:W-:Y:S05]  /*1e70*/  CALL.REL.NOINC `($__internal_147_$__cuda_sm70_shflsync_bfly_p) ;  /* 0x000000f000007944 */ /* 0x001fea0003c00000 */
[----:B------:R-:W-:Y:S01]  /*1e80*/  FADD.FTZ R89, R81, R89 ;  /* 0x0000005951597221 */ /* 0x000fe20000010000 */
[----:B------:R-:W-:Y:S01]  /*1e90*/  MOV R92, 0xffffffff ;  /* 0xffffffff005c7802 */ /* 0x000fe20000000f00 */
[----:B-1----:R-:W-:Y:S01]  /*1ea0*/  FADD.FTZ R88, R88, R80 ;  /* 0x0000005058587221 */ /* 0x002fe20000010000 */
[----:B------:R-:W-:Y:S01]  /*1eb0*/  HFMA2.MMA R80, -RZ, RZ, 0, 9.5367431640625e-07 ;  /* 0x00000010ff507435 */ /* 0x000fe200000001ff */
[----:B------:R-:W-:-:S02]  /*1ec0*/  MOV R78, 0x1ef0 ;  /* 0x00001ef0004e7802 */ /* 0x000fc40000000f00 */
[----:B------:R-:W-:-:S03]  /*1ed0*/  MOV R79, R89 ;  /* 0x00000059004f7202 */ /* 0x000fc60000000f00 */
[----:B0-----:R-:W-:Y:S05]  /*1ee0*/  CALL.REL.NOINC `($__internal_147_$__cuda_sm70_shflsync_bfly_p) ;  /* 0x0000008000007944 */ /* 0x001fea0003c00000 */
[----:B-1----:R-:W-:Y:S01]  /*1ef0*/  MOV R81, R80 ;  /* 0x0000005000517202 */ /* 0x002fe20000000f00 */
[----:B------:R-:W-:Y:S01]  /*1f00*/  HFMA2.MMA R80, -RZ, RZ, 0, 9.5367431640625e-07 ;  /* 0x00000010ff507435 */ /* 0x000fe200000001ff */
[----:B------:R-:W-:Y:S02]  /*1f10*/  MOV R79, R88 ;  /* 0x00000058004f7202 */ /* 0x000fe40000000f00 */
[----:B------:R-:W-:Y:S02]  /*1f20*/  MOV R92, 0xffffffff ;  /* 0xffffffff005c7802 */ /* 0x000fe40000000f00 */
[----:B------:R-:W-:Y:S02]  /*1f30*/  MOV R78, 0x1f50 ;  /* 0x00001f50004e7802 */ /* 0x000fe40000000f00 */
[----:B0-----:R-:W-:Y:S05]  /*1f40*/  CALL.REL.NOINC `($__internal_147_$__cuda_sm70_shflsync_bfly_p) ;  /* 0x0000002000007944 */ /* 0x001fea0003c00000 */
[----:B-1----:R-:W-:Y:S01]  /*1f50*/  MOV R79, R80 ;  /* 0x00000050004f7202 */ /* 0x002fe20000000f00 */
[----:B0-----:R-:W-:Y:S05]  /*1f60*/  BRA `(.L_x_3243) ;  /* 0xffffeb5000007947 */ /* 0x001fea000383ffff */
        .weak           $__internal_147_$__cuda_sm70_shflsync_bfly_p
        .type           $__internal_147_$__cuda_sm70_shflsync_bfly_p,@function
        .size           $__internal_147_$__cuda_sm70_shflsync_bfly_p,(.L_x_4527 - $__internal_147_$__cuda_sm70_shflsync_bfly_p)
$__internal_147_$__cuda_sm70_shflsync_bfly_p:
[----:B------:R-:W-:Y:S01]  /*1f70*/  HFMA2.MMA R91, -RZ, RZ, 0, 1.847743988037109375e-06 ;  /* 0x0000001fff5b7435 */ /* 0x000fe200000001ff */
[----:B------:R-:W-:Y:S06]  /*1f80*/  WARPSYNC R92 ;  /* 0x0000005c00007348 */ /* 0x000fec0003800000 */
[----:B------:R0:W1:Y:S04]  /*1f90*/  SHFL.BFLY PT, R80, R79, R80, R91 ;  /* 0x0c0000504f507389 */ /* 0x00006800000e005b */
[----:B0-----:R-:W0:Y:S01]  /*1fa0*/  S2R R91, SR_TID.X ;  /* 0x00000000005b7919 */ /* 0x001e220000002100 */
[----:B------:R-:W-:-:S04]  /*1fb0*/  MOV R79, 0x0 ;  /* 0x00000000004f7802 */ /* 0x000fc80000000f00 */
[----:B------:R-:W-:Y:S05]  /*1fc0*/  RET.REL.NODEC R78 `(_ZN10layer_norm13ln_bwd_kernelINS_13Kernel_traitsIf6__halffS2_fjLj256ELj1ELj4ELj1ELj16ENS_18Kernel_traits_baseILj256EfS2_fS2_fjLj128EEEEELb0ELb1ELb1ELb1EEEvNS_9BwdParamsE) ;  /* 0xffffe0304e007950 */ /* 0x000fea0003c3ffff */
.L_x_3244:
        /* <DEDUP_REMOVED lines=11> */
.L_x_4527:


//--------------------- .text._ZN10layer_norm13ln_bwd_kernelINS_13Kernel_traitsIf6__halffS2_fjLj256ELj1ELj4ELj1ELj16ENS_18Kernel_traits_baseILj256EfS2_fS2_fjLj128EEEEELb1ELb0ELb0ELb0EEEvNS_9BwdParamsE --------------------------
	.section	.text._ZN10layer_norm13ln_bwd_kernelINS_13Kernel_traitsIf6__halffS2_fjLj256ELj1ELj4ELj1ELj16ENS_18Kernel_traits_baseILj256EfS2_fS2_fjLj128EEEEELb1ELb0ELb0ELb0EEEvNS_9BwdParamsE,"ax",@progbits
	.sectioninfo	@"SHI_REGISTERS=80"
	.align	128
        .global         _ZN10layer_norm13ln_bwd_kernelINS_13Kernel_traitsIf6__halffS2_fjLj256ELj1ELj4ELj1ELj16ENS_18Kernel_traits_baseILj256EfS2_fS2_fjLj128EEEEELb1ELb0ELb0ELb0EEEvNS_9BwdParamsE
        .type           _ZN10layer_norm13ln_bwd_kernelINS_13Kernel_traitsIf6__halffS2_fjLj256ELj1ELj4ELj1ELj16ENS_18Kernel_traits_baseILj256EfS2_fS2_fjLj128EEEEELb1ELb0ELb0ELb0EEEvNS_9BwdParamsE,@function
        .size           _ZN10layer_norm13ln_bwd_kernelINS_13Kernel_traitsIf6__halffS2_fjLj256ELj1ELj4ELj1ELj16ENS_18Kernel_traits_baseILj256EfS2_fS2_fjLj128EEEEELb1ELb0ELb0ELb0EEEvNS_9BwdParamsE,(.L_x_4528 - _ZN10layer_norm13ln_bwd_kernelINS_13Kernel_traitsIf6__halffS2_fjLj256ELj1ELj4ELj1ELj16ENS_18Kernel_traits_baseILj256EfS2_fS2_fjLj128EEEEELb1ELb0ELb0ELb0EEEvNS_9BwdParamsE)
        .other          _ZN10layer_norm13ln_bwd_kernelINS_13Kernel_traitsIf6__halffS2_fjLj256ELj1ELj4ELj1ELj16ENS_18Kernel_traits_baseILj256EfS2_fS2_fjLj128EEEEELb1ELb0ELb0ELb0EEEvNS_9BwdParamsE,@"STO_CUDA_ENTRY STV_DEFAULT"
_ZN10layer_norm13ln_bwd_kernelINS_13Kernel_traitsIf6__halffS2_fjLj256ELj1ELj4ELj1ELj16ENS_18Kernel_traits_baseILj256EfS2_fS2_fjLj128EEEEELb1ELb0ELb0ELb0EEEvNS_9BwdParamsE:
.text._ZN10layer_norm13ln_bwd_kernelINS_13Kernel_traitsIf6__halffS2_fjLj256ELj1ELj4ELj1ELj16ENS_18Kernel_traits_baseILj256EfS2_fS2_fjLj128EEEEELb1ELb0ELb0ELb0EEEvNS_9BwdParamsE:
        /* <DEDUP_REMOVED lines=29> */
.L_x_3252:
        /* <DEDUP_REMOVED lines=40> */
[C---:B------:R-:W-:Y:S02]  /*0450*/  FADD.FTZ R3, -R2.reuse, R52 ;  /* 0x0000003402037221 */ /* 0x040fe40000010100 */
[----:B------:R-:W-:Y:S01]  /*0460*/  FADD.FTZ R53, -R2, R55 ;  /* 0x0000003702357221 */ /* 0x000fe20000010100 */
[--C-:B----4-:R-:W-:Y:S01]  /*0470*/  HADD2.F32 R69, -RZ, R56.reuse.H0_H0 ;  /* 0x20000038ff457230 */ /* 0x110fe20000004100 */
[----:B-----5:R-:W-:Y:S01]  /*0480*/  FMUL.FTZ R0, R62, R3 ;  /* 0x000000033e007220 */ /* 0x020fe20000410000 */
[----:B-1----:R-:W-:Y:S01]  /*0490*/  HADD2.F32 R48, -RZ, R57.H1_H1 ;  /* 0x30000039ff307230 */ /* 0x002fe20000004100 */
[----:B------:R-:W-:Y:S01]  /*04a0*/  FADD.FTZ R75, -R2, R6 ;  /* 0x00000006024b7221 */ /* 0x000fe20000010100 */
[----:B------:R-:W-:Y:S01]  /*04b0*/  HADD2.F32 R56, -RZ, R56.H1_H1 ;  /* 0x30000038ff387230 */ /* 0x000fe20000004100 */
[----:B------:R-:W-:-:S02]  /*04c0*/  FMUL.FTZ R6, R62, R53 ;  /* 0x000000353e067220 */ /* 0x000fc40000410000 */
[----:B------:R-:W-:Y:S01]  /*04d0*/  FMUL.FTZ R3, R36, R69 ;  /* 0x0000004524037220 */ /* 0x000fe20000410000 */
[----:B------:R-:W-:Y:S01]  /*04e0*/  HADD2.F32 R63, -RZ, R57.H0_H0 ;  /* 0x20000039ff3f7230 */ /* 0x000fe20000004100 */
[----:B------:R-:W-:Y:S02]  /*04f0*/  FADD.FTZ R67, -R2, R5 ;  /* 0x0000000502437221 */ /* 0x000fe40000010100 */
[----:B------:R-:W-:Y:S02]  /*0500*/  FADD.FTZ R27, R27, R48 ;  /* 0x000000301b1b7221 */ /* 0x000fe40000010000 */
[-C--:B------:R-:W-:Y:S02]  /*0510*/  FFMA.FTZ R19, R6, R48.reuse, R19 ;  /* 0x0000003006137223 */ /* 0x080fe40000010013 */
[----:B------:R-:W-:Y:S02]  /*0520*/  FMUL.FTZ R53, R39, R48 ;  /* 0x0000003027357220 */ /* 0x000fe40000410000 */
[----:B------:R-:W-:-:S02]  /*0530*/  FMUL.FTZ R5, R37, R56 ;  /* 0x0000003825057220 */ /* 0x000fc40000410000 */
[----:B------:R-:W-:Y:S01]  /*0540*/  FADD.FTZ R48, RZ, R3 ;  /* 0x00000003ff307221 */ /* 0x000fe20000010000 */
[--C-:B------:R-:W-:Y:S01]  /*0550*/  HADD2.F32 R49, -RZ, R59.reuse.H0_H0 ;  /* 0x2000003bff317230 */ /* 0x100fe20000004100 */
[C---:B------:R-:W-:Y:S01]  /*0560*/  FADD.FTZ R57, -R2.reuse, R4 ;  /* 0x0000000402397221 */ /* 0x040fe20000010100 */
[----:B------:R-:W-:Y:S01]  /*0570*/  HADD2.F32 R64, -RZ, R59.H1_H1 ;  /* 0x3000003bff407230 */ /* 0x000fe20000004100 */
[C---:B------:R-:W-:Y:S02]  /*0580*/  FADD.FTZ R59, -R2.reuse, R7 ;  /* 0x00000007023b7221 */ /* 0x040fe40000010100 */
[----:B------:R-:W-:Y:S02]  /*0590*/  FADD.FTZ R73, -R2, R54 ;  /* 0x0000003602497221 */ /* 0x000fe40000010100 */
[----:B------:R-:W-:Y:S02]  /*05a0*/  FMUL.FTZ R7, R38, R63 ;  /* 0x0000003f26077220 */ /* 0x000fe40000410000 */
[----:B------:R-:W-:Y:S01]  /*05b0*/  FADD.FTZ R50, R48, R5 ;  /* 0x0000000530327221 */ /* 0x000fe20000010000 */
[----:B------:R-:W-:Y:S01]  /*05c0*/  HADD2.F32 R55, -RZ, R58.H0_H0 ;  /* 0x2000003aff377230 */ /* 0x000fe20000004100 */
[----:B------:R-:W-:-:S02]  /*05d0*/  FMUL.FTZ R2, R62, R71 ;  /* 0x000000473e027220 */ /* 0x000fc40000410000 */
[----:B------:R-:W-:Y:S02]  /*05e0*/  FFMA.FTZ R48, R0, R3, RZ ;  /* 0x0000000300307223 */ /* 0x000fe400000100ff */
[----:B------:R-:W-:Y:S02]  /*05f0*/  FMUL.FTZ R52, R62, R57 ;  /* 0x000000393e347220 */ /* 0x000fe40000410000 */
[----:B------:R-:W-:Y:S02]  /*0600*/  FADD.FTZ R50, R50, R7 ;  /* 0x0000000732327221 */ /* 0x000fe40000010000 */
[----:B------:R-:W-:Y:S02]  /*0610*/  FMUL.FTZ R4, R62, R73 ;  /* 0x000000493e047220 */ /* 0x000fe40000410000 */
[----:B------:R-:W-:Y:S01]  /*0620*/  FFMA.FTZ R48, R2, R5, R48 ;  /* 0x0000000502307223 */ /* 0x000fe20000010030 */
[----:B------:R-:W-:Y:S01]  /*0630*/  HADD2.F32 R58, -RZ, R58.H1_H1 ;  /* 0x3000003aff3a7230 */ /* 0x000fe20000004100 */
        /* <DEDUP_REMOVED lines=38> */
.L_x_3247:
[----:B-1----:R-:W-:Y:S05]  /*08a0*/  BSYNC B0 ;  /* 0x0000000000007941 */ /* 0x002fea0003800000 */
.L_x_3246:
[----:B------:R-:W-:Y:S05]  /*08b0*/  BRA.DIV ~URZ, `(.L_x_3248) ;  /* 0x00000c127f007947 */ /* 0x000fea000b800000 */
[----:B------:R1:W2:Y:S02]  /*08c0*/  SHFL.BFLY PT, R72, R71, 0x1, 0x1f ;  /* 0x0c201f0047487f89 */ /* 0x0002a400000e0000 */
.L_x_3253:
        /* <DEDUP_REMOVED lines=18> */
.L_x_3254:
        /* <DEDUP_REMOVED lines=36> */
[----:B------:R-:W-:Y:S01]  /*0c30*/  F2FP.PACK_AB R48, R49, R48 ;  /* 0x000000303130723e */ /* 0x000fe200000000ff */
        /* <DEDUP_REMOVED lines=15> */
[----:B------:R-:W-:Y:S01]  /*0d30*/  F2FP.PACK_AB R49, R50, R49 ;  /* 0x000000313231723e */ /* 0x000fe200000000ff */
        /* <DEDUP_REMOVED lines=17> */
[----:B------:R-:W-:Y:S01]  /*0e50*/  F2FP.PACK_AB R50, R75, R50 ;  /* 0x000000324b32723e */ /* 0x000fe200000000ff */
        /* <DEDUP_REMOVED lines=20> */
[----:B------:R-:W-:Y:S01]  /*0fa0*/  F2FP.PACK_AB R51, R72, R71 ;  /* 0x000000474833723e */ /* 0x000fe200000000ff */
[----:B------:R-:W-:-:S10]  /*0fb0*/  HFMA2.MMA R71, -RZ, RZ, 0, 9.5367431640625e-07 ;  /* 0x00000010ff477435 */ /* 0x000fd400000001ff */
[----:B0-----:R-:W-:-:S05]  /*0fc0*/  IMAD.WIDE.U32 R62, R70, R71, c[0x0][0x248] ;  /* 0x00009200463e7625 */ /* 0x001fca00078e0047 */
[----:B------:R0:W-:Y:S02]  /*0fd0*/  STG.E.128 [R62.64], R48 ;  /* 0x000000303e007986 */ /* 0x0001e4000c101d04 */
.L_x_3251:
[----:B------:R-:W-:Y:S05]  /*0fe0*/  BSYNC B0 ;  /* 0x0000000000007941 */ /* 0x000fea0003800000 */
.L_x_3250:
[----:B0--3--:R-:W-:-:S04]  /*0ff0*/  MOV R48, c[0x0][0x160] ;  /* 0x0000580000307a02 */ /* 0x009fc80000000f00 */
[----:B------:R-:W-:-:S04]  /*1000*/  LEA R65, R48, R65, 0x2 ;  /* 0x0000004130417211 */ /* 0x000fc800078e10ff */
[----:B------:R-:W-:-:S13]  /*1010*/  ISETP.GE.AND P0, PT, R65, c[0x0][0x164], PT ;  /* 0x0000590041007a0c */ /* 0x000fda0003f06270 */
[----:B-12--5:R-:W-:Y:S05]  /*1020*/  @!P0 BRA `(.L_x_3252) ;  /* 0xfffff1a000008947 */ /* 0x026fea000383ffff */
.L_x_3245:
        /* <DEDUP_REMOVED lines=74> */
.L_x_3248:
[----:B------:R-:W-:Y:S01]  /*14d0*/  HFMA2.MMA R50, -RZ, RZ, 0, 5.9604644775390625e-08 ;  /* 0x00000001ff327435 */ /* 0x000fe200000001ff */
[----:B------:R-:W-:-:S02]  /*14e0*/  MOV R49, R71 ;  /* 0x0000004700317202 */ /* 0x000fc40000000f00 */
[----:B------:R-:W-:Y:S02]  /*14f0*/  MOV R75, 0xffffffff ;  /* 0xffffffff004b7802 */ /* 0x000fe40000000f00 */
[----:B------:R-:W-:Y:S02]  /*1500*/  MOV R48, 0x1520 ;  /* 0x0000152000307802 */ /* 0x000fe40000000f00 */
[----:B0----5:R-:W-:Y:S05]  /*1510*/  CALL.REL.NOINC `($__internal_148_$__cuda_sm70_shflsync_bfly_p) ;  /* 0x000003d000007944 */ /* 0x021fea0003c00000 */
[----:B------:R-:W-:Y:S01]  /*1520*/  MOV R72, R50 ;  /* 0x0000003200487202 */ /* 0x000fe20000000f00 */
[----:B------:R-:W-:Y:S05]  /*1530*/  BRA `(.L_x_3253) ;  /* 0xfffff39000007947 */ /* 0x000fea000383ffff */
.L_x_3249:
[----:B------:R-:W-:Y:S01]  /*1540*/  HFMA2.MMA R50, -RZ, RZ, 0, 5.9604644775390625e-08 ;  /* 0x00000001ff327435 */ /* 0x000fe200000001ff */
[----:B------:R-:W-:Y:S02]  /*1550*/  MOV R49, R63 ;  /* 0x0000003f00317202 */ /* 0x000fe40000000f00 */
[----:B------:R-:W-:Y:S02]  /*1560*/  MOV R75, 0xffffffff ;  /* 0xffffffff004b7802 */ /* 0x000fe40000000f00 */
[----:B------:R-:W-:Y:S02]  /*1570*/  MOV R48, 0x1590 ;  /* 0x0000159000307802 */ /* 0x000fe40000000f00 */
[----:B012--5:R-:W-:Y:S05]  /*1580*/  CALL.REL.NOINC `($__internal_148_$__cuda_sm70_shflsync_bfly_p) ;  /* 0x0000036000007944 */ /* 0x027fea0003c00000 */
[----:B------:R-:W-:Y:S01]  /*1590*/  FADD.FTZ R71, R72, R71 ;  /* 0x0000004748477221 */ /* 0x000fe20000010000 */
[----:B------:R-:W-:Y:S01]  /*15a0*/  MOV R48, 0x1600 ;  /* 0x0000160000307802 */ /* 0x000fe20000000f00 */
[----:B------:R-:W-:Y:S01]  /*15b0*/  FADD.FTZ R63, R63, R50 ;  /* 0x000000323f3f7221 */ /* 0x000fe20000010000 */
[----:B------:R-:W-:Y:S01]  /*15c0*/  HFMA2.MMA R50, -RZ, RZ, 0, 1.1920928955078125e-07 ;  /* 0x00000002ff327435 */ /* 0x000fe200000001ff */
[----:B------:R-:W-:Y:S01]  /*15d0*/  IMAD.MOV.U32 R75, RZ, RZ, -0x1 ;  /* 0xffffffffff4b7424 */ /* 0x000fe200078e00ff */
[----:B------:R-:W-:-:S04]  /*15e0*/  MOV R49, R71 ;  /* 0x0000004700317202 */ /* 0x000fc80000000f00 */
[----:B------:R-:W-:Y:S05]  /*15f0*/  CALL.REL.NOINC `($__internal_148_$__cuda_sm70_shflsync_bfly_p) ;  /* 0x000002f000007944 */ /* 0x000fea0003c00000 */
[----:B------:R-:W-:Y:S01]  /*1600*/  MOV R72, R50 ;  /* 0x0000003200487202 */ /* 0x000fe20000000f00 */
[----:B------:R-:W-:Y:S01]  /*1610*/  HFMA2.MMA R50, -RZ, RZ, 0, 1.1920928955078125e-07 ;  /* 0x00000002ff327435 */ /* 0x000fe200000001ff */
[----:B------:R-:W-:-:S02]  /*1620*/  MOV R49, R63 ;  /* 0x0000003f00317202 */ /* 0x000fc40000000f00 */
[----:B------:R-:W-:Y:S02]  /*1630*/  MOV R75, 0xffffffff ;  /* 0xffffffff004b7802 */ /* 0x000fe40000000f00 */
[----:B------:R-:W-:Y:S02]  /*1640*/  MOV R48, 0x1660 ;  /* 0x0000166000307802 */ /* 0x000fe40000000f00 */
[----:B------:R-:W-:Y:S05]  /*1650*/  CALL.REL.NOINC `($__internal_148_$__cuda_sm70_shflsync_bfly_p) ;  /* 0x0000029000007944 */ /* 0x000fea0003c00000 */
[----:B------:R-:W-:Y:S01]  /*1660*/  FADD.FTZ R71, R72, R71 ;  /* 0x0000004748477221 */ /* 0x000fe20000010000 */
[----:B------:R-:W-:Y:S01]  /*1670*/  MOV R75, 0xffffffff ;  /* 0xffffffff004b7802 */ /* 0x000fe20000000f00 */
[----:B------:R-:W-:Y:S01]  /*1680*/  FADD.FTZ R63, R63, R50 ;  /* 0x000000323f3f7221 */ /* 0x000fe20000010000 */
[----:B------:R-:W-:Y:S01]  /*1690*/  HFMA2.MMA R50, -RZ, RZ, 0, 2.384185791015625e-07 ;  /* 0x00000004ff327435 */ /* 0x000fe200000001ff */
[----:B------:R-:W-:Y:S02]  /*16a0*/  MOV R48, 0x16d0 ;  /* 0x000016d000307802 */ /* 0x000fe40000000f00 */
[----:B------:R-:W-:-:S03]  /*16b0*/  MOV R49, R71 ;  /* 0x0000004700317202 */ /* 0x000fc60000000f00 */
[----:B------:R-:W-:Y:S05]  /*16c0*/  CALL.REL.NOINC `($__internal_148_$__cuda_sm70_shflsync_bfly_p) ;  /* 0x0000022000007944 */ /* 0x000fea0003c00000 */
[----:B------:R-:W-:Y:S01]  /*16d0*/  MOV R72, R50 ;  /* 0x0000003200487202 */ /* 0x000fe20000000f00 */
[----:B------:R-:W-:Y:S01]  /*16e0*/  HFMA2.MMA R50, -RZ, RZ, 0, 2.384185791015625e-07 ;  /* 0x00000004ff327435 */ /* 0x000fe200000001ff */
[----:B------:R-:W-:-:S02]  /*16f0*/  MOV R49, R63 ;  /* 0x0000003f00317202 */ /* 0x000fc40000000f00 */
[----:B------:R-:W-:Y:S02]  /*1700*/  MOV R75, 0xffffffff ;  /* 0xffffffff004b7802 */ /* 0x000fe40000000f00 */
[----:B------:R-:W-:Y:S02]  /*1710*/  MOV R48, 0x1730 ;  /* 0x0000173000307802 */ /* 0x000fe40000000f00 */
[----:B------:R-:W-:Y:S05]  /*1720*/  CALL.REL.NOINC `($__internal_148_$__cuda_sm70_shflsync_bfly_p) ;  /* 0x000001c000007944 */ /* 0x000fea0003c00000 */
[----:B------:R-:W-:Y:S01]  /*1730*/  FADD.FTZ R71, R72, R71 ;  /* 0x0000004748477221 */ /* 0x000fe20000010000 */
[----:B------:R-:W-:Y:S01]  /*1740*/  MOV R75, 0xffffffff ;  /* 0xffffffff004b7802 */ /* 0x000fe20000000f00 */
[----:B------:R-:W-:Y:S01]  /*1750*/  FADD.FTZ R63, R63, R50 ;  /* 0x000000323f3f7221 */ /* 0x000fe20000010000 */
[----:B------:R-:W-:Y:S01]  /*1760*/  HFMA2.MMA R50, -RZ, RZ, 0, 4.76837158203125e-07 ;  /* 0x00000008ff327435 */ /* 0x000fe200000001ff */
[----:B------:R-:W-:Y:S01]  /*1770*/  IMAD.MOV.U32 R49, RZ, RZ, R71 ;  /* 0x000000ffff317224 */ /* 0x000fe200078e0047 */
[----:B------:R-:W-:-:S04]  /*1780*/  MOV R48, 0x17a0 ;  /* 0x000017a000307802 */ /* 0x000fc80000000f00 */
[----:B------:R-:W-:Y:S05]  /*1790*/  CALL.REL.NOINC `($__internal_148_$__cuda_sm70_shflsync_bfly_p) ;  /* 0x0000015000007944 */ /* 0x000fea0003c00000 */
[----:B------:R-:W-:Y:S01]  /*17a0*/  MOV R72, R50 ;  /* 0x0000003200487202 */ /* 0x000fe20000000f00 */
[----:B------:R-:W-:Y:S01]  /*17b0*/  HFMA2.MMA R50, -RZ, RZ, 0, 4.76837158203125e-07 ;  /* 0x00000008ff327435 */ /* 0x000fe200000001ff */
[----:B------:R-:W-:Y:S02]  /*17c0*/  MOV R49, R63 ;  /* 0x0000003f00317202 */ /* 0x000fe40000000f00 */
[----:B------:R-:W-:-:S02]  /*17d0*/  MOV R75, 0xffffffff ;  /* 0xffffffff004b7802 */ /* 0x000fc40000000f00 */
[----:B------:R-:W-:Y:S02]  /*17e0*/  MOV R48, 0x1800 ;  /* 0x0000180000307802 */ /* 0x000fe40000000f00 */
[----:B------:R-:W-:Y:S05]  /*17f0*/  CALL.REL.NOINC `($__internal_148_$__cuda_sm70_shflsync_bfly_p) ;  /* 0x000000f000007944 */ /* 0x000fea0003c00000 */
[----:B------:R-:W-:Y:S01]  /*1800*/  FADD.FTZ R71, R72, R71 ;  /* 0x0000004748477221 */ /* 0x000fe20000010000 */
[----:B------:R-:W-:Y:S01]  /*1810*/  MOV R75, 0xffffffff ;  /* 0xffffffff004b7802 */ /* 0x000fe20000000f00 */
[----:B------:R-:W-:Y:S01]  /*1820*/  FADD.FTZ R63, R63, R50 ;  /* 0x000000323f3f7221 */ /* 0x000fe20000010000 */
[----:B------:R-:W-:Y:S01]  /*1830*/  HFMA2.MMA R50, -RZ, RZ, 0, 9.5367431640625e-07 ;  /* 0x00000010ff327435 */ /* 0x000fe200000001ff */
[----:B------:R-:W-:Y:S02]  /*1840*/  MOV R48, 0x1870 ;  /* 0x0000187000307802 */ /* 0x000fe40000000f00 */
[----:B------:R-:W-:-:S03]  /*1850*/  MOV R49, R71 ;  /* 0x0000004700317202 */ /* 0x000fc60000000f00 */
[----:B------:R-:W-:Y:S05]  /*1860*/  CALL.REL.NOINC `($__internal_148_$__cuda_sm70_shflsync_bfly_p) ;  /* 0x0000008000007944 */ /* 0x000fea0003c00000 */
[----:B------:R-:W-:Y:S01]  /*1870*/  MOV R72, R50 ;  /* 0x0000003200487202 */ /* 0x000fe20000000f00 */
[----:B------:R-:W-:Y:S01]  /*1880*/  HFMA2.MMA R50, -RZ, RZ, 0, 9.5367431640625e-07 ;  /* 0x00000010ff327435 */ /* 0x000fe200000001ff */
[----:B------:R-:W-:Y:S02]  /*1890*/  MOV R49, R63 ;  /* 0x0000003f00317202 */ /* 0x000fe40000000f00 */
[----:B------:R-:W-:-:S02]  /*18a0*/  MOV R75, 0xffffffff ;  /* 0xffffffff004b7802 */ /* 0x000fc40000000f00 */
[----:B------:R-:W-:Y:S02]  /*18b0*/  MOV R48, 0x18d0 ;  /* 0x000018d000307802 */ /* 0x000fe40000000f00 */
[----:B------:R-:W-:Y:S05]  /*18c0*/  CALL.REL.NOINC `($__internal_148_$__cuda_sm70_shflsync_bfly_p) ;  /* 0x0000002000007944 */ /* 0x000fea0003c00000 */
[----:B------:R-:W-:Y:S01]  /*18d0*/  MOV R48, R50 ;  /* 0x0000003200307202 */ /* 0x000fe20000000f00 */
[----:B------:R-:W-:Y:S05]  /*18e0*/  BRA `(.L_x_3254) ;  /* 0xfffff10000007947 */ /* 0x000fea000383ffff */
        .weak           $__internal_148_$__cuda_sm70_shflsync_bfly_p
        .type           $__internal_148_$__cuda_sm70_shflsync_bfly_p,@function
        .size           $__internal_148_$__cuda_sm70_shflsync_bfly_p,(.L_x_4528 - $__internal_148_$__cuda_sm70_shflsync_bfly_p)
$__internal_148_$__cuda_sm70_shflsync_bfly_p:
[----:B------:R-:W-:Y:S01]  /*18f0*/  HFMA2.MMA R76, -RZ, RZ, 0, 1.847743988037109375e-06 ;  /* 0x0000001fff4c7435 */ /* 0x000fe200000001ff */
[----:B------:R-:W-:Y:S06]  /*1900*/  WARPSYNC R75 ;  /* 0x0000004b00007348 */ /* 0x000fec0003800000 */
[----:B------:R0:W1:Y:S04]  /*1910*/  SHFL.BFLY PT, R50, R49, R50, R76 ;  /* 0x0c00003231327389 */ /* 0x00006800000e004c */
[----:B0-----:R-:W0:Y:S01]  /*1920*/  S2R R76, SR_TID.X ;  /* 0x00000000004c7919 */ /* 0x001e220000002100 */
[----:B------:R-:W-:-:S02]  /*1930*/  MOV R49, 0x0 ;  /* 0x0000000000317802 */ /* 0x000fc40000000f00 */
[----:B0-----:R-:W-:Y:S02]  /*1940*/  LOP3.LUT R76, R76, 0x1f, RZ, 0xc0, !PT ;  /* 0x0000001f4c4c7812 */ /* 0x001fe400078ec0ff */
[----:B-1----:R-:W-:Y:S05]  /*1950*/  RET.REL.NODEC R48 `(_ZN10layer_norm13ln_bwd_kernelINS_13Kernel_traitsIf6__halffS2_fjLj256ELj1ELj4ELj1ELj16ENS_18Kernel_traits_baseILj256EfS2_fS2_fjLj128EEEEELb1ELb0ELb0ELb0EEEvNS_9BwdParamsE) ;  /* 0xffffe6a030007950 */ /* 0x002fea0003c3ffff */
.L_x_3255:
        /* <DEDUP_REMOVED lines=10> */
.L_x_4528:


//--------------------- .text._ZN10layer_norm13ln_bwd_kernelINS_13Kernel_traitsIf6__halffS2_fjLj256ELj1ELj4ELj1ELj16ENS_18Kernel_traits_baseILj256EfS2_fS2_fjLj128EEEEELb1ELb0ELb0ELb1EEEvNS_9BwdParamsE --------------------------
	.section	.text._ZN10layer_norm13ln_bwd_kernelINS_13Kernel_traitsIf6__halffS2_fjLj256ELj1ELj4ELj1ELj16ENS_18Kernel_traits_baseILj256EfS2_fS2_fjLj128EEEEELb1ELb0ELb0ELb1EEEvNS_9BwdParamsE,"ax",@progbits
	.sectioninfo	@"SHI_REGISTERS=80"
	.align	128
        .global         _ZN10layer_norm13ln_bwd_kernelINS_13Kernel_traitsIf6__halffS2_fjLj256ELj1ELj4ELj1ELj16ENS_18Kernel_traits_baseILj256EfS2_fS2_fjLj128EEEEELb1ELb0ELb0ELb1EEEvNS_9BwdParamsE
        .type           _ZN10layer_norm13ln_bwd_kernelINS_13Kernel_traitsIf6__halffS2_fjLj256ELj1ELj4ELj1ELj16ENS_18Kernel_traits_baseILj256EfS2_fS2_fjLj128EEEEELb1ELb0ELb0ELb1EEEvNS_9BwdParamsE,@function
        .size           _ZN10layer_norm13ln_bwd_kernelINS_13Kernel_traitsIf6__halffS2_fjLj256ELj1ELj4ELj1ELj16ENS_18Kernel_traits_baseILj256EfS2_fS2_fjLj128EEEEELb1ELb0ELb0ELb1EEEvNS_9BwdParamsE,(.L_x_4529 - _ZN10layer_norm13ln_bwd_kernelINS_13Kernel_traitsIf6__halffS2_fjLj256ELj1ELj4ELj1ELj16ENS_18Kernel_traits_baseILj256EfS2_fS2_fjLj128EEEEELb1ELb0ELb0ELb1EEEvNS_9BwdParamsE)
        .other          _ZN10layer_norm13ln_bwd_kernelINS_13Kernel_traitsIf6__halffS2_fjLj256ELj1ELj4ELj1ELj16ENS_18Kernel_traits_baseILj256EfS2_fS2_fjLj128EEEEELb1ELb0ELb0ELb1EEEvNS_9BwdParamsE,@"STO_CUDA_ENTRY STV_DEFAULT"
_ZN10layer_norm13ln_bwd_kernelINS_13Kernel_traitsIf6__halffS2_fjLj256ELj1ELj4ELj1ELj16ENS_18Kernel_traits_baseILj256EfS2_fS2_fjLj128EEEEELb1ELb0ELb0ELb1EEEvNS_9BwdParamsE:
.text._ZN10layer_norm13ln_bwd_kernelINS_13Kernel_traitsIf6__halffS2_fjLj256ELj1ELj4ELj1ELj16ENS_18Kernel_traits_baseILj256EfS2_fS2_fjLj128EEEEELb1ELb0ELb0ELb1EEEvNS_9BwdParamsE:
        /* <DEDUP_REMOVED lines=18> */
.L_x_3256:
        /* <DEDUP_REMOVED lines=14> */
.L_x_3260:
        /* <DEDUP_REMOVED lines=14> */
[C---:B------:R-:W-:Y:S01]  /*02e0*/  IMAD.WIDE.U32 R40, R55.reuse, R40, c[0x0][0x208] ;  /* 0x0000820037287625 */ /* 0x040fe200078e0028 */
[----:B------:R-:W-:Y:S02]  /*02f0*/  @P0 LEA R58, P1, R0, c[0x0][0x1c0], 0x1 ;  /* 0x00007000003a0a11 */ /* 0x000fe400078208ff */
[----:B------:R-:W-:Y:S01]  /*0300*/  IADD3.X R45, R60, c[0x0][0x18c], RZ, P2, !PT ;  /* 0x000063003c2d7a10 */ /* 0x000fe200017fe4ff */
[C---:B------:R-:W-:Y:S01]  /*0310*/  IMAD.WIDE R56, R0.reuse, R57, c[0x0][0x1a8] ;  /* 0x00006a0000387625 */ /* 0x040fe200078e0239 */
[----:B------:R-:W-:Y:S01]  /*0320*/  @P0 LEA.HI.X R59, R0, c[0x0][0x1c4], R37, 0x1, P1 ;  /* 0x00007100003b0a11 */ /* 0x000fe200008f0c25 */
        /* <DEDUP_REMOVED lines=18> */
[----:B---3--:R-:W-:Y:S01]  /*0450*/  HADD2.F32 R38, -RZ, R40.H0_H0 ;  /* 0x20000028ff267230 */ /* 0x008fe20000004100 */
[C---:B------:R-:W-:Y:S02]  /*0460*/  FADD.FTZ R36, -R70.reuse, R36 ;  /* 0x0000002446247221 */ /* 0x040fe40000010100 */
[----:B------:R-:W-:Y:S01]  /*0470*/  FADD.FTZ R64, -R70, R39 ;  /* 0x0000002746407221 */ /* 0x000fe20000010100 */
[----:B------:R-:W-:Y:S01]  /*0480*/  HADD2.F32 R39, -RZ, R42.H0_H0 ;  /* 0x2000002aff277230 */ /* 0x000fe20000004100 */
[----:B------:R-:W-:Y:S01]  /*0490*/  FMUL.FTZ R36, R62, R36 ;  /* 0x000000243e247220 */ /* 0x000fe20000410000 */
[----:B------:R-:W-:Y:S01]  /*04a0*/  HADD2.F32 R72, -RZ, R40.H1_H1 ;  /* 0x30000028ff487230 */ /* 0x000fe20000004100 */
[C---:B------:R-:W-:Y:S02]  /*04b0*/  FADD.FTZ R73, -R70.reuse, R44 ;  /* 0x0000002c46497221 */ /* 0x040fe40000010100 */
[----:B------:R-:W-:-:S02]  /*04c0*/  FADD.FTZ R71, -R70, R45 ;  /* 0x0000002d46477221 */ /* 0x000fc40000010100 */
[----:B------:R-:W-:Y:S02]  /*04d0*/  FMUL.FTZ R45, R62, R73 ;  /* 0x000000493e2d7220 */ /* 0x000fe40000410000 */
[----:B------:R-:W-:Y:S01]  /*04e0*/  FMUL.FTZ R40, R16, R38 ;  /* 0x0000002610287220 */ /* 0x000fe20000410000 */
[----:B------:R-:W-:Y:S01]  /*04f0*/  @P0 HADD2.F32 R58, -RZ, R63.H0_H0 ;  /* 0x2000003fff3a0230 */ /* 0x000fe20000004100 */
[C---:B------:R-:W-:Y:S02]  /*0500*/  FADD.FTZ R37, -R70.reuse, R37 ;  /* 0x0000002546257221 */ /* 0x040fe40000010100 */
[C---:B------:R-:W-:Y:S01]  /*0510*/  FADD.FTZ R68, -R70.reuse, R46 ;  /* 0x0000002e46447221 */ /* 0x040fe20000010100 */
[----:B------:R-:W-:Y:S01]  /*0520*/  HADD2.F32 R66, -RZ, R41.H0_H0 ;  /* 0x20000029ff427230 */ /* 0x000fe20000004100 */
[----:B------:R-:W-:Y:S01]  /*0530*/  FADD.FTZ R70, -R70, R47 ;  /* 0x0000002f46467221 */ /* 0x000fe20000010100 */
[----:B------:R-:W-:Y:S01]  /*0540*/  HADD2.F32 R63, -RZ, R42.H1_H1 ;  /* 0x3000002aff3f7230 */ /* 0x000fe20000004100 */
        /* <DEDUP_REMOVED lines=9> */
[----:B------:R-:W-:Y:S01]  /*05e0*/  HADD2.F32 R59, -RZ, R41.H1_H1 ;  /* 0x30000029ff3b7230 */ /* 0x000fe20000004100 */
[----:B------:R-:W-:Y:S01]  /*05f0*/  FMUL.FTZ R44, R18, R66 ;  /* 0x00000042122c7220 */ /* 0x000fe20000410000 */
[--C-:B------:R-:W-:Y:S01]  /*0600*/  HADD2.F32 R65, -RZ, R43.reuse.H0_H0 ;  /* 0x2000002bff417230 */ /* 0x100fe20000004100 */
[----:B------:R-:W-:Y:S01]  /*0610*/  FADD.FTZ R39, R39, R42 ;  /* 0x0000002a27277221 */ /* 0x000fe20000010000 */
[----:B------:R-:W-:Y:S01]  /*0620*/  HADD2.F32 R67, -RZ, R43.H1_H1 ;  /* 0x3000002bff437230 */ /* 0x000fe20000004100 */
        /* <DEDUP_REMOVED lines=38> */
.L_x_3261:
        /* <DEDUP_REMOVED lines=18> */
.L_x_3262:
        /* <DEDUP_REMOVED lines=76> */
[----:B------:R-:W-:Y:S01]  /*0e70*/  F2FP.PACK_AB R36, R41, R40 ;  /* 0x000000282924723e */ /* 0x000fe200000000ff */
        /* <DEDUP_REMOVED lines=12> */
[----:B------:R-:W-:Y:S02]  /*0f40*/  F2FP.PACK_AB R37, R37, R38 ;  /* 0x000000262525723e */ /* 0x000fe400000000ff */
[----:B------:R-:W-:Y:S01]  /*0f50*/  F2FP.PACK_AB R38, R44, R47 ;  /* 0x0000002f2c26723e */ /* 0x000fe200000000ff */
[----:B------:R0:W-:Y:S01]  /*0f60*/  @P1 STG.E.128 [R42.64], R28 ;  /* 0x0000001c2a001986 */ /* 0x0001e2000c101d04 */
[----:B------:R-:W-:Y:S02]  /*0f70*/  LEA.HI.X R41, R55, c[0x0][0x24c], RZ, 0x4, P6 ;  /* 0x0000930037297a11 */ /* 0x000fe400030f24ff */
[----:B------:R-:W-:Y:S01]  /*0f80*/  F2FP.PACK_AB R39, R58, R39 ;  /* 0x000000273a27723e */ /* 0x000fe200000000ff */
        /* <DEDUP_REMOVED lines=20> */
.L_x_3257:
        /* <DEDUP_REMOVED lines=59> */
.L_x_3258:
[----:B------:R-:W-:Y:S01]  /*1480*/  HFMA2.MMA R69, -RZ, RZ, 0, 5.9604644775390625e-08 ;  /* 0x00000001ff457435 */ /* 0x000fe200000001ff */
[----:B------:R-:W-:Y:S01]  /*1490*/  MOV R39, R71 ;  /* 0x0000004700277202 */ /* 0x000fe20000000f00 */
[----:B------:R-:W-:Y:S01]  /*14a0*/  IMAD.MOV.U32 R73, RZ, RZ, -0x1 ;  /* 0xffffffffff497424 */ /* 0x000fe200078e00ff */
[----:B------:R-:W-:-:S02]  /*14b0*/  MOV R74, 0x1f ;  /* 0x0000001f004a7802 */ /* 0x000fc40000000f00 */
[----:B------:R-:W-:Y:S02]  /*14c0*/  MOV R38, 0x14e0 ;  /* 0x000014e000267802 */ /* 0x000fe40000000f00 */
[----:B-----5:R-:W-:Y:S05]  /*14d0*/  CALL.REL.NOINC `($__internal_149_$__cuda_sm70_shflsync_bfly_p) ;  /* 0x0000046000007944 */ /* 0x020fea0003c00000 */
[----:B-1----:R-:W-:Y:S01]  /*14e0*/  MOV R72, R69 ;  /* 0x0000004500487202 */ /* 0x002fe20000000f00 */
[----:B------:R-:W-:Y:S05]  /*14f0*/  BRA `(.L_x_3261) ;  /* 0xfffff39000007947 */ /* 0x000fea000383ffff */
.L_x_3259:
[----:B------:R-:W-:Y:S01]  /*1500*/  HFMA2.MMA R69, -RZ, RZ, 0, 5.9604644775390625e-08 ;  /* 0x00000001ff457435 */ /* 0x000fe200000001ff */
[----:B------:R-:W-:Y:S02]  /*1510*/  MOV R39, R70 ;  /* 0x0000004600277202 */ /* 0x000fe40000000f00 */
[----:B------:R-:W-:Y:S02]  /*1520*/  MOV R74, 0x1f ;  /* 0x0000001f004a7802 */ /* 0x000fe40000000f00 */
[----:B------:R-:W-:Y:S02]  /*1530*/  MOV R73, 0xffffffff ;  /* 0xffffffff00497802 */ /* 0x000fe40000000f00 */
[----:B------:R-:W-:Y:S02]  /*1540*/  MOV R38, 0x1560 ;  /* 0x0000156000267802 */ /* 0x000fe40000000f00 */
[----:B01---5:R-:W-:Y:S05]  /*1550*/  CALL.REL.NOINC `($__internal_149_$__cuda_sm70_shflsync_bfly_p) ;  /* 0x000003e000007944 */ /* 0x023fea0003c00000 */
[----:B------:R-:W-:Y:S01]  /*1560*/  FADD.FTZ R71, R71, R72 ;  /* 0x0000004847477221 */ /* 0x000fe20000010000 */
[----:B------:R-:W-:Y:S01]  /*1570*/  MOV R74, 0x1f ;  /* 0x0000001f004a7802 */ /* 0x000fe20000000f00 */
[----:B-1----:R-:W-:Y:S01]  /*1580*/  FADD.FTZ R70, R70, R69 ;  /* 0x0000004546467221 */ /* 0x002fe20000010000 */
[----:B------:R-:W-:Y:S01]  /*1590*/  HFMA2.MMA R69, -RZ, RZ, 0, 1.1920928955078125e-07 ;  /* 0x00000002ff457435 */ /* 0x000fe200000001ff */
[----:B------:R-:W-:-:S02]  /*15a0*/  MOV R73, 0xffffffff ;  /* 0xffffffff00497802 */ /* 0x000fc40000000f00 */
[----:B------:R-:W-:Y:S02]  /*15b0*/  MOV R39, R71 ;  /* 0x0000004700277202 */ /* 0x000fe40000000f00 */
[----:B------:R-:W-:Y:S02]  /*15c0*/  MOV R38, 0x15e0 ;  /* 0x000015e000267802 */ /* 0x000fe40000000f00 */
[----:B------:R-:W-:Y:S05]  /*15d0*/  CALL.REL.NOINC `($__internal_149_$__cuda_sm70_shflsync_bfly_p) ;  /* 0x0000036000007944 */ /* 0x000fea0003c00000 */
[----:B-1----:R-:W-:Y:S01]  /*15e0*/  MOV R72, R69 ;  /* 0x0000004500487202 */ /* 0x002fe20000000f00 */
[----:B------:R-:W-:Y:S01]  /*15f0*/  HFMA2.MMA R69, -RZ, RZ, 0, 1.1920928955078125e-07 ;  /* 0x00000002ff457435 */ /* 0x000fe200000001ff */
[----:B------:R-:W-:Y:S01]  /*1600*/  IMAD.MOV.U32 R39, RZ, RZ, R70 ;  /* 0x000000ffff277224 */ /* 0x000fe200078e0046 */
[----:B------:R-:W-:Y:S02]  /*1610*/  MOV R74, 0x1f ;  /* 0x0000001f004a7802 */ /* 0x000fe40000000f00 */
[----:B------:R-:W-:Y:S02]  /*1620*/  MOV R73, 0xffffffff ;  /* 0xffffffff00497802 */ /* 0x000fe40000000f00 */
[----:B------:R-:W-:Y:S02]  /*1630*/  MOV R38, 0x1650 ;  /* 0x0000165000267802 */ /* 0x000fe40000000f00 */
[----:B------:R-:W-:Y:S05]  /*1640*/  CALL.REL.NOINC `($__internal_149_$__cuda_sm70_shflsync_bfly_p) ;  /* 0x000002f000007944 */ /* 0x000fea0003c00000 */
[----:B------:R-:W-:Y:S01]  /*1650*/  FADD.FTZ R71, R72, R71 ;  /* 0x0000004748477221 */ /* 0x000fe20000010000 */
[----:B------:R-:W-:Y:S01]  /*1660*/  MOV R74, 0x1f ;  /* 0x0000001f004a7802 */ /* 0x000fe20000000f00 */
[----:B-1----:R-:W-:Y:S01]  /*1670*/  FADD.FTZ R70, R70, R69 ;  /* 0x0000004546467221 */ /* 0x002fe20000010000 */
[----:B------:R-:W-:Y:S01]  /*1680*/  HFMA2.MMA R69, -RZ, RZ, 0, 2.384185791015625e-07 ;  /* 0x00000004ff457435 */ /* 0x000fe200000001ff */
[----:B------:R-:W-:-:S02]  /*1690*/  MOV R73, 0xffffffff ;  /* 0xffffffff00497802 */ /* 0x000fc40000000f00 */
[----:B------:R-:W-:Y:S02]  /*16a0*/  MOV R39, R71 ;  /* 0x0000004700277202 */ /* 0x000fe40000000f00 */
[----:B------:R-:W-:Y:S02]  /*16b0*/  MOV R38, 0x16d0 ;  /* 0x000016d000267802 */ /* 0x000fe40000000f00 */
[----:B------:R-:W-:Y:S05]  /*16c0*/  CALL.REL.NOINC `($__internal_149_$__cuda_sm70_shflsync_bfly_p) ;  /* 0x0000027000007944 */ /* 0x000fea0003c00000 */
[----:B-1----:R-:W-:Y:S01]  /*16d0*/  MOV R72, R69 ;  /* 0x0000004500487202 */ /* 0x002fe20000000f00 */
[----:B------:R-:W-:Y:S01]  /*16e0*/  HFMA2.MMA R69, -RZ, RZ, 0, 2.384185791015625e-07 ;  /* 0x00000004ff457435 */ /* 0x000fe200000001ff */
[----:B------:R-:W-:Y:S01]  /*16f0*/  MOV R39, R70 ;  /* 0x0000004600277202 */ /* 0x000fe20000000f00 */
[----:B------:R-:W-:Y:S01]  /*1700*/  IMAD.MOV.U32 R74, RZ, RZ, 0x1f ;  /* 0x0000001fff4a7424 */ /* 0x000fe200078e00ff */
[----:B------:R-:W-:Y:S02]  /*1710*/  MOV R73, 0xffffffff ;  /* 0xffffffff00497802 */ /* 0x000fe40000000f00 */
[----:B------:R-:W-:Y:S02]  /*1720*/  MOV R38, 0x1740 ;  /* 0x0000174000267802 */ /* 0x000fe40000000f00 */
[----:B------:R-:W-:Y:S05]  /*1730*/  CALL.REL.NOINC `($__internal_149_$__cuda_sm70_shflsync_bfly_p) ;  /* 0x0000020000007944 */ /* 0x000fea0003c00000 */
[----:B------:R-:W-:Y:S01]  /*1740*/  FADD.FTZ R71, R72, R71 ;  /* 0x0000004748477221 */ /* 0x000fe20000010000 */
[----:B------:R-:W-:Y:S01]  /*1750*/  MOV R74, 0x1f ;  /* 0x0000001f004a7802 */ /* 0x000fe20000000f00 */
[----:B-1----:R-:W-:Y:S01]  /*1760*/  FADD.FTZ R70, R70, R69 ;  /* 0x0000004546467221 */ /* 0x002fe20000010000 */
[----:B------:R-:W-:Y:S01]  /*1770*/  HFMA2.MMA R69, -RZ, RZ, 0, 4.76837158203125e-07 ;  /* 0x00000008ff457435 */ /* 0x000fe200000001ff */
[----:B------:R-:W-:-:S02]  /*1780*/  MOV R73, 0xffffffff ;  /* 0xffffffff00497802 */ /* 0x000fc40000000f00 */
[----:B------:R-:W-:Y:S02]  /*1790*/  MOV R39, R71 ;  /* 0x0000004700277202 */ /* 0x000fe40000000f00 */
[----:B------:R-:W-:Y:S02]  /*17a0*/  MOV R38, 0x17c0 ;  /* 0x000017c000267802 */ /* 0x000fe40000000f00 */
[----:B------:R-:W-:Y:S05]  /*17b0*/  CALL.REL.NOINC `($__internal_149_$__cuda_sm70_shflsync_bfly_p) ;  /* 0x0000018000007944 */ /* 0x000fea0003c00000 */
[----:B-1----:R-:W-:Y:S01]  /*17c0*/  MOV R72, R69 ;  /* 0x0000004500487202 */ /* 0x002fe20000000f00 */
[----:B------:R-:W-:Y:S01]  /*17d0*/  HFMA2.MMA R69, -RZ, RZ, 0, 4.76837158203125e-07 ;  /* 0x00000008ff457435 */ /* 0x000fe200000001ff */
[----:B------:R-:W-:Y:S02]  /*17e0*/  MOV R39, R70 ;  /* 0x0000004600277202 */ /* 0x000fe40000000f00 */
[----:B------:R-:W-:Y:S02]  /*17f0*/  MOV R74, 0x1f ;  /* 0x0000001f004a7802 */ /* 0x000fe40000000f00 */
[----:B------:R-:W-:Y:S02]  /*1800*/  MOV R73, 0xffffffff ;  /* 0xffffffff00497802 */ /* 0x000fe40000000f00 */
[----:B------:R-:W-:-:S02]  /*1810*/  MOV R38, 0x1830 ;  /* 0x0000183000267802 */ /* 0x000fc40000000f00 */
[----:B------:R-:W-:Y:S05]  /*1820*/  CALL.REL.NOINC `($__internal_149_$__cuda_sm70_shflsync_bfly_p) ;  /* 0x0000011000007944 */ /* 0x000fea0003c00000 */
[----:B------:R-:W-:Y:S01]  /*1830*/  FADD.FTZ R71, R72, R71 ;  /* 0x0000004748477221 */ /* 0x000fe20000010000 */
[----:B------:R-:W-:Y:S01]  /*1840*/  HFMA2.MMA R74, -RZ, RZ, 0, 1.847743988037109375e-06 ;  /* 0x0000001fff4a7435 */ /* 0x000fe200000001ff */
[----:B-1----:R-:W-:Y:S01]  /*1850*/  FADD.FTZ R70, R70, R69 ;  /* 0x0000004546467221 */ /* 0x002fe20000010000 */
[----:B------:R-:W-:Y:S01]  /*1860*/  MOV R73, 0xffffffff ;  /* 0xffffffff00497802 */ /* 0x000fe20000000f00 */
[----:B------:R-:W-:Y:S01]  /*1870*/  IMAD.MOV.U32 R69, RZ, RZ, 0x10 ;  /* 0x00000010ff457424 */ /* 0x000fe200078e00ff */
[----:B------:R-:W-:-:S02]  /*1880*/  MOV R39, R71 ;  /* 0x0000004700277202 */ /* 0x000fc40000000f00 */
[----:B------:R-:W-:Y:S02]  /*1890*/  MOV R38, 0x18b0 ;  /* 0x000018b000267802 */ /* 0x000fe40000000f00 */
[----:B------:R-:W-:Y:S05]  /*18a0*/  CALL.REL.NOINC `($__internal_149_$__cuda_sm70_shflsync_bfly_p) ;  /* 0x0000009000007944 */ /* 0x000fea0003c00000 */
[----:B-1----:R-:W-:Y:S01]  /*18b0*/  MOV R72, R69 ;  /* 0x0000004500487202 */ /* 0x002fe20000000f00 */
[----:B------:R-:W-:Y:S01]  /*18c0*/  HFMA2.MMA R69, -RZ, RZ, 0, 9.5367431640625e-07 ;  /* 0x00000010ff457435 */ /* 0x000fe200000001ff */
[----:B------:R-:W-:Y:S02]  /*18d0*/  MOV R39, R70 ;  /* 0x0000004600277202 */ /* 0x000fe40000000f00 */
[----:B------:R-:W-:Y:S02]  /*18e0*/  MOV R74, 0x1f ;  /* 0x0000001f004a7802 */ /* 0x000fe40000000f00 */
[----:B------:R-:W-:Y:S02]  /*18f0*/  MOV R73, 0xffffffff ;  /* 0xffffffff00497802 */ /* 0x000fe40000000f00 */
[----:B------:R-:W-:Y:S02]  /*1900*/  MOV R38, 0x1920 ;  /* 0x0000192000267802 */ /* 0x000fe40000000f00 */
[----:B------:R-:W-:Y:S05]  /*1910*/  CALL.REL.NOINC `($__internal_149_$__cuda_sm70_shflsync_bfly_p) ;  /* 0x0000002000007944 */ /* 0x000fea0003c00000 */
[----:B-1----:R-:W-:Y:S01]  /*1920*/  MOV R39, R69 ;  /* 0x0000004500277202 */ /* 0x002fe20000000f00 */
[----:B------:R-:W-:Y:S05]  /*1930*/  BRA `(.L_x_3262) ;  /* 0xfffff07000007947 */ /* 0x000fea000383ffff */
        .weak           $__internal_149_$__cuda_sm70_shflsync_bfly_p
        .type           $__internal_149_$__cuda_sm70_shflsync_bfly_p,@function
        .size           $__internal_149_$__cuda_sm70_shflsync_bfly_p,(.L_x_4529 - $__internal_149_$__cuda_sm70_shflsync_bfly_p)
$__internal_149_$__cuda_sm70_shflsync_bfly_p:
[----:B------:R-:W-:Y:S04]  /*1940*/  WARPSYNC R73 ;  /* 0x0000004900007348 */ /* 0x000fe80003800000 */
[----:B------:R0:W1:Y:S02]  /*1950*/  SHFL.BFLY PT, R69, R39, R69, R74 ;  /* 0x0c00004527457389 */ /* 0x00006400000e004a */
[----:B0-----:R-:W-:-:S06]  /*1960*/  HFMA2.MMA R39, -RZ, RZ, 0, 0 ;  /* 0x00000000ff277435 */ /* 0x001fcc00000001ff */
[----:B------:R-:W-:Y:S05]  /*1970*/  RET.REL.NODEC R38 `(_ZN10layer_norm13ln_bwd_kernelINS_13Kernel_traitsIf6__halffS2_fjLj256ELj1ELj4ELj1ELj16ENS_18Kernel_traits_baseILj256EfS2_fS2_fjLj128EEEEELb1ELb0ELb0ELb1EEEvNS_9BwdParamsE) ;  /* 0xffffe68026007950 */ /* 0x000fea0003c3ffff */
.L_x_3263:
        /* <DEDUP_REMOVED lines=16> */
.L_x_4529:


//--------------------- .text._ZN10layer_norm22ln_bwd_finalize_kernelINS_22Kernel_traits_finalizeILj256Ef6__halffS2_fjLb0ELj1024ELj4ENS_18Kernel_traits_baseILj256EfS2_fS2_fjLj1024EEEEELb0ELb0EEEvNS_9BwdParamsE --------------------------
	.section	.text._ZN10layer_norm22ln_bwd_finalize_kernelINS_22Kernel_traits_finalizeILj256Ef6__halffS2_fjLb0ELj1024ELj4ENS_18Kernel_traits_baseILj256EfS2_fS2_fjLj1024EEEEELb0ELb0EEEvNS_9BwdParamsE,"ax",@progbits
	.sectioninfo	@"SHI_REGISTERS=30"
	.align	128
        .global         _ZN10layer_norm22ln_bwd_finalize_kernelINS_22Kernel_traits_finalizeILj256Ef6__halffS2_fjLb0ELj1024ELj4ENS_18Kernel_traits_baseILj256EfS2_fS2_fjLj1024EEEEELb0ELb0EEEvNS_9BwdParamsE
        .type           _ZN10layer_norm22ln_bwd_finalize_kernelINS_22Kernel_traits_finalizeILj256Ef6__halffS2_fjLb0ELj1024ELj4ENS_18Kernel_traits_baseILj256EfS2_fS2_fjLj1024EEEEELb0ELb0EEEvNS_9BwdParamsE,@function
        .size           _ZN10layer_norm22ln_bwd_finalize_kernelINS_22Kernel_traits_finalizeILj256Ef6__halffS2_fjLb0ELj1024ELj4ENS_18Kernel_traits_baseILj256EfS2_fS2_fjLj1024EEEEELb0ELb0EEEvNS_9BwdParamsE,(.L_x_4530 - _ZN10layer_norm22ln_bwd_finalize_kernelINS_22Kernel_traits_finalizeILj256Ef6__halffS2_fjLb0ELj1024ELj4ENS_18Kernel_traits_baseILj256EfS2_fS2_fjLj1024EEEEELb0ELb0EEEvNS_9BwdParamsE)
        .other          _ZN10layer_norm22ln_bwd_finalize_kernelINS_22Kernel_traits_finalizeILj256Ef6__halffS2_fjLb0ELj1024ELj4ENS_18Kernel_traits_baseILj256EfS2_fS2_fjLj1024EEEEELb0ELb0EEEvNS_9BwdParamsE,@"STO_CUDA_ENTRY STV_DEFAULT"
_ZN10layer_norm22ln_bwd_finalize_kernelINS_22Kernel_traits_finalizeILj256Ef6__halffS2_fjLb0ELj1024ELj4ENS_18Kernel_traits_baseILj256EfS2_fS2_fjLj1024EEEEELb0ELb0EEEvNS_9BwdParamsE:
.text._ZN10layer_norm22ln_bwd_finalize_kernelINS_22Kernel_traits_finalizeILj256Ef6__halffS2_fjLb0ELj1024ELj4ENS_18Kernel_traits_baseILj256EfS2_fS2_fjLj1024EEEEELb0ELb0EEEvNS_9BwdParamsE:
        /* <DEDUP_REMOVED lines=19> */
.L_x_3277:
        /* <DEDUP_REMOVED lines=28> */
.L_x_3268:
        /* <DEDUP_REMOVED lines=35> */
.L_x_3267:
[----:B------:R-:W-:Y:S05]  /*0520*/  BSYNC B1 ;  /* 0x0000000000017941 */ /* 0x000fea0003800000 */
.L_x_3266:
        /* <DEDUP_REMOVED lines=23> */
.L_x_3270:
[----:B------:R-:W-:Y:S05]  /*06a0*/  BSYNC B1 ;  /* 0x0000000000017941 */ /* 0x000fea0003800000 */
.L_x_3269:
        /* <DEDUP_REMOVED lines=11> */
.L_x_3271:
[----:B------:R-:W-:Y:S05]  /*0760*/  BSYNC B1 ;  /* 0x0000000000017941 */ /* 0x000fea0003800000 */
.L_x_3265:
[----:B------:R-:W-:Y:S05]  /*0770*/  BSYNC B0 ;  /* 0x0000000000007941 */ /* 0x000fea0003800000 */
.L_x_3264:
        /* <DEDUP_REMOVED lines=11> */
.L_x_3278:
        /* <DEDUP_REMOVED lines=18> */
.L_x_3279:
[----:B---3--:R-:W-:Y:S02]  /*0950*/  FADD.FTZ R4, R4, R9 ;  /* 0x0000000904047221 */ /* 0x008fe40000010000 */
[----:B-12---:R-:W-:-:S03]  /*0960*/  FADD.FTZ R6, R5, R6 ;  /* 0x0000000605067221 */ /* 0x006fc60000010000 */
[----:B------:R1:W-:Y:S04]  /*0970*/  @!P1 STS [R17.X4+0x2000], R4 ;  /* 0x0020000411009388 */ /* 0x0003e80000004800 */
[----:B------:R1:W-:Y:S02]  /*0980*/  @!P1 STS [R17.X4+0x2080], R6 ;  /* 0x0020800611009388 */ /* 0x0003e40000004800 */
.L_x_3272:
        /* <DEDUP_REMOVED lines=15> */
.L_x_3276:
[----:B------:R-:W-:Y:S05]  /*0a80*/  BSYNC B0 ;  /* 0x0000000000007941 */ /* 0x000fea0003800000 */
.L_x_3275:
[C---:B------:R-:W-:Y:S02]  /*0a90*/  ISETP.GT.U32.AND P1, PT, R18.reuse, -0x101, PT ;  /* 0xfffffeff1200780c */ /* 0x040fe40003f24070 */
[----:B------:R-:W-:Y:S02]  /*0aa0*/  IADD3 R18, R18, 0x100, RZ ;  /* 0x0000010012127810 */ /* 0x000fe40007ffe0ff */
[----:B------:R-:W-:-:S09]  /*0ab0*/  IADD3 R19, R19, 0x80, RZ ;  /* 0x0000008013137810 */ /* 0x000fd20007ffe0ff */
[----:B01----:R-:W-:Y:S05]  /*0ac0*/  @P1 BRA `(.L_x_3277) ;  /* 0xfffff66000001947 */ /* 0x003fea000383ffff */
[----:B------:R-:W-:Y:S05]  /*0ad0*/  EXIT ;  /* 0x000000000000794d */ /* 0x000fea0003800000 */
.L_x_3273:
[----:B--2---:R-:W-:Y:S01]  /*0ae0*/  IMAD.MOV.U32 R9, RZ, RZ, R5 ;  /* 0x000000ffff097224 */ /* 0x004fe200078e0005 */
[----:B------:R-:W-:Y:S01]  /*0af0*/  MOV R8, 0x1 ;  /* 0x0000000100087802 */ /* 0x000fe20000000f00 */
[----:B------:R-:W-:Y:S01]  /*0b00*/  IMAD.MOV.U32 R7, RZ, RZ, 0x1f ;  /* 0x0000001fff077424 */ /* 0x000fe200078e00ff */
[----:B------:R-:W-:Y:S02]  /*0b10*/  MOV R10, 0xffffffff ;  /* 0xffffffff000a7802 */ /* 0x000fe40000000f00 */
[----:B------:R-:W-:Y:S02]  /*0b20*/  MOV R2, 0xb40 ;  /* 0x00000b4000027802 */ /* 0x000fe40000000f00 */
[----:B01----:R-:W-:Y:S05]  /*0b30*/  CALL.REL.NOINC `($__internal_150_$__cuda_sm70_shflsync_bfly_p) ;  /* 0x000003b000007944 */ /* 0x003fea0003c00000 */
[----:B-1----:R-:W-:Y:S01]  /*0b40*/  IMAD.MOV.U32 R2, RZ, RZ, R7 ;  /* 0x000000ffff027224 */ /* 0x002fe200078e0007 */
[----:B0-----:R-:W-:Y:S05]  /*0b50*/  BRA `(.L_x_3278) ;  /* 0xfffffcd000007947 */ /* 0x001fea000383ffff */
.L_x_3274:
[----:B------:R-:W-:Y:S01]  /*0b60*/  HFMA2.MMA R8, -RZ, RZ, 0, 1.1920928955078125e-07 ;  /* 0x00000002ff087435 */ /* 0x000fe200000001ff */
[----:B------:R-:W-:Y:S01]  /*0b70*/  MOV R7, 0x1f ;  /* 0x0000001f00077802 */ /* 0x000fe20000000f00 */
[----:B------:R-:W-:Y:S01]  /*0b80*/  IMAD.MOV.U32 R10, RZ, RZ, -0x1 ;  /* 0xffffffffff0a7424 */ /* 0x000fe200078e00ff */
[----:B------:R-:W-:-:S03]  /*0b90*/  MOV R2, 0xbb0 ;  /* 0x00000bb000027802 */ /* 0x000fc60000000f00 */
[----:B012---:R-:W-:Y:S05]  /*0ba0*/  CALL.REL.NOINC `($__internal_150_$__cuda_sm70_shflsync_bfly_p) ;  /* 0x0000034000007944 */ /* 0x007fea0003c00000 */
[----:B0-----:R-:W-:Y:S01]  /*0bb0*/  HFMA2.MMA R8, -RZ, RZ, 0, 2.384185791015625e-07 ;  /* 0x00000004ff087435 */ /* 0x001fe200000001ff */
[----:B-1----:R-:W-:Y:S01]  /*0bc0*/  FADD.FTZ R9, R9, R7 ;  /* 0x0000000709097221 */ /* 0x002fe20000010000 */
[----:B------:R-:W-:Y:S01]  /*0bd0*/  MOV R7, 0x1f ;  /* 0x0000001f00077802 */ /* 0x000fe20000000f00 */
[----:B------:R-:W-:Y:S01]  /*0be0*/  IMAD.MOV.U32 R10, RZ, RZ, -0x1 ;  /* 0xffffffffff0a7424 */ /* 0x000fe200078e00ff */
[----:B------:R-:W-:-:S02]  /*0bf0*/  MOV R2, 0xc10 ;  /* 0x00000c1000027802 */ /* 0x000fc40000000f00 */
[----:B------:R-:W-:Y:S05]  /*0c00*/  CALL.REL.NOINC `($__internal_150_$__cuda_sm70_shflsync_bfly_p) ;  /* 0x000002e000007944 */ /* 0x000fea0003c00000 */
[----:B0-----:R-:W-:Y:S01]  /*0c10*/  HFMA2.MMA R8, -RZ, RZ, 0, 4.76837158203125e-07 ;  /* 0x00000008ff087435 */ /* 0x001fe200000001ff */
[----:B-1----:R-:W-:Y:S01]  /*0c20*/  FADD.FTZ R9, R9, R7 ;  /* 0x0000000709097221 */ /* 0x002fe20000010000 */
[----:B------:R-:W-:Y:S01]  /*0c30*/  MOV R7, 0x1f ;  /* 0x0000001f00077802 */ /* 0x000fe20000000f00 */
[----:B------:R-:W-:Y:S01]  /*0c40*/  IMAD.MOV.U32 R10, RZ, RZ, -0x1 ;  /* 0xffffffffff0a7424 */ /* 0x000fe200078e00ff */
[----:B------:R-:W-:-:S02]  /*0c50*/  MOV R2, 0xc70 ;  /* 0x00000c7000027802 */ /* 0x000fc40000000f00 */
[----:B------:R-:W-:Y:S05]  /*0c60*/  CALL.REL.NOINC `($__internal_150_$__cuda_sm70_shflsync_bfly_p) ;  /* 0x0000028000007944 */ /* 0x000fea0003c00000 */
[----:B-1----:R-:W-:Y:S01]  /*0c70*/  FADD.FTZ R6, R9, R7 ;  /* 0x0000000709067221 */ /* 0x002fe20000010000 */
[----:B0-----:R-:W-:Y:S01]  /*0c80*/  HFMA2.MMA R8, -RZ, RZ, 0, 9.5367431640625e-07 ;  /* 0x00000010ff087435 */ /* 0x001fe200000001ff */
[----:B------:R-:W-:Y:S01]  /*0c90*/  MOV R7, 0x1f ;  /* 0x0000001f00077802 */ /* 0x000fe20000000f00 */
[----:B------:R-:W-:Y:S01]  /*0ca0*/  IMAD.MOV.U32 R10, RZ, RZ, -0x1 ;  /* 0xffffffffff0a7424 */ /* 0x000fe200078e00ff */
[----:B------:R-:W-:-:S02]  /*0cb0*/  MOV R2, 0xce0 ;  /* 0x00000ce000027802 */ /* 0x000fc40000000f00 */
[----:B------:R-:W-:Y:S02]  /*0cc0*/  MOV R9, R6 ;  /* 0x0000000600097202 */ /* 0x000fe40000000f00 */
[----:B------:R-:W-:Y:S05]  /*0cd0*/  CALL.REL.NOINC `($__internal_150_$__cuda_sm70_shflsync_bfly_p) ;  /* 0x0000021000007944 */ /* 0x000fea0003c00000 */
[----:B0-----:R-:W-:Y:S01]  /*0ce0*/  HFMA2.MMA R8, -RZ, RZ, 0, 5.9604644775390625e-08 ;  /* 0x00000001ff087435 */ /* 0x001fe200000001ff */
[----:B-1----:R-:W-:Y:S01]  /*0cf0*/  MOV R5, R7 ;  /* 0x0000000700057202 */ /* 0x002fe20000000f00 */
[----:B------:R-:W-:Y:S01]  /*0d00*/  IMAD.MOV.U32 R9, RZ, RZ, R4 ;  /* 0x000000ffff097224 */ /* 0x000fe200078e0004 */
[----:B------:R-:W-:Y:S01]  /*0d10*/  MOV R7, 0x1f ;  /* 0x0000001f00077802 */ /* 0x000fe20000000f00 */
[----:B------:R-:W-:Y:S01]  /*0d20*/  IMAD.MOV.U32 R10, RZ, RZ, -0x1 ;  /* 0xffffffffff0a7424 */ /* 0x000fe200078e00ff */
[----:B------:R-:W-:Y:S02]  /*0d30*/  MOV R2, 0xd50 ;  /* 0x00000d5000027802 */ /* 0x000fe40000000f00 */
[----:B------:R-:W-:Y:S05]  /*0d40*/  CALL.REL.NOINC `($__internal_150_$__cuda_sm70_shflsync_bfly_p) ;  /* 0x000001a000007944 */ /* 0x000fea0003c00000 */
[----:B0-----:R-:W-:Y:S01]  /*0d50*/  HFMA2.MMA R8, -RZ, RZ, 0, 1.1920928955078125e-07 ;  /* 0x00000002ff087435 */ /* 0x001fe200000001ff */
[----:B-1----:R-:W-:Y:S01]  /*0d60*/  FADD.FTZ R9, R4, R7 ;  /* 0x0000000704097221 */ /* 0x002fe20000010000 */
[----:B------:R-:W-:Y:S01]  /*0d70*/  MOV R7, 0x1f ;  /* 0x0000001f00077802 */ /* 0x000fe20000000f00 */
[----:B------:R-:W-:Y:S01]  /*0d80*/  IMAD.MOV.U32 R10, RZ, RZ, -0x1 ;  /* 0xffffffffff0a7424 */ /* 0x000fe200078e00ff */
[----:B------:R-:W-:Y:S02]  /*0d90*/  MOV R2, 0xdb0 ;  /* 0x00000db000027802 */ /* 0x000fe40000000f00 */
[----:B------:R-:W-:Y:S05]  /*0da0*/  CALL.REL.NOINC `($__internal_150_$__cuda_sm70_shflsync_bfly_p) ;  /* 0x0000014000007944 */ /* 0x000fea0003c00000 */
        /* <DEDUP_REMOVED lines=12> */
[----:B0-----:R-:W-:Y:S01]  /*0e70*/  HFMA2.MMA R8, -RZ, RZ, 0, 9.5367431640625e-07 ;  /* 0x00000010ff087435 */ /* 0x001fe200000001ff */
[----:B-1----:R-:W-:Y:S01]  /*0e80*/  FADD.FTZ R9, R9, R7 ;  /* 0x0000000709097221 */ /* 0x002fe20000010000 */
[----:B------:R-:W-:Y:S01]  /*0e90*/  MOV R7, 0x1f ;  /* 0x0000001f00077802 */ /* 0x000fe20000000f00 */
[----:B------:R-:W-:Y:S01]  /*0ea0*/  IMAD.MOV.U32 R10, RZ, RZ, -0x1 ;  /* 0xffffffffff0a7424 */ /* 0x000fe200078e00ff */
[----:B------:R-:W-:-:S02]  /*0eb0*/  MOV R2, 0xed0 ;  /* 0x00000ed000027802 */ /* 0x000fc40000000f00 */
[----:B------:R-:W-:Y:S05]  /*0ec0*/  CALL.REL.NOINC `($__internal_150_$__cuda_sm70_shflsync_bfly_p) ;  /* 0x0000002000007944 */ /* 0x000fea0003c00000 */
[----:B-1----:R-:W-:Y:S01]  /*0ed0*/  MOV R4, R7 ;  /* 0x0000000700047202 */ /* 0x002fe20000000f00 */
[----:B0-----:R-:W-:Y:S05]  /*0ee0*/  BRA `(.L_x_3279) ;  /* 0xfffffa6000007947 */ /* 0x001fea000383ffff */
        .weak           $__internal_150_$__cuda_sm70_shflsync_bfly_p
        .type           $__internal_150_$__cuda_sm70_shflsync_bfly_p,@function
        .size           $__internal_150_$__cuda_sm70_shflsync_bfly_p,(.L_x_4530 - $__internal_150_$__cuda_sm70_shflsync_bfly_p)
$__internal_150_$__cuda_sm70_shflsync_bfly_p:
[----:B------:R-:W-:Y:S01]  /*0ef0*/  HFMA2.MMA R3, -RZ, RZ, 0, 0 ;  /* 0x00000000ff037435 */ /* 0x000fe200000001ff */
[----:B------:R-:W-:Y:S04]  /*0f00*/  WARPSYNC R10 ;  /* 0x0000000a00007348 */ /* 0x000fe80003800000 */
[----:B------:R0:W1:Y:S01]  /*0f10*/  SHFL.BFLY PT, R7, R9, R8, R7 ;  /* 0x0c00000809077389 */ /* 0x00006200000e0007 */
[----:B------:R-:W-:Y:S05]  /*0f20*/  RET.REL.NODEC R2 `(_ZN10layer_norm22ln_bwd_finalize_kernelINS_22Kernel_traits_finalizeILj256Ef6__halffS2_fjLb0ELj1024ELj4ENS_18Kernel_traits_baseILj256EfS2_fS2_fjLj1024EEEEELb0ELb0EEEvNS_9BwdParamsE) ;  /* 0xfffff0d002007950 */ /* 0x000fea0003c3ffff */
.L_x_3280:
        /* <DEDUP_REMOVED lines=13> */
.L_x_4530:


//--------------------- .text._ZN10layer_norm13ln_bwd_kernelINS_13Kernel_traitsIf6__halffS2_fjLj256ELj1ELj4ELj1ELj16ENS_18Kernel_traits_baseILj256EfS2_fS2_fjLj128EEEEELb1ELb0ELb1ELb0EEEvNS_9BwdParamsE --------------------------
	.section	.text._ZN10layer_norm13ln_bwd_kernelINS_13Kernel_traitsIf6__halffS2_fjLj256ELj1ELj4ELj1ELj16ENS_18Kernel_traits_baseILj256EfS2_fS2_fjLj128EEEEELb1ELb0ELb1ELb0EEEvNS_9BwdParamsE,"ax",@progbits
	.sectioninfo	@"SHI_REGISTERS=91"
	.align	128
        .global         _ZN10layer_norm13ln_bwd_kernelINS_13Kernel_traitsIf6__halffS2_fjLj256ELj1ELj4ELj1ELj16ENS_18Kernel_traits_baseILj256EfS2_fS2_fjLj128EEEEELb1ELb0ELb1ELb0EEEvNS_9BwdParamsE
        .type           _ZN10layer_norm13ln_bwd_kernelINS_13Kernel_traitsIf6__halffS2_fjLj256ELj1ELj4ELj1ELj16ENS_18Kernel_traits_baseILj256EfS2_fS2_fjLj128EEEEELb1ELb0ELb1ELb0EEEvNS_9BwdParamsE,@function
        .size           _ZN10layer_norm13ln_bwd_kernelINS_13Kernel_traitsIf6__halffS2_fjLj256ELj1ELj4ELj1ELj16ENS_18Kernel_traits_baseILj256EfS2_fS2_fjLj128EEEEELb1ELb0ELb1ELb0EEEvNS_9BwdParamsE,(.L_x_4531 - _ZN10layer_norm13ln_bwd_kernelINS_13Kernel_traitsIf6__halffS2_fjLj256ELj1ELj4ELj1ELj16ENS_18Kernel_traits_baseILj256EfS2_fS2_fjLj128EEEEELb1ELb0ELb1ELb0EEEvNS_9BwdParamsE)
        .other          _ZN10layer_norm13ln_bwd_kernelINS_13Kernel_traitsIf6__halffS2_fjLj256ELj1ELj4ELj1ELj16ENS_18Kernel_traits_baseILj256EfS2_fS2_fjLj128EEEEELb1ELb0ELb1ELb0EEEvNS_9BwdParamsE,@"STO_CUDA_ENTRY STV_DEFAULT"
_ZN10layer_norm13ln_bwd_kernelINS_13Kernel_traitsIf6__halffS2_fjLj256ELj1ELj4ELj1ELj16ENS_18Kernel_traits_baseILj256EfS2_fS2_fjLj128EEEEELb1ELb0ELb1ELb0EEEvNS_9BwdParamsE:
.text._ZN10layer_norm13ln_bwd_kernelINS_13Kernel_traitsIf6__halffS2_fjLj256ELj1ELj4ELj1ELj16ENS_18Kernel_traits_baseILj256EfS2_fS2_fjLj128EEEEELb1ELb0ELb1ELb0EEEvNS_9BwdParamsE:
        /* <DEDUP_REMOVED lines=29> */
.L_x_3305:
        /* <DEDUP_REMOVED lines=44> */
.L_x_3283:
[----:B---3-5:R-:W-:Y:S01]  /*0490*/  ISETP.GE.AND P0, PT, R50, 0x1, PT ;  /* 0x000000013200780c */ /* 0x028fe20003f06270 */
[----:B------:R-:W-:-:S12]  /*04a0*/  IMAD.MOV.U32 R53, RZ, RZ, RZ ;  /* 0x000000ffff357224 */ /* 0x000fd800078e00ff */
        /* <DEDUP_REMOVED lines=32> */
[--C-:B----4-:R-:W-:Y:S02]  /*06b0*/  HADD2.F32 R53, -RZ, R61.reuse.H0_H0 ;  /* 0x2000003dff357230 */ /* 0x110fe40000004100 */
[----:B------:R-:W-:Y:S01]  /*06c0*/  HADD2.F32 R68, -RZ, R61.H1_H1 ;  /* 0x3000003dff447230 */ /* 0x000fe20000004100 */
[C---:B------:R-:W-:Y:S01]  /*06d0*/  FADD.FTZ R61, -R51.reuse, R64 ;  /* 0x00000040333d7221 */ /* 0x040fe20000010100 */
[--C-:B------:R-:W-:Y:S01]  /*06e0*/  HADD2.F32 R69, -RZ, R60.reuse.H0_H0 ;  /* 0x2000003cff457230 */ /* 0x100fe20000004100 */
[----:B------:R-:W-:Y:S01]  /*06f0*/  SHF.R.U32.HI R64, RZ, 0x8, R73 ;  /* 0x00000008ff407819 */ /* 0x000fe20000011649 */
[C---:B------:R-:W-:Y:S01]  /*0700*/  FADD.FTZ R55, -R51.reuse, R56 ;  /* 0x0000003833377221 */ /* 0x040fe20000010100 */
[--C-:B-1----:R-:W-:Y:S01]  /*0710*/  HADD2.F32 R3, -RZ, R63.reuse.H0_H0 ;  /* 0x2000003fff037230 */ /* 0x102fe20000004100 */
[C---:B------:R-:W-:Y:S01]  /*0720*/  FMUL.FTZ R56, R52.reuse, R57 ;  /* 0x0000003934387220 */ /* 0x040fe20000410000 */
[----:B------:R-:W-:Y:S01]  /*0730*/  HADD2.F32 R2, -RZ, R63.H1_H1 ;  /* 0x3000003fff027230 */ /* 0x000fe20000004100 */
[C---:B------:R-:W-:Y:S01]  /*0740*/  FADD.FTZ R65, -R51.reuse, R65 ;  /* 0x0000004133417221 */ /* 0x040fe20000010100 */
[----:B------:R-:W-:Y:S01]  /*0750*/  HADD2.F32 R70, -RZ, R60.H1_H1 ;  /* 0x3000003cff467230 */ /* 0x000fe20000004100 */
[----:B------:R-:W-:Y:S01]  /*0760*/  FMUL.FTZ R57, R52, R75 ;  /* 0x0000004b34397220 */ /* 0x000fe20000410000 */
[----:B------:R-:W-:Y:S01]  /*0770*/  PRMT R75, R64, 0x7610, R75 ;  /* 0x00007610404b7816 */ /* 0x000fe2000000004b */
[----:B------:R-:W-:-:S02]  /*0780*/  FADD.FTZ R63, -R51, R66 ;  /* 0x00000042333f7221 */ /* 0x000fc40000010100 */
[C---:B------:R-:W-:Y:S02]  /*0790*/  FMUL.FTZ R58, R52.reuse, R59 ;  /* 0x0000003b343a7220 */ /* 0x040fe40000410000 */
[----:B------:R-:W-:Y:S02]  /*07a0*/  FMUL.FTZ R55, R52, R55 ;  /* 0x0000003734377220 */ /* 0x000fe40000410000 */
[----:B------:R-:W-:Y:S02]  /*07b0*/  FMUL.FTZ R64, R32, R69 ;  /* 0x0000004520407220 */ /* 0x000fe40000410000 */
[C---:B------:R-:W-:Y:S02]  /*07c0*/  FMUL.FTZ R59, R52.reuse, R61 ;  /* 0x0000003d343b7220 */ /* 0x040fe40000410000 */
[----:B------:R-:W-:Y:S02]  /*07d0*/  FMUL.FTZ R60, R52, R65 ;  /* 0x00000041343c7220 */ /* 0x000fe40000410000 */
[----:B------:R-:W-:-:S02]  /*07e0*/  FADD.FTZ R67, -R51, R67 ;  /* 0x0000004333437221 */ /* 0x000fc40000010100 */
[----:B------:R-:W-:Y:S02]  /*07f0*/  FMUL.FTZ R61, R52, R63 ;  /* 0x0000003f343d7220 */ /* 0x000fe40000410000 */
[-C--:B------:R-:W-:Y:S02]  /*0800*/  FFMA.FTZ R14, R57, R53.reuse, R14 ;  /* 0x00000035390e7223 */ /* 0x080fe4000001000e */
[----:B------:R-:W-:Y:S02]  /*0810*/  FADD.FTZ R22, R22, R53 ;  /* 0x0000003516167221 */ /* 0x000fe40000010000 */
[----:B------:R-:W-:Y:S02]  /*0820*/  FMUL.FTZ R66, R34, R53 ;  /* 0x0000003522427220 */ /* 0x000fe40000410000 */
[----:B------:R-:W-:Y:S02]  /*0830*/  FFMA.FTZ R15, R58, R68, R15 ;  /* 0x000000443a0f7223 */ /* 0x000fe4000001000f */
[----:B------:R-:W-:-:S02]  /*0840*/  FADD.FTZ R23, R23, R68 ;  /* 0x0000004417177221 */ /* 0x000fc40000010000 */
[----:B------:R-:W-:Y:S02]  /*0850*/  FMUL.FTZ R65, R35, R68 ;  /* 0x0000004423417220 */ /* 0x000fe40000410000 */
[----:B------:R-:W-:Y:S02]  /*0860*/  FMUL.FTZ R63, R33, R70 ;  /* 0x00000046213f7220 */ /* 0x000fe40000410000 */
[----:B------:R-:W-:Y:S02]  /*0870*/  FADD.FTZ R68, RZ, R64 ;  /* 0x00000040ff447221 */ /* 0x000fe40000010000 */
[----:B------:R-:W-:Y:S01]  /*0880*/  FFMA.FTZ R53, R55, R64, RZ ;  /* 0x0000004037357223 */ /* 0x000fe200000100ff */
[--C-:B------:R-:W-:Y:S02]  /*0890*/  HADD2.F32 R49, -RZ, R62.reuse.H0_H0 ;  /* 0x2000003eff317230 */ /* 0x100fe40000004100 */
[----:B------:R-:W-:Y:S01]  /*08a0*/  HADD2.F32 R48, -RZ, R62.H1_H1 ;  /* 0x3000003eff307230 */ /* 0x000fe20000004100 */
[----:B------:R-:W-:-:S02]  /*08b0*/  FMUL.FTZ R62, R52, R67 ;  /* 0x00000043343e7220 */ /* 0x000fc40000410000 */
[----:B------:R-:W-:Y:S02]  /*08c0*/  FADD.FTZ R67, R68, R63 ;  /* 0x0000003f44437221 */ /* 0x000fe40000010000 */
[C---:B------:R-:W-:Y:S02]  /*08d0*/  FFMA.FTZ R53, R56.reuse, R63, R53 ;  /* 0x0000003f38357223 */ /* 0x040fe40000010035 */
[----:B------:R-:W-:Y:S02]  /*08e0*/  FFMA.FTZ R13, R56, R70, R13 ;  /* 0x00000046380d7223 */ /* 0x000fe4000001000d */
[----:B------:R-:W-:Y:S02]  /*08f0*/  FADD.FTZ R21, R21, R70 ;  /* 0x0000004615157221 */ /* 0x000fe40000010000 */
        /* <DEDUP_REMOVED lines=17> */
[----:B------:R-:W-:Y:S01]  /*0a10*/  SHF.R.U32.HI R51, RZ, 0x18, R73 ;  /* 0x00000018ff337819 */ /* 0x000fe20000011649 */
[----:B------:R-:W-:Y:S02]  /*0a20*/  FFMA.FTZ R12, R55, R69, R12 ;  /* 0x00000045370c7223 */ /* 0x000fe4000001000c */
[----:B------:R-:W-:Y:S02]  /*0a30*/  FADD.FTZ R20, R20, R69 ;  /* 0x0000004514147221 */ /* 0x000fe40000010000 */
[----:B------:R-:W-:-:S02]  /*0a40*/  FADD.FTZ R27, R27, R2 ;  /* 0x000000021b1b7221 */ /* 0x000fc40000010000 */
[-C--:B------:R-:W-:Y:S02]  /*0a50*/  FFMA.FTZ R19, R62, R2.reuse, R19 ;  /* 0x000000023e137223 */ /* 0x080fe40000010013 */
[----:B------:R-:W-:Y:S02]  /*0a60*/  FMUL.FTZ R69, R31, R2 ;  /* 0x000000021f457220 */ /* 0x000fe40000410000 */
[----:B------:R-:W-:Y:S02]  /*0a70*/  FADD.FTZ R2, R3, R70 ;  /* 0x0000004603027221 */ /* 0x000fe40000010000 */
[----:B------:R-:W-:Y:S01]  /*0a80*/  FFMA.FTZ R53, R61, R70, R53 ;  /* 0x000000463d357223 */ /* 0x000fe20000010035 */
[C-C-:B------:R-:W-:Y:S02]  /*0a90*/  SHF.R.U64 R79, R72.reuse, 0x8, R73.reuse ;  /* 0x00000008484f7819 */ /* 0x140fe40000001249 */
[C-C-:B------:R-:W-:Y:S02]  /*0aa0*/  SHF.R.U64 R78, R72.reuse, 0x10, R73.reuse ;  /* 0x00000010484e7819 */ /* 0x140fe40000001249 */
[----:B------:R-:W-:-:S02]  /*0ab0*/  SHF.R.U64 R76, R72, 0x18, R73 ;  /* 0x00000018484c7819 */ /* 0x000fc40000001249 */
[----:B------:R-:W-:Y:S02]  /*0ac0*/  SHF.R.U32.HI R74, RZ, 0x10, R73 ;  /* 0x00000010ff4a7819 */ /* 0x000fe40000011649 */
[----:B------:R-:W-:Y:S01]  /*0ad0*/  PRMT R80, R73, 0x7610, R80 ;  /* 0x0000761049507816 */ /* 0x000fe20000000050 */
[----:B------:R-:W-:Y:S01]  /*0ae0*/  FFMA.FTZ R81, R62, R69, R53 ;  /* 0x000000453e517223 */ /* 0x000fe20000010035 */
[----:B------:R-:W-:Y:S01]  /*0af0*/  PRMT R73, R51, 0x7610, R73 ;  /* 0x0000761033497816 */ /* 0x000fe20000000049 */
[----:B------:R-:W-:Y:S02]  /*0b00*/  FADD.FTZ R51, R2, R69 ;  /* 0x0000004502337221 */ /* 0x000fe40000010000 */
.L_x_3284:
[----:B-1----:R-:W-:Y:S05]  /*0b10*/  BSYNC B0 ;  /* 0x0000000000007941 */ /* 0x002fea0003800000 */
.L_x_3282:
[----:B------:R-:W-:Y:S05]  /*0b20*/  BRA.DIV ~URZ, `(.L_x_3285) ;  /* 0x000011527f007947 */ /* 0x000fea000b800000 */
[----:B------:R1:W2:Y:S02]  /*0b30*/  SHFL.BFLY PT, R84, R51, 0x1, 0x1f ;  /* 0x0c201f0033547f89 */ /* 0x0002a400000e0000 */
.L_x_3306:
        /* <DEDUP_REMOVED lines=18> */
.L_x_3307:
        /* <DEDUP_REMOVED lines=41> */
.L_x_3290:
[----:B------:R-:W-:Y:S05]  /*0ef0*/  BSYNC B1 ;  /* 0x0000000000017941 */ /* 0x000fea0003800000 */
.L_x_3289:
        /* <DEDUP_REMOVED lines=8> */
.L_x_3292:
[----:B------:R-:W-:Y:S05]  /*0f80*/  BSYNC B1 ;  /* 0x0000000000017941 */ /* 0x000fea0003800000 */
.L_x_3291:
        /* <DEDUP_REMOVED lines=8> */
.L_x_3294:
[----:B------:R-:W-:Y:S05]  /*1010*/  BSYNC B1 ;  /* 0x0000000000017941 */ /* 0x000fea0003800000 */
.L_x_3293:
        /* <DEDUP_REMOVED lines=8> */
.L_x_3296:
[----:B------:R-:W-:Y:S05]  /*10a0*/  BSYNC B1 ;  /* 0x0000000000017941 */ /* 0x000fea0003800000 */
.L_x_3295:
        /* <DEDUP_REMOVED lines=8> */
.L_x_3298:
[----:B------:R-:W-:Y:S05]  /*1130*/  BSYNC B1 ;  /* 0x0000000000017941 */ /* 0x000fea0003800000 */
.L_x_3297:
        /* <DEDUP_REMOVED lines=8> */
.L_x_3300:
[----:B------:R-:W-:Y:S05]  /*11c0*/  BSYNC B1 ;  /* 0x0000000000017941 */ /* 0x000fea0003800000 */
.L_x_3299:
        /* <DEDUP_REMOVED lines=8> */
.L_x_3302:
[----:B------:R-:W-:Y:S05]  /*1250*/  BSYNC B1 ;  /* 0x0000000000017941 */ /* 0x000fea0003800000 */
.L_x_3301:
        /* <DEDUP_REMOVED lines=9> */
.L_x_3304:
[----:B------:R-:W-:Y:S05]  /*12f0*/  BSYNC B1 ;  /* 0x0000000000017941 */ /* 0x000fea0003800000 */
.L_x_3303:
        /* <DEDUP_REMOVED lines=46> */
[----:B------:R-:W-:Y:S02]  /*15e0*/  @P6 F2FP.PACK_AB R81, RZ, R81 ;  /* 0x00000051ff51623e */ /* 0x000fe400000000ff */
[----:B------:R-:W-:Y:S02]  /*15f0*/  @P6 F2FP.PACK_AB R84, RZ, R84 ;  /* 0x00000054ff54623e */ /* 0x000fe400000000ff */
[----:B------:R-:W-:Y:S02]  /*1600*/  @P6 F2FP.PACK_AB R87, RZ, R85 ;  /* 0x00000055ff57623e */ /* 0x000fe400000000ff */
[----:B------:R-:W-:-:S02]  /*1610*/  @P6 FSEL R48, R2, RZ, P3 ;  /* 0x000000ff02306208 */ /* 0x000fc40001800000 */
[----:B------:R-:W-:Y:S02]  /*1620*/  @P6 F2FP.PACK_AB R51, RZ, R51 ;  /* 0x00000033ff33623e */ /* 0x000fe400000000ff */
[----:B------:R-:W-:Y:S01]  /*1630*/  SEL R38, R3, R38, P0 ;  /* 0x0000002603267207 */ /* 0x000fe20000000000 */
[----:B------:R-:W-:Y:S01]  /*1640*/  @P1 IMAD.WIDE.U32 R2, R71, R50, c[0x0][0x258] ;  /* 0x0000960047021625 */ /* 0x000fe200078e0032 */
[----:B------:R-:W-:Y:S02]  /*1650*/  SEL R40, R49, R40, P0 ;  /* 0x0000002831287207 */ /* 0x000fe40000000000 */
[----:B------:R-:W-:Y:S02]  /*1660*/  @P6 MOV R49, 0x10 ;  /* 0x0000001000316802 */ /* 0x000fe40000000f00 */
[----:B------:R-:W-:Y:S02]  /*1670*/  @P6 F2FP.PACK_AB R83, RZ, R83 ;  /* 0x00000053ff53623e */ /* 0x000fe400000000ff */
[----:B------:R-:W-:-:S02]  /*1680*/  @P6 F2FP.PACK_AB R85, RZ, R88 ;  /* 0x00000058ff55623e */ /* 0x000fc400000000ff */
[----:B------:R-:W-:Y:S02]  /*1690*/  @P6 PRMT R44, R81, 0x7610, R44 ;  /* 0x00007610512c6816 */ /* 0x000fe4000000002c */
[----:B------:R-:W-:Y:S02]  /*16a0*/  @P6 PRMT R45, R84, 0x7610, R45 ;  /* 0x00007610542d6816 */ /* 0x000fe4000000002d */
[----:B------:R-:W-:Y:S02]  /*16b0*/  @P6 PRMT R46, R87, 0x7610, R46 ;  /* 0x00007610572e6816 */ /* 0x000fe4000000002e */
[----:B------:R-:W-:Y:S01]  /*16c0*/  @P6 F2FP.PACK_AB R50, RZ, R48 ;  /* 0x00000030ff32623e */ /* 0x000fe200000000ff */
[----:B------:R-:W-:Y:S01]  /*16d0*/  @P6 IMAD.WIDE.U32 R48, R52, R49, c[0x0][0x248] ;  /* 0x0000920034306625 */ /* 0x000fe200078e0031 */
[----:B------:R-:W-:Y:S02]  /*16e0*/  @P6 PRMT R47, R51, 0x7610, R47 ;  /* 0x00007610332f6816 */ /* 0x000fe4000000002f */
[----:B------:R-:W-:-:S02]  /*16f0*/  SEL R36, R53, R36, P0 ;  /* 0x0000002435247207 */ /* 0x000fc40000000000 */
[----:B------:R-:W-:Y:S02]  /*1700*/  SEL R43, R82, R43, P0 ;  /* 0x0000002b522b7207 */ /* 0x000fe40000000000 */
[----:B------:R-:W-:Y:S01]  /*1710*/  @P6 PRMT R44, R44, 0x5410, R83 ;  /* 0x000054102c2c6816 */ /* 0x000fe20000000053 */
[----:B------:R0:W-:Y:S01]  /*1720*/  @P1 STG.E.128 [R2.64], R36 ;  /* 0x0000002402001986 */ /* 0x0001e2000c101d04 */
[----:B------:R-:W-:Y:S02]  /*1730*/  @P6 PRMT R45, R45, 0x5410, R86 ;  /* 0x000054102d2d6816 */ /* 0x000fe40000000056 */
[----:B------:R-:W-:Y:S01]  /*1740*/  @P6 PRMT R46, R46, 0x5410, R85 ;  /* 0x000054102e2e6816 */ /* 0x000fe20000000055 */
[----:B------:R0:W-:Y:S01]  /*1750*/  @P1 STG.E.128 [R2.64+0x10], R40 ;  /* 0x0000102802001986 */ /* 0x0001e2000c101d04 */
[----:B------:R-:W-:-:S05]  /*1760*/  @P6 PRMT R47, R47, 0x5410, R50 ;  /* 0x000054102f2f6816 */ /* 0x000fca0000000032 */
[----:B------:R0:W-:Y:S02]  /*1770*/  @P6 STG.E.128 [R48.64], R44 ;  /* 0x0000002c30006986 */ /* 0x0001e4000c101d04 */
.L_x_3288:
[----:B------:R-:W-:Y:S05]  /*1780*/  BSYNC B0 ;  /* 0x0000000000007941 */ /* 0x000fea0003800000 */
.L_x_3287:
[----:B0-----:R-:W-:-:S05]  /*1790*/  IMAD.MOV.U32 R3, RZ, RZ, c[0x0][0x160] ;  /* 0x00005800ff037624 */ /* 0x001fca00078e00ff */
[----:B------:R-:W-:-:S04]  /*17a0*/  LEA R54, R3, R54, 0x2 ;  /* 0x0000003603367211 */ /* 0x000fc800078e10ff */
[----:B------:R-:W-:-:S13]  /*17b0*/  ISETP.GE.AND P0, PT, R54, c[0x0][0x164], PT ;  /* 0x0000590036007a0c */ /* 0x000fda0003f06270 */
[----:B-123-5:R-:W-:Y:S01]  /*17c0*/  @P0 CALL.REL.NOINC `(.L_x_3281) ;  /* 0x0000001000000944 */ /* 0x02efe20003c00000 */
[----:B------:R-:W-:Y:S05]  /*17d0*/  BRA `(.L_x_3305) ;  /* 0xffffe9f000007947 */ /* 0x000fea000383ffff */
.L_x_3281:
        /* <DEDUP_REMOVED lines=74> */
.L_x_3285:
[----:B------:R-:W-:Y:S01]  /*1c80*/  HFMA2.MMA R49, -RZ, RZ, 0, 1.847743988037109375e-06 ;  /* 0x0000001fff317435 */ /* 0x000fe200000001ff */
[----:B------:R-:W-:Y:S01]  /*1c90*/  MOV R82, R51 ;  /* 0x0000003300527202 */ /* 0x000fe20000000f00 */
[----:B------:R-:W-:Y:S01]  /*1ca0*/  IMAD.MOV.U32 R53, RZ, RZ, 0x1 ;  /* 0x00000001ff357424 */ /* 0x000fe200078e00ff */
[----:B------:R-:W-:Y:S01]  /*1cb0*/  MOV R2, 0x1ce0 ;  /* 0x00001ce000027802 */ /* 0x000fe20000000f00 */
[----:B------:R-:W-:-:S02]  /*1cc0*/  IMAD.MOV.U32 R48, RZ, RZ, -0x1 ;  /* 0xffffffffff307424 */ /* 0x000fc400078e00ff */
[----:B0----5:R-:W-:Y:S05]  /*1cd0*/  CALL.REL.NOINC `($__internal_151_$__cuda_sm70_shflsync_bfly_p) ;  /* 0x0000046000007944 */ /* 0x021fea0003c00000 */
[----:B-1----:R-:W-:Y:S01]  /*1ce0*/  MOV R84, R48 ;  /* 0x0000003000547202 */ /* 0x002fe20000000f00 */
[----:B0-----:R-:W-:Y:S05]  /*1cf0*/  BRA `(.L_x_3306) ;  /* 0xffffee4000007947 */ /* 0x001fea000383ffff */
.L_x_3286:
[----:B------:R-:W-:Y:S01]  /*1d00*/  HFMA2.MMA R53, -RZ, RZ, 0, 5.9604644775390625e-08 ;  /* 0x00000001ff357435 */ /* 0x000fe200000001ff */
[----:B------:R-:W-:Y:S01]  /*1d10*/  IMAD.MOV.U32 R82, RZ, RZ, R81 ;  /* 0x000000ffff527224 */ /* 0x000fe200078e0051 */
[----:B------:R-:W-:Y:S01]  /*1d20*/  MOV R48, 0xffffffff ;  /* 0xffffffff00307802 */ /* 0x000fe20000000f00 */
[----:B------:R-:W-:Y:S01]  /*1d30*/  IMAD.MOV.U32 R49, RZ, RZ, 0x1f ;  /* 0x0000001fff317424 */ /* 0x000fe200078e00ff */
[----:B------:R-:W-:-:S02]  /*1d40*/  MOV R2, 0x1d60 ;  /* 0x00001d6000027802 */ /* 0x000fc40000000f00 */
[----:B012--5:R-:W-:Y:S05]  /*1d50*/  CALL.REL.NOINC `($__internal_151_$__cuda_sm70_shflsync_bfly_p) ;  /* 0x000003e000007944 */ /* 0x027fea0003c00000 */
[----:B------:R-:W-:Y:S01]  /*1d60*/  FADD.FTZ R84, R84, R51 ;  /* 0x0000003354547221 */ /* 0x000fe20000010000 */
[----:B0-----:R-:W-:Y:S01]  /*1d70*/  HFMA2.MMA R49, -RZ, RZ, 0, 1.847743988037109375e-06 ;  /* 0x0000001fff317435 */ /* 0x001fe200000001ff */
[----:B-1----:R-:W-:Y:S01]  /*1d80*/  FADD.FTZ R81, R81, R48 ;  /* 0x0000003051517221 */ /* 0x002fe20000010000 */
[----:B------:R-:W-:Y:S01]  /*1d90*/  MOV R2, 0x1de0 ;  /* 0x00001de000027802 */ /* 0x000fe20000000f00 */
[----:B------:R-:W-:Y:S01]  /*1da0*/  IMAD.MOV.U32 R53, RZ, RZ, 0x2 ;  /* 0x00000002ff357424 */ /* 0x000fe200078e00ff */
[----:B------:R-:W-:Y:S01]  /*1db0*/  MOV R82, R84 ;  /* 0x0000005400527202 */ /* 0x000fe20000000f00 */
[----:B------:R-:W-:-:S02]  /*1dc0*/  IMAD.MOV.U32 R48, RZ, RZ, -0x1 ;  /* 0xffffffffff307424 */ /* 0x000fc400078e00ff */
[----:B------:R-:W-:Y:S05]  /*1dd0*/  CALL.REL.NOINC `($__internal_151_$__cuda_sm70_shflsync_bfly_p) ;  /* 0x0000036000007944 */ /* 0x000fea0003c00000 */
[----:B0-----:R-:W-:Y:S01]  /*1de0*/  HFMA2.MMA R49, -RZ, RZ, 0, 1.847743988037109375e-06 ;  /* 0x0000001fff317435 */ /* 0x001fe200000001ff */
[----:B-1----:R-:W-:Y:S01]  /*1df0*/  IMAD.MOV.U32 R51, RZ, RZ, R48 ;  /* 0x000000ffff337224 */ /* 0x002fe200078e0030 */
[----:B------:R-:W-:Y:S01]  /*1e00*/  MOV R82, R81 ;  /* 0x0000005100527202 */ /* 0x000fe20000000f00 */
[----:B------:R-:W-:Y:S01]  /*1e10*/  IMAD.MOV.U32 R53, RZ, RZ, 0x2 ;  /* 0x00000002ff357424 */ /* 0x000fe200078e00ff */
[----:B------:R-:W-:Y:S01]  /*1e20*/  MOV R2, 0x1e50 ;  /* 0x00001e5000027802 */ /* 0x000fe20000000f00 */
[----:B------:R-:W-:-:S02]  /*1e30*/  IMAD.MOV.U32 R48, RZ, RZ, -0x1 ;  /* 0xffffffffff307424 */ /* 0x000fc400078e00ff */
[----:B------:R-:W-:Y:S05]  /*1e40*/  CALL.REL.NOINC `($__internal_151_$__cuda_sm70_shflsync_bfly_p) ;  /* 0x000002f000007944 */ /* 0x000fea0003c00000 */
[----:B------:R-:W-:Y:S01]  /*1e50*/  FADD.FTZ R84, R51, R84 ;  /* 0x0000005433547221 */ /* 0x000fe20000010000 */
[----:B0-----:R-:W-:Y:S01]  /*1e60*/  MOV R53, 0x4 ;  /* 0x0000000400357802 */ /* 0x001fe20000000f00 */
[----:B-1----:R-:W-:Y:S01]  /*1e70*/  FADD.FTZ R81, R81, R48 ;  /* 0x0000003051517221 */ /* 0x002fe20000010000 */
[----:B------:R-:W-:Y:S01]  /*1e80*/  MOV R48, 0xffffffff ;  /* 0xffffffff00307802 */ /* 0x000fe20000000f00 */
[----:B------:R-:W-:Y:S01]  /*1e90*/  IMAD.MOV.U32 R49, RZ, RZ, 0x1f ;  /* 0x0000001fff317424 */ /* 0x000fe200078e00ff */
[----:B------:R-:W-:Y:S01]  /*1ea0*/  MOV R2, 0x1ed0 ;  /* 0x00001ed000027802 */ /* 0x000fe20000000f00 */
[----:B------:R-:W-:-:S02]  /*1eb0*/  IMAD.MOV.U32 R82, RZ, RZ, R84 ;  /* 0x000000ffff527224 */ /* 0x000fc400078e0054 */
[----:B------:R-:W-:Y:S05]  /*1ec0*/  CALL.REL.NOINC `($__internal_151_$__cuda_sm70_shflsync_bfly_p) ;  /* 0x0000027000007944 */ /* 0x000fea0003c00000 */
[----:B0-----:R-:W-:Y:S01]  /*1ed0*/  HFMA2.MMA R53, -RZ, RZ, 0, 2.384185791015625e-07 ;  /* 0x00000004ff357435 */ /* 0x001fe200000001ff */
[----:B-1----:R-:W-:Y:S01]  /*1ee0*/  MOV R51, R48 ;  /* 0x0000003000337202 */ /* 0x002fe20000000f00 */
[----:B------:R-:W-:Y:S01]  /*1ef0*/  IMAD.MOV.U32 R82, RZ, RZ, R81 ;  /* 0x000000ffff527224 */ /* 0x000fe200078e0051 */
[----:B------:R-:W-:Y:S01]  /*1f00*/  MOV R48, 0xffffffff ;  /* 0xffffffff00307802 */ /* 0x000fe20000000f00 */
[----:B------:R-:W-:Y:S01]  /*1f10*/  IMAD.MOV.U32 R49, RZ, RZ, 0x1f ;  /* 0x0000001fff317424 */ /* 0x000fe200078e00ff */
[----:B------:R-:W-:-:S02]  /*1f20*/  MOV R2, 0x1f40 ;  /* 0x00001f4000027802 */ /* 0x000fc40000000f00 */
[----:B------:R-:W-:Y:S05]  /*1f30*/  CALL.REL.NOINC `($__internal_151_$__cuda_sm70_shflsync_bfly_p) ;  /* 0x0000020000007944 */ /* 0x000fea0003c00000 */
        /* <DEDUP_REMOVED lines=23> */
[----:B0-----:R-:W-:Y:S01]  /*20b0*/  HFMA2.MMA R53, -RZ, RZ, 0, 9.5367431640625e-07 ;  /* 0x00000010ff357435 */ /* 0x001fe200000001ff */
[----:B-1----:R-:W-:Y:S01]  /*20c0*/  MOV R84, R48 ;  /* 0x0000003000547202 */ /* 0x002fe20000000f00 */
[----:B------:R-:W-:Y:S01]  /*20d0*/  IMAD.MOV.U32 R82, RZ, RZ, R81 ;  /* 0x000000ffff527224 */ /* 0x000fe200078e0051 */
[----:B------:R-:W-:Y:S01]  /*20e0*/  MOV R48, 0xffffffff ;  /* 0xffffffff00307802 */ /* 0x000fe20000000f00 */
[----:B------:R-:W-:Y:S01]  /*20f0*/  IMAD.MOV.U32 R49, RZ, RZ, 0x1f ;  /* 0x0000001fff317424 */ /* 0x000fe200078e00ff */
[----:B------:R-:W-:-:S02]  /*2100*/  MOV R2, 0x2120 ;  /* 0x0000212000027802 */ /* 0x000fc40000000f00 */
[----:B------:R-:W-:Y:S05]  /*2110*/  CALL.REL.NOINC `($__internal_151_$__cuda_sm70_shflsync_bfly_p) ;  /* 0x0000002000007944 */ /* 0x000fea0003c00000 */
[----:B-1----:R-:W-:Y:S01]  /*2120*/  IMAD.MOV.U32 R2, RZ, RZ, R48 ;  /* 0x000000ffff027224 */ /* 0x002fe200078e0030 */
[----:B0-----:R-:W-:Y:S05]  /*2130*/  BRA `(.L_x_3307) ;  /* 0xffffeb2000007947 */ /* 0x001fea000383ffff */
        .weak           $__internal_151_$__cuda_sm70_shflsync_bfly_p
        .type           $__internal_151_$__cuda_sm70_shflsync_bfly_p,@function
        .size           $__internal_151_$__cuda_sm70_shflsync_bfly_p,(.L_x_4531 - $__internal_151_$__cuda_sm70_shflsync_bfly_p)
$__internal_151_$__cuda_sm70_shflsync_bfly_p:
[----:B------:R-:W-:Y:S01]  /*2140*/  HFMA2.MMA R3, -RZ, RZ, 0, 0 ;  /* 0x00000000ff037435 */ /* 0x000fe200000001ff */
[----:B------:R-:W-:Y:S04]  /*2150*/  WARPSYNC R48 ;  /* 0x0000003000007348 */ /* 0x000fe80003800000 */
[----:B------:R0:W1:Y:S01]  /*2160*/  SHFL.BFLY PT, R48, R82, R53, R49 ;  /* 0x0c00003552307389 */ /* 0x00006200000e0031 */
[----:B------:R-:W-:Y:S05]  /*2170*/  RET.REL.NODEC R2 `(_ZN10layer_norm13ln_bwd_kernelINS_13Kernel_traitsIf6__halffS2_fjLj256ELj1ELj4ELj1ELj16ENS_18Kernel_traits_baseILj256EfS2_fS2_fjLj128EEEEELb1ELb0ELb1ELb0EEEvNS_9BwdParamsE) ;  /* 0xffffde8002007950 */ /* 0x000fea0003c3ffff */
.L_x_3308:
        /* <DEDUP_REMOVED lines=16> */
.L_x_4531:


//--------------------- .text._ZN10layer_norm22ln_bwd_finalize_kernelINS_22Kernel_traits_finalizeILj256Ef6__halffS2_fjLb0ELj1024ELj4ENS_18Kernel_traits_baseILj256EfS2_fS2_fjLj1024EEEEELb0ELb1EEEvNS_9BwdParamsE --------------------------
	.section	.text._ZN10layer_norm22ln_bwd_finalize_kernelINS_22Kernel_traits_finalizeILj256Ef6__halffS2_fjLb0ELj1024ELj4ENS_18Kernel_traits_baseILj256EfS2_fS2_fjLj1024EEEEELb0ELb1EEEvNS_9BwdParamsE,"ax",@progbits
	.sectioninfo	@"SHI_REGISTERS=32"
	.align	128
        .global         _ZN10layer_norm22ln_bwd_finalize_kernelINS_22Kernel_traits_finalizeILj256Ef6__halffS2_fjLb0ELj1024ELj4ENS_18Kernel_traits_baseILj256EfS2_fS2_fjLj1024EEEEELb0ELb1EEEvNS_9BwdParamsE
        .type           _ZN10layer_norm22ln_bwd_finalize_kernelINS_22Kernel_traits_finalizeILj256Ef6__halffS2_fjLb0ELj1024ELj4ENS_18Kernel_traits_baseILj256EfS2_fS2_fjLj1024EEEEELb0ELb1EEEvNS_9BwdParamsE,@function
        .size           _ZN10layer_norm22ln_bwd_finalize_kernelINS_22Kernel_traits_finalizeILj256Ef6__halffS2_fjLb0ELj1024ELj4ENS_18Kernel_traits_baseILj256EfS2_fS2_fjLj1024EEEEELb0ELb1EEEvNS_9BwdParamsE,(.L_x_4532 - _ZN10layer_norm22ln_bwd_finalize_kernelINS_22Kernel_traits_finalizeILj256Ef6__halffS2_fjLb0ELj1024ELj4ENS_18Kernel_traits_baseILj256EfS2_fS2_fjLj1024EEEEELb0ELb1EEEvNS_9BwdParamsE)
        .other          _ZN10layer_norm22ln_bwd_finalize_kernelINS_22Kernel_traits_finalizeILj256Ef6__halffS2_fjLb0ELj1024ELj4ENS_18Kernel_traits_baseILj256EfS2_fS2_fjLj1024EEEEELb0ELb1EEEvNS_9BwdParamsE,@"STO_CUDA_ENTRY STV_DEFAULT"
_ZN10layer_norm22ln_bwd_finalize_kernelINS_22Kernel_traits_finalizeILj256Ef6__halffS2_fjLb0ELj1024ELj4ENS_18Kernel_traits_baseILj256EfS2_fS2_fjLj1024EEEEELb0ELb1EEEvNS_9BwdParamsE:
.text._ZN10layer_norm22ln_bwd_finalize_kernelINS_22Kernel_traits_finalizeILj256Ef6__halffS2_fjLb0ELj1024ELj4ENS_18Kernel_traits_baseILj256EfS2_fS2_fjLj1024EEEEELb0ELb1EEEvNS_9BwdParamsE:
        /* <DEDUP_REMOVED lines=19> */
.L_x_3319:
        /* <DEDUP_REMOVED lines=27> */
.L_x_3313:
        /* <DEDUP_REMOVED lines=35> */
.L_x_3312:
[----:B------:R-:W-:Y:S05]  /*0510*/  BSYNC B1 ;  /* 0x0000000000017941 */ /* 0x000fea0003800000 */
.L_x_3311:
        /* <DEDUP_REMOVED lines=23> */
.L_x_3315:
[----:B------:R-:W-:Y:S05]  /*0690*/  BSYNC B1 ;  /* 0x0000000000017941 */ /* 0x000fea0003800000 */
.L_x_3314:
        /* <DEDUP_REMOVED lines=10> */
.L_x_3310:
[----:B------:R-:W-:Y:S05]  /*0740*/  BSYNC B0 ;  /* 0x0000000000007941 */ /* 0x000fea0003800000 */
.L_x_3309:
        /* <DEDUP_REMOVED lines=11> */
.L_x_3320:
        /* <DEDUP_REMOVED lines=18> */
.L_x_3321:
[----:B------:R-:W-:Y:S01]  /*0920*/  @!P1 SHF.R.U32.HI R2, RZ, 0x3, R0 ;  /* 0x00000003ff029819 */ /* 0x000fe20000011600 */
[----:B---3--:R-:W-:Y:S02]  /*0930*/  FADD.FTZ R5, R5, R10 ;  /* 0x0000000a05057221 */ /* 0x008fe40000010000 */
[----:B--2---:R-:W-:Y:S01]  /*0940*/  FADD.FTZ R7, R7, R4 ;  /* 0x0000000407077221 */ /* 0x004fe20000010000 */
[----:B------:R-:W-:-:S05]  /*0950*/  @!P1 LOP3.LUT R2, R2, 0x1ffffffc, RZ, 0xc0, !PT ;  /* 0x1ffffffc02029812 */ /* 0x000fca00078ec0ff */
[----:B------:R2:W-:Y:S04]  /*0960*/  @!P1 STS [R2+0x2000], R5 ;  /* 0x0020000502009388 */ /* 0x0005e80000000800 */
[----:B------:R2:W-:Y:S02]  /*0970*/  @!P1 STS [R2+0x2080], R7 ;  /* 0x0020800702009388 */ /* 0x0005e40000000800 */
.L_x_3316:
        /* <DEDUP_REMOVED lines=14> */
.L_x_3317:
[----:B------:R-:W-:Y:S01]  /*0a60*/  HFMA2.MMA R9, -RZ, RZ, 0, 5.9604644775390625e-08 ;  /* 0x00000001ff097435 */ /* 0x000fe200000001ff */
[----:B--2---:R-:W-:Y:S01]  /*0a70*/  IMAD.MOV.U32 R10, RZ, RZ, R4 ;  /* 0x000000ffff0a7224 */ /* 0x004fe200078e0004 */
[----:B------:R-:W-:Y:S01]  /*0a80*/  MOV R11, 0xffffffff ;  /* 0xffffffff000b7802 */ /* 0x000fe20000000f00 */
[----:B------:R-:W-:Y:S01]  /*0a90*/  IMAD.MOV.U32 R6, RZ, RZ, 0x1f ;  /* 0x0000001fff067424 */ /* 0x000fe200078e00ff */
[----:B------:R-:W-:-:S02]  /*0aa0*/  MOV R2, 0xac0 ;  /* 0x00000ac000027802 */ /* 0x000fc40000000f00 */
[----:B01----:R-:W-:Y:S05]  /*0ab0*/  CALL.REL.NOINC `($__internal_152_$__cuda_sm70_shflsync_bfly_p) ;  /* 0x000003c000007944 */ /* 0x003fea0003c00000 */
[----:B-1----:R-:W-:Y:S01]  /*0ac0*/  MOV R3, R6 ;  /* 0x0000000600037202 */ /* 0x002fe20000000f00 */
[----:B0-----:R-:W-:Y:S05]  /*0ad0*/  BRA `(.L_x_3320) ;  /* 0xfffffd2000007947 */ /* 0x001fea000383ffff */
.L_x_3318:
[----:B------:R-:W-:Y:S01]  /*0ae0*/  HFMA2.MMA R9, -RZ, RZ, 0, 1.1920928955078125e-07 ;  /* 0x00000002ff097435 */ /* 0x000fe200000001ff */
[----:B------:R-:W-:Y:S01]  /*0af0*/  IMAD.MOV.U32 R10, RZ, RZ, R13 ;  /* 0x000000ffff0a7224 */ /* 0x000fe200078e000d */
[----:B------:R-:W-:Y:S01]  /*0b00*/  MOV R6, 0x1f ;  /* 0x0000001f00067802 */ /* 0x000fe20000000f00 */
[----:B------:R-:W-:Y:S01]  /*0b10*/  IMAD.MOV.U32 R11, RZ, RZ, -0x1 ;  /* 0xffffffffff0b7424 */ /* 0x000fe200078e00ff */
[----:B------:R-:W-:-:S02]  /*0b20*/  MOV R2, 0xb40 ;  /* 0x00000b4000027802 */ /* 0x000fc40000000f00 */
[----:B012---:R-:W-:Y:S05]  /*0b30*/  CALL.REL.NOINC `($__internal_152_$__cuda_sm70_shflsync_bfly_p) ;  /* 0x0000034000007944 */ /* 0x007fea0003c00000 */
[----:B0-----:R-:W-:Y:S01]  /*0b40*/  HFMA2.MMA R9, -RZ, RZ, 0, 2.384185791015625e-07 ;  /* 0x00000004ff097435 */ /* 0x001fe200000001ff */
[----:B-1----:R-:W-:Y:S01]  /*0b50*/  FADD.FTZ R10, R13, R6 ;  /* 0x000000060d0a7221 */ /* 0x002fe20000010000 */
[----:B------:R-:W-:Y:S01]  /*0b60*/  MOV R6, 0x1f ;  /* 0x0000001f00067802 */ /* 0x000fe20000000f00 */
[----:B------:R-:W-:Y:S01]  /*0b70*/  IMAD.MOV.U32 R11, RZ, RZ, -0x1 ;  /* 0xffffffffff0b7424 */ /* 0x000fe200078e00ff */
[----:B------:R-:W-:-:S02]  /*0b80*/  MOV R2, 0xba0 ;  /* 0x00000ba000027802 */ /* 0x000fc40000000f00 */
[----:B------:R-:W-:Y:S05]  /*0b90*/  CALL.REL.NOINC `($__internal_152_$__cuda_sm70_shflsync_bfly_p) ;  /* 0x000002e000007944 */ /* 0x000fea0003c00000 */
[----:B0-----:R-:W-:Y:S01]  /*0ba0*/  HFMA2.MMA R9, -RZ, RZ, 0, 4.76837158203125e-07 ;  /* 0x00000008ff097435 */ /* 0x001fe200000001ff */
[----:B-1----:R-:W-:Y:S01]  /*0bb0*/  FADD.FTZ R10, R10, R6 ;  /* 0x000000060a0a7221 */ /* 0x002fe20000010000 */
[----:B------:R-:W-:Y:S01]  /*0bc0*/  MOV R6, 0x1f ;  /* 0x0000001f00067802 */ /* 0x000fe20000000f00 */
[----:B------:R-:W-:Y:S01]  /*0bd0*/  IMAD.MOV.U32 R11, RZ, RZ, -0x1 ;  /* 0xffffffffff0b7424 */ /* 0x000fe200078e00ff */
[----:B------:R-:W-:-:S02]  /*0be0*/  MOV R2, 0xc00 ;  /* 0x00000c0000027802 */ /* 0x000fc40000000f00 */
[----:B------:R-:W-:Y:S05]  /*0bf0*/  CALL.REL.NOINC `($__internal_152_$__cuda_sm70_shflsync_bfly_p) ;  /* 0x0000028000007944 */ /* 0x000fea0003c00000 */
[----:B-1----:R-:W-:Y:S01]  /*0c00*/  FADD.FTZ R4, R10, R6 ;  /* 0x000000060a047221 */ /* 0x002fe20000010000 */
[----:B0-----:R-:W-:Y:S01]  /*0c10*/  HFMA2.MMA R9, -RZ, RZ, 0, 9.5367431640625e-07 ;  /* 0x00000010ff097435 */ /* 0x001fe200000001ff */
[----:B------:R-:W-:Y:S01]  /*0c20*/  MOV R6, 0x1f ;  /* 0x0000001f00067802 */ /* 0x000fe20000000f00 */
[----:B------:R-:W-:Y:S01]  /*0c30*/  IMAD.MOV.U32 R11, RZ, RZ, -0x1 ;  /* 0xffffffffff0b7424 */ /* 0x000fe200078e00ff */
[----:B------:R-:W-:-:S02]  /*0c40*/  MOV R2, 0xc70 ;  /* 0x00000c7000027802 */ /* 0x000fc40000000f00 */
[----:B------:R-:W-:Y:S02]  /*0c50*/  MOV R10, R4 ;  /* 0x00000004000a7202 */ /* 0x000fe40000000f00 */
[----:B------:R-:W-:Y:S05]  /*0c60*/  CALL.REL.NOINC `($__internal_152_$__cuda_sm70_shflsync_bfly_p) ;  /* 0x0000021000007944 */ /* 0x000fea0003c00000 */
[----:B0-----:R-:W-:Y:S01]  /*0c70*/  HFMA2.MMA R9, -RZ, RZ, 0, 5.9604644775390625e-08 ;  /* 0x00000001ff097435 */ /* 0x001fe200000001ff */
[----:B-1----:R-:W-:Y:S01]  /*0c80*/  MOV R7, R6 ;  /* 0x0000000600077202 */ /* 0x002fe20000000f00 */
[----:B------:R-:W-:Y:S01]  /*0c90*/  IMAD.MOV.U32 R10, RZ, RZ, R5 ;  /* 0x000000ffff0a7224 */ /* 0x000fe200078e0005 */
[----:B------:R-:W-:Y:S01]  /*0ca0*/  MOV R6, 0x1f ;  /* 0x0000001f00067802 */ /* 0x000fe20000000f00 */
[----:B------:R-:W-:Y:S01]  /*0cb0*/  IMAD.MOV.U32 R11, RZ, RZ, -0x1 ;  /* 0xffffffffff0b7424 */ /* 0x000fe200078e00ff */
[----:B------:R-:W-:Y:S02]  /*0cc0*/  MOV R2, 0xce0 ;  /* 0x00000ce000027802 */ /* 0x000fe40000000f00 */
[----:B------:R-:W-:Y:S05]  /*0cd0*/  CALL.REL.NOINC `($__internal_152_$__cuda_sm70_shflsync_bfly_p) ;  /* 0x000001a000007944 */ /* 0x000fea0003c00000 */
[----:B0-----:R-:W-:Y:S01]  /*0ce0*/  HFMA2.MMA R9, -RZ, RZ, 0, 1.1920928955078125e-07 ;  /* 0x00000002ff097435 */ /* 0x001fe200000001ff */
[----:B-1----:R-:W-:Y:S01]  /*0cf0*/  FADD.FTZ R10, R5, R6 ;  /* 0x00000006050a7221 */ /* 0x002fe20000010000 */
[----:B------:R-:W-:Y:S01]  /*0d00*/  MOV R6, 0x1f ;  /* 0x0000001f00067802 */ /* 0x000fe20000000f00 */
[----:B------:R-:W-:Y:S01]  /*0d10*/  IMAD.MOV.U32 R11, RZ, RZ, -0x1 ;  /* 0xffffffffff0b7424 */ /* 0x000fe200078e00ff */
[----:B------:R-:W-:Y:S02]  /*0d20*/  MOV R2, 0xd40 ;  /* 0x00000d4000027802 */ /* 0x000fe40000000f00 */
[----:B------:R-:W-:Y:S05]  /*0d30*/  CALL.REL.NOINC `($__internal_152_$__cuda_sm70_shflsync_bfly_p) ;  /* 0x0000014000007944 */ /* 0x000fea0003c00000 */
        /* <DEDUP_REMOVED lines=12> */
[----:B0-----:R-:W-:Y:S01]  /*0e00*/  HFMA2.MMA R9, -RZ, RZ, 0, 9.5367431640625e-07 ;  /* 0x00000010ff097435 */ /* 0x001fe200000001ff */
[----:B-1----:R-:W-:Y:S01]  /*0e10*/  FADD.FTZ R10, R10, R6 ;  /* 0x000000060a0a7221 */ /* 0x002fe20000010000 */
[----:B------:R-:W-:Y:S01]  /*0e20*/  MOV R6, 0x1f ;  /* 0x0000001f00067802 */ /* 0x000fe20000000f00 */
[----:B------:R-:W-:Y:S01]  /*0e30*/  IMAD.MOV.U32 R11, RZ, RZ, -0x1 ;  /* 0xffffffffff0b7424 */ /* 0x000fe200078e00ff */
[----:B------:R-:W-:-:S02]  /*0e40*/  MOV R2, 0xe60 ;  /* 0x00000e6000027802 */ /* 0x000fc40000000f00 */
[----:B------:R-:W-:Y:S05]  /*0e50*/  CALL.REL.NOINC `($__internal_152_$__cuda_sm70_shflsync_bfly_p) ;  /* 0x0000002000007944 */ /* 0x000fea0003c00000 */
[----:B-1----:R-:W-:Y:S01]  /*0e60*/  MOV R5, R6 ;  /* 0x0000000600057202 */ /* 0x002fe20000000f00 */
[----:B0-----:R-:W-:Y:S05]  /*0e70*/  BRA `(.L_x_3321) ;  /* 0xfffffaa000007947 */ /* 0x001fea000383ffff */
        .weak           $__internal_152_$__cuda_sm70_shflsync_bfly_p
        .type           $__internal_152_$__cuda_sm70_shflsync_bfly_p,@function
        .size           $__internal_152_$__cuda_sm70_shflsync_bfly_p,(.L_x_4532 - $__internal_152_$__cuda_sm70_shflsync_bfly_p)
$__internal_152_$__cuda_sm70_shflsync_bfly_p:
[----:B------:R-:W-:Y:S01]  /*0e80*/  HFMA2.MMA R3, -RZ, RZ, 0, 0 ;  /* 0x00000000ff037435 */ /* 0x000fe200000001ff */
[----:B------:R-:W-:Y:S04]  /*0e90*/  WARPSYNC R11 ;  /* 0x0000000b00007348 */ /* 0x000fe80003800000 */
[----:B------:R0:W1:Y:S01]  /*0ea0*/  SHFL.BFLY PT, R6, R10, R9, R6 ;  /* 0x0c0000090a067389 */ /* 0x00006200000e0006 */
[----:B------:R-:W-:Y:S05]  /*0eb0*/  RET.REL.NODEC R2 `(_ZN10layer_norm22ln_bwd_finalize_kernelINS_22Kernel_traits_finalizeILj256Ef6__halffS2_fjLb0ELj1024ELj4ENS_18Kernel_traits_baseILj256EfS2_fS2_fjLj1024EEEEELb0ELb1EEEvNS_9BwdParamsE) ;  /* 0xfffff14002007950 */ /* 0x000fea0003c3ffff */
.L_x_3322:
        /* <DEDUP_REMOVED lines=12> */
.L_x_4532:


//--------------------- .text._ZN10layer_norm13ln_bwd_kernelINS_13Kernel_traitsIf6__halffS2_fjLj256ELj1ELj4ELj1ELj16ENS_18Kernel_traits_baseILj256EfS2_fS2_fjLj128EEEEELb1ELb0ELb1ELb1EEEvNS_9BwdParamsE --------------------------
	.section	.text._ZN10layer_norm13ln_bwd_kernelINS_13Kernel_traitsIf6__halffS2_fjLj256ELj1ELj4ELj1ELj16ENS_18Kernel_traits_baseILj256EfS2_fS2_fjLj128EEEEELb1ELb0ELb1ELb1EEEvNS_9BwdParamsE,"ax",@progbits
	.sectioninfo	@"SHI_REGISTERS=80"
	.align	128
        .global         _ZN10layer_norm13ln_bwd_kernelINS_13Kernel_traitsIf6__halffS2_fjLj256ELj1ELj4ELj1ELj16ENS_18Kernel_traits_baseILj256EfS2_fS2_fjLj128EEEEELb1ELb0ELb1ELb1EEEvNS_9BwdParamsE
        .type           _ZN10layer_norm13ln_bwd_kernelINS_13Kernel_traitsIf6__halffS2_fjLj256ELj1ELj4ELj1ELj16ENS_18Kernel_traits_baseILj256EfS2_fS2_fjLj128EEEEELb1ELb0ELb1ELb1EEEvNS_9BwdParamsE,@function
        .size           _ZN10layer_norm13ln_bwd_kernelINS_13Kernel_traitsIf6__halffS2_fjLj256ELj1ELj4ELj1ELj16ENS_18Kernel_traits_baseILj256EfS2_fS2_fjLj128EEEEELb1ELb0ELb1ELb1EEEvNS_9BwdParamsE,(.L_x_4533 - _ZN10layer_norm13ln_bwd_kernelINS_13Kernel_traitsIf6__halffS2_fjLj256ELj1ELj4ELj1ELj16ENS_18Kernel_traits_baseILj256EfS2_fS2_fjLj128EEEEELb1ELb0ELb1ELb1EEEvNS_9BwdParamsE)
        .other          _ZN10layer_norm13ln_bwd_kernelINS_13Kernel_traitsIf6__halffS2_fjLj256ELj1ELj4ELj1ELj16ENS_18Kernel_traits_baseILj256EfS2_fS2_fjLj128EEEEELb1ELb0ELb1ELb1EEEvNS_9BwdParamsE,@"STO_CUDA_ENTRY STV_DEFAULT"
_ZN10layer_norm13ln_bwd_kernelINS_13Kernel_traitsIf6__halffS2_fjLj256ELj1ELj4ELj1ELj16ENS_18Kernel_traits_baseILj256EfS2_fS2_fjLj128EEEEELb1ELb0ELb1ELb1EEEvNS_9BwdParamsE:
.text._ZN10layer_norm13ln_bwd_kernelINS_13Kernel_traitsIf6__halffS2_fjLj256ELj1ELj4ELj1ELj16ENS_18Kernel_traits_baseILj256EfS2_fS2_fjLj128EEEEELb1ELb0ELb1ELb1EEEvNS_9BwdParamsE:
        /* <DEDUP_REMOVED lines=17> */
.L_x_3323:
        /* <DEDUP_REMOVED lines=15> */
.L_x_3346:
        /* <DEDUP_REMOVED lines=35> */
.L_x_3326:
        /* <DEDUP_REMOVED lines=39> */
[C---:B------:R-:W-:Y:S01]  /*06a0*/  FADD.FTZ R55, -R64.reuse, R55 ;  /* 0x0000003740377221 */ /* 0x040fe20000010100 */
[----:B------:R-:W-:Y:S01]  /*06b0*/  HADD2.F32 R54, -RZ, R63.H1_H1 ;  /* 0x3000003fff367230 */ /* 0x000fe20000004100 */
        /* <DEDUP_REMOVED lines=8> */
[----:B------:R-:W-:Y:S01]  /*0740*/  HADD2.F32 R52, -RZ, R61.H1_H1 ;  /* 0x3000003dff347230 */ /* 0x000fe20000004100 */
[C---:B------:R-:W-:Y:S02]  /*0750*/  FMUL.FTZ R55, R4.reuse, R55 ;  /* 0x0000003704377220 */ /* 0x040fe40000410000 */
[----:B------:R-:W-:Y:S02]  /*0760*/  FMUL.FTZ R65, R4, R65 ;  /* 0x0000004104417220 */ /* 0x000fe40000410000 */
[----:B------:R-:W-:Y:S02]  /*0770*/  FMUL.FTZ R58, R14, R75 ;  /* 0x0000004b0e3a7220 */ /* 0x000fe40000410000 */
[----:B------:R-:W-:Y:S02]  /*0780*/  FADD.FTZ R63, R63, R60 ;  /* 0x0000003c3f3f7221 */ /* 0x000fe40000010000 */
[----:B------:R-:W-:Y:S01]  /*0790*/  FFMA.FTZ R64, R53, R60, R64 ;  /* 0x0000003c35407223 */ /* 0x000fe20000010040 */
[----:B------:R-:W-:Y:S01]  /*07a0*/  HADD2.F32 R61, -RZ, R62.H0_H0 ;  /* 0x2000003eff3d7230 */ /* 0x000fe20000004100 */
        /* <DEDUP_REMOVED lines=36> */
.L_x_3327:
[----:B------:R-:W-:Y:S05]  /*09f0*/  BSYNC B0 ;  /* 0x0000000000007941 */ /* 0x000fea0003800000 */
.L_x_3325:
[----:B-----5:R-:W-:-:S05]  /*0a00*/  IMAD.MOV.U32 R63, RZ, RZ, R66 ;  /* 0x000000ffff3f7224 */ /* 0x020fca00078e0042 */
[----:B------:R-:W-:Y:S01]  /*0a10*/  PRMT R74, R63, 0x7610, R74 ;  /* 0x000076103f4a7816 */ /* 0x000fe2000000004a */
[----:B------:R-:W-:Y:S05]  /*0a20*/  BRA.DIV ~URZ, `(.L_x_3328) ;  /* 0x000010127f007947 */ /* 0x000fea000b800000 */
[----:B------:R2:W3:Y:S02]  /*0a30*/  SHFL.BFLY PT, R75, R77, 0x1, 0x1f ;  /* 0x0c201f004d4b7f89 */ /* 0x0004e400000e0000 */
.L_x_3347:
        /* <DEDUP_REMOVED lines=18> */
.L_x_3348:
        /* <DEDUP_REMOVED lines=30> */
.L_x_3331:
[----:B------:R-:W-:Y:S05]  /*0d40*/  BSYNC B0 ;  /* 0x0000000000007941 */ /* 0x000fea0003800000 */
.L_x_3330:
        /* <DEDUP_REMOVED lines=11> */
.L_x_3333:
[----:B------:R-:W-:Y:S05]  /*0e00*/  BSYNC B0 ;  /* 0x0000000000007941 */ /* 0x000fea0003800000 */
.L_x_3332:
        /* <DEDUP_REMOVED lines=20> */
.L_x_3335:
[----:B------:R-:W-:Y:S05]  /*0f50*/  BSYNC B0 ;  /* 0x0000000000007941 */ /* 0x000fea0003800000 */
.L_x_3334:
        /* <DEDUP_REMOVED lines=18> */
.L_x_3337:
[----:B------:R-:W-:Y:S05]  /*1080*/  BSYNC B0 ;  /* 0x0000000000007941 */ /* 0x000fea0003800000 */
.L_x_3336:
        /* <DEDUP_REMOVED lines=18> */
.L_x_3339:
[----:B------:R-:W-:Y:S05]  /*11b0*/  BSYNC B0 ;  /* 0x0000000000007941 */ /* 0x000fea0003800000 */
.L_x_3338:
        /* <DEDUP_REMOVED lines=20> */
.L_x_3341:
[----:B------:R-:W-:Y:S05]  /*1300*/  BSYNC B0 ;  /* 0x0000000000007941 */ /* 0x000fea0003800000 */
.L_x_3340:
        /* <DEDUP_REMOVED lines=11> */
.L_x_3343:
[----:B------:R-:W-:Y:S05]  /*13c0*/  BSYNC B0 ;  /* 0x0000000000007941 */ /* 0x000fea0003800000 */
.L_x_3342:
        /* <DEDUP_REMOVED lines=25> */
.L_x_3345:
[----:B------:R-:W-:Y:S05]  /*1560*/  BSYNC B0 ;  /* 0x0000000000007941 */ /* 0x000fea0003800000 */
.L_x_3344:
[----:B------:R-:W-:Y:S01]  /*1570*/  ISETP.NE.U32.AND P1, PT, RZ, c[0x0][0x258], PT ;  /* 0x00009600ff007a0c */ /* 0x000fe20003f25070 */
[----:B------:R-:W-:Y:S01]  /*1580*/  @P4 FMUL.FTZ R4, R72, c[0x0][0x1ec] ;  /* 0x00007b0048044a20 */ /* 0x000fe20000410000 */
[----:B------:R-:W-:Y:S02]  /*1590*/  @P4 LOP3.LUT P2, RZ, R67, 0xff000000, RZ, 0xc0, !PT ;  /* 0xff00000043ff4812 */ /* 0x000fe4000784c0ff */
[----:B------:R-:W-:Y:S01]  /*15a0*/  ISETP.NE.AND.EX P1, PT, RZ, c[0x0][0x25c], PT, P1 ;  /* 0x00009700ff007a0c */ /* 0x000fe20003f25310 */
[----:B------:R-:W-:Y:S01]  /*15b0*/  @P4 FMUL.FTZ R4, R4, c[0x0][0x1e8] ;  /* 0x00007a0004044a20 */ /* 0x000fe20000410000 */
[----:B------:R-:W-:Y:S02]  /*15c0*/  @P4 MOV R64, 0x10 ;  /* 0x0000001000404802 */ /* 0x000fe40000000f00 */
[----:B------:R-:W-:Y:S02]  /*15d0*/  SEL R51, R72, R51, P0 ;  /* 0x0000003348337207 */ /* 0x000fe40000000000 */
[----:B------:R-:W-:-:S02]  /*15e0*/  @P4 FSEL R4, R4, RZ, P2 ;  /* 0x000000ff04044208 */ /* 0x000fc40001000000 */
[----:B------:R-:W-:-:S05]  /*15f0*/  MOV R61, c[0x0][0x160] ;  /* 0x00005800003d7a02 */ /* 0x000fca0000000f00 */
[----:B------:R-:W-:Y:S02]  /*1600*/  @P1 IMAD.MOV.U32 R67, RZ, RZ, 0x20 ;  /* 0x00000020ff431424 */ /* 0x000fe400078e00ff */
[----:B------:R-:W-:Y:S02]  /*1610*/  IMAD R2, R61, 0x4, R2 ;  /* 0x000000043d027824 */ /* 0x000fe400078e0202 */
[----:B------:R-:W-:Y:S01]  /*1620*/  @P1 IMAD.WIDE.U32 R66, R6, R67, c[0x0][0x258] ;  /* 0x0000960006421625 */ /* 0x000fe200078e0043 */
[----:B------:R-:W-:Y:S02]  /*1630*/  @P4 F2FP.PACK_AB R6, RZ, R4 ;  /* 0x00000004ff06423e */ /* 0x000fe400000000ff */
[----:B------:R-:W-:Y:S01]  /*1640*/  ISETP.GE.AND P0, PT, R2, c[0x0][0x164], PT ;  /* 0x0000590002007a0c */ /* 0x000fe20003f06270 */
[----:B------:R-:W-:Y:S01]  /*1650*/  @P4 IMAD.WIDE.U32 R4, R5, R64, c[0x0][0x248] ;  /* 0x0000920005044625 */ /* 0x000fe200078e0040 */
[----:B------:R-:W-:Y:S01]  /*1660*/  @P4 PRMT R47, R47, 0x5410, R6 ;  /* 0x000054102f2f4816 */ /* 0x000fe20000000006 */
[----:B------:R0:W-:Y:S04]  /*1670*/  @P1 STG.E.128 [R66.64], R40 ;  /* 0x0000002842001986 */ /* 0x0001e8000c101d04 */
[----:B------:R0:W-:Y:S04]  /*1680*/  @P1 STG.E.128 [R66.64+0x10], R48 ;  /* 0x0000103042001986 */ /* 0x0001e8000c101d04 */
[----:B------:R0:W-:Y:S02]  /*1690*/  @P4 STG.E.128 [R4.64], R44 ;  /* 0x0000002c04004986 */ /* 0x0001e4000c101d04 */
[----:B0-----:R-:W-:Y:S01]  /*16a0*/  @P0 CALL.REL.NOINC `(.L_x_3324) ;  /* 0x0000001000000944 */ /* 0x001fe20003c00000 */
[----:B------:R-:W-:Y:S05]  /*16b0*/  BRA `(.L_x_3346) ;  /* 0xffffeb4000007947 */ /* 0x000fea000383ffff */
.L_x_3324:
        /* <DEDUP_REMOVED lines=56> */
.L_x_3328:
[----:B0-----:R-:W-:Y:S01]  /*1a40*/  HFMA2.MMA R72, -RZ, RZ, 0, 5.9604644775390625e-08 ;  /* 0x00000001ff487435 */ /* 0x001fe200000001ff */
[----:B------:R-:W-:Y:S01]  /*1a50*/  MOV R73, R77 ;  /* 0x0000004d00497202 */ /* 0x000fe20000000f00 */
[----:B------:R-:W-:Y:S01]  /*1a60*/  IMAD.MOV.U32 R64, RZ, RZ, 0x1f ;  /* 0x0000001fff407424 */ /* 0x000fe200078e00ff */
[----:B------:R-:W-:-:S02]  /*1a70*/  MOV R63, 0xffffffff ;  /* 0xffffffff003f7802 */ /* 0x000fc40000000f00 */
[----:B------:R-:W-:Y:S02]  /*1a80*/  MOV R76, 0x1aa0 ;  /* 0x00001aa0004c7802 */ /* 0x000fe40000000f00 */
[----:B-1----:R-:W-:Y:S05]  /*1a90*/  CALL.REL.NOINC `($__internal_153_$__cuda_sm70_shflsync_bfly_p) ;  /* 0x0000045000007944 */ /* 0x002fea0003c00000 */
[----:B-1----:R-:W-:Y:S01]  /*1aa0*/  MOV R75, R64 ;  /* 0x00000040004b7202 */ /* 0x002fe20000000f00 */
[----:B------:R-:W-:Y:S05]  /*1ab0*/  BRA `(.L_x_3347) ;  /* 0xffffef8000007947 */ /* 0x000fea000383ffff */
.L_x_3329:
[----:B0-----:R-:W-:Y:S01]  /*1ac0*/  HFMA2.MMA R72, -RZ, RZ, 0, 5.9604644775390625e-08 ;  /* 0x00000001ff487435 */ /* 0x001fe200000001ff */
[----:B------:R-:W-:Y:S01]  /*1ad0*/  IMAD.MOV.U32 R73, RZ, RZ, R61 ;  /* 0x000000ffff497224 */ /* 0x000fe200078e003d */
[----:B------:R-:W-:Y:S01]  /*1ae0*/  MOV R64, 0x1f ;  /* 0x0000001f00407802 */ /* 0x000fe20000000f00 */
[----:B------:R-:W-:Y:S01]  /*1af0*/  IMAD.MOV.U32 R63, RZ, RZ, -0x1 ;  /* 0xffffffffff3f7424 */ /* 0x000fe200078e00ff */
[----:B------:R-:W-:Y:S02]  /*1b00*/  MOV R76, 0x1b20 ;  /* 0x00001b20004c7802 */ /* 0x000fe40000000f00 */
[----:B-123--:R-:W-:Y:S05]  /*1b10*/  CALL.REL.NOINC `($__internal_153_$__cuda_sm70_shflsync_bfly_p) ;  /* 0x000003d000007944 */ /* 0x00efea0003c00000 */
[----:B------:R-:W-:Y:S01]  /*1b20*/  FADD.FTZ R75, R75, R77 ;  /* 0x0000004d4b4b7221 */ /* 0x000fe20000010000 */
[----:B------:R-:W-:Y:S01]  /*1b30*/  HFMA2.MMA R72, -RZ, RZ, 0, 1.1920928955078125e-07 ;  /* 0x00000002ff487435 */ /* 0x000fe200000001ff */
[----:B-1----:R-:W-:Y:S01]  /*1b40*/  FADD.FTZ R61, R61, R64 ;  /* 0x000000403d3d7221 */ /* 0x002fe20000010000 */
[----:B------:R-:W-:Y:S01]  /*1b50*/  MOV R64, 0x1f ;  /* 0x0000001f00407802 */ /* 0x000fe20000000f00 */
[----:B------:R-:W-:Y:S01]  /*1b60*/  IMAD.MOV.U32 R63, RZ, RZ, -0x1 ;  /* 0xffffffffff3f7424 */ /* 0x000fe200078e00ff */
[----:B------:R-:W-:-:S02]  /*1b70*/  MOV R73, R75 ;  /* 0x0000004b00497202 */ /* 0x000fc40000000f00 */
[----:B------:R-:W-:Y:S02]  /*1b80*/  MOV R76, 0x1ba0 ;  /* 0x00001ba0004c7802 */ /* 0x000fe40000000f00 */
[----:B------:R-:W-:Y:S05]  /*1b90*/  CALL.REL.NOINC `($__internal_153_$__cuda_sm70_shflsync_bfly_p) ;  /* 0x0000035000007944 */ /* 0x000fea0003c00000 */
[----:B------:R-:W-:Y:S01]  /*1ba0*/  HFMA2.MMA R72, -RZ, RZ, 0, 1.1920928955078125e-07 ;  /* 0x00000002ff487435 */ /* 0x000fe200000001ff */
[----:B-1----:R-:W-:Y:S01]  /*1bb0*/  MOV R77, R64 ;  /* 0x00000040004d7202 */ /* 0x002fe20000000f00 */
[----:B------:R-:W-:Y:S01]  /*1bc0*/  IMAD.MOV.U32 R73, RZ, RZ, R61 ;  /* 0x000000ffff497224 */ /* 0x000fe200078e003d */
[----:B------:R-:W-:Y:S01]  /*1bd0*/  MOV R64, 0x1f ;  /* 0x0000001f00407802 */ /* 0x000fe20000000f00 */
[----:B------:R-:W-:Y:S01]  /*1be0*/  IMAD.MOV.U32 R63, RZ, RZ, -0x1 ;  /* 0xffffffffff3f7424 */ /* 0x000fe200078e00ff */
[----:B------:R-:W-:Y:S02]  /*1bf0*/  MOV R76, 0x1c10 ;  /* 0x00001c10004c7802 */ /* 0x000fe40000000f00 */
[----:B------:R-:W-:Y:S05]  /*1c00*/  CALL.REL.NOINC `($__internal_153_$__cuda_sm70_shflsync_bfly_p) ;  /* 0x000002e000007944 */ /* 0x000fea0003c00000 */
[----:B------:R-:W-:Y:S01]  /*1c10*/  FADD.FTZ R75, R77, R75 ;  /* 0x0000004b4d4b7221 */ /* 0x000fe20000010000 */
[----:B------:R-:W-:Y:S01]  /*1c20*/  HFMA2.MMA R72, -RZ, RZ, 0, 2.384185791015625e-07 ;  /* 0x00000004ff487435 */ /* 0x000fe200000001ff */
[----:B-1----:R-:W-:Y:S01]  /*1c30*/  FADD.FTZ R61, R61, R64 ;  /* 0x000000403d3d7221 */ /* 0x002fe20000010000 */
[----:B------:R-:W-:Y:S01]  /*1c40*/  MOV R64, 0x1f ;  /* 0x0000001f00407802 */ /* 0x000fe20000000f00 */
[----:B------:R-:W-:Y:S01]  /*1c50*/  IMAD.MOV.U32 R63, RZ, RZ, -0x1 ;  /* 0xffffffffff3f7424 */ /* 0x000fe200078e00ff */
[----:B------:R-:W-:-:S02]  /*1c60*/  MOV R73, R75 ;  /* 0x0000004b00497202 */ /* 0x000fc40000000f00 */
[----:B------:R-:W-:Y:S02]  /*1c70*/  MOV R76, 0x1c90 ;  /* 0x00001c90004c7802 */ /* 0x000fe40000000f00 */
[----:B------:R-:W-:Y:S05]  /*1c80*/  CALL.REL.NOINC `($__internal_153_$__cuda_sm70_shflsync_bfly_p) ;  /* 0x0000026000007944 */ /* 0x000fea0003c00000 */
[----:B------:R-:W-:Y:S01]  /*1c90*/  HFMA2.MMA R72, -RZ, RZ, 0, 2.384185791015625e-07 ;  /* 0x00000004ff487435 */ /* 0x000fe200000001ff */
[----:B-1----:R-:W-:Y:S01]  /*1ca0*/  MOV R77, R64 ;  /* 0x00000040004d7202 */ /* 0x002fe20000000f00 */
[----:B------:R-:W-:Y:S01]  /*1cb0*/  IMAD.MOV.U32 R73, RZ, RZ, R61 ;  /* 0x000000ffff497224 */ /* 0x000fe200078e003d */
[----:B------:R-:W-:Y:S01]  /*1cc0*/  MOV R64, 0x1f ;  /* 0x0000001f00407802 */ /* 0x000fe20000000f00 */
[----:B------:R-:W-:Y:S01]  /*1cd0*/  IMAD.MOV.U32 R63, RZ, RZ, -0x1 ;  /* 0xffffffffff3f7424 */ /* 0x000fe200078e00ff */
[----:B------:R-:W-:Y:S02]  /*1ce0*/  MOV R76, 0x1d00 ;  /* 0x00001d00004c7802 */ /* 0x000fe40000000f00 */
[----:B------:R-:W-:Y:S05]  /*1cf0*/  CALL.REL.NOINC `($__internal_153_$__cuda_sm70_shflsync_bfly_p) ;  /* 0x000001f000007944 */ /* 0x000fea0003c00000 */
[----:B------:R-:W-:Y:S01]  /*1d00*/  FADD.FTZ R75, R77, R75 ;  /* 0x0000004b4d4b7221 */ /* 0x000fe20000010000 */
[----:B------:R-:W-:Y:S01]  /*1d10*/  HFMA2.MMA R72, -RZ, RZ, 0, 4.76837158203125e-07 ;  /* 0x00000008ff487435 */ /* 0x000fe200000001ff */
[----:B-1----:R-:W-:Y:S01]  /*1d20*/  FADD.FTZ R61, R61, R64 ;  /* 0x000000403d3d7221 */ /* 0x002fe20000010000 */
[----:B------:R-:W-:Y:S01]  /*1d30*/  MOV R64, 0x1f ;  /* 0x0000001f00407802 */ /* 0x000fe20000000f00 */
[----:B------:R-:W-:Y:S01]  /*1d40*/  IMAD.MOV.U32 R63, RZ, RZ, -0x1 ;  /* 0xffffffffff3f7424 */ /* 0x000fe200078e00ff */
[----:B------:R-:W-:-:S02]  /*1d50*/  MOV R73, R75 ;  /* 0x0000004b00497202 */ /* 0x000fc40000000f00 */
[----:B------:R-:W-:Y:S02]  /*1d60*/  MOV R76, 0x1d80 ;  /* 0x00001d80004c7802 */ /* 0x000fe40000000f00 */
[----:B------:R-:W-:Y:S05]  /*1d70*/  CALL.REL.NOINC `($__internal_153_$__cuda_sm70_shflsync_bfly_p) ;  /* 0x0000017000007944 */ /* 0x000fea0003c00000 */
[----:B------:R-:W-:Y:S01]  /*1d80*/  HFMA2.MMA R72, -RZ, RZ, 0, 4.76837158203125e-07 ;  /* 0x00000008ff487435 */ /* 0x000fe200000001ff */
[----:B-1----:R-:W-:Y:S01]  /*1d90*/  MOV R77, R64 ;  /* 0x00000040004d7202 */ /* 0x002fe20000000f00 */
[----:B------:R-:W-:Y:S01]  /*1da0*/  IMAD.MOV.U32 R73, RZ, RZ, R61 ;  /* 0x000000ffff497224 */ /* 0x000fe200078e003d */
[----:B------:R-:W-:Y:S01]  /*1db0*/  MOV R64, 0x1f ;  /* 0x0000001f00407802 */ /* 0x000fe20000000f00 */
[----:B------:R-:W-:Y:S01]  /*1dc0*/  IMAD.MOV.U32 R63, RZ, RZ, -0x1 ;  /* 0xffffffffff3f7424 */ /* 0x000fe200078e00ff */
[----:B------:R-:W-:Y:S02]  /*1dd0*/  MOV R76, 0x1df0 ;  /* 0x00001df0004c7802 */ /* 0x000fe40000000f00 */
[----:B------:R-:W-:Y:S05]  /*1de0*/  CALL.REL.NOINC `($__internal_153_$__cuda_sm70_shflsync_bfly_p) ;  /* 0x0000010000007944 */ /* 0x000fea0003c00000 */
[----:B------:R-:W-:Y:S01]  /*1df0*/  FADD.FTZ R75, R77, R75 ;  /* 0x0000004b4d4b7221 */ /* 0x000fe20000010000 */
[----:B------:R-:W-:Y:S01]  /*1e00*/  HFMA2.MMA R72, -RZ, RZ, 0, 9.5367431640625e-07 ;  /* 0x00000010ff487435 */ /* 0x000fe200000001ff */
[----:B-1----:R-:W-:Y:S01]  /*1e10*/  FADD.FTZ R61, R61, R64 ;  /* 0x000000403d3d7221 */ /* 0x002fe20000010000 */
[----:B------:R-:W-:Y:S01]  /*1e20*/  MOV R64, 0x1f ;  /* 0x0000001f00407802 */ /* 0x000fe20000000f00 */
[----:B------:R-:W-:Y:S01]  /*1e30*/  IMAD.MOV.U32 R63, RZ, RZ, -0x1 ;  /* 0xffffffffff3f7424 */ /* 0x000fe200078e00ff */
[----:B------:R-:W-:-:S02]  /*1e40*/  MOV R73, R75 ;  /* 0x0000004b00497202 */ /* 0x000fc40000000f00 */
[----:B------:R-:W-:Y:S02]  /*1e50*/  MOV R76, 0x1e70 ;  /* 0x00001e70004c7802 */ /* 0x000fe40000000f00 */
[----:B------:R-:W-:Y:S05]  /*1e60*/  CALL.REL.NOINC `($__internal_153_$__cuda_sm70_shflsync_bfly_p) ;  /* 0x0000008000007944 */ /* 0x000fea0003c00000 */
[----:B------:R-:W-:Y:S01]  /*1e70*/  HFMA2.MMA R72, -RZ, RZ, 0, 9.5367431640625e-07 ;  /* 0x00000010ff487435 */ /* 0x000fe200000001ff */
[----:B-1----:R-:W-:Y:S01]  /*1e80*/  MOV R77, R64 ;  /* 0x00000040004d7202 */ /* 0x002fe20000000f00 */
[----:B------:R-:W-:Y:S01]  /*1e90*/  IMAD.MOV.U32 R73, RZ, RZ, R61 ;  /* 0x000000ffff497224 */ /* 0x000fe200078e003d */
[----:B------:R-:W-:Y:S01]  /*1ea0*/  MOV R64, 0x1f ;  /* 0x0000001f00407802 */ /* 0x000fe20000000f00 */
[----:B------:R-:W-:Y:S01]  /*1eb0*/  IMAD.MOV.U32 R63, RZ, RZ, -0x1 ;  /* 0xffffffffff3f7424 */ /* 0x000fe200078e00ff */
[----:B------:R-:W-:Y:S02]  /*1ec0*/  MOV R76, 0x1ee0 ;  /* 0x00001ee0004c7802 */ /* 0x000fe40000000f00 */
[----:B------:R-:W-:Y:S05]  /*1ed0*/  CALL.REL.NOINC `($__internal_153_$__cuda_sm70_shflsync_bfly_p) ;  /* 0x0000001000007944 */ /* 0x000fea0003c00000 */
[----:B-1----:R-:W-:Y:S05]  /*1ee0*/  BRA `(.L_x_3348) ;  /* 0xffffec7000007947 */ /* 0x002fea000383ffff */
        .weak           $__internal_153_$__cuda_sm70_shflsync_bfly_p
        .type           $__internal_153_$__cuda_sm70_shflsync_bfly_p,@function
        .size           $__internal_153_$__cuda_sm70_shflsync_bfly_p,(.L_x_4533 - $__internal_153_$__cuda_sm70_shflsync_bfly_p)
$__internal_153_$__cuda_sm70_shflsync_bfly_p:
[----:B------:R-:W-:Y:S04]  /*1ef0*/  WARPSYNC R63 ;  /* 0x0000003f00007348 */ /* 0x000fe80003800000 */
[----:B------:R0:W1:Y:S02]  /*1f00*/  SHFL.BFLY PT, R64, R73, R72, R64 ;  /* 0x0c00004849407389 */ /* 0x00006400000e0040 */
[----:B0-----:R-:W-:Y:S01]  /*1f10*/  HFMA2.MMA R73, -RZ, RZ, 0, 0 ;  /* 0x00000000ff497435 */ /* 0x001fe200000001ff */
[----:B------:R-:W-:-:S05]  /*1f20*/  MOV R72, R76 ;  /* 0x0000004c00487202 */ /* 0x000fca0000000f00 */
[----:B------:R-:W-:Y:S05]  /*1f30*/  RET.REL.NODEC R72 `(_ZN10layer_norm13ln_bwd_kernelINS_13Kernel_traitsIf6__halffS2_fjLj256ELj1ELj4ELj1ELj16ENS_18Kernel_traits_baseILj256EfS2_fS2_fjLj128EEEEELb1ELb0ELb1ELb1EEEvNS_9BwdParamsE) ;  /* 0xffffe0c048007950 */ /* 0x000fea0003c3ffff */
.L_x_3349:
        /* <DEDUP_REMOVED lines=12> */
.L_x_4533:


//--------------------- .text._ZN10layer_norm13ln_bwd_kernelINS_13Kernel_traitsIf6__halffS2_fjLj256ELj1ELj4ELj1ELj16ENS_18Kernel_traits_baseILj256EfS2_fS2_fjLj128EEEEELb1ELb1ELb0ELb0EEEvNS_9BwdParamsE --------------------------
	.section	.text._ZN10layer_norm13ln_bwd_kernelINS_13Kernel_traitsIf6__halffS2_fjLj256ELj1ELj4ELj1ELj16ENS_18Kernel_traits_baseILj256EfS2_fS2_fjLj128EEEEELb1ELb1ELb0ELb0EEEvNS_9BwdParamsE,"ax",@progbits
	.sectioninfo	@"SHI_REGISTERS=111"
	.align	128
        .global         _ZN10layer_norm13ln_bwd_kernelINS_13Kernel_traitsIf6__halffS2_fjLj256ELj1ELj4ELj1ELj16ENS_18Kernel_traits_baseILj256EfS2_fS2_fjLj128EEEEELb1ELb1ELb0ELb0EEEvNS_9BwdParamsE
        .type           _ZN10layer_norm13ln_bwd_kernelINS_13Kernel_traitsIf6__halffS2_fjLj256ELj1ELj4ELj1ELj16ENS_18Kernel_traits_baseILj256EfS2_fS2_fjLj128EEEEELb1ELb1ELb0ELb0EEEvNS_9BwdParamsE,@function
        .size           _ZN10layer_norm13ln_bwd_kernelINS_13Kernel_traitsIf6__halffS2_fjLj256ELj1ELj4ELj1ELj16ENS_18Kernel_traits_baseILj256EfS2_fS2_fjLj128EEEEELb1ELb1ELb0ELb0EEEvNS_9BwdParamsE,(.L_x_4534 - _ZN10layer_norm13ln_bwd_kernelINS_13Kernel_traitsIf6__halffS2_fjLj256ELj1ELj4ELj1ELj16ENS_18Kernel_traits_baseILj256EfS2_fS2_fjLj128EEEEELb1ELb1ELb0ELb0EEEvNS_9BwdParamsE)
        .other          _ZN10layer_norm13ln_bwd_kernelINS_13Kernel_traitsIf6__halffS2_fjLj256ELj1ELj4ELj1ELj16ENS_18Kernel_traits_baseILj256EfS2_fS2_fjLj128EEEEELb1ELb1ELb0ELb0EEEvNS_9BwdParamsE,@"STO_CUDA_ENTRY STV_DEFAULT"
_ZN10layer_norm13ln_bwd_kernelINS_13Kernel_traitsIf6__halffS2_fjLj256ELj1ELj4ELj1ELj16ENS_18Kernel_traits_baseILj256EfS2_fS2_fjLj128EEEEELb1ELb1ELb0ELb0EEEvNS_9BwdParamsE:
.text._ZN10layer_norm13ln_bwd_kernelINS_13Kernel_traitsIf6__halffS2_fjLj256ELj1ELj4ELj1ELj16ENS_18Kernel_traits_baseILj256EfS2_fS2_fjLj128EEEEELb1ELb1ELb0ELb0EEEvNS_9BwdParamsE:
        /* <DEDUP_REMOVED lines=36> */
.L_x_3357:
        /* <DEDUP_REMOVED lines=41> */
[C---:B------:R-:W-:Y:S01]  /*04d0*/  FADD.FTZ R87, -R67.reuse, R63 ;  /* 0x0000003f43577221 */ /* 0x040fe20000010100 */
[--C-:B------:R-:W-:Y:S01]  /*04e0*/  HADD2.F32 R63, -RZ, R77.reuse.H0_H0 ;  /* 0x2000004dff3f7230 */ /* 0x100fe20000004100 */
[C---:B-1----:R-:W-:Y:S01]  /*04f0*/  FADD.FTZ R85, -R67.reuse, R62 ;  /* 0x0000003e43557221 */ /* 0x042fe20000010100 */
[----:B------:R-:W-:Y:S01]  /*0500*/  HADD2.F32 R60, -RZ, R77.H1_H1 ;  /* 0x3000004dff3c7230 */ /* 0x000fe20000004100 */
[C---:B------:R-:W-:Y:S01]  /*0510*/  FADD.FTZ R77, -R67.reuse, R72 ;  /* 0x00000048434d7221 */ /* 0x040fe20000010100 */
[----:B------:R-:W-:Y:S01]  /*0520*/  HADD2.F32 R76, -RZ, R76.H1_H1 ;  /* 0x3000004cff4c7230 */ /* 0x000fe20000004100 */
[----:B-----5:R-:W-:Y:S01]  /*0530*/  FMUL.FTZ R72, R64, R81 ;  /* 0x0000005140487220 */ /* 0x020fe20000410000 */
        /* <DEDUP_REMOVED lines=60> */
.L_x_3352:
[----:B-1----:R-:W-:Y:S05]  /*0900*/  BSYNC B0 ;  /* 0x0000000000007941 */ /* 0x002fea0003800000 */
.L_x_3351:
[----:B-----5:R-:W-:Y:S01]  /*0910*/  @P0 HADD2.F32 R65, -RZ, R66.H0_H0 ;  /* 0x20000042ff410230 */ /* 0x020fe20000004100 */
[----:B------:R-:W-:Y:S05]  /*0920*/  BRA.DIV ~URZ, `(.L_x_3353) ;  /* 0x000010927f007947 */ /* 0x000fea000b800000 */
[----:B------:R1:W2:Y:S02]  /*0930*/  SHFL.BFLY PT, R63, R62, 0x1, 0x1f ;  /* 0x0c201f003e3f7f89 */ /* 0x0002a400000e0000 */
.L_x_3360:
        /* <DEDUP_REMOVED lines=18> */
.L_x_3361:
        /* <DEDUP_REMOVED lines=10> */
[----:B------:R-:W-:Y:S01]  /*0b00*/  LOP3.LUT P4, RZ, R2, 0xff, RZ, 0xc0, !PT ;  /* 0x000000ff02ff7812 */ /* 0x000fe2000788c0ff */
[----:B------:R-:W-:Y:S01]  /*0b10*/  FMUL.FTZ R95, R95, c[0x0][0x1e0] ;  /* 0x000078005f5f7a20 */ /* 0x000fe20000410000 */
[----:B------:R-:W-:Y:S02]  /*0b20*/  ISETP.NE.AND.EX P2, PT, RZ, c[0x0][0x25c], PT, P2 ;  /* 0x00009700ff007a0c */ /* 0x000fe40003f45320 */
[----:B------:R-:W-:-:S02]  /*0b30*/  FSEL R100, R93, RZ, !P1 ;  /* 0x000000ff5d647208 */ /* 0x000fc40004800000 */
[----:B------:R-:W-:Y:S02]  /*0b40*/  ISETP.NE.U32.AND P1, PT, RZ, c[0x0][0x218], PT ;  /* 0x00008600ff007a0c */ /* 0x000fe40003f25070 */
[----:B------:R-:W-:Y:S01]  /*0b50*/  ISETP.NE.U32.AND P0, PT, RZ, c[0x0][0x258], PT ;  /* 0x00009600ff007a0c */ /* 0x000fe20003f05070 */
[-CC-:B------:R-:W-:Y:S01]  /*0b60*/  FFMA.FTZ R67, R71, R95.reuse, R100.reuse ;  /* 0x0000005f47437223 */ /* 0x180fe20000010064 */
[----:B------:R-:W-:Y:S01]  /*0b70*/  ISETP.NE.AND.EX P1, PT, RZ, c[0x0][0x21c], PT, P1 ;  /* 0x00008700ff007a0c */ /* 0x000fe20003f25310 */
[-CC-:B--2---:R-:W-:Y:S01]  /*0b80*/  FFMA.FTZ R68, R72, R95.reuse, R100.reuse ;  /* 0x0000005f48447223 */ /* 0x184fe20000010064 */
[----:B------:R-:W-:Y:S01]  /*0b90*/  ISETP.NE.AND.EX P0, PT, RZ, c[0x0][0x25c], PT, P0 ;  /* 0x00009700ff007a0c */ /* 0x000fe20003f05300 */
[-CC-:B------:R-:W-:Y:S01]  /*0ba0*/  FFMA.FTZ R93, R73, R95.reuse, R100.reuse ;  /* 0x0000005f495d7223 */ /* 0x180fe20000010064 */
[----:B------:R-:W-:Y:S01]  /*0bb0*/  LOP3.LUT P6, RZ, R92, 0xff, RZ, 0xc0, !PT ;  /* 0x000000ff5cff7812 */ /* 0x000fe200078cc0ff */
[-CC-:B------:R-:W-:Y:S02]  /*0bc0*/  FFMA.FTZ R94, R76, R95.reuse, R100.reuse ;  /* 0x0000005f4c5e7223 */ /* 0x180fe40000010064 */
[----:B------:R-:W-:-:S02]  /*0bd0*/  FFMA.FTZ R101, R77, R95, R100 ;  /* 0x0000005f4d657223 */ /* 0x000fc40000010064 */
[-CC-:B------:R-:W-:Y:S02]  /*0be0*/  FFMA.FTZ R98, R80, R95.reuse, R100.reuse ;  /* 0x0000005f50627223 */ /* 0x180fe40000010064 */
[-CC-:B------:R-:W-:Y:S02]  /*0bf0*/  FFMA.FTZ R105, R81, R95.reuse, R100.reuse ;  /* 0x0000005f51697223 */ /* 0x180fe40000010064 */
[----:B------:R-:W-:Y:S02]  /*0c00*/  FFMA.FTZ R100, R86, R95, R100 ;  /* 0x0000005f56647223 */ /* 0x000fe40000010064 */
[----:B------:R-:W-:Y:S01]  /*0c10*/  FADD.FTZ R67, R74, -R67 ;  /* 0x800000434a437221 */ /* 0x000fe20000010000 */
[----:B------:R-:W-:Y:S01]  /*0c20*/  @P0 LEA R66, P5, R69, c[0x0][0x258], 0x5 ;  /* 0x0000960045420a11 */ /* 0x000fe200078a28ff */
        /* <DEDUP_REMOVED lines=36> */
[----:B------:R-:W-:Y:S01]  /*0e70*/  LOP3.LUT P2, RZ, R88, 0xff, RZ, 0xc0, !PT ;  /* 0x000000ff58ff7812 */ /* 0x000fe2000784c0ff */
[----:B------:R-:W-:Y:S01]  /*0e80*/  FMUL.FTZ R107, R64, c[0x0][0x1e8] ;  /* 0x00007a00406b7a20 */ /* 0x000fe20000410000 */
[----:B------:R-:W-:Y:S01]  /*0e90*/  LOP3.LUT P1, RZ, R87, 0xff, RZ, 0xc0, !PT ;  /* 0x000000ff57ff7812 */ /* 0x000fe2000782c0ff */
[-C--:B------:R-:W-:Y:S01]  /*0ea0*/  FMUL.FTZ R103, R102, R65.reuse ;  /* 0x0000004166677220 */ /* 0x080fe20000410000 */
[----:B------:R-:W-:Y:S01]  /*0eb0*/  MOV R93, RZ ;  /* 0x000000ff005d7202 */ /* 0x000fe20000000f00 */
[----:B------:R-:W-:Y:S01]  /*0ec0*/  FMUL.FTZ R102, R68, c[0x0][0x1e8] ;  /* 0x00007a0044667a20 */ /* 0x000fe20000410000 */
[----:B------:R-:W-:Y:S01]  /*0ed0*/  @P0 STG.E.128 [R66.64], R52 ;  /* 0x0000003442000986 */ /* 0x000fe2000c101d04 */
[----:B------:R-:W-:-:S02]  /*0ee0*/  FMUL.FTZ R99, R94, R65 ;  /* 0x000000415e637220 */ /* 0x000fc40000410000 */
[----:B------:R-:W-:Y:S01]  /*0ef0*/  FMUL.FTZ R97, R97, c[0x0][0x1e8] ;  /* 0x00007a0061617a20 */ /* 0x000fe20000410000 */
[----:B------:R-:W-:Y:S01]  /*0f00*/  CS2R R94, SRZ ;  /* 0x00000000005e7805 */ /* 0x000fe2000001ff00 */
[-C--:B------:R-:W-:Y:S01]  /*0f10*/  FMUL.FTZ R101, R101, R65.reuse ;  /* 0x0000004165657220 */ /* 0x080fe20000410000 */
[----:B------:R0:W-:Y:S01]  /*0f20*/  @P0 STG.E.128 [R66.64+0x10], R56 ;  /* 0x0000103842000986 */ /* 0x0001e2000c101d04 */
[-C--:B------:R-:W-:Y:S01]  /*0f30*/  FMUL.FTZ R100, R98, R65.reuse ;  /* 0x0000004162647220 */ /* 0x080fe20000410000 */
[----:B------:R-:W-:Y:S01]  /*0f40*/  LOP3.LUT P0, RZ, R91, 0xff, RZ, 0xc0, !PT ;  /* 0x000000ff5bff7812 */ /* 0x000fe2000780c0ff */
[----:B------:R-:W-:Y:S02]  /*0f50*/  FMUL.FTZ R105, R105, R65 ;  /* 0x0000004169697220 */ /* 0x000fe40000410000 */
[----:B------:R-:W-:Y:S02]  /*0f60*/  FMUL.FTZ R65, R40, R107 ;  /* 0x0000006b28417220 */ /* 0x000fe40000410000 */
[----:B------:R-:W-:-:S02]  /*0f70*/  FMUL.FTZ R68, R41, R102 ;  /* 0x0000006629447220 */ /* 0x000fc40000410000 */
[----:B------:R-:W-:Y:S01]  /*0f80*/  FMUL.FTZ R104, R101, c[0x0][0x1e8] ;  /* 0x00007a0065687a20 */ /* 0x000fe20000410000 */
[----:B------:R-:W-:Y:S01]  /*0f90*/  FSEL R65, R65, RZ, P4 ;  /* 0x000000ff41417208 */ /* 0x000fe20002000000 */
[----:B------:R-:W-:Y:S01]  /*0fa0*/  FMUL.FTZ R106, R100, c[0x0][0x1e8] ;  /* 0x00007a00646a7a20 */ /* 0x000fe20000410000 */
[----:B------:R-:W-:Y:S01]  /*0fb0*/  FSEL R68, R68, RZ, P2 ;  /* 0x000000ff44447208 */ /* 0x000fe20001000000 */
[----:B------:R-:W-:Y:S02]  /*0fc0*/  FMUL.FTZ R105, R105, c[0x0][0x1e8] ;  /* 0x00007a0069697a20 */ /* 0x000fe40000410000 */
[----:B------:R-:W-:Y:S02]  /*0fd0*/  FMUL.FTZ R108, R103, c[0x0][0x1e8] ;  /* 0x00007a00676c7a20 */ /* 0x000fe40000410000 */
[----:B0-----:R-:W-:Y:S02]  /*0fe0*/  FMUL.FTZ R66, R36, R104 ;  /* 0x0000006824427220 */ /* 0x001fe40000410000 */
[----:B------:R-:W-:Y:S01]  /*0ff0*/  FMUL.FTZ R67, R37, R106 ;  /* 0x0000006a25437220 */ /* 0x000fe20000410000 */
[----:B----4-:R-:W-:-:S02]  /*1000*/  @P4 HADD2.F32 R64, -RZ, R60.H0_H0 ;  /* 0x2000003cff404230 */ /* 0x010fc40000004100 */
[----:B------:R-:W-:Y:S02]  /*1010*/  @P2 HADD2.F32 R60, -RZ, R60.H1_H1 ;  /* 0x3000003cff3c2230 */ /* 0x000fe40000004100 */
[--C-:B------:R-:W-:Y:S01]  /*1020*/  @P1 HADD2.F32 R98, -RZ, R61.reuse.H0_H0 ;  /* 0x2000003dff621230 */ /* 0x100fe20000004100 */
[----:B------:R-:W-:Y:S01]  /*1030*/  @P4 FMUL.FTZ R93, R107, R64 ;  /* 0x000000406b5d4220 */ /* 0x000fe20000410000 */
[----:B------:R-:W-:Y:S01]  /*1040*/  F2FP.PACK_AB R64, R68, R65 ;  /* 0x000000414440723e */ /* 0x000fe200000000ff */
[----:B------:R-:W-:Y:S01]  /*1050*/  @P2 FMUL.FTZ R94, R102, R60 ;  /* 0x0000003c665e2220 */ /* 0x000fe20000410000 */
[----:B------:R-:W-:Y:S01]  /*1060*/  LOP3.LUT P4, RZ, R3, 0xff, RZ, 0xc0, !PT ;  /* 0x000000ff03ff7812 */ /* 0x000fe2000788c0ff */
[----:B------:R-:W-:Y:S01]  /*1070*/  FMUL.FTZ R60, R42, R97 ;  /* 0x000000612a3c7220 */ /* 0x000fe20000410000 */
[----:B------:R-:W-:Y:S01]  /*1080*/  LOP3.LUT P2, RZ, R90, 0xff, RZ, 0xc0, !PT ;  /* 0x000000ff5aff7812 */ /* 0x000fe2000784c0ff */
[----:B------:R-:W-:Y:S01]  /*1090*/  @P1 FMUL.FTZ R95, R97, R98 ;  /* 0x00000062615f1220 */ /* 0x000fe20000410000 */
[----:B------:R-:W-:Y:S01]  /*10a0*/  FSEL R66, R66, RZ, P4 ;  /* 0x000000ff42427208 */ /* 0x000fe20002000000 */
[----:B------:R-:W-:Y:S01]  /*10b0*/  FMUL.FTZ R68, R38, R105 ;  /* 0x0000006926447220 */ /* 0x000fe20000410000 */
[----:B------:R-:W-:Y:S01]  /*10c0*/  FSEL R98, R60, RZ, P1 ;  /* 0x000000ff3c627208 */ /* 0x000fe20000800000 */
[----:B------:R-:W-:Y:S01]  /*10d0*/  FMUL.FTZ R60, R99, c[0x0][0x1e8] ;  /* 0x00007a00633c7a20 */ /* 0x000fe20000410000 */
[----:B------:R-:W-:Y:S01]  /*10e0*/  FSEL R67, R67, RZ, P2 ;  /* 0x000000ff43437208 */ /* 0x000fe20001000000 */
[----:B------:R-:W-:Y:S01]  /*10f0*/  FMUL.FTZ R97, R39, R108 ;  /* 0x0000006c27617220 */ /* 0x000fe20000410000 */
[----:B------:R-:W-:Y:S01]  /*1100*/  FSEL R99, R68, RZ, P0 ;  /* 0x000000ff44637208 */ /* 0x000fe20000000000 */
[----:B------:R-:W-:Y:S01]  /*1110*/  FMUL.FTZ R65, R43, R60 ;  /* 0x0000003c2b417220 */ /* 0x000fe20000410000 */
[----:B------:R-:W-:Y:S01]  /*1120*/  LEA R68, P1, R69, c[0x0][0x248], 0x4 ;  /* 0x0000920045447a11 */ /* 0x000fe200078220ff */
[----:B------:R-:W-:Y:S01]  /*1130*/  @P5 HADD2.F32 R61, -RZ, R61.H1_H1 ;  /* 0x3000003dff3d5230 */ /* 0x000fe20000004100 */
[----:B------:R-:W-:Y:S01]  /*1140*/  FSEL R100, R97, RZ, P6 ;  /* 0x000000ff61647208 */ /* 0x000fe20003000000 */
[--C-:B------:R-:W-:Y:S01]  /*1150*/  @P4 HADD2.F32 R97, -RZ, R62.reuse.H0_H0 ;  /* 0x2000003eff614230 */ /* 0x100fe20000004100 */
[----:B------:R-:W-:Y:S01]  /*1160*/  FSEL R65, R65, RZ, P5 ;  /* 0x000000ff41417208 */ /* 0x000fe20002800000 */
[--C-:B------:R-:W-:Y:S01]  /*1170*/  @P0 HADD2.F32 R102, -RZ, R63.reuse.H0_H0 ;  /* 0x2000003fff660230 */ /* 0x100fe20000004100 */
[----:B------:R-:W-:Y:S01]  /*1180*/  F2FP.PACK_AB R66, R67, R66 ;  /* 0x000000424342723e */ /* 0x000fe200000000ff */
[----:B------:R-:W-:Y:S01]  /*1190*/  @P6 HADD2.F32 R103, -RZ, R63.H1_H1 ;  /* 0x3000003fff676230 */ /* 0x000fe20000004100 */
[----:B------:R-:W-:Y:S01]  /*11a0*/  F2FP.PACK_AB R65, R65, R98 ;  /* 0x000000624141723e */ /* 0x000fe200000000ff */
[----:B------:R-:W-:Y:S01]  /*11b0*/  HFMA2.MMA R98, -RZ, RZ, 0, 0 ;  /* 0x00000000ff627435 */ /* 0x000fe200000001ff */
[----:B------:R-:W-:Y:S01]  /*11c0*/  F2FP.PACK_AB R67, R100, R99 ;  /* 0x000000636443723e */ /* 0x000fe200000000ff */
[----:B------:R-:W-:Y:S01]  /*11d0*/  @P2 HADD2.F32 R99, -RZ, R62.H1_H1 ;  /* 0x3000003eff632230 */ /* 0x000fe20000004100 */
[----:B------:R-:W-:Y:S01]  /*11e0*/  LEA.HI.X R69, R69, c[0x0][0x24c], RZ, 0x4, P1 ;  /* 0x0000930045457a11 */ /* 0x000fe200008f24ff */
[----:B------:R-:W-:Y:S01]  /*11f0*/  CS2R R62, SRZ ;  /* 0x00000000003e7805 */ /* 0x000fe2000001ff00 */
[----:B------:R-:W-:Y:S01]  /*1200*/  CS2R R100, SRZ ;  /* 0x0000000000647805 */ /* 0x000fe2000001ff00 */
[----:B------:R-:W-:-:S02]  /*1210*/  @P5 FMUL.FTZ R62, R60, R61 ;  /* 0x0000003d3c3e5220 */ /* 0x000fc40000410000 */
[----:B------:R0:W-:Y:S01]  /*1220*/  STG.E.128 [R68.64], R64 ;  /* 0x0000004044007986 */ /* 0x0001e2000c101d04 */
[----:B------:R-:W-:Y:S02]  /*1230*/  @P4 FMUL.FTZ R63, R104, R97 ;  /* 0x00000061683f4220 */ /* 0x000fe40000410000 */
        /* <DEDUP_REMOVED lines=8> */
[----:B------:R-:W-:Y:S02]  /*12c0*/  FADD.FTZ R29, R29, R98 ;  /* 0x000000621d1d7221 */ /* 0x000fe40000010000 */
[----:B------:R-:W-:Y:S02]  /*12d0*/  FADD.FTZ R30, R30, R101 ;  /* 0x000000651e1e7221 */ /* 0x000fe40000010000 */
[----:B------:R-:W-:-:S02]  /*12e0*/  FADD.FTZ R31, R31, R100 ;  /* 0x000000641f1f7221 */ /* 0x000fc40000010000 */
.L_x_3356:
[----:B0-----:R-:W-:Y:S05]  /*12f0*/  BSYNC B0 ;  /* 0x0000000000007941 */ /* 0x001fea0003800000 */
.L_x_3355:
[----:B------:R-:W-:-:S04]  /*1300*/  MOV R61, c[0x0][0x160] ;  /* 0x00005800003d7a02 */ /* 0x000fc80000000f00 */
[----:B------:R-:W-:-:S04]  /*1310*/  LEA R70, R61, R70, 0x2 ;  /* 0x000000463d467211 */ /* 0x000fc800078e10ff */
[----:B------:R-:W-:-:S13]  /*1320*/  ISETP.GE.AND P0, PT, R70, c[0x0][0x164], PT ;  /* 0x0000590046007a0c */ /* 0x000fda0003f06270 */
[----:B-123--:R-:W-:Y:S01]  /*1330*/  @P0 CALL.REL.NOINC `(.L_x_3350) ;  /* 0x0000001000000944 */ /* 0x00efe20003c00000 */
[----:B------:R-:W-:Y:S05]  /*1340*/  BRA `(.L_x_3357) ;  /* 0xffffeef000007947 */ /* 0x000fea000383ffff */
.L_x_3350:
        /* <DEDUP_REMOVED lines=92> */
.L_x_3359:
[----:B------:R-:W-:Y:S05]  /*1910*/  BSYNC B0 ;  /* 0x0000000000007941 */ /* 0x000fea0003800000 */
.L_x_3358:
        /* <DEDUP_REMOVED lines=10> */
.L_x_3353:
[----:B------:R-:W-:Y:S01]  /*19c0*/  HFMA2.MMA R94, -RZ, RZ, 0, 5.9604644775390625e-08 ;  /* 0x00000001ff5e7435 */ /* 0x000fe200000001ff */
[----:B------:R-:W-:Y:S02]  /*19d0*/  MOV R67, R62 ;  /* 0x0000003e00437202 */ /* 0x000fe40000000f00 */
[----:B------:R-:W-:Y:S02]  /*19e0*/  MOV R95, 0x1f ;  /* 0x0000001f005f7802 */ /* 0x000fe40000000f00 */
[----:B------:R-:W-:-:S02]  /*19f0*/  MOV R98, 0xffffffff ;  /* 0xffffffff00627802 */ /* 0x000fc40000000f00 */
[----:B------:R-:W-:Y:S02]  /*1a00*/  MOV R60, 0x1a20 ;  /* 0x00001a20003c7802 */ /* 0x000fe40000000f00 */
[----:B0-----:R-:W-:Y:S05]  /*1a10*/  CALL.REL.NOINC `($__internal_154_$__cuda_sm70_shflsync_bfly_p) ;  /* 0x0000045000007944 */ /* 0x001fea0003c00000 */
[----:B-1----:R-:W-:Y:S01]  /*1a20*/  MOV R63, R95 ;  /* 0x0000005f003f7202 */ /* 0x002fe20000000f00 */
[----:B0-----:R-:W-:Y:S05]  /*1a30*/  BRA `(.L_x_3360) ;  /* 0xffffef0000007947 */ /* 0x001fea000383ffff */
.L_x_3354:
[----:B------:R-:W-:Y:S01]  /*1a40*/  HFMA2.MMA R94, -RZ, RZ, 0, 5.9604644775390625e-08 ;  /* 0x00000001ff5e7435 */ /* 0x000fe200000001ff */
[----:B------:R-:W-:Y:S02]  /*1a50*/  MOV R67, R68 ;  /* 0x0000004400437202 */ /* 0x000fe40000000f00 */
[----:B------:R-:W-:Y:S02]  /*1a60*/  MOV R95, 0x1f ;  /* 0x0000001f005f7802 */ /* 0x000fe40000000f00 */
[----:B------:R-:W-:Y:S02]  /*1a70*/  MOV R98, 0xffffffff ;  /* 0xffffffff00627802 */ /* 0x000fe40000000f00 */
[----:B------:R-:W-:Y:S02]  /*1a80*/  MOV R60, 0x1aa0 ;  /* 0x00001aa0003c7802 */ /* 0x000fe40000000f00 */
[----:B012---:R-:W-:Y:S05]  /*1a90*/  CALL.REL.NOINC `($__internal_154_$__cuda_sm70_shflsync_bfly_p) ;  /* 0x000003d000007944 */ /* 0x007fea0003c00000 */
[----:B------:R-:W-:Y:S01]  /*1aa0*/  FADD.FTZ R63, R63, R62 ;  /* 0x0000003e3f3f7221 */ /* 0x000fe20000010000 */
[----:B0-----:R-:W-:Y:S01]  /*1ab0*/  HFMA2.MMA R94, -RZ, RZ, 0, 1.1920928955078125e-07 ;  /* 0x00000002ff5e7435 */ /* 0x001fe200000001ff */
[----:B-1----:R-:W-:Y:S01]  /*1ac0*/  FADD.FTZ R68, R68, R95 ;  /* 0x0000005f44447221 */ /* 0x002fe20000010000 */
[----:B------:R-:W-:-:S02]  /*1ad0*/  MOV R95, 0x1f ;  /* 0x0000001f005f7802 */ /* 0x000fc40000000f00 */
[----:B------:R-:W-:Y:S02]  /*1ae0*/  MOV R98, 0xffffffff ;  /* 0xffffffff00627802 */ /* 0x000fe40000000f00 */
[----:B------:R-:W-:Y:S02]  /*1af0*/  MOV R67, R63 ;  /* 0x0000003f00437202 */ /* 0x000fe40000000f00 */
[----:B------:R-:W-:Y:S02]  /*1b00*/  MOV R60, 0x1b20 ;  /* 0x00001b20003c7802 */ /* 0x000fe40000000f00 */
[----:B------:R-:W-:Y:S05]  /*1b10*/  CALL.REL.NOINC `($__internal_154_$__cuda_sm70_shflsync_bfly_p) ;  /* 0x0000035000007944 */ /* 0x000fea0003c00000 */
[----:B0-----:R-:W-:Y:S01]  /*1b20*/  HFMA2.MMA R94, -RZ, RZ, 0, 1.1920928955078125e-07 ;  /* 0x00000002ff5e7435 */ /* 0x001fe200000001ff */
[----:B-1----:R-:W-:Y:S02]  /*1b30*/  MOV R62, R95 ;  /* 0x0000005f003e7202 */ /* 0x002fe40000000f00 */
[----:B------:R-:W-:Y:S02]  /*1b40*/  MOV R67, R68 ;  /* 0x0000004400437202 */ /* 0x000fe40000000f00 */
[----:B------:R-:W-:Y:S02]  /*1b50*/  MOV R95, 0x1f ;  /* 0x0000001f005f7802 */ /* 0x000fe40000000f00 */
[----:B------:R-:W-:-:S02]  /*1b60*/  MOV R98, 0xffffffff ;  /* 0xffffffff00627802 */ /* 0x000fc40000000f00 */
[----:B------:R-:W-:Y:S02]  /*1b70*/  MOV R60, 0x1b90 ;  /* 0x00001b90003c7802 */ /* 0x000fe40000000f00 */
[----:B------:R-:W-:Y:S05]  /*1b80*/  CALL.REL.NOINC `($__internal_154_$__cuda_sm70_shflsync_bfly_p) ;  /* 0x000002e000007944 */ /* 0x000fea0003c00000 */
[----:B------:R-:W-:Y:S01]  /*1b90*/  FADD.FTZ R63, R62, R63 ;  /* 0x0000003f3e3f7221 */ /* 0x000fe20000010000 */
[----:B0-----:R-:W-:Y:S01]  /*1ba0*/  HFMA2.MMA R94, -RZ, RZ, 0, 2.384185791015625e-07 ;  /* 0x00000004ff5e7435 */ /* 0x001fe200000001ff */
[----:B-1----:R-:W-:Y:S01]  /*1bb0*/  FADD.FTZ R68, R68, R95 ;  /* 0x0000005f44447221 */ /* 0x002fe20000010000 */
[----:B------:R-:W-:Y:S02]  /*1bc0*/  MOV R95, 0x1f ;  /* 0x0000001f005f7802 */ /* 0x000fe40000000f00 */
[----:B------:R-:W-:Y:S02]  /*1bd0*/  MOV R98, 0xffffffff ;  /* 0xffffffff00627802 */ /* 0x000fe40000000f00 */
[----:B------:R-:W-:Y:S02]  /*1be0*/  MOV R67, R63 ;  /* 0x0000003f00437202 */ /* 0x000fe40000000f00 */
[----:B------:R-:W-:Y:S02]  /*1bf0*/  MOV R60, 0x1c10 ;  /* 0x00001c10003c7802 */ /* 0x000fe40000000f00 */
[----:B------:R-:W-:Y:S05]  /*1c00*/  CALL.REL.NOINC `($__internal_154_$__cuda_sm70_shflsync_bfly_p) ;  /* 0x0000026000007944 */ /* 0x000fea0003c00000 */
[----:B0-----:R-:W-:Y:S01]  /*1c10*/  HFMA2.MMA R94, -RZ, RZ, 0, 2.384185791015625e-07 ;  /* 0x00000004ff5e7435 */ /* 0x001fe200000001ff */
[----:B-1----:R-:W-:-:S02]  /*1c20*/  MOV R62, R95 ;  /* 0x0000005f003e7202 */ /* 0x002fc40000000f00 */
[----:B------:R-:W-:Y:S02]  /*1c30*/  MOV R67, R68 ;  /* 0x0000004400437202 */ /* 0x000fe40000000f00 */
[----:B------:R-:W-:Y:S02]  /*1c40*/  MOV R95, 0x1f ;  /* 0x0000001f005f7802 */ /* 0x000fe40000000f00 */
[----:B------:R-:W-:Y:S02]  /*1c50*/  MOV R98, 0xffffffff ;  /* 0xffffffff00627802 */ /* 0x000fe40000000f00 */
[----:B------:R-:W-:Y:S02]  /*1c60*/  MOV R60, 0x1c80 ;  /* 0x00001c80003c7802 */ /* 0x000fe40000000f00 */
[----:B------:R-:W-:Y:S05]  /*1c70*/  CALL.REL.NOINC `($__internal_154_$__cuda_sm70_shflsync_bfly_p) ;  /* 0x000001f000007944 */ /* 0x000fea0003c00000 */
[----:B------:R-:W-:Y:S01]  /*1c80*/  FADD.FTZ R63, R62, R63 ;  /* 0x0000003f3e3f7221 */ /* 0x000fe20000010000 */
[----:B0-----:R-:W-:Y:S01]  /*1c90*/  HFMA2.MMA R94, -RZ, RZ, 0, 4.76837158203125e-07 ;  /* 0x00000008ff5e7435 */ /* 0x001fe200000001ff */
[----:B-1----:R-:W-:Y:S01]  /*1ca0*/  FADD.FTZ R68, R68, R95 ;  /* 0x0000005f44447221 */ /* 0x002fe20000010000 */
[----:B------:R-:W-:Y:S02]  /*1cb0*/  MOV R95, 0x1f ;  /* 0x0000001f005f7802 */ /* 0x000fe40000000f00 */
[----:B------:R-:W-:-:S02]  /*1cc0*/  MOV R98, 0xffffffff ;  /* 0xffffffff00627802 */ /* 0x000fc40000000f00 */
[----:B------:R-:W-:Y:S02]  /*1cd0*/  MOV R67, R63 ;  /* 0x0000003f00437202 */ /* 0x000fe40000000f00 */
[----:B------:R-:W-:Y:S02]  /*1ce0*/  MOV R60, 0x1d00 ;  /* 0x00001d00003c7802 */ /* 0x000fe40000000f00 */
[----:B------:R-:W-:Y:S05]  /*1cf0*/  CALL.REL.NOINC `($__internal_154_$__cuda_sm70_shflsync_bfly_p) ;  /* 0x0000017000007944 */ /* 0x000fea0003c00000 */
[----:B0-----:R-:W-:Y:S01]  /*1d00*/  HFMA2.MMA R94, -RZ, RZ, 0, 4.76837158203125e-07 ;  /* 0x00000008ff5e7435 */ /* 0x001fe200000001ff */
[----:B-1----:R-:W-:Y:S02]  /*1d10*/  MOV R62, R95 ;  /* 0x0000005f003e7202 */ /* 0x002fe40000000f00 */
[----:B------:R-:W-:Y:S02]  /*1d20*/  MOV R67, R68 ;  /* 0x0000004400437202 */ /* 0x000fe40000000f00 */
[----:B------:R-:W-:Y:S02]  /*1d30*/  MOV R95, 0x1f ;  /* 0x0000001f005f7802 */ /* 0x000fe40000000f00 */
[----:B------:R-:W-:Y:S02]  /*1d40*/  MOV R98, 0xffffffff ;  /* 0xffffffff00627802 */ /* 0x000fe40000000f00 */
[----:B------:R-:W-:-:S02]  /*1d50*/  MOV R60, 0x1d70 ;  /* 0x00001d70003c7802 */ /* 0x000fc40000000f00 */
[----:B------:R-:W-:Y:S05]  /*1d60*/  CALL.REL.NOINC `($__internal_154_$__cuda_sm70_shflsync_bfly_p) ;  /* 0x0000010000007944 */ /* 0x000fea0003c00000 */
[----:B------:R-:W-:Y:S01]  /*1d70*/  FADD.FTZ R66, R62, R63 ;  /* 0x0000003f3e427221 */ /* 0x000fe20000010000 */
[----:B0-----:R-:W-:Y:S01]  /*1d80*/  HFMA2.MMA R94, -RZ, RZ, 0, 9.5367431640625e-07 ;  /* 0x00000010ff5e7435 */ /* 0x001fe200000001ff */
[----:B-1----:R-:W-:Y:S01]  /*1d90*/  FADD.FTZ R68, R68, R95 ;  /* 0x0000005f44447221 */ /* 0x002fe20000010000 */
[----:B------:R-:W-:-:S02]  /*1da0*/  MOV R95, 0x1f ;  /* 0x0000001f005f7802 */ /* 0x000fc40000000f00 */
[----:B------:R-:W-:Y:S02]  /*1db0*/  MOV R98, 0xffffffff ;  /* 0xffffffff00627802 */ /* 0x000fe40000000f00 */
[----:B------:R-:W-:Y:S02]  /*1dc0*/  MOV R67, R66 ;  /* 0x0000004200437202 */ /* 0x000fe40000000f00 */
[----:B------:R-:W-:Y:S02]  /*1dd0*/  MOV R60, 0x1df0 ;  /* 0x00001df0003c7802 */ /* 0x000fe40000000f00 */
[----:B------:R-:W-:Y:S05]  /*1de0*/  CALL.REL.NOINC `($__internal_154_$__cuda_sm70_shflsync_bfly_p) ;  /* 0x0000008000007944 */ /* 0x000fea0003c00000 */
[----:B0-----:R-:W-:Y:S01]  /*1df0*/  HFMA2.MMA R94, -RZ, RZ, 0, 9.5367431640625e-07 ;  /* 0x00000010ff5e7435 */ /* 0x001fe200000001ff */
[----:B-1----:R-:W-:Y:S02]  /*1e00*/  MOV R93, R95 ;  /* 0x0000005f005d7202 */ /* 0x002fe40000000f00 */
[----:B------:R-:W-:Y:S02]  /*1e10*/  MOV R67, R68 ;  /* 0x0000004400437202 */ /* 0x000fe40000000f00 */
[----:B------:R-:W-:Y:S02]  /*1e20*/  MOV R95, 0x1f ;  /* 0x0000001f005f7802 */ /* 0x000fe40000000f00 */
[----:B------:R-:W-:-:S02]  /*1e30*/  MOV R98, 0xffffffff ;  /* 0xffffffff00627802 */ /* 0x000fc40000000f00 */
[----:B------:R-:W-:Y:S02]  /*1e40*/  MOV R60, 0x1e60 ;  /* 0x00001e60003c7802 */ /* 0x000fe40000000f00 */
[----:B------:R-:W-:Y:S05]  /*1e50*/  CALL.REL.NOINC `($__internal_154_$__cuda_sm70_shflsync_bfly_p) ;  /* 0x0000001000007944 */ /* 0x000fea0003c00000 */
[----:B01----:R-:W-:Y:S05]  /*1e60*/  BRA `(.L_x_3361) ;  /* 0xffffebf000007947 */ /* 0x003fea000383ffff */
        .weak           $__internal_154_$__cuda_sm70_shflsync_bfly_p
        .type           $__internal_154_$__cuda_sm70_shflsync_bfly_p,@function
        .size           $__internal_154_$__cuda_sm70_shflsync_bfly_p,(.L_x_4534 - $__internal_154_$__cuda_sm70_shflsync_bfly_p)
$__internal_154_$__cuda_sm70_shflsync_bfly_p:
[----:B------:R-:W-:Y:S01]  /*1e70*/  HFMA2.MMA R61, -RZ, RZ, 0, 0 ;  /* 0x00000000ff3d7435 */ /* 0x000fe200000001ff */
[----:B------:R-:W-:Y:S04]  /*1e80*/  WARPSYNC R98 ;  /* 0x0000006200007348 */ /* 0x000fe80003800000 */
[----:B------:R0:W1:Y:S01]  /*1e90*/  SHFL.BFLY PT, R95, R67, R94, R95 ;  /* 0x0c00005e435f7389 */ /* 0x00006200000e005f */
[----:B------:R-:W-:Y:S05]  /*1ea0*/  RET.REL.NODEC R60 `(_ZN10layer_norm13ln_bwd_kernelINS_13Kernel_traitsIf6__halffS2_fjLj256ELj1ELj4ELj1ELj16ENS_18Kernel_traits_baseILj256EfS2_fS2_fjLj128EEEEELb1ELb1ELb0ELb0EEEvNS_9BwdParamsE) ;  /* 0xffffe1503c007950 */ /* 0x000fea0003c3ffff */
.L_x_3362:
        /* <DEDUP_REMOVED lines=13> */
.L_x_4534:


//--------------------- .text._ZN10layer_norm13ln_bwd_kernelINS_13Kernel_traitsIf6__halffS2_fjLj256ELj1ELj4ELj1ELj16ENS_18Kernel_traits_baseILj256EfS2_fS2_fjLj128EEEEELb1ELb1ELb0ELb1EEEvNS_9BwdParamsE --------------------------
	.section	.text._ZN10layer_norm13ln_bwd_kernelINS_13Kernel_traitsIf6__halffS2_fjLj256ELj1ELj4ELj1ELj16ENS_18Kernel_traits_baseILj256EfS2_fS2_fjLj128EEEEELb1ELb1ELb0ELb1EEEvNS_9BwdParamsE,"ax",@progbits
	.sectioninfo	@"SHI_REGISTERS=96"
	.align	128
        .global         _ZN10layer_norm13ln_bwd_kernelINS_13Kernel_traitsIf6__halffS2_fjLj256ELj1ELj4ELj1ELj16ENS_18Kernel_traits_baseILj256EfS2_fS2_fjLj128EEEEELb1ELb1ELb0ELb1EEEvNS_9BwdParamsE
        .type           _ZN10layer_norm13ln_bwd_kernelINS_13Kernel_traitsIf6__halffS2_fjLj256ELj1ELj4ELj1ELj16ENS_18Kernel_traits_baseILj256EfS2_fS2_fjLj128EEEEELb1ELb1ELb0ELb1EEEvNS_9BwdParamsE,@function
        .size           _ZN10layer_norm13ln_bwd_kernelINS_13Kernel_traitsIf6__halffS2_fjLj256ELj1ELj4ELj1ELj16ENS_18Kernel_traits_baseILj256EfS2_fS2_fjLj128EEEEELb1ELb1ELb0ELb1EEEvNS_9BwdParamsE,(.L_x_4535 - _ZN10layer_norm13ln_bwd_kernelINS_13Kernel_traitsIf6__halffS2_fjLj256ELj1ELj4ELj1ELj16ENS_18Kernel_traits_baseILj256EfS2_fS2_fjLj128EEEEELb1ELb1ELb0ELb1EEEvNS_9BwdParamsE)
        .other          _ZN10layer_norm13ln_bwd_kernelINS_13Kernel_traitsIf6__halffS2_fjLj256ELj1ELj4ELj1ELj16ENS_18Kernel_traits_baseILj256EfS2_fS2_fjLj128EEEEELb1ELb1ELb0ELb1EEEvNS_9BwdParamsE,@"STO_CUDA_ENTRY STV_DEFAULT"
_ZN10layer_norm13ln_bwd_kernelINS_13Kernel_traitsIf6__halffS2_fjLj256ELj1ELj4ELj1ELj16ENS_18Kernel_traits_baseILj256EfS2_fS2_fjLj128EEEEELb1ELb1ELb0ELb1EEEvNS_9BwdParamsE:
.text._ZN10layer_norm13ln_bwd_kernelINS_13Kernel_traitsIf6__halffS2_fjLj256ELj1ELj4ELj1ELj16ENS_18Kernel_traits_baseILj256EfS2_fS2_fjLj128EEEEELb1ELb1ELb0ELb1EEEvNS_9BwdParamsE:
        /* <DEDUP_REMOVED lines=21> */
.L_x_3363:
        /* <DEDUP_REMOVED lines=24> */
.L_x_3368:
        /* <DEDUP_REMOVED lines=9> */
[-C--:B------:R-:W-:Y:S01]  /*0360*/  IMAD.WIDE R84, R73, R74.reuse, c[0x0][0x1a0] ;  /* 0x0000680049547625 */ /* 0x080fe200078e024a */
[C---:B------:R-:W-:Y:S02]  /*0370*/  SHF.L.U32 R77, R78.reuse, 0x5, RZ ;  /* 0x000000054e4d7819 */ /* 0x040fe400000006ff */
[----:B------:R-:W-:Y:S02]  /*0380*/  SHF.R.U32.HI R76, RZ, 0x1b, R78 ;  /* 0x0000001bff4c7819 */ /* 0x000fe4000001164e */
[----:B------:R-:W-:Y:S02]  /*0390*/  IADD3 R82, P2, R77, c[0x0][0x188], RZ ;  /* 0x000062004d527a10 */ /* 0x000fe40007f5e0ff */
[----:B------:R-:W-:Y:S02]  /*03a0*/  SHF.R.S32.HI R44, RZ, 0x1f, R73 ;  /* 0x0000001fff2c7819 */ /* 0x000fe40000011449 */
[C---:B------:R-:W-:Y:S01]  /*03b0*/  @P0 LEA R80, P1, R73.reuse, c[0x0][0x1c0], 0x1 ;  /* 0x0000700049500a11 */ /* 0x040fe200078208ff */
[----:B------:R-:W-:Y:S01]  /*03c0*/  IMAD.WIDE.U32 R48, R78, R49, c[0x0][0x208] ;  /* 0x000082004e307625 */ /* 0x000fe200078e0031 */
[----:B------:R-:W-:Y:S01]  /*03d0*/  IADD3.X R83, R76, c[0x0][0x18c], RZ, P2, !PT ;  /* 0x000063004c537a10 */ /* 0x000fe200017fe4ff */
[----:B------:R-:W2:Y:S01]  /*03e0*/  LDG.E R79, [R84.64] ;  /* 0x00000004544f7981 */ /* 0x000ea2000c1e1900 */
[C---:B------:R-:W-:Y:S01]  /*03f0*/  @P0 LEA.HI.X R81, R73.reuse, c[0x0][0x1c4], R44, 0x1, P1 ;  /* 0x0000710049510a11 */ /* 0x040fe200008f0c2c */
[----:B------:R-:W-:-:S02]  /*0400*/  IMAD.WIDE R74, R73, R74, c[0x0][0x1a8] ;  /* 0x00006a00494a7625 */ /* 0x000fc400078e024a */
[----:B------:R-:W3:Y:S04]  /*0410*/  LDG.E.128 R44, [R82.64] ;  /* 0x00000004522c7981 */ /* 0x000ee8000c1e1d00 */
[----:B------:R-:W4:Y:S04]  /*0420*/  LDG.E.128 R48, [R48.64] ;  /* 0x0000000430307981 */ /* 0x000f28000c1e1d00 */
        /* <DEDUP_REMOVED lines=14> */
[----:B--2---:R-:W-:-:S05]  /*0510*/  FSEL R79, R79, RZ, !P1 ;  /* 0x000000ff4f4f7208 */ /* 0x004fca0004800000 */
[C---:B---3--:R-:W-:Y:S02]  /*0520*/  FADD.FTZ R90, -R79.reuse, R45 ;  /* 0x0000002d4f5a7221 */ /* 0x048fe40000010100 */
[C---:B------:R-:W-:Y:S01]  /*0530*/  FADD.FTZ R44, -R79.reuse, R44 ;  /* 0x0000002c4f2c7221 */ /* 0x040fe20000010100 */
[--C-:B----4-:R-:W-:Y:S01]  /*0540*/  HADD2.F32 R83, -RZ, R48.reuse.H0_H0 ;  /* 0x20000030ff537230 */ /* 0x110fe20000004100 */
[C---:B------:R-:W-:Y:S01]  /*0550*/  FADD.FTZ R92, -R79.reuse, R52 ;  /* 0x000000344f5c7221 */ /* 0x040fe20000010100 */
[----:B------:R-:W-:Y:S02]  /*0560*/  HADD2.F32 R82, -RZ, R48.H1_H1 ;  /* 0x30000030ff527230 */ /* 0x000fe40000004100 */
[----:B------:R-:W-:Y:S01]  /*0570*/  @P0 HADD2.F32 R74, -RZ, R86.H0_H0 ;  /* 0x20000056ff4a0230 */ /* 0x000fe20000004100 */
[----:B------:R-:W-:Y:S01]  /*0580*/  FADD.FTZ R86, -R79, R47 ;  /* 0x0000002f4f567221 */ /* 0x000fe20000010100 */
[----:B------:R-:W-:Y:S01]  /*0590*/  HADD2.F32 R47, -RZ, R50.H0_H0 ;  /* 0x20000032ff2f7230 */ /* 0x000fe20000004100 */
[----:B0-----:R-:W-:-:S02]  /*05a0*/  FMUL.FTZ R80, R24, R83 ;  /* 0x0000005318507220 */ /* 0x001fc40000410000 */
[C---:B------:R-:W-:Y:S02]  /*05b0*/  FMUL.FTZ R90, R75.reuse, R90 ;  /* 0x0000005a4b5a7220 */ /* 0x040fe40000410000 */
[C---:B------:R-:W-:Y:S02]  /*05c0*/  FMUL.FTZ R85, R75.reuse, R92 ;  /* 0x0000005c4b557220 */ /* 0x040fe40000410000 */
[----:B------:R-:W-:Y:S01]  /*05d0*/  FMUL.FTZ R44, R75, R44 ;  /* 0x0000002c4b2c7220 */ /* 0x000fe20000410000 */
[----:B------:R-:W-:Y:S01]  /*05e0*/  HADD2.F32 R81, -RZ, R49.H0_H0 ;  /* 0x20000031ff517230 */ /* 0x000fe20000004100 */
[C---:B------:R-:W-:Y:S02]  /*05f0*/  FADD.FTZ R88, -R79.reuse, R46 ;  /* 0x0000002e4f587221 */ /* 0x040fe40000010100 */
[C---:B------:R-:W-:Y:S02]  /*0600*/  FADD.FTZ R52, -R79.reuse, R53 ;  /* 0x000000354f347221 */ /* 0x040fe40000010100 */
[----:B------:R-:W-:-:S02]  /*0610*/  FADD.FTZ R48, -R79, R54 ;  /* 0x000000364f307221 */ /* 0x000fc40000010100 */
[----:B------:R-:W-:Y:S02]  /*0620*/  FADD.FTZ R84, -R79, R55 ;  /* 0x000000374f547221 */ /* 0x000fe40000010100 */
[----:B------:R-:W-:Y:S02]  /*0630*/  FADD.FTZ R68, R82, R68 ;  /* 0x0000004452447221 */ /* 0x000fe40000010000 */
[-C--:B------:R-:W-:Y:S02]  /*0640*/  FFMA.FTZ R69, R90, R82.reuse, R69 ;  /* 0x000000525a457223 */ /* 0x080fe40000010045 */
[----:B------:R-:W-:Y:S02]  /*0650*/  FMUL.FTZ R79, R25, R82 ;  /* 0x00000052194f7220 */ /* 0x000fe40000410000 */
[----:B------:R-:W-:Y:S02]  /*0660*/  FADD.FTZ R6, R47, R6 ;  /* 0x000000062f067221 */ /* 0x000fe40000010000 */
[----:B------:R-:W-:-:S02]  /*0670*/  FFMA.FTZ R2, R85, R47, R2 ;  /* 0x0000002f55027223 */ /* 0x000fc40000010002 */
[----:B------:R-:W-:Y:S02]  /*0680*/  FMUL.FTZ R53, R20, R47 ;  /* 0x0000002f14357220 */ /* 0x000fe40000410000 */
[----:B------:R-:W-:Y:S02]  /*0690*/  FADD.FTZ R82, RZ, R80 ;  /* 0x00000050ff527221 */ /* 0x000fe40000010000 */
[----:B------:R-:W-:Y:S01]  /*06a0*/  FFMA.FTZ R47, R44, R80, RZ ;  /* 0x000000502c2f7223 */ /* 0x000fe200000100ff */
[----:B------:R-:W-:Y:S01]  /*06b0*/  HADD2.F32 R49, -RZ, R49.H1_H1 ;  /* 0x30000031ff317230 */ /* 0x000fe20000004100 */
        /* <DEDUP_REMOVED lines=10> */
[----:B------:R-:W-:Y:S01]  /*0760*/  HADD2.F32 R50, -RZ, R50.H1_H1 ;  /* 0x30000032ff327230 */ /* 0x000fe20000004100 */
[----:B------:R-:W-:Y:S02]  /*0770*/  FADD.FTZ R70, R83, R70 ;  /* 0x0000004653467221 */ /* 0x000fe40000010000 */
[----:B------:R-:W-:Y:S02]  /*0780*/  FFMA.FTZ R71, R44, R83, R71 ;  /* 0x000000532c477223 */ /* 0x000fe40000010047 */
[----:B------:R-:W-:Y:S02]  /*0790*/  FADD.FTZ R64, R81, R64 ;  /* 0x0000004051407221 */ /* 0x000fe40000010000 */
[----:B------:R-:W-:Y:S02]  /*07a0*/  FFMA.FTZ R65, R88, R81, R65 ;  /* 0x0000005158417223 */ /* 0x000fe40000010041 */
[----:B------:R-:W-:-:S02]  /*07b0*/  FMUL.FTZ R83, R75, R52 ;  /* 0x000000344b537220 */ /* 0x000fc40000410000 */
[----:B------:R-:W-:Y:S02]  /*07c0*/  FMUL.FTZ R81, R75, R48 ;  /* 0x000000304b517220 */ /* 0x000fe40000410000 */
[----:B------:R-:W-:Y:S02]  /*07d0*/  FADD.FTZ R48, R49, R54 ;  /* 0x0000003631307221 */ /* 0x000fe40000010000 */
[----:B------:R-:W-:Y:S01]  /*07e0*/  FFMA.FTZ R52, R86, R54, R47 ;  /* 0x0000003656347223 */ /* 0x000fe2000001002f */
[--C-:B------:R-:W-:Y:S01]  /*07f0*/  HADD2.F32 R45, -RZ, R51.reuse.H0_H0 ;  /* 0x20000033ff2d7230 */ /* 0x100fe20000004100 */
[----:B------:R-:W-:Y:S01]  /*0800*/  FADD.FTZ R48, R48, R53 ;  /* 0x0000003530307221 */ /* 0x000fe20000010000 */
[----:B------:R-:W-:Y:S01]  /*0810*/  HADD2.F32 R46, -RZ, R51.H1_H1 ;  /* 0x30000033ff2e7230 */ /* 0x000fe20000004100 */
[----:B------:R-:W-:Y:S02]  /*0820*/  FMUL.FTZ R51, R21, R50 ;  /* 0x0000003215337220 */ /* 0x000fe40000410000 */
        /* <DEDUP_REMOVED lines=12> */
[----:B------:R-:W-:Y:S01]  /*08f0*/  FADD.FTZ R46, R45, R50 ;  /* 0x000000322d2e7221 */ /* 0x000fe20000010000 */
[----:B------:R-:W-:Y:S01]  /*0900*/  MOV R45, R66 ;  /* 0x00000042002d7202 */ /* 0x000fe20000000f00 */
[----:B------:R-:W-:-:S02]  /*0910*/  FFMA.FTZ R52, R81, R50, R52 ;  /* 0x0000003251347223 */ /* 0x000fc40000010034 */
[----:B------:R-:W-:Y:S01]  /*0920*/  FADD.FTZ R89, R46, R49 ;  /* 0x000000312e597221 */ /* 0x000fe20000010000 */
[----:B------:R-:W-:Y:S01]  /*0930*/  PRMT R48, R45, 0x7610, R48 ;  /* 0x000076102d307816 */ /* 0x000fe20000000030 */
[----:B------:R-:W-:Y:S01]  /*0940*/  FFMA.FTZ R87, R84, R49, R52 ;  /* 0x0000003154577223 */ /* 0x000fe20000010034 */
[----:B------:R-:W-:Y:S01]  /*0950*/  MOV R52, RZ ;  /* 0x000000ff00347202 */ /* 0x000fe20000000f00 */
[----:B------:R-:W-:Y:S05]  /*0960*/  BRA.DIV ~URZ, `(.L_x_3365) ;  /* 0x000010427f007947 */ /* 0x000fea000b800000 */
[----:B------:R0:W1:Y:S02]  /*0970*/  SHFL.BFLY PT, R91, R89, 0x1, 0x1f ;  /* 0x0c201f00595b7f89 */ /* 0x00006400000e0000 */
.L_x_3369:
        /* <DEDUP_REMOVED lines=18> */
.L_x_3370:
        /* <DEDUP_REMOVED lines=27> */
[----:B------:R-:W-:Y:S01]  /*0c50*/  FMUL.FTZ R51, R75, R80 ;  /* 0x000000504b337220 */ /* 0x000fe20000410000 */
[----:B------:R-:W-:Y:S01]  /*0c60*/  ISETP.NE.U32.AND P1, PT, RZ, c[0x0][0x258], PT ;  /* 0x00009600ff007a0c */ /* 0x000fe20003f25070 */
[----:B------:R-:W-:Y:S01]  /*0c70*/  FADD.FTZ R82, R53, -R82 ;  /* 0x8000005235527221 */ /* 0x000fe20000010000 */
[----:B------:R-:W-:Y:S01]  /*0c80*/  ISETP.NE.AND.EX P2, PT, RZ, c[0x0][0x25c], PT, P2 ;  /* 0x00009700ff007a0c */ /* 0x000fe20003f45320 */
[----:B------:R-:W-:Y:S01]  /*0c90*/  FADD.FTZ R50, R50, -R83 ;  /* 0x8000005332327221 */ /* 0x000fe20000010000 */
[----:B------:R-:W-:Y:S01]  /*0ca0*/  ISETP.NE.AND.EX P1, PT, RZ, c[0x0][0x25c], PT, P1 ;  /* 0x00009700ff007a0c */ /* 0x000fe20003f25310 */
[----:B------:R-:W-:Y:S01]  /*0cb0*/  FADD.FTZ R88, R55, -R88 ;  /* 0x8000005837587221 */ /* 0x000fe20000010000 */
[----:B------:R-:W-:Y:S01]  /*0cc0*/  HFMA2.MMA R53, -RZ, RZ, 0, 0 ;  /* 0x00000000ff357435 */ /* 0x000fe200000001ff */
[----:B-----5:R-:W-:Y:S01]  /*0cd0*/  @P0 FADD.FTZ R90, R29, R90 ;  /* 0x0000005a1d5a0221 */ /* 0x020fe20000010000 */
[----:B------:R-:W-:Y:S01]  /*0ce0*/  LOP3.LUT P5, RZ, R66, 0xff0000, RZ, 0xc0, !PT ;  /* 0x00ff000042ff7812 */ /* 0x000fe200078ac0ff */
[----:B------:R-:W-:Y:S01]  /*0cf0*/  FADD.FTZ R48, R54, -R89 ;  /* 0x8000005936307221 */ /* 0x000fe20000010000 */
[----:B------:R-:W-:Y:S01]  /*0d00*/  LOP3.LUT P6, RZ, R66, 0xff000000, RZ, 0xc0, !PT ;  /* 0xff00000042ff7812 */ /* 0x000fe200078cc0ff */
[----:B------:R-:W-:Y:S01]  /*0d10*/  FADD.FTZ R84, R49, -R84 ;  /* 0x8000005431547221 */ /* 0x000fe20000010000 */
[----:B------:R-:W-:Y:S01]  /*0d20*/  SEL R37, R90, R37, P1 ;  /* 0x000000255a257207 */ /* 0x000fe20000800000 */
[----:B------:R-:W-:-:S02]  /*0d30*/  @P0 FADD.FTZ R51, R28, R51 ;  /* 0x000000331c330221 */ /* 0x000fc40000010000 */
[C---:B------:R-:W-:Y:S02]  /*0d40*/  FMUL.FTZ R55, R75.reuse, R82 ;  /* 0x000000524b377220 */ /* 0x040fe40000410000 */
[----:B------:R-:W-:Y:S01]  /*0d50*/  FMUL.FTZ R79, R75, R50 ;  /* 0x000000324b4f7220 */ /* 0x000fe20000410000 */
[----:B------:R-:W-:Y:S01]  /*0d60*/  SEL R36, R51, R36, P1 ;  /* 0x0000002433247207 */ /* 0x000fe20000800000 */
[----:B------:R-:W-:Y:S02]  /*0d70*/  FMUL.FTZ R82, R90, R74 ;  /* 0x0000004a5a527220 */ /* 0x000fe40000410000 */
[C---:B------:R-:W-:Y:S02]  /*0d80*/  FMUL.FTZ R49, R75.reuse, R88 ;  /* 0x000000584b317220 */ /* 0x040fe40000410000 */
[C---:B------:R-:W-:Y:S02]  /*0d90*/  FMUL.FTZ R48, R75.reuse, R48 ;  /* 0x000000304b307220 */ /* 0x040fe40000410000 */
[----:B------:R-:W-:-:S02]  /*0da0*/  FMUL.FTZ R54, R75, R86 ;  /* 0x000000564b367220 */ /* 0x000fc40000410000 */
[----:B------:R-:W-:Y:S02]  /*0db0*/  FMUL.FTZ R80, R75, R84 ;  /* 0x000000544b507220 */ /* 0x000fe40000410000 */
[----:B------:R-:W-:Y:S02]  /*0dc0*/  FMUL.FTZ R50, R51, R74 ;  /* 0x0000004a33327220 */ /* 0x000fe40000410000 */
[----:B------:R-:W-:Y:S02]  /*0dd0*/  FMUL.FTZ R82, R82, c[0x0][0x1e8] ;  /* 0x00007a0052527a20 */ /* 0x000fe40000410000 */
[----:B------:R-:W-:Y:S02]  /*0de0*/  FMUL.FTZ R50, R50, c[0x0][0x1e8] ;  /* 0x00007a0032327a20 */ /* 0x000fe40000410000 */
[----:B------:R-:W-:Y:S02]  /*0df0*/  FMUL.FTZ R51, R17, R82 ;  /* 0x0000005211337220 */ /* 0x000fe40000410000 */
[----:B------:R-:W-:-:S02]  /*0e00*/  @P0 FADD.FTZ R49, R30, R49 ;  /* 0x000000311e310221 */ /* 0x000fc40000010000 */
[----:B------:R-:W-:Y:S01]  /*0e10*/  @P0 FADD.FTZ R48, R31, R48 ;  /* 0x000000301f300221 */ /* 0x000fe20000010000 */
[----:B------:R-:W-:Y:S01]  /*0e20*/  FSEL R83, R51, RZ, P4 ;  /* 0x000000ff33537208 */ /* 0x000fe20002000000 */
        /* <DEDUP_REMOVED lines=13> */
[----:B------:R-:W-:Y:S01]  /*0f00*/  LOP3.LUT P1, RZ, R67, 0xff00, RZ, 0xc0, !PT ;  /* 0x0000ff0043ff7812 */ /* 0x000fe2000782c0ff */
[--C-:B--2---:R-:W-:Y:S02]  /*0f10*/  @P3 HADD2.F32 R75, -RZ, R44.reuse.H0_H0 ;  /* 0x2000002cff4b3230 */ /* 0x104fe40000004100 */
[----:B------:R-:W-:-:S03]  /*0f20*/  @P4 HADD2.F32 R44, -RZ, R44.H1_H1 ;  /* 0x3000002cff2c4230 */ /* 0x000fc60000004100 */
[----:B------:R-:W-:Y:S02]  /*0f30*/  @P3 FMUL.FTZ R53, R50, R75 ;  /* 0x0000004b32353220 */ /* 0x000fe40000410000 */
[----:B------:R-:W-:Y:S01]  /*0f40*/  @P4 FMUL.FTZ R52, R82, R44 ;  /* 0x0000002c52344220 */ /* 0x000fe20000410000 */
[----:B------:R-:W-:Y:S01]  /*0f50*/  LOP3.LUT P4, RZ, R67, 0xff0000, RZ, 0xc0, !PT ;  /* 0x00ff000043ff7812 */ /* 0x000fe2000788c0ff */
[----:B------:R-:W-:Y:S02]  /*0f60*/  FMUL.FTZ R44, R16, R50 ;  /* 0x00000032102c7220 */ /* 0x000fe40000410000 */
[-C--:B------:R-:W-:Y:S01]  /*0f70*/  FMUL.FTZ R75, R79, R74.reuse ;  /* 0x0000004a4f4b7220 */ /* 0x080fe20000410000 */
[----:B------:R-:W-:Y:S01]  /*0f80*/  HFMA2.MMA R79, -RZ, RZ, 0, 0 ;  /* 0x00000000ff4f7435 */ /* 0x000fe200000001ff */
[----:B------:R-:W-:Y:S01]  /*0f90*/  FADD.FTZ R10, R53, R10 ;  /* 0x0000000a350a7221 */ /* 0x000fe20000010000 */
        /* <DEDUP_REMOVED lines=12> */
[----:B------:R-:W-:Y:S01]  /*1060*/  F2FP.PACK_AB R48, R83, R82 ;  /* 0x000000525330723e */ /* 0x000fe200000000ff */
[----:B------:R-:W-:Y:S01]  /*1070*/  FMUL.FTZ R44, R44, c[0x0][0x1e8] ;  /* 0x00007a002c2c7a20 */ /* 0x000fe20000410000 */
[----:B------:R-:W-:Y:S01]  /*1080*/  @P2 STG.E.128 [R50.64], R36 ;  /* 0x0000002432002986 */ /* 0x000fe2000c101d04 */
[----:B------:R-:W-:Y:S01]  /*1090*/  FMUL.FTZ R74, R80, R74 ;  /* 0x0000004a504a7220 */ /* 0x000fe20000410000 */
[----:B------:R-:W-:Y:S01]  /*10a0*/  @P4 HADD2.F32 R82, -RZ, R47.H0_H0 ;  /* 0x2000002fff524230 */ /* 0x000fe20000004100 */
        /* <DEDUP_REMOVED lines=10> */
[----:B------:R-:W-:Y:S02]  /*1150*/  @P3 HADD2.F32 R83, -RZ, R47.H1_H1 ;  /* 0x3000002fff533230 */ /* 0x000fe40000004100 */
[----:B------:R-:W-:Y:S02]  /*1160*/  FSEL R55, R55, RZ, P0 ;  /* 0x000000ff37377208 */ /* 0x000fe40000000000 */
[----:B------:R-:W-:Y:S01]  /*1170*/  F2FP.PACK_AB R49, R54, R49 ;  /* 0x000000313631723e */ /* 0x000fe200000000ff */
[----:B------:R-:W-:Y:S01]  /*1180*/  @P3 FMUL.FTZ R80, R74, R83 ;  /* 0x000000534a503220 */ /* 0x000fe20000410000 */
[----:B------:R-:W-:Y:S01]  /*1190*/  FSEL R76, R76, RZ, P3 ;  /* 0x000000ff4c4c7208 */ /* 0x000fe20001800000 */
[----:B0-----:R-:W-:Y:S01]  /*11a0*/  FMUL.FTZ R50, R13, R66 ;  /* 0x000000420d327220 */ /* 0x001fe20000410000 */
[----:B------:R-:W-:Y:S01]  /*11b0*/  IADD3 R54, P2, R81, c[0x0][0x248], RZ ;  /* 0x0000920051367a10 */ /* 0x000fe20007f5e0ff */
[----:B------:R-:W-:Y:S01]  /*11c0*/  FMUL.FTZ R51, R14, R75 ;  /* 0x0000004b0e337220 */ /* 0x000fe20000410000 */
[----:B------:R-:W-:Y:S01]  /*11d0*/  @P1 HADD2.F32 R81, -RZ, R46.H1_H1 ;  /* 0x3000002eff511230 */ /* 0x000fe20000004100 */
[----:B------:R-:W-:Y:S01]  /*11e0*/  FADD.FTZ R59, R80, R59 ;  /* 0x0000003b503b7221 */ /* 0x000fe20000010000 */
[----:B------:R-:W-:-:S02]  /*11f0*/  FSEL R50, R50, RZ, P1 ;  /* 0x000000ff32327208 */ /* 0x000fc40000800000 */
[----:B------:R-:W-:Y:S02]  /*1200*/  FSEL R51, R51, RZ, P4 ;  /* 0x000000ff33337208 */ /* 0x000fe40002000000 */
[----:B------:R-:W-:Y:S02]  /*1210*/  F2FP.PACK_AB R50, R50, R55 ;  /* 0x000000373232723e */ /* 0x000fe400000000ff */
[----:B------:R-:W-:Y:S01]  /*1220*/  F2FP.PACK_AB R51, R76, R51 ;  /* 0x000000334c33723e */ /* 0x000fe200000000ff */
[--C-:B------:R-:W-:Y:S01]  /*1230*/  @P5 HADD2.F32 R76, -RZ, R45.reuse.H0_H0 ;  /* 0x2000002dff4c5230 */ /* 0x100fe20000004100 */
[----:B------:R-:W-:Y:S01]  /*1240*/  IADD3.X R55, R78, c[0x0][0x24c], RZ, P2, !PT ;  /* 0x000093004e377a10 */ /* 0x000fe200017fe4ff */
[----:B------:R-:W-:Y:S01]  /*1250*/  @P0 HADD2.F32 R78, -RZ, R46.H0_H0 ;  /* 0x2000002eff4e0230 */ /* 0x000fe20000004100 */
[----:B------:R-:W-:Y:S01]  /*1260*/  CS2R R46, SRZ ;  /* 0x00000000002e7805 */ /* 0x000fe2000001ff00 */
[----:B------:R-:W-:Y:S01]  /*1270*/  @P6 HADD2.F32 R45, -RZ, R45.H1_H1 ;  /* 0x3000002dff2d6230 */ /* 0x000fe20000004100 */
[----:B------:R-:W-:Y:S01]  /*1280*/  @P5 FMUL.FTZ R79, R77, R76 ;  /* 0x0000004c4d4f5220 */ /* 0x000fe20000410000 */
[----:B------:R0:W-:Y:S01]  /*1290*/  STG.E.128 [R54.64], R48 ;  /* 0x0000003036007986 */ /* 0x0001e2000c101d04 */
[----:B------:R-:W-:Y:S01]  /*12a0*/  @P0 FMUL.FTZ R47, R67, R78 ;  /* 0x0000004e432f0220 */ /* 0x000fe20000410000 */
[----:B------:R-:W-:Y:S01]  /*12b0*/  ISETP.GE.AND P0, PT, R73, c[0x0][0x164], PT ;  /* 0x0000590049007a0c */ /* 0x000fe20003f06270 */
[----:B------:R-:W-:Y:S01]  /*12c0*/  CS2R R76, SRZ ;  /* 0x00000000004c7805 */ /* 0x000fe2000001ff00 */
[----:B------:R-:W-:-:S02]  /*12d0*/  @P6 FMUL.FTZ R46, R44, R45 ;  /* 0x0000002d2c2e6220 */ /* 0x000fc40000410000 */
[----:B------:R-:W-:Y:S02]  /*12e0*/  @P1 FMUL.FTZ R76, R66, R81 ;  /* 0x00000051424c1220 */ /* 0x000fe40000410000 */
[----:B------:R-:W-:Y:S02]  /*12f0*/  @P4 FMUL.FTZ R77, R75, R82 ;  /* 0x000000524b4d4220 */ /* 0x000fe40000410000 */
[----:B------:R-:W-:Y:S02]  /*1300*/  FADD.FTZ R56, R79, R56 ;  /* 0x000000384f387221 */ /* 0x000fe40000010000 */
[----:B------:R-:W-:Y:S02]  /*1310*/  FADD.FTZ R11, R46, R11 ;  /* 0x0000000b2e0b7221 */ /* 0x000fe40000010000 */
[----:B------:R-:W-:Y:S02]  /*1320*/  FADD.FTZ R58, R47, R58 ;  /* 0x0000003a2f3a7221 */ /* 0x000fe40000010000 */
[----:B------:R-:W-:-:S02]  /*1330*/  FADD.FTZ R57, R76, R57 ;  /* 0x000000394c397221 */ /* 0x000fc40000010000 */
[----:B------:R-:W-:Y:S01]  /*1340*/  FADD.FTZ R60, R77, R60 ;  /* 0x0000003c4d3c7221 */ /* 0x000fe20000010000 */
[----:B0-----:R-:W-:Y:S01]  /*1350*/  @P0 CALL.REL.NOINC `(.L_x_3367) ;  /* 0x0000001000000944 */ /* 0x001fe20003c00000 */
[----:B------:R-:W-:Y:S05]  /*1360*/  BRA `(.L_x_3368) ;  /* 0xffffef6000007947 */ /* 0x000fea000383ffff */
.L_x_3367:
        /* <DEDUP_REMOVED lines=20> */
.L_x_3364:
        /* <DEDUP_REMOVED lines=80> */
.L_x_3365:
[----:B------:R-:W-:Y:S01]  /*19b0*/  HFMA2.MMA R47, -RZ, RZ, 0, 5.9604644775390625e-08 ;  /* 0x00000001ff2f7435 */ /* 0x000fe200000001ff */
[----:B------:R-:W-:-:S02]  /*19c0*/  MOV R82, R89 ;  /* 0x0000005900527202 */ /* 0x000fc40000000f00 */
[----:B------:R-:W-:Y:S02]  /*19d0*/  MOV R46, 0x1f ;  /* 0x0000001f002e7802 */ /* 0x000fe40000000f00 */
[----:B------:R-:W-:Y:S02]  /*19e0*/  MOV R45, 0xffffffff ;  /* 0xffffffff002d7802 */ /* 0x000fe40000000f00 */
[----:B------:R-:W-:Y:S02]  /*19f0*/  MOV R92, 0x1a10 ;  /* 0x00001a10005c7802 */ /* 0x000fe40000000f00 */
[----:B-----5:R-:W-:Y:S05]  /*1a00*/  CALL.REL.NOINC `($__internal_155_$__cuda_sm70_shflsync_bfly_p) ;  /* 0x0000045000007944 */ /* 0x020fea0003c00000 */
[----:B-1----:R-:W-:Y:S01]  /*1a10*/  MOV R91, R46 ;  /* 0x0000002e005b7202 */ /* 0x002fe20000000f00 */
[----:B0-----:R-:W-:Y:S05]  /*1a20*/  BRA `(.L_x_3369) ;  /* 0xffffef5000007947 */ /* 0x001fea000383ffff */
.L_x_3366:
[----:B------:R-:W-:Y:S01]  /*1a30*/  HFMA2.MMA R47, -RZ, RZ, 0, 5.9604644775390625e-08 ;  /* 0x00000001ff2f7435 */ /* 0x000fe200000001ff */
[----:B------:R-:W-:Y:S02]  /*1a40*/  MOV R82, R87 ;  /* 0x0000005700527202 */ /* 0x000fe40000000f00 */
[----:B------:R-:W-:Y:S02]  /*1a50*/  MOV R46, 0x1f ;  /* 0x0000001f002e7802 */ /* 0x000fe40000000f00 */
[----:B------:R-:W-:-:S02]  /*1a60*/  MOV R45, 0xffffffff ;  /* 0xffffffff002d7802 */ /* 0x000fc40000000f00 */
[----:B------:R-:W-:Y:S02]  /*1a70*/  MOV R92, 0x1a90 ;  /* 0x00001a90005c7802 */ /* 0x000fe40000000f00 */
[----:B01---5:R-:W-:Y:S05]  /*1a80*/  CALL.REL.NOINC `($__internal_155_$__cuda_sm70_shflsync_bfly_p) ;  /* 0x000003d000007944 */ /* 0x023fea0003c00000 */
[----:B------:R-:W-:Y:S01]  /*1a90*/  FADD.FTZ R89, R89, R91 ;  /* 0x0000005b59597221 */ /* 0x000fe20000010000 */
[----:B0-----:R-:W-:Y:S01]  /*1aa0*/  HFMA2.MMA R47, -RZ, RZ, 0, 1.1920928955078125e-07 ;  /* 0x00000002ff2f7435 */ /* 0x001fe200000001ff */
[----:B-1----:R-:W-:Y:S01]  /*1ab0*/  FADD.FTZ R87, R87, R46 ;  /* 0x0000002e57577221 */ /* 0x002fe20000010000 */
[----:B------:R-:W-:Y:S02]  /*1ac0*/  MOV R46, 0x1f ;  /* 0x0000001f002e7802 */ /* 0x000fe40000000f00 */
[----:B------:R-:W-:Y:S02]  /*1ad0*/  MOV R45, 0xffffffff ;  /* 0xffffffff002d7802 */ /* 0x000fe40000000f00 */
[----:B------:R-:W-:Y:S02]  /*1ae0*/  MOV R82, R89 ;  /* 0x0000005900527202 */ /* 0x000fe40000000f00 */
[----:B------:R-:W-:Y:S02]  /*1af0*/  MOV R92, 0x1b10 ;  /* 0x00001b10005c7802 */ /* 0x000fe40000000f00 */
[----:B------:R-:W-:Y:S05]  /*1b00*/  CALL.REL.NOINC `($__internal_155_$__cuda_sm70_shflsync_bfly_p) ;  /* 0x0000035000007944 */ /* 0x000fea0003c00000 */
[----:B0-----:R-:W-:Y:S01]  /*1b10*/  HFMA2.MMA R47, -RZ, RZ, 0, 1.1920928955078125e-07 ;  /* 0x00000002ff2f7435 */ /* 0x001fe200000001ff */
[----:B-1----:R-:W-:-:S02]  /*1b20*/  MOV R91, R46 ;  /* 0x0000002e005b7202 */ /* 0x002fc40000000f00 */
[----:B------:R-:W-:Y:S02]  /*1b30*/  MOV R82, R87 ;  /* 0x0000005700527202 */ /* 0x000fe40000000f00 */
[----:B------:R-:W-:Y:S02]  /*1b40*/  MOV R46, 0x1f ;  /* 0x0000001f002e7802 */ /* 0x000fe40000000f00 */
[----:B------:R-:W-:Y:S02]  /*1b50*/  MOV R45, 0xffffffff ;  /* 0xffffffff002d7802 */ /* 0x000fe40000000f00 */
[----:B------:R-:W-:Y:S02]  /*1b60*/  MOV R92, 0x1b80 ;  /* 0x00001b80005c7802 */ /* 0x000fe40000000f00 */
[----:B------:R-:W-:Y:S05]  /*1b70*/  CALL.REL.NOINC `($__internal_155_$__cuda_sm70_shflsync_bfly_p) ;  /* 0x000002e000007944 */ /* 0x000fea0003c00000 */
[----:B------:R-:W-:Y:S01]  /*1b80*/  FADD.FTZ R89, R91, R89 ;  /* 0x000000595b597221 */ /* 0x000fe20000010000 */
[----:B0-----:R-:W-:Y:S01]  /*1b90*/  HFMA2.MMA R47, -RZ, RZ, 0, 2.384185791015625e-07 ;  /* 0x00000004ff2f7435 */ /* 0x001fe200000001ff */
[----:B-1----:R-:W-:Y:S01]  /*1ba0*/  FADD.FTZ R87, R87, R46 ;  /* 0x0000002e57577221 */ /* 0x002fe20000010000 */
[----:B------:R-:W-:Y:S02]  /*1bb0*/  MOV R46, 0x1f ;  /* 0x0000001f002e7802 */ /* 0x000fe40000000f00 */
[----:B------:R-:W-:-:S02]  /*1bc0*/  MOV R45, 0xffffffff ;  /* 0xffffffff002d7802 */ /* 0x000fc40000000f00 */
[----:B------:R-:W-:Y:S02]  /*1bd0*/  MOV R82, R89 ;  /* 0x0000005900527202 */ /* 0x000fe40000000f00 */
[----:B------:R-:W-:Y:S02]  /*1be0*/  MOV R92, 0x1c00 ;  /* 0x00001c00005c7802 */ /* 0x000fe40000000f00 */
[----:B------:R-:W-:Y:S05]  /*1bf0*/  CALL.REL.NOINC `($__internal_155_$__cuda_sm70_shflsync_bfly_p) ;  /* 0x0000026000007944 */ /* 0x000fea0003c00000 */
[----:B0-----:R-:W-:Y:S01]  /*1c00*/  HFMA2.MMA R47, -RZ, RZ, 0, 2.384185791015625e-07 ;  /* 0x00000004ff2f7435 */ /* 0x001fe200000001ff */
[----:B-1----:R-:W-:Y:S02]  /*1c10*/  MOV R91, R46 ;  /* 0x0000002e005b7202 */ /* 0x002fe40000000f00 */
[----:B------:R-:W-:Y:S02]  /*1c20*/  MOV R82, R87 ;  /* 0x0000005700527202 */ /* 0x000fe40000000f00 */
[----:B------:R-:W-:Y:S02]  /*1c30*/  MOV R46, 0x1f ;  /* 0x0000001f002e7802 */ /* 0x000fe40000000f00 */
[----:B------:R-:W-:Y:S02]  /*1c40*/  MOV R45, 0xffffffff ;  /* 0xffffffff002d7802 */ /* 0x000fe40000000f00 */
[----:B------:R-:W-:-:S02]  /*1c50*/  MOV R92, 0x1c70 ;  /* 0x00001c70005c7802 */ /* 0x000fc40000000f00 */
[----:B------:R-:W-:Y:S05]  /*1c60*/  CALL.REL.NOINC `($__internal_155_$__cuda_sm70_shflsync_bfly_p) ;  /* 0x000001f000007944 */ /* 0x000fea0003c00000 */
[----:B------:R-:W-:Y:S01]  /*1c70*/  FADD.FTZ R89, R91, R89 ;  /* 0x000000595b597221 */ /* 0x000fe20000010000 */
[----:B0-----:R-:W-:Y:S01]  /*1c80*/  HFMA2.MMA R47, -RZ, RZ, 0, 4.76837158203125e-07 ;  /* 0x00000008ff2f7435 */ /* 0x001fe200000001ff */
[----:B-1----:R-:W-:Y:S01]  /*1c90*/  FADD.FTZ R87, R87, R46 ;  /* 0x0000002e57577221 */ /* 0x002fe20000010000 */
[----:B------:R-:W-:-:S02]  /*1ca0*/  MOV R46, 0x1f ;  /* 0x0000001f002e7802 */ /* 0x000fc40000000f00 */
[----:B------:R-:W-:Y:S02]  /*1cb0*/  MOV R45, 0xffffffff ;  /* 0xffffffff002d7802 */ /* 0x000fe40000000f00 */
[----:B------:R-:W-:Y:S02]  /*1cc0*/  MOV R82, R89 ;  /* 0x0000005900527202 */ /* 0x000fe40000000f00 */
[----:B------:R-:W-:Y:S02]  /*1cd0*/  MOV R92, 0x1cf0 ;  /* 0x00001cf0005c7802 */ /* 0x000fe40000000f00 */
[----:B------:R-:W-:Y:S05]  /*1ce0*/  CALL.REL.NOINC `($__internal_155_$__cuda_sm70_shflsync_bfly_p) ;  /* 0x0000017000007944 */ /* 0x000fea0003c00000 */
[----:B0-----:R-:W-:Y:S01]  /*1cf0*/  HFMA2.MMA R47, -RZ, RZ, 0, 4.76837158203125e-07 ;  /* 0x00000008ff2f7435 */ /* 0x001fe200000001ff */
[----:B-1----:R-:W-:Y:S02]  /*1d00*/  MOV R91, R46 ;  /* 0x0000002e005b7202 */ /* 0x002fe40000000f00 */
[----:B------:R-:W-:Y:S02]  /*1d10*/  MOV R82, R87 ;  /* 0x0000005700527202 */ /* 0x000fe40000000f00 */
[----:B------:R-:W-:Y:S02]  /*1d20*/  MOV R46, 0x1f ;  /* 0x0000001f002e7802 */ /* 0x000fe40000000f00 */
[----:B------:R-:W-:-:S02]  /*1d30*/  MOV R45, 0xffffffff ;  /* 0xffffffff002d7802 */ /* 0x000fc40000000f00 */
[----:B------:R-:W-:Y:S02]  /*1d40*/  MOV R92, 0x1d60 ;  /* 0x00001d60005c7802 */ /* 0x000fe40000000f00 */
[----:B------:R-:W-:Y:S05]  /*1d50*/  CALL.REL.NOINC `($__internal_155_$__cuda_sm70_shflsync_bfly_p) ;  /* 0x0000010000007944 */ /* 0x000fea0003c00000 */
[----:B------:R-:W-:Y:S01]  /*1d60*/  FADD.FTZ R89, R91, R89 ;  /* 0x000000595b597221 */ /* 0x000fe20000010000 */
[----:B0-----:R-:W-:Y:S01]  /*1d70*/  HFMA2.MMA R47, -RZ, RZ, 0, 9.5367431640625e-07 ;  /* 0x00000010ff2f7435 */ /* 0x001fe200000001ff */
[----:B-1----:R-:W-:Y:S01]  /*1d80*/  FADD.FTZ R87, R87, R46 ;  /* 0x0000002e57577221 */ /* 0x002fe20000010000 */
[----:B------:R-:W-:Y:S02]  /*1d90*/  MOV R46, 0x1f ;  /* 0x0000001f002e7802 */ /* 0x000fe40000000f00 */
[----:B------:R-:W-:Y:S02]  /*1da0*/  MOV R45, 0xffffffff ;  /* 0xffffffff002d7802 */ /* 0x000fe40000000f00 */
[----:B------:R-:W-:Y:S02]  /*1db0*/  MOV R82, R89 ;  /* 0x0000005900527202 */ /* 0x000fe40000000f00 */
[----:B------:R-:W-:Y:S02]  /*1dc0*/  MOV R92, 0x1de0 ;  /* 0x00001de0005c7802 */ /* 0x000fe40000000f00 */
[----:B------:R-:W-:Y:S05]  /*1dd0*/  CALL.REL.NOINC `($__internal_155_$__cuda_sm70_shflsync_bfly_p) ;  /* 0x0000008000007944 */ /* 0x000fea0003c00000 */
[----:B0-----:R-:W-:Y:S01]  /*1de0*/  HFMA2.MMA R47, -RZ, RZ, 0, 9.5367431640625e-07 ;  /* 0x00000010ff2f7435 */ /* 0x001fe200000001ff */
[----:B-1----:R-:W-:-:S02]  /*1df0*/  MOV R91, R46 ;  /* 0x0000002e005b7202 */ /* 0x002fc40000000f00 */
[----:B------:R-:W-:Y:S02]  /*1e00*/  MOV R82, R87 ;  /* 0x0000005700527202 */ /* 0x000fe40000000f00 */
[----:B------:R-:W-:Y:S02]  /*1e10*/  MOV R46, 0x1f ;  /* 0x0000001f002e7802 */ /* 0x000fe40000000f00 */
[----:B------:R-:W-:Y:S02]  /*1e20*/  MOV R45, 0xffffffff ;  /* 0xffffffff002d7802 */ /* 0x000fe40000000f00 */
[----:B------:R-:W-:Y:S02]  /*1e30*/  MOV R92, 0x1e50 ;  /* 0x00001e50005c7802 */ /* 0x000fe40000000f00 */
[----:B------:R-:W-:Y:S05]  /*1e40*/  CALL.REL.NOINC `($__internal_155_$__cuda_sm70_shflsync_bfly_p) ;  /* 0x0000001000007944 */ /* 0x000fea0003c00000 */
[----:B01----:R-:W-:Y:S05]  /*1e50*/  BRA `(.L_x_3370) ;  /* 0xffffec4000007947 */ /* 0x003fea000383ffff */
        .weak           $__internal_155_$__cuda_sm70_shflsync_bfly_p
        .type           $__internal_155_$__cuda_sm70_shflsync_bfly_p,@function
        .size           $__internal_155_$__cuda_sm70_shflsync_bfly_p,(.L_x_4535 - $__internal_155_$__cuda_sm70_shflsync_bfly_p)
$__internal_155_$__cuda_sm70_shflsync_bfly_p:
[----:B------:R-:W-:Y:S01]  /*1e60*/  HFMA2.MMA R93, -RZ, RZ, 0, 0 ;  /* 0x00000000ff5d7435 */ /* 0x000fe200000001ff */
[----:B------:R-:W-:Y:S04]  /*1e70*/  WARPSYNC R45 ;  /* 0x0000002d00007348 */ /* 0x000fe80003800000 */
[----:B------:R0:W1:Y:S01]  /*1e80*/  SHFL.BFLY PT, R46, R82, R47, R46 ;  /* 0x0c00002f522e7389 */ /* 0x00006200000e002e */
[----:B------:R-:W-:Y:S05]  /*1e90*/  RET.REL.NODEC R92 `(_ZN10layer_norm13ln_bwd_kernelINS_13Kernel_traitsIf6__halffS2_fjLj256ELj1ELj4ELj1ELj16ENS_18Kernel_traits_baseILj256EfS2_fS2_fjLj128EEEEELb1ELb1ELb0ELb1EEEvNS_9BwdParamsE) ;  /* 0xffffe1605c007950 */ /* 0x000fea0003c3ffff */
.L_x_3371:
        /* <DEDUP_REMOVED lines=14> */
.L_x_4535:


//--------------------- .text._ZN10layer_norm22ln_bwd_finalize_kernelINS_22Kernel_traits_finalizeILj256Ef6__halffS2_fjLb1ELj1024ELj4ENS_18Kernel_traits_baseILj256EfS2_fS2_fjLj1024EEEEELb1ELb0EEEvNS_9BwdParamsE --------------------------
	.section	.text._ZN10layer_norm22ln_bwd_finalize_kernelINS_22Kernel_traits_finalizeILj256Ef6__halffS2_fjLb1ELj1024ELj4ENS_18Kernel_traits_baseILj256EfS2_fS2_fjLj1024EEEEELb1ELb0EEEvNS_9BwdParamsE,"ax",@progbits
	.sectioninfo	@"SHI_REGISTERS=32"
	.align	128
        .global         _ZN10layer_norm22ln_bwd_finalize_kernelINS_22Kernel_traits_finalizeILj256Ef6__halffS2_fjLb1ELj1024ELj4ENS_18Kernel_traits_baseILj256EfS2_fS2_fjLj1024EEEEELb1ELb0EEEvNS_9BwdParamsE
        .type           _ZN10layer_norm22ln_bwd_finalize_kernelINS_22Kernel_traits_finalizeILj256Ef6__halffS2_fjLb1ELj1024ELj4ENS_18Kernel_traits_baseILj256EfS2_fS2_fjLj1024EEEEELb1ELb0EEEvNS_9BwdParamsE,@function
        .size           _ZN10layer_norm22ln_bwd_finalize_kernelINS_22Kernel_traits_finalizeILj256Ef6__halffS2_fjLb1ELj1024ELj4ENS_18Kernel_traits_baseILj256EfS2_fS2_fjLj1024EEEEELb1ELb0EEEvNS_9BwdParamsE,(.L_x_4536 - _ZN10layer_norm22ln_bwd_finalize_kernelINS_22Kernel_traits_finalizeILj256Ef6__halffS2_fjLb1ELj1024ELj4ENS_18Kernel_traits_baseILj256EfS2_fS2_fjLj1024EEEEELb1ELb0EEEvNS_9BwdParamsE)
        .other          _ZN10layer_norm22ln_bwd_finalize_kernelINS_22Kernel_traits_finalizeILj256Ef6__halffS2_fjLb1ELj1024ELj4ENS_18Kernel_traits_baseILj256EfS2_fS2_fjLj1024EEEEELb1ELb0EEEvNS_9BwdParamsE,@"STO_CUDA_ENTRY STV_DEFAULT"
_ZN10layer_norm22ln_bwd_finalize_kernelINS_22Kernel_traits_finalizeILj256Ef6__halffS2_fjLb1ELj1024ELj4ENS_18Kernel_traits_baseILj256EfS2_fS2_fjLj1024EEEEELb1ELb0EEEvNS_9BwdParamsE:
.text._ZN10layer_norm22ln_bwd_finalize_kernelINS_22Kernel_traits_finalizeILj256Ef6__halffS2_fjLb1ELj1024ELj4ENS_18Kernel_traits_baseILj256EfS2_fS2_fjLj1024EEEEELb1ELb0EEEvNS_9BwdParamsE:
        /* <DEDUP_REMOVED lines=19> */
.L_x_3385:
        /* <DEDUP_REMOVED lines=33> */
.L_x_3376:
        /* <DEDUP_REMOVED lines=47> */
.L_x_3375:
[----:B------:R-:W-:Y:S05]  /*0630*/  BSYNC B1 ;  /* 0x0000000000017941 */ /* 0x000fea0003800000 */
.L_x_3374:
        /* <DEDUP_REMOVED lines=29> */
.L_x_3378:
[----:B------:R-:W-:Y:S05]  /*0810*/  BSYNC B1 ;  /* 0x0000000000017941 */ /* 0x000fea0003800000 */
.L_x_3377:
        /* <DEDUP_REMOVED lines=14> */
.L_x_3379:
[----:B------:R-:W-:Y:S05]  /*0900*/  BSYNC B1 ;  /* 0x0000000000017941 */ /* 0x000fea0003800000 */
.L_x_3373:
[----:B------:R-:W-:Y:S05]  /*0910*/  BSYNC B0 ;  /* 0x0000000000007941 */ /* 0x000fea0003800000 */
.L_x_3372:
        /* <DEDUP_REMOVED lines=12> */
.L_x_3386:
        /* <DEDUP_REMOVED lines=27> */
.L_x_3387:
        /* <DEDUP_REMOVED lines=9> */
.L_x_3380:
        /* <DEDUP_REMOVED lines=18> */
.L_x_3384:
[----:B------:R-:W-:Y:S05]  /*0d40*/  BSYNC B0 ;  /* 0x0000000000007941 */ /* 0x000fea0003800000 */
.L_x_3383:
[C---:B------:R-:W-:Y:S02]  /*0d50*/  ISETP.GT.U32.AND P1, PT, R4.reuse, -0x101, PT ;  /* 0xfffffeff0400780c */ /* 0x040fe40003f24070 */
[----:B------:R-:W-:-:S02]  /*0d60*/  IADD3 R4, R4, 0x100, RZ ;  /* 0x0000010004047810 */ /* 0x000fc40007ffe0ff */
[----:B------:R-:W-:-:S09]  /*0d70*/  IADD3 R5, R5, 0x80, RZ ;  /* 0x0000008005057810 */ /* 0x000fd20007ffe0ff */
[----:B01----:R-:W-:Y:S05]  /*0d80*/  @P1 BRA `(.L_x_3385) ;  /* 0xfffff3a000001947 */ /* 0x003fea000383ffff */
[----:B------:R-:W-:Y:S05]  /*0d90*/  EXIT ;  /* 0x000000000000794d */ /* 0x000fea0003800000 */
.L_x_3381:
[----:B------:R-:W-:Y:S01]  /*0da0*/  HFMA2.MMA R17, -RZ, RZ, 0, 5.9604644775390625e-08 ;  /* 0x00000001ff117435 */ /* 0x000fe200000001ff */
[----:B---3--:R-:W-:Y:S01]  /*0db0*/  MOV R18, R10 ;  /* 0x0000000a00127202 */ /* 0x008fe20000000f00 */
[----:B------:R-:W-:Y:S01]  /*0dc0*/  IMAD.MOV.U32 R14, RZ, RZ, 0x1f ;  /* 0x0000001fff0e7424 */ /* 0x000fe200078e00ff */
[----:B------:R-:W-:Y:S02]  /*0dd0*/  MOV R19, 0xffffffff ;  /* 0xffffffff00137802 */ /* 0x000fe40000000f00 */
[----:B------:R-:W-:Y:S02]  /*0de0*/  MOV R8, 0xe00 ;  /* 0x00000e0000087802 */ /* 0x000fe40000000f00 */
[----:B012---:R-:W-:Y:S05]  /*0df0*/  CALL.REL.NOINC `($__internal_156_$__cuda_sm70_shflsync_bfly_p) ;  /* 0x0000059000007944 */ /* 0x007fea0003c00000 */
[----:B01----:R-:W-:Y:S05]  /*0e00*/  BRA `(.L_x_3386) ;  /* 0xfffffbd000007947 */ /* 0x003fea000383ffff */
.L_x_3382:
[----:B------:R-:W-:Y:S01]  /*0e10*/  HFMA2.MMA R17, -RZ, RZ, 0, 1.1920928955078125e-07 ;  /* 0x00000002ff117435 */ /* 0x000fe200000001ff */
[----:B------:R-:W-:Y:S01]  /*0e20*/  IMAD.MOV.U32 R14, RZ, RZ, 0x1f ;  /* 0x0000001fff0e7424 */ /* 0x000fe200078e00ff */
[----:B------:R-:W-:Y:S02]  /*0e30*/  MOV R19, 0xffffffff ;  /* 0xffffffff00137802 */ /* 0x000fe40000000f00 */
[----:B------:R-:W-:Y:S02]  /*0e40*/  MOV R8, 0xe60 ;  /* 0x00000e6000087802 */ /* 0x000fe40000000f00 */
[----:B0123--:R-:W-:Y:S05]  /*0e50*/  CALL.REL.NOINC `($__internal_156_$__cuda_sm70_shflsync_bfly_p) ;  /* 0x0000053000007944 */ /* 0x00ffea0003c00000 */
[----:B0-----:R-:W-:Y:S01]  /*0e60*/  HFMA2.MMA R17, -RZ, RZ, 0, 2.384185791015625e-07 ;  /* 0x00000004ff117435 */ /* 0x001fe200000001ff */
[----:B-1----:R-:W-:Y:S01]  /*0e70*/  FADD.FTZ R18, R18, R14 ;  /* 0x0000000e12127221 */ /* 0x002fe20000010000 */
[----:B------:R-:W-:Y:S01]  /*0e80*/  MOV R19, 0xffffffff ;  /* 0xffffffff00137802 */ /* 0x000fe20000000f00 */
[----:B------:R-:W-:Y:S01]  /*0e90*/  IMAD.MOV.U32 R14, RZ, RZ, 0x1f ;  /* 0x0000001fff0e7424 */ /* 0x000fe200078e00ff */
[----:B------:R-:W-:-:S02]  /*0ea0*/  MOV R8, 0xec0 ;  /* 0x00000ec000087802 */ /* 0x000fc40000000f00 */
[----:B------:R-:W-:Y:S05]  /*0eb0*/  CALL.REL.NOINC `($__internal_156_$__cuda_sm70_shflsync_bfly_p) ;  /* 0x000004d000007944 */ /* 0x000fea0003c00000 */
[----:B0-----:R-:W-:Y:S01]  /*0ec0*/  HFMA2.MMA R17, -RZ, RZ, 0, 4.76837158203125e-07 ;  /* 0x00000008ff117435 */ /* 0x001fe200000001ff */
[----:B-1----:R-:W-:Y:S01]  /*0ed0*/  FADD.FTZ R18, R18, R14 ;  /* 0x0000000e12127221 */ /* 0x002fe20000010000 */
[----:B------:R-:W-:Y:S01]  /*0ee0*/  MOV R19, 0xffffffff ;  /* 0xffffffff00137802 */ /* 0x000fe20000000f00 */
[----:B------:R-:W-:Y:S01]  /*0ef0*/  IMAD.MOV.U32 R14, RZ, RZ, 0x1f ;  /* 0x0000001fff0e7424 */ /* 0x000fe200078e00ff */
[----:B------:R-:W-:-:S02]  /*0f00*/  MOV R8, 0xf20 ;  /* 0x00000f2000087802 */ /* 0x000fc40000000f00 */
[----:B------:R-:W-:Y:S05]  /*0f10*/  CALL.REL.NOINC `($__internal_156_$__cuda_sm70_shflsync_bfly_p) ;  /* 0x0000047000007944 */ /* 0x000fea0003c00000 */
[----:B-1----:R-:W-:Y:S01]  /*0f20*/  FADD.FTZ R10, R18, R14 ;  /* 0x0000000e120a7221 */ /* 0x002fe20000010000 */
[----:B0-----:R-:W-:Y:S01]  /*0f30*/  HFMA2.MMA R17, -RZ, RZ, 0, 9.5367431640625e-07 ;  /* 0x00000010ff117435 */ /* 0x001fe200000001ff */
[----:B------:R-:W-:Y:S01]  /*0f40*/  IMAD.MOV.U32 R14, RZ, RZ, 0x1f ;  /* 0x0000001fff0e7424 */ /* 0x000fe200078e00ff */
[----:B------:R-:W-:-:S02]  /*0f50*/  MOV R19, 0xffffffff ;  /* 0xffffffff00137802 */ /* 0x000fc40000000f00 */
[----:B------:R-:W-:Y:S02]  /*0f60*/  MOV R18, R10 ;  /* 0x0000000a00127202 */ /* 0x000fe40000000f00 */
[----:B------:R-:W-:Y:S02]  /*0f70*/  MOV R8, 0xf90 ;  /* 0x00000f9000087802 */ /* 0x000fe40000000f00 */
[----:B------:R-:W-:Y:S05]  /*0f80*/  CALL.REL.NOINC `($__internal_156_$__cuda_sm70_shflsync_bfly_p) ;  /* 0x0000040000007944 */ /* 0x000fea0003c00000 */
[----:B0-----:R-:W-:Y:S01]  /*0f90*/  HFMA2.MMA R17, -RZ, RZ, 0, 5.9604644775390625e-08 ;  /* 0x00000001ff117435 */ /* 0x001fe200000001ff */
[----:B-1----:R-:W-:Y:S01]  /*0fa0*/  IMAD.MOV.U32 R13, RZ, RZ, R14 ;  /* 0x000000ffff0d7224 */ /* 0x002fe200078e000e */
[----:B------:R-:W-:Y:S01]  /*0fb0*/  MOV R18, R15 ;  /* 0x0000000f00127202 */ /* 0x000fe20000000f00 */
[----:B------:R-:W-:Y:S01]  /*0fc0*/  IMAD.MOV.U32 R14, RZ, RZ, 0x1f ;  /* 0x0000001fff0e7424 */ /* 0x000fe200078e00ff */
[----:B------:R-:W-:Y:S02]  /*0fd0*/  MOV R19, 0xffffffff ;  /* 0xffffffff00137802 */ /* 0x000fe40000000f00 */
[----:B------:R-:W-:Y:S02]  /*0fe0*/  MOV R8, 0x1000 ;  /* 0x0000100000087802 */ /* 0x000fe40000000f00 */
[----:B------:R-:W-:Y:S05]  /*0ff0*/  CALL.REL.NOINC `($__internal_156_$__cuda_sm70_shflsync_bfly_p) ;  /* 0x0000039000007944 */ /* 0x000fea0003c00000 */
[----:B0-----:R-:W-:Y:S01]  /*1000*/  HFMA2.MMA R17, -RZ, RZ, 0, 1.1920928955078125e-07 ;  /* 0x00000002ff117435 */ /* 0x001fe200000001ff */
[----:B-1----:R-:W-:Y:S01]  /*1010*/  FADD.FTZ R18, R15, R14 ;  /* 0x0000000e0f127221 */ /* 0x002fe20000010000 */
[----:B------:R-:W-:Y:S01]  /*1020*/  MOV R19, 0xffffffff ;  /* 0xffffffff00137802 */ /* 0x000fe20000000f00 */
[----:B------:R-:W-:Y:S01]  /*1030*/  IMAD.MOV.U32 R14, RZ, RZ, 0x1f ;  /* 0x0000001fff0e7424 */ /* 0x000fe200078e00ff */
[----:B------:R-:W-:-:S02]  /*1040*/  MOV R8, 0x1060 ;  /* 0x0000106000087802 */ /* 0x000fc40000000f00 */
[----:B------:R-:W-:Y:S05]  /*1050*/  CALL.REL.NOINC `($__internal_156_$__cuda_sm70_shflsync_bfly_p) ;  /* 0x0000033000007944 */ /* 0x000fea0003c00000 */
        /* <DEDUP_REMOVED lines=14> */
[----:B------:R-:W-:Y:S01]  /*1140*/  MOV R14, 0x1f ;  /* 0x0000001f000e7802 */ /* 0x000fe20000000f00 */
[----:B------:R-:W-:Y:S01]  /*1150*/  IMAD.MOV.U32 R19, RZ, RZ, -0x1 ;  /* 0xffffffffff137424 */ /* 0x000fe200078e00ff */
[----:B------:R-:W-:-:S02]  /*1160*/  MOV R8, 0x1190 ;  /* 0x0000119000087802 */ /* 0x000fc40000000f00 */
[----:B------:R-:W-:Y:S02]  /*1170*/  MOV R18, R12 ;  /* 0x0000000c00127202 */ /* 0x000fe40000000f00 */
[----:B------:R-:W-:Y:S05]  /*1180*/  CALL.REL.NOINC `($__internal_156_$__cuda_sm70_shflsync_bfly_p) ;  /* 0x0000020000007944 */ /* 0x000fea0003c00000 */
[----:B-1----:R-:W-:Y:S01]  /*1190*/  MOV R15, R14 ;  /* 0x0000000e000f7202 */ /* 0x002fe20000000f00 */
[----:B------:R-:W-:Y:S01]  /*11a0*/  HFMA2.MMA R14, -RZ, RZ, 0, 1.847743988037109375e-06 ;  /* 0x0000001fff0e7435 */ /* 0x000fe200000001ff */
[----:B0-----:R-:W-:Y:S01]  /*11b0*/  MOV R18, R11 ;  /* 0x0000000b00127202 */ /* 0x001fe20000000f00 */
        /* <DEDUP_REMOVED lines=13> */
[----:B------:R-:W-:Y:S01]  /*1290*/  IMAD.MOV.U32 R19, RZ, RZ, -0x1 ;  /* 0xffffffffff137424 */ /* 0x000fe200078e00ff */
[----:B------:R-:W-:-:S02]  /*12a0*/  MOV R8, 0x12c0 ;  /* 0x000012c000087802 */ /* 0x000fc40000000f00 */
[----:B------:R-:W-:Y:S05]  /*12b0*/  CALL.REL.NOINC `($__internal_156_$__cuda_sm70_shflsync_bfly_p) ;  /* 0x000000d000007944 */ /* 0x000fea0003c00000 */
[----:B0-----:R-:W-:Y:S01]  /*12c0*/  HFMA2.MMA R17, -RZ, RZ, 0, 4.76837158203125e-07 ;  /* 0x00000008ff117435 */ /* 0x001fe200000001ff */
[----:B-1----:R-:W-:Y:S01]  /*12d0*/  FADD.FTZ R18, R18, R14 ;  /* 0x0000000e12127221 */ /* 0x002fe20000010000 */
[----:B------:R-:W-:-:S02]  /*12e0*/  MOV R14, 0x1f ;  /* 0x0000001f000e7802 */ /* 0x000fc40000000f00 */
[----:B------:R-:W-:Y:S02]  /*12f0*/  MOV R19, 0xffffffff ;  /* 0xffffffff00137802 */ /* 0x000fe40000000f00 */
[----:B------:R-:W-:Y:S02]  /*1300*/  MOV R8, 0x1320 ;  /* 0x0000132000087802 */ /* 0x000fe40000000f00 */
[----:B------:R-:W-:Y:S05]  /*1310*/  CALL.REL.NOINC `($__internal_156_$__cuda_sm70_shflsync_bfly_p) ;  /* 0x0000007000007944 */ /* 0x000fea0003c00000 */
[----:B01----:R-:W-:Y:S01]  /*1320*/  FADD.FTZ R18, R18, R14 ;  /* 0x0000000e12127221 */ /* 0x003fe20000010000 */
[----:B------:R-:W-:Y:S01]  /*1330*/  HFMA2.MMA R14, -RZ, RZ, 0, 1.847743988037109375e-06 ;  /* 0x0000001fff0e7435 */ /* 0x000fe200000001ff */
[----:B------:R-:W-:Y:S01]  /*1340*/  IMAD.MOV.U32 R17, RZ, RZ, 0x10 ;  /* 0x00000010ff117424 */ /* 0x000fe200078e00ff */
[----:B------:R-:W-:Y:S02]  /*1350*/  MOV R19, 0xffffffff ;  /* 0xffffffff00137802 */ /* 0x000fe40000000f00 */
[----:B------:R-:W-:Y:S02]  /*1360*/  MOV R8, 0x1380 ;  /* 0x0000138000087802 */ /* 0x000fe40000000f00 */
[----:B------:R-:W-:Y:S05]  /*1370*/  CALL.REL.NOINC `($__internal_156_$__cuda_sm70_shflsync_bfly_p) ;  /* 0x0000001000007944 */ /* 0x000fea0003c00000 */
[----:B01----:R-:W-:Y:S05]  /*1380*/  BRA `(.L_x_3387) ;  /* 0xfffff80000007947 */ /* 0x003fea000383ffff */
        .weak           $__internal_156_$__cuda_sm70_shflsync_bfly_p
        .type           $__internal_156_$__cuda_sm70_shflsync_bfly_p,@function
        .size           $__internal_156_$__cuda_sm70_shflsync_bfly_p,(.L_x_4536 - $__internal_156_$__cuda_sm70_shflsync_bfly_p)
$__internal_156_$__cuda_sm70_shflsync_bfly_p:
[----:B------:R-:W-:Y:S01]  /*1390*/  HFMA2.MMA R9, -RZ, RZ, 0, 0 ;  /* 0x00000000ff097435 */ /* 0x000fe200000001ff */
[----:B------:R-:W-:Y:S04]  /*13a0*/  WARPSYNC R19 ;  /* 0x0000001300007348 */ /* 0x000fe80003800000 */
[----:B------:R0:W1:Y:S01]  /*13b0*/  SHFL.BFLY PT, R14, R18, R17, R14 ;  /* 0x0c000011120e7389 */ /* 0x00006200000e000e */
[----:B------:R-:W-:Y:S05]  /*13c0*/  RET.REL.NODEC R8 `(_ZN10layer_norm22ln_bwd_finalize_kernelINS_22Kernel_traits_finalizeILj256Ef6__halffS2_fjLb1ELj1024ELj4ENS_18Kernel_traits_baseILj256EfS2_fS2_fjLj1024EEEEELb1ELb0EEEvNS_9BwdParamsE) ;  /* 0xffffec3008007950 */ /* 0x000fea0003c3ffff */
.L_x_3388:
        /* <DEDUP_REMOVED lines=11> */
.L_x_4536:


//--------------------- .text._ZN10layer_norm13ln_bwd_kernelINS_13Kernel_traitsIf6__halffS2_fjLj256ELj1ELj4ELj1ELj16ENS_18Kernel_traits_baseILj256EfS2_fS2_fjLj128EEEEELb1ELb1ELb1ELb0EEEvNS_9BwdParamsE --------------------------
	.section	.text._ZN10layer_norm13ln_bwd_kernelINS_13Kernel_traitsIf6__halffS2_fjLj256ELj1ELj4ELj1ELj16ENS_18Kernel_traits_baseILj256EfS2_fS2_fjLj128EEEEELb1ELb1ELb1ELb0EEEvNS_9BwdParamsE,"ax",@progbits
	.sectioninfo	@"SHI_REGISTERS=111"
	.align	128
        .global         _ZN10layer_norm13ln_bwd_kernelINS_13Kernel_traitsIf6__halffS2_fjLj256ELj1ELj4ELj1ELj16ENS_18Kernel_traits_baseILj256EfS2_fS2_fjLj128EEEEELb1ELb1ELb1ELb0EEEvNS_9BwdParamsE
        .type           _ZN10layer_norm13ln_bwd_kernelINS_13Kernel_traitsIf6__halffS2_fjLj256ELj1ELj4ELj1ELj16ENS_18Kernel_traits_baseILj256EfS2_fS2_fjLj128EEEEELb1ELb1ELb1ELb0EEEvNS_9BwdParamsE,@function
        .size           _ZN10layer_norm13ln_bwd_kernelINS_13Kernel_traitsIf6__halffS2_fjLj256ELj1ELj4ELj1ELj16ENS_18Kernel_traits_baseILj256EfS2_fS2_fjLj128EEEEELb1ELb1ELb1ELb0EEEvNS_9BwdParamsE,(.L_x_4537 - _ZN10layer_norm13ln_bwd_kernelINS_13Kernel_traitsIf6__halffS2_fjLj256ELj1ELj4ELj1ELj16ENS_18Kernel_traits_baseILj256EfS2_fS2_fjLj128EEEEELb1ELb1ELb1ELb0EEEvNS_9BwdParamsE)
        .other          _ZN10layer_norm13ln_bwd_kernelINS_13Kernel_traitsIf6__halffS2_fjLj256ELj1ELj4ELj1ELj16ENS_18Kernel_traits_baseILj256EfS2_fS2_fjLj128EEEEELb1ELb1ELb1ELb0EEEvNS_9BwdParamsE,@"STO_CUDA_ENTRY STV_DEFAULT"
_ZN10layer_norm13ln_bwd_kernelINS_13Kernel_traitsIf6__halffS2_fjLj256ELj1ELj4ELj1ELj16ENS_18Kernel_traits_baseILj256EfS2_fS2_fjLj128EEEEELb1ELb1ELb1ELb0EEEvNS_9BwdParamsE:
.text._ZN10layer_norm13ln_bwd_kernelINS_13Kernel_traitsIf6__halffS2_fjLj256ELj1ELj4ELj1ELj16ENS_18Kernel_traits_baseILj256EfS2_fS2_fjLj128EEEEELb1ELb1ELb1ELb0EEEvNS_9BwdParamsE:
        /* <DEDUP_REMOVED lines=36> */
.L_x_3431:
        /* <DEDUP_REMOVED lines=32> */
[----:B------:R1:W5:Y:S04]  /*0440*/  @P0 LDG.E.128 R8, [R2.64] ;  /* 0x0000000402080981 */ /* 0x000368000c1e1d00 */
[----:B------:R1:W5:Y:S01]  /*0450*/  @P0 LDG.E.128 R4, [R2.64+0x10] ;  /* 0x0000100402040981 */ /* 0x000362000c1e1d00 */
        /* <DEDUP_REMOVED lines=8> */
[----:B------:R-:W-:Y:S01]  /*04e0*/  PRMT R92, R68, 0x7610, R92 ;  /* 0x00007610445c7816 */ /* 0x000fe2000000005c */
[----:B------:R-:W-:Y:S05]  /*04f0*/  BRA `(.L_x_3392) ;  /* 0x0000067000007947 */ /* 0x000fea0003800000 */
.L_x_3391:
[----:B---3-5:R-:W-:Y:S01]  /*0500*/  ISETP.GE.AND P0, PT, R96, 0x1, PT ;  /* 0x000000016000780c */ /* 0x028fe20003f06270 */
[----:B------:R-:W-:-:S12]  /*0510*/  CS2R R100, SRZ ;  /* 0x0000000000647805 */ /* 0x000fd8000001ff00 */
        /* <DEDUP_REMOVED lines=9> */
[----:B------:R-:W-:Y:S01]  /*05b0*/  IMAD R73, R73, c[0x0][0x168], RZ ;  /* 0x00005a0049497a24 */ /* 0x000fe200078e02ff */
[----:B------:R-:W-:-:S04]  /*05c0*/  HFMA2.MMA R93, -RZ, RZ, 0, 4.76837158203125e-07 ;  /* 0x00000008ff5d7435 */ /* 0x000fc800000001ff */
        /* <DEDUP_REMOVED lines=17> */
[C-C-:B---3--:R-:W-:Y:S01]  /*06e0*/  SHF.R.U64 R91, R92.reuse, 0x10, R93.reuse ;  /* 0x000000105c5b7819 */ /* 0x148fe2000000125d */
[--C-:B----4-:R-:W-:Y:S02]  /*06f0*/  HADD2.F32 R101, -RZ, R82.reuse.H0_H0 ;  /* 0x20000052ff657230 */ /* 0x110fe40000004100 */
[----:B------:R-:W-:Y:S01]  /*0700*/  HADD2.F32 R102, -RZ, R82.H1_H1 ;  /* 0x30000052ff667230 */ /* 0x000fe20000004100 */
[----:B------:R-:W-:Y:S01]  /*0710*/  SHF.R.U64 R82, R92, 0x8, R93 ;  /* 0x000000085c527819 */ /* 0x000fe2000000125d */
[--C-:B------:R-:W-:Y:S01]  /*0720*/  HADD2.F32 R95, -RZ, R80.reuse.H0_H0 ;  /* 0x20000050ff5f7230 */ /* 0x100fe20000004100 */
[C---:B------:R-:W-:Y:S01]  /*0730*/  FADD.FTZ R69, -R68.reuse, R76 ;  /* 0x0000004c44457221 */ /* 0x040fe20000010100 */
[--C-:B------:R-:W-:Y:S01]  /*0740*/  HADD2.F32 R99, -RZ, R81.reuse.H0_H0 ;  /* 0x20000051ff637230 */ /* 0x100fe20000004100 */
[C---:B------:R-:W-:Y:S01]  /*0750*/  FADD.FTZ R77, -R68.reuse, R77 ;  /* 0x0000004d444d7221 */ /* 0x040fe20000010100 */
[----:B------:R-:W-:Y:S01]  /*0760*/  HADD2.F32 R100, -RZ, R81.H1_H1 ;  /* 0x30000051ff647230 */ /* 0x000fe20000004100 */
[C---:B------:R-:W-:Y:S01]  /*0770*/  FADD.FTZ R79, -R68.reuse, R79 ;  /* 0x0000004f444f7221 */ /* 0x040fe20000010100 */
[--C-:B-1----:R-:W-:Y:S01]  /*0780*/  HADD2.F32 R3, -RZ, R83.reuse.H0_H0 ;  /* 0x20000053ff037230 */ /* 0x102fe20000004100 */
[C---:B------:R-:W-:Y:S01]  /*0790*/  FADD.FTZ R89, -R68.reuse, R78 ;  /* 0x0000004e44597221 */ /* 0x040fe20000010100 */
[----:B------:R-:W-:Y:S01]  /*07a0*/  HADD2.F32 R2, -RZ, R83.H1_H1 ;  /* 0x30000053ff027230 */ /* 0x000fe20000004100 */
[----:B------:R-:W-:Y:S01]  /*07b0*/  FADD.FTZ R81, -R68, R84 ;  /* 0x0000005444517221 */ /* 0x000fe20000010100 */
[----:B------:R-:W-:Y:S01]  /*07c0*/  SHF.R.U64 R90, R92, 0x18, R93 ;  /* 0x000000185c5a7819 */ /* 0x000fe2000000125d */
[----:B------:R-:W-:Y:S01]  /*07d0*/  FADD.FTZ R85, -R68, R85 ;  /* 0x0000005544557221 */ /* 0x000fe20000010100 */
[----:B------:R-:W-:Y:S01]  /*07e0*/  PRMT R73, R92, 0x7610, R73 ;  /* 0x000076105c497816 */ /* 0x000fe20000000049 */
[C---:B------:R-:W-:Y:S01]  /*07f0*/  FADD.FTZ R83, -R68.reuse, R86 ;  /* 0x0000005644537221 */ /* 0x040fe20000010100 */
[----:B------:R-:W-:Y:S01]  /*0800*/  HADD2.F32 R88, -RZ, R80.H1_H1 ;  /* 0x30000050ff587230 */ /* 0x000fe20000004100 */
[----:B------:R-:W-:Y:S01]  /*0810*/  FADD.FTZ R87, -R68, R87 ;  /* 0x0000005744577221 */ /* 0x000fe20000010100 */
[----:B------:R-:W-:Y:S01]  /*0820*/  SHF.R.U32.HI R68, RZ, 0x8, R93 ;  /* 0x00000008ff447819 */ /* 0x000fe2000001165d */
[----:B------:R-:W-:Y:S01]  /*0830*/  FMUL.FTZ R75, R70, R69 ;  /* 0x00000045464b7220 */ /* 0x000fe20000410000 */
[----:B------:R-:W-:Y:S01]  /*0840*/  PRMT R92, R82, 0x7610, R92 ;  /* 0x00007610525c7816 */ /* 0x000fe2000000005c */
[----:B------:R-:W-:-:S02]  /*0850*/  FMUL.FTZ R82, R48, R95 ;  /* 0x0000005f30527220 */ /* 0x000fc40000410000 */
[C---:B------:R-:W-:Y:S02]  /*0860*/  FMUL.FTZ R74, R70.reuse, R77 ;  /* 0x0000004d464a7220 */ /* 0x040fe40000410000 */
[C---:B------:R-:W-:Y:S02]  /*0870*/  FMUL.FTZ R76, R70.reuse, R79 ;  /* 0x0000004f464c7220 */ /* 0x040fe40000410000 */
[----:B------:R-:W-:Y:S01]  /*0880*/  FMUL.FTZ R77, R70, R89 ;  /* 0x00000059464d7220 */ /* 0x000fe20000410000 */
[----:B------:R-:W-:Y:S01]  /*0890*/  PRMT R89, R68, 0x7610, R89 ;  /* 0x0000761044597816 */ /* 0x000fe20000000059 */
[C---:B------:R-:W-:Y:S02]  /*08a0*/  FMUL.FTZ R79, R70.reuse, R81 ;  /* 0x00000051464f7220 */ /* 0x040fe40000410000 */
[----:B------:R-:W-:Y:S02]  /*08b0*/  FMUL.FTZ R81, R70, R83 ;  /* 0x0000005346517220 */ /* 0x000fe40000410000 */
[----:B------:R-:W-:-:S02]  /*08c0*/  FMUL.FTZ R83, R49, R88 ;  /* 0x0000005831537220 */ /* 0x000fc40000410000 */
[----:B------:R-:W-:Y:S02]  /*08d0*/  FADD.FTZ R68, RZ, R82 ;  /* 0x00000052ff447221 */ /* 0x000fe40000010000 */
[----:B------:R-:W-:Y:S02]  /*08e0*/  FFMA.FTZ R69, R75, R82, RZ ;  /* 0x000000524b457223 */ /* 0x000fe400000100ff */
        /* <DEDUP_REMOVED lines=16> */
[----:B------:R-:W-:Y:S02]  /*09f0*/  FFMA.FTZ R13, R74, R88, R13 ;  /* 0x000000584a0d7223 */ /* 0x000fe4000001000d */
[----:B------:R-:W-:Y:S02]  /*0a00*/  FADD.FTZ R21, R21, R88 ;  /* 0x0000005815157221 */ /* 0x000fe40000010000 */
        /* <DEDUP_REMOVED lines=9> */
[----:B------:R-:W-:Y:S01]  /*0aa0*/  FFMA.FTZ R69, R81, R88, R69 ;  /* 0x0000005851457223 */ /* 0x000fe20000010045 */
[--C-:B------:R-:W-:Y:S01]  /*0ab0*/  SHF.R.U32.HI R94, RZ, 0x10, R93.reuse ;  /* 0x00000010ff5e7819 */ /* 0x100fe2000001165d */
[----:B------:R-:W-:Y:S01]  /*0ac0*/  FFMA.FTZ R14, R77, R99, R14 ;  /* 0x000000634d0e7223 */ /* 0x000fe2000001000e */
[----:B------:R-:W-:Y:S01]  /*0ad0*/  SHF.R.U32.HI R97, RZ, 0x18, R93 ;  /* 0x00000018ff617819 */ /* 0x000fe2000001165d */
[----:B------:R-:W-:-:S02]  /*0ae0*/  FADD.FTZ R22, R22, R99 ;  /* 0x0000006316167221 */ /* 0x000fc40000010000 */
[----:B------:R-:W-:Y:S02]  /*0af0*/  FADD.FTZ R32, R32, R101 ;  /* 0x0000006520207221 */ /* 0x000fe40000010000 */
[----:B------:R-:W-:Y:S02]  /*0b00*/  FFMA.FTZ R16, R79, R101, R16 ;  /* 0x000000654f107223 */ /* 0x000fe40000010010 */
[----:B------:R-:W-:Y:S02]  /*0b10*/  FFMA.FTZ R15, R76, R100, R15 ;  /* 0x000000644c0f7223 */ /* 0x000fe4000001000f */
[----:B------:R-:W-:Y:S02]  /*0b20*/  FADD.FTZ R23, R23, R100 ;  /* 0x0000006417177221 */ /* 0x000fe40000010000 */
[----:B------:R-:W-:Y:S02]  /*0b30*/  FADD.FTZ R33, R33, R102 ;  /* 0x0000006621217221 */ /* 0x000fe40000010000 */
[----:B------:R-:W-:-:S02]  /*0b40*/  FFMA.FTZ R17, R78, R102, R17 ;  /* 0x000000664e117223 */ /* 0x000fc40000010011 */
[----:B------:R-:W-:Y:S02]  /*0b50*/  FADD.FTZ R99, R2, R95 ;  /* 0x0000005f02637221 */ /* 0x000fe40000010000 */
[----:B------:R-:W-:Y:S02]  /*0b60*/  FFMA.FTZ R101, R80, R95, R69 ;  /* 0x0000005f50657223 */ /* 0x000fe40000010045 */
.L_x_3392:
[----:B-1----:R-:W-:Y:S05]  /*0b70*/  BSYNC B0 ;  /* 0x0000000000007941 */ /* 0x002fea0003800000 */
.L_x_3390:
[----:B------:R-:W-:Y:S05]  /*0b80*/  BRA.DIV ~URZ, `(.L_x_3393) ;  /* 0x000018627f007947 */ /* 0x000fea000b800000 */
[----:B------:R1:W2:Y:S02]  /*0b90*/  SHFL.BFLY PT, R68, R99, 0x1, 0x1f ;  /* 0x0c201f0063447f89 */ /* 0x0002a400000e0000 */
.L_x_3434:
        /* <DEDUP_REMOVED lines=18> */
.L_x_3435:
        /* <DEDUP_REMOVED lines=9> */
[----:B------:R-:W-:Y:S01]  /*0d50*/  IMAD.MOV.U32 R2, RZ, RZ, RZ ;  /* 0x000000ffff027224 */ /* 0x000fe200078e00ff */
[----:B------:R-:W-:Y:S01]  /*0d60*/  @!P5 ISETP.NE.U32.AND P2, PT, RZ, c[0x0][0x218], PT ;  /* 0x00008600ff00da0c */ /* 0x000fe20003f45070 */
[----:B------:R-:W-:Y:S01]  /*0d70*/  FMUL.FTZ R3, R3, c[0x0][0x1e0] ;  /* 0x0000780003037a20 */ /* 0x000fe20000410000 */
[----:B------:R-:W-:Y:S01]  /*0d80*/  @!P5 ISETP.NE.AND.EX P0, PT, RZ, c[0x0][0x21c], PT, P0 ;  /* 0x00008700ff00da0c */ /* 0x000fe20003f05300 */
[----:B------:R-:W-:Y:S01]  /*0d90*/  FMUL.FTZ R68, R68, c[0x0][0x1e0] ;  /* 0x0000780044447a20 */ /* 0x000fe20000410000 */
[----:B-----5:R-:W-:-:S02]  /*0da0*/  @!P5 FSEL R103, R8, RZ, P1 ;  /* 0x000000ff0867d208 */ /* 0x020fc40000800000 */
[----:B------:R-:W-:-:S05]  /*0db0*/  @P4 IADD3 R96, R96, -0x1, RZ ;  /* 0xffffffff60604810 */ /* 0x000fca0007ffe0ff */
[----:B------:R-:W-:-:S05]  /*0dc0*/  @P4 IMAD R96, R96, c[0x0][0x168], RZ ;  /* 0x00005a0060604a24 */ /* 0x000fca00078e02ff */
[----:B------:R-:W-:-:S04]  /*0dd0*/  @P4 SHF.R.S32.HI R69, RZ, 0x1f, R96 ;  /* 0x0000001fff454819 */ /* 0x000fc80000011460 */
[----:B------:R-:W-:-:S04]  /*0de0*/  @P4 LEA.HI R69, R69, R96, RZ, 0x3 ;  /* 0x0000006045454211 */ /* 0x000fc800078f18ff */
[----:B------:R-:W-:Y:S01]  /*0df0*/  @P4 LEA.HI.SX32 R2, R69, R72, 0x1d ;  /* 0x0000004845024211 */ /* 0x000fe200078feaff */
[----:B------:R-:W-:Y:S05]  /*0e00*/  @!P4 BRA `(.L_x_3398) ;  /* 0x000000300000c947 */ /* 0x000fea0003800000 */
[----:B------:R-:W-:-:S05]  /*0e10*/  MOV R65, 0x10 ;  /* 0x0000001000417802 */ /* 0x000fca0000000f00 */
[----:B------:R-:W-:-:S06]  /*0e20*/  IMAD.WIDE.U32 R64, R2, R65, c[0x0][0x170] ;  /* 0x00005c0002407625 */ /* 0x000fcc00078e0041 */
[----:B------:R-:W5:Y:S02]  /*0e30*/  LDG.E.128 R64, [R64.64] ;  /* 0x0000000440407981 */ /* 0x000f64000c1e1d00 */
.L_x_3398:
[----:B------:R-:W-:Y:S05]  /*0e40*/  BSYNC B1 ;  /* 0x0000000000017941 */ /* 0x000fea0003800000 */
.L_x_3397:
        /* <DEDUP_REMOVED lines=10> */
.L_x_3400:
[----:B------:R-:W-:Y:S05]  /*0ef0*/  BSYNC B1 ;  /* 0x0000000000017941 */ /* 0x000fea0003800000 */
.L_x_3399:
        /* <DEDUP_REMOVED lines=28> */
.L_x_3402:
[----:B------:R-:W-:Y:S05]  /*10c0*/  BSYNC B1 ;  /* 0x0000000000017941 */ /* 0x000fea0003800000 */
.L_x_3401:
        /* <DEDUP_REMOVED lines=18> */
.L_x_3404:
[----:B------:R-:W-:Y:S05]  /*11f0*/  BSYNC B1 ;  /* 0x0000000000017941 */ /* 0x000fea0003800000 */
.L_x_3403:
[----:B------:R-:W-:Y:S01]  /*1200*/  BSSY B1, `(.L_x_3405) ;  /* 0x000000d000017945 */ /* 0x000fe20003800000 */
        /* <DEDUP_REMOVED lines=12> */
.L_x_3406:
[----:B------:R-:W-:Y:S05]  /*12d0*/  BSYNC B1 ;  /* 0x0000000000017941 */ /* 0x000fea0003800000 */
.L_x_3405:
        /* <DEDUP_REMOVED lines=10> */
.L_x_3408:
[----:B------:R-:W-:Y:S05]  /*1380*/  BSYNC B1 ;  /* 0x0000000000017941 */ /* 0x000fea0003800000 */
.L_x_3407:
[----:B------:R-:W-:Y:S01]  /*1390*/  BSSY B1, `(.L_x_3409) ;  /* 0x000000d000017945 */ /* 0x000fe20003800000 */
[----:B------:R-:W-:Y:S05]  /*13a0*/  @!P4 BRA `(.L_x_3410) ;  /* 0x000000b00000c947 */ /* 0x000fea0003800000 */
[----:B------:R-:W-:Y:S01]  /*13b0*/  LOP3.LUT P2, RZ, R91, 0xff, RZ, 0xc0, !PT ;  /* 0x000000ff5bff7812 */ /* 0x000fe2000784c0ff */
[----:B------:R-:W-:-:S04]  /*13c0*/  FMUL.FTZ R103, R101, c[0x0][0x1ec] ;  /* 0x00007b0065677a20 */ /* 0x000fc80000410000 */
[----:B------:R-:W-:Y:S02]  /*13d0*/  FMUL.FTZ R107, R103, c[0x0][0x1e8] ;  /* 0x00007a00676b7a20 */ /* 0x000fe40000410000 */
[----:B------:R-:W-:Y:S02]  /*13e0*/  IMAD.MOV.U32 R103, RZ, RZ, RZ ;  /* 0x000000ffff677224 */ /* 0x000fe400078e00ff */
[----:B------:R-:W-:-:S04]  /*13f0*/  FMUL.FTZ R106, R38, R107 ;  /* 0x0000006b266a7220 */ /* 0x000fc80000410000 */
[----:B-----5:R-:W-:Y:S01]  /*1400*/  @P2 HADD2.F32 R105, -RZ, R65.H0_H0 ;  /* 0x20000041ff692230 */ /* 0x020fe20000004100 */
[----:B------:R-:W-:-:S04]  /*1410*/  FSEL R106, R106, RZ, P2 ;  /* 0x000000ff6a6a7208 */ /* 0x000fc80001000000 */
[----:B------:R-:W-:Y:S01]  /*1420*/  @P2 FMUL.FTZ R103, R107, R105 ;  /* 0x000000696b672220 */ /* 0x000fe20000410000 */
[----:B------:R-:W-:-:S03]  /*1430*/  F2FP.PACK_AB R106, RZ, R106 ;  /* 0x0000006aff6a723e */ /* 0x000fc600000000ff */
[----:B------:R-:W-:Y:S01]  /*1440*/  FADD.FTZ R30, R30, R103 ;  /* 0x000000671e1e7221 */ /* 0x000fe20000010000 */
[----:B------:R-:W-:Y:S02]  /*1450*/  PRMT R53, R106, 0x7610, R53 ;  /* 0x000076106a357816 */ /* 0x000fe40000000035 */
.L_x_3410:
[----:B------:R-:W-:Y:S05]  /*1460*/  BSYNC B1 ;  /* 0x0000000000017941 */ /* 0x000fea0003800000 */
.L_x_3409:
        /* <DEDUP_REMOVED lines=10> */
.L_x_3412:
[----:B------:R-:W-:Y:S05]  /*1510*/  BSYNC B1 ;  /* 0x0000000000017941 */ /* 0x000fea0003800000 */
.L_x_3411:
[----:B------:R-:W-:Y:S01]  /*1520*/  BSSY B1, `(.L_x_3413) ;  /* 0x000000d000017945 */ /* 0x000fe20003800000 */
[----:B------:R-:W-:Y:S05]  /*1530*/  @!P4 BRA `(.L_x_3414) ;  /* 0x000000b00000c947 */ /* 0x000fea0003800000 */
[----:B------:R-:W-:Y:S01]  /*1540*/  LOP3.LUT P2, RZ, R90, 0xff, RZ, 0xc0, !PT ;  /* 0x000000ff5aff7812 */ /* 0x000fe2000784c0ff */
[----:B------:R-:W-:Y:S01]  /*1550*/  FMUL.FTZ R103, R96, c[0x0][0x1ec] ;  /* 0x00007b0060677a20 */ /* 0x000fe20000410000 */
[----:B------:R-:W-:-:S03]  /*1560*/  MOV R106, RZ ;  /* 0x000000ff006a7202 */ /* 0x000fc60000000f00 */
        /* <DEDUP_REMOVED lines=8> */
.L_x_3414:
[----:B------:R-:W-:Y:S05]  /*15f0*/  BSYNC B1 ;  /* 0x0000000000017941 */ /* 0x000fea0003800000 */
.L_x_3413:
        /* <DEDUP_REMOVED lines=10> */
.L_x_3416:
[----:B------:R-:W-:Y:S05]  /*16a0*/  BSYNC B1 ;  /* 0x0000000000017941 */ /* 0x000fea0003800000 */
.L_x_3415:
        /* <DEDUP_REMOVED lines=13> */
.L_x_3418:
[----:B------:R-:W-:Y:S05]  /*1780*/  BSYNC B1 ;  /* 0x0000000000017941 */ /* 0x000fea0003800000 */
.L_x_3417:
        /* <DEDUP_REMOVED lines=10> */
.L_x_3420:
[----:B------:R-:W-:Y:S05]  /*1830*/  BSYNC B1 ;  /* 0x0000000000017941 */ /* 0x000fea0003800000 */
.L_x_3419:
        /* <DEDUP_REMOVED lines=13> */
.L_x_3422:
[----:B------:R-:W-:Y:S05]  /*1910*/  BSYNC B1 ;  /* 0x0000000000017941 */ /* 0x000fea0003800000 */
.L_x_3421:
        /* <DEDUP_REMOVED lines=10> */
.L_x_3424:
[----:B------:R-:W-:Y:S05]  /*19c0*/  BSYNC B1 ;  /* 0x0000000000017941 */ /* 0x000fea0003800000 */
.L_x_3423:
        /* <DEDUP_REMOVED lines=13> */
.L_x_3426:
[----:B------:R-:W-:Y:S05]  /*1aa0*/  BSYNC B1 ;  /* 0x0000000000017941 */ /* 0x000fea0003800000 */
.L_x_3425:
        /* <DEDUP_REMOVED lines=10> */
.L_x_3428:
[----:B------:R-:W-:Y:S05]  /*1b50*/  BSYNC B1 ;  /* 0x0000000000017941 */ /* 0x000fea0003800000 */
.L_x_3427:
        /* <DEDUP_REMOVED lines=17> */
[----:B------:R-:W-:-:S03]  /*1c70*/  HFMA2.MMA R0, -RZ, RZ, 0, 0 ;  /* 0x00000000ff007435 */ /* 0x000fc600000001ff */
[----:B------:R-:W-:-:S04]  /*1c80*/  FMUL.FTZ R102, R102, c[0x0][0x1e8] ;  /* 0x00007a0066667a20 */ /* 0x000fc80000410000 */
[----:B-1----:R-:W-:-:S04]  /*1c90*/  FMUL.FTZ R69, R43, R102 ;  /* 0x000000662b457220 */ /* 0x002fc80000410000 */
[----:B-----5:R-:W-:Y:S01]  /*1ca0*/  @P0 HADD2.F32 R68, -RZ, R67.H1_H1 ;  /* 0x30000043ff440230 */ /* 0x020fe20000004100 */
[----:B------:R-:W-:-:S04]  /*1cb0*/  FSEL R69, R69, RZ, P0 ;  /* 0x000000ff45457208 */ /* 0x000fc80000000000 */
[----:B------:R-:W-:Y:S01]  /*1cc0*/  @P0 FMUL.FTZ R0, R102, R68 ;  /* 0x0000004466000220 */ /* 0x000fe20000410000 */
[----:B------:R-:W-:-:S03]  /*1cd0*/  F2FP.PACK_AB R69, RZ, R69 ;  /* 0x00000045ff45723e */ /* 0x000fc600000000ff */
[----:B------:R-:W-:Y:S01]  /*1ce0*/  FADD.FTZ R27, R27, R0 ;  /* 0x000000001b1b7221 */ /* 0x000fe20000010000 */
[----:B------:R-:W-:Y:S02]  /*1cf0*/  PRMT R55, R55, 0x5410, R69 ;  /* 0x0000541037377816 */ /* 0x000fe40000000045 */
.L_x_3430:
[----:B------:R-:W-:Y:S05]  /*1d00*/  BSYNC B1 ;  /* 0x0000000000017941 */ /* 0x000fea0003800000 */
.L_x_3429:
[----:B------:R2:W-:Y:S02]  /*1d10*/  @P4 STG.E.128 [R2.64], R52 ;  /* 0x0000003402004986 */ /* 0x0005e4000c101d04 */
.L_x_3396:
[----:B------:R-:W-:Y:S05]  /*1d20*/  BSYNC B0 ;  /* 0x0000000000007941 */ /* 0x000fea0003800000 */
.L_x_3395:
[----:B------:R-:W-:-:S05]  /*1d30*/  IMAD.MOV.U32 R0, RZ, RZ, c[0x0][0x160] ;  /* 0x00005800ff007624 */ /* 0x000fca00078e00ff */
[----:B------:R-:W-:-:S04]  /*1d40*/  LEA R71, R0, R71, 0x2 ;  /* 0x0000004700477211 */ /* 0x000fc800078e10ff */
[----:B------:R-:W-:-:S13]  /*1d50*/  ISETP.GE.AND P0, PT, R71, c[0x0][0x164], PT ;  /* 0x0000590047007a0c */ /* 0x000fda0003f06270 */
[----:B0123-5:R-:W-:Y:S01]  /*1d60*/  @P0 CALL.REL.NOINC `(.L_x_3389) ;  /* 0x0000001000000944 */ /* 0x02ffe20003c00000 */
[----:B------:R-:W-:Y:S05]  /*1d70*/  BRA `(.L_x_3431) ;  /* 0xffffe4c000007947 */ /* 0x000fea000383ffff */
.L_x_3389:
[----:B0----5:R-:W0:Y:S01]  /*1d80*/  S2R R38, SR_TID.X ;  /* 0x0000000000267919 */ /* 0x021e220000002100 */
[----:B------:R-:W-:Y:S01]  /*1d90*/  WARPSYNC 0xffffffff ;  /* 0xffffffff00007948 */ /* 0x000fe20003800000 */
[----:B------:R-:W-:Y:S02]  /*1da0*/  BSSY B0, `(.L_x_3432) ;  /* 0x000005a000007945 */ /* 0x000fe40003800000 */
[----:B------:R-:W1:Y:S01]  /*1db0*/  S2R R36, SR_CTAID.X ;  /* 0x0000000000247919 */ /* 0x000e620000002500 */
[----:B0-----:R-:W-:Y:S02]  /*1dc0*/  IMAD.SHL.U32 R0, R38, 0x20, RZ ;  /* 0x0000002026007824 */ /* 0x001fe400078e00ff */
[----:B-1----:R-:W-:-:S03]  /*1dd0*/  IMAD R39, R36, c[0x0][0x168], RZ ;  /* 0x00005a0024277a24 */ /* 0x002fc600078e02ff */
        /* <DEDUP_REMOVED lines=43> */
[----:B----4-:R-:W-:Y:S02]  /*2090*/  FADD.FTZ R10, R10, R23 ;  /* 0x000000170a0a7221 */ /* 0x010fe40000010000 */
[----:B------:R-:W-:Y:S01]  /*20a0*/  IMAD.SHL.U32 R8, R22, 0x4, RZ ;  /* 0x0000000416087824 */ /* 0x000fe200078e00ff */
        /* <DEDUP_REMOVED lines=41> */
.L_x_3433:
[----:B------:R-:W-:Y:S05]  /*2340*/  BSYNC B0 ;  /* 0x0000000000007941 */ /* 0x000fea0003800000 */
.L_x_3432:
        /* <DEDUP_REMOVED lines=10> */
.L_x_3393:
[----:B------:R-:W-:Y:S01]  /*23f0*/  HFMA2.MMA R100, -RZ, RZ, 0, 5.9604644775390625e-08 ;  /* 0x00000001ff647435 */ /* 0x000fe200000001ff */
[----:B------:R-:W-:Y:S01]  /*2400*/  IMAD.MOV.U32 R69, RZ, RZ, R99 ;  /* 0x000000ffff457224 */ /* 0x000fe200078e0063 */
[----:B------:R-:W-:Y:S01]  /*2410*/  MOV R104, 0xffffffff ;  /* 0xffffffff00687802 */ /* 0x000fe20000000f00 */
[----:B------:R-:W-:Y:S01]  /*2420*/  IMAD.MOV.U32 R103, RZ, RZ, 0x1f ;  /* 0x0000001fff677424 */ /* 0x000fe200078e00ff */
[----:B------:R-:W-:Y:S02]  /*2430*/  MOV R2, 0x2450 ;  /* 0x0000245000027802 */ /* 0x000fe40000000f00 */
[----:B0----5:R-:W-:Y:S05]  /*2440*/  CALL.REL.NOINC `($__internal_157_$__cuda_sm70_shflsync_bfly_p) ;  /* 0x0000046000007944 */ /* 0x021fea0003c00000 */
[----:B-1----:R-:W-:Y:S01]  /*2450*/  IMAD.MOV.U32 R68, RZ, RZ, R100 ;  /* 0x000000ffff447224 */ /* 0x002fe200078e0064 */
[----:B0-----:R-:W-:Y:S05]  /*2460*/  BRA `(.L_x_3434) ;  /* 0xffffe73000007947 */ /* 0x001fea000383ffff */
.L_x_3394:
[----:B------:R-:W-:Y:S01]  /*2470*/  HFMA2.MMA R103, -RZ, RZ, 0, 1.847743988037109375e-06 ;  /* 0x0000001fff677435 */ /* 0x000fe200000001ff */
[----:B------:R-:W-:Y:S01]  /*2480*/  MOV R69, R101 ;  /* 0x0000006500457202 */ /* 0x000fe20000000f00 */
[----:B------:R-:W-:Y:S01]  /*2490*/  IMAD.MOV.U32 R100, RZ, RZ, 0x1 ;  /* 0x00000001ff647424 */ /* 0x000fe200078e00ff */
[----:B------:R-:W-:Y:S01]  /*24a0*/  MOV R2, 0x24d0 ;  /* 0x000024d000027802 */ /* 0x000fe20000000f00 */
[----:B------:R-:W-:-:S02]  /*24b0*/  IMAD.MOV.U32 R104, RZ, RZ, -0x1 ;  /* 0xffffffffff687424 */ /* 0x000fc400078e00ff */
[----:B012--5:R-:W-:Y:S05]  /*24c0*/  CALL.REL.NOINC `($__internal_157_$__cuda_sm70_shflsync_bfly_p) ;  /* 0x000003e000007944 */ /* 0x027fea0003c00000 */
[----:B------:R-:W-:Y:S01]  /*24d0*/  FADD.FTZ R99, R68, R99 ;  /* 0x0000006344637221 */ /* 0x000fe20000010000 */
[----:B0-----:R-:W-:Y:S01]  /*24e0*/  MOV R104, 0xffffffff ;  /* 0xffffffff00687802 */ /* 0x001fe20000000f00 */
[----:B-1----:R-:W-:Y:S01]  /*24f0*/  FADD.FTZ R101, R101, R100 ;  /* 0x0000006465657221 */ /* 0x002fe20000010000 */
[----:B------:R-:W-:Y:S01]  /*2500*/  MOV R100, 0x2 ;  /* 0x0000000200647802 */ /* 0x000fe20000000f00 */
[----:B------:R-:W-:Y:S01]  /*2510*/  IMAD.MOV.U32 R103, RZ, RZ, 0x1f ;  /* 0x0000001fff677424 */ /* 0x000fe200078e00ff */
[----:B------:R-:W-:Y:S01]  /*2520*/  MOV R2, 0x2550 ;  /* 0x0000255000027802 */ /* 0x000fe20000000f00 */
[----:B------:R-:W-:-:S02]  /*2530*/  IMAD.MOV.U32 R69, RZ, RZ, R99 ;  /* 0x000000ffff457224 */ /* 0x000fc400078e0063 */
[----:B------:R-:W-:Y:S05]  /*2540*/  CALL.REL.NOINC `($__internal_157_$__cuda_sm70_shflsync_bfly_p) ;  /* 0x0000036000007944 */ /* 0x000fea0003c00000 */
[----:B-1----:R-:W-:Y:S01]  /*2550*/  MOV R68, R100 ;  /* 0x0000006400447202 */ /* 0x002fe20000000f00 */
[----:B------:R-:W-:Y:S01]  /*2560*/  HFMA2.MMA R100, -RZ, RZ, 0, 1.1920928955078125e-07 ;  /* 0x00000002ff647435 */ /* 0x000fe200000001ff */
[----:B0-----:R-:W-:Y:S01]  /*2570*/  IMAD.MOV.U32 R69, RZ, RZ, R101 ;  /* 0x000000ffff457224 */ /* 0x001fe200078e0065 */
[----:B------:R-:W-:Y:S01]  /*2580*/  MOV R103, 0x1f ;  /* 0x0000001f00677802 */ /* 0x000fe20000000f00 */
[----:B------:R-:W-:Y:S01]  /*2590*/  IMAD.MOV.U32 R104, RZ, RZ, -0x1 ;  /* 0xffffffffff687424 */ /* 0x000fe200078e00ff */
[----:B------:R-:W-:-:S02]  /*25a0*/  MOV R2, 0x25c0 ;  /* 0x000025c000027802 */ /* 0x000fc40000000f00 */
[----:B------:R-:W-:Y:S05]  /*25b0*/  CALL.REL.NOINC `($__internal_157_$__cuda_sm70_shflsync_bfly_p) ;  /* 0x000002f000007944 */ /* 0x000fea0003c00000 */
[----:B------:R-:W-:Y:S01]  /*25c0*/  FADD.FTZ R99, R68, R99 ;  /* 0x0000006344637221 */ /* 0x000fe20000010000 */
[----:B0-----:R-:W-:Y:S01]  /*25d0*/  MOV R103, 0x1f ;  /* 0x0000001f00677802 */ /* 0x001fe20000000f00 */
[----:B-1----:R-:W-:Y:S01]  /*25e0*/  FADD.FTZ R101, R101, R100 ;  /* 0x0000006465657221 */ /* 0x002fe20000010000 */
[----:B------:R-:W-:Y:S01]  /*25f0*/  HFMA2.MMA R100, -RZ, RZ, 0, 2.384185791015625e-07 ;  /* 0x00000004ff647435 */ /* 0x000fe200000001ff */
[----:B------:R-:W-:Y:S01]  /*2600*/  IMAD.MOV.U32 R104, RZ, RZ, -0x1 ;  /* 0xffffffffff687424 */ /* 0x000fe200078e00ff */
[----:B------:R-:W-:-:S02]  /*2610*/  MOV R69, R99 ;  /* 0x0000006300457202 */ /* 0x000fc40000000f00 */
[----:B------:R-:W-:Y:S02]  /*2620*/  MOV R2, 0x2640 ;  /* 0x0000264000027802 */ /* 0x000fe40000000f00 */
[----:B------:R-:W-:Y:S05]  /*2630*/  CALL.REL.NOINC `($__internal_157_$__cuda_sm70_shflsync_bfly_p) ;  /* 0x0000027000007944 */ /* 0x000fea0003c00000 */
[----:B-1----:R-:W-:Y:S01]  /*2640*/  MOV R68, R100 ;  /* 0x0000006400447202 */ /* 0x002fe20000000f00 */
[----:B------:R-:W-:Y:S01]  /*2650*/  HFMA2.MMA R100, -RZ, RZ, 0, 2.384185791015625e-07 ;  /* 0x00000004ff647435 */ /* 0x000fe200000001ff */
[----:B0-----:R-:W-:Y:S01]  /*2660*/  IMAD.MOV.U32 R69, RZ, RZ, R101 ;  /* 0x000000ffff457224 */ /* 0x001fe200078e0065 */
[----:B------:R-:W-:Y:S01]  /*2670*/  MOV R103, 0x1f ;  /* 0x0000001f00677802 */ /* 0x000fe20000000f00 */
[----:B------:R-:W-:Y:S01]  /*2680*/  IMAD.MOV.U32 R104, RZ, RZ, -0x1 ;  /* 0xffffffffff687424 */ /* 0x000fe200078e00ff */
[----:B------:R-:W-:Y:S02]  /*2690*/  MOV R2, 0x26b0 ;  /* 0x000026b000027802 */ /* 0x000fe40000000f00 */
[----:B------:R-:W-:Y:S05]  /*26a0*/  CALL.REL.NOINC `($__internal_157_$__cuda_sm70_shflsync_bfly_p) ;  /* 0x0000020000007944 */ /* 0x000fea0003c00000 */
[----:B------:R-:W-:Y:S01]  /*26b0*/  FADD.FTZ R99, R68, R99 ;  /* 0x0000006344637221 */ /* 0x000fe20000010000 */
[----:B0-----:R-:W-:Y:S01]  /*26c0*/  MOV R103, 0x1f ;  /* 0x0000001f00677802 */ /* 0x001fe20000000f00 */
[----:B-1----:R-:W-:Y:S01]  /*26d0*/  FADD.FTZ R101, R101, R100 ;  /* 0x0000006465657221 */ /* 0x002fe20000010000 */
[----:B------:R-:W-:Y:S01]  /*26e0*/  HFMA2.MMA R100, -RZ, RZ, 0, 4.76837158203125e-07 ;  /* 0x00000008ff647435 */ /* 0x000fe200000001ff */
[----:B------:R-:W-:Y:S01]  /*26f0*/  IMAD.MOV.U32 R104, RZ, RZ, -0x1 ;  /* 0xffffffffff687424 */ /* 0x000fe200078e00ff */
[----:B------:R-:W-:-:S02]  /*2700*/  MOV R69, R99 ;  /* 0x0000006300457202 */ /* 0x000fc40000000f00 */
[----:B------:R-:W-:Y:S02]  /*2710*/  MOV R2, 0x2730 ;  /* 0x0000273000027802 */ /* 0x000fe40000000f00 */
[----:B------:R-:W-:Y:S05]  /*2720*/  CALL.REL.NOINC `($__internal_157_$__cuda_sm70_shflsync_bfly_p) ;  /* 0x0000018000007944 */ /* 0x000fea0003c00000 */
[----:B-1----:R-:W-:Y:S01]  /*2730*/  MOV R68, R100 ;  /* 0x0000006400447202 */ /* 0x002fe20000000f00 */
[----:B------:R-:W-:Y:S01]  /*2740*/  HFMA2.MMA R100, -RZ, RZ, 0, 4.76837158203125e-07 ;  /* 0x00000008ff647435 */ /* 0x000fe200000001ff */
        /* <DEDUP_REMOVED lines=8> */
[----:B------:R-:W-:Y:S01]  /*27d0*/  HFMA2.MMA R100, -RZ, RZ, 0, 9.5367431640625e-07 ;  /* 0x00000010ff647435 */ /* 0x000fe200000001ff */
[----:B------:R-:W-:Y:S01]  /*27e0*/  IMAD.MOV.U32 R104, RZ, RZ, -0x1 ;  /* 0xffffffffff687424 */ /* 0x000fe200078e00ff */
[----:B------:R-:W-:-:S02]  /*27f0*/  MOV R69, R99 ;  /* 0x0000006300457202 */ /* 0x000fc40000000f00 */
[----:B------:R-:W-:Y:S02]  /*2800*/  MOV R2, 0x2820 ;  /* 0x0000282000027802 */ /* 0x000fe40000000f00 */
[----:B------:R-:W-:Y:S05]  /*2810*/  CALL.REL.NOINC `($__internal_157_$__cuda_sm70_shflsync_bfly_p) ;  /* 0x0000009000007944 */ /* 0x000fea0003c00000 */
[----:B-1----:R-:W-:Y:S01]  /*2820*/  MOV R102, R100 ;  /* 0x0000006400667202 */ /* 0x002fe20000000f00 */
[----:B------:R-:W-:Y:S01]  /*2830*/  HFMA2.MMA R100, -RZ, RZ, 0, 9.5367431640625e-07 ;  /* 0x00000010ff647435 */ /* 0x000fe200000001ff */
[----:B0-----:R-:W-:Y:S01]  /*2840*/  IMAD.MOV.U32 R69, RZ, RZ, R101 ;  /* 0x000000ffff457224 */ /* 0x001fe200078e0065 */
[----:B------:R-:W-:Y:S01]  /*2850*/  MOV R103, 0x1f ;  /* 0x0000001f00677802 */ /* 0x000fe20000000f00 */
[----:B------:R-:W-:Y:S01]  /*2860*/  IMAD.MOV.U32 R104, RZ, RZ, -0x1 ;  /* 0xffffffffff687424 */ /* 0x000fe200078e00ff */
[----:B------:R-:W-:Y:S02]  /*2870*/  MOV R2, 0x2890 ;  /* 0x0000289000027802 */ /* 0x000fe40000000f00 */
[----:B------:R-:W-:Y:S05]  /*2880*/  CALL.REL.NOINC `($__internal_157_$__cuda_sm70_shflsync_bfly_p) ;  /* 0x0000002000007944 */ /* 0x000fea0003c00000 */
[----:B-1----:R-:W-:Y:S01]  /*2890*/  MOV R2, R100 ;  /* 0x0000006400027202 */ /* 0x002fe20000000f00 */
[----:B0-----:R-:W-:Y:S05]  /*28a0*/  BRA `(.L_x_3435) ;  /* 0xffffe41000007947 */ /* 0x001fea000383ffff */
        .weak           $__internal_157_$__cuda_sm70_shflsync_bfly_p
        .type           $__internal_157_$__cuda_sm70_shflsync_bfly_p,@function
        .size           $__internal_157_$__cuda_sm70_shflsync_bfly_p,(.L_x_4537 - $__internal_157_$__cuda_sm70_shflsync_bfly_p)
$__internal_157_$__cuda_sm70_shflsync_bfly_p:
[----:B------:R-:W-:Y:S01]  /*28b0*/  HFMA2.MMA R3, -RZ, RZ, 0, 0 ;  /* 0x00000000ff037435 */ /* 0x000fe200000001ff */
[----:B------:R-:W-:Y:S04]  /*28c0*/  WARPSYNC R104 ;  /* 0x0000006800007348 */ /* 0x000fe80003800000 */
[----:B------:R0:W1:Y:S01]  /*28d0*/  SHFL.BFLY PT, R100, R69, R100, R103 ;  /* 0x0c00006445647389 */ /* 0x00006200000e0067 */
[----:B------:R-:W-:Y:S05]  /*28e0*/  RET.REL.NODEC R2 `(_ZN10layer_norm13ln_bwd_kernelINS_13Kernel_traitsIf6__halffS2_fjLj256ELj1ELj4ELj1ELj16ENS_18Kernel_traits_baseILj256EfS2_fS2_fjLj128EEEEELb1ELb1ELb1ELb0EEEvNS_9BwdParamsE) ;  /* 0xffffd71002007950 */ /* 0x000fea0003c3ffff */
.L_x_3436:
        /* <DEDUP_REMOVED lines=9> */
.L_x_4537:


//--------------------- .text._ZN10layer_norm22ln_bwd_finalize_kernelINS_22Kernel_traits_finalizeILj256Ef6__halffS2_fjLb1ELj1024ELj4ENS_18Kernel_traits_baseILj256EfS2_fS2_fjLj1024EEEEELb1ELb1EEEvNS_9BwdParamsE --------------------------
	.section	.text._ZN10layer_norm22ln_bwd_finalize_kernelINS_22Kernel_traits_finalizeILj256Ef6__halffS2_fjLb1ELj1024ELj4ENS_18Kernel_traits_baseILj256EfS2_fS2_fjLj1024EEEEELb1ELb1EEEvNS_9BwdParamsE,"ax",@progbits
	.sectioninfo	@"SHI_REGISTERS=32"
	.align	128
        .global         _ZN10layer_norm22ln_bwd_finalize_kernelINS_22Kernel_traits_finalizeILj256Ef6__halffS2_fjLb1ELj1024ELj4ENS_18Kernel_traits_baseILj256EfS2_fS2_fjLj1024EEEEELb1ELb1EEEvNS_9BwdParamsE
        .type           _ZN10layer_norm22ln_bwd_finalize_kernelINS_22Kernel_traits_finalizeILj256Ef6__halffS2_fjLb1ELj1024ELj4ENS_18Kernel_traits_baseILj256EfS2_fS2_fjLj1024EEEEELb1ELb1EEEvNS_9BwdParamsE,@function
        .size           _ZN10layer_norm22ln_bwd_finalize_kernelINS_22Kernel_traits_finalizeILj256Ef6__halffS2_fjLb1ELj1024ELj4ENS_18Kernel_traits_baseILj256EfS2_fS2_fjLj1024EEEEELb1ELb1EEEvNS_9BwdParamsE,(.L_x_4538 - _ZN10layer_norm22ln_bwd_finalize_kernelINS_22Kernel_traits_finalizeILj256Ef6__halffS2_fjLb1ELj1024ELj4ENS_18Kernel_traits_baseILj256EfS2_fS2_fjLj1024EEEEELb1ELb1EEEvNS_9BwdParamsE)
        .other          _ZN10layer_norm22ln_bwd_finalize_kernelINS_22Kernel_traits_finalizeILj256Ef6__halffS2_fjLb1ELj1024ELj4ENS_18Kernel_traits_baseILj256EfS2_fS2_fjLj1024EEEEELb1ELb1EEEvNS_9BwdParamsE,@"STO_CUDA_ENTRY STV_DEFAULT"
_ZN10layer_norm22ln_bwd_finalize_kernelINS_22Kernel_traits_finalizeILj256Ef6__halffS2_fjLb1ELj1024ELj4ENS_18Kernel_traits_baseILj256EfS2_fS2_fjLj1024EEEEELb1ELb1EEEvNS_9BwdParamsE:
.text._ZN10layer_norm22ln_bwd_finalize_kernelINS_22Kernel_traits_finalizeILj256Ef6__halffS2_fjLb1ELj1024ELj4ENS_18Kernel_traits_baseILj256EfS2_fS2_fjLj1024EEEEELb1ELb1EEEvNS_9BwdParamsE:
        /* <DEDUP_REMOVED lines=19> */
.L_x_3449:
        /* <DEDUP_REMOVED lines=32> */
.L_x_3441:
        /* <DEDUP_REMOVED lines=47> */
.L_x_3440:
[----:B------:R-:W-:Y:S05]  /*0620*/  BSYNC B1 ;  /* 0x0000000000017941 */ /* 0x000fea0003800000 */
.L_x_3439:
        /* <DEDUP_REMOVED lines=29> */
.L_x_3443:
[----:B------:R-:W-:Y:S05]  /*0800*/  BSYNC B1 ;  /* 0x0000000000017941 */ /* 0x000fea0003800000 */
.L_x_3442:
        /* <DEDUP_REMOVED lines=13> */
.L_x_3438:
[----:B------:R-:W-:Y:S05]  /*08e0*/  BSYNC B0 ;  /* 0x0000000000007941 */ /* 0x000fea0003800000 */
.L_x_3437:
        /* <DEDUP_REMOVED lines=12> */
.L_x_3450:
        /* <DEDUP_REMOVED lines=27> */
.L_x_3451:
        /* <DEDUP_REMOVED lines=9> */
.L_x_3444:
        /* <DEDUP_REMOVED lines=16> */
.L_x_3448:
[----:B------:R-:W-:Y:S05]  /*0cf0*/  BSYNC B0 ;  /* 0x0000000000007941 */ /* 0x000fea0003800000 */
.L_x_3447:
[C---:B------:R-:W-:Y:S02]  /*0d00*/  ISETP.GT.U32.AND P1, PT, R4.reuse, -0x101, PT ;  /* 0xfffffeff0400780c */ /* 0x040fe40003f24070 */
[----:B------:R-:W-:-:S02]  /*0d10*/  IADD3 R4, R4, 0x100, RZ ;  /* 0x0000010004047810 */ /* 0x000fc40007ffe0ff */
[----:B------:R-:W-:-:S09]  /*0d20*/  IADD3 R5, R5, 0x80, RZ ;  /* 0x0000008005057810 */ /* 0x000fd20007ffe0ff */
[----:B012---:R-:W-:Y:S05]  /*0d30*/  @P1 BRA `(.L_x_3449) ;  /* 0xfffff3f000001947 */ /* 0x007fea000383ffff */
[----:B------:R-:W-:Y:S05]  /*0d40*/  EXIT ;  /* 0x000000000000794d */ /* 0x000fea0003800000 */
.L_x_3445:
[----:B------:R-:W-:Y:S01]  /*0d50*/  HFMA2.MMA R14, -RZ, RZ, 0, 1.847743988037109375e-06 ;  /* 0x0000001fff0e7435 */ /* 0x000fe200000001ff */
[----:B---3--:R-:W-:Y:S01]  /*0d60*/  IMAD.MOV.U32 R18, RZ, RZ, R10 ;  /* 0x000000ffff127224 */ /* 0x008fe200078e000a */
[----:B------:R-:W-:Y:S01]  /*0d70*/  MOV R17, 0x1 ;  /* 0x0000000100117802 */ /* 0x000fe20000000f00 */
[----:B------:R-:W-:Y:S01]  /*0d80*/  IMAD.MOV.U32 R19, RZ, RZ, -0x1 ;  /* 0xffffffffff137424 */ /* 0x000fe200078e00ff */
[----:B------:R-:W-:Y:S02]  /*0d90*/  MOV R8, 0xdb0 ;  /* 0x00000db000087802 */ /* 0x000fe40000000f00 */
[----:B012---:R-:W-:Y:S05]  /*0da0*/  CALL.REL.NOINC `($__internal_158_$__cuda_sm70_shflsync_bfly_p) ;  /* 0x0000059000007944 */ /* 0x007fea0003c00000 */
[----:B01----:R-:W-:Y:S05]  /*0db0*/  BRA `(.L_x_3450) ;  /* 0xfffffbf000007947 */ /* 0x003fea000383ffff */
.L_x_3446:
[----:B------:R-:W-:Y:S01]  /*0dc0*/  HFMA2.MMA R14, -RZ, RZ, 0, 1.847743988037109375e-06 ;  /* 0x0000001fff0e7435 */ /* 0x000fe200000001ff */
[----:B------:R-:W-:Y:S01]  /*0dd0*/  MOV R17, 0x2 ;  /* 0x0000000200117802 */ /* 0x000fe20000000f00 */
[----:B------:R-:W-:Y:S01]  /*0de0*/  IMAD.MOV.U32 R19, RZ, RZ, -0x1 ;  /* 0xffffffffff137424 */ /* 0x000fe200078e00ff */
[----:B------:R-:W-:-:S03]  /*0df0*/  MOV R8, 0xe10 ;  /* 0x00000e1000087802 */ /* 0x000fc60000000f00 */
[----:B0123--:R-:W-:Y:S05]  /*0e00*/  CALL.REL.NOINC `($__internal_158_$__cuda_sm70_shflsync_bfly_p) ;  /* 0x0000053000007944 */ /* 0x00ffea0003c00000 */
[----:B01----:R-:W-:Y:S01]  /*0e10*/  FADD.FTZ R18, R18, R14 ;  /* 0x0000000e12127221 */ /* 0x003fe20000010000 */
[----:B------:R-:W-:Y:S01]  /*0e20*/  HFMA2.MMA R14, -RZ, RZ, 0, 1.847743988037109375e-06 ;  /* 0x0000001fff0e7435 */ /* 0x000fe200000001ff */
[----:B------:R-:W-:Y:S01]  /*0e30*/  MOV R17, 0x4 ;  /* 0x0000000400117802 */ /* 0x000fe20000000f00 */
[----:B------:R-:W-:Y:S01]  /*0e40*/  IMAD.MOV.U32 R19, RZ, RZ, -0x1 ;  /* 0xffffffffff137424 */ /* 0x000fe200078e00ff */
[----:B------:R-:W-:-:S03]  /*0e50*/  MOV R8, 0xe70 ;  /* 0x00000e7000087802 */ /* 0x000fc60000000f00 */
[----:B------:R-:W-:Y:S05]  /*0e60*/  CALL.REL.NOINC `($__internal_158_$__cuda_sm70_shflsync_bfly_p) ;  /* 0x000004d000007944 */ /* 0x000fea0003c00000 */
[----:B01----:R-:W-:Y:S01]  /*0e70*/  FADD.FTZ R18, R18, R14 ;  /* 0x0000000e12127221 */ /* 0x003fe20000010000 */
[----:B------:R-:W-:Y:S01]  /*0e80*/  HFMA2.MMA R14, -RZ, RZ, 0, 1.847743988037109375e-06 ;  /* 0x0000001fff0e7435 */ /* 0x000fe200000001ff */
[----:B------:R-:W-:-:S02]  /*0e90*/  MOV R17, 0x8 ;  /* 0x0000000800117802 */ /* 0x000fc40000000f00 */
[----:B------:R-:W-:Y:S02]  /*0ea0*/  MOV R19, 0xffffffff ;  /* 0xffffffff00137802 */ /* 0x000fe40000000f00 */
[----:B------:R-:W-:Y:S02]  /*0eb0*/  MOV R8, 0xed0 ;  /* 0x00000ed000087802 */ /* 0x000fe40000000f00 */
[----:B------:R-:W-:Y:S05]  /*0ec0*/  CALL.REL.NOINC `($__internal_158_$__cuda_sm70_shflsync_bfly_p) ;  /* 0x0000047000007944 */ /* 0x000fea0003c00000 */
[----:B-1----:R-:W-:Y:S01]  /*0ed0*/  FADD.FTZ R10, R18, R14 ;  /* 0x0000000e120a7221 */ /* 0x002fe20000010000 */
[----:B------:R-:W-:Y:S01]  /*0ee0*/  HFMA2.MMA R14, -RZ, RZ, 0, 1.847743988037109375e-06 ;  /* 0x0000001fff0e7435 */ /* 0x000fe200000001ff */
[----:B0-----:R-:W-:Y:S01]  /*0ef0*/  IMAD.MOV.U32 R17, RZ, RZ, 0x10 ;  /* 0x00000010ff117424 */ /* 0x001fe200078e00ff */
[----:B------:R-:W-:Y:S02]  /*0f00*/  MOV R19, 0xffffffff ;  /* 0xffffffff00137802 */ /* 0x000fe40000000f00 */
[----:B------:R-:W-:Y:S02]  /*0f10*/  MOV R18, R10 ;  /* 0x0000000a00127202 */ /* 0x000fe40000000f00 */
[----:B------:R-:W-:Y:S02]  /*0f20*/  MOV R8, 0xf40 ;  /* 0x00000f4000087802 */ /* 0x000fe40000000f00 */
[----:B------:R-:W-:Y:S05]  /*0f30*/  CALL.REL.NOINC `($__internal_158_$__cuda_sm70_shflsync_bfly_p) ;  /* 0x0000040000007944 */ /* 0x000fea0003c00000 */
[----:B0-----:R-:W-:Y:S01]  /*0f40*/  HFMA2.MMA R17, -RZ, RZ, 0, 5.9604644775390625e-08 ;  /* 0x00000001ff117435 */ /* 0x001fe200000001ff */
[----:B-1----:R-:W-:Y:S01]  /*0f50*/  IMAD.MOV.U32 R13, RZ, RZ, R14 ;  /* 0x000000ffff0d7224 */ /* 0x002fe200078e000e */
[----:B------:R-:W-:Y:S01]  /*0f60*/  MOV R18, R15 ;  /* 0x0000000f00127202 */ /* 0x000fe20000000f00 */
[----:B------:R-:W-:Y:S01]  /*0f70*/  IMAD.MOV.U32 R19, RZ, RZ, -0x1 ;  /* 0xffffffffff137424 */ /* 0x000fe200078e00ff */
[----:B------:R-:W-:-:S02]  /*0f80*/  MOV R14, 0x1f ;  /* 0x0000001f000e7802 */ /* 0x000fc40000000f00 */
[----:B------:R-:W-:Y:S02]  /*0f90*/  MOV R8, 0xfb0 ;  /* 0x00000fb000087802 */ /* 0x000fe40000000f00 */
[----:B------:R-:W-:Y:S05]  /*0fa0*/  CALL.REL.NOINC `($__internal_158_$__cuda_sm70_shflsync_bfly_p) ;  /* 0x0000039000007944 */ /* 0x000fea0003c00000 */
[----:B0-----:R-:W-:Y:S01]  /*0fb0*/  HFMA2.MMA R17, -RZ, RZ, 0, 1.1920928955078125e-07 ;  /* 0x00000002ff117435 */ /* 0x001fe200000001ff */
[----:B-1----:R-:W-:Y:S01]  /*0fc0*/  FADD.FTZ R18, R15, R14 ;  /* 0x0000000e0f127221 */ /* 0x002fe20000010000 */
[----:B------:R-:W-:Y:S02]  /*0fd0*/  MOV R14, 0x1f ;  /* 0x0000001f000e7802 */ /* 0x000fe40000000f00 */
[----:B------:R-:W-:Y:S02]  /*0fe0*/  MOV R19, 0xffffffff ;  /* 0xffffffff00137802 */ /* 0x000fe40000000f00 */
[----:B------:R-:W-:Y:S02]  /*0ff0*/  MOV R8, 0x1010 ;  /* 0x0000101000087802 */ /* 0x000fe40000000f00 */
[----:B------:R-:W-:Y:S05]  /*1000*/  CALL.REL.NOINC `($__internal_158_$__cuda_sm70_shflsync_bfly_p) ;  /* 0x0000033000007944 */ /* 0x000fea0003c00000 */
[----:B01----:R-:W-:Y:S01]  /*1010*/  FADD.FTZ R18, R18, R14 ;  /* 0x0000000e12127221 */ /* 0x003fe20000010000 */
[----:B------:R-:W-:Y:S01]  /*1020*/  HFMA2.MMA R14, -RZ, RZ, 0, 1.847743988037109375e-06 ;  /* 0x0000001fff0e7435 */ /* 0x000fe200000001ff */
[----:B------:R-:W-:Y:S01]  /*1030*/  IMAD.MOV.U32 R17, RZ, RZ, 0x4 ;  /* 0x00000004ff117424 */ /* 0x000fe200078e00ff */
[----:B------:R-:W-:Y:S02]  /*1040*/  MOV R19, 0xffffffff ;  /* 0xffffffff00137802 */ /* 0x000fe40000000f00 */
[----:B------:R-:W-:-:S02]  /*1050*/  MOV R8, 0x1070 ;  /* 0x0000107000087802 */ /* 0x000fc40000000f00 */
[----:B------:R-:W-:Y:S05]  /*1060*/  CALL.REL.NOINC `($__internal_158_$__cuda_sm70_shflsync_bfly_p) ;  /* 0x000002d000007944 */ /* 0x000fea0003c00000 */
[----:B0-----:R-:W-:Y:S01]  /*1070*/  HFMA2.MMA R17, -RZ, RZ, 0, 4.76837158203125e-07 ;  /* 0x00000008ff117435 */ /* 0x001fe200000001ff */
[----:B-1----:R-:W-:Y:S01]  /*1080*/  FADD.FTZ R18, R18, R14 ;  /* 0x0000000e12127221 */ /* 0x002fe20000010000 */
[----:B------:R-:W-:Y:S01]  /*1090*/  MOV R19, 0xffffffff ;  /* 0xffffffff00137802 */ /* 0x000fe20000000f00 */
[----:B------:R-:W-:Y:S01]  /*10a0*/  IMAD.MOV.U32 R14, RZ, RZ, 0x1f ;  /* 0x0000001fff0e7424 */ /* 0x000fe200078e00ff */
[----:B------:R-:W-:-:S02]  /*10b0*/  MOV R8, 0x10d0 ;  /* 0x000010d000087802 */ /* 0x000fc40000000f00 */
[----:B------:R-:W-:Y:S05]  /*10c0*/  CALL.REL.NOINC `($__internal_158_$__cuda_sm70_shflsync_bfly_p) ;  /* 0x0000027000007944 */ /* 0x000fea0003c00000 */
[----:B-1----:R-:W-:Y:S01]  /*10d0*/  FADD.FTZ R12, R18, R14 ;  /* 0x0000000e120c7221 */ /* 0x002fe20000010000 */
[----:B0-----:R-:W-:Y:S01]  /*10e0*/  HFMA2.MMA R17, -RZ, RZ, 0, 9.5367431640625e-07 ;  /* 0x00000010ff117435 */ /* 0x001fe200000001ff */
[----:B------:R-:W-:Y:S01]  /*10f0*/  MOV R14, 0x1f ;  /* 0x0000001f000e7802 */ /* 0x000fe20000000f00 */
[----:B------:R-:W-:Y:S01]  /*1100*/  IMAD.MOV.U32 R19, RZ, RZ, -0x1 ;  /* 0xffffffffff137424 */ /* 0x000fe200078e00ff */
[----:B------:R-:W-:-:S02]  /*1110*/  MOV R8, 0x1140 ;  /* 0x0000114000087802 */ /* 0x000fc40000000f00 */
[----:B------:R-:W-:Y:S02]  /*1120*/  MOV R18, R12 ;  /* 0x0000000c00127202 */ /* 0x000fe40000000f00 */
[----:B------:R-:W-:Y:S05]  /*1130*/  CALL.REL.NOINC `($__internal_158_$__cuda_sm70_shflsync_bfly_p) ;  /* 0x0000020000007944 */ /* 0x000fea0003c00000 */
[----:B-1----:R-:W-:Y:S01]  /*1140*/  MOV R15, R14 ;  /* 0x0000000e000f7202 */ /* 0x002fe20000000f00 */
[----:B------:R-:W-:Y:S01]  /*1150*/  HFMA2.MMA R14, -RZ, RZ, 0, 1.847743988037109375e-06 ;  /* 0x0000001fff0e7435 */ /* 0x000fe200000001ff */
[----:B0-----:R-:W-:Y:S01]  /*1160*/  MOV R18, R11 ;  /* 0x0000000b00127202 */ /* 0x001fe20000000f00 */
[----:B------:R-:W-:Y:S01]  /*1170*/  IMAD.MOV.U32 R17, RZ, RZ, 0x1 ;  /* 0x00000001ff117424 */ /* 0x000fe200078e00ff */
[----:B------:R-:W-:Y:S02]  /*1180*/  MOV R19, 0xffffffff ;  /* 0xffffffff00137802 */ /* 0x000fe40000000f00 */
[----:B------:R-:W-:Y:S02]  /*1190*/  MOV R8, 0x11b0 ;  /* 0x000011b000087802 */ /* 0x000fe40000000f00 */
[----:B------:R-:W-:Y:S05]  /*11a0*/  CALL.REL.NOINC `($__internal_158_$__cuda_sm70_shflsync_bfly_p) ;  /* 0x0000019000007944 */ /* 0x000fea0003c00000 */
[----:B0-----:R-:W-:Y:S01]  /*11b0*/  HFMA2.MMA R17, -RZ, RZ, 0, 1.1920928955078125e-07 ;  /* 0x00000002ff117435 */ /* 0x001fe200000001ff */
[----:B-1----:R-:W-:Y:S01]  /*11c0*/  FADD.FTZ R18, R11, R14 ;  /* 0x0000000e0b127221 */ /* 0x002fe20000010000 */
[----:B------:R-:W-:Y:S01]  /*11d0*/  MOV R19, 0xffffffff ;  /* 0xffffffff00137802 */ /* 0x000fe20000000f00 */
[----:B------:R-:W-:Y:S01]  /*11e0*/  IMAD.MOV.U32 R14, RZ, RZ, 0x1f ;  /* 0x0000001fff0e7424 */ /* 0x000fe200078e00ff */
[----:B------:R-:W-:-:S02]  /*11f0*/  MOV R8, 0x1210 ;  /* 0x0000121000087802 */ /* 0x000fc40000000f00 */
[----:B------:R-:W-:Y:S05]  /*1200*/  CALL.REL.NOINC `($__internal_158_$__cuda_sm70_shflsync_bfly_p) ;  /* 0x0000013000007944 */ /* 0x000fea0003c00000 */
[----:B0-----:R-:W-:Y:S01]  /*1210*/  HFMA2.MMA R17, -RZ, RZ, 0, 2.384185791015625e-07 ;  /* 0x00000004ff117435 */ /* 0x001fe200000001ff */
[----:B-1----:R-:W-:Y:S01]  /*1220*/  FADD.FTZ R18, R18, R14 ;  /* 0x0000000e12127221 */ /* 0x002fe20000010000 */
[----:B------:R-:W-:Y:S01]  /*1230*/  MOV R14, 0x1f ;  /* 0x0000001f000e7802 */ /* 0x000fe20000000f00 */
[----:B------:R-:W-:Y:S01]  /*1240*/  IMAD.MOV.U32 R19, RZ, RZ, -0x1 ;  /* 0xffffffffff137424 */ /* 0x000fe200078e00ff */
[----:B------:R-:W-:-:S02]  /*1250*/  MOV R8, 0x1270 ;  /* 0x0000127000087802 */ /* 0x000fc40000000f00 */
[----:B------:R-:W-:Y:S05]  /*1260*/  CALL.REL.NOINC `($__internal_158_$__cuda_sm70_shflsync_bfly_p) ;  /* 0x000000d000007944 */ /* 0x000fea0003c00000 */
[----:B0-----:R-:W-:Y:S01]  /*1270*/  HFMA2.MMA R17, -RZ, RZ, 0, 4.76837158203125e-07 ;  /* 0x00000008ff117435 */ /* 0x001fe200000001ff */
[----:B-1----:R-:W-:Y:S01]  /*1280*/  FADD.FTZ R18, R18, R14 ;  /* 0x0000000e12127221 */ /* 0x002fe20000010000 */
[----:B------:R-:W-:-:S02]  /*1290*/  MOV R14, 0x1f ;  /* 0x0000001f000e7802 */ /* 0x000fc40000000f00 */
[----:B------:R-:W-:Y:S02]  /*12a0*/  MOV R19, 0xffffffff ;  /* 0xffffffff00137802 */ /* 0x000fe40000000f00 */
[----:B------:R-:W-:Y:S02]  /*12b0*/  MOV R8, 0x12d0 ;  /* 0x000012d000087802 */ /* 0x000fe40000000f00 */
[----:B------:R-:W-:Y:S05]  /*12c0*/  CALL.REL.NOINC `($__internal_158_$__cuda_sm70_shflsync_bfly_p) ;  /* 0x0000007000007944 */ /* 0x000fea0003c00000 */
[----:B01----:R-:W-:Y:S01]  /*12d0*/  FADD.FTZ R18, R18, R14 ;  /* 0x0000000e12127221 */ /* 0x003fe20000010000 */
[----:B------:R-:W-:Y:S01]  /*12e0*/  HFMA2.MMA R14, -RZ, RZ, 0, 1.847743988037109375e-06 ;  /* 0x0000001fff0e7435 */ /* 0x000fe200000001ff */
[----:B------:R-:W-:Y:S01]  /*12f0*/  IMAD.MOV.U32 R17, RZ, RZ, 0x10 ;  /* 0x00000010ff117424 */ /* 0x000fe200078e00ff */
[----:B------:R-:W-:Y:S02]  /*1300*/  MOV R19, 0xffffffff ;  /* 0xffffffff00137802 */ /* 0x000fe40000000f00 */
[----:B------:R-:W-:Y:S02]  /*1310*/  MOV R8, 0x1330 ;  /* 0x0000133000087802 */ /* 0x000fe40000000f00 */
[----:B------:R-:W-:Y:S05]  /*1320*/  CALL.REL.NOINC `($__internal_158_$__cuda_sm70_shflsync_bfly_p) ;  /* 0x0000001000007944 */ /* 0x000fea0003c00000 */
[----:B01----:R-:W-:Y:S05]  /*1330*/  BRA `(.L_x_3451) ;  /* 0xfffff82000007947 */ /* 0x003fea000383ffff */
        .weak           $__internal_158_$__cuda_sm70_shflsync_bfly_p
        .type           $__internal_158_$__cuda_sm70_shflsync_bfly_p,@function
        .size           $__internal_158_$__cuda_sm70_shflsync_bfly_p,(.L_x_4538 - $__internal_158_$__cuda_sm70_shflsync_bfly_p)
$__internal_158_$__cuda_sm70_shflsync_bfly_p:
[----:B------:R-:W-:Y:S01]  /*1340*/  HFMA2.MMA R9, -RZ, RZ, 0, 0 ;  /* 0x00000000ff097435 */ /* 0x000fe200000001ff */
[----:B------:R-:W-:Y:S04]  /*1350*/  WARPSYNC R19 ;  /* 0x0000001300007348 */ /* 0x000fe80003800000 */
[----:B------:R0:W1:Y:S01]  /*1360*/  SHFL.BFLY PT, R14, R18, R17, R14 ;  /* 0x0c000011120e7389 */ /* 0x00006200000e000e */
[----:B------:R-:W-:Y:S05]  /*1370*/  RET.REL.NODEC R8 `(_ZN10layer_norm22ln_bwd_finalize_kernelINS_22Kernel_traits_finalizeILj256Ef6__halffS2_fjLb1ELj1024ELj4ENS_18Kernel_traits_baseILj256EfS2_fS2_fjLj1024EEEEELb1ELb1EEEvNS_9BwdParamsE) ;  /* 0xffffec8008007950 */ /* 0x000fea0003c3ffff */
.L_x_3452:
        /* <DEDUP_REMOVED lines=16> */
.L_x_4538:


//--------------------- .text._ZN10layer_norm13ln_bwd_kernelINS_13Kernel_traitsIf6__halffS2_fjLj256ELj1ELj4ELj1ELj16ENS_18Kernel_traits_baseILj256EfS2_fS2_fjLj128EEEEELb1ELb1ELb1ELb1EEEvNS_9BwdParamsE --------------------------
	.section	.text._ZN10layer_norm13ln_bwd_kernelINS_13Kernel_traitsIf6__halffS2_fjLj256ELj1ELj4ELj1ELj16ENS_18Kernel_traits_baseILj256EfS2_fS2_fjLj128EEEEELb1ELb1ELb1ELb1EEEvNS_9BwdParamsE,"ax",@progbits
	.sectioninfo	@"SHI_REGISTERS=108"
	.align	128
        .global         _ZN10layer_norm13ln_bwd_kernelINS_13Kernel_traitsIf6__halffS2_fjLj256ELj1ELj4ELj1ELj16ENS_18Kernel_traits_baseILj256EfS2_fS2_fjLj128EEEEELb1ELb1ELb1ELb1EEEvNS_9BwdParamsE
        .type           _ZN10layer_norm13ln_bwd_kernelINS_13Kernel_traitsIf6__halffS2_fjLj256ELj1ELj4ELj1ELj16ENS_18Kernel_traits_baseILj256EfS2_fS2_fjLj128EEEEELb1ELb1ELb1ELb1EEEvNS_9BwdParamsE,@function
        .size           _ZN10layer_norm13ln_bwd_kernelINS_13Kernel_traitsIf6__halffS2_fjLj256ELj1ELj4ELj1ELj16ENS_18Kernel_traits_baseILj256EfS2_fS2_fjLj128EEEEELb1ELb1ELb1ELb1EEEvNS_9BwdParamsE,(.L_x_4539 - _ZN10layer_norm13ln_bwd_kernelINS_13Kernel_traitsIf6__halffS2_fjLj256ELj1ELj4ELj1ELj16ENS_18Kernel_traits_baseILj256EfS2_fS2_fjLj128EEEEELb1ELb1ELb1ELb1EEEvNS_9BwdParamsE)
        .other          _ZN10layer_norm13ln_bwd_kernelINS_13Kernel_traitsIf6__halffS2_fjLj256ELj1ELj4ELj1ELj16ENS_18Kernel_traits_baseILj256EfS2_fS2_fjLj128EEEEELb1ELb1ELb1ELb1EEEvNS_9BwdParamsE,@"STO_CUDA_ENTRY STV_DEFAULT"
_ZN10layer_norm13ln_bwd_kernelINS_13Kernel_traitsIf6__halffS2_fjLj256ELj1ELj4ELj1ELj16ENS_18Kernel_traits_baseILj256EfS2_fS2_fjLj128EEEEELb1ELb1ELb1ELb1EEEvNS_9BwdParamsE:
.text._ZN10layer_norm13ln_bwd_kernelINS_13Kernel_traitsIf6__halffS2_fjLj256ELj1ELj4ELj1ELj16ENS_18Kernel_traits_baseILj256EfS2_fS2_fjLj128EEEEELb1ELb1ELb1ELb1EEEvNS_9BwdParamsE:
        /* <DEDUP_REMOVED lines=21> */
.L_x_3453:
[----:B------:R-:W-:-:S05]  /*0150*/  IMAD.SHL.U32 R2, R0, 0x20, RZ ;  /* 0x0000002000027824 */ /* 0x000fca00078e00ff */
        /* <DEDUP_REMOVED lines=22> */
.L_x_3492:
        /* <DEDUP_REMOVED lines=23> */
[----:B------:R-:W-:Y:S01]  /*0430*/  MOV R2, RZ ;  /* 0x000000ff00027202 */ /* 0x000fe20000000f00 */
[----:B------:R0:W5:Y:S03]  /*0440*/  @P0 LDG.E.128 R8, [R64.64] ;  /* 0x0000000440080981 */ /* 0x000166000c1e1d00 */
[----:B------:R-:W-:Y:S01]  /*0450*/  @P1 SHF.R.S32.HI R92, RZ, 0x1f, R3 ;  /* 0x0000001fff5c1819 */ /* 0x000fe20000011403 */
[----:B------:R0:W5:Y:S03]  /*0460*/  @P0 LDG.E.128 R4, [R64.64+0x10] ;  /* 0x0000100440040981 */ /* 0x000166000c1e1d00 */
[----:B------:R-:W-:Y:S01]  /*0470*/  @P1 LEA.HI R92, R92, R3, RZ, 0x3 ;  /* 0x000000035c5c1211 */ /* 0x000fe200078f18ff */
[----:B------:R-:W-:-:S03]  /*0480*/  IMAD.MOV.U32 R3, RZ, RZ, 0x8 ;  /* 0x00000008ff037424 */ /* 0x000fc600078e00ff */
[----:B------:R-:W-:-:S05]  /*0490*/  @P1 LEA.HI.SX32 R2, R92, R91, 0x1d ;  /* 0x0000005b5c021211 */ /* 0x000fca00078feaff */
[----:B------:R-:W-:-:S06]  /*04a0*/  IMAD.WIDE.U32 R2, R2, R3, c[0x0][0x190] ;  /* 0x0000640002027625 */ /* 0x000fcc00078e0003 */
[----:B------:R-:W5:Y:S01]  /*04b0*/  LDG.E.64 R2, [R2.64] ;  /* 0x0000000402027981 */ /* 0x000f62000c1e1b00 */
[----:B------:R-:W-:Y:S02]  /*04c0*/  MOV R91, RZ ;  /* 0x000000ff005b7202 */ /* 0x000fe40000000f00 */
[----:B------:R-:W-:Y:S01]  /*04d0*/  MOV R92, RZ ;  /* 0x000000ff005c7202 */ /* 0x000fe20000000f00 */
[----:B------:R-:W-:Y:S05]  /*04e0*/  BRA `(.L_x_3457) ;  /* 0x000005c000007947 */ /* 0x000fea0003800000 */
.L_x_3456:
        /* <DEDUP_REMOVED lines=28> */
[C---:B---3--:R-:W-:Y:S01]  /*06b0*/  FADD.FTZ R89, -R75.reuse, R68 ;  /* 0x000000444b597221 */ /* 0x048fe20000010100 */
[--C-:B----4-:R-:W-:Y:S01]  /*06c0*/  HADD2.F32 R91, -RZ, R76.reuse.H0_H0 ;  /* 0x2000004cff5b7230 */ /* 0x110fe20000004100 */
[C---:B------:R-:W-:Y:S01]  /*06d0*/  FADD.FTZ R93, -R75.reuse, R69 ;  /* 0x000000454b5d7221 */ /* 0x040fe20000010100 */
[----:B------:R-:W-:Y:S01]  /*06e0*/  HADD2.F32 R88, -RZ, R76.H1_H1 ;  /* 0x3000004cff587230 */ /* 0x000fe20000004100 */
[----:B------:R-:W-:Y:S01]  /*06f0*/  FMUL.FTZ R69, R72, R89 ;  /* 0x0000005948457220 */ /* 0x000fe20000410000 */
[--C-:B------:R-:W-:Y:S01]  /*0700*/  HADD2.F32 R101, -RZ, R78.reuse.H0_H0 ;  /* 0x2000004eff657230 */ /* 0x100fe20000004100 */
[C---:B0-----:R-:W-:Y:S01]  /*0710*/  FADD.FTZ R65, -R75.reuse, R80 ;  /* 0x000000504b417221 */ /* 0x041fe20000010100 */
[----:B------:R-:W-:Y:S01]  /*0720*/  HADD2.F32 R92, -RZ, R78.H1_H1 ;  /* 0x3000004eff5c7230 */ /* 0x000fe20000004100 */
[----:B------:R-:W-:Y:S01]  /*0730*/  FMUL.FTZ R78, R24, R91 ;  /* 0x0000005b184e7220 */ /* 0x000fe20000410000 */
[--C-:B------:R-:W-:Y:S01]  /*0740*/  HADD2.F32 R97, -RZ, R77.reuse.H0_H0 ;  /* 0x2000004dff617230 */ /* 0x100fe20000004100 */
[C---:B------:R-:W-:Y:S01]  /*0750*/  FADD.FTZ R95, -R75.reuse, R70 ;  /* 0x000000464b5f7221 */ /* 0x040fe20000010100 */
[----:B------:R-:W-:Y:S01]  /*0760*/  HADD2.F32 R90, -RZ, R77.H1_H1 ;  /* 0x3000004dff5a7230 */ /* 0x000fe20000004100 */
[C---:B------:R-:W-:Y:S01]  /*0770*/  FADD.FTZ R99, -R75.reuse, R71 ;  /* 0x000000474b637221 */ /* 0x040fe20000010100 */
[--C-:B------:R-:W-:Y:S01]  /*0780*/  HADD2.F32 R103, -RZ, R79.reuse.H0_H0 ;  /* 0x2000004fff677230 */ /* 0x100fe20000004100 */
[C---:B------:R-:W-:Y:S01]  /*0790*/  FADD.FTZ R81, -R75.reuse, R81 ;  /* 0x000000514b517221 */ /* 0x040fe20000010100 */
[----:B------:R-:W-:Y:S01]  /*07a0*/  HADD2.F32 R94, -RZ, R79.H1_H1 ;  /* 0x3000004fff5e7230 */ /* 0x000fe20000004100 */
[----:B------:R-:W-:-:S02]  /*07b0*/  FADD.FTZ R77, -R75, R82 ;  /* 0x000000524b4d7221 */ /* 0x000fc40000010100 */
[----:B------:R-:W-:Y:S02]  /*07c0*/  FADD.FTZ R105, -R75, R83 ;  /* 0x000000534b697221 */ /* 0x000fe40000010100 */
[C---:B------:R-:W-:Y:S02]  /*07d0*/  FMUL.FTZ R75, R72.reuse, R65 ;  /* 0x00000041484b7220 */ /* 0x040fe40000410000 */
[----:B------:R-:W-:Y:S02]  /*07e0*/  FMUL.FTZ R68, R72, R93 ;  /* 0x0000005d48447220 */ /* 0x000fe40000410000 */
[----:B------:R-:W-:Y:S02]  /*07f0*/  FMUL.FTZ R79, R25, R88 ;  /* 0x00000058194f7220 */ /* 0x000fe40000410000 */
[----:B------:R-:W-:Y:S02]  /*0800*/  FADD.FTZ R64, RZ, R78 ;  /* 0x0000004eff407221 */ /* 0x000fe40000010000 */
[----:B------:R-:W-:-:S02]  /*0810*/  FFMA.FTZ R65, R69, R78, RZ ;  /* 0x0000004e45417223 */ /* 0x000fc400000100ff */
[----:B------:R-:W-:Y:S02]  /*0820*/  FMUL.FTZ R71, R72, R95 ;  /* 0x0000005f48477220 */ /* 0x000fe40000410000 */
[----:B------:R-:W-:Y:S02]  /*0830*/  FMUL.FTZ R80, R26, R97 ;  /* 0x000000611a507220 */ /* 0x000fe40000410000 */
[----:B------:R-:W-:Y:S02]  /*0840*/  FADD.FTZ R83, R64, R79 ;  /* 0x0000004f40537221 */ /* 0x000fe40000010000 */
[----:B------:R-:W-:Y:S02]  /*0850*/  FFMA.FTZ R65, R68, R79, R65 ;  /* 0x0000004f44417223 */ /* 0x000fe40000010041 */
[C---:B------:R-:W-:Y:S02]  /*0860*/  FMUL.FTZ R76, R72.reuse, R81 ;  /* 0x00000051484c7220 */ /* 0x040fe40000410000 */
[----:B------:R-:W-:-:S02]  /*0870*/  FMUL.FTZ R70, R72, R99 ;  /* 0x0000006348467220 */ /* 0x000fc40000410000 */
        /* <DEDUP_REMOVED lines=14> */
[----:B------:R-:W-:Y:S02]  /*0960*/  FMUL.FTZ R88, R22, R103 ;  /* 0x0000006716587220 */ /* 0x000fe40000410000 */
[----:B------:R-:W-:Y:S02]  /*0970*/  FADD.FTZ R91, R64, R83 ;  /* 0x00000053405b7221 */ /* 0x000fe40000010000 */
[----:B------:R-:W-:Y:S02]  /*0980*/  FFMA.FTZ R65, R76, R83, R65 ;  /* 0x000000534c417223 */ /* 0x000fe40000010041 */
        /* <DEDUP_REMOVED lines=18> */
.L_x_3457:
[----:B0-----:R-:W-:Y:S05]  /*0ab0*/  BSYNC B0 ;  /* 0x0000000000007941 */ /* 0x001fea0003800000 */
.L_x_3455:
[----:B-----5:R-:W-:-:S05]  /*0ac0*/  IMAD.MOV.U32 R64, RZ, RZ, R2 ;  /* 0x000000ffff407224 */ /* 0x020fca00078e0002 */
[----:B------:R-:W-:Y:S01]  /*0ad0*/  PRMT R97, R64, 0x7610, R97 ;  /* 0x0000761040617816 */ /* 0x000fe20000000061 */
[----:B------:R-:W-:Y:S05]  /*0ae0*/  BRA.DIV ~URZ, `(.L_x_3458) ;  /* 0x000016a27f007947 */ /* 0x000fea000b800000 */
[----:B------:R0:W2:Y:S02]  /*0af0*/  SHFL.BFLY PT, R94, R91, 0x1, 0x1f ;  /* 0x0c201f005b5e7f89 */ /* 0x0000a400000e0000 */
.L_x_3493:
        /* <DEDUP_REMOVED lines=18> */
.L_x_3494:
[----:B------:R-:W-:Y:S02]  /*0c20*/  ISETP.GE.AND P6, PT, R74, 0x1, PT ;  /* 0x000000014a00780c */ /* 0x000fe40003fc6270 */
[----:B------:R-:W-:-:S11]  /*0c30*/  MOV R64, RZ ;  /* 0x000000ff00407202 */ /* 0x000fd60000000f00 */
        /* <DEDUP_REMOVED lines=29> */
.L_x_3461:
[----:B----4-:R-:W-:Y:S05]  /*0e10*/  BSYNC B0 ;  /* 0x0000000000007941 */ /* 0x010fea0003800000 */
.L_x_3460:
        /* <DEDUP_REMOVED lines=10> */
[----:B-----5:R-:W-:Y:S01]  /*0ec0*/  @P3 HADD2.F32 R92, -RZ, R84.H0_H0 ;  /* 0x20000054ff5c3230 */ /* 0x020fe20000004100 */
[----:B------:R-:W-:-:S04]  /*0ed0*/  FSEL R94, R94, RZ, P3 ;  /* 0x000000ff5e5e7208 */ /* 0x000fc80001800000 */
[----:B------:R-:W-:Y:S01]  /*0ee0*/  @P3 FMUL.FTZ R93, R95, R92 ;  /* 0x0000005c5f5d3220 */ /* 0x000fe20000410000 */
[----:B------:R-:W-:-:S03]  /*0ef0*/  F2FP.PACK_AB R94, RZ, R94 ;  /* 0x0000005eff5e723e */ /* 0x000fc600000000ff */
[----:B------:R-:W-:Y:S01]  /*0f00*/  FADD.FTZ R44, R44, R93 ;  /* 0x0000005d2c2c7221 */ /* 0x000fe20000010000 */
[----:B------:R-:W-:Y:S02]  /*0f10*/  PRMT R52, R94, 0x7610, R52 ;  /* 0x000076105e347816 */ /* 0x000fe40000000034 */
.L_x_3463:
[----:B------:R-:W-:Y:S05]  /*0f20*/  BSYNC B0 ;  /* 0x0000000000007941 */ /* 0x000fea0003800000 */
.L_x_3462:
        /* <DEDUP_REMOVED lines=12> */
.L_x_3465:
[----:B------:R-:W-:Y:S05]  /*0ff0*/  BSYNC B0 ;  /* 0x0000000000007941 */ /* 0x000fea0003800000 */
.L_x_3464:
[----:B------:R-:W-:Y:S01]  /*1000*/  BSSY B0, `(.L_x_3466) ;  /* 0x000000d000007945 */ /* 0x000fe20003800000 */
[----:B------:R-:W-:Y:S05]  /*1010*/  @!P6 BRA `(.L_x_3467) ;  /* 0x000000b00000e947 */ /* 0x000fea0003800000 */
[----:B------:R-:W-:Y:S01]  /*1020*/  LOP3.LUT P1, RZ, R2, 0xff00, RZ, 0xc0, !PT ;  /* 0x0000ff0002ff7812 */ /* 0x000fe2000782c0ff */
[----:B------:R-:W-:Y:S01]  /*1030*/  FMUL.FTZ R91, R92, c[0x0][0x1ec] ;  /* 0x00007b005c5b7a20 */ /* 0x000fe20000410000 */
[----:B------:R-:W-:-:S03]  /*1040*/  HFMA2.MMA R94, -RZ, RZ, 0, 0 ;  /* 0x00000000ff5e7435 */ /* 0x000fc600000001ff */
[----:B0-----:R-:W-:-:S04]  /*1050*/  FMUL.FTZ R96, R91, c[0x0][0x1e8] ;  /* 0x00007a005b607a20 */ /* 0x001fc80000410000 */
[----:B------:R-:W-:-:S04]  /*1060*/  FMUL.FTZ R93, R17, R96 ;  /* 0x00000060115d7220 */ /* 0x000fc80000410000 */
[----:B-----5:R-:W-:Y:S01]  /*1070*/  @P1 HADD2.F32 R91, -RZ, R84.H1_H1 ;  /* 0x30000054ff5b1230 */ /* 0x020fe20000004100 */
[----:B------:R-:W-:-:S04]  /*1080*/  FSEL R93, R93, RZ, P1 ;  /* 0x000000ff5d5d7208 */ /* 0x000fc80000800000 */
[----:B------:R-:W-:Y:S01]  /*1090*/  @P1 FMUL.FTZ R94, R96, R91 ;  /* 0x0000005b605e1220 */ /* 0x000fe20000410000 */
[----:B------:R-:W-:-:S03]  /*10a0*/  F2FP.PACK_AB R93, RZ, R93 ;  /* 0x0000005dff5d723e */ /* 0x000fc600000000ff */
[----:B------:R-:W-:Y:S01]  /*10b0*/  FADD.FTZ R45, R45, R94 ;  /* 0x0000005e2d2d7221 */ /* 0x000fe20000010000 */
[----:B------:R-:W-:Y:S02]  /*10c0*/  PRMT R52, R52, 0x5410, R93 ;  /* 0x0000541034347816 */ /* 0x000fe4000000005d */
.L_x_3467:
[----:B------:R-:W-:Y:S05]  /*10d0*/  BSYNC B0 ;  /* 0x0000000000007941 */ /* 0x000fea0003800000 */
.L_x_3466:
        /* <DEDUP_REMOVED lines=27> */
.L_x_3469:
[----:B------:R-:W-:Y:S05]  /*1290*/  BSYNC B0 ;  /* 0x0000000000007941 */ /* 0x000fea0003800000 */
.L_x_3468:
[----:B------:R-:W-:Y:S01]  /*12a0*/  BSSY B0, `(.L_x_3470) ;  /* 0x000000d000007945 */ /* 0x000fe20003800000 */
[----:B------:R-:W-:Y:S05]  /*12b0*/  @!P6 BRA `(.L_x_3471) ;  /* 0x000000b00000e947 */ /* 0x000fea0003800000 */
[----:B------:R-:W-:Y:S01]  /*12c0*/  LOP3.LUT P1, RZ, R2, 0xff0000, RZ, 0xc0, !PT ;  /* 0x00ff000002ff7812 */ /* 0x000fe2000782c0ff */
[----:B------:R-:W-:-:S04]  /*12d0*/  FMUL.FTZ R97, R95, c[0x0][0x1ec] ;  /* 0x00007b005f617a20 */ /* 0x000fc80000410000 */
[----:B------:R-:W-:Y:S01]  /*12e0*/  FMUL.FTZ R101, R97, c[0x0][0x1e8] ;  /* 0x00007a0061657a20 */ /* 0x000fe20000410000 */
[----:B------:R-:W-:-:S03]  /*12f0*/  MOV R97, RZ ;  /* 0x000000ff00617202 */ /* 0x000fc60000000f00 */
[----:B------:R-:W-:-:S04]  /*1300*/  FMUL.FTZ R99, R18, R101 ;  /* 0x0000006512637220 */ /* 0x000fc80000410000 */
[----:B-----5:R-:W-:Y:S01]  /*1310*/  @P1 HADD2.F32 R98, -RZ, R85.H0_H0 ;  /* 0x20000055ff621230 */ /* 0x020fe20000004100 */
[----:B------:R-:W-:-:S04]  /*1320*/  FSEL R99, R99, RZ, P1 ;  /* 0x000000ff63637208 */ /* 0x000fc80000800000 */
[----:B------:R-:W-:Y:S01]  /*1330*/  @P1 FMUL.FTZ R97, R101, R98 ;  /* 0x0000006265611220 */ /* 0x000fe20000410000 */
[----:B------:R-:W-:-:S03]  /*1340*/  F2FP.PACK_AB R99, RZ, R99 ;  /* 0x00000063ff63723e */ /* 0x000fc600000000ff */
[----:B------:R-:W-:Y:S01]  /*1350*/  FADD.FTZ R46, R46, R97 ;  /* 0x000000612e2e7221 */ /* 0x000fe20000010000 */
[----:B------:R-:W-:Y:S02]  /*1360*/  PRMT R53, R99, 0x7610, R53 ;  /* 0x0000761063357816 */ /* 0x000fe40000000035 */
.L_x_3471:
[----:B------:R-:W-:Y:S05]  /*1370*/  BSYNC B0 ;  /* 0x0000000000007941 */ /* 0x000fea0003800000 */
.L_x_3470:
        /* <DEDUP_REMOVED lines=10> */
.L_x_3473:
[----:B------:R-:W-:Y:S05]  /*1420*/  BSYNC B0 ;  /* 0x0000000000007941 */ /* 0x000fea0003800000 */
.L_x_3472:
[----:B------:R-:W-:Y:S01]  /*1430*/  BSSY B0, `(.L_x_3474) ;  /* 0x000000d000007945 */ /* 0x000fe20003800000 */
[----:B------:R-:W-:Y:S05]  /*1440*/  @!P6 BRA `(.L_x_3475) ;  /* 0x000000b00000e947 */ /* 0x000fea0003800000 */
[----:B------:R-:W-:Y:S01]  /*1450*/  LOP3.LUT P1, RZ, R2, 0xff000000, RZ, 0xc0, !PT ;  /* 0xff00000002ff7812 */ /* 0x000fe2000782c0ff */
[----:B------:R-:W-:Y:S02]  /*1460*/  FMUL.FTZ R97, R94, c[0x0][0x1ec] ;  /* 0x00007b005e617a20 */ /* 0x000fe40000410000 */
[----:B------:R-:W-:Y:S02]  /*1470*/  IMAD.MOV.U32 R98, RZ, RZ, RZ ;  /* 0x000000ffff627224 */ /* 0x000fe400078e00ff */
        /* <DEDUP_REMOVED lines=8> */
.L_x_3475:
[----:B------:R-:W-:Y:S05]  /*1500*/  BSYNC B0 ;  /* 0x0000000000007941 */ /* 0x000fea0003800000 */
.L_x_3474:
        /* <DEDUP_REMOVED lines=10> */
.L_x_3477:
[----:B------:R-:W-:Y:S05]  /*15b0*/  BSYNC B0 ;  /* 0x0000000000007941 */ /* 0x000fea0003800000 */
.L_x_3476:
[----:B------:R-:W-:Y:S01]  /*15c0*/  BSSY B0, `(.L_x_3478) ;  /* 0x000000d000007945 */ /* 0x000fe20003800000 */
[----:B------:R-:W-:Y:S05]  /*15d0*/  @!P6 BRA `(.L_x_3479) ;  /* 0x000000b00000e947 */ /* 0x000fea0003800000 */
[----:B------:R-:W-:Y:S01]  /*15e0*/  LOP3.LUT P1, RZ, R3, 0xff, RZ, 0xc0, !PT ;  /* 0x000000ff03ff7812 */ /* 0x000fe2000782c0ff */
[----:B------:R-:W-:-:S04]  /*15f0*/  FMUL.FTZ R97, R93, c[0x0][0x1ec] ;  /* 0x00007b005d617a20 */ /* 0x000fc80000410000 */
[----:B------:R-:W-:Y:S01]  /*1600*/  FMUL.FTZ R101, R97, c[0x0][0x1e8] ;  /* 0x00007a0061657a20 */ /* 0x000fe20000410000 */
[----:B------:R-:W-:-:S03]  /*1610*/  HFMA2.MMA R97, -RZ, RZ, 0, 0 ;  /* 0x00000000ff617435 */ /* 0x000fc600000001ff */
[----:B------:R-:W-:-:S04]  /*1620*/  FMUL.FTZ R99, R12, R101 ;  /* 0x000000650c637220 */ /* 0x000fc80000410000 */
[----:B-----5:R-:W-:Y:S01]  /*1630*/  @P1 HADD2.F32 R98, -RZ, R86.H0_H0 ;  /* 0x20000056ff621230 */ /* 0x020fe20000004100 */
[----:B------:R-:W-:-:S04]  /*1640*/  FSEL R99, R99, RZ, P1 ;  /* 0x000000ff63637208 */ /* 0x000fc80000800000 */
[----:B------:R-:W-:Y:S01]  /*1650*/  @P1 FMUL.FTZ R97, R101, R98 ;  /* 0x0000006265611220 */ /* 0x000fe20000410000 */
[----:B------:R-:W-:-:S03]  /*1660*/  F2FP.PACK_AB R99, RZ, R99 ;  /* 0x00000063ff63723e */ /* 0x000fc600000000ff */
[----:B------:R-:W-:Y:S01]  /*1670*/  FADD.FTZ R48, R48, R97 ;  /* 0x0000006130307221 */ /* 0x000fe20000010000 */
[----:B------:R-:W-:Y:S02]  /*1680*/  PRMT R54, R99, 0x7610, R54 ;  /* 0x0000761063367816 */ /* 0x000fe40000000036 */
.L_x_3479:
[----:B------:R-:W-:Y:S05]  /*1690*/  BSYNC B0 ;  /* 0x0000000000007941 */ /* 0x000fea0003800000 */
.L_x_3478:
        /* <DEDUP_REMOVED lines=10> */
.L_x_3481:
[----:B------:R-:W-:Y:S05]  /*1740*/  BSYNC B0 ;  /* 0x0000000000007941 */ /* 0x000fea0003800000 */
.L_x_3480:
        /* <DEDUP_REMOVED lines=13> */
.L_x_3483:
[----:B------:R-:W-:Y:S05]  /*1820*/  BSYNC B0 ;  /* 0x0000000000007941 */ /* 0x000fea0003800000 */
.L_x_3482:
        /* <DEDUP_REMOVED lines=10> */
.L_x_3485:
[----:B------:R-:W-:Y:S05]  /*18d0*/  BSYNC B0 ;  /* 0x0000000000007941 */ /* 0x000fea0003800000 */
.L_x_3484:
        /* <DEDUP_REMOVED lines=13> */
.L_x_3487:
[----:B------:R-:W-:Y:S05]  /*19b0*/  BSYNC B0 ;  /* 0x0000000000007941 */ /* 0x000fea0003800000 */
.L_x_3486:
        /* <DEDUP_REMOVED lines=10> */
.L_x_3489:
[----:B------:R-:W-:Y:S05]  /*1a60*/  BSYNC B0 ;  /* 0x0000000000007941 */ /* 0x000fea0003800000 */
.L_x_3488:
        /* <DEDUP_REMOVED lines=19> */
.L_x_3491:
[----:B------:R-:W-:Y:S05]  /*1ba0*/  BSYNC B0 ;  /* 0x0000000000007941 */ /* 0x000fea0003800000 */
.L_x_3490:
[----:B------:R-:W-:Y:S01]  /*1bb0*/  ISETP.NE.U32.AND P0, PT, RZ, c[0x0][0x258], PT ;  /* 0x00009600ff007a0c */ /* 0x000fe20003f05070 */
[----:B------:R-:W-:-:S03]  /*1bc0*/  @P6 IMAD.MOV.U32 R65, RZ, RZ, 0x10 ;  /* 0x00000010ff416424 */ /* 0x000fc600078e00ff */
[----:B------:R-:W-:Y:S01]  /*1bd0*/  ISETP.NE.AND.EX P0, PT, RZ, c[0x0][0x25c], PT, P0 ;  /* 0x00009700ff007a0c */ /* 0x000fe20003f05300 */
[----:B------:R-:W-:-:S12]  /*1be0*/  @P6 IMAD.WIDE.U32 R64, R64, R65, c[0x0][0x248] ;  /* 0x0000920040406625 */ /* 0x000fd800078e0041 */
        /* <DEDUP_REMOVED lines=8> */
[----:B01---5:R-:W-:Y:S01]  /*1c70*/  @P0 CALL.REL.NOINC `(.L_x_3454) ;  /* 0x0000001000000944 */ /* 0x023fe20003c00000 */
[----:B------:R-:W-:Y:S05]  /*1c80*/  BRA `(.L_x_3492) ;  /* 0xffffe63000007947 */ /* 0x000fea000383ffff */
.L_x_3454:
        /* <DEDUP_REMOVED lines=26> */
[----:B------:R-:W-:-:S04]  /*1e30*/  IADD3 R5, P0, R35, R0, RZ ;  /* 0x0000000023057210 */ /* 0x000fc80007f1e0ff */
[----:B------:R-:W-:Y:S01]  /*1e40*/  SHF.L.U32 R6, R5, 0x2, RZ ;  /* 0x0000000205067819 */ /* 0x000fe200000006ff */
        /* <DEDUP_REMOVED lines=52> */
.L_x_3458:
[----:B------:R-:W-:Y:S01]  /*2190*/  HFMA2.MMA R100, -RZ, RZ, 0, 5.9604644775390625e-08 ;  /* 0x00000001ff647435 */ /* 0x000fe200000001ff */
[----:B------:R-:W-:Y:S01]  /*21a0*/  IMAD.MOV.U32 R93, RZ, RZ, R91 ;  /* 0x000000ffff5d7224 */ /* 0x000fe200078e005b */
[----:B------:R-:W-:Y:S01]  /*21b0*/  MOV R99, 0x1f ;  /* 0x0000001f00637802 */ /* 0x000fe20000000f00 */
[----:B------:R-:W-:Y:S01]  /*21c0*/  IMAD.MOV.U32 R102, RZ, RZ, -0x1 ;  /* 0xffffffffff667424 */ /* 0x000fe200078e00ff */
[----:B------:R-:W-:-:S02]  /*21d0*/  MOV R64, 0x21f0 ;  /* 0x000021f000407802 */ /* 0x000fc40000000f00 */
[----:B-1----:R-:W-:Y:S05]  /*21e0*/  CALL.REL.NOINC `($__internal_159_$__cuda_sm70_shflsync_bfly_p) ;  /* 0x0000046000007944 */ /* 0x002fea0003c00000 */
[----:B-1----:R-:W-:Y:S01]  /*21f0*/  MOV R94, R93 ;  /* 0x0000005d005e7202 */ /* 0x002fe20000000f00 */
[----:B0-----:R-:W-:Y:S05]  /*2200*/  BRA `(.L_x_3493) ;  /* 0xffffe8f000007947 */ /* 0x001fea000383ffff */
.L_x_3459:
[----:B------:R-:W-:Y:S01]  /*2210*/  HFMA2.MMA R100, -RZ, RZ, 0, 5.9604644775390625e-08 ;  /* 0x00000001ff647435 */ /* 0x000fe200000001ff */
[----:B------:R-:W-:Y:S01]  /*2220*/  MOV R93, R92 ;  /* 0x0000005c005d7202 */ /* 0x000fe20000000f00 */
[----:B------:R-:W-:Y:S01]  /*2230*/  IMAD.MOV.U32 R99, RZ, RZ, 0x1f ;  /* 0x0000001fff637424 */ /* 0x000fe200078e00ff */
[----:B------:R-:W-:-:S02]  /*2240*/  MOV R102, 0xffffffff ;  /* 0xffffffff00667802 */ /* 0x000fc40000000f00 */
[----:B------:R-:W-:Y:S02]  /*2250*/  MOV R64, 0x2270 ;  /* 0x0000227000407802 */ /* 0x000fe40000000f00 */
[----:B012---:R-:W-:Y:S05]  /*2260*/  CALL.REL.NOINC `($__internal_159_$__cuda_sm70_shflsync_bfly_p) ;  /* 0x000003e000007944 */ /* 0x007fea0003c00000 */
[----:B------:R-:W-:Y:S01]  /*2270*/  FADD.FTZ R94, R94, R91 ;  /* 0x0000005b5e5e7221 */ /* 0x000fe20000010000 */
[----:B0-----:R-:W-:Y:S01]  /*2280*/  HFMA2.MMA R100, -RZ, RZ, 0, 1.1920928955078125e-07 ;  /* 0x00000002ff647435 */ /* 0x001fe200000001ff */
[----:B-1----:R-:W-:Y:S01]  /*2290*/  FADD.FTZ R92, R92, R93 ;  /* 0x0000005d5c5c7221 */ /* 0x002fe20000010000 */
[----:B------:R-:W-:Y:S01]  /*22a0*/  MOV R99, 0x1f ;  /* 0x0000001f00637802 */ /* 0x000fe20000000f00 */
[----:B------:R-:W-:Y:S01]  /*22b0*/  IMAD.MOV.U32 R102, RZ, RZ, -0x1 ;  /* 0xffffffffff667424 */ /* 0x000fe200078e00ff */
[----:B------:R-:W-:Y:S02]  /*22c0*/  MOV R93, R94 ;  /* 0x0000005e005d7202 */ /* 0x000fe40000000f00 */
[----:B------:R-:W-:Y:S02]  /*22d0*/  MOV R64, 0x22f0 ;  /* 0x000022f000407802 */ /* 0x000fe40000000f00 */
[----:B------:R-:W-:Y:S05]  /*22e0*/  CALL.REL.NOINC `($__internal_159_$__cuda_sm70_shflsync_bfly_p) ;  /* 0x0000036000007944 */ /* 0x000fea0003c00000 */
[----:B0-----:R-:W-:Y:S01]  /*22f0*/  HFMA2.MMA R99, -RZ, RZ, 0, 1.847743988037109375e-06 ;  /* 0x0000001fff637435 */ /* 0x001fe200000001ff */
[----:B-1----:R-:W-:Y:S01]  /*2300*/  MOV R91, R93 ;  /* 0x0000005d005b7202 */ /* 0x002fe20000000f00 */
[----:B------:R-:W-:Y:S01]  /*2310*/  IMAD.MOV.U32 R100, RZ, RZ, 0x2 ;  /* 0x00000002ff647424 */ /* 0x000fe200078e00ff */
[----:B------:R-:W-:-:S02]  /*2320*/  MOV R93, R92 ;  /* 0x0000005c005d7202 */ /* 0x000fc40000000f00 */
[----:B------:R-:W-:Y:S02]  /*2330*/  MOV R102, 0xffffffff ;  /* 0xffffffff00667802 */ /* 0x000fe40000000f00 */
[----:B------:R-:W-:Y:S02]  /*2340*/  MOV R64, 0x2360 ;  /* 0x0000236000407802 */ /* 0x000fe40000000f00 */
[----:B------:R-:W-:Y:S05]  /*2350*/  CALL.REL.NOINC `($__internal_159_$__cuda_sm70_shflsync_bfly_p) ;  /* 0x000002f000007944 */ /* 0x000fea0003c00000 */
[----:B------:R-:W-:Y:S01]  /*2360*/  FADD.FTZ R94, R91, R94 ;  /* 0x0000005e5b5e7221 */ /* 0x000fe20000010000 */
[----:B0-----:R-:W-:Y:S01]  /*2370*/  HFMA2.MMA R100, -RZ, RZ, 0, 2.384185791015625e-07 ;  /* 0x00000004ff647435 */ /* 0x001fe200000001ff */
[----:B-1----:R-:W-:Y:S01]  /*2380*/  FADD.FTZ R92, R92, R93 ;  /* 0x0000005d5c5c7221 */ /* 0x002fe20000010000 */
[----:B------:R-:W-:Y:S01]  /*2390*/  MOV R102, 0xffffffff ;  /* 0xffffffff00667802 */ /* 0x000fe20000000f00 */
[----:B------:R-:W-:Y:S01]  /*23a0*/  IMAD.MOV.U32 R99, RZ, RZ, 0x1f ;  /* 0x0000001fff637424 */ /* 0x000fe200078e00ff */
[----:B------:R-:W-:Y:S02]  /*23b0*/  MOV R93, R94 ;  /* 0x0000005e005d7202 */ /* 0x000fe40000000f00 */
[----:B------:R-:W-:Y:S02]  /*23c0*/  MOV R64, 0x23e0 ;  /* 0x000023e000407802 */ /* 0x000fe40000000f00 */
[----:B------:R-:W-:Y:S05]  /*23d0*/  CALL.REL.NOINC `($__internal_159_$__cuda_sm70_shflsync_bfly_p) ;  /* 0x0000027000007944 */ /* 0x000fea0003c00000 */
[----:B0-----:R-:W-:Y:S01]  /*23e0*/  HFMA2.MMA R100, -RZ, RZ, 0, 2.384185791015625e-07 ;  /* 0x00000004ff647435 */ /* 0x001fe200000001ff */
[----:B-1----:R-:W-:Y:S01]  /*23f0*/  MOV R91, R93 ;  /* 0x0000005d005b7202 */ /* 0x002fe20000000f00 */
[----:B------:R-:W-:Y:S01]  /*2400*/  IMAD.MOV.U32 R93, RZ, RZ, R92 ;  /* 0x000000ffff5d7224 */ /* 0x000fe200078e005c */
[----:B------:R-:W-:-:S02]  /*2410*/  MOV R99, 0x1f ;  /* 0x0000001f00637802 */ /* 0x000fc40000000f00 */
[----:B------:R-:W-:Y:S02]  /*2420*/  MOV R102, 0xffffffff ;  /* 0xffffffff00667802 */ /* 0x000fe40000000f00 */
[----:B------:R-:W-:Y:S02]  /*2430*/  MOV R64, 0x2450 ;  /* 0x0000245000407802 */ /* 0x000fe40000000f00 */
[----:B------:R-:W-:Y:S05]  /*2440*/  CALL.REL.NOINC `($__internal_159_$__cuda_sm70_shflsync_bfly_p) ;  /* 0x0000020000007944 */ /* 0x000fea0003c00000 */
[----:B------:R-:W-:Y:S01]  /*2450*/  FADD.FTZ R94, R91, R94 ;  /* 0x0000005e5b5e7221 */ /* 0x000fe20000010000 */
[----:B0-----:R-:W-:Y:S01]  /*2460*/  HFMA2.MMA R99, -RZ, RZ, 0, 1.847743988037109375e-06 ;  /* 0x0000001fff637435 */ /* 0x001fe200000001ff */
[----:B-1----:R-:W-:Y:S01]  /*2470*/  FADD.FTZ R92, R92, R93 ;  /* 0x0000005d5c5c7221 */ /* 0x002fe20000010000 */
[----:B------:R-:W-:Y:S01]  /*2480*/  MOV R102, 0xffffffff ;  /* 0xffffffff00667802 */ /* 0x000fe20000000f00 */
[----:B------:R-:W-:Y:S01]  /*2490*/  IMAD.MOV.U32 R100, RZ, RZ, 0x8 ;  /* 0x00000008ff647424 */ /* 0x000fe200078e00ff */
[----:B------:R-:W-:Y:S02]  /*24a0*/  MOV R93, R94 ;  /* 0x0000005e005d7202 */ /* 0x000fe40000000f00 */
[----:B------:R-:W-:Y:S02]  /*24b0*/  MOV R64, 0x24d0 ;  /* 0x000024d000407802 */ /* 0x000fe40000000f00 */
[----:B------:R-:W-:Y:S05]  /*24c0*/  CALL.REL.NOINC `($__internal_159_$__cuda_sm70_shflsync_bfly_p) ;  /* 0x0000018000007944 */ /* 0x000fea0003c00000 */
[----:B0-----:R-:W-:Y:S01]  /*24d0*/  HFMA2.MMA R100, -RZ, RZ, 0, 4.76837158203125e-07 ;  /* 0x00000008ff647435 */ /* 0x001fe200000001ff */
[----:B-1----:R-:W-:Y:S01]  /*24e0*/  IMAD.MOV.U32 R91, RZ, RZ, R93 ;  /* 0x000000ffff5b7224 */ /* 0x002fe200078e005d */
[----:B------:R-:W-:Y:S01]  /*24f0*/  MOV R93, R92 ;  /* 0x0000005c005d7202 */ /* 0x000fe20000000f00 */
[----:B------:R-:W-:Y:S01]  /*2500*/  IMAD.MOV.U32 R102, RZ, RZ, -0x1 ;  /* 0xffffffffff667424 */ /* 0x000fe200078e00ff */
[----:B------:R-:W-:-:S02]  /*2510*/  MOV R99, 0x1f ;  /* 0x0000001f00637802 */ /* 0x000fc40000000f00 */
[----:B------:R-:W-:Y:S02]  /*2520*/  MOV R64, 0x2540 ;  /* 0x0000254000407802 */ /* 0x000fe40000000f00 */
[----:B------:R-:W-:Y:S05]  /*2530*/  CALL.REL.NOINC `($__internal_159_$__cuda_sm70_shflsync_bfly_p) ;  /* 0x0000011000007944 */ /* 0x000fea0003c00000 */
[----:B------:R-:W-:Y:S01]  /*2540*/  FADD.FTZ R95, R91, R94 ;  /* 0x0000005e5b5f7221 */ /* 0x000fe20000010000 */
[----:B0-----:R-:W-:Y:S01]  /*2550*/  HFMA2.MMA R100, -RZ, RZ, 0, 9.5367431640625e-07 ;  /* 0x00000010ff647435 */ /* 0x001fe200000001ff */
[----:B-1----:R-:W-:Y:S01]  /*2560*/  FADD.FTZ R96, R92, R93 ;  /* 0x0000005d5c607221 */ /* 0x002fe20000010000 */
[----:B------:R-:W-:Y:S01]  /*2570*/  MOV R99, 0x1f ;  /* 0x0000001f00637802 */ /* 0x000fe20000000f00 */
[----:B------:R-:W-:Y:S01]  /*2580*/  IMAD.MOV.U32 R93, RZ, RZ, R95 ;  /* 0x000000ffff5d7224 */ /* 0x000fe200078e005f */
[----:B------:R-:W-:Y:S02]  /*2590*/  MOV R102, 0xffffffff ;  /* 0xffffffff00667802 */ /* 0x000fe40000000f00 */
[----:B------:R-:W-:Y:S02]  /*25a0*/  MOV R64, 0x25c0 ;  /* 0x000025c000407802 */ /* 0x000fe40000000f00 */
[----:B------:R-:W-:Y:S05]  /*25b0*/  CALL.REL.NOINC `($__internal_159_$__cuda_sm70_shflsync_bfly_p) ;  /* 0x0000009000007944 */ /* 0x000fea0003c00000 */
[----:B0-----:R-:W-:Y:S01]  /*25c0*/  HFMA2.MMA R100, -RZ, RZ, 0, 9.5367431640625e-07 ;  /* 0x00000010ff647435 */ /* 0x001fe200000001ff */
[----:B-1----:R-:W-:Y:S01]  /*25d0*/  MOV R98, R93 ;  /* 0x0000005d00627202 */ /* 0x002fe20000000f00 */
[----:B------:R-:W-:Y:S01]  /*25e0*/  IMAD.MOV.U32 R99, RZ, RZ, 0x1f ;  /* 0x0000001fff637424 */ /* 0x000fe200078e00ff */
[----:B------:R-:W-:-:S02]  /*25f0*/  MOV R93, R96 ;  /* 0x00000060005d7202 */ /* 0x000fc40000000f00 */
[----:B------:R-:W-:Y:S02]  /*2600*/  MOV R102, 0xffffffff ;  /* 0xffffffff00667802 */ /* 0x000fe40000000f00 */
[----:B------:R-:W-:Y:S02]  /*2610*/  MOV R64, 0x2630 ;  /* 0x0000263000407802 */ /* 0x000fe40000000f00 */
[----:B------:R-:W-:Y:S05]  /*2620*/  CALL.REL.NOINC `($__internal_159_$__cuda_sm70_shflsync_bfly_p) ;  /* 0x0000002000007944 */ /* 0x000fea0003c00000 */
[----:B-1----:R-:W-:Y:S01]  /*2630*/  MOV R65, R93 ;  /* 0x0000005d00417202 */ /* 0x002fe20000000f00 */
[----:B0-----:R-:W-:Y:S05]  /*2640*/  BRA `(.L_x_3494) ;  /* 0xffffe5d000007947 */ /* 0x001fea000383ffff */
        .weak           $__internal_159_$__cuda_sm70_shflsync_bfly_p
        .type           $__internal_159_$__cuda_sm70_shflsync_bfly_p,@function
        .size           $__internal_159_$__cuda_sm70_shflsync_bfly_p,(.L_x_4539 - $__internal_159_$__cuda_sm70_shflsync_bfly_p)
$__internal_159_$__cuda_sm70_shflsync_bfly_p:
[----:B------:R-:W-:Y:S01]  /*2650*/  HFMA2.MMA R65, -RZ, RZ, 0, 0 ;  /* 0x00000000ff417435 */ /* 0x000fe200000001ff */
[----:B------:R-:W-:Y:S04]  /*2660*/  WARPSYNC R102 ;  /* 0x0000006600007348 */ /* 0x000fe80003800000 */
[----:B------:R0:W1:Y:S01]  /*2670*/  SHFL.BFLY PT, R93, R93, R100, R99 ;  /* 0x0c0000645d5d7389 */ /* 0x00006200000e0063 */
[----:B------:R-:W-:Y:S05]  /*2680*/  RET.REL.NODEC R64 `(_ZN10layer_norm13ln_bwd_kernelINS_13Kernel_traitsIf6__halffS2_fjLj256ELj1ELj4ELj1ELj16ENS_18Kernel_traits_baseILj256EfS2_fS2_fjLj128EEEEELb1ELb1ELb1ELb1EEEvNS_9BwdParamsE) ;  /* 0xffffd97040007950 */ /* 0x000fea0003c3ffff */
.L_x_3495:
        /* <DEDUP_REMOVED lines=15> */
.L_x_4539:


//--------------------- .text._ZN10layer_norm13ln_bwd_kernelINS_13Kernel_traitsI6__halfffffjLj256ELj1ELj4ELj1ELj16ENS_18Kernel_traits_baseILj256ES2_ffffjLj128EEEEELb0ELb0ELb0ELb0EEEvNS_9BwdParamsE --------------------------
	.section	.text._ZN10layer_norm13ln_bwd_kernelINS_13Kernel_traitsI6__halfffffjLj256ELj1ELj4ELj1ELj16ENS_18Kernel_traits_baseILj256ES2_ffffjLj128EEEEELb0ELb0ELb0ELb0EEEvNS_9BwdParamsE,"ax",@progbits
	.sectioninfo	@"SHI_REGISTERS=71"
	.align	128
        .global         _ZN10layer_norm13ln_bwd_kernelINS_13Kernel_traitsI6__halfffffjLj256ELj1ELj4ELj1ELj16ENS_18Kernel_traits_baseILj256ES2_ffffjLj128EEEEELb0ELb0ELb0ELb0EEEvNS_9BwdParamsE
        .type           _ZN10layer_norm13ln_bwd_kernelINS_13Kernel_traitsI6__halfffffjLj256ELj1ELj4ELj1ELj16ENS_18Kernel_traits_baseILj256ES2_ffffjLj128EEEEELb0ELb0ELb0ELb0EEEvNS_9BwdParamsE,@function
        .size           _ZN10layer_norm13ln_bwd_kernelINS_13Kernel_traitsI6__halfffffjLj256ELj1ELj4ELj1ELj16ENS_18Kernel_traits_baseILj256ES2_ffffjLj128EEEEELb0ELb0ELb0ELb0EEEvNS_9BwdParamsE,(.L_x_4540 - _ZN10layer_norm13ln_bwd_kernelINS_13Kernel_traitsI6__halfffffjLj256ELj1ELj4ELj1ELj16ENS_18Kernel_traits_baseILj256ES2_ffffjLj128EEEEELb0ELb0ELb0ELb0EEEvNS_9BwdParamsE)
        .other          _ZN10layer_norm13ln_bwd_kernelINS_13Kernel_traitsI6__halfffffjLj256ELj1ELj4ELj1ELj16ENS_18Kernel_traits_baseILj256ES2_ffffjLj128EEEEELb0ELb0ELb0ELb0EEEvNS_9BwdParamsE,@"STO_CUDA_ENTRY STV_DEFAULT"
_ZN10layer_norm13ln_bwd_kernelINS_13Kernel_traitsI6__halfffffjLj256ELj1ELj4ELj1ELj16ENS_18Kernel_traits_baseILj256ES2_ffffjLj128EEEEELb0ELb0ELb0ELb0EEEvNS_9BwdParamsE:
.text._ZN10layer_norm13ln_bwd_kernelINS_13Kernel_traitsI6__halfffffjLj256ELj1ELj4ELj1ELj16ENS_18Kernel_traits_baseILj256ES2_ffffjLj128EEEEELb0ELb0ELb0ELb0EEEvNS_9BwdParamsE:
        /* <DEDUP_REMOVED lines=9> */
[C---:B------:R-:W-:Y:S02]  /*0090*/  LOP3.LUT P2, RZ, R0.reuse, 0xffffffe0, RZ, 0xc0, !PT ;  /* 0xffffffe000ff7812 */ /* 0x040fe4000784c0ff */
[----:B------:R-:W-:-:S11]  /*00a0*/  ISETP.GE.U32.AND P3, PT, R0, 0x40, PT ;  /* 0x000000400000780c */ /* 0x000fd60003f66070 */
[----:B------:R-:W-:Y:S02]  /*00b0*/  @P2 MOV R3, 0x8 ;  /* 0x0000000800032802 */ /* 0x000fe40000000f00 */
[----:B------:R-:W-:-:S03]  /*00c0*/  @P3 MOV R7, 0x8 ;  /* 0x0000000800073802 */ /* 0x000fc60000000f00 */
[C---:B------:R-:W-:Y:S01]  /*00d0*/  @P2 IMAD.WIDE.U32 R2, R6.reuse, R3, c[0x0][0x1b0] ;  /* 0x00006c0006022625 */ /* 0x040fe200078e0003 */
[----:B------:R-:W-:-:S04]  /*00e0*/  @P2 LOP3.LUT R6, R6, 0x20, RZ, 0xfc, !PT ;  /* 0x0000002006062812 */ /* 0x000fc800078efcff */
[----:B------:R0:W5:Y:S01]  /*00f0*/  @P2 LDG.E.64 R4, [R2.64] ;  /* 0x0000000402042981 */ /* 0x000162000c1e1b00 */
[----:B------:R-:W-:-:S05]  /*0100*/  @P3 IMAD.WIDE.U32 R6, R6, R7, c[0x0][0x1b0] ;  /* 0x00006c0006063625 */ /* 0x000fca00078e0007 */
[----:B------:R0:W5:Y:S04]  /*0110*/  @P3 LDG.E.64 R8, [R6.64] ;  /* 0x0000000406083981 */ /* 0x000168000c1e1b00 */
[----:B------:R-:W1:Y:S01]  /*0120*/  S2R R11, SR_CTAID.X ;  /* 0x00000000000b7919 */ /* 0x000e620000002500 */
[----:B------:R-:W-:Y:S01]  /*0130*/  SHF.R.U32.HI R0, RZ, 0x5, R66 ;  /* 0x00000005ff007819 */ /* 0x000fe20000011642 */
[----:B------:R-:W-:Y:S01]  /*0140*/  CS2R R24, SRZ ;  /* 0x0000000000187805 */ /* 0x000fe2000001ff00 */
[----:B------:R-:W-:Y:S01]  /*0150*/  CS2R R26, SRZ ;  /* 0x00000000001a7805 */ /* 0x000fe2000001ff00 */
[----:B------:R-:W-:Y:S01]  /*0160*/  CS2R R20, SRZ ;  /* 0x0000000000147805 */ /* 0x000fe2000001ff00 */
[----:B------:R-:W-:Y:S01]  /*0170*/  CS2R R22, SRZ ;  /* 0x0000000000167805 */ /* 0x000fe2000001ff00 */
[----:B-1----:R-:W-:-:S04]  /*0180*/  LEA R0, R11, R0, 0x2 ;  /* 0x000000000b007211 */ /* 0x002fc800078e10ff */
[----:B------:R-:W-:Y:S01]  /*0190*/  ISETP.GE.AND P0, PT, R0, c[0x0][0x164], PT ;  /* 0x0000590000007a0c */ /* 0x000fe20003f06270 */
[----:B------:R-:W-:Y:S01]  /*01a0*/  CS2R R16, SRZ ;  /* 0x0000000000107805 */ /* 0x000fe2000001ff00 */
[----:B------:R-:W-:Y:S01]  /*01b0*/  CS2R R18, SRZ ;  /* 0x0000000000127805 */ /* 0x000fe2000001ff00 */
[----:B------:R-:W-:Y:S01]  /*01c0*/  CS2R R12, SRZ ;  /* 0x00000000000c7805 */ /* 0x000fe2000001ff00 */
[----:B------:R-:W-:-:S09]  /*01d0*/  CS2R R14, SRZ ;  /* 0x00000000000e7805 */ /* 0x000fd2000001ff00 */
[----:B------:R-:W-:Y:S05]  /*01e0*/  @P0 BRA `(.L_x_3496) ;  /* 0x00000e2000000947 */ /* 0x000fea0003800000 */
[----:B0-----:R-:W0:Y:S01]  /*01f0*/  LDC.U8 R67, c[0x0][0x1f0] ;  /* 0x00007c00ff437b82 */ /* 0x001e220000000000 */
[----:B-----5:R-:W-:Y:S01]  /*0200*/  MOV R65, R4 ;  /* 0x0000000400417202 */ /* 0x020fe20000000f00 */
[----:B------:R-:W-:Y:S01]  /*0210*/  IMAD.MOV.U32 R57, RZ, RZ, R9 ;  /* 0x000000ffff397224 */ /* 0x000fe200078e0009 */
[--C-:B------:R-:W-:Y:S01]  /*0220*/  SHF.R.U64 R64, R4, 0x10, R5.reuse ;  /* 0x0000001004407819 */ /* 0x100fe20000001205 */
[----:B------:R-:W-:Y:S01]  /*0230*/  HFMA2.MMA R25, -RZ, RZ, 0, 0 ;  /* 0x00000000ff197435 */ /* 0x000fe200000001ff */
[----:B------:R-:W-:Y:S01]  /*0240*/  MOV R63, R5 ;  /* 0x00000005003f7202 */ /* 0x000fe20000000f00 */
[----:B------:R-:W-:Y:S01]  /*0250*/  HADD2.F32 R65, -RZ, R65.H0_H0 ;  /* 0x20000041ff417230 */ /* 0x000fe20000004100 */
[----:B------:R-:W-:Y:S01]  /*0260*/  SHF.R.U32.HI R62, RZ, 0x10, R5 ;  /* 0x00000010ff3e7819 */ /* 0x000fe20000011605 */
[----:B------:R-:W-:Y:S01]  /*0270*/  HADD2.F32 R64, -RZ, R64.H0_H0 ;  /* 0x20000040ff407230 */ /* 0x000fe20000004100 */
[----:B------:R-:W-:Y:S01]  /*0280*/  MOV R61, R8 ;  /* 0x00000008003d7202 */ /* 0x000fe20000000f00 */
[----:B------:R-:W-:Y:S01]  /*0290*/  HADD2.F32 R63, -RZ, R63.H0_H0 ;  /* 0x2000003fff3f7230 */ /* 0x000fe20000004100 */
[--C-:B------:R-:W-:Y:S01]  /*02a0*/  SHF.R.U64 R59, R8, 0x10, R9.reuse ;  /* 0x00000010083b7819 */ /* 0x100fe20000001209 */
[----:B------:R-:W-:Y:S01]  /*02b0*/  HADD2.F32 R62, -RZ, R62.H0_H0 ;  /* 0x2000003eff3e7230 */ /* 0x000fe20000004100 */
[----:B------:R-:W-:Y:S01]  /*02c0*/  SHF.R.U32.HI R56, RZ, 0x10, R9 ;  /* 0x00000010ff387819 */ /* 0x000fe20000011609 */
[----:B------:R-:W-:-:S02]  /*02d0*/  HADD2.F32 R61, -RZ, R61.H0_H0 ;  /* 0x2000003dff3d7230 */ /* 0x000fc40000004100 */
[----:B------:R-:W-:Y:S02]  /*02e0*/  HADD2.F32 R59, -RZ, R59.H0_H0 ;  /* 0x2000003bff3b7230 */ /* 0x000fe40000004100 */
[----:B------:R-:W-:Y:S02]  /*02f0*/  HADD2.F32 R57, -RZ, R57.H0_H0 ;  /* 0x20000039ff397230 */ /* 0x000fe40000004100 */
[----:B------:R-:W-:Y:S02]  /*0300*/  HADD2.F32 R56, -RZ, R56.H0_H0 ;  /* 0x20000038ff387230 */ /* 0x000fe40000004100 */
.L_x_3507:
[----:B------:R-:W-:Y:S02]  /*0310*/  ISETP.NE.U32.AND P0, PT, RZ, c[0x0][0x1c0], PT ;  /* 0x00007000ff007a0c */ /* 0x000fe40003f05070 */
[----:B------:R-:W-:Y:S02]  /*0320*/  MOV R5, 0x4 ;  /* 0x0000000400057802 */ /* 0x000fe40000000f00 */
[----:B------:R-:W-:Y:S02]  /*0330*/  ISETP.NE.AND.EX P0, PT, RZ, c[0x0][0x1c4], PT, P0 ;  /* 0x00007100ff007a0c */ /* 0x000fe40003f05300 */
[----:B------:R-:W-:Y:S01]  /*0340*/  SHF.R.S32.HI R37, RZ, 0x1f, R0 ;  /* 0x0000001fff257819 */ /* 0x000fe20000011400 */
[----:B------:R-:W-:-:S05]  /*0350*/  IMAD.WIDE R2, R0, R5, c[0x0][0x1a0] ;  /* 0x0000680000027625 */ /* 0x000fca00078e0205 */
[----:B------:R1:W2:Y:S05]  /*0360*/  LDG.E R58, [R2.64] ;  /* 0x00000004023a7981 */ /* 0x0002aa000c1e1900 */
[----:B------:R-:W-:-:S04]  /*0370*/  @P0 LEA R36, P1, R0, c[0x0][0x1c0], 0x2 ;  /* 0x0000700000240a11 */ /* 0x000fc800078210ff */
[----:B------:R-:W-:Y:S02]  /*0380*/  @P0 LEA.HI.X R37, R0, c[0x0][0x1c4], R37, 0x2, P1 ;  /* 0x0000710000250a11 */ /* 0x000fe400008f1425 */
[----:B-1----:R-:W-:-:S06]  /*0390*/  MOV R2, 0x3f800000 ;  /* 0x3f80000000027802 */ /* 0x002fcc0000000f00 */
[----:B------:R1:W5:Y:S02]  /*03a0*/  @P0 LDG.E R2, [R36.64] ;  /* 0x0000000424020981 */ /* 0x000364000c1e1900 */
[----:B-1----:R-:W-:-:S05]  /*03b0*/  IMAD.WIDE R36, R0, R5, c[0x0][0x1a8] ;  /* 0x00006a0000247625 */ /* 0x002fca00078e0205 */
[----:B------:R1:W5:Y:S01]  /*03c0*/  LDG.E R5, [R36.64] ;  /* 0x0000000424057981 */ /* 0x000362000c1e1900 */
[----:B------:R-:W-:-:S05]  /*03d0*/  IMAD R38, R0, c[0x0][0x168], RZ ;  /* 0x00005a0000267a24 */ /* 0x000fca00078e02ff */
[----:B------:R-:W-:-:S04]  /*03e0*/  SHF.R.S32.HI R39, RZ, 0x1f, R38 ;  /* 0x0000001fff277819 */ /* 0x000fc80000011426 */
[----:B------:R-:W-:Y:S02]  /*03f0*/  LEA.HI R39, R39, R38, RZ, 0x2 ;  /* 0x0000002627277211 */ /* 0x000fe400078f10ff */
[----:B------:R-:W-:Y:S01]  /*0400*/  LOP3.LUT R38, R66, 0x1f, RZ, 0xc0, !PT ;  /* 0x0000001f42267812 */ /* 0x000fe200078ec0ff */
[----:B------:R-:W-:Y:S01]  /*0410*/  BSSY B0, `(.L_x_3497) ;  /* 0x000002f000007945 */ /* 0x000fe20003800000 */
[----:B0-----:R-:W-:Y:S02]  /*0420*/  ISETP.NE.AND P1, PT, R67, RZ, PT ;  /* 0x000000ff4300720c */ /* 0x001fe40003f25270 */
[----:B------:R-:W-:Y:S01]  /*0430*/  LEA.HI.SX32 R3, R39, R38, 0x1e ;  /* 0x0000002627037211 */ /* 0x000fe200078ff2ff */
[----:B------:R-:W-:-:S03]  /*0440*/  CS2R R50, SRZ ;  /* 0x0000000000327805 */ /* 0x000fc6000001ff00 */
[----:B------:R-:W-:Y:S02]  /*0450*/  MOV R60, R3 ;  /* 0x00000003003c7202 */ /* 0x000fe40000000f00 */
[----:B--2---:R-:W-:Y:S01]  /*0460*/  FSEL R58, R58, RZ, !P1 ;  /* 0x000000ff3a3a7208 */ /* 0x004fe20004800000 */
[----:B------:R-:W-:Y:S05]  /*0470*/  @!P2 BRA `(.L_x_3498) ;  /* 0x000002800000a947 */ /* 0x000fea0003800000 */
[C---:B-1----:R-:W-:Y:S02]  /*0480*/  LEA R48, P0, R3.reuse, c[0x0][0x188], 0x4 ;  /* 0x0000620003307a11 */ /* 0x042fe400078020ff */
[----:B------:R-:W-:Y:S02]  /*0490*/  MOV R36, 0x10 ;  /* 0x0000001000247802 */ /* 0x000fe40000000f00 */
[----:B------:R-:W-:-:S03]  /*04a0*/  LEA.HI.X R49, R3, c[0x0][0x18c], RZ, 0x4, P0 ;  /* 0x0000630003317a11 */ /* 0x000fc600000f24ff */
[----:B------:R-:W-:-:S03]  /*04b0*/  IMAD.WIDE.U32 R36, R3, R36, c[0x0][0x208] ;  /* 0x0000820003247625 */ /* 0x000fc600078e0024 */
[----:B------:R-:W2:Y:S04]  /*04c0*/  LDG.E.128 R48, [R48.64] ;  /* 0x0000000430307981 */ /* 0x000ea8000c1e1d00 */
[----:B------:R-:W3:Y:S01]  /*04d0*/  LDG.E.128 R36, [R36.64] ;  /* 0x0000000424247981 */ /* 0x000ee2000c1e1d00 */
[----:B------:R-:W-:-:S04]  /*04e0*/  ISETP.NE.U32.AND P0, PT, RZ, c[0x0][0x218], PT ;  /* 0x00008600ff007a0c */ /* 0x000fc80003f05070 */
[----:B------:R-:W-:-:S13]  /*04f0*/  ISETP.NE.AND.EX P0, PT, RZ, c[0x0][0x21c], PT, P0 ;  /* 0x00008700ff007a0c */ /* 0x000fda0003f05300 */
[----:B------:R-:W-:-:S04]  /*0500*/  @P0 LEA R6, P4, R3, c[0x0][0x218], 0x4 ;  /* 0x0000860003060a11 */ /* 0x000fc800078820ff */
[----:B------:R-:W-:-:S05]  /*0510*/  @P0 LEA.HI.X R7, R3, c[0x0][0x21c], RZ, 0x4, P4 ;  /* 0x0000870003070a11 */ /* 0x000fca00020f24ff */
[----:B------:R0:W5:Y:S01]  /*0520*/  @P0 LDG.E.128 R8, [R6.64] ;  /* 0x0000000406080981 */ /* 0x000162000c1e1d00 */
[----:B------:R-:W-:Y:S01]  /*0530*/  IADD3 R60, R3, 0x20, RZ ;  /* 0x00000020033c7810 */ /* 0x000fe20007ffe0ff */
[C---:B--2---:R-:W-:Y:S02]  /*0540*/  FADD.FTZ R4, -R58.reuse, R48 ;  /* 0x000000303a047221 */ /* 0x044fe40000010100 */
[----:B------:R-:W-:Y:S02]  /*0550*/  FADD.FTZ R44, -R58, R49 ;  /* 0x000000313a2c7221 */ /* 0x000fe40000010100 */
[C---:B-----5:R-:W-:Y:S02]  /*0560*/  FMUL.FTZ R4, R5.reuse, R4 ;  /* 0x0000000405047220 */ /* 0x060fe40000410000 */
[----:B0-----:R-:W-:Y:S02]  /*0570*/  FMUL.FTZ R6, R5, R44 ;  /* 0x0000002c05067220 */ /* 0x001fe40000410000 */
[----:B---3--:R-:W-:-:S02]  /*0580*/  FMUL.FTZ R7, R65, R36 ;  /* 0x0000002441077220 */ /* 0x008fc40000410000 */
[----:B------:R-:W-:Y:S02]  /*0590*/  FADD.FTZ R16, R16, R36 ;  /* 0x0000002410107221 */ /* 0x000fe40000010000 */
[----:B------:R-:W-:Y:S02]  /*05a0*/  FFMA.FTZ R24, R36, R4, R24 ;  /* 0x0000000424187223 */ /* 0x000fe40000010018 */
[----:B------:R-:W-:Y:S02]  /*05b0*/  FADD.FTZ R17, R17, R37 ;  /* 0x0000002511117221 */ /* 0x000fe40000010000 */
[----:B------:R-:W-:Y:S02]  /*05c0*/  FFMA.FTZ R25, R37, R6, R25 ;  /* 0x0000000625197223 */ /* 0x000fe40000010019 */
[----:B------:R-:W-:Y:S02]  /*05d0*/  FMUL.FTZ R45, R64, R37 ;  /* 0x00000025402d7220 */ /* 0x000fe40000410000 */
[----:B------:R-:W-:-:S02]  /*05e0*/  FADD.FTZ R50, -R58, R50 ;  /* 0x000000323a327221 */ /* 0x000fc40000010100 */
[----:B------:R-:W-:Y:S02]  /*05f0*/  FADD.FTZ R36, RZ, R7 ;  /* 0x00000007ff247221 */ /* 0x000fe40000010000 */
[----:B------:R-:W-:Y:S02]  /*0600*/  FFMA.FTZ R37, R4, R7, RZ ;  /* 0x0000000704257223 */ /* 0x000fe400000100ff */
[----:B------:R-:W-:Y:S02]  /*0610*/  FADD.FTZ R54, -R58, R51 ;  /* 0x000000333a367221 */ /* 0x000fe40000010100 */
        /* <DEDUP_REMOVED lines=14> */
.L_x_3498:
[----:B-1----:R-:W-:Y:S05]  /*0700*/  BSYNC B0 ;  /* 0x0000000000007941 */ /* 0x002fea0003800000 */
.L_x_3497:
[----:B------:R-:W-:Y:S01]  /*0710*/  BSSY B0, `(.L_x_3499) ;  /* 0x0000029000007945 */ /* 0x000fe20003800000 */
[----:B------:R-:W-:Y:S05]  /*0720*/  @!P3 BRA `(.L_x_3500) ;  /* 0x000002700000b947 */ /* 0x000fea0003800000 */
[----:B------:R-:W-:Y:S01]  /*0730*/  LEA R36, P0, R60, c[0x0][0x188], 0x4 ;  /* 0x000062003c247a11 */ /* 0x000fe200078020ff */
[----:B------:R-:W-:-:S03]  /*0740*/  HFMA2.MMA R41, -RZ, RZ, 0, 9.5367431640625e-07 ;  /* 0x00000010ff297435 */ /* 0x000fc600000001ff */
[----:B------:R-:W-:-:S06]  /*0750*/  LEA.HI.X R37, R60, c[0x0][0x18c], RZ, 0x4, P0 ;  /* 0x000063003c257a11 */ /* 0x000fcc00000f24ff */
[----:B------:R-:W2:Y:S01]  /*0760*/  LDG.E.128 R36, [R36.64] ;  /* 0x0000000424247981 */ /* 0x000ea2000c1e1d00 */
[----:B------:R-:W-:-:S06]  /*0770*/  IMAD.WIDE.U32 R40, R60, R41, c[0x0][0x208] ;  /* 0x000082003c287625 */ /* 0x000fcc00078e0029 */
[----:B------:R-:W3:Y:S01]  /*0780*/  LDG.E.128 R40, [R40.64] ;  /* 0x0000000428287981 */ /* 0x000ee2000c1e1d00 */
[----:B------:R-:W-:-:S04]  /*0790*/  ISETP.NE.U32.AND P0, PT, RZ, c[0x0][0x218], PT ;  /* 0x00008600ff007a0c */ /* 0x000fc80003f05070 */
[----:B------:R-:W-:-:S13]  /*07a0*/  ISETP.NE.AND.EX P0, PT, RZ, c[0x0][0x21c], PT, P0 ;  /* 0x00008700ff007a0c */ /* 0x000fda0003f05300 */
[----:B------:R-:W-:-:S04]  /*07b0*/  @P0 LEA R46, P4, R60, c[0x0][0x218], 0x4 ;  /* 0x000086003c2e0a11 */ /* 0x000fc800078820ff */
[----:B------:R-:W-:-:S05]  /*07c0*/  @P0 LEA.HI.X R47, R60, c[0x0][0x21c], RZ, 0x4, P4 ;  /* 0x000087003c2f0a11 */ /* 0x000fca00020f24ff */
[----:B------:R0:W5:Y:S01]  /*07d0*/  @P0 LDG.E.128 R28, [R46.64] ;  /* 0x000000042e1c0981 */ /* 0x000162000c1e1d00 */
[C---:B--2---:R-:W-:Y:S02]  /*07e0*/  FADD.FTZ R60, -R58.reuse, R36 ;  /* 0x000000243a3c7221 */ /* 0x044fe40000010100 */
[C---:B------:R-:W-:Y:S02]  /*07f0*/  FADD.FTZ R68, -R58.reuse, R37 ;  /* 0x000000253a447221 */ /* 0x040fe40000010100 */
[C---:B-----5:R-:W-:Y:S02]  /*0800*/  FMUL.FTZ R55, R5.reuse, R60 ;  /* 0x0000003c05377220 */ /* 0x060fe40000410000 */
[----:B------:R-:W-:Y:S02]  /*0810*/  FADD.FTZ R38, -R58, R38 ;  /* 0x000000263a267221 */ /* 0x000fe40000010100 */
[----:B---3--:R-:W-:Y:S02]  /*0820*/  FADD.FTZ R12, R12, R40 ;  /* 0x000000280c0c7221 */ /* 0x008fe40000010000 */
[----:B0-----:R-:W-:-:S02]  /*0830*/  FMUL.FTZ R46, R5, R68 ;  /* 0x00000044052e7220 */ /* 0x001fc40000410000 */
[----:B------:R-:W-:Y:S02]  /*0840*/  FFMA.FTZ R20, R40, R55, R20 ;  /* 0x0000003728147223 */ /* 0x000fe40000010014 */
        /* <DEDUP_REMOVED lines=9> */
[----:B------:R-:W-:Y:S02]  /*08e0*/  FADD.FTZ R52, -R58, R39 ;  /* 0x000000273a347221 */ /* 0x000fe40000010100 */
        /* <DEDUP_REMOVED lines=8> */
[----:B------:R-:W-:Y:S02]  /*0970*/  FFMA.FTZ R23, R43, R52, R23 ;  /* 0x000000342b177223 */ /* 0x000fe40000010017 */
[----:B------:R-:W-:Y:S02]  /*0980*/  FADD.FTZ R50, R50, R53 ;  /* 0x0000003532327221 */ /* 0x000fe40000010000 */
[----:B------:R-:W-:Y:S02]  /*0990*/  FFMA.FTZ R51, R52, R53, R51 ;  /* 0x0000003534337223 */ /* 0x000fe40000010033 */
.L_x_3500:
[----:B------:R-:W-:Y:S05]  /*09a0*/  BSYNC B0 ;  /* 0x0000000000007941 */ /* 0x000fea0003800000 */
.L_x_3499:
[----:B------:R-:W-:Y:S05]  /*09b0*/  BRA.DIV ~URZ, `(.L_x_3501) ;  /* 0x00000b127f007947 */ /* 0x000fea000b800000 */
[----:B------:R0:W1:Y:S02]  /*09c0*/  SHFL.BFLY PT, R39, R50, 0x1, 0x1f ;  /* 0x0c201f0032277f89 */ /* 0x00006400000e0000 */
.L_x_3508:
        /* <DEDUP_REMOVED lines=18> */
.L_x_3509:
[----:B--2---:R-:W-:Y:S01]  /*0af0*/  FADD.FTZ R39, R39, R50 ;  /* 0x0000003227277221 */ /* 0x004fe20000010000 */
[----:B------:R-:W-:Y:S01]  /*0b00*/  BSSY B0, `(.L_x_3503) ;  /* 0x0000028000007945 */ /* 0x000fe20003800000 */
[----:B-1----:R-:W-:Y:S02]  /*0b10*/  FADD.FTZ R36, R36, R51 ;  /* 0x0000003324247221 */ /* 0x002fe40000010000 */
[----:B------:R-:W-:Y:S02]  /*0b20*/  FMUL.FTZ R39, R39, c[0x0][0x1e0] ;  /* 0x0000780027277a20 */ /* 0x000fe40000410000 */
[----:B------:R-:W-:-:S03]  /*0b30*/  FMUL.FTZ R43, R36, c[0x0][0x1e0] ;  /* 0x00007800242b7a20 */ /* 0x000fc60000410000 */
[----:B------:R-:W-:Y:S01]  /*0b40*/  FSEL R58, R39, RZ, !P1 ;  /* 0x000000ff273a7208 */ /* 0x000fe20004800000 */
[----:B------:R-:W-:Y:S05]  /*0b50*/  @!P2 BRA `(.L_x_3504) ;  /* 0x000002200000a947 */ /* 0x000fea0003800000 */
[----:B------:R-:W-:Y:S01]  /*0b60*/  ISETP.NE.U32.AND P0, PT, RZ, c[0x0][0x218], PT ;  /* 0x00008600ff007a0c */ /* 0x000fe20003f05070 */
[-CC-:B------:R-:W-:Y:S01]  /*0b70*/  FFMA.FTZ R36, R4, R43.reuse, R58.reuse ;  /* 0x0000002b04247223 */ /* 0x180fe2000001003a */
[----:B------:R-:W-:Y:S01]  /*0b80*/  ISETP.NE.U32.AND P1, PT, RZ, c[0x0][0x258], PT ;  /* 0x00009600ff007a0c */ /* 0x000fe20003f25070 */
[-CC-:B------:R-:W-:Y:S01]  /*0b90*/  FFMA.FTZ R38, R6, R43.reuse, R58.reuse ;  /* 0x0000002b06267223 */ /* 0x180fe2000001003a */
[----:B------:R-:W-:Y:S01]  /*0ba0*/  ISETP.NE.AND.EX P0, PT, RZ, c[0x0][0x21c], PT, P0 ;  /* 0x00008700ff007a0c */ /* 0x000fe20003f05300 */
[-CC-:B------:R-:W-:Y:S01]  /*0bb0*/  FFMA.FTZ R37, R44, R43.reuse, R58.reuse ;  /* 0x0000002b2c257223 */ /* 0x180fe2000001003a */
[----:B------:R-:W-:Y:S01]  /*0bc0*/  ISETP.NE.AND.EX P1, PT, RZ, c[0x0][0x25c], PT, P1 ;  /* 0x00009700ff007a0c */ /* 0x000fe20003f25310 */
[----:B------:R-:W-:Y:S02]  /*0bd0*/  FFMA.FTZ R39, R49, R43, R58 ;  /* 0x0000002b31277223 */ /* 0x000fe4000001003a */
[----:B------:R-:W-:-:S02]  /*0be0*/  FADD.FTZ R36, R7, -R36 ;  /* 0x8000002407247221 */ /* 0x000fc40000010000 */
[----:B------:R-:W-:Y:S02]  /*0bf0*/  FADD.FTZ R38, R45, -R38 ;  /* 0x800000262d267221 */ /* 0x000fe40000010000 */
[----:B0-----:R-:W-:Y:S02]  /*0c00*/  FADD.FTZ R50, R48, -R37 ;  /* 0x8000002530327221 */ /* 0x001fe40000010000 */
[----:B------:R-:W-:Y:S02]  /*0c10*/  FADD.FTZ R60, R54, -R39 ;  /* 0x80000027363c7221 */ /* 0x000fe40000010000 */
[C---:B-----5:R-:W-:Y:S02]  /*0c20*/  FMUL.FTZ R39, R5.reuse, R36 ;  /* 0x0000002405277220 */ /* 0x060fe40000410000 */
[C---:B------:R-:W-:Y:S02]  /*0c30*/  FMUL.FTZ R38, R5.reuse, R38 ;  /* 0x0000002605267220 */ /* 0x040fe40000410000 */
[C---:B------:R-:W-:Y:S01]  /*0c40*/  FMUL.FTZ R51, R5.reuse, R50 ;  /* 0x0000003205337220 */ /* 0x040fe20000410000 */
[----:B------:R-:W-:Y:S01]  /*0c50*/  MOV R50, 0x10 ;  /* 0x0000001000327802 */ /* 0x000fe20000000f00 */
[----:B------:R-:W-:-:S02]  /*0c60*/  FMUL.FTZ R60, R5, R60 ;  /* 0x0000003c053c7220 */ /* 0x000fc40000410000 */
[----:B------:R-:W-:Y:S02]  /*0c70*/  @P0 FADD.FTZ R39, R8, R39 ;  /* 0x0000002708270221 */ /* 0x000fe40000010000 */
[----:B------:R-:W-:Y:S02]  /*0c80*/  @P0 FADD.FTZ R38, R9, R38 ;  /* 0x0000002609260221 */ /* 0x000fe40000010000 */
[----:B------:R-:W-:Y:S01]  /*0c90*/  @P0 FADD.FTZ R51, R10, R51 ;  /* 0x000000330a330221 */ /* 0x000fe20000010000 */
[----:B------:R-:W-:Y:S01]  /*0ca0*/  SEL R32, R39, R32, P1 ;  /* 0x0000002027207207 */ /* 0x000fe20000800000 */
[----:B------:R-:W-:Y:S01]  /*0cb0*/  @P0 FADD.FTZ R60, R11, R60 ;  /* 0x0000003c0b3c0221 */ /* 0x000fe20000010000 */
[----:B------:R-:W-:Y:S01]  /*0cc0*/  SEL R33, R38, R33, P1 ;  /* 0x0000002126217207 */ /* 0x000fe20000800000 */
[----:B------:R-:W-:Y:S01]  /*0cd0*/  @P1 IMAD.WIDE.U32 R36, R3, R50, c[0x0][0x258] ;  /* 0x0000960003241625 */ /* 0x000fe200078e0032 */
[----:B------:R-:W-:Y:S02]  /*0ce0*/  SEL R34, R51, R34, P1 ;  /* 0x0000002233227207 */ /* 0x000fe40000800000 */
[----:B------:R-:W-:-:S05]  /*0cf0*/  SEL R35, R60, R35, P1 ;  /* 0x000000233c237207 */ /* 0x000fca0000800000 */
[----:B------:R0:W-:Y:S02]  /*0d00*/  @P1 STG.E.128 [R36.64], R32 ;  /* 0x0000002024001986 */ /* 0x0001e4000c101d04 */
[-C--:B0-----:R-:W-:Y:S02]  /*0d10*/  FMUL.FTZ R37, R38, R2.reuse ;  /* 0x0000000226257220 */ /* 0x081fe40000410000 */
[-C--:B------:R-:W-:Y:S02]  /*0d20*/  FMUL.FTZ R36, R39, R2.reuse ;  /* 0x0000000227247220 */ /* 0x080fe40000410000 */
[-C--:B------:R-:W-:Y:S02]  /*0d30*/  FMUL.FTZ R38, R51, R2.reuse ;  /* 0x0000000233267220 */ /* 0x080fe40000410000 */
[----:B------:R-:W-:Y:S02]  /*0d40*/  FMUL.FTZ R39, R60, R2 ;  /* 0x000000023c277220 */ /* 0x000fe40000410000 */
[C---:B------:R-:W-:Y:S01]  /*0d50*/  IMAD.WIDE.U32 R50, R3.reuse, R50, c[0x0][0x248] ;  /* 0x0000920003327625 */ /* 0x040fe200078e0032 */
[----:B------:R-:W-:-:S04]  /*0d60*/  IADD3 R3, R3, 0x20, RZ ;  /* 0x0000002003037810 */ /* 0x000fc80007ffe0ff */
[----:B------:R0:W-:Y:S03]  /*0d70*/  STG.E.128 [R50.64], R36 ;  /* 0x0000002432007986 */ /* 0x0001e6000c101d04 */
.L_x_3504:
[----:B------:R-:W-:Y:S05]  /*0d80*/  BSYNC B0 ;  /* 0x0000000000007941 */ /* 0x000fea0003800000 */
.L_x_3503:
[----:B------:R-:W-:Y:S01]  /*0d90*/  BSSY B0, `(.L_x_3505) ;  /* 0x0000023000007945 */ /* 0x000fe20003800000 */
[----:B------:R-:W-:Y:S05]  /*0da0*/  @!P3 BRA `(.L_x_3506) ;  /* 0x000002100000b947 */ /* 0x000fea0003800000 */
[----:B------:R-:W-:Y:S01]  /*0db0*/  ISETP.NE.U32.AND P0, PT, RZ, c[0x0][0x218], PT ;  /* 0x00008600ff007a0c */ /* 0x000fe20003f05070 */
[-CC-:B0-----:R-:W-:Y:S01]  /*0dc0*/  FFMA.FTZ R37, R55, R43.reuse, R58.reuse ;  /* 0x0000002b37257223 */ /* 0x181fe2000001003a */
        /* <DEDUP_REMOVED lines=8> */
[----:B------:R-:W-:Y:S02]  /*0e50*/  FADD.FTZ R50, R42, -R39 ;  /* 0x800000272a327221 */ /* 0x000fe40000010000 */
[----:B------:R-:W-:Y:S02]  /*0e60*/  FADD.FTZ R58, R53, -R58 ;  /* 0x8000003a353a7221 */ /* 0x000fe40000010000 */
[C---:B-----5:R-:W-:Y:S02]  /*0e70*/  FMUL.FTZ R39, R5.reuse, R36 ;  /* 0x0000002405277220 */ /* 0x060fe40000410000 */
        /* <DEDUP_REMOVED lines=9> */
[----:B------:R-:W-:Y:S01]  /*0f10*/  IMAD.MOV.U32 R50, RZ, RZ, 0x10 ;  /* 0x00000010ff327424 */ /* 0x000fe200078e00ff */
[----:B------:R-:W-:-:S02]  /*0f20*/  SEL R34, R43, R34, P1 ;  /* 0x000000222b227207 */ /* 0x000fc40000800000 */
[----:B------:R-:W-:Y:S01]  /*0f30*/  SEL R35, R58, R35, P1 ;  /* 0x000000233a237207 */ /* 0x000fe20000800000 */
[----:B------:R-:W-:-:S05]  /*0f40*/  @P1 IMAD.WIDE.U32 R36, R3, R50, c[0x0][0x258] ;  /* 0x0000960003241625 */ /* 0x000fca00078e0032 */
[----:B------:R0:W-:Y:S02]  /*0f50*/  @P1 STG.E.128 [R36.64], R32 ;  /* 0x0000002024001986 */ /* 0x0001e4000c101d04 */
[-C--:B0-----:R-:W-:Y:S02]  /*0f60*/  FMUL.FTZ R36, R39, R2.reuse ;  /* 0x0000000227247220 */ /* 0x081fe40000410000 */
[-C--:B------:R-:W-:Y:S02]  /*0f70*/  FMUL.FTZ R37, R38, R2.reuse ;  /* 0x0000000226257220 */ /* 0x080fe40000410000 */
[-C--:B------:R-:W-:Y:S02]  /*0f80*/  FMUL.FTZ R38, R43, R2.reuse ;  /* 0x000000022b267220 */ /* 0x080fe40000410000 */
[----:B------:R-:W-:Y:S02]  /*0f90*/  FMUL.FTZ R39, R58, R2 ;  /* 0x000000023a277220 */ /* 0x000fe40000410000 */
[----:B------:R-:W-:-:S05]  /*0fa0*/  IMAD.WIDE.U32 R2, R3, R50, c[0x0][0x248] ;  /* 0x0000920003027625 */ /* 0x000fca00078e0032 */
[----:B------:R0:W-:Y:S02]  /*0fb0*/  STG.E.128 [R2.64], R36 ;  /* 0x0000002402007986 */ /* 0x0001e4000c101d04 */
.L_x_3506:
[----:B------:R-:W-:Y:S05]  /*0fc0*/  BSYNC B0 ;  /* 0x0000000000007941 */ /* 0x000fea0003800000 */
.L_x_3505:
[----:B0-----:R-:W-:-:S04]  /*0fd0*/  MOV R3, c[0x0][0x160] ;  /* 0x0000580000037a02 */ /* 0x001fc80000000f00 */
[----:B------:R-:W-:-:S04]  /*0fe0*/  LEA R0, R3, R0, 0x2 ;  /* 0x0000000003007211 */ /* 0x000fc800078e10ff */
[----:B------:R-:W-:-:S13]  /*0ff0*/  ISETP.GE.AND P0, PT, R0, c[0x0][0x164], PT ;  /* 0x0000590000007a0c */ /* 0x000fda0003f06270 */
[----:B-----5:R-:W-:Y:S05]  /*1000*/  @!P0 BRA `(.L_x_3507) ;  /* 0xfffff30000008947 */ /* 0x020fea000383ffff */
.L_x_3496:
[----:B0-----:R-:W-:Y:S01]  /*1010*/  SHF.R.U32.HI R0, RZ, 0x5, R66 ;  /* 0x00000005ff007819 */ /* 0x001fe20000011642 */
[----:B------:R-:W-:Y:S01]  /*1020*/  WARPSYNC 0xffffffff ;  /* 0xffffffff00007948 */ /* 0x000fe20003800000 */
[----:B------:R-:W-:Y:S02]  /*1030*/  LOP3.LUT R2, R66, 0x1f, RZ, 0xc0, !PT ;  /* 0x0000001f42027812 */ /* 0x000fe400078ec0ff */
[----:B------:R-:W-:-:S04]  /*1040*/  SHF.L.U32 R3, R0, 0x6, RZ ;  /* 0x0000000600037819 */ /* 0x000fc800000006ff */
[----:B------:R-:W-:-:S05]  /*1050*/  LOP3.LUT R0, R3, 0xffffffc0, R2, 0xe2, !PT ;  /* 0xffffffc003007812 */ /* 0x000fca00078ee202 */
[----:B------:R-:W-:Y:S04]  /*1060*/  STS.128 [R0.X16], R16 ;  /* 0x0000001000007388 */ /* 0x000fe8000000cc00 */
[----:B------:R0:W-:Y:S04]  /*1070*/  STS.128 [R0.X16+0x200], R12 ;  /* 0x0002000c00007388 */ /* 0x0001e8000000cc00 */
        /* <DEDUP_REMOVED lines=19> */
[----:B------:R-:W-:Y:S01]  /*11b0*/  STS.128 [R0.X16], R24 ;  /* 0x0000001800007388 */ /* 0x000fe2000000cc00 */
[----:B0-----:R-:W-:-:S03]  /*11c0*/  FADD.FTZ R2, R2, R7 ;  /* 0x0000000702027221 */ /* 0x001fc60000010000 */
[----:B------:R0:W-:Y:S01]  /*11d0*/  STS.128 [R0.X16+0x200], R20 ;  /* 0x0002001400007388 */ /* 0x0001e2000000cc00 */
        /* <DEDUP_REMOVED lines=47> */
.L_x_3501:
[----:B------:R-:W-:Y:S01]  /*14d0*/  HFMA2.MMA R37, -RZ, RZ, 0, 5.9604644775390625e-08 ;  /* 0x00000001ff257435 */ /* 0x000fe200000001ff */
[----:B------:R-:W-:Y:S01]  /*14e0*/  MOV R43, R50 ;  /* 0x00000032002b7202 */ /* 0x000fe20000000f00 */
[----:B------:R-:W-:Y:S01]  /*14f0*/  IMAD.MOV.U32 R58, RZ, RZ, 0x1f ;  /* 0x0000001fff3a7424 */ /* 0x000fe200078e00ff */
[----:B------:R-:W-:-:S02]  /*1500*/  MOV R38, 0xffffffff ;  /* 0xffffffff00267802 */ /* 0x000fc40000000f00 */
[----:B------:R-:W-:Y:S02]  /*1510*/  MOV R36, 0x1530 ;  /* 0x0000153000247802 */ /* 0x000fe40000000f00 */
[----:B-----5:R-:W-:Y:S05]  /*1520*/  CALL.REL.NOINC `($__internal_160_$__cuda_sm70_shflsync_bfly_p) ;  /* 0x0000046000007944 */ /* 0x020fea0003c00000 */
[----:B-1----:R-:W-:Y:S01]  /*1530*/  MOV R39, R38 ;  /* 0x0000002600277202 */ /* 0x002fe20000000f00 */
[----:B------:R-:W-:Y:S05]  /*1540*/  BRA `(.L_x_3508) ;  /* 0xfffff48000007947 */ /* 0x000fea000383ffff */
.L_x_3502:
[----:B------:R-:W-:Y:S01]  /*1550*/  HFMA2.MMA R37, -RZ, RZ, 0, 5.9604644775390625e-08 ;  /* 0x00000001ff257435 */ /* 0x000fe200000001ff */
[----:B------:R-:W-:Y:S02]  /*1560*/  MOV R43, R51 ;  /* 0x00000033002b7202 */ /* 0x000fe40000000f00 */
[----:B------:R-:W-:Y:S02]  /*1570*/  MOV R58, 0x1f ;  /* 0x0000001f003a7802 */ /* 0x000fe40000000f00 */
[----:B------:R-:W-:Y:S02]  /*1580*/  MOV R38, 0xffffffff ;  /* 0xffffffff00267802 */ /* 0x000fe40000000f00 */
[----:B------:R-:W-:Y:S02]  /*1590*/  MOV R36, 0x15b0 ;  /* 0x000015b000247802 */ /* 0x000fe40000000f00 */
[----:B01---5:R-:W-:Y:S05]  /*15a0*/  CALL.REL.NOINC `($__internal_160_$__cuda_sm70_shflsync_bfly_p) ;  /* 0x000003e000007944 */ /* 0x023fea0003c00000 */
[----:B------:R-:W-:Y:S01]  /*15b0*/  FADD.FTZ R50, R39, R50 ;  /* 0x0000003227327221 */ /* 0x000fe20000010000 */
[----:B------:R-:W-:Y:S01]  /*15c0*/  HFMA2.MMA R37, -RZ, RZ, 0, 1.1920928955078125e-07 ;  /* 0x00000002ff257435 */ /* 0x000fe200000001ff */
[----:B-1----:R-:W-:Y:S01]  /*15d0*/  FADD.FTZ R51, R51, R38 ;  /* 0x0000002633337221 */ /* 0x002fe20000010000 */
[----:B------:R-:W-:Y:S01]  /*15e0*/  MOV R58, 0x1f ;  /* 0x0000001f003a7802 */ /* 0x000fe20000000f00 */
[----:B------:R-:W-:Y:S01]  /*15f0*/  IMAD.MOV.U32 R38, RZ, RZ, -0x1 ;  /* 0xffffffffff267424 */ /* 0x000fe200078e00ff */
[----:B------:R-:W-:-:S02]  /*1600*/  MOV R43, R50 ;  /* 0x00000032002b7202 */ /* 0x000fc40000000f00 */
[----:B------:R-:W-:Y:S02]  /*1610*/  MOV R36, 0x1630 ;  /* 0x0000163000247802 */ /* 0x000fe40000000f00 */
[----:B------:R-:W-:Y:S05]  /*1620*/  CALL.REL.NOINC `($__internal_160_$__cuda_sm70_shflsync_bfly_p) ;  /* 0x0000036000007944 */ /* 0x000fea0003c00000 */
[----:B------:R-:W-:Y:S01]  /*1630*/  HFMA2.MMA R37, -RZ, RZ, 0, 1.1920928955078125e-07 ;  /* 0x00000002ff257435 */ /* 0x000fe200000001ff */
[----:B-1----:R-:W-:Y:S02]  /*1640*/  MOV R39, R38 ;  /* 0x0000002600277202 */ /* 0x002fe40000000f00 */
[----:B------:R-:W-:Y:S02]  /*1650*/  MOV R43, R51 ;  /* 0x00000033002b7202 */ /* 0x000fe40000000f00 */
[----:B------:R-:W-:Y:S02]  /*1660*/  MOV R58, 0x1f ;  /* 0x0000001f003a7802 */ /* 0x000fe40000000f00 */
[----:B------:R-:W-:Y:S02]  /*1670*/  MOV R38, 0xffffffff ;  /* 0xffffffff00267802 */ /* 0x000fe40000000f00 */
[----:B------:R-:W-:Y:S02]  /*1680*/  MOV R36, 0x16a0 ;  /* 0x000016a000247802 */ /* 0x000fe40000000f00 */
[----:B------:R-:W-:Y:S05]  /*1690*/  CALL.REL.NOINC `($__internal_160_$__cuda_sm70_shflsync_bfly_p) ;  /* 0x000002f000007944 */ /* 0x000fea0003c00000 */
[----:B------:R-:W-:Y:S01]  /*16a0*/  FADD.FTZ R50, R39, R50 ;  /* 0x0000003227327221 */ /* 0x000fe20000010000 */
[----:B------:R-:W-:Y:S01]  /*16b0*/  HFMA2.MMA R37, -RZ, RZ, 0, 2.384185791015625e-07 ;  /* 0x00000004ff257435 */ /* 0x000fe200000001ff */
[----:B-1----:R-:W-:Y:S01]  /*16c0*/  FADD.FTZ R51, R51, R38 ;  /* 0x0000002633337221 */ /* 0x002fe20000010000 */
[----:B------:R-:W-:Y:S01]  /*16d0*/  MOV R58, 0x1f ;  /* 0x0000001f003a7802 */ /* 0x000fe20000000f00 */
[----:B------:R-:W-:Y:S01]  /*16e0*/  IMAD.MOV.U32 R38, RZ, RZ, -0x1 ;  /* 0xffffffffff267424 */ /* 0x000fe200078e00ff */
[----:B------:R-:W-:-:S02]  /*16f0*/  MOV R43, R50 ;  /* 0x00000032002b7202 */ /* 0x000fc40000000f00 */
[----:B------:R-:W-:Y:S02]  /*1700*/  MOV R36, 0x1720 ;  /* 0x0000172000247802 */ /* 0x000fe40000000f00 */
[----:B------:R-:W-:Y:S05]  /*1710*/  CALL.REL.NOINC `($__internal_160_$__cuda_sm70_shflsync_bfly_p) ;  /* 0x0000027000007944 */ /* 0x000fea0003c00000 */
[----:B------:R-:W-:Y:S01]  /*1720*/  HFMA2.MMA R37, -RZ, RZ, 0, 2.384185791015625e-07 ;  /* 0x00000004ff257435 */ /* 0x000fe200000001ff */
[----:B-1----:R-:W-:Y:S02]  /*1730*/  MOV R39, R38 ;  /* 0x0000002600277202 */ /* 0x002fe40000000f00 */
[----:B------:R-:W-:Y:S02]  /*1740*/  MOV R43, R51 ;  /* 0x00000033002b7202 */ /* 0x000fe40000000f00 */
[----:B------:R-:W-:Y:S02]  /*1750*/  MOV R58, 0x1f ;  /* 0x0000001f003a7802 */ /* 0x000fe40000000f00 */
[----:B------:R-:W-:Y:S02]  /*1760*/  MOV R38, 0xffffffff ;  /* 0xffffffff00267802 */ /* 0x000fe40000000f00 */
[----:B------:R-:W-:Y:S02]  /*1770*/  MOV R36, 0x1790 ;  /* 0x0000179000247802 */ /* 0x000fe40000000f00 */
[----:B------:R-:W-:Y:S05]  /*1780*/  CALL.REL.NOINC `($__internal_160_$__cuda_sm70_shflsync_bfly_p) ;  /* 0x0000020000007944 */ /* 0x000fea0003c00000 */
[----:B------:R-:W-:Y:S01]  /*1790*/  FADD.FTZ R50, R39, R50 ;  /* 0x0000003227327221 */ /* 0x000fe20000010000 */
[----:B------:R-:W-:Y:S01]  /*17a0*/  HFMA2.MMA R37, -RZ, RZ, 0, 4.76837158203125e-07 ;  /* 0x00000008ff257435 */ /* 0x000fe200000001ff */
[----:B-1----:R-:W-:Y:S01]  /*17b0*/  FADD.FTZ R51, R51, R38 ;  /* 0x0000002633337221 */ /* 0x002fe20000010000 */
[----:B------:R-:W-:Y:S01]  /*17c0*/  MOV R58, 0x1f ;  /* 0x0000001f003a7802 */ /* 0x000fe20000000f00 */
[----:B------:R-:W-:Y:S01]  /*17d0*/  IMAD.MOV.U32 R38, RZ, RZ, -0x1 ;  /* 0xffffffffff267424 */ /* 0x000fe200078e00ff */
[----:B------:R-:W-:-:S02]  /*17e0*/  MOV R43, R50 ;  /* 0x00000032002b7202 */ /* 0x000fc40000000f00 */
[----:B------:R-:W-:Y:S02]  /*17f0*/  MOV R36, 0x1810 ;  /* 0x0000181000247802 */ /* 0x000fe40000000f00 */
[----:B------:R-:W-:Y:S05]  /*1800*/  CALL.REL.NOINC `($__internal_160_$__cuda_sm70_shflsync_bfly_p) ;  /* 0x0000018000007944 */ /* 0x000fea0003c00000 */
[----:B------:R-:W-:Y:S01]  /*1810*/  HFMA2.MMA R37, -RZ, RZ, 0, 4.76837158203125e-07 ;  /* 0x00000008ff257435 */ /* 0x000fe200000001ff */
[----:B-1----:R-:W-:Y:S02]  /*1820*/  MOV R39, R38 ;  /* 0x0000002600277202 */ /* 0x002fe40000000f00 */
[----:B------:R-:W-:Y:S02]  /*1830*/  MOV R43, R51 ;  /* 0x00000033002b7202 */ /* 0x000fe40000000f00 */
[----:B------:R-:W-:Y:S02]  /*1840*/  MOV R58, 0x1f ;  /* 0x0000001f003a7802 */ /* 0x000fe40000000f00 */
[----:B------:R-:W-:Y:S02]  /*1850*/  MOV R38, 0xffffffff ;  /* 0xffffffff00267802 */ /* 0x000fe40000000f00 */
[----:B------:R-:W-:Y:S02]  /*1860*/  MOV R36, 0x1880 ;  /* 0x0000188000247802 */ /* 0x000fe40000000f00 */
[----:B------:R-:W-:Y:S05]  /*1870*/  CALL.REL.NOINC `($__internal_160_$__cuda_sm70_shflsync_bfly_p) ;  /* 0x0000011000007944 */ /* 0x000fea0003c00000 */
[----:B------:R-:W-:Y:S01]  /*1880*/  FADD.FTZ R50, R39, R50 ;  /* 0x0000003227327221 */ /* 0x000fe20000010000 */
[----:B------:R-:W-:Y:S01]  /*1890*/  HFMA2.MMA R37, -RZ, RZ, 0, 9.5367431640625e-07 ;  /* 0x00000010ff257435 */ /* 0x000fe200000001ff */
[----:B-1----:R-:W-:Y:S01]  /*18a0*/  FADD.FTZ R51, R51, R38 ;  /* 0x0000002633337221 */ /* 0x002fe20000010000 */
[----:B------:R-:W-:Y:S01]  /*18b0*/  MOV R58, 0x1f ;  /* 0x0000001f003a7802 */ /* 0x000fe20000000f00 */
[----:B------:R-:W-:Y:S01]  /*18c0*/  IMAD.MOV.U32 R38, RZ, RZ, -0x1 ;  /* 0xffffffffff267424 */ /* 0x000fe200078e00ff */
[----:B------:R-:W-:-:S02]  /*18d0*/  MOV R43, R50 ;  /* 0x00000032002b7202 */ /* 0x000fc40000000f00 */
[----:B------:R-:W-:Y:S02]  /*18e0*/  MOV R36, 0x1900 ;  /* 0x0000190000247802 */ /* 0x000fe40000000f00 */
[----:B------:R-:W-:Y:S05]  /*18f0*/  CALL.REL.NOINC `($__internal_160_$__cuda_sm70_shflsync_bfly_p) ;  /* 0x0000009000007944 */ /* 0x000fea0003c00000 */
[----:B------:R-:W-:Y:S01]  /*1900*/  HFMA2.MMA R37, -RZ, RZ, 0, 9.5367431640625e-07 ;  /* 0x00000010ff257435 */ /* 0x000fe200000001ff */
[----:B-1----:R-:W-:Y:S02]  /*1910*/  MOV R39, R38 ;  /* 0x0000002600277202 */ /* 0x002fe40000000f00 */
[----:B------:R-:W-:Y:S02]  /*1920*/  MOV R43, R51 ;  /* 0x00000033002b7202 */ /* 0x000fe40000000f00 */
[----:B------:R-:W-:Y:S02]  /*1930*/  MOV R58, 0x1f ;  /* 0x0000001f003a7802 */ /* 0x000fe40000000f00 */
[----:B------:R-:W-:Y:S02]  /*1940*/  MOV R38, 0xffffffff ;  /* 0xffffffff00267802 */ /* 0x000fe40000000f00 */
[----:B------:R-:W-:Y:S02]  /*1950*/  MOV R36, 0x1970 ;  /* 0x0000197000247802 */ /* 0x000fe40000000f00 */
[----:B------:R-:W-:Y:S05]  /*1960*/  CALL.REL.NOINC `($__internal_160_$__cuda_sm70_shflsync_bfly_p) ;  /* 0x0000002000007944 */ /* 0x000fea0003c00000 */
[----:B-1----:R-:W-:Y:S01]  /*1970*/  MOV R36, R38 ;  /* 0x0000002600247202 */ /* 0x002fe20000000f00 */
[----:B------:R-:W-:Y:S05]  /*1980*/  BRA `(.L_x_3509) ;  /* 0xfffff16000007947 */ /* 0x000fea000383ffff */
        .weak           $__internal_160_$__cuda_sm70_shflsync_bfly_p
        .type           $__internal_160_$__cuda_sm70_shflsync_bfly_p,@function
        .size           $__internal_160_$__cuda_sm70_shflsync_bfly_p,(.L_x_4540 - $__internal_160_$__cuda_sm70_shflsync_bfly_p)
$__internal_160_$__cuda_sm70_shflsync_bfly_p:
[----:B------:R-:W-:Y:S04]  /*1990*/  WARPSYNC R38 ;  /* 0x0000002600007348 */ /* 0x000fe80003800000 */
[----:B------:R0:W1:Y:S02]  /*19a0*/  SHFL.BFLY PT, R38, R43, R37, R58 ;  /* 0x0c0000252b267389 */ /* 0x00006400000e003a */
[----:B0-----:R-:W-:-:S06]  /*19b0*/  HFMA2.MMA R37, -RZ, RZ, 0, 0 ;  /* 0x00000000ff257435 */ /* 0x001fcc00000001ff */
[----:B------:R-:W-:Y:S05]  /*19c0*/  RET.REL.NODEC R36 `(_ZN10layer_norm13ln_bwd_kernelINS_13Kernel_traitsI6__halfffffjLj256ELj1ELj4ELj1ELj16ENS_18Kernel_traits_baseILj256ES2_ffffjLj128EEEEELb0ELb0ELb0ELb0EEEvNS_9BwdParamsE) ;  /* 0xffffe63024007950 */ /* 0x000fea0003c3ffff */
.L_x_3510:
        /* <DEDUP_REMOVED lines=11> */
.L_x_4540:


//--------------------- .text._ZN10layer_norm13ln_bwd_kernelINS_13Kernel_traitsI6__halfffffjLj256ELj1ELj4ELj1ELj16ENS_18Kernel_traits_baseILj256ES2_ffffjLj128EEEEELb0ELb0ELb0ELb1EEEvNS_9BwdParamsE --------------------------
	.section	.text._ZN10layer_norm13ln_bwd_kernelINS_13Kernel_traitsI6__halfffffjLj256ELj1ELj4ELj1ELj16ENS_18Kernel_traits_baseILj256ES2_ffffjLj128EEEEELb0ELb0ELb0ELb1EEEvNS_9BwdParamsE,"ax",@progbits
	.sectioninfo	@"SHI_REGISTERS=72"
	.align	128
        .global         _ZN10layer_norm13ln_bwd_kernelINS_13Kernel_traitsI6__halfffffjLj256ELj1ELj4ELj1ELj16ENS_18Kernel_traits_baseILj256ES2_ffffjLj128EEEEELb0ELb0ELb0ELb1EEEvNS_9BwdParamsE
        .type           _ZN10layer_norm13ln_bwd_kernelINS_13Kernel_traitsI6__halfffffjLj256ELj1ELj4ELj1ELj16ENS_18Kernel_traits_baseILj256ES2_ffffjLj128EEEEELb0ELb0ELb0ELb1EEEvNS_9BwdParamsE,@function
        .size           _ZN10layer_norm13ln_bwd_kernelINS_13Kernel_traitsI6__halfffffjLj256ELj1ELj4ELj1ELj16ENS_18Kernel_traits_baseILj256ES2_ffffjLj128EEEEELb0ELb0ELb0ELb1EEEvNS_9BwdParamsE,(.L_x_4541 - _ZN10layer_norm13ln_bwd_kernelINS_13Kernel_traitsI6__halfffffjLj256ELj1ELj4ELj1ELj16ENS_18Kernel_traits_baseILj256ES2_ffffjLj128EEEEELb0ELb0ELb0ELb1EEEvNS_9BwdParamsE)
        .other          _ZN10layer_norm13ln_bwd_kernelINS_13Kernel_traitsI6__halfffffjLj256ELj1ELj4ELj1ELj16ENS_18Kernel_traits_baseILj256ES2_ffffjLj128EEEEELb0ELb0ELb0ELb1EEEvNS_9BwdParamsE,@"STO_CUDA_ENTRY STV_DEFAULT"
_ZN10layer_norm13ln_bwd_kernelINS_13Kernel_traitsI6__halfffffjLj256ELj1ELj4ELj1ELj16ENS_18Kernel_traits_baseILj256ES2_ffffjLj128EEEEELb0ELb0ELb0ELb1EEEvNS_9BwdParamsE:
.text._ZN10layer_norm13ln_bwd_kernelINS_13Kernel_traitsI6__halfffffjLj256ELj1ELj4ELj1ELj16ENS_18Kernel_traits_baseILj256ES2_ffffjLj128EEEEELb0ELb0ELb0ELb1EEEvNS_9BwdParamsE:
        /* <DEDUP_REMOVED lines=17> */
.L_x_3511:
[----:B------:R-:W-:-:S04]  /*0110*/  SHF.L.U32 R0, R9, 0x3, RZ ;  /* 0x0000000309007819 */ /* 0x000fc800000006ff */
[----:B------:R-:W-:-:S04]  /*0120*/  LOP3.LUT R0, R0, 0xf8, RZ, 0xc0, !PT ;  /* 0x000000f800007812 */ /* 0x000fc800078ec0ff */
[----:B------:R-:W-:-:S04]  /*0130*/  IADD3 R2, P0, R0, c[0x0][0x1b0], RZ ;  /* 0x00006c0000027a10 */ /* 0x000fc80007f1e0ff */
[----:B------:R-:W-:-:S05]  /*0140*/  IADD3.X R3, RZ, c[0x0][0x1b4], RZ, P0, !PT ;  /* 0x00006d00ff037a10 */ /* 0x000fca00007fe4ff */
[----:B------:R0:W2:Y:S04]  /*0150*/  LDG.E.64 R4, [R2.64] ;  /* 0x0000000402047981 */ /* 0x0000a8000c1e1b00 */
[----:B------:R0:W3:Y:S01]  /*0160*/  LDG.E.64 R6, [R2.64+0x100] ;  /* 0x0001000402067981 */ /* 0x0000e2000c1e1b00 */
[----:B------:R-:W1:Y:S01]  /*0170*/  LDC.U8 R49, c[0x0][0x1f0] ;  /* 0x00007c00ff317b82 */ /* 0x000e620000000000 */
[----:B------:R-:W-:Y:S01]  /*0180*/  HFMA2.MMA R8, -RZ, RZ, 0, 0 ;  /* 0x00000000ff087435 */ /* 0x000fe200000001ff */
[----:B------:R-:W-:Y:S01]  /*0190*/  CS2R R10, SRZ ;  /* 0x00000000000a7805 */ /* 0x000fe2000001ff00 */
[----:B------:R-:W-:Y:S01]  /*01a0*/  HFMA2.MMA R47, -RZ, RZ, 0, 0 ;  /* 0x00000000ff2f7435 */ /* 0x000fe200000001ff */
[----:B------:R-:W-:Y:S01]  /*01b0*/  CS2R R42, SRZ ;  /* 0x00000000002a7805 */ /* 0x000fe2000001ff00 */
[----:B------:R-:W-:Y:S01]  /*01c0*/  MOV R0, RZ ;  /* 0x000000ff00007202 */ /* 0x000fe20000000f00 */
[----:B------:R-:W-:Y:S01]  /*01d0*/  CS2R R40, SRZ ;  /* 0x0000000000287805 */ /* 0x000fe2000001ff00 */
[----:B------:R-:W-:Y:S01]  /*01e0*/  MOV R44, RZ ;  /* 0x000000ff002c7202 */ /* 0x000fe20000000f00 */
[----:B0-----:R-:W-:Y:S01]  /*01f0*/  CS2R R2, SRZ ;  /* 0x0000000000027805 */ /* 0x001fe2000001ff00 */
[--C-:B--2---:R-:W-:Y:S01]  /*0200*/  SHF.R.U64 R54, R4, 0x10, R5.reuse ;  /* 0x0000001004367819 */ /* 0x104fe20000001205 */
[----:B------:R-:W-:Y:S01]  /*0210*/  HADD2.F32 R57, -RZ, R4.H0_H0 ;  /* 0x20000004ff397230 */ /* 0x000fe20000004100 */
[----:B------:R-:W-:Y:S01]  /*0220*/  SHF.R.U32.HI R52, RZ, 0x10, R5 ;  /* 0x00000010ff347819 */ /* 0x000fe20000011605 */
[----:B------:R-:W-:Y:S01]  /*0230*/  HADD2.F32 R55, -RZ, R5.H0_H0 ;  /* 0x20000005ff377230 */ /* 0x000fe20000004100 */
[--C-:B---3--:R-:W-:Y:S01]  /*0240*/  SHF.R.U64 R50, R6, 0x10, R7.reuse ;  /* 0x0000001006327819 */ /* 0x108fe20000001207 */
[----:B------:R-:W-:Y:S01]  /*0250*/  HADD2.F32 R53, -RZ, R6.H0_H0 ;  /* 0x20000006ff357230 */ /* 0x000fe20000004100 */
[----:B------:R-:W-:Y:S01]  /*0260*/  SHF.R.U32.HI R48, RZ, 0x10, R7 ;  /* 0x00000010ff307819 */ /* 0x000fe20000011607 */
[----:B------:R-:W-:Y:S01]  /*0270*/  HADD2.F32 R51, -RZ, R7.H0_H0 ;  /* 0x20000007ff337230 */ /* 0x000fe20000004100 */
[----:B------:R-:W-:Y:S01]  /*0280*/  CS2R R6, SRZ ;  /* 0x0000000000067805 */ /* 0x000fe2000001ff00 */
[----:B------:R-:W-:Y:S01]  /*0290*/  CS2R R4, SRZ ;  /* 0x0000000000047805 */ /* 0x000fe2000001ff00 */
[----:B------:R-:W-:-:S02]  /*02a0*/  HADD2.F32 R54, -RZ, R54.H0_H0 ;  /* 0x20000036ff367230 */ /* 0x000fc40000004100 */
[----:B------:R-:W-:Y:S02]  /*02b0*/  HADD2.F32 R52, -RZ, R52.H0_H0 ;  /* 0x20000034ff347230 */ /* 0x000fe40000004100 */
[----:B------:R-:W-:Y:S02]  /*02c0*/  HADD2.F32 R50, -RZ, R50.H0_H0 ;  /* 0x20000032ff327230 */ /* 0x000fe40000004100 */
[----:B-1----:R-:W-:Y:S02]  /*02d0*/  HADD2.F32 R48, -RZ, R48.H0_H0 ;  /* 0x20000030ff307230 */ /* 0x002fe40000004100 */
.L_x_3516:
[C---:B------:R-:W-:Y:S01]  /*02e0*/  IMAD R24, R56.reuse, c[0x0][0x168], RZ ;  /* 0x00005a0038187a24 */ /* 0x040fe200078e02ff */
[----:B------:R-:W-:Y:S02]  /*02f0*/  MOV R59, 0x4 ;  /* 0x00000004003b7802 */ /* 0x000fe40000000f00 */
[----:B------:R-:W-:Y:S02]  /*0300*/  LOP3.LUT R46, R9, 0x1f, RZ, 0xc0, !PT ;  /* 0x0000001f092e7812 */ /* 0x000fe400078ec0ff */
[----:B------:R-:W-:Y:S01]  /*0310*/  SHF.R.S32.HI R25, RZ, 0x1f, R24 ;  /* 0x0000001fff197819 */ /* 0x000fe20000011418 */
[----:B------:R-:W-:Y:S01]  /*0320*/  IMAD.WIDE R66, R56, R59, c[0x0][0x1a0] ;  /* 0x0000680038427625 */ /* 0x000fe200078e023b */
[----:B------:R-:W-:-:S02]  /*0330*/  MOV R62, 0x10 ;  /* 0x00000010003e7802 */ /* 0x000fc40000000f00 */
[----:B------:R-:W-:-:S03]  /*0340*/  LEA.HI R25, R25, R24, RZ, 0x2 ;  /* 0x0000001819197211 */ /* 0x000fc600078f10ff */
[----:B------:R-:W2:Y:S01]  /*0350*/  LDG.E R66, [R66.64] ;  /* 0x0000000442427981 */ /* 0x000ea2000c1e1900 */
[----:B------:R-:W-:Y:S01]  /*0360*/  LEA.HI.SX32 R46, R25, R46, 0x1e ;  /* 0x0000002e192e7211 */ /* 0x000fe200078ff2ff */
[----:B------:R-:W-:-:S03]  /*0370*/  IMAD.WIDE R58, R56, R59, c[0x0][0x1a8] ;  /* 0x00006a00383a7625 */ /* 0x000fc600078e023b */
[C---:B------:R-:W-:Y:S01]  /*0380*/  IADD3 R45, R46.reuse, 0x20, RZ ;  /* 0x000000202e2d7810 */ /* 0x040fe20007ffe0ff */
[CC--:B------:R-:W-:Y:S02]  /*0390*/  IMAD.WIDE.U32 R24, R46.reuse, R62.reuse, c[0x0][0x188] ;  /* 0x000062002e187625 */ /* 0x0c0fe400078e003e */
[----:B------:R0:W3:Y:S02]  /*03a0*/  LDG.E R59, [R58.64] ;  /* 0x000000043a3b7981 */ /* 0x0000e4000c1e1900 */
[CC--:B------:R-:W-:Y:S02]  /*03b0*/  IMAD.WIDE.U32 R32, R45.reuse, R62.reuse, c[0x0][0x188] ;  /* 0x000062002d207625 */ /* 0x0c0fe400078e003e */
[----:B------:R-:W4:Y:S02]  /*03c0*/  LDG.E.128 R24, [R24.64] ;  /* 0x0000000418187981 */ /* 0x000f24000c1e1d00 */
[-C--:B------:R-:W-:Y:S02]  /*03d0*/  IMAD.WIDE.U32 R28, R46, R62.reuse, c[0x0][0x208] ;  /* 0x000082002e1c7625 */ /* 0x080fe400078e003e */
[----:B------:R-:W3:Y:S04]  /*03e0*/  LDG.E.128 R32, [R32.64] ;  /* 0x0000000420207981 */ /* 0x000ee8000c1e1d00 */
[----:B------:R-:W3:Y:S01]  /*03f0*/  LDG.E.128 R28, [R28.64] ;  /* 0x000000041c1c7981 */ /* 0x000ee2000c1e1d00 */
[----:B------:R-:W-:-:S06]  /*0400*/  IMAD.WIDE.U32 R36, R45, R62, c[0x0][0x208] ;  /* 0x000082002d247625 */ /* 0x000fcc00078e003e */
[----:B------:R-:W3:Y:S01]  /*0410*/  LDG.E.128 R36, [R36.64] ;  /* 0x0000000424247981 */ /* 0x000ee2000c1e1d00 */
[----:B------:R-:W-:-:S04]  /*0420*/  ISETP.NE.U32.AND P0, PT, RZ, c[0x0][0x1c0], PT ;  /* 0x00007000ff007a0c */ /* 0x000fc80003f05070 */
[----:B------:R-:W-:Y:S02]  /*0430*/  ISETP.NE.AND.EX P0, PT, RZ, c[0x0][0x1c4], PT, P0 ;  /* 0x00007100ff007a0c */ /* 0x000fe40003f05300 */
[----:B------:R-:W-:Y:S02]  /*0440*/  SHF.R.S32.HI R61, RZ, 0x1f, R56 ;  /* 0x0000001fff3d7819 */ /* 0x000fe40000011438 */
[----:B0-----:R-:W-:-:S09]  /*0450*/  MOV R58, 0x3f800000 ;  /* 0x3f800000003a7802 */ /* 0x001fd20000000f00 */
[----:B------:R-:W-:-:S04]  /*0460*/  @P0 LEA R60, P2, R56, c[0x0][0x1c0], 0x2 ;  /* 0x00007000383c0a11 */ /* 0x000fc800078410ff */
[----:B------:R-:W-:Y:S02]  /*0470*/  @P0 LEA.HI.X R61, R56, c[0x0][0x1c4], R61, 0x2, P2 ;  /* 0x00007100383d0a11 */ /* 0x000fe400010f143d */
[----:B------:R-:W-:-:S03]  /*0480*/  ISETP.NE.U32.AND P1, PT, RZ, c[0x0][0x218], PT ;  /* 0x00008600ff007a0c */ /* 0x000fc60003f25070 */
[----:B------:R0:W5:Y:S01]  /*0490*/  @P0 LDG.E R58, [R60.64] ;  /* 0x000000043c3a0981 */ /* 0x000162000c1e1900 */
[----:B------:R-:W-:Y:S02]  /*04a0*/  ISETP.NE.AND P0, PT, R49, RZ, PT ;  /* 0x000000ff3100720c */ /* 0x000fe40003f05270 */
[----:B------:R-:W-:-:S13]  /*04b0*/  ISETP.NE.AND.EX P1, PT, RZ, c[0x0][0x21c], PT, P1 ;  /* 0x00008700ff007a0c */ /* 0x000fda0003f25310 */
[----:B------:R-:W-:-:S04]  /*04c0*/  @P1 IMAD.WIDE.U32 R64, R46, R62, c[0x0][0x218] ;  /* 0x000086002e401625 */ /* 0x000fc800078e003e */
[----:B------:R-:W-:Y:S01]  /*04d0*/  @P1 IMAD.WIDE.U32 R62, R62, R45, c[0x0][0x218] ;  /* 0x000086003e3e1625 */ /* 0x000fe200078e002d */
[----:B------:R1:W5:Y:S04]  /*04e0*/  @P1 LDG.E.128 R12, [R64.64] ;  /* 0x00000004400c1981 */ /* 0x000368000c1e1d00 */
[----:B------:R0:W5:Y:S01]  /*04f0*/  @P1 LDG.E.128 R16, [R62.64] ;  /* 0x000000043e101981 */ /* 0x000162000c1e1d00 */
[----:B--2---:R-:W-:-:S05]  /*0500*/  FSEL R66, R66, RZ, !P0 ;  /* 0x000000ff42427208 */ /* 0x004fca0004000000 */
[C---:B----4-:R-:W-:Y:S02]  /*0510*/  FADD.FTZ R24, -R66.reuse, R24 ;  /* 0x0000001842187221 */ /* 0x050fe40000010100 */
[C---:B------:R-:W-:Y:S02]  /*0520*/  FADD.FTZ R68, -R66.reuse, R25 ;  /* 0x0000001942447221 */ /* 0x040fe40000010100 */
[C---:B------:R-:W-:Y:S02]  /*0530*/  FADD.FTZ R26, -R66.reuse, R26 ;  /* 0x0000001a421a7221 */ /* 0x040fe40000010100 */
[C---:B---3--:R-:W-:Y:S02]  /*0540*/  FMUL.FTZ R24, R59.reuse, R24 ;  /* 0x000000183b187220 */ /* 0x048fe40000410000 */
[----:B0-----:R-:W-:Y:S02]  /*0550*/  FADD.FTZ R61, -R66, R27 ;  /* 0x0000001b423d7221 */ /* 0x001fe40000010100 */
[----:B------:R-:W-:-:S02]  /*0560*/  FMUL.FTZ R25, R59, R68 ;  /* 0x000000443b197220 */ /* 0x000fc40000410000 */
[----:B------:R-:W-:Y:S02]  /*0570*/  FMUL.FTZ R26, R59, R26 ;  /* 0x0000001a3b1a7220 */ /* 0x000fe40000410000 */
[----:B------:R-:W-:Y:S02]  /*0580*/  FADD.FTZ R32, -R66, R32 ;  /* 0x0000002042207221 */ /* 0x000fe40000010100 */
[C---:B------:R-:W-:Y:S02]  /*0590*/  FADD.FTZ R43, R28.reuse, R43 ;  /* 0x0000002b1c2b7221 */ /* 0x040fe40000010000 */
[----:B------:R-:W-:Y:S02]  /*05a0*/  FFMA.FTZ R47, R28, R24, R47 ;  /* 0x000000181c2f7223 */ /* 0x000fe4000001002f */
[----:B------:R-:W-:Y:S02]  /*05b0*/  FMUL.FTZ R27, R57, R28 ;  /* 0x0000001c391b7220 */ /* 0x000fe40000410000 */
[----:B------:R-:W-:-:S02]  /*05c0*/  FADD.FTZ R42, R29, R42 ;  /* 0x0000002a1d2a7221 */ /* 0x000fc40000010000 */
[----:B------:R-:W-:Y:S02]  /*05d0*/  FFMA.FTZ R44, R29, R25, R44 ;  /* 0x000000191d2c7223 */ /* 0x000fe4000001002c */
[----:B------:R-:W-:Y:S02]  /*05e0*/  FMUL.FTZ R60, R54, R29 ;  /* 0x0000001d363c7220 */ /* 0x000fe40000410000 */
[----:B------:R-:W-:Y:S02]  /*05f0*/  FMUL.FTZ R28, R59, R61 ;  /* 0x0000003d3b1c7220 */ /* 0x000fe40000410000 */
[C---:B------:R-:W-:Y:S02]  /*0600*/  FADD.FTZ R11, R30.reuse, R11 ;  /* 0x0000000b1e0b7221 */ /* 0x040fe40000010000 */
[----:B------:R-:W-:Y:S02]  /*0610*/  FFMA.FTZ R41, R30, R26, R41 ;  /* 0x0000001a1e297223 */ /* 0x000fe40000010029 */
[----:B------:R-:W-:-:S02]  /*0620*/  FMUL.FTZ R61, R55, R30 ;  /* 0x0000001e373d7220 */ /* 0x000fc40000410000 */
[----:B------:R-:W-:Y:S02]  /*0630*/  FMUL.FTZ R29, R59, R32 ;  /* 0x000000203b1d7220 */ /* 0x000fe40000410000 */
[C---:B------:R-:W-:Y:S02]  /*0640*/  FADD.FTZ R30, -R66.reuse, R33 ;  /* 0x00000021421e7221 */ /* 0x040fe40000010100 */
[----:B------:R-:W-:Y:S02]  /*0650*/  FADD.FTZ R32, -R66, R35 ;  /* 0x0000002342207221 */ /* 0x000fe40000010100 */
[----:B------:R-:W-:Y:S02]  /*0660*/  FADD.FTZ R33, RZ, R27 ;  /* 0x0000001bff217221 */ /* 0x000fe40000010000 */
[----:B------:R-:W-:Y:S02]  /*0670*/  FFMA.FTZ R35, R24, R27, RZ ;  /* 0x0000001b18237223 */ /* 0x000fe400000100ff */
[----:B------:R-:W-:-:S02]  /*0680*/  FADD.FTZ R62, R33, R60 ;  /* 0x0000003c213e7221 */ /* 0x000fc40000010000 */
[----:B------:R-:W-:Y:S02]  /*0690*/  FFMA.FTZ R35, R25, R60, R35 ;  /* 0x0000003c19237223 */ /* 0x000fe40000010023 */
[C---:B------:R-:W-:Y:S02]  /*06a0*/  FADD.FTZ R10, R31.reuse, R10 ;  /* 0x0000000a1f0a7221 */ /* 0x040fe40000010000 */
[----:B------:R-:W-:Y:S02]  /*06b0*/  FFMA.FTZ R40, R31, R28, R40 ;  /* 0x0000001c1f287223 */ /* 0x000fe40000010028 */
[----:B------:R-:W-:Y:S02]  /*06c0*/  FMUL.FTZ R31, R52, R31 ;  /* 0x0000001f341f7220 */ /* 0x000fe40000410000 */
[----:B------:R-:W-:Y:S02]  /*06d0*/  FADD.FTZ R62, R62, R61 ;  /* 0x0000003d3e3e7221 */ /* 0x000fe40000010000 */
[----:B------:R-:W-:-:S02]  /*06e0*/  FFMA.FTZ R35, R26, R61, R35 ;  /* 0x0000003d1a237223 */ /* 0x000fc40000010023 */
[----:B------:R-:W-:Y:S02]  /*06f0*/  FADD.FTZ R34, -R66, R34 ;  /* 0x0000002242227221 */ /* 0x000fe40000010100 */
[C---:B------:R-:W-:Y:S02]  /*0700*/  FADD.FTZ R6, R36.reuse, R6 ;  /* 0x0000000624067221 */ /* 0x040fe40000010000 */
[----:B------:R-:W-:Y:S02]  /*0710*/  FFMA.FTZ R2, R36, R29, R2 ;  /* 0x0000001d24027223 */ /* 0x000fe40000010002 */
[----:B------:R-:W-:Y:S02]  /*0720*/  FMUL.FTZ R30, R59, R30 ;  /* 0x0000001e3b1e7220 */ /* 0x000fe40000410000 */
[----:B------:R-:W-:Y:S02]  /*0730*/  FMUL.FTZ R36, R53, R36 ;  /* 0x0000002435247220 */ /* 0x000fe40000410000 */
[----:B------:R-:W-:-:S02]  /*0740*/  FADD.FTZ R63, R62, R31 ;  /* 0x0000001f3e3f7221 */ /* 0x000fc40000010000 */
[----:B------:R-:W-:Y:S02]  /*0750*/  FFMA.FTZ R35, R28, R31, R35 ;  /* 0x0000001f1c237223 */ /* 0x000fe40000010023 */
        /* <DEDUP_REMOVED lines=15> */
[----:B------:R-:W-:Y:S02]  /*0850*/  FADD.FTZ R34, R63, R38 ;  /* 0x000000263f227221 */ /* 0x000fe40000010000 */
[----:B------:R-:W-:-:S02]  /*0860*/  FFMA.FTZ R35, R33, R38, R35 ;  /* 0x0000002621237223 */ /* 0x000fc40000010023 */
[----:B-1----:R-:W-:Y:S02]  /*0870*/  FADD.FTZ R65, R34, R39 ;  /* 0x0000002722417221 */ /* 0x002fe40000010000 */
[----:B------:R-:W-:Y:S01]  /*0880*/  FFMA.FTZ R66, R32, R39, R35 ;  /* 0x0000002720427223 */ /* 0x000fe20000010023 */
[----:B------:R-:W-:Y:S05]  /*0890*/  BRA.DIV ~URZ, `(.L_x_3513) ;  /* 0x00000a827f007947 */ /* 0x000fea000b800000 */
[----:B------:R0:W1:Y:S02]  /*08a0*/  SHFL.BFLY PT, R68, R65, 0x1, 0x1f ;  /* 0x0c201f0041447f89 */ /* 0x00006400000e0000 */
.L_x_3517:
        /* <DEDUP_REMOVED lines=18> */
.L_x_3518:
[----:B--2---:R-:W-:Y:S01]  /*09d0*/  FADD.FTZ R68, R68, R65 ;  /* 0x0000004144447221 */ /* 0x004fe20000010000 */
[----:B------:R-:W-:Y:S01]  /*09e0*/  ISETP.NE.U32.AND P2, PT, RZ, c[0x0][0x258], PT ;  /* 0x00009600ff007a0c */ /* 0x000fe20003f45070 */
[----:B0-----:R-:W-:Y:S01]  /*09f0*/  FADD.FTZ R35, R35, R66 ;  /* 0x0000004223237221 */ /* 0x001fe20000010000 */
[----:B------:R-:W-:Y:S01]  /*0a00*/  ISETP.NE.U32.AND P1, PT, RZ, c[0x0][0x218], PT ;  /* 0x00008600ff007a0c */ /* 0x000fe20003f25070 */
[----:B------:R-:W-:Y:S01]  /*0a10*/  FMUL.FTZ R62, R68, c[0x0][0x1e0] ;  /* 0x00007800443e7a20 */ /* 0x000fe20000410000 */
[----:B------:R-:W-:Y:S01]  /*0a20*/  ISETP.NE.AND.EX P2, PT, RZ, c[0x0][0x25c], PT, P2 ;  /* 0x00009700ff007a0c */ /* 0x000fe20003f45320 */
[----:B------:R-:W-:Y:S01]  /*0a30*/  FMUL.FTZ R63, R35, c[0x0][0x1e0] ;  /* 0x00007800233f7a20 */ /* 0x000fe20000410000 */
[----:B------:R-:W-:Y:S02]  /*0a40*/  ISETP.NE.AND.EX P1, PT, RZ, c[0x0][0x21c], PT, P1 ;  /* 0x00008700ff007a0c */ /* 0x000fe40003f25310 */
[----:B------:R-:W-:Y:S02]  /*0a50*/  FSEL R62, R62, RZ, !P0 ;  /* 0x000000ff3e3e7208 */ /* 0x000fe40004000000 */
        /* <DEDUP_REMOVED lines=8> */
[----:B------:R-:W-:Y:S02]  /*0ae0*/  FADD.FTZ R26, R61, -R26 ;  /* 0x8000001a3d1a7221 */ /* 0x000fe40000010000 */
[----:B------:R-:W-:Y:S02]  /*0af0*/  FADD.FTZ R34, R31, -R28 ;  /* 0x8000001c1f227221 */ /* 0x000fe40000010000 */
[C---:B------:R-:W-:Y:S02]  /*0b00*/  FMUL.FTZ R28, R59.reuse, R60 ;  /* 0x0000003c3b1c7220 */ /* 0x040fe40000410000 */
[C---:B------:R-:W-:Y:S02]  /*0b10*/  FMUL.FTZ R31, R59.reuse, R24 ;  /* 0x000000183b1f7220 */ /* 0x040fe40000410000 */
[C---:B------:R-:W-:Y:S02]  /*0b20*/  FMUL.FTZ R61, R59.reuse, R26 ;  /* 0x0000001a3b3d7220 */ /* 0x040fe40000410000 */
[----:B------:R-:W-:-:S02]  /*0b30*/  FMUL.FTZ R60, R59, R34 ;  /* 0x000000223b3c7220 */ /* 0x000fc40000410000 */
[----:B-----5:R-:W-:Y:S02]  /*0b40*/  @P1 FADD.FTZ R31, R12, R31 ;  /* 0x0000001f0c1f1221 */ /* 0x020fe40000010000 */
[----:B------:R-:W-:Y:S02]  /*0b50*/  @P1 FADD.FTZ R28, R13, R28 ;  /* 0x0000001c0d1c1221 */ /* 0x000fe40000010000 */
[----:B------:R-:W-:Y:S02]  /*0b60*/  @P1 FADD.FTZ R61, R14, R61 ;  /* 0x0000003d0e3d1221 */ /* 0x000fe40000010000 */
[----:B------:R-:W-:Y:S01]  /*0b70*/  @P1 FADD.FTZ R60, R15, R60 ;  /* 0x0000003c0f3c1221 */ /* 0x000fe20000010000 */
[----:B------:R-:W-:Y:S05]  /*0b80*/  @!P2 BRA `(.L_x_3515) ;  /* 0x000000700000a947 */ /* 0x000fea0003800000 */
[----:B------:R-:W-:Y:S01]  /*0b90*/  HFMA2.MMA R35, -RZ, RZ, 0, 9.5367431640625e-07 ;  /* 0x00000010ff237435 */ /* 0x000fe200000001ff */
[----:B------:R-:W-:Y:S02]  /*0ba0*/  SEL R27, R60, R23, P0 ;  /* 0x000000173c1b7207 */ /* 0x000fe40000000000 */
[----:B------:R-:W-:-:S02]  /*0bb0*/  SEL R26, R61, R22, P0 ;  /* 0x000000163d1a7207 */ /* 0x000fc40000000000 */
[----:B------:R-:W-:Y:S02]  /*0bc0*/  SEL R25, R28, R21, P0 ;  /* 0x000000151c197207 */ /* 0x000fe40000000000 */
[----:B------:R-:W-:-:S03]  /*0bd0*/  SEL R24, R31, R20, P0 ;  /* 0x000000141f187207 */ /* 0x000fc60000000000 */
[----:B------:R-:W-:-:S05]  /*0be0*/  IMAD.WIDE.U32 R34, R46, R35, c[0x0][0x258] ;  /* 0x000096002e227625 */ /* 0x000fca00078e0023 */
[----:B------:R0:W-:Y:S02]  /*0bf0*/  STG.E.128 [R34.64], R24 ;  /* 0x0000001822007986 */ /* 0x0001e4000c101d04 */
.L_x_3515:
[-CC-:B------:R-:W-:Y:S02]  /*0c00*/  FFMA.FTZ R29, R29, R63.reuse, R62.reuse ;  /* 0x0000003f1d1d7223 */ /* 0x180fe4000001003e */
[-CC-:B------:R-:W-:Y:S02]  /*0c10*/  FFMA.FTZ R30, R30, R63.reuse, R62.reuse ;  /* 0x0000003f1e1e7223 */ /* 0x180fe4000001003e */
[-CC-:B------:R-:W-:Y:S02]  /*0c20*/  FFMA.FTZ R33, R33, R63.reuse, R62.reuse ;  /* 0x0000003f21217223 */ /* 0x180fe4000001003e */
[----:B------:R-:W-:Y:S02]  /*0c30*/  FFMA.FTZ R32, R32, R63, R62 ;  /* 0x0000003f20207223 */ /* 0x000fe4000001003e */
[----:B------:R-:W-:Y:S02]  /*0c40*/  FADD.FTZ R36, R36, -R29 ;  /* 0x8000001d24247221 */ /* 0x000fe40000010000 */
[----:B------:R-:W-:-:S02]  /*0c50*/  FADD.FTZ R30, R37, -R30 ;  /* 0x8000001e251e7221 */ /* 0x000fc40000010000 */
[----:B------:R-:W-:Y:S02]  /*0c60*/  FADD.FTZ R38, R38, -R33 ;  /* 0x8000002126267221 */ /* 0x000fe40000010000 */
[----:B------:R-:W-:Y:S01]  /*0c70*/  FADD.FTZ R32, R39, -R32 ;  /* 0x8000002027207221 */ /* 0x000fe20000010000 */
[----:B------:R-:W-:Y:S01]  /*0c80*/  MOV R39, c[0x0][0x160] ;  /* 0x0000580000277a02 */ /* 0x000fe20000000f00 */
[C---:B------:R-:W-:Y:S01]  /*0c90*/  FMUL.FTZ R29, R59.reuse, R36 ;  /* 0x000000243b1d7220 */ /* 0x040fe20000410000 */
[----:B------:R-:W-:Y:S01]  /*0ca0*/  MOV R36, 0x10 ;  /* 0x0000001000247802 */ /* 0x000fe20000000f00 */
[----:B------:R-:W-:Y:S01]  /*0cb0*/  FMUL.FTZ R30, R59, R30 ;  /* 0x0000001e3b1e7220 */ /* 0x000fe20000410000 */
[----:B------:R-:W-:Y:S01]  /*0cc0*/  LEA R56, R39, R56, 0x2 ;  /* 0x0000003827387211 */ /* 0x000fe200078e10ff */
[C---:B------:R-:W-:Y:S02]  /*0cd0*/  FMUL.FTZ R33, R59.reuse, R38 ;  /* 0x000000263b217220 */ /* 0x040fe40000410000 */
[----:B------:R-:W-:-:S02]  /*0ce0*/  FMUL.FTZ R32, R59, R32 ;  /* 0x000000203b207220 */ /* 0x000fc40000410000 */
[----:B------:R-:W-:Y:S02]  /*0cf0*/  @P1 FADD.FTZ R29, R16, R29 ;  /* 0x0000001d101d1221 */ /* 0x000fe40000010000 */
[----:B------:R-:W-:Y:S02]  /*0d00*/  @P1 FADD.FTZ R30, R17, R30 ;  /* 0x0000001e111e1221 */ /* 0x000fe40000010000 */
[----:B------:R-:W-:Y:S01]  /*0d10*/  @P1 FADD.FTZ R33, R18, R33 ;  /* 0x0000002112211221 */ /* 0x000fe20000010000 */
[----:B------:R-:W-:Y:S01]  /*0d20*/  SEL R20, R29, R20, P0 ;  /* 0x000000141d147207 */ /* 0x000fe20000000000 */
[----:B------:R-:W-:Y:S01]  /*0d30*/  @P1 FADD.FTZ R32, R19, R32 ;  /* 0x0000002013201221 */ /* 0x000fe20000010000 */
[----:B------:R-:W-:Y:S01]  /*0d40*/  SEL R21, R30, R21, P0 ;  /* 0x000000151e157207 */ /* 0x000fe20000000000 */
[----:B0-----:R-:W-:Y:S01]  /*0d50*/  FMUL.FTZ R25, R28, R58 ;  /* 0x0000003a1c197220 */ /* 0x001fe20000410000 */
[----:B------:R-:W-:Y:S01]  /*0d60*/  SEL R22, R33, R22, P0 ;  /* 0x0000001621167207 */ /* 0x000fe20000000000 */
[-C--:B------:R-:W-:Y:S01]  /*0d70*/  FMUL.FTZ R28, R29, R58.reuse ;  /* 0x0000003a1d1c7220 */ /* 0x080fe20000410000 */
[----:B------:R-:W-:Y:S01]  /*0d80*/  SEL R23, R32, R23, P0 ;  /* 0x0000001720177207 */ /* 0x000fe20000000000 */
[-C--:B------:R-:W-:Y:S01]  /*0d90*/  FMUL.FTZ R24, R31, R58.reuse ;  /* 0x0000003a1f187220 */ /* 0x080fe20000410000 */
[----:B------:R-:W-:Y:S01]  /*0da0*/  ISETP.GE.AND P0, PT, R56, c[0x0][0x164], PT ;  /* 0x0000590038007a0c */ /* 0x000fe20003f06270 */
[----:B------:R-:W-:-:S02]  /*0db0*/  FMUL.FTZ R29, R30, R58 ;  /* 0x0000003a1e1d7220 */ /* 0x000fc40000410000 */
[-C--:B------:R-:W-:Y:S02]  /*0dc0*/  FMUL.FTZ R27, R60, R58.reuse ;  /* 0x0000003a3c1b7220 */ /* 0x080fe40000410000 */
[-C--:B------:R-:W-:Y:S02]  /*0dd0*/  FMUL.FTZ R26, R61, R58.reuse ;  /* 0x0000003a3d1a7220 */ /* 0x080fe40000410000 */
[-C--:B------:R-:W-:Y:S02]  /*0de0*/  FMUL.FTZ R30, R33, R58.reuse ;  /* 0x0000003a211e7220 */ /* 0x080fe40000410000 */
[----:B------:R-:W-:Y:S02]  /*0df0*/  FMUL.FTZ R31, R32, R58 ;  /* 0x0000003a201f7220 */ /* 0x000fe40000410000 */
[----:B------:R-:W-:-:S04]  /*0e00*/  IMAD.WIDE.U32 R34, R46, R36, c[0x0][0x248] ;  /* 0x000092002e227625 */ /* 0x000fc800078e0024 */
[CC--:B------:R-:W-:Y:S01]  /*0e10*/  @P2 IMAD.WIDE.U32 R32, R45.reuse, R36.reuse, c[0x0][0x258] ;  /* 0x000096002d202625 */ /* 0x0c0fe200078e0024 */
[----:B------:R0:W-:Y:S03]  /*0e20*/  STG.E.128 [R34.64], R24 ;  /* 0x0000001822007986 */ /* 0x0001e6000c101d04 */
[----:B------:R-:W-:Y:S01]  /*0e30*/  IMAD.WIDE.U32 R36, R45, R36, c[0x0][0x248] ;  /* 0x000092002d247625 */ /* 0x000fe200078e0024 */
[----:B------:R0:W-:Y:S04]  /*0e40*/  @P2 STG.E.128 [R32.64], R20 ;  /* 0x0000001420002986 */ /* 0x0001e8000c101d04 */
[----:B------:R0:W-:Y:S02]  /*0e50*/  STG.E.128 [R36.64], R28 ;  /* 0x0000001c24007986 */ /* 0x0001e4000c101d04 */
[----:B01----:R-:W-:Y:S05]  /*0e60*/  @!P0 BRA `(.L_x_3516) ;  /* 0xfffff47000008947 */ /* 0x003fea000383ffff */
        /* <DEDUP_REMOVED lines=16> */
.L_x_3512:
[----:B------:R-:W-:Y:S01]  /*0f70*/  SHF.R.U32.HI R0, RZ, 0x5, R9 ;  /* 0x00000005ff007819 */ /* 0x000fe20000011609 */
[----:B------:R-:W-:Y:S01]  /*0f80*/  WARPSYNC 0xffffffff ;  /* 0xffffffff00007948 */ /* 0x000fe20003800000 */
[----:B------:R-:W-:Y:S02]  /*0f90*/  LOP3.LUT R2, R9, 0x1f, RZ, 0xc0, !PT ;  /* 0x0000001f09027812 */ /* 0x000fe400078ec0ff */
[----:B------:R-:W-:-:S04]  /*0fa0*/  SHF.L.U32 R3, R0, 0x6, RZ ;  /* 0x0000000600037819 */ /* 0x000fc800000006ff */
[----:B------:R-:W-:-:S05]  /*0fb0*/  LOP3.LUT R0, R3, 0xffffffc0, R2, 0xe2, !PT ;  /* 0xffffffc003007812 */ /* 0x000fca00078ee202 */
[----:B------:R0:W-:Y:S04]  /*0fc0*/  STS.128 [R0.X16], R16 ;  /* 0x0000001000007388 */ /* 0x0001e8000000cc00 */
[----:B------:R-:W-:Y:S04]  /*0fd0*/  STS.128 [R0.X16+0x200], R24 ;  /* 0x0002001800007388 */ /* 0x000fe8000000cc00 */
        /* <DEDUP_REMOVED lines=15> */
[----:B------:R1:W-:Y:S01]  /*10d0*/  STS.128 [R0.X16], R12 ;  /* 0x0000000c00007388 */ /* 0x0003e2000000cc00 */
[----:B-----5:R-:W-:-:S03]  /*10e0*/  FADD.FTZ R2, R2, R7 ;  /* 0x0000000702027221 */ /* 0x020fc60000010000 */
[----:B------:R2:W-:Y:S01]  /*10f0*/  STS.128 [R0.X16+0x200], R20 ;  /* 0x0002001400007388 */ /* 0x0005e2000000cc00 */
        /* <DEDUP_REMOVED lines=34> */
.L_x_3513:
[----:B------:R-:W-:Y:S01]  /*1320*/  HFMA2.MMA R62, -RZ, RZ, 0, 5.9604644775390625e-08 ;  /* 0x00000001ff3e7435 */ /* 0x000fe200000001ff */
[----:B------:R-:W-:-:S02]  /*1330*/  MOV R63, R65 ;  /* 0x00000041003f7202 */ /* 0x000fc40000000f00 */
[----:B------:R-:W-:Y:S02]  /*1340*/  MOV R35, 0x1f ;  /* 0x0000001f00237802 */ /* 0x000fe40000000f00 */
[----:B------:R-:W-:Y:S02]  /*1350*/  MOV R34, 0xffffffff ;  /* 0xffffffff00227802 */ /* 0x000fe40000000f00 */
[----:B------:R-:W-:Y:S02]  /*1360*/  MOV R64, 0x1380 ;  /* 0x0000138000407802 */ /* 0x000fe40000000f00 */
[----:B-----5:R-:W-:Y:S05]  /*1370*/  CALL.REL.NOINC `($__internal_161_$__cuda_sm70_shflsync_bfly_p) ;  /* 0x0000045000007944 */ /* 0x020fea0003c00000 */
[----:B-1----:R-:W-:Y:S01]  /*1380*/  MOV R68, R35 ;  /* 0x0000002300447202 */ /* 0x002fe20000000f00 */
[----:B------:R-:W-:Y:S05]  /*1390*/  BRA `(.L_x_3517) ;  /* 0xfffff51000007947 */ /* 0x000fea000383ffff */
.L_x_3514:
[----:B------:R-:W-:Y:S01]  /*13a0*/  HFMA2.MMA R62, -RZ, RZ, 0, 5.9604644775390625e-08 ;  /* 0x00000001ff3e7435 */ /* 0x000fe200000001ff */
[----:B------:R-:W-:Y:S02]  /*13b0*/  MOV R63, R66 ;  /* 0x00000042003f7202 */ /* 0x000fe40000000f00 */
[----:B------:R-:W-:Y:S02]  /*13c0*/  MOV R35, 0x1f ;  /* 0x0000001f00237802 */ /* 0x000fe40000000f00 */
[----:B------:R-:W-:-:S02]  /*13d0*/  MOV R34, 0xffffffff ;  /* 0xffffffff00227802 */ /* 0x000fc40000000f00 */
[----:B------:R-:W-:Y:S02]  /*13e0*/  MOV R64, 0x1400 ;  /* 0x0000140000407802 */ /* 0x000fe40000000f00 */
[----:B01---5:R-:W-:Y:S05]  /*13f0*/  CALL.REL.NOINC `($__internal_161_$__cuda_sm70_shflsync_bfly_p) ;  /* 0x000003d000007944 */ /* 0x023fea0003c00000 */
[----:B------:R-:W-:Y:S01]  /*1400*/  FADD.FTZ R65, R65, R68 ;  /* 0x0000004441417221 */ /* 0x000fe20000010000 */
[----:B------:R-:W-:Y:S01]  /*1410*/  HFMA2.MMA R62, -RZ, RZ, 0, 1.1920928955078125e-07 ;  /* 0x00000002ff3e7435 */ /* 0x000fe200000001ff */
[----:B-1----:R-:W-:Y:S01]  /*1420*/  FADD.FTZ R66, R66, R35 ;  /* 0x0000002342427221 */ /* 0x002fe20000010000 */
[----:B------:R-:W-:Y:S02]  /*1430*/  MOV R35, 0x1f ;  /* 0x0000001f00237802 */ /* 0x000fe40000000f00 */
[----:B------:R-:W-:Y:S02]  /*1440*/  MOV R34, 0xffffffff ;  /* 0xffffffff00227802 */ /* 0x000fe40000000f00 */
[----:B------:R-:W-:Y:S02]  /*1450*/  MOV R63, R65 ;  /* 0x00000041003f7202 */ /* 0x000fe40000000f00 */
[----:B------:R-:W-:Y:S02]  /*1460*/  MOV R64, 0x1480 ;  /* 0x0000148000407802 */ /* 0x000fe40000000f00 */
[----:B------:R-:W-:Y:S05]  /*1470*/  CALL.REL.NOINC `($__internal_161_$__cuda_sm70_shflsync_bfly_p) ;  /* 0x0000035000007944 */ /* 0x000fea0003c00000 */
[----:B------:R-:W-:Y:S01]  /*1480*/  HFMA2.MMA R62, -RZ, RZ, 0, 1.1920928955078125e-07 ;  /* 0x00000002ff3e7435 */ /* 0x000fe200000001ff */
[----:B-1----:R-:W-:-:S02]  /*1490*/  MOV R68, R35 ;  /* 0x0000002300447202 */ /* 0x002fc40000000f00 */
[----:B------:R-:W-:Y:S02]  /*14a0*/  MOV R63, R66 ;  /* 0x00000042003f7202 */ /* 0x000fe40000000f00 */
[----:B------:R-:W-:Y:S02]  /*14b0*/  MOV R35, 0x1f ;  /* 0x0000001f00237802 */ /* 0x000fe40000000f00 */
[----:B------:R-:W-:Y:S02]  /*14c0*/  MOV R34, 0xffffffff ;  /* 0xffffffff00227802 */ /* 0x000fe40000000f00 */
[----:B------:R-:W-:Y:S02]  /*14d0*/  MOV R64, 0x14f0 ;  /* 0x000014f000407802 */ /* 0x000fe40000000f00 */
[----:B------:R-:W-:Y:S05]  /*14e0*/  CALL.REL.NOINC `($__internal_161_$__cuda_sm70_shflsync_bfly_p) ;  /* 0x000002e000007944 */ /* 0x000fea0003c00000 */
[----:B------:R-:W-:Y:S01]  /*14f0*/  FADD.FTZ R65, R68, R65 ;  /* 0x0000004144417221 */ /* 0x000fe20000010000 */
[----:B------:R-:W-:Y:S01]  /*1500*/  HFMA2.MMA R62, -RZ, RZ, 0, 2.384185791015625e-07 ;  /* 0x00000004ff3e7435 */ /* 0x000fe200000001ff */
[----:B-1----:R-:W-:Y:S01]  /*1510*/  FADD.FTZ R66, R66, R35 ;  /* 0x0000002342427221 */ /* 0x002fe20000010000 */
[----:B------:R-:W-:Y:S02]  /*1520*/  MOV R35, 0x1f ;  /* 0x0000001f00237802 */ /* 0x000fe40000000f00 */
[----:B------:R-:W-:-:S02]  /*1530*/  MOV R34, 0xffffffff ;  /* 0xffffffff00227802 */ /* 0x000fc40000000f00 */
[----:B------:R-:W-:Y:S02]  /*1540*/  MOV R63, R65 ;  /* 0x00000041003f7202 */ /* 0x000fe40000000f00 */
[----:B------:R-:W-:Y:S02]  /*1550*/  MOV R64, 0x1570 ;  /* 0x0000157000407802 */ /* 0x000fe40000000f00 */
[----:B------:R-:W-:Y:S05]  /*1560*/  CALL.REL.NOINC `($__internal_161_$__cuda_sm70_shflsync_bfly_p) ;  /* 0x0000026000007944 */ /* 0x000fea0003c00000 */
[----:B------:R-:W-:Y:S01]  /*1570*/  HFMA2.MMA R62, -RZ, RZ, 0, 2.384185791015625e-07 ;  /* 0x00000004ff3e7435 */ /* 0x000fe200000001ff */
[----:B-1----:R-:W-:Y:S02]  /*1580*/  MOV R68, R35 ;  /* 0x0000002300447202 */ /* 0x002fe40000000f00 */
[----:B------:R-:W-:Y:S02]  /*1590*/  MOV R63, R66 ;  /* 0x00000042003f7202 */ /* 0x000fe40000000f00 */
[----:B------:R-:W-:Y:S02]  /*15a0*/  MOV R35, 0x1f ;  /* 0x0000001f00237802 */ /* 0x000fe40000000f00 */
[----:B------:R-:W-:Y:S02]  /*15b0*/  MOV R34, 0xffffffff ;  /* 0xffffffff00227802 */ /* 0x000fe40000000f00 */
[----:B------:R-:W-:-:S02]  /*15c0*/  MOV R64, 0x15e0 ;  /* 0x000015e000407802 */ /* 0x000fc40000000f00 */
[----:B------:R-:W-:Y:S05]  /*15d0*/  CALL.REL.NOINC `($__internal_161_$__cuda_sm70_shflsync_bfly_p) ;  /* 0x000001f000007944 */ /* 0x000fea0003c00000 */
[----:B------:R-:W-:Y:S01]  /*15e0*/  FADD.FTZ R65, R68, R65 ;  /* 0x0000004144417221 */ /* 0x000fe20000010000 */
[----:B------:R-:W-:Y:S01]  /*15f0*/  HFMA2.MMA R62, -RZ, RZ, 0, 4.76837158203125e-07 ;  /* 0x00000008ff3e7435 */ /* 0x000fe200000001ff */
[----:B-1----:R-:W-:Y:S01]  /*1600*/  FADD.FTZ R66, R66, R35 ;  /* 0x0000002342427221 */ /* 0x002fe20000010000 */
[----:B------:R-:W-:-:S02]  /*1610*/  MOV R35, 0x1f ;  /* 0x0000001f00237802 */ /* 0x000fc40000000f00 */
[----:B------:R-:W-:Y:S02]  /*1620*/  MOV R34, 0xffffffff ;  /* 0xffffffff00227802 */ /* 0x000fe40000000f00 */
[----:B------:R-:W-:Y:S02]  /*1630*/  MOV R63, R65 ;  /* 0x00000041003f7202 */ /* 0x000fe40000000f00 */
[----:B------:R-:W-:Y:S02]  /*1640*/  MOV R64, 0x1660 ;  /* 0x0000166000407802 */ /* 0x000fe40000000f00 */
[----:B------:R-:W-:Y:S05]  /*1650*/  CALL.REL.NOINC `($__internal_161_$__cuda_sm70_shflsync_bfly_p) ;  /* 0x0000017000007944 */ /* 0x000fea0003c00000 */
[----:B------:R-:W-:Y:S01]  /*1660*/  HFMA2.MMA R62, -RZ, RZ, 0, 4.76837158203125e-07 ;  /* 0x00000008ff3e7435 */ /* 0x000fe200000001ff */
[----:B-1----:R-:W-:Y:S02]  /*1670*/  MOV R68, R35 ;  /* 0x0000002300447202 */ /* 0x002fe40000000f00 */
[----:B------:R-:W-:Y:S02]  /*1680*/  MOV R63, R66 ;  /* 0x00000042003f7202 */ /* 0x000fe40000000f00 */
[----:B------:R-:W-:Y:S02]  /*1690*/  MOV R35, 0x1f ;  /* 0x0000001f00237802 */ /* 0x000fe40000000f00 */
[----:B------:R-:W-:-:S02]  /*16a0*/  MOV R34, 0xffffffff ;  /* 0xffffffff00227802 */ /* 0x000fc40000000f00 */
[----:B------:R-:W-:Y:S02]  /*16b0*/  MOV R64, 0x16d0 ;  /* 0x000016d000407802 */ /* 0x000fe40000000f00 */
[----:B------:R-:W-:Y:S05]  /*16c0*/  CALL.REL.NOINC `($__internal_161_$__cuda_sm70_shflsync_bfly_p) ;  /* 0x0000010000007944 */ /* 0x000fea0003c00000 */
[----:B------:R-:W-:Y:S01]  /*16d0*/  FADD.FTZ R65, R68, R65 ;  /* 0x0000004144417221 */ /* 0x000fe20000010000 */
[----:B------:R-:W-:Y:S01]  /*16e0*/  HFMA2.MMA R62, -RZ, RZ, 0, 9.5367431640625e-07 ;  /* 0x00000010ff3e7435 */ /* 0x000fe200000001ff */
[----:B-1----:R-:W-:Y:S01]  /*16f0*/  FADD.FTZ R66, R66, R35 ;  /* 0x0000002342427221 */ /* 0x002fe20000010000 */
[----:B------:R-:W-:Y:S02]  /*1700*/  MOV R35, 0x1f ;  /* 0x0000001f00237802 */ /* 0x000fe40000000f00 */
[----:B------:R-:W-:Y:S02]  /*1710*/  MOV R34, 0xffffffff ;  /* 0xffffffff00227802 */ /* 0x000fe40000000f00 */
[----:B------:R-:W-:Y:S02]  /*1720*/  MOV R63, R65 ;  /* 0x00000041003f7202 */ /* 0x000fe40000000f00 */
[----:B------:R-:W-:Y:S02]  /*1730*/  MOV R64, 0x1750 ;  /* 0x0000175000407802 */ /* 0x000fe40000000f00 */
[----:B------:R-:W-:Y:S05]  /*1740*/  CALL.REL.NOINC `($__internal_161_$__cuda_sm70_shflsync_bfly_p) ;  /* 0x0000008000007944 */ /* 0x000fea0003c00000 */
[----:B------:R-:W-:Y:S01]  /*1750*/  HFMA2.MMA R62, -RZ, RZ, 0, 9.5367431640625e-07 ;  /* 0x00000010ff3e7435 */ /* 0x000fe200000001ff */
[----:B-1----:R-:W-:-:S02]  /*1760*/  MOV R68, R35 ;  /* 0x0000002300447202 */ /* 0x002fc40000000f00 */
[----:B------:R-:W-:Y:S02]  /*1770*/  MOV R63, R66 ;  /* 0x00000042003f7202 */ /* 0x000fe40000000f00 */
[----:B------:R-:W-:Y:S02]  /*1780*/  MOV R35, 0x1f ;  /* 0x0000001f00237802 */ /* 0x000fe40000000f00 */
[----:B------:R-:W-:Y:S02]  /*1790*/  MOV R34, 0xffffffff ;  /* 0xffffffff00227802 */ /* 0x000fe40000000f00 */
[----:B------:R-:W-:Y:S02]  /*17a0*/  MOV R64, 0x17c0 ;  /* 0x000017c000407802 */ /* 0x000fe40000000f00 */
[----:B------:R-:W-:Y:S05]  /*17b0*/  CALL.REL.NOINC `($__internal_161_$__cuda_sm70_shflsync_bfly_p) ;  /* 0x0000001000007944 */ /* 0x000fea0003c00000 */
[----:B-1----:R-:W-:Y:S05]  /*17c0*/  BRA `(.L_x_3518) ;  /* 0xfffff20000007947 */ /* 0x002fea000383ffff */
        .weak           $__internal_161_$__cuda_sm70_shflsync_bfly_p
        .type           $__internal_161_$__cuda_sm70_shflsync_bfly_p,@function
        .size           $__internal_161_$__cuda_sm70_shflsync_bfly_p,(.L_x_4541 - $__internal_161_$__cuda_sm70_shflsync_bfly_p)
$__internal_161_$__cuda_sm70_shflsync_bfly_p:
[----:B------:R-:W-:Y:S04]  /*17d0*/  WARPSYNC R34 ;  /* 0x0000002200007348 */ /* 0x000fe80003800000 */
[----:B------:R0:W1:Y:S02]  /*17e0*/  SHFL.BFLY PT, R35, R63, R62, R35 ;  /* 0x0c00003e3f237389 */ /* 0x00006400000e0023 */
[----:B0-----:R-:W-:Y:S01]  /*17f0*/  HFMA2.MMA R63, -RZ, RZ, 0, 0 ;  /* 0x00000000ff3f7435 */ /* 0x001fe200000001ff */
[----:B------:R-:W-:-:S05]  /*1800*/  MOV R62, R64 ;  /* 0x00000040003e7202 */ /* 0x000fca0000000f00 */
[----:B------:R-:W-:Y:S05]  /*1810*/  RET.REL.NODEC R62 `(_ZN10layer_norm13ln_bwd_kernelINS_13Kernel_traitsI6__halfffffjLj256ELj1ELj4ELj1ELj16ENS_18Kernel_traits_baseILj256ES2_ffffjLj128EEEEELb0ELb0ELb0ELb1EEEvNS_9BwdParamsE) ;  /* 0xffffe7e03e007950 */ /* 0x000fea0003c3ffff */
.L_x_3519:
        /* <DEDUP_REMOVED lines=14> */
.L_x_4541:


//--------------------- .text._ZN10layer_norm13ln_bwd_kernelINS_13Kernel_traitsI6__halfffffjLj256ELj1ELj4ELj1ELj16ENS_18Kernel_traits_baseILj256ES2_ffffjLj128EEEEELb0ELb0ELb1ELb0EEEvNS_9BwdParamsE --------------------------
	.section	.text._ZN10layer_norm13ln_bwd_kernelINS_13Kernel_traitsI6__halfffffjLj256ELj1ELj4ELj1ELj16ENS_18Kernel_traits_baseILj256ES2_ffffjLj128EEEEELb0ELb0ELb1ELb0EEEvNS_9BwdParamsE,"ax",@progbits
	.sectioninfo	@"SHI_REGISTERS=80"
	.align	128
        .global         _ZN10layer_norm13ln_bwd_kernelINS_13Kernel_traitsI6__halfffffjLj256ELj1ELj4ELj1ELj16ENS_18Kernel_traits_baseILj256ES2_ffffjLj128EEEEELb0ELb0ELb1ELb0EEEvNS_9BwdParamsE
        .type           _ZN10layer_norm13ln_bwd_kernelINS_13Kernel_traitsI6__halfffffjLj256ELj1ELj4ELj1ELj16ENS_18Kernel_traits_baseILj256ES2_ffffjLj128EEEEELb0ELb0ELb1ELb0EEEvNS_9BwdParamsE,@function
        .size           _ZN10layer_norm13ln_bwd_kernelINS_13Kernel_traitsI6__halfffffjLj256ELj1ELj4ELj1ELj16ENS_18Kernel_traits_baseILj256ES2_ffffjLj128EEEEELb0ELb0ELb1ELb0EEEvNS_9BwdParamsE,(.L_x_4542 - _ZN10layer_norm13ln_bwd_kernelINS_13Kernel_traitsI6__halfffffjLj256ELj1ELj4ELj1ELj16ENS_18Kernel_traits_baseILj256ES2_ffffjLj128EEEEELb0ELb0ELb1ELb0EEEvNS_9BwdParamsE)
        .other          _ZN10layer_norm13ln_bwd_kernelINS_13Kernel_traitsI6__halfffffjLj256ELj1ELj4ELj1ELj16ENS_18Kernel_traits_baseILj256ES2_ffffjLj128EEEEELb0ELb0ELb1ELb0EEEvNS_9BwdParamsE,@"STO_CUDA_ENTRY STV_DEFAULT"
_ZN10layer_norm13ln_bwd_kernelINS_13Kernel_traitsI6__halfffffjLj256ELj1ELj4ELj1ELj16ENS_18Kernel_traits_baseILj256ES2_ffffjLj128EEEEELb0ELb0ELb1ELb0EEEvNS_9BwdParamsE:
.text._ZN10layer_norm13ln_bwd_kernelINS_13Kernel_traitsI6__halfffffjLj256ELj1ELj4ELj1ELj16ENS_18Kernel_traits_baseILj256ES2_ffffjLj128EEEEELb0ELb0ELb1ELb0EEEvNS_9BwdParamsE:
        /* <DEDUP_REMOVED lines=12> */
[----:B------:R-:W-:-:S03]  /*00c0*/  @P3 IMAD.MOV.U32 R9, RZ, RZ, 0x8 ;  /* 0x00000008ff093424 */ /* 0x000fc600078e00ff */
        /* <DEDUP_REMOVED lines=18> */
[----:B0----5:R-:W-:Y:S01]  /*01f0*/  IMAD.MOV.U32 R76, RZ, RZ, R6 ;  /* 0x000000ffff4c7224 */ /* 0x021fe200078e0006 */
[--C-:B------:R-:W-:Y:S01]  /*0200*/  SHF.R.U64 R75, R6, 0x10, R7.reuse ;  /* 0x00000010064b7819 */ /* 0x100fe20000001207 */
[----:B------:R-:W-:Y:S01]  /*0210*/  IMAD.MOV.U32 R71, RZ, RZ, R10 ;  /* 0x000000ffff477224 */ /* 0x000fe200078e000a */
[----:B------:R-:W-:Y:S01]  /*0220*/  MOV R74, R7 ;  /* 0x00000007004a7202 */ /* 0x000fe20000000f00 */
[----:B------:R-:W-:Y:S01]  /*0230*/  IMAD.MOV.U32 R13, RZ, RZ, RZ ;  /* 0x000000ffff0d7224 */ /* 0x000fe200078e00ff */
[----:B------:R-:W-:Y:S01]  /*0240*/  SHF.R.U32.HI R73, RZ, 0x10, R7 ;  /* 0x00000010ff497819 */ /* 0x000fe20000011607 */
[----:B------:R-:W-:Y:S01]  /*0250*/  HADD2.F32 R76, -RZ, R76.H0_H0 ;  /* 0x2000004cff4c7230 */ /* 0x000fe20000004100 */
[--C-:B------:R-:W-:Y:S01]  /*0260*/  SHF.R.U64 R69, R10, 0x10, R11.reuse ;  /* 0x000000100a457819 */ /* 0x100fe2000000120b */
[----:B------:R-:W-:Y:S01]  /*0270*/  HADD2.F32 R75, -RZ, R75.H0_H0 ;  /* 0x2000004bff4b7230 */ /* 0x000fe20000004100 */
[----:B------:R-:W-:Y:S01]  /*0280*/  MOV R65, R11 ;  /* 0x0000000b00417202 */ /* 0x000fe20000000f00 */
[----:B------:R-:W-:Y:S01]  /*0290*/  HADD2.F32 R74, -RZ, R74.H0_H0 ;  /* 0x2000004aff4a7230 */ /* 0x000fe20000004100 */
[----:B------:R-:W-:Y:S01]  /*02a0*/  SHF.R.U32.HI R3, RZ, 0x10, R11 ;  /* 0x00000010ff037819 */ /* 0x000fe2000001160b */
[----:B------:R-:W-:-:S02]  /*02b0*/  HADD2.F32 R73, -RZ, R73.H0_H0 ;  /* 0x20000049ff497230 */ /* 0x000fc40000004100 */
[----:B------:R-:W-:Y:S02]  /*02c0*/  HADD2.F32 R71, -RZ, R71.H0_H0 ;  /* 0x20000047ff477230 */ /* 0x000fe40000004100 */
[----:B------:R-:W-:Y:S02]  /*02d0*/  HADD2.F32 R69, -RZ, R69.H0_H0 ;  /* 0x20000045ff457230 */ /* 0x000fe40000004100 */
[----:B------:R-:W-:Y:S02]  /*02e0*/  HADD2.F32 R65, -RZ, R65.H0_H0 ;  /* 0x20000041ff417230 */ /* 0x000fe40000004100 */
[----:B------:R-:W-:Y:S02]  /*02f0*/  HADD2.F32 R3, -RZ, R3.H0_H0 ;  /* 0x20000003ff037230 */ /* 0x000fe40000004100 */
.L_x_3551:
[----:B------:R-:W-:-:S10]  /*0300*/  HFMA2.MMA R43, -RZ, RZ, 0, 2.384185791015625e-07 ;  /* 0x00000004ff2b7435 */ /* 0x000fd400000001ff */
[----:B------:R-:W-:-:S05]  /*0310*/  IMAD.WIDE R4, R2, R43, c[0x0][0x1d8] ;  /* 0x0000760002047625 */ /* 0x000fca00078e022b */
[----:B------:R0:W2:Y:S01]  /*0320*/  LDG.E R42, [R4.64] ;  /* 0x00000004042a7981 */ /* 0x0000a2000c1e1900 */
[----:B------:R-:W-:-:S04]  /*0330*/  IMAD.WIDE R40, R2, R43, c[0x0][0x1d0] ;  /* 0x0000740002287625 */ /* 0x000fc800078e022b */
[----:B0-----:R-:W-:-:S06]  /*0340*/  IMAD.WIDE R4, R2, R43, c[0x0][0x1a8] ;  /* 0x00006a0002047625 */ /* 0x001fcc00078e022b */
[----:B------:R0:W5:Y:S04]  /*0350*/  LDG.E R4, [R4.64] ;  /* 0x0000000404047981 */ /* 0x000168000c1e1900 */
[----:B0-----:R0:W5:Y:S01]  /*0360*/  LDG.E R5, [R40.64] ;  /* 0x0000000428057981 */ /* 0x001162000c1e1900 */
[----:B------:R-:W-:Y:S01]  /*0370*/  IMAD R6, R2, c[0x0][0x168], RZ ;  /* 0x00005a0002067a24 */ /* 0x000fe200078e02ff */
[----:B------:R-:W-:Y:S01]  /*0380*/  BSSY B0, `(.L_x_3521) ;  /* 0x0000076000007945 */ /* 0x000fe20003800000 */
[----:B------:R-:W-:Y:S01]  /*0390*/  IMAD.MOV.U32 R77, RZ, RZ, 0x10 ;  /* 0x00000010ff4d7424 */ /* 0x000fe200078e00ff */
[----:B------:R-:W1:Y:S02]  /*03a0*/  S2R R44, SR_TID.X ;  /* 0x00000000002c7919 */ /* 0x000e640000002100 */
[----:B------:R-:W-:-:S04]  /*03b0*/  SHF.R.S32.HI R45, RZ, 0x1f, R6 ;  /* 0x0000001fff2d7819 */ /* 0x000fc80000011406 */
[----:B------:R-:W-:Y:S02]  /*03c0*/  LEA.HI R45, R45, R6, RZ, 0x2 ;  /* 0x000000062d2d7211 */ /* 0x000fe400078f10ff */
[----:B-1----:R-:W-:-:S04]  /*03d0*/  LOP3.LUT R70, R44, 0x1f, RZ, 0xc0, !PT ;  /* 0x0000001f2c467812 */ /* 0x002fc800078ec0ff */
[----:B------:R-:W-:-:S05]  /*03e0*/  LEA.HI.SX32 R6, R45, R70, 0x1e ;  /* 0x000000462d067211 */ /* 0x000fca00078ff2ff */
[----:B------:R-:W-:Y:S01]  /*03f0*/  IMAD.WIDE.U32 R58, R6, R77, c[0x0][0x218] ;  /* 0x00008600063a7625 */ /* 0x000fe200078e004d */
[----:B--2---:R-:W-:-:S13]  /*0400*/  ISETP.GT.AND P4, PT, R42, RZ, PT ;  /* 0x000000ff2a00720c */ /* 0x004fda0003f84270 */
[----:B------:R-:W-:Y:S05]  /*0410*/  @P4 BRA `(.L_x_3522) ;  /* 0x0000012000004947 */ /* 0x000fea0003800000 */
[----:B0-----:R-:W-:Y:S01]  /*0420*/  BSSY B1, `(.L_x_3523) ;  /* 0x0000008000017945 */ /* 0x001fe20003800000 */
[----:B------:R-:W-:Y:S01]  /*0430*/  MOV R40, R6 ;  /* 0x0000000600287202 */ /* 0x000fe20000000f00 */
[----:B------:R-:W-:Y:S05]  /*0440*/  @!P2 BRA `(.L_x_3524) ;  /* 0x000000500000a947 */ /* 0x000fea0003800000 */
[----:B------:R-:W-:-:S04]  /*0450*/  ISETP.NE.U32.AND P0, PT, RZ, c[0x0][0x218], PT ;  /* 0x00008600ff007a0c */ /* 0x000fc80003f05070 */
[----:B------:R-:W-:-:S13]  /*0460*/  ISETP.NE.AND.EX P0, PT, RZ, c[0x0][0x21c], PT, P0 ;  /* 0x00008700ff007a0c */ /* 0x000fda0003f05300 */
[----:B------:R-:W-:Y:S05]  /*0470*/  @!P0 BRA `(.L_x_3525) ;  /* 0x0000001000008947 */ /* 0x000fea0003800000 */
[----:B------:R0:W5:Y:S02]  /*0480*/  LDG.E.128 R20, [R58.64] ;  /* 0x000000043a147981 */ /* 0x000164000c1e1d00 */
.L_x_3525:
[----:B------:R-:W-:Y:S02]  /*0490*/  IADD3 R40, R6, 0x20, RZ ;  /* 0x0000002006287810 */ /* 0x000fe40007ffe0ff */
.L_x_3524:
[----:B------:R-:W-:Y:S05]  /*04a0*/  BSYNC B1 ;  /* 0x0000000000017941 */ /* 0x000fea0003800000 */
.L_x_3523:
[----:B------:R-:W-:Y:S01]  /*04b0*/  ISETP.NE.U32.AND P0, PT, RZ, c[0x0][0x218], PT ;  /* 0x00008600ff007a0c */ /* 0x000fe20003f05070 */
[----:B------:R-:W-:Y:S01]  /*04c0*/  IMAD.MOV.U32 R67, RZ, RZ, RZ ;  /* 0x000000ffff437224 */ /* 0x000fe200078e00ff */
[----:B------:R-:W-:Y:S02]  /*04d0*/  MOV R68, RZ ;  /* 0x000000ff00447202 */ /* 0x000fe40000000f00 */
[----:B------:R-:W-:-:S04]  /*04e0*/  ISETP.NE.AND.EX P0, PT, RZ, c[0x0][0x21c], PT, P0 ;  /* 0x00008700ff007a0c */ /* 0x000fc80003f05300 */
[----:B------:R-:W-:-:S13]  /*04f0*/  ISETP.LT.U32.OR P0, PT, R0, 0x40, !P0 ;  /* 0x000000400000780c */ /* 0x000fda0004701470 */
[----:B------:R-:W-:Y:S05]  /*0500*/  @P0 BRA `(.L_x_3526) ;  /* 0x000005d000000947 */ /* 0x000fea0003800000 */
[----:B------:R-:W-:-:S06]  /*0510*/  IMAD.WIDE.U32 R8, R40, R77, c[0x0][0x218] ;  /* 0x0000860028087625 */ /* 0x000fcc00078e004d */
[----:B------:R-:W5:Y:S01]  /*0520*/  LDG.E.128 R8, [R8.64] ;  /* 0x0000000408087981 */ /* 0x000f62000c1e1d00 */
[----:B------:R-:W-:Y:S05]  /*0530*/  BRA `(.L_x_3526) ;  /* 0x000005a000007947 */ /* 0x000fea0003800000 */
.L_x_3522:
[----:B0-----:R-:W-:-:S06]  /*0540*/  IMAD.WIDE R40, R2, R43, c[0x0][0x1a0] ;  /* 0x0000680002287625 */ /* 0x001fcc00078e022b */
[----:B------:R-:W2:Y:S01]  /*0550*/  LDG.E R40, [R40.64] ;  /* 0x0000000428287981 */ /* 0x000ea2000c1e1900 */
[----:B------:R-:W0:Y:S01]  /*0560*/  LDC.U8 R44, c[0x0][0x1f0] ;  /* 0x00007c00ff2c7b82 */ /* 0x000e220000000000 */
[----:B------:R-:W-:Y:S01]  /*0570*/  IADD3 R42, R42, -0x1, RZ ;  /* 0xffffffff2a2a7810 */ /* 0x000fe20007ffe0ff */
[----:B------:R-:W-:Y:S01]  /*0580*/  BSSY B1, `(.L_x_3527) ;  /* 0x0000030000017945 */ /* 0x000fe20003800000 */
[----:B------:R-:W-:Y:S01]  /*0590*/  IMAD.MOV.U32 R67, RZ, RZ, RZ ;  /* 0x000000ffff437224 */ /* 0x000fe200078e00ff */
[----:B------:R-:W-:Y:S01]  /*05a0*/  MOV R68, RZ ;  /* 0x000000ff00447202 */ /* 0x000fe20000000f00 */
[----:B------:R-:W-:Y:S02]  /*05b0*/  IMAD.MOV.U32 R72, RZ, RZ, R6 ;  /* 0x000000ffff487224 */ /* 0x000fe400078e0006 */
[----:B------:R-:W-:-:S05]  /*05c0*/  IMAD R42, R42, c[0x0][0x168], RZ ;  /* 0x00005a002a2a7a24 */ /* 0x000fca00078e02ff */
[----:B------:R-:W-:-:S04]  /*05d0*/  SHF.R.S32.HI R43, RZ, 0x1f, R42 ;  /* 0x0000001fff2b7819 */ /* 0x000fc8000001142a */
[----:B------:R-:W-:-:S04]  /*05e0*/  LEA.HI R43, R43, R42, RZ, 0x2 ;  /* 0x0000002a2b2b7211 */ /* 0x000fc800078f10ff */
[----:B------:R-:W-:Y:S02]  /*05f0*/  LEA.HI.SX32 R70, R43, R70, 0x1e ;  /* 0x000000462b467211 */ /* 0x000fe400078ff2ff */
[----:B0-----:R-:W-:-:S04]  /*0600*/  ISETP.NE.AND P0, PT, R44, RZ, PT ;  /* 0x000000ff2c00720c */ /* 0x001fc80003f05270 */
[----:B--2---:R-:W-:Y:S01]  /*0610*/  FSEL R66, R40, RZ, !P0 ;  /* 0x000000ff28427208 */ /* 0x004fe20004000000 */
[----:B------:R-:W-:Y:S05]  /*0620*/  @!P2 BRA `(.L_x_3528) ;  /* 0x000002500000a947 */ /* 0x000fea0003800000 */
[----:B------:R-:W-:-:S04]  /*0630*/  IMAD.WIDE.U32 R40, R6, R77, c[0x0][0x188] ;  /* 0x0000620006287625 */ /* 0x000fc800078e004d */
[----:B------:R-:W-:Y:S02]  /*0640*/  IMAD.WIDE.U32 R44, R70, R77, c[0x0][0x208] ;  /* 0x00008200462c7625 */ /* 0x000fe400078e004d */
[----:B------:R-:W2:Y:S01]  /*0650*/  LDG.E.128 R40, [R40.64] ;  /* 0x0000000428287981 */ /* 0x000ea2000c1e1d00 */
[----:B------:R-:W-:-:S03]  /*0660*/  ISETP.NE.U32.AND P0, PT, RZ, c[0x0][0x218], PT ;  /* 0x00008600ff007a0c */ /* 0x000fc60003f05070 */
[----:B------:R-:W3:Y:S01]  /*0670*/  LDG.E.128 R44, [R44.64] ;  /* 0x000000042c2c7981 */ /* 0x000ee2000c1e1d00 */
[----:B------:R-:W-:-:S13]  /*0680*/  ISETP.NE.AND.EX P0, PT, RZ, c[0x0][0x21c], PT, P0 ;  /* 0x00008700ff007a0c */ /* 0x000fda0003f05300 */
[----:B------:R0:W5:Y:S01]  /*0690*/  @P0 LDG.E.128 R20, [R58.64] ;  /* 0x000000043a140981 */ /* 0x000162000c1e1d00 */
[----:B------:R-:W-:Y:S02]  /*06a0*/  IADD3 R70, R70, 0x20, RZ ;  /* 0x0000002046467810 */ /* 0x000fe40007ffe0ff */
[----:B------:R-:W-:Y:S01]  /*06b0*/  IADD3 R72, R6, 0x20, RZ ;  /* 0x0000002006487810 */ /* 0x000fe20007ffe0ff */
[C---:B--2---:R-:W-:Y:S02]  /*06c0*/  FADD.FTZ R7, -R66.reuse, R40 ;  /* 0x0000002842077221 */ /* 0x044fe40000010100 */
[----:B------:R-:W-:Y:S02]  /*06d0*/  FADD.FTZ R51, -R66, R41 ;  /* 0x0000002942337221 */ /* 0x000fe40000010100 */
[----:B-----5:R-:W-:Y:S02]  /*06e0*/  FMUL.FTZ R7, R4, R7 ;  /* 0x0000000704077220 */ /* 0x020fe40000410000 */
[----:B---3--:R-:W-:-:S02]  /*06f0*/  FMUL.FTZ R52, R76, R44 ;  /* 0x0000002c4c347220 */ /* 0x008fc40000410000 */
[C---:B------:R-:W-:Y:S02]  /*0700*/  FADD.FTZ R57, -R66.reuse, R42 ;  /* 0x0000002a42397221 */ /* 0x040fe40000010100 */
[----:B------:R-:W-:Y:S02]  /*0710*/  FADD.FTZ R67, -R66, R43 ;  /* 0x0000002b42437221 */ /* 0x000fe40000010100 */
        /* <DEDUP_REMOVED lines=22> */
.L_x_3528:
[----:B0-----:R-:W-:Y:S05]  /*0880*/  BSYNC B1 ;  /* 0x0000000000017941 */ /* 0x001fea0003800000 */
.L_x_3527:
[----:B------:R-:W-:Y:S05]  /*0890*/  @!P3 BRA `(.L_x_3526) ;  /* 0x000002400000b947 */ /* 0x000fea0003800000 */
[----:B------:R-:W-:-:S04]  /*08a0*/  IMAD.WIDE.U32 R40, R72, R77, c[0x0][0x188] ;  /* 0x0000620048287625 */ /* 0x000fc800078e004d */
[----:B------:R-:W-:Y:S02]  /*08b0*/  IMAD.WIDE.U32 R44, R70, R77, c[0x0][0x208] ;  /* 0x00008200462c7625 */ /* 0x000fe400078e004d */
[----:B------:R-:W2:Y:S04]  /*08c0*/  LDG.E.128 R40, [R40.64] ;  /* 0x0000000428287981 */ /* 0x000ea8000c1e1d00 */
[----:B------:R-:W3:Y:S01]  /*08d0*/  LDG.E.128 R44, [R44.64] ;  /* 0x000000042c2c7981 */ /* 0x000ee2000c1e1d00 */
[----:B------:R-:W-:-:S04]  /*08e0*/  ISETP.NE.U32.AND P0, PT, RZ, c[0x0][0x218], PT ;  /* 0x00008600ff007a0c */ /* 0x000fc80003f05070 */
[----:B------:R-:W-:-:S13]  /*08f0*/  ISETP.NE.AND.EX P0, PT, RZ, c[0x0][0x21c], PT, P0 ;  /* 0x00008700ff007a0c */ /* 0x000fda0003f05300 */
[----:B------:R-:W-:-:S05]  /*0900*/  @P0 IMAD.WIDE.U32 R48, R72, R77, c[0x0][0x218] ;  /* 0x0000860048300625 */ /* 0x000fca00078e004d */
[----:B------:R0:W5:Y:S01]  /*0910*/  @P0 LDG.E.128 R8, [R48.64] ;  /* 0x0000000430080981 */ /* 0x000162000c1e1d00 */
[C---:B--2---:R-:W-:Y:S02]  /*0920*/  FADD.FTZ R53, -R66.reuse, R40 ;  /* 0x0000002842357221 */ /* 0x044fe40000010100 */
[----:B------:R-:W-:Y:S02]  /*0930*/  FADD.FTZ R55, -R66, R41 ;  /* 0x0000002942377221 */ /* 0x000fe40000010100 */
[C---:B0----5:R-:W-:Y:S02]  /*0940*/  FMUL.FTZ R48, R4.reuse, R53 ;  /* 0x0000003504307220 */ /* 0x061fe40000410000 */
[----:B---3--:R-:W-:Y:S02]  /*0950*/  FMUL.FTZ R53, R71, R44 ;  /* 0x0000002c47357220 */ /* 0x008fe40000410000 */
[----:B------:R-:W-:Y:S02]  /*0960*/  FMUL.FTZ R49, R4, R55 ;  /* 0x0000003704317220 */ /* 0x000fe40000410000 */
[----:B------:R-:W-:-:S02]  /*0970*/  FADD.FTZ R59, -R66, R42 ;  /* 0x0000002a423b7221 */ /* 0x000fc40000010100 */
[----:B------:R-:W-:Y:S02]  /*0980*/  FMUL.FTZ R55, R69, R45 ;  /* 0x0000002d45377220 */ /* 0x000fe40000410000 */
[----:B------:R-:W-:Y:S02]  /*0990*/  FADD.FTZ R40, R67, R53 ;  /* 0x0000003543287221 */ /* 0x000fe40000010000 */
[----:B------:R-:W-:Y:S02]  /*09a0*/  FFMA.FTZ R68, R48, R53, R68 ;  /* 0x0000003530447223 */ /* 0x000fe40000010044 */
[----:B------:R-:W-:Y:S02]  /*09b0*/  FADD.FTZ R43, -R66, R43 ;  /* 0x0000002b422b7221 */ /* 0x000fe40000010100 */
[----:B------:R-:W-:Y:S02]  /*09c0*/  FMUL.FTZ R56, R4, R59 ;  /* 0x0000003b04387220 */ /* 0x000fe40000410000 */
        /* <DEDUP_REMOVED lines=17> */
.L_x_3526:
[----:B------:R-:W-:Y:S05]  /*0ae0*/  BSYNC B0 ;  /* 0x0000000000007941 */ /* 0x000fea0003800000 */
.L_x_3521:
[----:B------:R-:W-:Y:S05]  /*0af0*/  BRA.DIV ~URZ, `(.L_x_3529) ;  /* 0x000010b27f007947 */ /* 0x000fea000b800000 */
[----:B------:R1:W2:Y:S02]  /*0b00*/  SHFL.BFLY PT, R46, R67, 0x1, 0x1f ;  /* 0x0c201f00432e7f89 */ /* 0x0002a400000e0000 */
.L_x_3552:
[----:B------:R-:W-:Y:S05]  /*0b10*/  BRA.DIV ~URZ, `(.L_x_3530) ;  /* 0x000011127f007947 */ /* 0x000fea000b800000 */
[----:B------:R-:W3:Y:S01]  /*0b20*/  SHFL.BFLY PT, R41, R68, 0x1, 0x1f ;  /* 0x0c201f0044297f89 */ /* 0x000ee200000e0000 */
[----:B-12---:R-:W-:-:S05]  /*0b30*/  FADD.FTZ R67, R46, R67 ;  /* 0x000000432e437221 */ /* 0x006fca0000010000 */
[----:B------:R-:W1:Y:S01]  /*0b40*/  SHFL.BFLY PT, R40, R67, 0x2, 0x1f ;  /* 0x0c401f0043287f89 */ /* 0x000e6200000e0000 */
        /* <DEDUP_REMOVED lines=14> */
.L_x_3553:
[----:B-----5:R-:W-:Y:S01]  /*0c30*/  ISETP.GE.AND P5, PT, R5, 0x1, PT ;  /* 0x000000010500780c */ /* 0x020fe20003fa6270 */
[----:B------:R-:W4:Y:S01]  /*0c40*/  LDC.U8 R44, c[0x0][0x1f0] ;  /* 0x00007c00ff2c7b82 */ /* 0x000f220000000000 */
[----:B------:R-:W0:Y:S01]  /*0c50*/  S2R R42, SR_TID.X ;  /* 0x00000000002a7919 */ /* 0x000e220000002100 */
[----:B---3--:R-:W-:Y:S01]  /*0c60*/  FADD.FTZ R47, R47, R46 ;  /* 0x0000002e2f2f7221 */ /* 0x008fe20000010000 */
[----:B------:R-:W-:Y:S01]  /*0c70*/  BSSY B0, `(.L_x_3531) ;  /* 0x0000057000007945 */ /* 0x000fe20003800000 */
[----:B--2---:R-:W-:Y:S02]  /*0c80*/  FADD.FTZ R41, R41, R68 ;  /* 0x0000004429297221 */ /* 0x004fe40000010000 */
[----:B-1----:R-:W-:Y:S02]  /*0c90*/  FMUL.FTZ R46, R47, c[0x0][0x1e0] ;  /* 0x000078002f2e7a20 */ /* 0x002fe40000410000 */
[----:B------:R-:W-:-:S04]  /*0ca0*/  FMUL.FTZ R45, R41, c[0x0][0x1e0] ;  /* 0x00007800292d7a20 */ /* 0x000fc80000410000 */
[----:B------:R-:W-:-:S05]  /*0cb0*/  @P5 IADD3 R40, R5, -0x1, RZ ;  /* 0xffffffff05285810 */ /* 0x000fca0007ffe0ff */
[----:B------:R-:W-:-:S05]  /*0cc0*/  @P5 IMAD R40, R40, c[0x0][0x168], RZ ;  /* 0x00005a0028285a24 */ /* 0x000fca00078e02ff */
[----:B------:R-:W-:Y:S02]  /*0cd0*/  @P5 SHF.R.S32.HI R43, RZ, 0x1f, R40 ;  /* 0x0000001fff2b5819 */ /* 0x000fe40000011428 */
[----:B----4-:R-:W-:Y:S01]  /*0ce0*/  ISETP.NE.AND P0, PT, R44, RZ, PT ;  /* 0x000000ff2c00720c */ /* 0x010fe20003f05270 */
[----:B------:R-:W-:Y:S01]  /*0cf0*/  HFMA2.MMA R44, -RZ, RZ, 0, 0 ;  /* 0x00000000ff2c7435 */ /* 0x000fe200000001ff */
[----:B------:R-:W-:Y:S02]  /*0d00*/  @P5 LEA.HI R43, R43, R40, RZ, 0x2 ;  /* 0x000000282b2b5211 */ /* 0x000fe400078f10ff */
[----:B0-----:R-:W-:Y:S02]  /*0d10*/  @P5 LOP3.LUT R40, R42, 0x1f, RZ, 0xc0, !PT ;  /* 0x0000001f2a285812 */ /* 0x001fe400078ec0ff */
[----:B------:R-:W-:Y:S02]  /*0d20*/  FSEL R46, R46, RZ, !P0 ;  /* 0x000000ff2e2e7208 */ /* 0x000fe40004000000 */
[----:B------:R-:W-:Y:S01]  /*0d30*/  @P5 LEA.HI.SX32 R44, R43, R40, 0x1e ;  /* 0x000000282b2c5211 */ /* 0x000fe200078ff2ff */
[----:B------:R-:W-:Y:S05]  /*0d40*/  @!P2 BRA `(.L_x_3532) ;  /* 0x000004900000a947 */ /* 0x000fea0003800000 */
[----:B------:R-:W-:Y:S01]  /*0d50*/  @!P4 ISETP.NE.U32.AND P0, PT, RZ, c[0x0][0x218], PT ;  /* 0x00008600ff00ca0c */ /* 0x000fe20003f05070 */
[----:B------:R-:W-:Y:S01]  /*0d60*/  BSSY B1, `(.L_x_3533) ;  /* 0x000000c000017945 */ /* 0x000fe20003800000 */
[----:B------:R-:W-:-:S02]  /*0d70*/  ISETP.NE.U32.AND P1, PT, RZ, c[0x0][0x258], PT ;  /* 0x00009600ff007a0c */ /* 0x000fc40003f25070 */
[----:B------:R-:W-:Y:S02]  /*0d80*/  @!P4 ISETP.NE.AND.EX P0, PT, RZ, c[0x0][0x21c], PT, P0 ;  /* 0x00008700ff00ca0c */ /* 0x000fe40003f05300 */
        /* <DEDUP_REMOVED lines=9> */
.L_x_3534:
[----:B------:R-:W-:Y:S05]  /*0e20*/  BSYNC B1 ;  /* 0x0000000000017941 */ /* 0x000fea0003800000 */
.L_x_3533:
[----:B------:R-:W-:Y:S01]  /*0e30*/  @!P4 ISETP.NE.AND.EX P6, PT, RZ, c[0x0][0x21c], PT, P6 ;  /* 0x00008700ff00ca0c */ /* 0x000fe20003fc5360 */
[----:B------:R-:W-:Y:S01]  /*0e40*/  BSSY B1, `(.L_x_3535) ;  /* 0x000000a000017945 */ /* 0x000fe20003800000 */
        /* <DEDUP_REMOVED lines=9> */
.L_x_3536:
[----:B------:R-:W-:Y:S05]  /*0ee0*/  BSYNC B1 ;  /* 0x0000000000017941 */ /* 0x000fea0003800000 */
.L_x_3535:
[----:B------:R-:W-:Y:S01]  /*0ef0*/  ISETP.NE.AND.EX P1, PT, RZ, c[0x0][0x25c], PT, P1 ;  /* 0x00009700ff007a0c */ /* 0x000fe20003f25310 */
[----:B------:R-:W-:Y:S01]  /*0f00*/  BSSY B1, `(.L_x_3537) ;  /* 0x000000d000017945 */ /* 0x000fe20003800000 */
[----:B------:R-:W-:Y:S02]  /*0f10*/  @!P4 ISETP.NE.AND.EX P0, PT, RZ, c[0x0][0x21c], PT, P0 ;  /* 0x00008700ff00ca0c */ /* 0x000fe40003f05300 */
[C---:B------:R-:W-:Y:S01]  /*0f20*/  SEL R32, R41.reuse, R32, P1 ;  /* 0x0000002029207207 */ /* 0x040fe20000800000 */
[----:B------:R-:W-:Y:S01]  /*0f30*/  FMUL.FTZ R41, R41, c[0x0][0x1ec] ;  /* 0x00007b0029297a20 */ /* 0x000fe20000410000 */
[----:B------:R-:W-:Y:S02]  /*0f40*/  ISETP.GT.AND P6, PT, R5, RZ, PT ;  /* 0x000000ff0500720c */ /* 0x000fe40003fc4270 */
        /* <DEDUP_REMOVED lines=8> */
.L_x_3538:
[----:B------:R-:W-:Y:S05]  /*0fd0*/  BSYNC B1 ;  /* 0x0000000000017941 */ /* 0x000fea0003800000 */
.L_x_3537:
[----:B------:R-:W-:Y:S01]  /*0fe0*/  @!P4 ISETP.NE.U32.AND P0, PT, RZ, c[0x0][0x218], PT ;  /* 0x00008600ff00ca0c */ /* 0x000fe20003f05070 */
[----:B------:R-:W-:Y:S01]  /*0ff0*/  BSSY B1, `(.L_x_3539) ;  /* 0x000000d000017945 */ /* 0x000fe20003800000 */
[C---:B------:R-:W-:Y:S01]  /*1000*/  SEL R33, R40.reuse, R33, P1 ;  /* 0x0000002128217207 */ /* 0x040fe20000800000 */
[----:B------:R-:W-:Y:S01]  /*1010*/  FMUL.FTZ R40, R40, c[0x0][0x1ec] ;  /* 0x00007b0028287a20 */ /* 0x000fe20000410000 */
[----:B------:R-:W-:Y:S02]  /*1020*/  @!P4 ISETP.NE.AND.EX P0, PT, RZ, c[0x0][0x21c], PT, P0 ;  /* 0x00008700ff00ca0c */ /* 0x000fe40003f05300 */
[----:B------:R-:W-:Y:S02]  /*1030*/  SEL R36, R41, R36, P6 ;  /* 0x0000002429247207 */ /* 0x000fe40003000000 */
        /* <DEDUP_REMOVED lines=8> */
.L_x_3540:
[----:B------:R-:W-:Y:S05]  /*10c0*/  BSYNC B1 ;  /* 0x0000000000017941 */ /* 0x000fea0003800000 */
.L_x_3539:
[----:B------:R-:W-:Y:S01]  /*10d0*/  ISETP.NE.U32.AND P0, PT, RZ, c[0x0][0x258], PT ;  /* 0x00009600ff007a0c */ /* 0x000fe20003f05070 */
[C---:B------:R-:W-:Y:S01]  /*10e0*/  FMUL.FTZ R41, R43.reuse, c[0x0][0x1ec] ;  /* 0x00007b002b297a20 */ /* 0x040fe20000410000 */
[----:B------:R-:W-:Y:S01]  /*10f0*/  SEL R37, R40, R37, P6 ;  /* 0x0000002528257207 */ /* 0x000fe20003000000 */
[----:B------:R-:W-:Y:S01]  /*1100*/  FMUL.FTZ R40, R42, c[0x0][0x1ec] ;  /* 0x00007b002a287a20 */ /* 0x000fe20000410000 */
[----:B------:R-:W-:Y:S02]  /*1110*/  ISETP.NE.AND.EX P0, PT, RZ, c[0x0][0x25c], PT, P0 ;  /* 0x00009700ff007a0c */ /* 0x000fe40003f05300 */
[----:B------:R-:W-:Y:S02]  /*1120*/  SEL R34, R43, R34, P1 ;  /* 0x000000222b227207 */ /* 0x000fe40000800000 */
[----:B------:R-:W-:Y:S02]  /*1130*/  SEL R38, R41, R38, P6 ;  /* 0x0000002629267207 */ /* 0x000fe40003000000 */
[----:B------:R-:W-:-:S02]  /*1140*/  @P5 MOV R43, 0x10 ;  /* 0x00000010002b5802 */ /* 0x000fc40000000f00 */
[----:B------:R-:W-:Y:S02]  /*1150*/  SEL R39, R40, R39, P6 ;  /* 0x0000002728277207 */ /* 0x000fe40003000000 */
[----:B------:R-:W-:Y:S01]  /*1160*/  SEL R35, R42, R35, P1 ;  /* 0x000000232a237207 */ /* 0x000fe20000800000 */
[C---:B------:R-:W-:Y:S01]  /*1170*/  @P5 IMAD.WIDE.U32 R42, R44.reuse, R43, c[0x0][0x248] ;  /* 0x000092002c2a5625 */ /* 0x040fe200078e002b */
[----:B------:R-:W-:-:S03]  /*1180*/  IADD3 R44, R44, 0x20, RZ ;  /* 0x000000202c2c7810 */ /* 0x000fc60007ffe0ff */
[----:B------:R-:W-:-:S04]  /*1190*/  @P0 IMAD.MOV.U32 R41, RZ, RZ, 0x10 ;  /* 0x00000010ff290424 */ /* 0x000fc800078e00ff */
[C---:B------:R-:W-:Y:S01]  /*11a0*/  @P0 IMAD.WIDE.U32 R40, R6.reuse, R41, c[0x0][0x258] ;  /* 0x0000960006280625 */ /* 0x040fe200078e0029 */
[----:B------:R-:W-:-:S04]  /*11b0*/  IADD3 R6, R6, 0x20, RZ ;  /* 0x0000002006067810 */ /* 0x000fc80007ffe0ff */
[----:B------:R0:W-:Y:S04]  /*11c0*/  @P0 STG.E.128 [R40.64], R32 ;  /* 0x0000002028000986 */ /* 0x0001e8000c101d04 */
[----:B------:R0:W-:Y:S02]  /*11d0*/  @P5 STG.E.128 [R42.64], R36 ;  /* 0x000000242a005986 */ /* 0x0001e4000c101d04 */
.L_x_3532:
[----:B------:R-:W-:Y:S05]  /*11e0*/  BSYNC B0 ;  /* 0x0000000000007941 */ /* 0x000fea0003800000 */
.L_x_3531:
[----:B------:R-:W-:Y:S01]  /*11f0*/  BSSY B0, `(.L_x_3541) ;  /* 0x0000049000007945 */ /* 0x000fe20003800000 */
[----:B------:R-:W-:Y:S05]  /*1200*/  @!P3 BRA `(.L_x_3542) ;  /* 0x000004700000b947 */ /* 0x000fea0003800000 */
[----:B------:R-:W-:Y:S01]  /*1210*/  @!P4 ISETP.NE.U32.AND P0, PT, RZ, c[0x0][0x218], PT ;  /* 0x00008600ff00ca0c */ /* 0x000fe20003f05070 */
[----:B------:R-:W-:Y:S01]  /*1220*/  BSSY B1, `(.L_x_3543) ;  /* 0x0000011000017945 */ /* 0x000fe20003800000 */
[----:B------:R-:W-:Y:S02]  /*1230*/  @!P4 ISETP.NE.U32.AND P6, PT, RZ, c[0x0][0x218], PT ;  /* 0x00008600ff00ca0c */ /* 0x000fe40003fc5070 */
[----:B------:R-:W-:Y:S02]  /*1240*/  @!P4 ISETP.NE.AND.EX P1, PT, RZ, c[0x0][0x21c], PT, P0 ;  /* 0x00008700ff00ca0c */ /* 0x000fe40003f25300 */
[----:B------:R-:W-:-:S02]  /*1250*/  @!P4 ISETP.NE.U32.AND P0, PT, RZ, c[0x0][0x218], PT ;  /* 0x00008600ff00ca0c */ /* 0x000fc40003f05070 */
[----:B0-----:R-:W-:Y:S02]  /*1260*/  @!P4 FSEL R41, R8, RZ, P1 ;  /* 0x000000ff0829c208 */ /* 0x001fe40000800000 */
[----:B------:R-:W-:Y:S02]  /*1270*/  @!P4 ISETP.NE.U32.AND P1, PT, RZ, c[0x0][0x218], PT ;  /* 0x00008600ff00ca0c */ /* 0x000fe40003f25070 */
[----:B------:R-:W-:Y:S02]  /*1280*/  @!P4 ISETP.NE.AND.EX P6, PT, RZ, c[0x0][0x21c], PT, P6 ;  /* 0x00008700ff00ca0c */ /* 0x000fe40003fc5360 */
[----:B------:R-:W-:Y:S02]  /*1290*/  @!P4 ISETP.NE.AND.EX P1, PT, RZ, c[0x0][0x21c], PT, P1 ;  /* 0x00008700ff00ca0c */ /* 0x000fe40003f25310 */
[----:B------:R-:W-:Y:S02]  /*12a0*/  @!P4 ISETP.NE.AND.EX P0, PT, RZ, c[0x0][0x21c], PT, P0 ;  /* 0x00008700ff00ca0c */ /* 0x000fe40003f05300 */
        /* <DEDUP_REMOVED lines=8> */
.L_x_3544:
[----:B------:R-:W-:Y:S05]  /*1330*/  BSYNC B1 ;  /* 0x0000000000017941 */ /* 0x000fea0003800000 */
.L_x_3543:
        /* <DEDUP_REMOVED lines=8> */
.L_x_3546:
[----:B------:R-:W-:Y:S05]  /*13c0*/  BSYNC B1 ;  /* 0x0000000000017941 */ /* 0x000fea0003800000 */
.L_x_3545:
        /* <DEDUP_REMOVED lines=9> */
.L_x_3548:
[----:B------:R-:W-:Y:S05]  /*1460*/  BSYNC B1 ;  /* 0x0000000000017941 */ /* 0x000fea0003800000 */
.L_x_3547:
        /* <DEDUP_REMOVED lines=9> */
.L_x_3550:
[----:B------:R-:W-:Y:S05]  /*1500*/  BSYNC B1 ;  /* 0x0000000000017941 */ /* 0x000fea0003800000 */
.L_x_3549:
[----:B------:R-:W-:Y:S01]  /*1510*/  ISETP.NE.U32.AND P1, PT, RZ, c[0x0][0x258], PT ;  /* 0x00009600ff007a0c */ /* 0x000fe20003f25070 */
[----:B------:R-:W-:Y:S01]  /*1520*/  FMUL.FTZ R4, R40, c[0x0][0x1ec] ;  /* 0x00007b0028047a20 */ /* 0x000fe20000410000 */
[----:B------:R-:W-:Y:S01]  /*1530*/  ISETP.NE.U32.AND P0, PT, RZ, c[0x0][0x258], PT ;  /* 0x00009600ff007a0c */ /* 0x000fe20003f05070 */
[----:B------:R-:W-:Y:S01]  /*1540*/  FMUL.FTZ R43, R41, c[0x0][0x1ec] ;  /* 0x00007b00292b7a20 */ /* 0x000fe20000410000 */
[----:B------:R-:W-:Y:S02]  /*1550*/  ISETP.NE.AND.EX P1, PT, RZ, c[0x0][0x25c], PT, P1 ;  /* 0x00009700ff007a0c */ /* 0x000fe40003f25310 */
[----:B------:R-:W-:Y:S01]  /*1560*/  ISETP.GT.AND P4, PT, R5, RZ, PT ;  /* 0x000000ff0500720c */ /* 0x000fe20003f84270 */
[----:B------:R-:W-:Y:S01]  /*1570*/  FMUL.FTZ R5, R47, c[0x0][0x1ec] ;  /* 0x00007b002f057a20 */ /* 0x000fe20000410000 */
[----:B------:R-:W-:Y:S02]  /*1580*/  ISETP.NE.AND.EX P0, PT, RZ, c[0x0][0x25c], PT, P0 ;  /* 0x00009700ff007a0c */ /* 0x000fe40003f05300 */
[----:B------:R-:W-:Y:S01]  /*1590*/  SEL R37, R4, R37, P4 ;  /* 0x0000002504257207 */ /* 0x000fe20002000000 */
[----:B------:R-:W-:Y:S01]  /*15a0*/  FMUL.FTZ R4, R42, c[0x0][0x1ec] ;  /* 0x00007b002a047a20 */ /* 0x000fe20000410000 */
[----:B------:R-:W-:-:S02]  /*15b0*/  SEL R32, R41, R32, P0 ;  /* 0x0000002029207207 */ /* 0x000fc40000000000 */
[----:B------:R-:W-:Y:S02]  /*15c0*/  SEL R36, R43, R36, P4 ;  /* 0x000000242b247207 */ /* 0x000fe40002000000 */
[----:B------:R-:W-:Y:S01]  /*15d0*/  @P5 MOV R43, 0x10 ;  /* 0x00000010002b5802 */ /* 0x000fe20000000f00 */
[----:B------:R-:W-:Y:S01]  /*15e0*/  @P1 IMAD.MOV.U32 R41, RZ, RZ, 0x10 ;  /* 0x00000010ff291424 */ /* 0x000fe200078e00ff */
[----:B------:R-:W-:Y:S02]  /*15f0*/  SEL R38, R5, R38, P4 ;  /* 0x0000002605267207 */ /* 0x000fe40002000000 */
[----:B------:R-:W-:Y:S01]  /*1600*/  SEL R39, R4, R39, P4 ;  /* 0x0000002704277207 */ /* 0x000fe20002000000 */
[----:B------:R-:W-:Y:S01]  /*1610*/  @P1 IMAD.WIDE.U32 R4, R6, R41, c[0x0][0x258] ;  /* 0x0000960006041625 */ /* 0x000fe200078e0029 */
[----:B------:R-:W-:Y:S02]  /*1620*/  SEL R33, R40, R33, P0 ;  /* 0x0000002128217207 */ /* 0x000fe40000000000 */
[----:B------:R-:W-:Y:S01]  /*1630*/  SEL R34, R47, R34, P0 ;  /* 0x000000222f227207 */ /* 0x000fe20000000000 */
[----:B------:R-:W-:Y:S01]  /*1640*/  @P5 IMAD.WIDE.U32 R40, R44, R43, c[0x0][0x248] ;  /* 0x000092002c285625 */ /* 0x000fe200078e002b */
[----:B------:R-:W-:-:S05]  /*1650*/  SEL R35, R42, R35, P0 ;  /* 0x000000232a237207 */ /* 0x000fca0000000000 */
[----:B------:R0:W-:Y:S04]  /*1660*/  @P1 STG.E.128 [R4.64], R32 ;  /* 0x0000002004001986 */ /* 0x0001e8000c101d04 */
[----:B------:R0:W-:Y:S02]  /*1670*/  @P5 STG.E.128 [R40.64], R36 ;  /* 0x0000002428005986 */ /* 0x0001e4000c101d04 */
.L_x_3542:
[----:B------:R-:W-:Y:S05]  /*1680*/  BSYNC B0 ;  /* 0x0000000000007941 */ /* 0x000fea0003800000 */
.L_x_3541:
[----:B0-----:R-:W-:-:S05]  /*1690*/  IMAD.MOV.U32 R5, RZ, RZ, c[0x0][0x160] ;  /* 0x00005800ff057624 */ /* 0x001fca00078e00ff */
[----:B------:R-:W-:-:S04]  /*16a0*/  LEA R2, R5, R2, 0x2 ;  /* 0x0000000205027211 */ /* 0x000fc800078e10ff */
[----:B------:R-:W-:-:S13]  /*16b0*/  ISETP.GE.AND P0, PT, R2, c[0x0][0x164], PT ;  /* 0x0000590002007a0c */ /* 0x000fda0003f06270 */
[----:B------:R-:W-:Y:S01]  /*16c0*/  @P0 CALL.REL.NOINC `(.L_x_3520) ;  /* 0x0000001000000944 */ /* 0x000fe20003c00000 */
[----:B------:R-:W-:Y:S05]  /*16d0*/  BRA `(.L_x_3551) ;  /* 0xffffec2000007947 */ /* 0x000fea000383ffff */
.L_x_3520:
[----:B0-----:R-:W0:Y:S01]  /*16e0*/  S2R R40, SR_TID.X ;  /* 0x0000000000287919 */ /* 0x001e220000002100 */
[----:B------:R-:W-:Y:S01]  /*16f0*/  WARPSYNC 0xffffffff ;  /* 0xffffffff00007948 */ /* 0x000fe20003800000 */
[----:B0-----:R-:W-:Y:S02]  /*1700*/  SHF.R.U32.HI R0, RZ, 0x5, R40 ;  /* 0x00000005ff007819 */ /* 0x001fe40000011628 */
[----:B------:R-:W-:-:S03]  /*1710*/  LOP3.LUT R2, R40, 0x1f, RZ, 0xc0, !PT ;  /* 0x0000001f28027812 */ /* 0x000fc600078ec0ff */
[----:B------:R-:W-:-:S05]  /*1720*/  IMAD.SHL.U32 R3, R0, 0x40, RZ ;  /* 0x0000004000037824 */ /* 0x000fca00078e00ff */
        /* <DEDUP_REMOVED lines=9> */
[----:B-----5:R-:W0:Y:S04]  /*17c0*/  LDS R7, [R40.X4+0x800] ;  /* 0x0008000028077984 */ /* 0x020e280000004800 */
        /* <DEDUP_REMOVED lines=9> */
[----:B0-----:R-:W-:-:S03]  /*1860*/  FADD.FTZ R2, R2, R7 ;  /* 0x0000000702027221 */ /* 0x001fc60000010000 */
[----:B------:R0:W-:Y:S01]  /*1870*/  STS.128 [R0.X16+0x200], R24 ;  /* 0x0002001800007388 */ /* 0x0001e2000000cc00 */
[----:B------:R-:W-:-:S03]  /*1880*/  FADD.FTZ R6, R3, R6 ;  /* 0x0000000603067221 */ /* 0x000fc60000010000 */
[----:B------:R-:W-:Y:S01]  /*1890*/  BAR.SYNC.DEFER_BLOCKING 0x0 ;  /* 0x0000000000007b1d */ /* 0x000fe20000010000 */
[----:B------:R-:W-:Y:S02]  /*18a0*/  FADD.FTZ R9, R2, R9 ;  /* 0x0000000902097221 */ /* 0x000fe40000010000 */
[----:B------:R-:W-:Y:S01]  /*18b0*/  FADD.FTZ R11, R6, R11 ;  /* 0x0000000b060b7221 */ /* 0x000fe20000010000 */
[----:B-1----:R-:W-:Y:S01]  /*18c0*/  IADD3 R12, -R40, 0x7f, RZ ;  /* 0x0000007f280c7810 */ /* 0x002fe20007ffe1ff */
[----:B0-----:R-:W-:-:S03]  /*18d0*/  IMAD R0, R16, c[0x0][0x168], RZ ;  /* 0x00005a0010007a24 */ /* 0x001fc600078e02ff */
[----:B------:R-:W-:Y:S02]  /*18e0*/  IADD3 R12, R12, c[0x0][0x168], RZ ;  /* 0x00005a000c0c7a10 */ /* 0x000fe40007ffe0ff */
[----:B------:R-:W-:Y:S02]  /*18f0*/  IADD3 R0, P2, R0, R40, RZ ;  /* 0x0000002800007210 */ /* 0x000fe40007f5e0ff */
[C---:B------:R-:W-:Y:S02]  /*1900*/  LOP3.LUT P0, RZ, R12.reuse, 0xffffff80, RZ, 0xc0, !PT ;  /* 0xffffff800cff7812 */ /* 0x040fe4000780c0ff */
[----:B------:R-:W-:Y:S02]  /*1910*/  IADD3.X R15, RZ, RZ, RZ, P2, !PT ;  /* 0x000000ffff0f7210 */ /* 0x000fe400017fe4ff */
[----:B------:R-:W-:Y:S01]  /*1920*/  ISETP.GE.U32.AND P1, PT, R12, 0x100, PT ;  /* 0x000001000c00780c */ /* 0x000fe20003f26070 */
[----:B------:R-:W0:Y:S01]  /*1930*/  LDS R8, [R40.X4] ;  /* 0x0000000028087984 */ /* 0x000e220000004800 */
[C---:B------:R-:W-:Y:S01]  /*1940*/  SHF.L.U64.HI R4, R0.reuse, 0x2, R15 ;  /* 0x0000000200047819 */ /* 0x040fe2000001020f */
[----:B------:R-:W-:-:S02]  /*1950*/  IMAD.SHL.U32 R0, R0, 0x4, RZ ;  /* 0x0000000400007824 */ /* 0x000fc400078e00ff */
[----:B------:R-:W1:Y:S03]  /*1960*/  LDS R17, [R40.X4+0x400] ;  /* 0x0004000028117984 */ /* 0x000e660000004800 */
[C---:B------:R-:W-:Y:S01]  /*1970*/  IADD3 R12, P2, R0.reuse, c[0x0][0x228], RZ ;  /* 0x00008a00000c7a10 */ /* 0x040fe20007f5e0ff */
        /* <DEDUP_REMOVED lines=35> */
.L_x_3529:
[----:B------:R-:W-:Y:S01]  /*1bb0*/  HFMA2.MMA R42, -RZ, RZ, 0, 1.847743988037109375e-06 ;  /* 0x0000001fff2a7435 */ /* 0x000fe200000001ff */
[----:B------:R-:W-:Y:S01]  /*1bc0*/  MOV R45, R67 ;  /* 0x00000043002d7202 */ /* 0x000fe20000000f00 */
[----:B------:R-:W-:Y:S01]  /*1bd0*/  IMAD.MOV.U32 R44, RZ, RZ, 0x1 ;  /* 0x00000001ff2c7424 */ /* 0x000fe200078e00ff */
[----:B------:R-:W-:Y:S01]  /*1be0*/  MOV R40, 0x1c10 ;  /* 0x00001c1000287802 */ /* 0x000fe20000000f00 */
[----:B------:R-:W-:-:S02]  /*1bf0*/  IMAD.MOV.U32 R43, RZ, RZ, -0x1 ;  /* 0xffffffffff2b7424 */ /* 0x000fc400078e00ff */
[----:B0----5:R-:W-:Y:S05]  /*1c00*/  CALL.REL.NOINC `($__internal_162_$__cuda_sm70_shflsync_bfly_p) ;  /* 0x0000046000007944 */ /* 0x021fea0003c00000 */
[----:B-1----:R-:W-:Y:S01]  /*1c10*/  MOV R46, R43 ;  /* 0x0000002b002e7202 */ /* 0x002fe20000000f00 */
[----:B0-----:R-:W-:Y:S05]  /*1c20*/  BRA `(.L_x_3552) ;  /* 0xffffeee000007947 */ /* 0x001fea000383ffff */
.L_x_3530:
[----:B------:R-:W-:Y:S01]  /*1c30*/  HFMA2.MMA R44, -RZ, RZ, 0, 5.9604644775390625e-08 ;  /* 0x00000001ff2c7435 */ /* 0x000fe200000001ff */
[----:B------:R-:W-:Y:S01]  /*1c40*/  IMAD.MOV.U32 R45, RZ, RZ, R68 ;  /* 0x000000ffff2d7224 */ /* 0x000fe200078e0044 */
[----:B------:R-:W-:Y:S01]  /*1c50*/  MOV R42, 0x1f ;  /* 0x0000001f002a7802 */ /* 0x000fe20000000f00 */
[----:B------:R-:W-:Y:S01]  /*1c60*/  IMAD.MOV.U32 R43, RZ, RZ, -0x1 ;  /* 0xffffffffff2b7424 */ /* 0x000fe200078e00ff */
[----:B------:R-:W-:-:S02]  /*1c70*/  MOV R40, 0x1c90 ;  /* 0x00001c9000287802 */ /* 0x000fc40000000f00 */
[----:B012--5:R-:W-:Y:S05]  /*1c80*/  CALL.REL.NOINC `($__internal_162_$__cuda_sm70_shflsync_bfly_p) ;  /* 0x000003e000007944 */ /* 0x027fea0003c00000 */
[----:B------:R-:W-:Y:S01]  /*1c90*/  FADD.FTZ R67, R46, R67 ;  /* 0x000000432e437221 */ /* 0x000fe20000010000 */
[----:B0-----:R-:W-:Y:S01]  /*1ca0*/  HFMA2.MMA R44, -RZ, RZ, 0, 1.1920928955078125e-07 ;  /* 0x00000002ff2c7435 */ /* 0x001fe200000001ff */
[----:B-1----:R-:W-:Y:S01]  /*1cb0*/  FADD.FTZ R68, R68, R43 ;  /* 0x0000002b44447221 */ /* 0x002fe20000010000 */
[----:B------:R-:W-:Y:S01]  /*1cc0*/  MOV R42, 0x1f ;  /* 0x0000001f002a7802 */ /* 0x000fe20000000f00 */
[----:B------:R-:W-:Y:S01]  /*1cd0*/  IMAD.MOV.U32 R43, RZ, RZ, -0x1 ;  /* 0xffffffffff2b7424 */ /* 0x000fe200078e00ff */
[----:B------:R-:W-:-:S02]  /*1ce0*/  MOV R45, R67 ;  /* 0x00000043002d7202 */ /* 0x000fc40000000f00 */
[----:B------:R-:W-:Y:S02]  /*1cf0*/  MOV R40, 0x1d10 ;  /* 0x00001d1000287802 */ /* 0x000fe40000000f00 */
[----:B------:R-:W-:Y:S05]  /*1d00*/  CALL.REL.NOINC `($__internal_162_$__cuda_sm70_shflsync_bfly_p) ;  /* 0x0000036000007944 */ /* 0x000fea0003c00000 */
[----:B0-----:R-:W-:Y:S01]  /*1d10*/  HFMA2.MMA R44, -RZ, RZ, 0, 1.1920928955078125e-07 ;  /* 0x00000002ff2c7435 */ /* 0x001fe200000001ff */
[----:B-1----:R-:W-:Y:S01]  /*1d20*/  MOV R46, R43 ;  /* 0x0000002b002e7202 */ /* 0x002fe20000000f00 */
[----:B------:R-:W-:Y:S01]  /*1d30*/  IMAD.MOV.U32 R45, RZ, RZ, R68 ;  /* 0x000000ffff2d7224 */ /* 0x000fe200078e0044 */
[----:B------:R-:W-:Y:S01]  /*1d40*/  MOV R42, 0x1f ;  /* 0x0000001f002a7802 */ /* 0x000fe20000000f00 */
[----:B------:R-:W-:Y:S01]  /*1d50*/  IMAD.MOV.U32 R43, RZ, RZ, -0x1 ;  /* 0xffffffffff2b7424 */ /* 0x000fe200078e00ff */
[----:B------:R-:W-:Y:S02]  /*1d60*/  MOV R40, 0x1d80 ;  /* 0x00001d8000287802 */ /* 0x000fe40000000f00 */
[----:B------:R-:W-:Y:S05]  /*1d70*/  CALL.REL.NOINC `($__internal_162_$__cuda_sm70_shflsync_bfly_p) ;  /* 0x000002f000007944 */ /* 0x000fea0003c00000 */
[----:B------:R-:W-:Y:S01]  /*1d80*/  FADD.FTZ R67, R46, R67 ;  /* 0x000000432e437221 */ /* 0x000fe20000010000 */
[----:B0-----:R-:W-:Y:S01]  /*1d90*/  HFMA2.MMA R44, -RZ, RZ, 0, 2.384185791015625e-07 ;  /* 0x00000004ff2c7435 */ /* 0x001fe200000001ff */
[----:B-1----:R-:W-:Y:S01]  /*1da0*/  FADD.FTZ R68, R68, R43 ;  /* 0x0000002b44447221 */ /* 0x002fe20000010000 */
[----:B------:R-:W-:Y:S01]  /*1db0*/  MOV R42, 0x1f ;  /* 0x0000001f002a7802 */ /* 0x000fe20000000f00 */
[----:B------:R-:W-:Y:S01]  /*1dc0*/  IMAD.MOV.U32 R43, RZ, RZ, -0x1 ;  /* 0xffffffffff2b7424 */ /* 0x000fe200078e00ff */
[----:B------:R-:W-:-:S02]  /*1dd0*/  MOV R45, R67 ;  /* 0x00000043002d7202 */ /* 0x000fc40000000f00 */
[----:B------:R-:W-:Y:S02]  /*1de0*/  MOV R40, 0x1e00 ;  /* 0x00001e0000287802 */ /* 0x000fe40000000f00 */
[----:B------:R-:W-:Y:S05]  /*1df0*/  CALL.REL.NOINC `($__internal_162_$__cuda_sm70_shflsync_bfly_p) ;  /* 0x0000027000007944 */ /* 0x000fea0003c00000 */
[----:B0-----:R-:W-:Y:S01]  /*1e00*/  HFMA2.MMA R44, -RZ, RZ, 0, 2.384185791015625e-07 ;  /* 0x00000004ff2c7435 */ /* 0x001fe200000001ff */
[----:B-1----:R-:W-:Y:S01]  /*1e10*/  MOV R46, R43 ;  /* 0x0000002b002e7202 */ /* 0x002fe20000000f00 */
[----:B------:R-:W-:Y:S01]  /*1e20*/  IMAD.MOV.U32 R45, RZ, RZ, R68 ;  /* 0x000000ffff2d7224 */ /* 0x000fe200078e0044 */
[----:B------:R-:W-:Y:S01]  /*1e30*/  MOV R42, 0x1f ;  /* 0x0000001f002a7802 */ /* 0x000fe20000000f00 */
[----:B------:R-:W-:Y:S01]  /*1e40*/  IMAD.MOV.U32 R43, RZ, RZ, -0x1 ;  /* 0xffffffffff2b7424 */ /* 0x000fe200078e00ff */
[----:B------:R-:W-:Y:S02]  /*1e50*/  MOV R40, 0x1e70 ;  /* 0x00001e7000287802 */ /* 0x000fe40000000f00 */
[----:B------:R-:W-:Y:S05]  /*1e60*/  CALL.REL.NOINC `($__internal_162_$__cuda_sm70_shflsync_bfly_p) ;  /* 0x0000020000007944 */ /* 0x000fea0003c00000 */
[----:B------:R-:W-:Y:S01]  /*1e70*/  FADD.FTZ R46, R46, R67 ;  /* 0x000000432e2e7221 */ /* 0x000fe20000010000 */
[----:B0-----:R-:W-:Y:S01]  /*1e80*/  HFMA2.MMA R44, -RZ, RZ, 0, 4.76837158203125e-07 ;  /* 0x00000008ff2c7435 */ /* 0x001fe200000001ff */
[----:B-1----:R-:W-:Y:S01]  /*1e90*/  FADD.FTZ R68, R68, R43 ;  /* 0x0000002b44447221 */ /* 0x002fe20000010000 */
[----:B------:R-:W-:Y:S01]  /*1ea0*/  MOV R42, 0x1f ;  /* 0x0000001f002a7802 */ /* 0x000fe20000000f00 */
[----:B------:R-:W-:Y:S01]  /*1eb0*/  IMAD.MOV.U32 R43, RZ, RZ, -0x1 ;  /* 0xffffffffff2b7424 */ /* 0x000fe200078e00ff */
[----:B------:R-:W-:-:S02]  /*1ec0*/  MOV R45, R46 ;  /* 0x0000002e002d7202 */ /* 0x000fc40000000f00 */
[----:B------:R-:W-:Y:S02]  /*1ed0*/  MOV R40, 0x1ef0 ;  /* 0x00001ef000287802 */ /* 0x000fe40000000f00 */
[----:B------:R-:W-:Y:S05]  /*1ee0*/  CALL.REL.NOINC `($__internal_162_$__cuda_sm70_shflsync_bfly_p) ;  /* 0x0000018000007944 */ /* 0x000fea0003c00000 */
[----:B0-----:R-:W-:Y:S01]  /*1ef0*/  HFMA2.MMA R44, -RZ, RZ, 0, 4.76837158203125e-07 ;  /* 0x00000008ff2c7435 */ /* 0x001fe200000001ff */
[----:B-1----:R-:W-:Y:S01]  /*1f00*/  MOV R47, R43 ;  /* 0x0000002b002f7202 */ /* 0x002fe20000000f00 */
[----:B------:R-:W-:Y:S01]  /*1f10*/  IMAD.MOV.U32 R45, RZ, RZ, R68 ;  /* 0x000000ffff2d7224 */ /* 0x000fe200078e0044 */
[----:B------:R-:W-:Y:S01]  /*1f20*/  MOV R42, 0x1f ;  /* 0x0000001f002a7802 */ /* 0x000fe20000000f00 */
[----:B------:R-:W-:Y:S01]  /*1f30*/  IMAD.MOV.U32 R43, RZ, RZ, -0x1 ;  /* 0xffffffffff2b7424 */ /* 0x000fe200078e00ff */
[----:B------:R-:W-:Y:S02]  /*1f40*/  MOV R40, 0x1f60 ;  /* 0x00001f6000287802 */ /* 0x000fe40000000f00 */
[----:B------:R-:W-:Y:S05]  /*1f50*/  CALL.REL.NOINC `($__internal_162_$__cuda_sm70_shflsync_bfly_p) ;  /* 0x0000011000007944 */ /* 0x000fea0003c00000 */
[----:B------:R-:W-:Y:S01]  /*1f60*/  FADD.FTZ R46, R47, R46 ;  /* 0x0000002e2f2e7221 */ /* 0x000fe20000010000 */
[----:B0-----:R-:W-:Y:S01]  /*1f70*/  HFMA2.MMA R44, -RZ, RZ, 0, 9.5367431640625e-07 ;  /* 0x00000010ff2c7435 */ /* 0x001fe200000001ff */
[----:B-1----:R-:W-:Y:S01]  /*1f80*/  FADD.FTZ R68, R68, R43 ;  /* 0x0000002b44447221 */ /* 0x002fe20000010000 */
[----:B------:R-:W-:Y:S01]  /*1f90*/  MOV R42, 0x1f ;  /* 0x0000001f002a7802 */ /* 0x000fe20000000f00 */
[----:B------:R-:W-:Y:S01]  /*1fa0*/  IMAD.MOV.U32 R43, RZ, RZ, -0x1 ;  /* 0xffffffffff2b7424 */ /* 0x000fe200078e00ff */
[----:B------:R-:W-:-:S02]  /*1fb0*/  MOV R45, R46 ;  /* 0x0000002e002d7202 */ /* 0x000fc40000000f00 */
[----:B------:R-:W-:Y:S02]  /*1fc0*/  MOV R40, 0x1fe0 ;  /* 0x00001fe000287802 */ /* 0x000fe40000000f00 */
[----:B------:R-:W-:Y:S05]  /*1fd0*/  CALL.REL.NOINC `($__internal_162_$__cuda_sm70_shflsync_bfly_p) ;  /* 0x0000009000007944 */ /* 0x000fea0003c00000 */
[----:B0-----:R-:W-:Y:S01]  /*1fe0*/  HFMA2.MMA R44, -RZ, RZ, 0, 9.5367431640625e-07 ;  /* 0x00000010ff2c7435 */ /* 0x001fe200000001ff */
[----:B-1----:R-:W-:Y:S01]  /*1ff0*/  MOV R47, R43 ;  /* 0x0000002b002f7202 */ /* 0x002fe20000000f00 */
[----:B------:R-:W-:Y:S01]  /*2000*/  IMAD.MOV.U32 R45, RZ, RZ, R68 ;  /* 0x000000ffff2d7224 */ /* 0x000fe200078e0044 */
[----:B------:R-:W-:Y:S01]  /*2010*/  MOV R42, 0x1f ;  /* 0x0000001f002a7802 */ /* 0x000fe20000000f00 */
[----:B------:R-:W-:Y:S01]  /*2020*/  IMAD.MOV.U32 R43, RZ, RZ, -0x1 ;  /* 0xffffffffff2b7424 */ /* 0x000fe200078e00ff */
[----:B------:R-:W-:Y:S02]  /*2030*/  MOV R40, 0x2050 ;  /* 0x0000205000287802 */ /* 0x000fe40000000f00 */
[----:B------:R-:W-:Y:S05]  /*2040*/  CALL.REL.NOINC `($__internal_162_$__cuda_sm70_shflsync_bfly_p) ;  /* 0x0000002000007944 */ /* 0x000fea0003c00000 */
[----:B-1----:R-:W-:Y:S01]  /*2050*/  MOV R41, R43 ;  /* 0x0000002b00297202 */ /* 0x002fe20000000f00 */
[----:B0-----:R-:W-:Y:S05]  /*2060*/  BRA `(.L_x_3553) ;  /* 0xffffebc000007947 */ /* 0x001fea000383ffff */
        .weak           $__internal_162_$__cuda_sm70_shflsync_bfly_p
        .type           $__internal_162_$__cuda_sm70_shflsync_bfly_p,@function
        .size           $__internal_162_$__cuda_sm70_shflsync_bfly_p,(.L_x_4542 - $__internal_162_$__cuda_sm70_shflsync_bfly_p)
$__internal_162_$__cuda_sm70_shflsync_bfly_p:
[----:B------:R-:W-:Y:S01]  /*2070*/  HFMA2.MMA R41, -RZ, RZ, 0, 0 ;  /* 0x00000000ff297435 */ /* 0x000fe200000001ff */
[----:B------:R-:W-:Y:S04]  /*2080*/  WARPSYNC R43 ;  /* 0x0000002b00007348 */ /* 0x000fe80003800000 */
[----:B------:R0:W1:Y:S01]  /*2090*/  SHFL.BFLY PT, R43, R45, R44, R42 ;  /* 0x0c00002c2d2b7389 */ /* 0x00006200000e002a */
[----:B------:R-:W-:Y:S05]  /*20a0*/  RET.REL.NODEC R40 `(_ZN10layer_norm13ln_bwd_kernelINS_13Kernel_traitsI6__halfffffjLj256ELj1ELj4ELj1ELj16ENS_18Kernel_traits_baseILj256ES2_ffffjLj128EEEEELb0ELb0ELb1ELb0EEEvNS_9BwdParamsE) ;  /* 0xffffdf5028007950 */ /* 0x000fea0003c3ffff */
.L_x_3554:
        /* <DEDUP_REMOVED lines=13> */
.L_x_4542:


//--------------------- .text._ZN10layer_norm13ln_bwd_kernelINS_13Kernel_traitsI6__halfffffjLj256ELj1ELj4ELj1ELj16ENS_18Kernel_traits_baseILj256ES2_ffffjLj128EEEEELb0ELb0ELb1ELb1EEEvNS_9BwdParamsE --------------------------
	.section	.text._ZN10layer_norm13ln_bwd_kernelINS_13Kernel_traitsI6__halfffffjLj256ELj1ELj4ELj1ELj16ENS_18Kernel_traits_baseILj256ES2_ffffjLj128EEEEELb0ELb0ELb1ELb1EEEvNS_9BwdParamsE,"ax",@progbits
	.sectioninfo	@"SHI_REGISTERS=80"
	.align	128
        .global         _ZN10layer_norm13ln_bwd_kernelINS_13Kernel_traitsI6__halfffffjLj256ELj1ELj4ELj1ELj16ENS_18Kernel_traits_baseILj256ES2_ffffjLj128EEEEELb0ELb0ELb1ELb1EEEvNS_9BwdParamsE
        .type           _ZN10layer_norm13ln_bwd_kernelINS_13Kernel_traitsI6__halfffffjLj256ELj1ELj4ELj1ELj16ENS_18Kernel_traits_baseILj256ES2_ffffjLj128EEEEELb0ELb0ELb1ELb1EEEvNS_9BwdParamsE,@function
        .size           _ZN10layer_norm13ln_bwd_kernelINS_13Kernel_traitsI6__halfffffjLj256ELj1ELj4ELj1ELj16ENS_18Kernel_traits_baseILj256ES2_ffffjLj128EEEEELb0ELb0ELb1ELb1EEEvNS_9BwdParamsE,(.L_x_4543 - _ZN10layer_norm13ln_bwd_kernelINS_13Kernel_traitsI6__halfffffjLj256ELj1ELj4ELj1ELj16ENS_18Kernel_traits_baseILj256ES2_ffffjLj128EEEEELb0ELb0ELb1ELb1EEEvNS_9BwdParamsE)
        .other          _ZN10layer_norm13ln_bwd_kernelINS_13Kernel_traitsI6__halfffffjLj256ELj1ELj4ELj1ELj16ENS_18Kernel_traits_baseILj256ES2_ffffjLj128EEEEELb0ELb0ELb1ELb1EEEvNS_9BwdParamsE,@"STO_CUDA_ENTRY STV_DEFAULT"
_ZN10layer_norm13ln_bwd_kernelINS_13Kernel_traitsI6__halfffffjLj256ELj1ELj4ELj1ELj16ENS_18Kernel_traits_baseILj256ES2_ffffjLj128EEEEELb0ELb0ELb1ELb1EEEvNS_9BwdParamsE:
.text._ZN10layer_norm13ln_bwd_kernelINS_13Kernel_traitsI6__halfffffjLj256ELj1ELj4ELj1ELj16ENS_18Kernel_traits_baseILj256ES2_ffffjLj128EEEEELb0ELb0ELb1ELb1EEEvNS_9BwdParamsE:
        /* <DEDUP_REMOVED lines=18> */
.L_x_3555:
[----:B------:R-:W-:-:S10]  /*0120*/  HFMA2.MMA R3, -RZ, RZ, 0, 4.76837158203125e-07 ;  /* 0x00000008ff037435 */ /* 0x000fd400000001ff */
[----:B------:R-:W-:-:S05]  /*0130*/  IMAD.WIDE.U32 R2, R58, R3, c[0x0][0x1b0] ;  /* 0x00006c003a027625 */ /* 0x000fca00078e0003 */
[----:B------:R-:W2:Y:S04]  /*0140*/  LDG.E.64 R4, [R2.64] ;  /* 0x0000000402047981 */ /* 0x000ea8000c1e1b00 */
[----:B------:R-:W3:Y:S01]  /*0150*/  LDG.E.64 R8, [R2.64+0x100] ;  /* 0x0001000402087981 */ /* 0x000ee2000c1e1b00 */
        /* <DEDUP_REMOVED lines=17> */
[----:B------:R-:W-:-:S02]  /*0270*/  HADD2.F32 R56, -RZ, R56.H0_H0 ;  /* 0x20000038ff387230 */ /* 0x000fc40000004100 */
[----:B------:R-:W-:Y:S02]  /*0280*/  HADD2.F32 R6, -RZ, R6.H0_H0 ;  /* 0x20000006ff067230 */ /* 0x000fe40000004100 */
[----:B------:R-:W-:Y:S02]  /*0290*/  HADD2.F32 R5, -RZ, R5.H0_H0 ;  /* 0x20000005ff057230 */ /* 0x000fe40000004100 */
[----:B0-----:R-:W-:Y:S02]  /*02a0*/  HADD2.F32 R4, -RZ, R4.H0_H0 ;  /* 0x20000004ff047230 */ /* 0x001fe40000004100 */
.L_x_3581:
[----:B------:R-:W-:-:S05]  /*02b0*/  MOV R55, 0x4 ;  /* 0x0000000400377802 */ /* 0x000fca0000000f00 */
[----:B------:R-:W-:-:S05]  /*02c0*/  IMAD.WIDE R64, R60, R55, c[0x0][0x1d8] ;  /* 0x000076003c407625 */ /* 0x000fca00078e0237 */
[----:B------:R0:W2:Y:S01]  /*02d0*/  LDG.E R72, [R64.64] ;  /* 0x0000000440487981 */ /* 0x0000a2000c1e1900 */
[----:B------:R-:W-:-:S04]  /*02e0*/  IMAD.WIDE R42, R60, R55, c[0x0][0x1a8] ;  /* 0x00006a003c2a7625 */ /* 0x000fc800078e0237 */
[C---:B------:R-:W-:Y:S01]  /*02f0*/  IMAD.WIDE R40, R60.reuse, R55, c[0x0][0x1d0] ;  /* 0x000074003c287625 */ /* 0x040fe200078e0237 */
[----:B------:R1:W5:Y:S04]  /*0300*/  LDG.E R3, [R42.64] ;  /* 0x000000042a037981 */ /* 0x000368000c1e1900 */
[----:B------:R1:W5:Y:S01]  /*0310*/  LDG.E R2, [R40.64] ;  /* 0x0000000428027981 */ /* 0x000362000c1e1900 */
[----:B------:R-:W-:Y:S01]  /*0320*/  IMAD R0, R60, c[0x0][0x168], RZ ;  /* 0x00005a003c007a24 */ /* 0x000fe200078e02ff */
[----:B------:R-:W-:Y:S04]  /*0330*/  BSSY B0, `(.L_x_3557) ;  /* 0x0000060000007945 */ /* 0x000fe80003800000 */
[----:B------:R-:W-:-:S04]  /*0340*/  SHF.R.S32.HI R53, RZ, 0x1f, R0 ;  /* 0x0000001fff357819 */ /* 0x000fc80000011400 */
[----:B------:R-:W-:-:S04]  /*0350*/  LEA.HI R53, R53, R0, RZ, 0x2 ;  /* 0x0000000035357211 */ /* 0x000fc800078f10ff */
[----:B------:R-:W-:Y:S01]  /*0360*/  LEA.HI.SX32 R70, R53, R58, 0x1e ;  /* 0x0000003a35467211 */ /* 0x000fe200078ff2ff */
[----:B------:R-:W-:-:S03]  /*0370*/  IMAD.MOV.U32 R53, RZ, RZ, 0x10 ;  /* 0x00000010ff357424 */ /* 0x000fc600078e00ff */
[C---:B------:R-:W-:Y:S01]  /*0380*/  IADD3 R0, R70.reuse, 0x20, RZ ;  /* 0x0000002046007810 */ /* 0x040fe20007ffe0ff */
[----:B------:R-:W-:-:S04]  /*0390*/  IMAD.WIDE.U32 R74, R70, R53, c[0x0][0x218] ;  /* 0x00008600464a7625 */ /* 0x000fc800078e0035 */
[----:B0-----:R-:W-:Y:S01]  /*03a0*/  IMAD.WIDE.U32 R64, R0, R53, c[0x0][0x218] ;  /* 0x0000860000407625 */ /* 0x001fe200078e0035 */
[----:B--2---:R-:W-:-:S13]  /*03b0*/  ISETP.GT.AND P6, PT, R72, RZ, PT ;  /* 0x000000ff4800720c */ /* 0x004fda0003fc4270 */
[----:B------:R-:W-:Y:S05]  /*03c0*/  @P6 BRA `(.L_x_3558) ;  /* 0x0000008000006947 */ /* 0x000fea0003800000 */
[----:B-1----:R-:W-:Y:S01]  /*03d0*/  ISETP.NE.U32.AND P0, PT, RZ, c[0x0][0x218], PT ;  /* 0x00008600ff007a0c */ /* 0x002fe20003f05070 */
[----:B------:R-:W-:-:S03]  /*03e0*/  CS2R R42, SRZ ;  /* 0x00000000002a7805 */ /* 0x000fc6000001ff00 */
[----:B------:R-:W-:-:S13]  /*03f0*/  ISETP.NE.AND.EX P0, PT, RZ, c[0x0][0x21c], PT, P0 ;  /* 0x00008700ff007a0c */ /* 0x000fda0003f05300 */
[----:B------:R-:W-:Y:S05]  /*0400*/  @!P0 BRA `(.L_x_3559) ;  /* 0x0000052000008947 */ /* 0x000fea0003800000 */
[----:B------:R0:W5:Y:S04]  /*0410*/  LDG.E.128 R24, [R74.64] ;  /* 0x000000044a187981 */ /* 0x000168000c1e1d00 */
[----:B------:R0:W5:Y:S01]  /*0420*/  LDG.E.128 R28, [R64.64] ;  /* 0x00000004401c7981 */ /* 0x000162000c1e1d00 */
[----:B------:R-:W-:Y:S01]  /*0430*/  CS2R R42, SRZ ;  /* 0x00000000002a7805 */ /* 0x000fe2000001ff00 */
[----:B------:R-:W-:Y:S05]  /*0440*/  BRA `(.L_x_3559) ;  /* 0x000004e000007947 */ /* 0x000fea0003800000 */
.L_x_3558:
[----:B-1----:R-:W-:Y:S01]  /*0450*/  IADD3 R72, R72, -0x1, RZ ;  /* 0xffffffff48487810 */ /* 0x002fe20007ffe0ff */
[----:B------:R-:W-:-:S04]  /*0460*/  IMAD.WIDE R66, R60, R55, c[0x0][0x1a0] ;  /* 0x000068003c427625 */ /* 0x000fc800078e0237 */
[----:B------:R-:W-:Y:S02]  /*0470*/  IMAD R72, R72, c[0x0][0x168], RZ ;  /* 0x00005a0048487a24 */ /* 0x000fe400078e02ff */
[----:B------:R-:W-:Y:S01]  /*0480*/  IMAD.WIDE.U32 R40, R70, R53, c[0x0][0x188] ;  /* 0x0000620046287625 */ /* 0x000fe200078e0035 */
[----:B------:R-:W2:Y:S02]  /*0490*/  LDG.E R66, [R66.64] ;  /* 0x0000000442427981 */ /* 0x000ea4000c1e1900 */
[----:B------:R-:W-:-:S04]  /*04a0*/  SHF.R.S32.HI R43, RZ, 0x1f, R72 ;  /* 0x0000001fff2b7819 */ /* 0x000fc80000011448 */
[----:B------:R-:W-:-:S04]  /*04b0*/  LEA.HI R43, R43, R72, RZ, 0x2 ;  /* 0x000000482b2b7211 */ /* 0x000fc800078f10ff */
[----:B------:R-:W-:Y:S01]  /*04c0*/  LEA.HI.SX32 R52, R43, R58, 0x1e ;  /* 0x0000003a2b347211 */ /* 0x000fe200078ff2ff */
[-C--:B------:R-:W-:Y:S01]  /*04d0*/  IMAD.WIDE.U32 R48, R0, R53.reuse, c[0x0][0x188] ;  /* 0x0000620000307625 */ /* 0x080fe200078e0035 */
[----:B------:R-:W3:Y:S03]  /*04e0*/  LDG.E.128 R40, [R40.64] ;  /* 0x0000000428287981 */ /* 0x000ee6000c1e1d00 */
[C---:B------:R-:W-:Y:S02]  /*04f0*/  IMAD.WIDE.U32 R44, R52.reuse, R53, c[0x0][0x208] ;  /* 0x00008200342c7625 */ /* 0x040fe400078e0035 */
[----:B------:R-:W4:Y:S04]  /*0500*/  LDG.E.128 R48, [R48.64] ;  /* 0x0000000430307981 */ /* 0x000f28000c1e1d00 */
[----:B------:R-:W4:Y:S01]  /*0510*/  LDG.E.128 R44, [R44.64] ;  /* 0x000000042c2c7981 */ /* 0x000f22000c1e1d00 */
[----:B------:R-:W-:-:S05]  /*0520*/  IADD3 R52, R52, 0x20, RZ ;  /* 0x0000002034347810 */ /* 0x000fca0007ffe0ff */
[----:B------:R-:W-:-:S06]  /*0530*/  IMAD.WIDE.U32 R52, R52, R53, c[0x0][0x208] ;  /* 0x0000820034347625 */ /* 0x000fcc00078e0035 */
[----:B------:R-:W4:Y:S01]  /*0540*/  LDG.E.128 R52, [R52.64] ;  /* 0x0000000434347981 */ /* 0x000f22000c1e1d00 */
[----:B------:R-:W-:-:S04]  /*0550*/  ISETP.NE.U32.AND P0, PT, RZ, c[0x0][0x218], PT ;  /* 0x00008600ff007a0c */ /* 0x000fc80003f05070 */
[----:B------:R-:W-:-:S13]  /*0560*/  ISETP.NE.AND.EX P0, PT, RZ, c[0x0][0x21c], PT, P0 ;  /* 0x00008700ff007a0c */ /* 0x000fda0003f05300 */
[----:B------:R0:W5:Y:S04]  /*0570*/  @P0 LDG.E.128 R24, [R74.64] ;  /* 0x000000044a180981 */ /* 0x000168000c1e1d00 */
[----:B------:R0:W5:Y:S01]  /*0580*/  @P0 LDG.E.128 R28, [R64.64] ;  /* 0x00000004401c0981 */ /* 0x000162000c1e1d00 */
[----:B------:R-:W-:-:S04]  /*0590*/  ISETP.NE.AND P0, PT, R7, RZ, PT ;  /* 0x000000ff0700720c */ /* 0x000fc80003f05270 */
[----:B--2---:R-:W-:-:S05]  /*05a0*/  FSEL R71, R66, RZ, !P0 ;  /* 0x000000ff42477208 */ /* 0x004fca0004000000 */
[C---:B---3--:R-:W-:Y:S02]  /*05b0*/  FADD.FTZ R40, -R71.reuse, R40 ;  /* 0x0000002847287221 */ /* 0x048fe40000010100 */
[C---:B------:R-:W-:Y:S02]  /*05c0*/  FADD.FTZ R68, -R71.reuse, R41 ;  /* 0x0000002947447221 */ /* 0x040fe40000010100 */
[----:B------:R-:W-:Y:S02]  /*05d0*/  FADD.FTZ R42, -R71, R42 ;  /* 0x0000002a472a7221 */ /* 0x000fe40000010100 */
[----:B-----5:R-:W-:Y:S02]  /*05e0*/  FMUL.FTZ R69, R3, R40 ;  /* 0x0000002803457220 */ /* 0x020fe40000410000 */
[----:B----4-:R-:W-:Y:S02]  /*05f0*/  FADD.FTZ R48, -R71, R48 ;  /* 0x0000003047307221 */ /* 0x010fe40000010100 */
[----:B------:R-:W-:-:S02]  /*0600*/  FMUL.FTZ R68, R3, R68 ;  /* 0x0000004403447220 */ /* 0x000fc40000410000 */
[----:B------:R-:W-:Y:S02]  /*0610*/  FMUL.FTZ R67, R3, R42 ;  /* 0x0000002a03437220 */ /* 0x000fe40000410000 */
[----:B------:R-:W-:Y:S02]  /*0620*/  FFMA.FTZ R8, R44, R69, R8 ;  /* 0x000000452c087223 */ /* 0x000fe40000010008 */
[----:B------:R-:W-:Y:S02]  /*0630*/  FADD.FTZ R16, R16, R44 ;  /* 0x0000002c10107221 */ /* 0x000fe40000010000 */
[----:B------:R-:W-:Y:S02]  /*0640*/  FADD.FTZ R40, -R71, R49 ;  /* 0x0000003147287221 */ /* 0x000fe40000010100 */
[----:B------:R-:W-:Y:S02]  /*0650*/  FMUL.FTZ R44, R63, R44 ;  /* 0x0000002c3f2c7220 */ /* 0x000fe40000410000 */
[----:B------:R-:W-:-:S02]  /*0660*/  FADD.FTZ R42, -R71, R50 ;  /* 0x00000032472a7221 */ /* 0x000fc40000010100 */
[----:B------:R-:W-:Y:S02]  /*0670*/  FADD.FTZ R50, -R71, R51 ;  /* 0x0000003347327221 */ /* 0x000fe40000010100 */
[----:B------:R-:W-:Y:S02]  /*0680*/  FMUL.FTZ R51, R3, R48 ;  /* 0x0000003003337220 */ /* 0x000fe40000410000 */
[----:B------:R-:W-:Y:S02]  /*0690*/  FADD.FTZ R66, -R71, R43 ;  /* 0x0000002b47427221 */ /* 0x000fe40000010100 */
[----:B------:R-:W-:Y:S02]  /*06a0*/  FFMA.FTZ R9, R45, R68, R9 ;  /* 0x000000442d097223 */ /* 0x000fe40000010009 */
[----:B------:R-:W-:Y:S02]  /*06b0*/  FADD.FTZ R17, R17, R45 ;  /* 0x0000002d11117221 */ /* 0x000fe40000010000 */
[----:B------:R-:W-:-:S02]  /*06c0*/  FMUL.FTZ R48, R3, R40 ;  /* 0x0000002803307220 */ /* 0x000fc40000410000 */
        /* <DEDUP_REMOVED lines=12> */
[----:B------:R-:W-:Y:S02]  /*0790*/  FADD.FTZ R40, R43, R46 ;  /* 0x0000002e2b287221 */ /* 0x000fe40000010000 */
[----:B------:R-:W-:Y:S02]  /*07a0*/  FFMA.FTZ R41, R67, R46, R41 ;  /* 0x0000002e43297223 */ /* 0x000fe40000010029 */
[----:B------:R-:W-:Y:S02]  /*07b0*/  FFMA.FTZ R20, R52, R51, R20 ;  /* 0x0000003334147223 */ /* 0x000fe40000010014 */
        /* <DEDUP_REMOVED lines=23> */
.L_x_3559:
[----:B0-----:R-:W-:Y:S05]  /*0930*/  BSYNC B0 ;  /* 0x0000000000007941 */ /* 0x001fea0003800000 */
.L_x_3557:
[----:B------:R-:W-:Y:S05]  /*0940*/  BRA.DIV ~URZ, `(.L_x_3560) ;  /* 0x00000ef27f007947 */ /* 0x000fea000b800000 */
[----:B------:R0:W1:Y:S02]  /*0950*/  SHFL.BFLY PT, R65, R42, 0x1, 0x1f ;  /* 0x0c201f002a417f89 */ /* 0x00006400000e0000 */
.L_x_3582:
        /* <DEDUP_REMOVED lines=18> */
.L_x_3583:
[----:B-----5:R-:W-:Y:S01]  /*0a80*/  ISETP.GE.AND P5, PT, R2, 0x1, PT ;  /* 0x000000010200780c */ /* 0x020fe20003fa6270 */
[----:B--2---:R-:W-:Y:S01]  /*0a90*/  FADD.FTZ R43, R43, R42 ;  /* 0x0000002a2b2b7221 */ /* 0x004fe20000010000 */
[----:B------:R-:W-:Y:S01]  /*0aa0*/  @!P6 ISETP.NE.U32.AND P3, PT, RZ, c[0x0][0x218], PT ;  /* 0x00008600ff00ea0c */ /* 0x000fe20003f65070 */
[----:B-1----:R-:W-:Y:S01]  /*0ab0*/  FADD.FTZ R40, R40, R65 ;  /* 0x0000004128287221 */ /* 0x002fe20000010000 */
[----:B------:R-:W-:Y:S01]  /*0ac0*/  ISETP.NE.AND P4, PT, R7, RZ, PT ;  /* 0x000000ff0700720c */ /* 0x000fe20003f85270 */
[----:B------:R-:W-:Y:S01]  /*0ad0*/  FMUL.FTZ R43, R43, c[0x0][0x1e0] ;  /* 0x000078002b2b7a20 */ /* 0x000fe20000410000 */
[----:B------:R-:W-:Y:S01]  /*0ae0*/  @!P6 ISETP.NE.AND.EX P3, PT, RZ, c[0x0][0x21c], PT, P3 ;  /* 0x00008700ff00ea0c */ /* 0x000fe20003f65330 */
[----:B------:R-:W-:Y:S01]  /*0af0*/  BSSY B0, `(.L_x_3562) ;  /* 0x0000011000007945 */ /* 0x000fe20003800000 */
[----:B------:R-:W-:Y:S01]  /*0b00*/  @!P6 ISETP.NE.U32.AND P0, PT, RZ, c[0x0][0x218], PT ;  /* 0x00008600ff00ea0c */ /* 0x000fe20003f05070 */
[----:B------:R-:W-:Y:S01]  /*0b10*/  FMUL.FTZ R72, R40, c[0x0][0x1e0] ;  /* 0x0000780028487a20 */ /* 0x000fe20000410000 */
[----:B------:R-:W-:-:S02]  /*0b20*/  FSEL R53, R43, RZ, !P4 ;  /* 0x000000ff2b357208 */ /* 0x000fc40006000000 */
[----:B------:R-:W-:Y:S02]  /*0b30*/  ISETP.NE.U32.AND P1, PT, RZ, c[0x0][0x258], PT ;  /* 0x00009600ff007a0c */ /* 0x000fe40003f25070 */
[----:B------:R-:W-:Y:S02]  /*0b40*/  @P5 IADD3 R41, R2, -0x1, RZ ;  /* 0xffffffff02295810 */ /* 0x000fe40007ffe0ff */
[----:B------:R-:W-:Y:S02]  /*0b50*/  @!P6 ISETP.NE.U32.AND P2, PT, RZ, c[0x0][0x218], PT ;  /* 0x00008600ff00ea0c */ /* 0x000fe40003f45070 */
[----:B------:R-:W-:Y:S01]  /*0b60*/  @!P6 ISETP.NE.U32.AND P4, PT, RZ, c[0x0][0x218], PT ;  /* 0x00008600ff00ea0c */ /* 0x000fe20003f85070 */
[----:B------:R-:W-:Y:S01]  /*0b70*/  @P5 IMAD R41, R41, c[0x0][0x168], RZ ;  /* 0x00005a0029295a24 */ /* 0x000fe200078e02ff */
        /* <DEDUP_REMOVED lines=8> */
.L_x_3563:
[----:B------:R-:W-:Y:S05]  /*0c00*/  BSYNC B0 ;  /* 0x0000000000007941 */ /* 0x000fea0003800000 */
.L_x_3562:
[----:B------:R-:W-:Y:S01]  /*0c10*/  @P5 SHF.R.S32.HI R40, RZ, 0x1f, R41 ;  /* 0x0000001fff285819 */ /* 0x000fe20000011429 */
[----:B------:R-:W-:Y:S01]  /*0c20*/  HFMA2.MMA R55, -RZ, RZ, 0, 0 ;  /* 0x00000000ff377435 */ /* 0x000fe200000001ff */
[----:B------:R-:W-:Y:S01]  /*0c30*/  ISETP.NE.U32.AND P3, PT, RZ, c[0x0][0x258], PT ;  /* 0x00009600ff007a0c */ /* 0x000fe20003f65070 */
[----:B------:R-:W-:Y:S01]  /*0c40*/  BSSY B0, `(.L_x_3564) ;  /* 0x0000010000007945 */ /* 0x000fe20003800000 */
[----:B------:R-:W-:Y:S02]  /*0c50*/  @P5 LEA.HI R41, R40, R41, RZ, 0x2 ;  /* 0x0000002928295211 */ /* 0x000fe400078f10ff */
[----:B------:R-:W-:Y:S02]  /*0c60*/  @!P6 ISETP.NE.AND.EX P0, PT, RZ, c[0x0][0x21c], PT, P0 ;  /* 0x00008700ff00ea0c */ /* 0x000fe40003f05300 */
[----:B------:R-:W-:Y:S02]  /*0c70*/  ISETP.NE.AND.EX P1, PT, RZ, c[0x0][0x25c], PT, P1 ;  /* 0x00009700ff007a0c */ /* 0x000fe40003f25310 */
[----:B------:R-:W-:-:S02]  /*0c80*/  @!P6 ISETP.NE.AND.EX P2, PT, RZ, c[0x0][0x21c], PT, P2 ;  /* 0x00008700ff00ea0c */ /* 0x000fc40003f45320 */
[----:B------:R-:W-:Y:S02]  /*0c90*/  @!P6 ISETP.NE.AND.EX P4, PT, RZ, c[0x0][0x21c], PT, P4 ;  /* 0x00008700ff00ea0c */ /* 0x000fe40003f85340 */
[----:B------:R-:W-:Y:S02]  /*0ca0*/  ISETP.NE.AND.EX P3, PT, RZ, c[0x0][0x25c], PT, P3 ;  /* 0x00009700ff007a0c */ /* 0x000fe40003f65330 */
        /* <DEDUP_REMOVED lines=9> */
.L_x_3565:
[----:B------:R-:W-:Y:S05]  /*0d40*/  BSYNC B0 ;  /* 0x0000000000007941 */ /* 0x000fea0003800000 */
.L_x_3564:
        /* <DEDUP_REMOVED lines=9> */
.L_x_3567:
[----:B------:R-:W-:Y:S05]  /*0de0*/  BSYNC B0 ;  /* 0x0000000000007941 */ /* 0x000fea0003800000 */
.L_x_3566:
        /* <DEDUP_REMOVED lines=9> */
.L_x_3569:
[----:B------:R-:W-:Y:S05]  /*0e80*/  BSYNC B0 ;  /* 0x0000000000007941 */ /* 0x000fea0003800000 */
.L_x_3568:
[----:B------:R-:W-:Y:S05]  /*0e90*/  @!P3 BRA `(.L_x_3570) ;  /* 0x000000700000b947 */ /* 0x000fea0003800000 */
[----:B0-----:R-:W-:Y:S02]  /*0ea0*/  MOV R65, 0x10 ;  /* 0x0000001000417802 */ /* 0x001fe40000000f00 */
[----:B------:R-:W-:Y:S02]  /*0eb0*/  SEL R42, R77, R34, P1 ;  /* 0x000000224d2a7207 */ /* 0x000fe40000800000 */
[----:B------:R-:W-:Y:S01]  /*0ec0*/  SEL R41, R74, R33, P1 ;  /* 0x000000214a297207 */ /* 0x000fe20000800000 */
[----:B------:R-:W-:Y:S01]  /*0ed0*/  IMAD.WIDE.U32 R64, R70, R65, c[0x0][0x258] ;  /* 0x0000960046407625 */ /* 0x000fe200078e0041 */
[----:B------:R-:W-:Y:S02]  /*0ee0*/  SEL R40, R75, R32, P1 ;  /* 0x000000204b287207 */ /* 0x000fe40000800000 */
[----:B------:R-:W-:-:S05]  /*0ef0*/  SEL R43, R76, R35, P1 ;  /* 0x000000234c2b7207 */ /* 0x000fca0000800000 */
[----:B------:R0:W-:Y:S02]  /*0f00*/  STG.E.128 [R64.64], R40 ;  /* 0x0000002840007986 */ /* 0x0001e4000c101d04 */
.L_x_3570:
[----:B------:R-:W-:Y:S01]  /*0f10*/  BSSY B0, `(.L_x_3571) ;  /* 0x000000e000007945 */ /* 0x000fe20003800000 */
[----:B------:R-:W-:Y:S05]  /*0f20*/  @!P5 BRA `(.L_x_3572) ;  /* 0x000000c00000d947 */ /* 0x000fea0003800000 */
[----:B0-----:R-:W-:Y:S01]  /*0f30*/  HFMA2.MMA R64, -RZ, RZ, 0, 9.5367431640625e-07 ;  /* 0x00000010ff407435 */ /* 0x001fe200000001ff */
[----:B------:R-:W-:Y:S01]  /*0f40*/  FMUL.FTZ R76, R76, c[0x0][0x1ec] ;  /* 0x00007b004c4c7a20 */ /* 0x000fe20000410000 */
[----:B------:R-:W-:Y:S01]  /*0f50*/  ISETP.GT.AND P0, PT, R2, RZ, PT ;  /* 0x000000ff0200720c */ /* 0x000fe20003f04270 */
[----:B------:R-:W-:Y:S02]  /*0f60*/  FMUL.FTZ R75, R75, c[0x0][0x1ec] ;  /* 0x00007b004b4b7a20 */ /* 0x000fe40000410000 */
[----:B------:R-:W-:Y:S01]  /*0f70*/  FMUL.FTZ R77, R77, c[0x0][0x1ec] ;  /* 0x00007b004d4d7a20 */ /* 0x000fe20000410000 */
[----:B------:R-:W-:Y:S01]  /*0f80*/  SEL R43, R76, R39, P0 ;  /* 0x000000274c2b7207 */ /* 0x000fe20000000000 */
[----:B------:R-:W-:Y:S01]  /*0f90*/  FMUL.FTZ R74, R74, c[0x0][0x1ec] ;  /* 0x00007b004a4a7a20 */ /* 0x000fe20000410000 */
[----:B------:R-:W-:Y:S02]  /*0fa0*/  SEL R40, R75, R36, P0 ;  /* 0x000000244b287207 */ /* 0x000fe40000000000 */
[----:B------:R-:W-:Y:S01]  /*0fb0*/  SEL R42, R77, R38, P0 ;  /* 0x000000264d2a7207 */ /* 0x000fe20000000000 */
[----:B------:R-:W-:Y:S01]  /*0fc0*/  IMAD.WIDE.U32 R64, R55, R64, c[0x0][0x248] ;  /* 0x0000920037407625 */ /* 0x000fe200078e0040 */
[----:B------:R-:W-:-:S05]  /*0fd0*/  SEL R41, R74, R37, P0 ;  /* 0x000000254a297207 */ /* 0x000fca0000000000 */
[----:B------:R0:W-:Y:S02]  /*0fe0*/  STG.E.128 [R64.64], R40 ;  /* 0x0000002840007986 */ /* 0x0001e4000c101d04 */
.L_x_3572:
[----:B------:R-:W-:Y:S05]  /*0ff0*/  BSYNC B0 ;  /* 0x0000000000007941 */ /* 0x000fea0003800000 */
.L_x_3571:
[----:B------:R-:W-:Y:S01]  /*1000*/  @!P6 ISETP.NE.U32.AND P0, PT, RZ, c[0x0][0x218], PT ;  /* 0x00008600ff00ea0c */ /* 0x000fe20003f05070 */
[----:B------:R-:W-:Y:S01]  /*1010*/  BSSY B0, `(.L_x_3573) ;  /* 0x000000f000007945 */ /* 0x000fe20003800000 */
[----:B------:R-:W-:Y:S02]  /*1020*/  @!P6 ISETP.NE.U32.AND P2, PT, RZ, c[0x0][0x218], PT ;  /* 0x00008600ff00ea0c */ /* 0x000fe40003f45070 */
[----:B------:R-:W-:Y:S02]  /*1030*/  @!P6 ISETP.NE.AND.EX P0, PT, RZ, c[0x0][0x21c], PT, P0 ;  /* 0x00008700ff00ea0c */ /* 0x000fe40003f05300 */
[----:B------:R-:W-:Y:S02]  /*1040*/  @!P6 ISETP.NE.AND.EX P2, PT, RZ, c[0x0][0x21c], PT, P2 ;  /* 0x00008700ff00ea0c */ /* 0x000fe40003f45320 */
[----:B0-----:R-:W-:Y:S02]  /*1050*/  @!P6 FSEL R41, R28, RZ, P0 ;  /* 0x000000ff1c29e208 */ /* 0x001fe40000000000 */
[----:B------:R-:W-:-:S02]  /*1060*/  ISETP.GT.AND P4, PT, R2, RZ, PT ;  /* 0x000000ff0200720c */ /* 0x000fc40003f84270 */
        /* <DEDUP_REMOVED lines=9> */
.L_x_3574:
[----:B------:R-:W-:Y:S05]  /*1100*/  BSYNC B0 ;  /* 0x0000000000007941 */ /* 0x000fea0003800000 */
.L_x_3573:
        /* <DEDUP_REMOVED lines=8> */
.L_x_3576:
[----:B------:R-:W-:Y:S05]  /*1190*/  BSYNC B0 ;  /* 0x0000000000007941 */ /* 0x000fea0003800000 */
.L_x_3575:
[----:B------:R-:W-:Y:S01]  /*11a0*/  @!P6 ISETP.NE.U32.AND P2, PT, RZ, c[0x0][0x218], PT ;  /* 0x00008600ff00ea0c */ /* 0x000fe20003f45070 */
[C---:B------:R-:W-:Y:S01]  /*11b0*/  FMUL.FTZ R43, R41.reuse, c[0x0][0x1ec] ;  /* 0x00007b00292b7a20 */ /* 0x040fe20000410000 */
[----:B------:R-:W-:Y:S01]  /*11c0*/  BSSY B0, `(.L_x_3577) ;  /* 0x000000e000007945 */ /* 0x000fe20003800000 */
[----:B------:R-:W-:Y:S01]  /*11d0*/  SEL R32, R41, R32, P1 ;  /* 0x0000002029207207 */ /* 0x000fe20000800000 */
[----:B------:R-:W-:Y:S01]  /*11e0*/  FMUL.FTZ R2, R40, c[0x0][0x1ec] ;  /* 0x00007b0028027a20 */ /* 0x000fe20000410000 */
[----:B------:R-:W-:Y:S02]  /*11f0*/  @!P6 ISETP.NE.AND.EX P2, PT, RZ, c[0x0][0x21c], PT, P2 ;  /* 0x00008700ff00ea0c */ /* 0x000fe40003f45320 */
        /* <DEDUP_REMOVED lines=10> */
.L_x_3578:
[----:B------:R-:W-:Y:S05]  /*12a0*/  BSYNC B0 ;  /* 0x0000000000007941 */ /* 0x000fea0003800000 */
.L_x_3577:
[C---:B------:R-:W-:Y:S01]  /*12b0*/  FMUL.FTZ R43, R41.reuse, c[0x0][0x1ec] ;  /* 0x00007b00292b7a20 */ /* 0x040fe20000410000 */
[----:B------:R-:W-:Y:S01]  /*12c0*/  BSSY B0, `(.L_x_3579) ;  /* 0x000000d000007945 */ /* 0x000fe20003800000 */
[----:B------:R-:W-:Y:S02]  /*12d0*/  SEL R37, R2, R37, P4 ;  /* 0x0000002502257207 */ /* 0x000fe40002000000 */
[----:B------:R-:W-:Y:S02]  /*12e0*/  SEL R33, R40, R33, P1 ;  /* 0x0000002128217207 */ /* 0x000fe40000800000 */
[----:B------:R-:W-:Y:S02]  /*12f0*/  SEL R34, R41, R34, P1 ;  /* 0x0000002229227207 */ /* 0x000fe40000800000 */
        /* <DEDUP_REMOVED lines=9> */
.L_x_3580:
[----:B------:R-:W-:Y:S05]  /*1390*/  BSYNC B0 ;  /* 0x0000000000007941 */ /* 0x000fea0003800000 */
.L_x_3579:
[----:B------:R-:W-:Y:S01]  /*13a0*/  FMUL.FTZ R40, R2, c[0x0][0x1ec] ;  /* 0x00007b0002287a20 */ /* 0x000fe20000410000 */
[----:B------:R-:W-:Y:S01]  /*13b0*/  @P3 MOV R41, 0x10 ;  /* 0x0000001000293802 */ /* 0x000fe20000000f00 */
[----:B------:R-:W-:Y:S01]  /*13c0*/  @P5 IMAD.MOV.U32 R42, RZ, RZ, 0x10 ;  /* 0x00000010ff2a5424 */ /* 0x000fe200078e00ff */
[----:B------:R-:W-:Y:S02]  /*13d0*/  @P5 IADD3 R3, R55, 0x20, RZ ;  /* 0x0000002037035810 */ /* 0x000fe40007ffe0ff */
[----:B------:R-:W-:Y:S01]  /*13e0*/  SEL R39, R40, R39, P4 ;  /* 0x0000002728277207 */ /* 0x000fe20002000000 */
[----:B------:R-:W-:Y:S01]  /*13f0*/  @P3 IMAD.WIDE.U32 R40, R0, R41, c[0x0][0x258] ;  /* 0x0000960000283625 */ /* 0x000fe200078e0029 */
[----:B------:R-:W-:Y:S02]  /*1400*/  SEL R35, R2, R35, P1 ;  /* 0x0000002302237207 */ /* 0x000fe40000800000 */
[----:B------:R-:W-:Y:S01]  /*1410*/  MOV R43, c[0x0][0x160] ;  /* 0x00005800002b7a02 */ /* 0x000fe20000000f00 */
[----:B------:R-:W-:-:S02]  /*1420*/  @P5 IMAD.WIDE.U32 R2, R3, R42, c[0x0][0x248] ;  /* 0x0000920003025625 */ /* 0x000fc400078e002a */
[----:B------:R0:W-:Y:S01]  /*1430*/  @P3 STG.E.128 [R40.64], R32 ;  /* 0x0000002028003986 */ /* 0x0001e2000c101d04 */
[----:B------:R-:W-:-:S03]  /*1440*/  LEA R60, R43, R60, 0x2 ;  /* 0x0000003c2b3c7211 */ /* 0x000fc600078e10ff */
[----:B------:R0:W-:Y:S01]  /*1450*/  @P5 STG.E.128 [R2.64], R36 ;  /* 0x0000002402005986 */ /* 0x0001e2000c101d04 */
[----:B------:R-:W-:-:S13]  /*1460*/  ISETP.GE.AND P0, PT, R60, c[0x0][0x164], PT ;  /* 0x000059003c007a0c */ /* 0x000fda0003f06270 */
[----:B0-----:R-:W-:Y:S01]  /*1470*/  @P0 CALL.REL.NOINC `(.L_x_3556) ;  /* 0x0000001000000944 */ /* 0x001fe20003c00000 */
[----:B------:R-:W-:Y:S05]  /*1480*/  BRA `(.L_x_3581) ;  /* 0xffffee2000007947 */ /* 0x000fea000383ffff */
.L_x_3556:
[----:B------:R-:W0:Y:S01]  /*1490*/  S2R R24, SR_TID.X ;  /* 0x0000000000187919 */ /* 0x000e220000002100 */
[----:B------:R-:W-:Y:S01]  /*14a0*/  WARPSYNC 0xffffffff ;  /* 0xffffffff00007948 */ /* 0x000fe20003800000 */
[----:B0-----:R-:W-:-:S04]  /*14b0*/  SHF.L.U32 R0, R24, 0x1, RZ ;  /* 0x0000000118007819 */ /* 0x001fc800000006ff */
[----:B------:R-:W-:-:S04]  /*14c0*/  LOP3.LUT R3, R0, 0xfffffc0, RZ, 0xc0, !PT ;  /* 0x0fffffc000037812 */ /* 0x000fc800078ec0ff */
        /* <DEDUP_REMOVED lines=55> */
.L_x_3560:
[----:B------:R-:W-:Y:S01]  /*1840*/  HFMA2.MMA R55, -RZ, RZ, 0, 5.9604644775390625e-08 ;  /* 0x00000001ff377435 */ /* 0x000fe200000001ff */
[----:B------:R-:W-:-:S02]  /*1850*/  MOV R72, R42 ;  /* 0x0000002a00487202 */ /* 0x000fc40000000f00 */
[----:B------:R-:W-:Y:S02]  /*1860*/  MOV R53, 0x1f ;  /* 0x0000001f00357802 */ /* 0x000fe40000000f00 */
[----:B------:R-:W-:Y:S02]  /*1870*/  MOV R64, 0xffffffff ;  /* 0xffffffff00407802 */ /* 0x000fe40000000f00 */
[----:B------:R-:W-:Y:S02]  /*1880*/  MOV R40, 0x18a0 ;  /* 0x000018a000287802 */ /* 0x000fe40000000f00 */
[----:B-----5:R-:W-:Y:S05]  /*1890*/  CALL.REL.NOINC `($__internal_163_$__cuda_sm70_shflsync_bfly_p) ;  /* 0x0000046000007944 */ /* 0x020fea0003c00000 */
[----:B-1----:R-:W-:Y:S01]  /*18a0*/  IMAD.MOV.U32 R65, RZ, RZ, R64 ;  /* 0x000000ffff417224 */ /* 0x002fe200078e0040 */
[----:B0-----:R-:W-:Y:S05]  /*18b0*/  BRA `(.L_x_3582) ;  /* 0xfffff0a000007947 */ /* 0x001fea000383ffff */
.L_x_3561:
[----:B------:R-:W-:Y:S01]  /*18c0*/  HFMA2.MMA R55, -RZ, RZ, 0, 5.9604644775390625e-08 ;  /* 0x00000001ff377435 */ /* 0x000fe200000001ff */
[----:B------:R-:W-:Y:S02]  /*18d0*/  MOV R72, R43 ;  /* 0x0000002b00487202 */ /* 0x000fe40000000f00 */
[----:B------:R-:W-:Y:S02]  /*18e0*/  MOV R53, 0x1f ;  /* 0x0000001f00357802 */ /* 0x000fe40000000f00 */
[----:B------:R-:W-:-:S02]  /*18f0*/  MOV R64, 0xffffffff ;  /* 0xffffffff00407802 */ /* 0x000fc40000000f00 */
[----:B------:R-:W-:Y:S02]  /*1900*/  MOV R40, 0x1920 ;  /* 0x0000192000287802 */ /* 0x000fe40000000f00 */
[----:B01---5:R-:W-:Y:S05]  /*1910*/  CALL.REL.NOINC `($__internal_163_$__cuda_sm70_shflsync_bfly_p) ;  /* 0x000003e000007944 */ /* 0x023fea0003c00000 */
[----:B------:R-:W-:Y:S01]  /*1920*/  FADD.FTZ R42, R65, R42 ;  /* 0x0000002a412a7221 */ /* 0x000fe20000010000 */
[----:B0-----:R-:W-:Y:S01]  /*1930*/  HFMA2.MMA R53, -RZ, RZ, 0, 1.847743988037109375e-06 ;  /* 0x0000001fff357435 */ /* 0x001fe200000001ff */
[----:B-1----:R-:W-:Y:S01]  /*1940*/  FADD.FTZ R43, R43, R64 ;  /* 0x000000402b2b7221 */ /* 0x002fe20000010000 */
[----:B------:R-:W-:Y:S01]  /*1950*/  MOV R64, 0xffffffff ;  /* 0xffffffff00407802 */ /* 0x000fe20000000f00 */
[----:B------:R-:W-:Y:S01]  /*1960*/  IMAD.MOV.U32 R55, RZ, RZ, 0x2 ;  /* 0x00000002ff377424 */ /* 0x000fe200078e00ff */
[----:B------:R-:W-:Y:S02]  /*1970*/  MOV R72, R42 ;  /* 0x0000002a00487202 */ /* 0x000fe40000000f00 */
[----:B------:R-:W-:Y:S02]  /*1980*/  MOV R40, 0x19a0 ;  /* 0x000019a000287802 */ /* 0x000fe40000000f00 */
[----:B------:R-:W-:Y:S05]  /*1990*/  CALL.REL.NOINC `($__internal_163_$__cuda_sm70_shflsync_bfly_p) ;  /* 0x0000036000007944 */ /* 0x000fea0003c00000 */
[----:B0-----:R-:W-:Y:S01]  /*19a0*/  HFMA2.MMA R55, -RZ, RZ, 0, 1.1920928955078125e-07 ;  /* 0x00000002ff377435 */ /* 0x001fe200000001ff */
[----:B-1----:R-:W-:Y:S01]  /*19b0*/  MOV R65, R64 ;  /* 0x0000004000417202 */ /* 0x002fe20000000f00 */
[----:B------:R-:W-:Y:S01]  /*19c0*/  IMAD.MOV.U32 R72, RZ, RZ, R43 ;  /* 0x000000ffff487224 */ /* 0x000fe200078e002b */
[----:B------:R-:W-:-:S02]  /*19d0*/  MOV R53, 0x1f ;  /* 0x0000001f00357802 */ /* 0x000fc40000000f00 */
[----:B------:R-:W-:Y:S02]  /*19e0*/  MOV R64, 0xffffffff ;  /* 0xffffffff00407802 */ /* 0x000fe40000000f00 */
[----:B------:R-:W-:Y:S02]  /*19f0*/  MOV R40, 0x1a10 ;  /* 0x00001a1000287802 */ /* 0x000fe40000000f00 */
[----:B------:R-:W-:Y:S05]  /*1a00*/  CALL.REL.NOINC `($__internal_163_$__cuda_sm70_shflsync_bfly_p) ;  /* 0x000002f000007944 */ /* 0x000fea0003c00000 */
[----:B------:R-:W-:Y:S01]  /*1a10*/  FADD.FTZ R42, R65, R42 ;  /* 0x0000002a412a7221 */ /* 0x000fe20000010000 */
[----:B0-----:R-:W-:Y:S01]  /*1a20*/  HFMA2.MMA R55, -RZ, RZ, 0, 2.384185791015625e-07 ;  /* 0x00000004ff377435 */ /* 0x001fe200000001ff */
[----:B-1----:R-:W-:Y:S01]  /*1a30*/  FADD.FTZ R43, R43, R64 ;  /* 0x000000402b2b7221 */ /* 0x002fe20000010000 */
[----:B------:R-:W-:Y:S01]  /*1a40*/  MOV R64, 0xffffffff ;  /* 0xffffffff00407802 */ /* 0x000fe20000000f00 */
[----:B------:R-:W-:Y:S01]  /*1a50*/  IMAD.MOV.U32 R53, RZ, RZ, 0x1f ;  /* 0x0000001fff357424 */ /* 0x000fe200078e00ff */
[----:B------:R-:W-:Y:S02]  /*1a60*/  MOV R72, R42 ;  /* 0x0000002a00487202 */ /* 0x000fe40000000f00 */
[----:B------:R-:W-:Y:S02]  /*1a70*/  MOV R40, 0x1a90 ;  /* 0x00001a9000287802 */ /* 0x000fe40000000f00 */
[----:B------:R-:W-:Y:S05]  /*1a80*/  CALL.REL.NOINC `($__internal_163_$__cuda_sm70_shflsync_bfly_p) ;  /* 0x0000027000007944 */ /* 0x000fea0003c00000 */
[----:B0-----:R-:W-:Y:S01]  /*1a90*/  HFMA2.MMA R53, -RZ, RZ, 0, 1.847743988037109375e-06 ;  /* 0x0000001fff357435 */ /* 0x001fe200000001ff */
[----:B-1----:R-:W-:Y:S01]  /*1aa0*/  MOV R65, R64 ;  /* 0x0000004000417202 */ /* 0x002fe20000000f00 */
[----:B------:R-:W-:Y:S01]  /*1ab0*/  IMAD.MOV.U32 R55, RZ, RZ, 0x4 ;  /* 0x00000004ff377424 */ /* 0x000fe200078e00ff */
[----:B------:R-:W-:-:S02]  /*1ac0*/  MOV R72, R43 ;  /* 0x0000002b00487202 */ /* 0x000fc40000000f00 */
[----:B------:R-:W-:Y:S02]  /*1ad0*/  MOV R64, 0xffffffff ;  /* 0xffffffff00407802 */ /* 0x000fe40000000f00 */
[----:B------:R-:W-:Y:S02]  /*1ae0*/  MOV R40, 0x1b00 ;  /* 0x00001b0000287802 */ /* 0x000fe40000000f00 */
[----:B------:R-:W-:Y:S05]  /*1af0*/  CALL.REL.NOINC `($__internal_163_$__cuda_sm70_shflsync_bfly_p) ;  /* 0x0000020000007944 */ /* 0x000fea0003c00000 */
[----:B------:R-:W-:Y:S01]  /*1b00*/  FADD.FTZ R42, R65, R42 ;  /* 0x0000002a412a7221 */ /* 0x000fe20000010000 */
[----:B0-----:R-:W-:Y:S01]  /*1b10*/  HFMA2.MMA R55, -RZ, RZ, 0, 4.76837158203125e-07 ;  /* 0x00000008ff377435 */ /* 0x001fe200000001ff */
[----:B-1----:R-:W-:Y:S01]  /*1b20*/  FADD.FTZ R43, R43, R64 ;  /* 0x000000402b2b7221 */ /* 0x002fe20000010000 */
[----:B------:R-:W-:Y:S01]  /*1b30*/  MOV R53, 0x1f ;  /* 0x0000001f00357802 */ /* 0x000fe20000000f00 */
[----:B------:R-:W-:Y:S01]  /*1b40*/  IMAD.MOV.U32 R64, RZ, RZ, -0x1 ;  /* 0xffffffffff407424 */ /* 0x000fe200078e00ff */
[----:B------:R-:W-:Y:S02]  /*1b50*/  MOV R72, R42 ;  /* 0x0000002a00487202 */ /* 0x000fe40000000f00 */
[----:B------:R-:W-:Y:S02]  /*1b60*/  MOV R40, 0x1b80 ;  /* 0x00001b8000287802 */ /* 0x000fe40000000f00 */
[----:B------:R-:W-:Y:S05]  /*1b70*/  CALL.REL.NOINC `($__internal_163_$__cuda_sm70_shflsync_bfly_p) ;  /* 0x0000018000007944 */ /* 0x000fea0003c00000 */
[----:B0-----:R-:W-:Y:S01]  /*1b80*/  HFMA2.MMA R55, -RZ, RZ, 0, 4.76837158203125e-07 ;  /* 0x00000008ff377435 */ /* 0x001fe200000001ff */
[----:B-1----:R-:W-:Y:S01]  /*1b90*/  MOV R65, R64 ;  /* 0x0000004000417202 */ /* 0x002fe20000000f00 */
[----:B------:R-:W-:Y:S01]  /*1ba0*/  IMAD.MOV.U32 R64, RZ, RZ, -0x1 ;  /* 0xffffffffff407424 */ /* 0x000fe200078e00ff */
[----:B------:R-:W-:-:S02]  /*1bb0*/  MOV R72, R43 ;  /* 0x0000002b00487202 */ /* 0x000fc40000000f00 */
[----:B------:R-:W-:Y:S02]  /*1bc0*/  MOV R53, 0x1f ;  /* 0x0000001f00357802 */ /* 0x000fe40000000f00 */
[----:B------:R-:W-:Y:S02]  /*1bd0*/  MOV R40, 0x1bf0 ;  /* 0x00001bf000287802 */ /* 0x000fe40000000f00 */
[----:B------:R-:W-:Y:S05]  /*1be0*/  CALL.REL.NOINC `($__internal_163_$__cuda_sm70_shflsync_bfly_p) ;  /* 0x0000011000007944 */ /* 0x000fea0003c00000 */
[----:B------:R-:W-:Y:S01]  /*1bf0*/  FADD.FTZ R42, R65, R42 ;  /* 0x0000002a412a7221 */ /* 0x000fe20000010000 */
[----:B0-----:R-:W-:Y:S01]  /*1c00*/  HFMA2.MMA R55, -RZ, RZ, 0, 9.5367431640625e-07 ;  /* 0x00000010ff377435 */ /* 0x001fe200000001ff */
[----:B-1----:R-:W-:Y:S01]  /*1c10*/  FADD.FTZ R65, R43, R64 ;  /* 0x000000402b417221 */ /* 0x002fe20000010000 */
[----:B------:R-:W-:Y:S02]  /*1c20*/  MOV R53, 0x1f ;  /* 0x0000001f00357802 */ /* 0x000fe40000000f00 */
[----:B------:R-:W-:Y:S02]  /*1c30*/  MOV R64, 0xffffffff ;  /* 0xffffffff00407802 */ /* 0x000fe40000000f00 */
[----:B------:R-:W-:Y:S02]  /*1c40*/  MOV R72, R42 ;  /* 0x0000002a00487202 */ /* 0x000fe40000000f00 */
[----:B------:R-:W-:-:S02]  /*1c50*/  MOV R40, 0x1c70 ;  /* 0x00001c7000287802 */ /* 0x000fc40000000f00 */
[----:B------:R-:W-:Y:S05]  /*1c60*/  CALL.REL.NOINC `($__internal_163_$__cuda_sm70_shflsync_bfly_p) ;  /* 0x0000009000007944 */ /* 0x000fea0003c00000 */
[----:B0-----:R-:W-:Y:S01]  /*1c70*/  HFMA2.MMA R55, -RZ, RZ, 0, 9.5367431640625e-07 ;  /* 0x00000010ff377435 */ /* 0x001fe200000001ff */
[----:B-1----:R-:W-:Y:S01]  /*1c80*/  MOV R43, R64 ;  /* 0x00000040002b7202 */ /* 0x002fe20000000f00 */
[----:B------:R-:W-:Y:S01]  /*1c90*/  IMAD.MOV.U32 R72, RZ, RZ, R65 ;  /* 0x000000ffff487224 */ /* 0x000fe200078e0041 */
[----:B------:R-:W-:-:S02]  /*1ca0*/  MOV R53, 0x1f ;  /* 0x0000001f00357802 */ /* 0x000fc40000000f00 */
[----:B------:R-:W-:Y:S02]  /*1cb0*/  MOV R64, 0xffffffff ;  /* 0xffffffff00407802 */ /* 0x000fe40000000f00 */
[----:B------:R-:W-:Y:S02]  /*1cc0*/  MOV R40, 0x1ce0 ;  /* 0x00001ce000287802 */ /* 0x000fe40000000f00 */
[----:B------:R-:W-:Y:S05]  /*1cd0*/  CALL.REL.NOINC `($__internal_163_$__cuda_sm70_shflsync_bfly_p) ;  /* 0x0000002000007944 */ /* 0x000fea0003c00000 */
[----:B-1----:R-:W-:Y:S01]  /*1ce0*/  MOV R40, R64 ;  /* 0x0000004000287202 */ /* 0x002fe20000000f00 */
[----:B0-----:R-:W-:Y:S05]  /*1cf0*/  BRA `(.L_x_3583) ;  /* 0xffffed8000007947 */ /* 0x001fea000383ffff */
        .weak           $__internal_163_$__cuda_sm70_shflsync_bfly_p
        .type           $__internal_163_$__cuda_sm70_shflsync_bfly_p,@function
        .size           $__internal_163_$__cuda_sm70_shflsync_bfly_p,(.L_x_4543 - $__internal_163_$__cuda_sm70_shflsync_bfly_p)
$__internal_163_$__cuda_sm70_shflsync_bfly_p:
[----:B------:R-:W-:Y:S01]  /*1d00*/  HFMA2.MMA R41, -RZ, RZ, 0, 0 ;  /* 0x00000000ff297435 */ /* 0x000fe200000001ff */
[----:B------:R-:W-:Y:S04]  /*1d10*/  WARPSYNC R64 ;  /* 0x0000004000007348 */ /* 0x000fe80003800000 */
[----:B------:R0:W1:Y:S01]  /*1d20*/  SHFL.BFLY PT, R64, R72, R55, R53 ;  /* 0x0c00003748407389 */ /* 0x00006200000e0035 */
[----:B------:R-:W-:Y:S05]  /*1d30*/  RET.REL.NODEC R40 `(_ZN10layer_norm13ln_bwd_kernelINS_13Kernel_traitsI6__halfffffjLj256ELj1ELj4ELj1ELj16ENS_18Kernel_traits_baseILj256ES2_ffffjLj128EEEEELb0ELb0ELb1ELb1EEEvNS_9BwdParamsE) ;  /* 0xffffe2c028007950 */ /* 0x000fea0003c3ffff */
.L_x_3584:
        /* <DEDUP_REMOVED lines=12> */
.L_x_4543:


//--------------------- .text._ZN10layer_norm13ln_bwd_kernelINS_13Kernel_traitsI6__halfffffjLj256ELj1ELj4ELj1ELj16ENS_18Kernel_traits_baseILj256ES2_ffffjLj128EEEEELb0ELb1ELb0ELb0EEEvNS_9BwdParamsE --------------------------
	.section	.text._ZN10layer_norm13ln_bwd_kernelINS_13Kernel_traitsI6__halfffffjLj256ELj1ELj4ELj1ELj16ENS_18Kernel_traits_baseILj256ES2_ffffjLj128EEEEELb0ELb1ELb0ELb0EEEvNS_9BwdParamsE,"ax",@progbits
	.sectioninfo	@"SHI_REGISTERS=95"
	.align	128
        .global         _ZN10layer_norm13ln_bwd_kernelINS_13Kernel_traitsI6__halfffffjLj256ELj1ELj4ELj1ELj16ENS_18Kernel_traits_baseILj256ES2_ffffjLj128EEEEELb0ELb1ELb0ELb0EEEvNS_9BwdParamsE
        .type           _ZN10layer_norm13ln_bwd_kernelINS_13Kernel_traitsI6__halfffffjLj256ELj1ELj4ELj1ELj16ENS_18Kernel_traits_baseILj256ES2_ffffjLj128EEEEELb0ELb1ELb0ELb0EEEvNS_9BwdParamsE,@function
        .size           _ZN10layer_norm13ln_bwd_kernelINS_13Kernel_traitsI6__halfffffjLj256ELj1ELj4ELj1ELj16ENS_18Kernel_traits_baseILj256ES2_ffffjLj128EEEEELb0ELb1ELb0ELb0EEEvNS_9BwdParamsE,(.L_x_4544 - _ZN10layer_norm13ln_bwd_kernelINS_13Kernel_traitsI6__halfffffjLj256ELj1ELj4ELj1ELj16ENS_18Kernel_traits_baseILj256ES2_ffffjLj128EEEEELb0ELb1ELb0ELb0EEEvNS_9BwdParamsE)
        .other          _ZN10layer_norm13ln_bwd_kernelINS_13Kernel_traitsI6__halfffffjLj256ELj1ELj4ELj1ELj16ENS_18Kernel_traits_baseILj256ES2_ffffjLj128EEEEELb0ELb1ELb0ELb0EEEvNS_9BwdParamsE,@"STO_CUDA_ENTRY STV_DEFAULT"
_ZN10layer_norm13ln_bwd_kernelINS_13Kernel_traitsI6__halfffffjLj256ELj1ELj4ELj1ELj16ENS_18Kernel_traits_baseILj256ES2_ffffjLj128EEEEELb0ELb1ELb0ELb0EEEvNS_9BwdParamsE:
.text._ZN10layer_norm13ln_bwd_kernelINS_13Kernel_traitsI6__halfffffjLj256ELj1ELj4ELj1ELj16ENS_18Kernel_traits_baseILj256ES2_ffffjLj128EEEEELb0ELb1ELb0ELb0EEEvNS_9BwdParamsE:
        /* <DEDUP_REMOVED lines=13> */
[----:B------:R-:W-:-:S04]  /*00d0*/  @P2 IMAD.WIDE.U32 R4, R20, R9, c[0x0][0x1b0] ;  /* 0x00006c0014042625 */ /* 0x000fc800078e0009 */
[C---:B------:R-:W-:Y:S01]  /*00e0*/  @P2 IMAD.WIDE.U32 R8, R20.reuse, R9, c[0x0][0x1c8] ;  /* 0x0000720014082625 */ /* 0x040fe200078e0009 */
[----:B------:R-:W-:Y:S01]  /*00f0*/  @P2 LOP3.LUT R20, R20, 0x20, RZ, 0xfc, !PT ;  /* 0x0000002014142812 */ /* 0x000fe200078efcff */
[----:B------:R0:W5:Y:S04]  /*0100*/  @P2 LDG.E.64 R6, [R4.64] ;  /* 0x0000000404062981 */ /* 0x000168000c1e1b00 */
[CC--:B------:R-:W-:Y:S01]  /*0110*/  @P3 IMAD.WIDE.U32 R12, R20.reuse, R21.reuse, c[0x0][0x1b0] ;  /* 0x00006c00140c3625 */ /* 0x0c0fe200078e0015 */
[----:B------:R0:W5:Y:S04]  /*0120*/  @P2 LDG.E.64 R10, [R8.64] ;  /* 0x00000004080a2981 */ /* 0x000168000c1e1b00 */
[----:B------:R-:W1:Y:S01]  /*0130*/  S2R R17, SR_CTAID.X ;  /* 0x0000000000117919 */ /* 0x000e620000002500 */
[----:B------:R-:W-:Y:S01]  /*0140*/  SHF.R.U32.HI R62, RZ, 0x5, R63 ;  /* 0x00000005ff3e7819 */ /* 0x000fe2000001163f */
[----:B------:R-:W-:-:S02]  /*0150*/  @P3 IMAD.WIDE.U32 R20, R20, R21, c[0x0][0x1c8] ;  /* 0x0000720014143625 */ /* 0x000fc400078e0015 */
[----:B------:R0:W5:Y:S01]  /*0160*/  @P3 LDG.E.64 R14, [R12.64] ;  /* 0x000000040c0e3981 */ /* 0x000162000c1e1b00 */
[----:B------:R-:W-:Y:S01]  /*0170*/  CS2R R18, SRZ ;  /* 0x0000000000127805 */ /* 0x000fe2000001ff00 */
[----:B------:R-:W-:Y:S01]  /*0180*/  CS2R R36, SRZ ;  /* 0x0000000000247805 */ /* 0x000fe2000001ff00 */
[----:B------:R-:W-:Y:S01]  /*0190*/  CS2R R38, SRZ ;  /* 0x0000000000267805 */ /* 0x000fe2000001ff00 */
[----:B------:R2:W5:Y:S01]  /*01a0*/  @P3 LDG.E.64 R2, [R20.64] ;  /* 0x0000000414023981 */ /* 0x000562000c1e1b00 */
[----:B-1----:R-:W-:-:S04]  /*01b0*/  LEA R62, R17, R62, 0x2 ;  /* 0x0000003e113e7211 */ /* 0x002fc800078e10ff */
[----:B------:R-:W-:Y:S01]  /*01c0*/  ISETP.GE.AND P0, PT, R62, c[0x0][0x164], PT ;  /* 0x000059003e007a0c */ /* 0x000fe20003f06270 */
[----:B------:R-:W-:Y:S01]  /*01d0*/  CS2R R16, SRZ ;  /* 0x0000000000107805 */ /* 0x000fe2000001ff00 */
[----:B--2---:R-:W-:Y:S01]  /*01e0*/  CS2R R20, SRZ ;  /* 0x0000000000147805 */ /* 0x004fe2000001ff00 */
[----:B------:R-:W-:Y:S01]  /*01f0*/  CS2R R22, SRZ ;  /* 0x0000000000167805 */ /* 0x000fe2000001ff00 */
[----:B------:R-:W-:Y:S01]  /*0200*/  CS2R R40, SRZ ;  /* 0x0000000000287805 */ /* 0x000fe2000001ff00 */
[----:B------:R-:W-:Y:S01]  /*0210*/  CS2R R42, SRZ ;  /* 0x00000000002a7805 */ /* 0x000fe2000001ff00 */
[----:B------:R-:W-:Y:S01]  /*0220*/  CS2R R24, SRZ ;  /* 0x0000000000187805 */ /* 0x000fe2000001ff00 */
[----:B------:R-:W-:Y:S01]  /*0230*/  CS2R R26, SRZ ;  /* 0x00000000001a7805 */ /* 0x000fe2000001ff00 */
[----:B------:R-:W-:Y:S01]  /*0240*/  CS2R R28, SRZ ;  /* 0x00000000001c7805 */ /* 0x000fe2000001ff00 */
[----:B------:R-:W-:-:S04]  /*0250*/  CS2R R30, SRZ ;  /* 0x00000000001e7805 */ /* 0x000fc8000001ff00 */
[----:B------:R-:W-:Y:S05]  /*0260*/  @P0 BRA `(.L_x_3585) ;  /* 0x000010e000000947 */ /* 0x000fea0003800000 */
[----:B0-----:R-:W0:Y:S01]  /*0270*/  LDC.U8 R60, c[0x0][0x1f0] ;  /* 0x00007c00ff3c7b82 */ /* 0x001e220000000000 */
[----:B-----5:R-:W-:Y:S01]  /*0280*/  MOV R4, R2 ;  /* 0x0000000200047202 */ /* 0x020fe20000000f00 */
[----:B------:R-:W-:Y:S01]  /*0290*/  IMAD.MOV.U32 R17, RZ, RZ, RZ ;  /* 0x000000ffff117224 */ /* 0x000fe200078e00ff */
[----:B------:R-:W-:Y:S02]  /*02a0*/  MOV R61, R6 ;  /* 0x00000006003d7202 */ /* 0x000fe40000000f00 */
[--C-:B------:R-:W-:Y:S01]  /*02b0*/  SHF.R.U64 R58, R6, 0x10, R7.reuse ;  /* 0x00000010063a7819 */ /* 0x100fe20000001207 */
[----:B------:R-:W-:Y:S01]  /*02c0*/  HADD2.F32 R4, -RZ, R4.H0_H0 ;  /* 0x20000004ff047230 */ /* 0x000fe20000004100 */
[----:B------:R-:W-:Y:S01]  /*02d0*/  MOV R59, R7 ;  /* 0x00000007003b7202 */ /* 0x000fe20000000f00 */
[----:B------:R-:W-:Y:S01]  /*02e0*/  HADD2.F32 R61, -RZ, R61.H0_H0 ;  /* 0x2000003dff3d7230 */ /* 0x000fe20000004100 */
[----:B------:R-:W-:Y:S01]  /*02f0*/  SHF.R.U32.HI R56, RZ, 0x10, R7 ;  /* 0x00000010ff387819 */ /* 0x000fe20000011607 */
[----:B------:R-:W-:Y:S01]  /*0300*/  HADD2.F32 R58, -RZ, R58.H0_H0 ;  /* 0x2000003aff3a7230 */ /* 0x000fe20000004100 */
[----:B------:R-:W-:Y:S01]  /*0310*/  MOV R57, R14 ;  /* 0x0000000e00397202 */ /* 0x000fe20000000f00 */
[----:B------:R-:W-:Y:S01]  /*0320*/  HADD2.F32 R59, -RZ, R59.H0_H0 ;  /* 0x2000003bff3b7230 */ /* 0x000fe20000004100 */
[----:B------:R-:W-:Y:S01]  /*0330*/  MOV R0, R15 ;  /* 0x0000000f00007202 */ /* 0x000fe20000000f00 */
[----:B------:R-:W-:Y:S01]  /*0340*/  HADD2.F32 R56, -RZ, R56.H0_H0 ;  /* 0x20000038ff387230 */ /* 0x000fe20000004100 */
[----:B------:R-:W-:Y:S01]  /*0350*/  SHF.R.U64 R2, R2, 0x10, R3 ;  /* 0x0000001002027819 */ /* 0x000fe20000001203 */
[----:B------:R-:W-:Y:S01]  /*0360*/  HADD2.F32 R57, -RZ, R57.H0_H0 ;  /* 0x20000039ff397230 */ /* 0x000fe20000004100 */
[----:B------:R-:W-:-:S02]  /*0370*/  SHF.R.U64 R14, R14, 0x10, R15 ;  /* 0x000000100e0e7819 */ /* 0x000fc4000000120f */
[----:B------:R-:W-:Y:S02]  /*0380*/  SHF.R.U32.HI R9, RZ, 0x10, R15 ;  /* 0x00000010ff097819 */ /* 0x000fe4000001160f */
        /* <DEDUP_REMOVED lines=15> */
[----:B0-----:R-:W-:Y:S02]  /*0480*/  HADD2.F32 R0, -RZ, R13.H0_H0 ;  /* 0x2000000dff007230 */ /* 0x001fe40000004100 */
.L_x_3596:
[----:B------:R-:W-:Y:S01]  /*0490*/  ISETP.NE.U32.AND P0, PT, RZ, c[0x0][0x1c0], PT ;  /* 0x00007000ff007a0c */ /* 0x000fe20003f05070 */
[----:B------:R-:W-:Y:S01]  /*04a0*/  HFMA2.MMA R51, -RZ, RZ, 0, 2.384185791015625e-07 ;  /* 0x00000004ff337435 */ /* 0x000fe200000001ff */
[----:B------:R-:W-:-:S02]  /*04b0*/  SHF.R.S32.HI R49, RZ, 0x1f, R62 ;  /* 0x0000001fff317819 */ /* 0x000fc4000001143e */
[----:B------:R-:W-:Y:S02]  /*04c0*/  ISETP.NE.AND.EX P0, PT, RZ, c[0x0][0x1c4], PT, P0 ;  /* 0x00007100ff007a0c */ /* 0x000fe40003f05300 */
[----:B------:R-:W-:-:S05]  /*04d0*/  MOV R70, 0x3f800000 ;  /* 0x3f80000000467802 */ /* 0x000fca0000000f00 */
[----:B------:R-:W-:-:S06]  /*04e0*/  IMAD.WIDE R52, R62, R51, c[0x0][0x1a0] ;  /* 0x000068003e347625 */ /* 0x000fcc00078e0233 */
[C---:B------:R-:W-:Y:S01]  /*04f0*/  @P0 LEA R48, P1, R62.reuse, c[0x0][0x1c0], 0x2 ;  /* 0x000070003e300a11 */ /* 0x040fe200078210ff */
[C---:B------:R-:W-:Y:S01]  /*0500*/  IMAD.WIDE R50, R62.reuse, R51, c[0x0][0x1a8] ;  /* 0x00006a003e327625 */ /* 0x040fe200078e0233 */
[----:B------:R-:W2:Y:S02]  /*0510*/  LDG.E R52, [R52.64] ;  /* 0x0000000434347981 */ /* 0x000ea4000c1e1900 */
[C---:B------:R-:W-:Y:S02]  /*0520*/  @P0 LEA.HI.X R49, R62.reuse, c[0x0][0x1c4], R49, 0x2, P1 ;  /* 0x000071003e310a11 */ /* 0x040fe400008f1431 */
[----:B------:R0:W5:Y:S04]  /*0530*/  LDG.E R69, [R50.64] ;  /* 0x0000000432457981 */ /* 0x000168000c1e1900 */
[----:B------:R0:W5:Y:S01]  /*0540*/  @P0 LDG.E R70, [R48.64] ;  /* 0x0000000430460981 */ /* 0x000162000c1e1900 */
[----:B------:R-:W-:Y:S01]  /*0550*/  IMAD R54, R62, c[0x0][0x168], RZ ;  /* 0x00005a003e367a24 */ /* 0x000fe200078e02ff */
[----:B------:R-:W-:-:S04]  /*0560*/  LOP3.LUT R68, R63, 0x1f, RZ, 0xc0, !PT ;  /* 0x0000001f3f447812 */ /* 0x000fc800078ec0ff */
[----:B------:R-:W-:-:S04]  /*0570*/  SHF.R.S32.HI R55, RZ, 0x1f, R54 ;  /* 0x0000001fff377819 */ /* 0x000fc80000011436 */
[----:B------:R-:W-:Y:S01]  /*0580*/  LEA.HI R55, R55, R54, RZ, 0x2 ;  /* 0x0000003637377211 */ /* 0x000fe200078f10ff */
[----:B------:R-:W-:Y:S01]  /*0590*/  BSSY B0, `(.L_x_3586) ;  /* 0x0000030000007945 */ /* 0x000fe20003800000 */
[----:B------:R-:W-:Y:S02]  /*05a0*/  ISETP.NE.AND P1, PT, R60, RZ, PT ;  /* 0x000000ff3c00720c */ /* 0x000fe40003f25270 */
[----:B------:R-:W-:Y:S01]  /*05b0*/  LEA.HI.SX32 R68, R55, R68, 0x1e ;  /* 0x0000004437447211 */ /* 0x000fe200078ff2ff */
[----:B------:R-:W-:Y:S01]  /*05c0*/  HFMA2.MMA R85, -RZ, RZ, 0, 0 ;  /* 0x00000000ff557435 */ /* 0x000fe200000001ff */
[----:B------:R-:W-:Y:S02]  /*05d0*/  MOV R86, RZ ;  /* 0x000000ff00567202 */ /* 0x000fe40000000f00 */
[----:B------:R-:W-:Y:S02]  /*05e0*/  MOV R81, R68 ;  /* 0x0000004400517202 */ /* 0x000fe40000000f00 */
[----:B--2---:R-:W-:Y:S01]  /*05f0*/  FSEL R83, R52, RZ, !P1 ;  /* 0x000000ff34537208 */ /* 0x004fe20004800000 */
[----:B------:R-:W-:Y:S05]  /*0600*/  @!P2 BRA `(.L_x_3587) ;  /* 0x000002800000a947 */ /* 0x000fea0003800000 */
[----:B0-----:R-:W-:Y:S02]  /*0610*/  LEA R48, P0, R68, c[0x0][0x188], 0x4 ;  /* 0x0000620044307a11 */ /* 0x001fe400078020ff */
[----:B------:R-:W-:-:S02]  /*0620*/  MOV R53, 0x10 ;  /* 0x0000001000357802 */ /* 0x000fc40000000f00 */
        /* <DEDUP_REMOVED lines=13> */
[----:B------:R-:W-:Y:S02]  /*0700*/  FMUL.FTZ R66, R69, R74 ;  /* 0x0000004a45427220 */ /* 0x000fe40000410000 */
[----:B---3--:R-:W-:-:S02]  /*0710*/  FMUL.FTZ R74, R61, R52 ;  /* 0x000000343d4a7220 */ /* 0x008fc40000410000 */
[----:B------:R-:W-:Y:S02]  /*0720*/  FADD.FTZ R50, -R83, R50 ;  /* 0x0000003253327221 */ /* 0x000fe40000010100 */
[----:B------:R-:W-:Y:S02]  /*0730*/  FMUL.FTZ R77, R58, R53 ;  /* 0x000000353a4d7220 */ /* 0x000fe40000410000 */
[----:B------:R-:W-:Y:S02]  /*0740*/  FADD.FTZ R48, RZ, R74 ;  /* 0x0000004aff307221 */ /* 0x000fe40000010000 */
[----:B------:R-:W-:Y:S02]  /*0750*/  FFMA.FTZ R49, R65, R74, RZ ;  /* 0x0000004a41317223 */ /* 0x000fe400000100ff */
[----:B------:R-:W-:Y:S02]  /*0760*/  FADD.FTZ R82, -R83, R51 ;  /* 0x0000003353527221 */ /* 0x000fe40000010100 */
[----:B------:R-:W-:-:S02]  /*0770*/  FMUL.FTZ R71, R69, R50 ;  /* 0x0000003245477220 */ /* 0x000fc40000410000 */
[----:B0-----:R-:W-:Y:S02]  /*0780*/  FMUL.FTZ R84, R59, R54 ;  /* 0x000000363b547220 */ /* 0x001fe40000410000 */
        /* <DEDUP_REMOVED lines=16> */
.L_x_3587:
[----:B0-----:R-:W-:Y:S05]  /*0890*/  BSYNC B0 ;  /* 0x0000000000007941 */ /* 0x001fea0003800000 */
.L_x_3586:
        /* <DEDUP_REMOVED lines=14> */
[----:B------:R-:W-:Y:S02]  /*0980*/  FADD.FTZ R72, -R83, R49 ;  /* 0x0000003153487221 */ /* 0x000fe40000010100 */
[C---:B-----5:R-:W-:Y:S02]  /*0990*/  FMUL.FTZ R67, R69.reuse, R64 ;  /* 0x0000004045437220 */ /* 0x060fe40000410000 */
[----:B------:R-:W-:Y:S02]  /*09a0*/  FMUL.FTZ R64, R69, R72 ;  /* 0x0000004845407220 */ /* 0x000fe40000410000 */
[----:B---3--:R-:W-:Y:S02]  /*09b0*/  FMUL.FTZ R72, R57, R52 ;  /* 0x0000003439487220 */ /* 0x008fe40000410000 */
[----:B------:R-:W-:-:S02]  /*09c0*/  FADD.FTZ R50, -R83, R50 ;  /* 0x0000003253327221 */ /* 0x000fc40000010100 */
[----:B------:R-:W-:Y:S02]  /*09d0*/  FMUL.FTZ R73, R11, R53 ;  /* 0x000000350b497220 */ /* 0x000fe40000410000 */
[----:B------:R-:W-:Y:S02]  /*09e0*/  FADD.FTZ R48, R85, R72 ;  /* 0x0000004855307221 */ /* 0x000fe40000010000 */
[----:B------:R-:W-:Y:S02]  /*09f0*/  FFMA.FTZ R86, R67, R72, R86 ;  /* 0x0000004843567223 */ /* 0x000fe40000010056 */
[----:B------:R-:W-:Y:S02]  /*0a00*/  FADD.FTZ R78, -R83, R51 ;  /* 0x00000033534e7221 */ /* 0x000fe40000010100 */
[----:B------:R-:W-:Y:S02]  /*0a10*/  FMUL.FTZ R75, R69, R50 ;  /* 0x00000032454b7220 */ /* 0x000fe40000410000 */
[----:B0-----:R-:W-:-:S02]  /*0a20*/  FMUL.FTZ R80, R10, R54 ;  /* 0x000000360a507220 */ /* 0x001fc40000410000 */
        /* <DEDUP_REMOVED lines=16> */
.L_x_3589:
[----:B------:R-:W-:Y:S05]  /*0b30*/  BSYNC B0 ;  /* 0x0000000000007941 */ /* 0x000fea0003800000 */
.L_x_3588:
[----:B------:R-:W-:Y:S05]  /*0b40*/  BRA.DIV ~URZ, `(.L_x_3590) ;  /* 0x00000e927f007947 */ /* 0x000fea000b800000 */
[----:B------:R0:W1:Y:S02]  /*0b50*/  SHFL.BFLY PT, R54, R85, 0x1, 0x1f ;  /* 0x0c201f0055367f89 */ /* 0x00006400000e0000 */
.L_x_3599:
        /* <DEDUP_REMOVED lines=18> */
.L_x_3600:
[----:B--2---:R-:W-:Y:S01]  /*0c80*/  FADD.FTZ R86, R86, R55 ;  /* 0x0000003756567221 */ /* 0x004fe20000010000 */
[----:B------:R-:W-:Y:S01]  /*0c90*/  BSSY B0, `(.L_x_3592) ;  /* 0x0000034000007945 */ /* 0x000fe20003800000 */
[----:B-1----:R-:W-:Y:S02]  /*0ca0*/  FADD.FTZ R49, R49, R54 ;  /* 0x0000003631317221 */ /* 0x002fe40000010000 */
[----:B------:R-:W-:Y:S02]  /*0cb0*/  FMUL.FTZ R81, R86, c[0x0][0x1e0] ;  /* 0x0000780056517a20 */ /* 0x000fe40000410000 */
[----:B------:R-:W-:-:S03]  /*0cc0*/  FMUL.FTZ R90, R49, c[0x0][0x1e0] ;  /* 0x00007800315a7a20 */ /* 0x000fc60000410000 */
[----:B------:R-:W-:Y:S01]  /*0cd0*/  FSEL R81, R81, RZ, !P1 ;  /* 0x000000ff51517208 */ /* 0x000fe20004800000 */
[----:B------:R-:W-:Y:S05]  /*0ce0*/  @!P2 BRA `(.L_x_3593) ;  /* 0x000002e00000a947 */ /* 0x000fea0003800000 */
[----:B------:R-:W-:-:S05]  /*0cf0*/  MOV R87, 0x10 ;  /* 0x0000001000577802 */ /* 0x000fca0000000f00 */
[----:B------:R-:W-:-:S06]  /*0d00*/  IMAD.WIDE.U32 R48, R68, R87, c[0x0][0x170] ;  /* 0x00005c0044307625 */ /* 0x000fcc00078e0057 */
[----:B------:R-:W2:Y:S01]  /*0d10*/  LDG.E.128 R48, [R48.64] ;  /* 0x0000000430307981 */ /* 0x000ea2000c1e1d00 */
[----:B------:R-:W-:Y:S01]  /*0d20*/  ISETP.NE.U32.AND P1, PT, RZ, c[0x0][0x218], PT ;  /* 0x00008600ff007a0c */ /* 0x000fe20003f25070 */
[-CC-:B------:R-:W-:Y:S01]  /*0d30*/  FFMA.FTZ R53, R65, R90.reuse, R81.reuse ;  /* 0x0000005a41357223 */ /* 0x180fe20000010051 */
[----:B------:R-:W-:Y:S01]  /*0d40*/  ISETP.NE.U32.AND P4, PT, RZ, c[0x0][0x258], PT ;  /* 0x00009600ff007a0c */ /* 0x000fe20003f85070 */
[-C--:B0-----:R-:W-:Y:S01]  /*0d50*/  FFMA.FTZ R54, R66, R90.reuse, R81 ;  /* 0x0000005a42367223 */ /* 0x081fe20000010051 */
[----:B------:R-:W-:Y:S01]  /*0d60*/  ISETP.NE.AND.EX P1, PT, RZ, c[0x0][0x21c], PT, P1 ;  /* 0x00008700ff007a0c */ /* 0x000fe20003f25310 */
[----:B------:R-:W-:Y:S01]  /*0d70*/  FADD.FTZ R52, R74, -R53 ;  /* 0x800000354a347221 */ /* 0x000fe20000010000 */
[----:B------:R-:W-:Y:S01]  /*0d80*/  ISETP.NE.U32.AND P0, PT, RZ, c[0x0][0x258], PT ;  /* 0x00009600ff007a0c */ /* 0x000fe20003f05070 */
[-CC-:B------:R-:W-:Y:S01]  /*0d90*/  FFMA.FTZ R53, R71, R90.reuse, R81.reuse ;  /* 0x0000005a47357223 */ /* 0x180fe20000010051 */
[----:B------:R-:W-:Y:S01]  /*0da0*/  ISETP.NE.AND.EX P4, PT, RZ, c[0x0][0x25c], PT, P4 ;  /* 0x00009700ff007a0c */ /* 0x000fe20003f85340 */
[----:B------:R-:W-:Y:S01]  /*0db0*/  FFMA.FTZ R88, R82, R90, R81 ;  /* 0x0000005a52587223 */ /* 0x000fe20000010051 */
[----:B------:R-:W-:Y:S01]  /*0dc0*/  ISETP.NE.AND.EX P0, PT, RZ, c[0x0][0x25c], PT, P0 ;  /* 0x00009700ff007a0c */ /* 0x000fe20003f05300 */
[----:B------:R-:W-:-:S02]  /*0dd0*/  FADD.FTZ R86, R84, -R53 ;  /* 0x8000003554567221 */ /* 0x000fc40000010000 */
[----:B-----5:R-:W-:Y:S02]  /*0de0*/  FMUL.FTZ R53, R69, R52 ;  /* 0x0000003445357220 */ /* 0x020fe40000410000 */
[----:B------:R-:W-:Y:S02]  /*0df0*/  FADD.FTZ R54, R77, -R54 ;  /* 0x800000364d367221 */ /* 0x000fe40000010000 */
[----:B------:R-:W-:Y:S02]  /*0e00*/  FADD.FTZ R88, R79, -R88 ;  /* 0x800000584f587221 */ /* 0x000fe40000010000 */
[----:B------:R-:W-:Y:S02]  /*0e10*/  @P1 FADD.FTZ R53, R32, R53 ;  /* 0x0000003520351221 */ /* 0x000fe40000010000 */
[C---:B------:R-:W-:Y:S02]  /*0e20*/  FMUL.FTZ R54, R69.reuse, R54 ;  /* 0x0000003645367220 */ /* 0x040fe40000410000 */
[----:B------:R-:W-:Y:S01]  /*0e30*/  FMUL.FTZ R55, R69, R86 ;  /* 0x0000005645377220 */ /* 0x000fe20000410000 */
[----:B------:R-:W-:Y:S01]  /*0e40*/  SEL R44, R53, R44, P0 ;  /* 0x0000002c352c7207 */ /* 0x000fe20000000000 */
[----:B------:R-:W-:-:S02]  /*0e50*/  FMUL.FTZ R52, R69, R88 ;  /* 0x0000005845347220 */ /* 0x000fc40000410000 */
[-C--:B------:R-:W-:Y:S02]  /*0e60*/  FMUL.FTZ R53, R53, R70.reuse ;  /* 0x0000004635357220 */ /* 0x080fe40000410000 */
[----:B------:R-:W-:Y:S02]  /*0e70*/  @P1 FADD.FTZ R54, R33, R54 ;  /* 0x0000003621361221 */ /* 0x000fe40000010000 */
[----:B------:R-:W-:Y:S02]  /*0e80*/  @P1 FADD.FTZ R55, R34, R55 ;  /* 0x0000003722371221 */ /* 0x000fe40000010000 */
[----:B------:R-:W-:Y:S01]  /*0e90*/  @P1 FADD.FTZ R52, R35, R52 ;  /* 0x0000003423341221 */ /* 0x000fe20000010000 */
[----:B------:R-:W-:Y:S01]  /*0ea0*/  SEL R45, R54, R45, P0 ;  /* 0x0000002d362d7207 */ /* 0x000fe20000000000 */
[C---:B------:R-:W-:Y:S01]  /*0eb0*/  FMUL.FTZ R83, R55.reuse, R70 ;  /* 0x0000004637537220 */ /* 0x040fe20000410000 */
[----:B------:R-:W-:Y:S01]  /*0ec0*/  SEL R46, R55, R46, P0 ;  /* 0x0000002e372e7207 */ /* 0x000fe20000000000 */
[C---:B------:R-:W-:Y:S01]  /*0ed0*/  FMUL.FTZ R92, R52.reuse, R70 ;  /* 0x00000046345c7220 */ /* 0x040fe20000410000 */
[----:B------:R-:W-:Y:S01]  /*0ee0*/  SEL R47, R52, R47, P0 ;  /* 0x0000002f342f7207 */ /* 0x000fe20000000000 */
[----:B------:R-:W-:-:S04]  /*0ef0*/  @P4 IMAD.WIDE.U32 R88, R68, R87, c[0x0][0x258] ;  /* 0x0000960044584625 */ /* 0x000fc800078e0057 */
[----:B------:R-:W-:Y:S01]  /*0f00*/  FMUL.FTZ R52, R8, R53 ;  /* 0x0000003508347220 */ /* 0x000fe20000410000 */
[----:B------:R0:W-:Y:S01]  /*0f10*/  @P4 STG.E.128 [R88.64], R44 ;  /* 0x0000002c58004986 */ /* 0x0001e2000c101d04 */
[C---:B------:R-:W-:Y:S01]  /*0f20*/  IMAD.WIDE.U32 R86, R68.reuse, R87, c[0x0][0x248] ;  /* 0x0000920044567625 */ /* 0x040fe200078e0057 */
[----:B------:R-:W-:-:S03]  /*0f30*/  IADD3 R68, R68, 0x20, RZ ;  /* 0x0000002044447810 */ /* 0x000fc60007ffe0ff */
[----:B------:R-:W-:Y:S02]  /*0f40*/  FMUL.FTZ R55, R5, R92 ;  /* 0x0000005c05377220 */ /* 0x000fe40000410000 */
[----:B--2---:R-:W-:Y:S02]  /*0f50*/  FFMA.FTZ R24, R53, R48, R24 ;  /* 0x0000003035187223 */ /* 0x004fe40000010018 */
[----:B------:R-:W-:Y:S02]  /*0f60*/  FMUL.FTZ R48, R54, R70 ;  /* 0x0000004636307220 */ /* 0x000fe40000410000 */
[----:B------:R-:W-:Y:S02]  /*0f70*/  FMUL.FTZ R54, R6, R83 ;  /* 0x0000005306367220 */ /* 0x000fe40000410000 */
[-C--:B------:R-:W-:Y:S02]  /*0f80*/  FMUL.FTZ R53, R7, R48.reuse ;  /* 0x0000003007357220 */ /* 0x080fe40000410000 */
[----:B------:R-:W-:-:S02]  /*0f90*/  FFMA.FTZ R25, R49, R48, R25 ;  /* 0x0000003031197223 */ /* 0x000fc40000010019 */
[----:B------:R-:W-:Y:S01]  /*0fa0*/  FFMA.FTZ R26, R50, R83, R26 ;  /* 0x00000053321a7223 */ /* 0x000fe2000001001a */
[----:B------:R0:W-:Y:S01]  /*0fb0*/  STG.E.128 [R86.64], R52 ;  /* 0x0000003456007986 */ /* 0x0001e2000c101d04 */
[----:B------:R-:W-:-:S03]  /*0fc0*/  FFMA.FTZ R27, R51, R92, R27 ;  /* 0x0000005c331b7223 */ /* 0x000fc6000001001b */
.L_x_3593:
[----:B------:R-:W-:Y:S05]  /*0fd0*/  BSYNC B0 ;  /* 0x0000000000007941 */ /* 0x000fea0003800000 */
.L_x_3592:
[----:B------:R-:W-:Y:S01]  /*0fe0*/  BSSY B0, `(.L_x_3594) ;  /* 0x0000031000007945 */ /* 0x000fe20003800000 */
[----:B------:R-:W-:Y:S05]  /*0ff0*/  @!P3 BRA `(.L_x_3595) ;  /* 0x000002f00000b947 */ /* 0x000fea0003800000 */
[----:B------:R-:W-:-:S10]  /*1000*/  HFMA2.MMA R49, -RZ, RZ, 0, 9.5367431640625e-07 ;  /* 0x00000010ff317435 */ /* 0x000fd400000001ff */
[----:B------:R-:W-:-:S06]  /*1010*/  IMAD.WIDE.U32 R48, R68, R49, c[0x0][0x170] ;  /* 0x00005c0044307625 */ /* 0x000fcc00078e0031 */
[----:B------:R-:W2:Y:S01]  /*1020*/  LDG.E.128 R48, [R48.64] ;  /* 0x0000000430307981 */ /* 0x000ea2000c1e1d00 */
[----:B------:R-:W-:Y:S01]  /*1030*/  ISETP.NE.U32.AND P1, PT, RZ, c[0x0][0x218], PT ;  /* 0x00008600ff007a0c */ /* 0x000fe20003f25070 */
[-CC-:B0-----:R-:W-:Y:S01]  /*1040*/  FFMA.FTZ R53, R67, R90.reuse, R81.reuse ;  /* 0x0000005a43357223 */ /* 0x181fe20000010051 */
[----:B------:R-:W-:Y:S01]  /*1050*/  ISETP.NE.U32.AND P0, PT, RZ, c[0x0][0x258], PT ;  /* 0x00009600ff007a0c */ /* 0x000fe20003f05070 */
[-CC-:B------:R-:W-:Y:S01]  /*1060*/  FFMA.FTZ R54, R64, R90.reuse, R81.reuse ;  /* 0x0000005a40367223 */ /* 0x180fe20000010051 */
[----:B------:R-:W-:Y:S01]  /*1070*/  ISETP.NE.AND.EX P1, PT, RZ, c[0x0][0x21c], PT, P1 ;  /* 0x00008700ff007a0c */ /* 0x000fe20003f25310 */
[-CC-:B------:R-:W-:Y:S01]  /*1080*/  FFMA.FTZ R55, R75, R90.reuse, R81.reuse ;  /* 0x0000005a4b377223 */ /* 0x180fe20000010051 */
[----:B------:R-:W-:Y:S01]  /*1090*/  ISETP.NE.AND.EX P0, PT, RZ, c[0x0][0x25c], PT, P0 ;  /* 0x00009700ff007a0c */ /* 0x000fe20003f05300 */
[----:B------:R-:W-:Y:S01]  /*10a0*/  FFMA.FTZ R81, R78, R90, R81 ;  /* 0x0000005a4e517223 */ /* 0x000fe20000010051 */
[----:B------:R-:W-:Y:S01]  /*10b0*/  ISETP.NE.U32.AND P4, PT, RZ, c[0x0][0x258], PT ;  /* 0x00009600ff007a0c */ /* 0x000fe20003f85070 */
[----:B------:R-:W-:-:S02]  /*10c0*/  FADD.FTZ R52, R72, -R53 ;  /* 0x8000003548347221 */ /* 0x000fc40000010000 */
[----:B------:R-:W-:Y:S01]  /*10d0*/  FADD.FTZ R54, R73, -R54 ;  /* 0x8000003649367221 */ /* 0x000fe20000010000 */
[----:B------:R-:W-:Y:S01]  /*10e0*/  ISETP.NE.AND.EX P4, PT, RZ, c[0x0][0x25c], PT, P4 ;  /* 0x00009700ff007a0c */ /* 0x000fe20003f85340 */
[----:B------:R-:W-:Y:S02]  /*10f0*/  FADD.FTZ R86, R80, -R55 ;  /* 0x8000003750567221 */ /* 0x000fe40000010000 */
[----:B------:R-:W-:Y:S02]  /*1100*/  FADD.FTZ R88, R76, -R81 ;  /* 0x800000514c587221 */ /* 0x000fe40000010000 */
[C---:B-----5:R-:W-:Y:S02]  /*1110*/  FMUL.FTZ R53, R69.reuse, R52 ;  /* 0x0000003445357220 */ /* 0x060fe40000410000 */
[C---:B------:R-:W-:Y:S02]  /*1120*/  FMUL.FTZ R54, R69.reuse, R54 ;  /* 0x0000003645367220 */ /* 0x040fe40000410000 */
[----:B------:R-:W-:-:S02]  /*1130*/  FMUL.FTZ R55, R69, R86 ;  /* 0x0000005645377220 */ /* 0x000fc40000410000 */
[----:B------:R-:W-:Y:S01]  /*1140*/  FMUL.FTZ R52, R69, R88 ;  /* 0x0000005845347220 */ /* 0x000fe20000410000 */
[----:B------:R-:W-:Y:S01]  /*1150*/  @P0 LEA R88, P5, R68, c[0x0][0x258], 0x4 ;  /* 0x0000960044580a11 */ /* 0x000fe200078a20ff */
[----:B------:R-:W-:Y:S02]  /*1160*/  @P1 FADD.FTZ R53, R12, R53 ;  /* 0x000000350c351221 */ /* 0x000fe40000010000 */
[----:B------:R-:W-:Y:S01]  /*1170*/  @P1 FADD.FTZ R54, R13, R54 ;  /* 0x000000360d361221 */ /* 0x000fe20000010000 */
[----:B------:R-:W-:Y:S01]  /*1180*/  @P0 LEA.HI.X R89, R68, c[0x0][0x25c], RZ, 0x4, P5 ;  /* 0x0000970044590a11 */ /* 0x000fe200028f24ff */
[----:B------:R-:W-:Y:S01]  /*1190*/  @P1 FADD.FTZ R55, R14, R55 ;  /* 0x000000370e371221 */ /* 0x000fe20000010000 */
[----:B------:R-:W-:Y:S01]  /*11a0*/  SEL R44, R53, R44, P4 ;  /* 0x0000002c352c7207 */ /* 0x000fe20002000000 */
[----:B------:R-:W-:Y:S01]  /*11b0*/  @P1 FADD.FTZ R52, R15, R52 ;  /* 0x000000340f341221 */ /* 0x000fe20000010000 */
[----:B------:R-:W-:Y:S01]  /*11c0*/  LEA R86, P1, R68, c[0x0][0x248], 0x4 ;  /* 0x0000920044567a11 */ /* 0x000fe200078220ff */
[-C--:B------:R-:W-:Y:S01]  /*11d0*/  FMUL.FTZ R69, R53, R70.reuse ;  /* 0x0000004635457220 */ /* 0x080fe20000410000 */
[C---:B------:R-:W-:Y:S01]  /*11e0*/  SEL R45, R54.reuse, R45, P4 ;  /* 0x0000002d362d7207 */ /* 0x040fe20002000000 */
[----:B------:R-:W-:Y:S01]  /*11f0*/  FMUL.FTZ R90, R54, R70 ;  /* 0x00000046365a7220 */ /* 0x000fe20000410000 */
[C---:B------:R-:W-:Y:S01]  /*1200*/  SEL R46, R55.reuse, R46, P4 ;  /* 0x0000002e372e7207 */ /* 0x040fe20002000000 */
[-C--:B------:R-:W-:Y:S01]  /*1210*/  FMUL.FTZ R81, R55, R70.reuse ;  /* 0x0000004637517220 */ /* 0x080fe20000410000 */
[C---:B------:R-:W-:Y:S01]  /*1220*/  SEL R47, R52.reuse, R47, P4 ;  /* 0x0000002f342f7207 */ /* 0x040fe20002000000 */
[----:B------:R-:W-:Y:S01]  /*1230*/  FMUL.FTZ R70, R52, R70 ;  /* 0x0000004634467220 */ /* 0x000fe20000410000 */
[----:B------:R-:W-:Y:S01]  /*1240*/  LEA.HI.X R87, R68, c[0x0][0x24c], RZ, 0x4, P1 ;  /* 0x0000930044577a11 */ /* 0x000fe200008f24ff */
[----:B------:R-:W-:-:S02]  /*1250*/  FMUL.FTZ R52, R4, R69 ;  /* 0x0000004504347220 */ /* 0x000fc40000410000 */
[----:B------:R-:W-:Y:S01]  /*1260*/  FMUL.FTZ R53, R3, R90 ;  /* 0x0000005a03357220 */ /* 0x000fe20000410000 */
[----:B------:R0:W-:Y:S01]  /*1270*/  @P0 STG.E.128 [R88.64], R44 ;  /* 0x0000002c58000986 */ /* 0x0001e2000c101d04 */
[----:B------:R-:W-:Y:S02]  /*1280*/  FMUL.FTZ R54, R2, R81 ;  /* 0x0000005102367220 */ /* 0x000fe40000410000 */
[----:B------:R-:W-:-:S05]  /*1290*/  FMUL.FTZ R55, R0, R70 ;  /* 0x0000004600377220 */ /* 0x000fca0000410000 */
[----:B------:R0:W-:Y:S01]  /*12a0*/  STG.E.128 [R86.64], R52 ;  /* 0x0000003456007986 */ /* 0x0001e2000c101d04 */
[----:B--2---:R-:W-:Y:S02]  /*12b0*/  FFMA.FTZ R28, R69, R48, R28 ;  /* 0x00000030451c7223 */ /* 0x004fe4000001001c */
[----:B------:R-:W-:Y:S02]  /*12c0*/  FFMA.FTZ R29, R49, R90, R29 ;  /* 0x0000005a311d7223 */ /* 0x000fe4000001001d */
[----:B------:R-:W-:Y:S02]  /*12d0*/  FFMA.FTZ R30, R50, R81, R30 ;  /* 0x00000051321e7223 */ /* 0x000fe4000001001e */
[----:B------:R-:W-:Y:S02]  /*12e0*/  FFMA.FTZ R31, R51, R70, R31 ;  /* 0x00000046331f7223 */ /* 0x000fe4000001001f */
.L_x_3595:
[----:B0-----:R-:W-:Y:S05]  /*12f0*/  BSYNC B0 ;  /* 0x0000000000007941 */ /* 0x001fea0003800000 */
.L_x_3594:
[----:B------:R-:W-:-:S04]  /*1300*/  MOV R49, c[0x0][0x160] ;  /* 0x0000580000317a02 */ /* 0x000fc80000000f00 */
[----:B------:R-:W-:-:S04]  /*1310*/  LEA R62, R49, R62, 0x2 ;  /* 0x0000003e313e7211 */ /* 0x000fc800078e10ff */
[----:B------:R-:W-:-:S13]  /*1320*/  ISETP.GE.AND P0, PT, R62, c[0x0][0x164], PT ;  /* 0x000059003e007a0c */ /* 0x000fda0003f06270 */
[----:B-----5:R-:W-:Y:S01]  /*1330*/  @P0 CALL.REL.NOINC `(.L_x_3585) ;  /* 0x0000001000000944 */ /* 0x020fe20003c00000 */
[----:B------:R-:W-:Y:S05]  /*1340*/  BRA `(.L_x_3596) ;  /* 0xfffff14000007947 */ /* 0x000fea000383ffff */
.L_x_3585:
[----:B0-----:R-:W-:Y:S01]  /*1350*/  SHF.R.U32.HI R0, RZ, 0x5, R63 ;  /* 0x00000005ff007819 */ /* 0x001fe2000001163f */
[----:B------:R-:W-:Y:S01]  /*1360*/  WARPSYNC 0xffffffff ;  /* 0xffffffff00007948 */ /* 0x000fe20003800000 */
[----:B-----5:R-:W-:Y:S01]  /*1370*/  LOP3.LUT R2, R63, 0x1f, RZ, 0xc0, !PT ;  /* 0x0000001f3f027812 */ /* 0x020fe200078ec0ff */
[----:B------:R-:W0:Y:S01]  /*1380*/  S2R R32, SR_CTAID.X ;  /* 0x0000000000207919 */ /* 0x000e220000002500 */
[----:B------:R-:W-:Y:S01]  /*1390*/  BSSY B0, `(.L_x_3597) ;  /* 0x000005a000007945 */ /* 0x000fe20003800000 */
[----:B------:R-:W-:-:S05]  /*13a0*/  IMAD.SHL.U32 R3, R0, 0x40, RZ ;  /* 0x0000004000037824 */ /* 0x000fca00078e00ff */
[----:B------:R-:W-:-:S05]  /*13b0*/  LOP3.LUT R0, R3, 0xffffffc0, R2, 0xe2, !PT ;  /* 0xffffffc003007812 */ /* 0x000fca00078ee202 */
[----:B------:R-:W-:Y:S04]  /*13c0*/  STS.128 [R0.X16], R20 ;  /* 0x0000001400007388 */ /* 0x000fe8000000cc00 */
[----:B------:R-:W-:Y:S04]  /*13d0*/  STS.128 [R0.X16+0x200], R40 ;  /* 0x0002002800007388 */ /* 0x000fe8000000cc00 */
[----:B------:R-:W-:Y:S01]  /*13e0*/  BAR.SYNC.DEFER_BLOCKING 0x0 ;  /* 0x0000000000007b1d */ /* 0x000fe20000010000 */
[----:B0-----:R-:W-:-:S05]  /*13f0*/  IMAD R32, R32, c[0x0][0x168], RZ ;  /* 0x00005a0020207a24 */ /* 0x001fca00078e02ff */
        /* <DEDUP_REMOVED lines=13> */
[----:B------:R0:W-:Y:S01]  /*14d0*/  STS.128 [R0.X16], R16 ;  /* 0x0000001000007388 */ /* 0x0001e2000000cc00 */
[----:B----4-:R-:W-:-:S03]  /*14e0*/  FADD.FTZ R2, R2, R7 ;  /* 0x0000000702027221 */ /* 0x010fc60000010000 */
[----:B------:R-:W-:Y:S01]  /*14f0*/  STS.128 [R0.X16+0x200], R36 ;  /* 0x0002002400007388 */ /* 0x000fe2000000cc00 */
        /* <DEDUP_REMOVED lines=21> */
[----:B------:R-:W-:Y:S01]  /*1650*/  STS.128 [R0.X16], R24 ;  /* 0x0000001800007388 */ /* 0x000fe2000000cc00 */
[----:B----4-:R-:W-:-:S03]  /*1660*/  FADD.FTZ R10, R10, R15 ;  /* 0x0000000f0a0a7221 */ /* 0x010fc60000010000 */
[----:B------:R0:W-:Y:S01]  /*1670*/  STS.128 [R0.X16+0x200], R28 ;  /* 0x0002001c00007388 */ /* 0x0001e2000000cc00 */
        /* <DEDUP_REMOVED lines=43> */
.L_x_3598:
[----:B------:R-:W-:Y:S05]  /*1930*/  BSYNC B0 ;  /* 0x0000000000007941 */ /* 0x000fea0003800000 */
.L_x_3597:
        /* <DEDUP_REMOVED lines=10> */
.L_x_3590:
[----:B------:R-:W-:Y:S01]  /*19e0*/  HFMA2.MMA R52, -RZ, RZ, 0, 5.9604644775390625e-08 ;  /* 0x00000001ff347435 */ /* 0x000fe200000001ff */
[----:B------:R-:W-:Y:S02]  /*19f0*/  MOV R53, R85 ;  /* 0x0000005500357202 */ /* 0x000fe40000000f00 */
[----:B------:R-:W-:Y:S02]  /*1a00*/  MOV R50, 0x1f ;  /* 0x0000001f00327802 */ /* 0x000fe40000000f00 */
[----:B------:R-:W-:-:S02]  /*1a10*/  MOV R51, 0xffffffff ;  /* 0xffffffff00337802 */ /* 0x000fc40000000f00 */
[----:B------:R-:W-:Y:S02]  /*1a20*/  MOV R48, 0x1a40 ;  /* 0x00001a4000307802 */ /* 0x000fe40000000f00 */
[----:B-----5:R-:W-:Y:S05]  /*1a30*/  CALL.REL.NOINC `($__internal_164_$__cuda_sm70_shflsync_bfly_p) ;  /* 0x0000046000007944 */ /* 0x020fea0003c00000 */
[----:B-1----:R-:W-:Y:S01]  /*1a40*/  MOV R54, R51 ;  /* 0x0000003300367202 */ /* 0x002fe20000000f00 */
[----:B0-----:R-:W-:Y:S05]  /*1a50*/  BRA `(.L_x_3599) ;  /* 0xfffff10000007947 */ /* 0x001fea000383ffff */
.L_x_3591:
[----:B------:R-:W-:Y:S01]  /*1a60*/  HFMA2.MMA R52, -RZ, RZ, 0, 5.9604644775390625e-08 ;  /* 0x00000001ff347435 */ /* 0x000fe200000001ff */
[----:B------:R-:W-:Y:S02]  /*1a70*/  MOV R53, R86 ;  /* 0x0000005600357202 */ /* 0x000fe40000000f00 */
[----:B------:R-:W-:Y:S02]  /*1a80*/  MOV R50, 0x1f ;  /* 0x0000001f00327802 */ /* 0x000fe40000000f00 */
[----:B------:R-:W-:Y:S02]  /*1a90*/  MOV R51, 0xffffffff ;  /* 0xffffffff00337802 */ /* 0x000fe40000000f00 */
[----:B------:R-:W-:Y:S02]  /*1aa0*/  MOV R48, 0x1ac0 ;  /* 0x00001ac000307802 */ /* 0x000fe40000000f00 */
[----:B01---5:R-:W-:Y:S05]  /*1ab0*/  CALL.REL.NOINC `($__internal_164_$__cuda_sm70_shflsync_bfly_p) ;  /* 0x000003e000007944 */ /* 0x023fea0003c00000 */
[----:B------:R-:W-:Y:S01]  /*1ac0*/  FADD.FTZ R85, R54, R85 ;  /* 0x0000005536557221 */ /* 0x000fe20000010000 */
[----:B0-----:R-:W-:Y:S01]  /*1ad0*/  HFMA2.MMA R52, -RZ, RZ, 0, 1.1920928955078125e-07 ;  /* 0x00000002ff347435 */ /* 0x001fe200000001ff */
[----:B-1----:R-:W-:Y:S01]  /*1ae0*/  FADD.FTZ R86, R86, R51 ;  /* 0x0000003356567221 */ /* 0x002fe20000010000 */
[----:B------:R-:W-:Y:S01]  /*1af0*/  MOV R51, 0xffffffff ;  /* 0xffffffff00337802 */ /* 0x000fe20000000f00 */
[----:B------:R-:W-:Y:S01]  /*1b00*/  IMAD.MOV.U32 R50, RZ, RZ, 0x1f ;  /* 0x0000001fff327424 */ /* 0x000fe200078e00ff */
[----:B------:R-:W-:-:S02]  /*1b10*/  MOV R53, R85 ;  /* 0x0000005500357202 */ /* 0x000fc40000000f00 */
[----:B------:R-:W-:Y:S02]  /*1b20*/  MOV R48, 0x1b40 ;  /* 0x00001b4000307802 */ /* 0x000fe40000000f00 */
[----:B------:R-:W-:Y:S05]  /*1b30*/  CALL.REL.NOINC `($__internal_164_$__cuda_sm70_shflsync_bfly_p) ;  /* 0x0000036000007944 */ /* 0x000fea0003c00000 */
[----:B0-----:R-:W-:Y:S01]  /*1b40*/  HFMA2.MMA R52, -RZ, RZ, 0, 1.1920928955078125e-07 ;  /* 0x00000002ff347435 */ /* 0x001fe200000001ff */
[----:B-1----:R-:W-:Y:S02]  /*1b50*/  MOV R54, R51 ;  /* 0x0000003300367202 */ /* 0x002fe40000000f00 */
[----:B------:R-:W-:Y:S02]  /*1b60*/  MOV R53, R86 ;  /* 0x0000005600357202 */ /* 0x000fe40000000f00 */
[----:B------:R-:W-:Y:S02]  /*1b70*/  MOV R50, 0x1f ;  /* 0x0000001f00327802 */ /* 0x000fe40000000f00 */
[----:B------:R-:W-:Y:S02]  /*1b80*/  MOV R51, 0xffffffff ;  /* 0xffffffff00337802 */ /* 0x000fe40000000f00 */
[----:B------:R-:W-:Y:S02]  /*1b90*/  MOV R48, 0x1bb0 ;  /* 0x00001bb000307802 */ /* 0x000fe40000000f00 */
[----:B------:R-:W-:Y:S05]  /*1ba0*/  CALL.REL.NOINC `($__internal_164_$__cuda_sm70_shflsync_bfly_p) ;  /* 0x000002f000007944 */ /* 0x000fea0003c00000 */
[----:B------:R-:W-:Y:S01]  /*1bb0*/  FADD.FTZ R85, R54, R85 ;  /* 0x0000005536557221 */ /* 0x000fe20000010000 */
[----:B0-----:R-:W-:Y:S01]  /*1bc0*/  HFMA2.MMA R52, -RZ, RZ, 0, 2.384185791015625e-07 ;  /* 0x00000004ff347435 */ /* 0x001fe200000001ff */
[----:B-1----:R-:W-:Y:S01]  /*1bd0*/  FADD.FTZ R86, R86, R51 ;  /* 0x0000003356567221 */ /* 0x002fe20000010000 */
[----:B------:R-:W-:-:S02]  /*1be0*/  MOV R50, 0x1f ;  /* 0x0000001f00327802 */ /* 0x000fc40000000f00 */
[----:B------:R-:W-:Y:S02]  /*1bf0*/  MOV R51, 0xffffffff ;  /* 0xffffffff00337802 */ /* 0x000fe40000000f00 */
[----:B------:R-:W-:Y:S02]  /*1c00*/  MOV R53, R85 ;  /* 0x0000005500357202 */ /* 0x000fe40000000f00 */
[----:B------:R-:W-:Y:S02]  /*1c10*/  MOV R48, 0x1c30 ;  /* 0x00001c3000307802 */ /* 0x000fe40000000f00 */
[----:B------:R-:W-:Y:S05]  /*1c20*/  CALL.REL.NOINC `($__internal_164_$__cuda_sm70_shflsync_bfly_p) ;  /* 0x0000027000007944 */ /* 0x000fea0003c00000 */
[----:B0-----:R-:W-:Y:S01]  /*1c30*/  HFMA2.MMA R52, -RZ, RZ, 0, 2.384185791015625e-07 ;  /* 0x00000004ff347435 */ /* 0x001fe200000001ff */
[----:B-1----:R-:W-:Y:S01]  /*1c40*/  IMAD.MOV.U32 R54, RZ, RZ, R51 ;  /* 0x000000ffff367224 */ /* 0x002fe200078e0033 */
[----:B------:R-:W-:Y:S02]  /*1c50*/  MOV R53, R86 ;  /* 0x0000005600357202 */ /* 0x000fe40000000f00 */
[----:B------:R-:W-:Y:S02]  /*1c60*/  MOV R50, 0x1f ;  /* 0x0000001f00327802 */ /* 0x000fe40000000f00 */
[----:B------:R-:W-:-:S02]  /*1c70*/  MOV R51, 0xffffffff ;  /* 0xffffffff00337802 */ /* 0x000fc40000000f00 */
[----:B------:R-:W-:Y:S02]  /*1c80*/  MOV R48, 0x1ca0 ;  /* 0x00001ca000307802 */ /* 0x000fe40000000f00 */
[----:B------:R-:W-:Y:S05]  /*1c90*/  CALL.REL.NOINC `($__internal_164_$__cuda_sm70_shflsync_bfly_p) ;  /* 0x0000020000007944 */ /* 0x000fea0003c00000 */
[----:B------:R-:W-:Y:S01]  /*1ca0*/  FADD.FTZ R55, R54, R85 ;  /* 0x0000005536377221 */ /* 0x000fe20000010000 */
[----:B0-----:R-:W-:Y:S01]  /*1cb0*/  HFMA2.MMA R52, -RZ, RZ, 0, 4.76837158203125e-07 ;  /* 0x00000008ff347435 */ /* 0x001fe200000001ff */
[----:B-1----:R-:W-:Y:S01]  /*1cc0*/  FADD.FTZ R86, R86, R51 ;  /* 0x0000003356567221 */ /* 0x002fe20000010000 */
[----:B------:R-:W-:Y:S02]  /*1cd0*/  MOV R50, 0x1f ;  /* 0x0000001f00327802 */ /* 0x000fe40000000f00 */
[----:B------:R-:W-:Y:S02]  /*1ce0*/  MOV R51, 0xffffffff ;  /* 0xffffffff00337802 */ /* 0x000fe40000000f00 */
[----:B------:R-:W-:Y:S02]  /*1cf0*/  MOV R53, R55 ;  /* 0x0000003700357202 */ /* 0x000fe40000000f00 */
[----:B------:R-:W-:Y:S02]  /*1d00*/  MOV R48, 0x1d20 ;  /* 0x00001d2000307802 */ /* 0x000fe40000000f00 */
[----:B------:R-:W-:Y:S05]  /*1d10*/  CALL.REL.NOINC `($__internal_164_$__cuda_sm70_shflsync_bfly_p) ;  /* 0x0000018000007944 */ /* 0x000fea0003c00000 */
[----:B0-----:R-:W-:Y:S01]  /*1d20*/  HFMA2.MMA R52, -RZ, RZ, 0, 4.76837158203125e-07 ;  /* 0x00000008ff347435 */ /* 0x001fe200000001ff */
[----:B-1----:R-:W-:Y:S01]  /*1d30*/  MOV R54, R51 ;  /* 0x0000003300367202 */ /* 0x002fe20000000f00 */
[----:B------:R-:W-:Y:S01]  /*1d40*/  IMAD.MOV.U32 R50, RZ, RZ, 0x1f ;  /* 0x0000001fff327424 */ /* 0x000fe200078e00ff */
[----:B------:R-:W-:-:S02]  /*1d50*/  MOV R53, R86 ;  /* 0x0000005600357202 */ /* 0x000fc40000000f00 */
[----:B------:R-:W-:Y:S02]  /*1d60*/  MOV R51, 0xffffffff ;  /* 0xffffffff00337802 */ /* 0x000fe40000000f00 */
[----:B------:R-:W-:Y:S02]  /*1d70*/  MOV R48, 0x1d90 ;  /* 0x00001d9000307802 */ /* 0x000fe40000000f00 */
[----:B------:R-:W-:Y:S05]  /*1d80*/  CALL.REL.NOINC `($__internal_164_$__cuda_sm70_shflsync_bfly_p) ;  /* 0x0000011000007944 */ /* 0x000fea0003c00000 */
[----:B------:R-:W-:Y:S01]  /*1d90*/  FADD.FTZ R55, R54, R55 ;  /* 0x0000003736377221 */ /* 0x000fe20000010000 */
[----:B0-----:R-:W-:Y:S01]  /*1da0*/  HFMA2.MMA R52, -RZ, RZ, 0, 9.5367431640625e-07 ;  /* 0x00000010ff347435 */ /* 0x001fe200000001ff */
[----:B-1----:R-:W-:Y:S01]  /*1db0*/  FADD.FTZ R54, R86, R51 ;  /* 0x0000003356367221 */ /* 0x002fe20000010000 */
[----:B------:R-:W-:Y:S02]  /*1dc0*/  MOV R50, 0x1f ;  /* 0x0000001f00327802 */ /* 0x000fe40000000f00 */
[----:B------:R-:W-:Y:S02]  /*1dd0*/  MOV R51, 0xffffffff ;  /* 0xffffffff00337802 */ /* 0x000fe40000000f00 */
[----:B------:R-:W-:Y:S02]  /*1de0*/  MOV R53, R55 ;  /* 0x0000003700357202 */ /* 0x000fe40000000f00 */
[----:B------:R-:W-:-:S02]  /*1df0*/  MOV R48, 0x1e10 ;  /* 0x00001e1000307802 */ /* 0x000fc40000000f00 */
[----:B------:R-:W-:Y:S05]  /*1e00*/  CALL.REL.NOINC `($__internal_164_$__cuda_sm70_shflsync_bfly_p) ;  /* 0x0000009000007944 */ /* 0x000fea0003c00000 */
[----:B0-----:R-:W-:Y:S01]  /*1e10*/  HFMA2.MMA R52, -RZ, RZ, 0, 9.5367431640625e-07 ;  /* 0x00000010ff347435 */ /* 0x001fe200000001ff */
[----:B-1----:R-:W-:-:S02]  /*1e20*/  MOV R86, R51 ;  /* 0x0000003300567202 */ /* 0x002fc40000000f00 */
[----:B------:R-:W-:Y:S02]  /*1e30*/  MOV R53, R54 ;  /* 0x0000003600357202 */ /* 0x000fe40000000f00 */
[----:B------:R-:W-:Y:S02]  /*1e40*/  MOV R50, 0x1f ;  /* 0x0000001f00327802 */ /* 0x000fe40000000f00 */
[----:B------:R-:W-:Y:S02]  /*1e50*/  MOV R51, 0xffffffff ;  /* 0xffffffff00337802 */ /* 0x000fe40000000f00 */
[----:B------:R-:W-:Y:S02]  /*1e60*/  MOV R48, 0x1e80 ;  /* 0x00001e8000307802 */ /* 0x000fe40000000f00 */
[----:B------:R-:W-:Y:S05]  /*1e70*/  CALL.REL.NOINC `($__internal_164_$__cuda_sm70_shflsync_bfly_p) ;  /* 0x0000002000007944 */ /* 0x000fea0003c00000 */
[----:B-1----:R-:W-:Y:S01]  /*1e80*/  MOV R49, R51 ;  /* 0x0000003300317202 */ /* 0x002fe20000000f00 */
[----:B0-----:R-:W-:Y:S05]  /*1e90*/  BRA `(.L_x_3600) ;  /* 0xffffede000007947 */ /* 0x001fea000383ffff */
        .weak           $__internal_164_$__cuda_sm70_shflsync_bfly_p
        .type           $__internal_164_$__cuda_sm70_shflsync_bfly_p,@function
        .size           $__internal_164_$__cuda_sm70_shflsync_bfly_p,(.L_x_4544 - $__internal_164_$__cuda_sm70_shflsync_bfly_p)
$__internal_164_$__cuda_sm70_shflsync_bfly_p:
[----:B------:R-:W-:Y:S01]  /*1ea0*/  HFMA2.MMA R49, -RZ, RZ, 0, 0 ;  /* 0x00000000ff317435 */ /* 0x000fe200000001ff */
[----:B------:R-:W-:Y:S04]  /*1eb0*/  WARPSYNC R51 ;  /* 0x0000003300007348 */ /* 0x000fe80003800000 */
[----:B------:R0:W1:Y:S01]  /*1ec0*/  SHFL.BFLY PT, R51, R53, R52, R50 ;  /* 0x0c00003435337389 */ /* 0x00006200000e0032 */
[----:B------:R-:W-:Y:S05]  /*1ed0*/  RET.REL.NODEC R48 `(_ZN10layer_norm13ln_bwd_kernelINS_13Kernel_traitsI6__halfffffjLj256ELj1ELj4ELj1ELj16ENS_18Kernel_traits_baseILj256ES2_ffffjLj128EEEEELb0ELb1ELb0ELb0EEEvNS_9BwdParamsE) ;  /* 0xffffe12030007950 */ /* 0x000fea0003c3ffff */
.L_x_3601:
        /* <DEDUP_REMOVED lines=10> */
.L_x_4544:


//--------------------- .text._ZN10layer_norm13ln_bwd_kernelINS_13Kernel_traitsI6__halfffffjLj256ELj1ELj4ELj1ELj16ENS_18Kernel_traits_baseILj256ES2_ffffjLj128EEEEELb0ELb1ELb0ELb1EEEvNS_9BwdParamsE --------------------------
	.section	.text._ZN10layer_norm13ln_bwd_kernelINS_13Kernel_traitsI6__halfffffjLj256ELj1ELj4ELj1ELj16ENS_18Kernel_traits_baseILj256ES2_ffffjLj128EEEEELb0ELb1ELb0ELb1EEEvNS_9BwdParamsE,"ax",@progbits
	.sectioninfo	@"SHI_REGISTERS=94"
	.align	128
        .global         _ZN10layer_norm13ln_bwd_kernelINS_13Kernel_traitsI6__halfffffjLj256ELj1ELj4ELj1ELj16ENS_18Kernel_traits_baseILj256ES2_ffffjLj128EEEEELb0ELb1ELb0ELb1EEEvNS_9BwdParamsE
        .type           _ZN10layer_norm13ln_bwd_kernelINS_13Kernel_traitsI6__halfffffjLj256ELj1ELj4ELj1ELj16ENS_18Kernel_traits_baseILj256ES2_ffffjLj128EEEEELb0ELb1ELb0ELb1EEEvNS_9BwdParamsE,@function
        .size           _ZN10layer_norm13ln_bwd_kernelINS_13Kernel_traitsI6__halfffffjLj256ELj1ELj4ELj1ELj16ENS_18Kernel_traits_baseILj256ES2_ffffjLj128EEEEELb0ELb1ELb0ELb1EEEvNS_9BwdParamsE,(.L_x_4545 - _ZN10layer_norm13ln_bwd_kernelINS_13Kernel_traitsI6__halfffffjLj256ELj1ELj4ELj1ELj16ENS_18Kernel_traits_baseILj256ES2_ffffjLj128EEEEELb0ELb1ELb0ELb1EEEvNS_9BwdParamsE)
        .other          _ZN10layer_norm13ln_bwd_kernelINS_13Kernel_traitsI6__halfffffjLj256ELj1ELj4ELj1ELj16ENS_18Kernel_traits_baseILj256ES2_ffffjLj128EEEEELb0ELb1ELb0ELb1EEEvNS_9BwdParamsE,@"STO_CUDA_ENTRY STV_DEFAULT"
_ZN10layer_norm13ln_bwd_kernelINS_13Kernel_traitsI6__halfffffjLj256ELj1ELj4ELj1ELj16ENS_18Kernel_traits_baseILj256ES2_ffffjLj128EEEEELb0ELb1ELb0ELb1EEEvNS_9BwdParamsE:
.text._ZN10layer_norm13ln_bwd_kernelINS_13Kernel_traitsI6__halfffffjLj256ELj1ELj4ELj1ELj16ENS_18Kernel_traits_baseILj256ES2_ffffjLj128EEEEELb0ELb1ELb0ELb1EEEvNS_9BwdParamsE:
        /* <DEDUP_REMOVED lines=21> */
.L_x_3602:
[----:B------:R-:W-:-:S04]  /*0150*/  SHF.L.U32 R2, R0, 0x3, RZ ;  /* 0x0000000300027819 */ /* 0x000fc800000006ff */
[----:B------:R-:W-:-:S04]  /*0160*/  LOP3.LUT R4, R2, 0xf8, RZ, 0xc0, !PT ;  /* 0x000000f802047812 */ /* 0x000fc800078ec0ff */
[----:B------:R-:W-:-:S04]  /*0170*/  IADD3 R2, P0, R4, c[0x0][0x1b0], RZ ;  /* 0x00006c0004027a10 */ /* 0x000fc80007f1e0ff */
[----:B------:R-:W-:Y:S02]  /*0180*/  IADD3.X R3, RZ, c[0x0][0x1b4], RZ, P0, !PT ;  /* 0x00006d00ff037a10 */ /* 0x000fe400007fe4ff */
[----:B------:R-:W-:-:S03]  /*0190*/  IADD3 R4, P0, R4, c[0x0][0x1c8], RZ ;  /* 0x0000720004047a10 */ /* 0x000fc60007f1e0ff */
[----:B------:R0:W2:Y:S01]  /*01a0*/  LDG.E.64 R70, [R2.64] ;  /* 0x0000000402467981 */ /* 0x0000a2000c1e1b00 */
[----:B------:R-:W-:-:S03]  /*01b0*/  IADD3.X R5, RZ, c[0x0][0x1cc], RZ, P0, !PT ;  /* 0x00007300ff057a10 */ /* 0x000fc600007fe4ff */
[----:B------:R0:W3:Y:S04]  /*01c0*/  LDG.E.64 R66, [R2.64+0x100] ;  /* 0x0001000402427981 */ /* 0x0000e8000c1e1b00 */
[----:B------:R1:W4:Y:S04]  /*01d0*/  LDG.E.64 R6, [R4.64] ;  /* 0x0000000404067981 */ /* 0x000328000c1e1b00 */
[----:B------:R1:W5:Y:S01]  /*01e0*/  LDG.E.64 R8, [R4.64+0x100] ;  /* 0x0001000404087981 */ /* 0x000362000c1e1b00 */
[----:B------:R-:W2:Y:S01]  /*01f0*/  LDC.U8 R59, c[0x0][0x1f0] ;  /* 0x00007c00ff3b7b82 */ /* 0x000ea20000000000 */
[----:B------:R-:W-:Y:S01]  /*0200*/  HFMA2.MMA R57, -RZ, RZ, 0, 0 ;  /* 0x00000000ff397435 */ /* 0x000fe200000001ff */
[----:B0-----:R-:W-:Y:S01]  /*0210*/  CS2R R2, SRZ ;  /* 0x0000000000027805 */ /* 0x001fe2000001ff00 */
[----:B------:R-:W-:Y:S01]  /*0220*/  CS2R R10, SRZ ;  /* 0x00000000000a7805 */ /* 0x000fe2000001ff00 */
[----:B------:R-:W-:Y:S01]  /*0230*/  CS2R R12, SRZ ;  /* 0x00000000000c7805 */ /* 0x000fe2000001ff00 */
[----:B------:R-:W-:Y:S01]  /*0240*/  CS2R R46, SRZ ;  /* 0x00000000002e7805 */ /* 0x000fe2000001ff00 */
[----:B------:R-:W-:Y:S01]  /*0250*/  CS2R R50, SRZ ;  /* 0x0000000000327805 */ /* 0x000fe2000001ff00 */
[----:B------:R-:W-:Y:S01]  /*0260*/  CS2R R14, SRZ ;  /* 0x00000000000e7805 */ /* 0x000fe2000001ff00 */
[----:B------:R-:W-:Y:S01]  /*0270*/  CS2R R44, SRZ ;  /* 0x00000000002c7805 */ /* 0x000fe2000001ff00 */
[----:B-1----:R-:W-:Y:S01]  /*0280*/  CS2R R4, SRZ ;  /* 0x0000000000047805 */ /* 0x002fe2000001ff00 */
[----:B------:R-:W-:Y:S01]  /*0290*/  CS2R R48, SRZ ;  /* 0x0000000000307805 */ /* 0x000fe2000001ff00 */
[----:B------:R-:W-:-:S02]  /*02a0*/  MOV R52, RZ ;  /* 0x000000ff00347202 */ /* 0x000fc40000000f00 */
        /* <DEDUP_REMOVED lines=8> */
[--C-:B----4-:R-:W-:Y:S01]  /*0330*/  SHF.R.U64 R56, R6, 0x10, R7.reuse ;  /* 0x0000001006387819 */ /* 0x110fe20000001207 */
[----:B------:R-:W-:Y:S01]  /*0340*/  HADD2.F32 R66, -RZ, R6.H0_H0 ;  /* 0x20000006ff427230 */ /* 0x000fe20000004100 */
[----:B------:R-:W-:Y:S01]  /*0350*/  SHF.R.U32.HI R55, RZ, 0x10, R7 ;  /* 0x00000010ff377819 */ /* 0x000fe20000011607 */
[----:B------:R-:W-:Y:S01]  /*0360*/  HADD2.F32 R65, -RZ, R7.H0_H0 ;  /* 0x20000007ff417230 */ /* 0x000fe20000004100 */
[--C-:B-----5:R-:W-:Y:S01]  /*0370*/  SHF.R.U64 R54, R8, 0x10, R9.reuse ;  /* 0x0000001008367819 */ /* 0x120fe20000001209 */
        /* <DEDUP_REMOVED lines=8> */
[----:B------:R-:W-:Y:S02]  /*0400*/  HADD2.F32 R58, -RZ, R58.H0_H0 ;  /* 0x2000003aff3a7230 */ /* 0x000fe40000004100 */
[----:B------:R-:W-:Y:S02]  /*0410*/  HADD2.F32 R56, -RZ, R56.H0_H0 ;  /* 0x20000038ff387230 */ /* 0x000fe40000004100 */
[----:B------:R-:W-:Y:S02]  /*0420*/  HADD2.F32 R55, -RZ, R55.H0_H0 ;  /* 0x20000037ff377230 */ /* 0x000fe40000004100 */
[----:B------:R-:W-:-:S02]  /*0430*/  HADD2.F32 R54, -RZ, R54.H0_H0 ;  /* 0x20000036ff367230 */ /* 0x000fc40000004100 */
[----:B------:R-:W-:Y:S02]  /*0440*/  HADD2.F32 R53, -RZ, R53.H0_H0 ;  /* 0x20000035ff357230 */ /* 0x000fe40000004100 */
.L_x_3606:
[----:B------:R-:W-:Y:S01]  /*0450*/  IMAD R28, R68, c[0x0][0x168], RZ ;  /* 0x00005a00441c7a24 */ /* 0x000fe200078e02ff */
[----:B------:R-:W-:Y:S02]  /*0460*/  MOV R75, 0x4 ;  /* 0x00000004004b7802 */ /* 0x000fe40000000f00 */
[----:B------:R-:W-:Y:S02]  /*0470*/  LOP3.LUT R78, R0, 0x1f, RZ, 0xc0, !PT ;  /* 0x0000001f004e7812 */ /* 0x000fe400078ec0ff */
[----:B------:R-:W-:Y:S01]  /*0480*/  SHF.R.S32.HI R29, RZ, 0x1f, R28 ;  /* 0x0000001fff1d7819 */ /* 0x000fe2000001141c */
[CC--:B------:R-:W-:Y:S01]  /*0490*/  IMAD.WIDE R42, R68.reuse, R75.reuse, c[0x0][0x1a0] ;  /* 0x00006800442a7625 */ /* 0x0c0fe200078e024b */
[----:B------:R-:W-:Y:S02]  /*04a0*/  MOV R81, 0x10 ;  /* 0x0000001000517802 */ /* 0x000fe40000000f00 */
[----:B------:R-:W-:Y:S02]  /*04b0*/  LEA.HI R29, R29, R28, RZ, 0x2 ;  /* 0x0000001c1d1d7211 */ /* 0x000fe400078f10ff */
[----:B------:R0:W2:Y:S02]  /*04c0*/  LDG.E R79, [R42.64] ;  /* 0x000000042a4f7981 */ /* 0x0000a4000c1e1900 */
[----:B------:R-:W-:Y:S01]  /*04d0*/  LEA.HI.SX32 R78, R29, R78, 0x1e ;  /* 0x0000004e1d4e7211 */ /* 0x000fe200078ff2ff */
[----:B------:R-:W-:-:S04]  /*04e0*/  IMAD.WIDE R74, R68, R75, c[0x0][0x1a8] ;  /* 0x00006a00444a7625 */ /* 0x000fc800078e024b */
[CC--:B------:R-:W-:Y:S01]  /*04f0*/  IMAD.WIDE.U32 R28, R78.reuse, R81.reuse, c[0x0][0x188] ;  /* 0x000062004e1c7625 */ /* 0x0c0fe200078e0051 */
[C---:B------:R-:W-:Y:S01]  /*0500*/  IADD3 R72, R78.reuse, 0x20, RZ ;  /* 0x000000204e487810 */ /* 0x040fe20007ffe0ff */
[----:B------:R1:W3:Y:S02]  /*0510*/  LDG.E R74, [R74.64] ;  /* 0x000000044a4a7981 */ /* 0x0002e4000c1e1900 */
[-C--:B------:R-:W-:Y:S02]  /*0520*/  IMAD.WIDE.U32 R32, R78, R81.reuse, c[0x0][0x208] ;  /* 0x000082004e207625 */ /* 0x080fe400078e0051 */
[----:B------:R-:W4:Y:S02]  /*0530*/  LDG.E.128 R28, [R28.64] ;  /* 0x000000041c1c7981 */ /* 0x000f24000c1e1d00 */
[----:B------:R-:W-:Y:S02]  /*0540*/  IMAD.WIDE.U32 R36, R81, R72, c[0x0][0x188] ;  /* 0x0000620051247625 */ /* 0x000fe400078e0048 */
[----:B------:R-:W3:Y:S04]  /*0550*/  LDG.E.128 R32, [R32.64] ;  /* 0x0000000420207981 */ /* 0x000ee8000c1e1d00 */
[----:B------:R-:W3:Y:S01]  /*0560*/  LDG.E.128 R36, [R36.64] ;  /* 0x0000000424247981 */ /* 0x000ee2000c1e1d00 */
[----:B------:R-:W-:-:S06]  /*0570*/  IMAD.WIDE.U32 R40, R72, R81, c[0x0][0x208] ;  /* 0x0000820048287625 */ /* 0x000fcc00078e0051 */
[----:B0-----:R-:W3:Y:S01]  /*0580*/  LDG.E.128 R40, [R40.64] ;  /* 0x0000000428287981 */ /* 0x001ee2000c1e1d00 */
[----:B------:R-:W-:-:S04]  /*0590*/  ISETP.NE.U32.AND P0, PT, RZ, c[0x0][0x1c0], PT ;  /* 0x00007000ff007a0c */ /* 0x000fc80003f05070 */
[----:B------:R-:W-:Y:S02]  /*05a0*/  ISETP.NE.AND.EX P0, PT, RZ, c[0x0][0x1c4], PT, P0 ;  /* 0x00007100ff007a0c */ /* 0x000fe40003f05300 */
[----:B-1----:R-:W-:Y:S02]  /*05b0*/  SHF.R.S32.HI R75, RZ, 0x1f, R68 ;  /* 0x0000001fff4b7819 */ /* 0x002fe40000011444 */
[----:B------:R-:W-:-:S09]  /*05c0*/  MOV R70, 0x3f800000 ;  /* 0x3f80000000467802 */ /* 0x000fd20000000f00 */
[----:B------:R-:W-:-:S04]  /*05d0*/  @P0 LEA R76, P2, R68, c[0x0][0x1c0], 0x2 ;  /* 0x00007000444c0a11 */ /* 0x000fc800078410ff */
[----:B------:R-:W-:-:S05]  /*05e0*/  @P0 LEA.HI.X R77, R68, c[0x0][0x1c4], R75, 0x2, P2 ;  /* 0x00007100444d0a11 */ /* 0x000fca00010f144b */
[----:B------:R0:W5:Y:S01]  /*05f0*/  @P0 LDG.E R70, [R76.64] ;  /* 0x000000044c460981 */ /* 0x000162000c1e1900 */
[----:B------:R-:W-:Y:S02]  /*0600*/  ISETP.NE.AND P0, PT, R59, RZ, PT ;  /* 0x000000ff3b00720c */ /* 0x000fe40003f05270 */
[----:B------:R-:W-:-:S04]  /*0610*/  ISETP.NE.U32.AND P1, PT, RZ, c[0x0][0x218], PT ;  /* 0x00008600ff007a0c */ /* 0x000fc80003f25070 */
        /* <DEDUP_REMOVED lines=8> */
[----:B------:R-:W-:Y:S02]  /*06a0*/  FADD.FTZ R79, -R84, R30 ;  /* 0x0000001e544f7221 */ /* 0x000fe40000010100 */
[----:B---3--:R-:W-:Y:S02]  /*06b0*/  FMUL.FTZ R30, R74, R75 ;  /* 0x0000004b4a1e7220 */ /* 0x008fe40000410000 */
[----:B------:R-:W-:Y:S02]  /*06c0*/  FADD.FTZ R75, -R84, R31 ;  /* 0x0000001f544b7221 */ /* 0x000fe40000010100 */
[----:B0-----:R-:W-:-:S02]  /*06d0*/  FMUL.FTZ R77, R73, R32 ;  /* 0x00000020494d7220 */ /* 0x001fc40000410000 */
[----:B------:R-:W-:Y:S02]  /*06e0*/  FMUL.FTZ R31, R74, R29 ;  /* 0x0000001d4a1f7220 */ /* 0x000fe40000410000 */
[----:B------:R-:W-:Y:S02]  /*06f0*/  FMUL.FTZ R76, R64, R33 ;  /* 0x00000021404c7220 */ /* 0x000fe40000410000 */
[----:B------:R-:W-:Y:S02]  /*0700*/  FADD.FTZ R29, RZ, R77 ;  /* 0x0000004dff1d7221 */ /* 0x000fe40000010000 */
[----:B------:R-:W-:Y:S02]  /*0710*/  FFMA.FTZ R28, R30, R77, RZ ;  /* 0x0000004d1e1c7223 */ /* 0x000fe400000100ff */
[C---:B------:R-:W-:Y:S02]  /*0720*/  FADD.FTZ R50, R33.reuse, R50 ;  /* 0x0000003221327221 */ /* 0x040fe40000010000 */
[----:B------:R-:W-:-:S02]  /*0730*/  FFMA.FTZ R52, R33, R31, R52 ;  /* 0x0000001f21347223 */ /* 0x000fc40000010034 */
[C---:B------:R-:W-:Y:S02]  /*0740*/  FADD.FTZ R51, R32.reuse, R51 ;  /* 0x0000003320337221 */ /* 0x040fe40000010000 */
[----:B------:R-:W-:Y:S02]  /*0750*/  FFMA.FTZ R57, R32, R30, R57 ;  /* 0x0000001e20397223 */ /* 0x000fe40000010039 */
[C---:B------:R-:W-:Y:S02]  /*0760*/  FMUL.FTZ R33, R74.reuse, R75 ;  /* 0x0000004b4a217220 */ /* 0x040fe40000410000 */
[----:B------:R-:W-:Y:S02]  /*0770*/  FMUL.FTZ R32, R74, R79 ;  /* 0x0000004f4a207220 */ /* 0x000fe40000410000 */
[----:B------:R-:W-:Y:S02]  /*0780*/  FADD.FTZ R75, -R84, R36 ;  /* 0x00000024544b7221 */ /* 0x000fe40000010100 */
[----:B------:R-:W-:-:S02]  /*0790*/  FMUL.FTZ R89, R71, R34 ;  /* 0x0000002247597220 */ /* 0x000fc40000410000 */
[----:B------:R-:W-:Y:S02]  /*07a0*/  FADD.FTZ R36, R29, R76 ;  /* 0x0000004c1d247221 */ /* 0x000fe40000010000 */
[----:B------:R-:W-:Y:S02]  /*07b0*/  FFMA.FTZ R28, R31, R76, R28 ;  /* 0x0000004c1f1c7223 */ /* 0x000fe4000001001c */
[C---:B------:R-:W-:Y:S02]  /*07c0*/  FADD.FTZ R47, R34.reuse, R47 ;  /* 0x0000002f222f7221 */ /* 0x040fe40000010000 */
[----:B------:R-:W-:Y:S02]  /*07d0*/  FFMA.FTZ R49, R34, R32, R49 ;  /* 0x0000002022317223 */ /* 0x000fe40000010031 */
[----:B------:R-:W-:Y:S02]  /*07e0*/  FMUL.FTZ R34, R62, R35 ;  /* 0x000000233e227220 */ /* 0x000fe40000410000 */
[----:B------:R-:W-:-:S02]  /*07f0*/  FADD.FTZ R29, R36, R89 ;  /* 0x00000059241d7221 */ /* 0x000fc40000010000 */
[----:B------:R-:W-:Y:S02]  /*0800*/  FFMA.FTZ R28, R32, R89, R28 ;  /* 0x00000059201c7223 */ /* 0x000fe4000001001c */
[----:B------:R-:W-:Y:S02]  /*0810*/  FADD.FTZ R37, -R84, R37 ;  /* 0x0000002554257221 */ /* 0x000fe40000010100 */
[----:B------:R-:W-:Y:S02]  /*0820*/  FMUL.FTZ R75, R74, R75 ;  /* 0x0000004b4a4b7220 */ /* 0x000fe40000410000 */
[----:B------:R-:W-:Y:S02]  /*0830*/  FMUL.FTZ R80, R69, R40 ;  /* 0x0000002845507220 */ /* 0x000fe40000410000 */
[----:B------:R-:W-:Y:S02]  /*0840*/  FADD.FTZ R29, R29, R34 ;  /* 0x000000221d1d7221 */ /* 0x000fe40000010000 */
[----:B------:R-:W-:-:S02]  /*0850*/  FFMA.FTZ R28, R33, R34, R28 ;  /* 0x00000022211c7223 */ /* 0x000fc4000001001c */
[----:B------:R-:W-:Y:S02]  /*0860*/  FADD.FTZ R81, -R84, R38 ;  /* 0x0000002654517221 */ /* 0x000fe40000010100 */
[----:B------:R-:W-:Y:S02]  /*0870*/  FMUL.FTZ R79, R74, R37 ;  /* 0x000000254a4f7220 */ /* 0x000fe40000410000 */
[----:B-1----:R-:W-:Y:S02]  /*0880*/  FMUL.FTZ R82, R60, R41 ;  /* 0x000000293c527220 */ /* 0x002fe40000410000 */
[----:B------:R-:W-:Y:S02]  /*0890*/  FADD.FTZ R29, R29, R80 ;  /* 0x000000501d1d7221 */ /* 0x000fe40000010000 */
[----:B------:R-:W-:Y:S02]  /*08a0*/  FFMA.FTZ R28, R75, R80, R28 ;  /* 0x000000504b1c7223 */ /* 0x000fe4000001001c */
[----:B------:R-:W-:-:S02]  /*08b0*/  FADD.FTZ R39, -R84, R39 ;  /* 0x0000002754277221 */ /* 0x000fc40000010100 */
        /* <DEDUP_REMOVED lines=8> */
[C---:B------:R-:W-:Y:S02]  /*0940*/  FADD.FTZ R12, R40.reuse, R12 ;  /* 0x0000000c280c7221 */ /* 0x040fe40000010000 */
[----:B------:R-:W-:Y:S02]  /*0950*/  FFMA.FTZ R45, R40, R75, R45 ;  /* 0x0000004b282d7223 */ /* 0x000fe4000001002d */
[C---:B------:R-:W-:Y:S02]  /*0960*/  FADD.FTZ R13, R41.reuse, R13 ;  /* 0x0000000d290d7221 */ /* 0x040fe40000010000 */
[----:B------:R-:W-:-:S02]  /*0970*/  FFMA.FTZ R44, R41, R79, R44 ;  /* 0x0000004f292c7223 */ /* 0x000fc4000001002c */
[C---:B------:R-:W-:Y:S02]  /*0980*/  FADD.FTZ R46, R35.reuse, R46 ;  /* 0x0000002e232e7221 */ /* 0x040fe40000010000 */
[----:B------:R-:W-:Y:S02]  /*0990*/  FFMA.FTZ R48, R35, R33, R48 ;  /* 0x0000002123307223 */ /* 0x000fe40000010030 */
[C---:B------:R-:W-:Y:S02]  /*09a0*/  FADD.FTZ R10, R42.reuse, R10 ;  /* 0x0000000a2a0a7221 */ /* 0x040fe40000010000 */
[----:B------:R-:W-:Y:S02]  /*09b0*/  FFMA.FTZ R14, R42, R81, R14 ;  /* 0x000000512a0e7223 */ /* 0x000fe4000001000e */
[C---:B------:R-:W-:Y:S02]  /*09c0*/  FADD.FTZ R11, R43.reuse, R11 ;  /* 0x0000000b2b0b7221 */ /* 0x040fe40000010000 */
[----:B------:R-:W-:-:S02]  /*09d0*/  FFMA.FTZ R15, R43, R84, R15 ;  /* 0x000000542b0f7223 */ /* 0x000fc4000001000f */
[----:B------:R-:W-:Y:S02]  /*09e0*/  FADD.FTZ R40, R36, R83 ;  /* 0x0000005324287221 */ /* 0x000fe40000010000 */
[----:B------:R-:W-:Y:S01]  /*09f0*/  FFMA.FTZ R41, R84, R83, R28 ;  /* 0x0000005354297223 */ /* 0x000fe2000001001c */
[----:B------:R-:W-:Y:S05]  /*0a00*/  BRA.DIV ~URZ, `(.L_x_3604) ;  /* 0x00000d527f007947 */ /* 0x000fea000b800000 */
[----:B------:R0:W1:Y:S02]  /*0a10*/  SHFL.BFLY PT, R39, R40, 0x1, 0x1f ;  /* 0x0c201f0028277f89 */ /* 0x00006400000e0000 */
.L_x_3607:
        /* <DEDUP_REMOVED lines=14> */
[----:B01----:R-:W-:-:S05]  /*0b00*/  FADD.FTZ R40, R36, R37 ;  /* 0x0000002524287221 */ /* 0x003fca0000010000 */
[----:B------:R0:W1:Y:S01]  /*0b10*/  SHFL.BFLY PT, R41, R40, 0x10, 0x1f ;  /* 0x0e001f0028297f89 */ /* 0x00006200000e0000 */
[----:B--2---:R-:W-:-:S05]  /*0b20*/  FADD.FTZ R39, R38, R39 ;  /* 0x0000002726277221 */ /* 0x004fca0000010000 */
[----:B------:R0:W2:Y:S02]  /*0b30*/  SHFL.BFLY PT, R28, R39, 0x10, 0x1f ;  /* 0x0e001f00271c7f89 */ /* 0x0000a400000e0000 */
.L_x_3608:
[----:B-1----:R-:W-:Y:S01]  /*0b40*/  FADD.FTZ R41, R41, R40 ;  /* 0x0000002829297221 */ /* 0x002fe20000010000 */
[----:B------:R-:W-:Y:S01]  /*0b50*/  ISETP.NE.U32.AND P1, PT, RZ, c[0x0][0x218], PT ;  /* 0x00008600ff007a0c */ /* 0x000fe20003f25070 */
[----:B--2---:R-:W-:Y:S01]  /*0b60*/  FADD.FTZ R28, R28, R39 ;  /* 0x000000271c1c7221 */ /* 0x004fe20000010000 */
[----:B------:R-:W-:Y:S01]  /*0b70*/  ISETP.NE.U32.AND P2, PT, RZ, c[0x0][0x258], PT ;  /* 0x00009600ff007a0c */ /* 0x000fe20003f45070 */
[----:B------:R-:W-:Y:S01]  /*0b80*/  FMUL.FTZ R41, R41, c[0x0][0x1e0] ;  /* 0x0000780029297a20 */ /* 0x000fe20000410000 */
[----:B------:R-:W-:Y:S01]  /*0b90*/  ISETP.NE.AND.EX P1, PT, RZ, c[0x0][0x21c], PT, P1 ;  /* 0x00008700ff007a0c */ /* 0x000fe20003f25310 */
[----:B------:R-:W-:Y:S01]  /*0ba0*/  FMUL.FTZ R87, R28, c[0x0][0x1e0] ;  /* 0x000078001c577a20 */ /* 0x000fe20000410000 */
[----:B------:R-:W-:Y:S01]  /*0bb0*/  ISETP.NE.AND.EX P2, PT, RZ, c[0x0][0x25c], PT, P2 ;  /* 0x00009700ff007a0c */ /* 0x000fe20003f45320 */
[----:B------:R-:W-:Y:S01]  /*0bc0*/  HFMA2.MMA R85, -RZ, RZ, 0, 9.5367431640625e-07 ;  /* 0x00000010ff557435 */ /* 0x000fe200000001ff */
        /* <DEDUP_REMOVED lines=17> */
[----:B------:R-:W-:Y:S01]  /*0ce0*/  @P1 FADD.FTZ R91, R16, R91 ;  /* 0x0000005b105b1221 */ /* 0x000fe20000010000 */
[----:B------:R-:W-:Y:S01]  /*0cf0*/  @P2 SEL R34, R89, R26, P0 ;  /* 0x0000001a59222207 */ /* 0x000fe20000000000 */
[----:B------:R-:W-:Y:S01]  /*0d00*/  @P1 FADD.FTZ R36, R19, R36 ;  /* 0x0000002413241221 */ /* 0x000fe20000010000 */
[----:B------:R-:W-:Y:S01]  /*0d10*/  @P2 SEL R33, R90, R25, P0 ;  /* 0x000000195a212207 */ /* 0x000fe20000000000 */
[----:B------:R-:W-:Y:S01]  /*0d20*/  IMAD.WIDE.U32 R28, R78, R85, c[0x0][0x170] ;  /* 0x00005c004e1c7625 */ /* 0x000fe200078e0055 */
[----:B------:R-:W-:Y:S02]  /*0d30*/  @P2 SEL R32, R91, R24, P0 ;  /* 0x000000185b202207 */ /* 0x000fe40000000000 */
[----:B------:R-:W-:Y:S01]  /*0d40*/  @P2 SEL R35, R36, R27, P0 ;  /* 0x0000001b24232207 */ /* 0x000fe20000000000 */
[----:B------:R-:W-:-:S02]  /*0d50*/  @P2 IMAD.WIDE.U32 R76, R78, R85, c[0x0][0x258] ;  /* 0x000096004e4c2625 */ /* 0x000fc400078e0055 */
[----:B------:R-:W2:Y:S02]  /*0d60*/  LDG.E.128 R28, [R28.64] ;  /* 0x000000041c1c7981 */ /* 0x000ea4000c1e1d00 */
[----:B------:R-:W-:Y:S02]  /*0d70*/  IMAD.WIDE.U32 R42, R78, R85, c[0x0][0x248] ;  /* 0x000092004e2a7625 */ /* 0x000fe400078e0055 */
[----:B------:R1:W-:Y:S02]  /*0d80*/  @P2 STG.E.128 [R76.64], R32 ;  /* 0x000000204c002986 */ /* 0x0003e4000c101d04 */
[-C--:B------:R-:W-:Y:S02]  /*0d90*/  FMUL.FTZ R78, R36, R70.reuse ;  /* 0x00000046244e7220 */ /* 0x080fe40000410000 */
[-C--:B------:R-:W-:Y:S02]  /*0da0*/  FMUL.FTZ R89, R89, R70.reuse ;  /* 0x0000004659597220 */ /* 0x080fe40000410000 */
[----:B------:R-:W-:-:S02]  /*0db0*/  FMUL.FTZ R90, R90, R70 ;  /* 0x000000465a5a7220 */ /* 0x000fc40000410000 */
[----:B------:R-:W-:Y:S02]  /*0dc0*/  FMUL.FTZ R91, R91, R70 ;  /* 0x000000465b5b7220 */ /* 0x000fe40000410000 */
[----:B0-----:R-:W-:Y:S02]  /*0dd0*/  FMUL.FTZ R39, R55, R78 ;  /* 0x0000004e37277220 */ /* 0x001fe40000410000 */
[----:B------:R-:W-:Y:S02]  /*0de0*/  FMUL.FTZ R38, R65, R89 ;  /* 0x0000005941267220 */ /* 0x000fe40000410000 */
[----:B------:R-:W-:Y:S02]  /*0df0*/  FMUL.FTZ R37, R56, R90 ;  /* 0x0000005a38257220 */ /* 0x000fe40000410000 */
[----:B------:R-:W-:Y:S02]  /*0e00*/  FMUL.FTZ R36, R66, R91 ;  /* 0x0000005b42247220 */ /* 0x000fe40000410000 */
[----:B------:R-:W-:-:S03]  /*0e10*/  IMAD.WIDE.U32 R40, R72, R85, c[0x0][0x170] ;  /* 0x00005c0048287625 */ /* 0x000fc600078e0055 */
[----:B------:R0:W-:Y:S04]  /*0e20*/  STG.E.128 [R42.64], R36 ;  /* 0x000000242a007986 */ /* 0x0001e8000c101d04 */
[----:B-1----:R1:W3:Y:S01]  /*0e30*/  LDG.E.128 R32, [R40.64] ;  /* 0x0000000428207981 */ /* 0x0022e2000c1e1d00 */
[-CC-:B------:R-:W-:Y:S01]  /*0e40*/  FFMA.FTZ R75, R75, R87.reuse, R88.reuse ;  /* 0x000000574b4b7223 */ /* 0x180fe20000010058 */
[----:B------:R-:W-:Y:S01]  /*0e50*/  MOV R77, c[0x0][0x160] ;  /* 0x00005800004d7a02 */ /* 0x000fe20000000f00 */
[-CC-:B------:R-:W-:Y:S02]  /*0e60*/  FFMA.FTZ R81, R81, R87.reuse, R88.reuse ;  /* 0x0000005751517223 */ /* 0x180fe40000010058 */
[-CC-:B------:R-:W-:Y:S01]  /*0e70*/  FFMA.FTZ R79, R79, R87.reuse, R88.reuse ;  /* 0x000000574f4f7223 */ /* 0x180fe20000010058 */
[----:B------:R-:W-:Y:S01]  /*0e80*/  LEA R68, R77, R68, 0x2 ;  /* 0x000000444d447211 */ /* 0x000fe200078e10ff */
[----:B------:R-:W-:-:S02]  /*0e90*/  FFMA.FTZ R84, R84, R87, R88 ;  /* 0x0000005754547223 */ /* 0x000fc40000010058 */
[----:B------:R-:W-:Y:S01]  /*0ea0*/  FADD.FTZ R75, R80, -R75 ;  /* 0x8000004b504b7221 */ /* 0x000fe20000010000 */
[----:B-1----:R-:W-:Y:S01]  /*0eb0*/  LEA R40, P3, R72, c[0x0][0x248], 0x4 ;  /* 0x0000920048287a11 */ /* 0x002fe200078620ff */
[----:B------:R-:W-:Y:S02]  /*0ec0*/  FADD.FTZ R81, R86, -R81 ;  /* 0x8000005156517221 */ /* 0x000fe40000010000 */
[----:B------:R-:W-:Y:S01]  /*0ed0*/  FADD.FTZ R79, R82, -R79 ;  /* 0x8000004f524f7221 */ /* 0x000fe20000010000 */
[----:B------:R-:W-:Y:S01]  /*0ee0*/  LEA.HI.X R41, R72, c[0x0][0x24c], RZ, 0x4, P3 ;  /* 0x0000930048297a11 */ /* 0x000fe200018f24ff */
[----:B------:R-:W-:Y:S02]  /*0ef0*/  FADD.FTZ R83, R83, -R84 ;  /* 0x8000005453537221 */ /* 0x000fe40000010000 */
[C---:B------:R-:W-:Y:S02]  /*0f00*/  FMUL.FTZ R75, R74.reuse, R75 ;  /* 0x0000004b4a4b7220 */ /* 0x040fe40000410000 */
[----:B------:R-:W-:-:S02]  /*0f10*/  FMUL.FTZ R81, R74, R81 ;  /* 0x000000514a517220 */ /* 0x000fc40000410000 */
[C---:B0-----:R-:W-:Y:S02]  /*0f20*/  FMUL.FTZ R36, R74.reuse, R79 ;  /* 0x0000004f4a247220 */ /* 0x041fe40000410000 */
[----:B------:R-:W-:Y:S02]  /*0f30*/  FMUL.FTZ R38, R74, R83 ;  /* 0x000000534a267220 */ /* 0x000fe40000410000 */
[----:B------:R-:W-:Y:S02]  /*0f40*/  @P1 FADD.FTZ R75, R20, R75 ;  /* 0x0000004b144b1221 */ /* 0x000fe40000010000 */
[----:B------:R-:W-:Y:S02]  /*0f50*/  @P1 FADD.FTZ R81, R22, R81 ;  /* 0x0000005116511221 */ /* 0x000fe40000010000 */
[----:B------:R-:W-:Y:S01]  /*0f60*/  @P1 FADD.FTZ R36, R21, R36 ;  /* 0x0000002415241221 */ /* 0x000fe20000010000 */
[----:B------:R-:W-:Y:S01]  /*0f70*/  SEL R24, R75, R24, P0 ;  /* 0x000000184b187207 */ /* 0x000fe20000000000 */
[----:B------:R-:W-:Y:S01]  /*0f80*/  @P1 FADD.FTZ R38, R23, R38 ;  /* 0x0000002617261221 */ /* 0x000fe20000010000 */
[----:B------:R-:W-:Y:S01]  /*0f90*/  SEL R26, R81, R26, P0 ;  /* 0x0000001a511a7207 */ /* 0x000fe20000000000 */
[-C--:B------:R-:W-:Y:S01]  /*0fa0*/  FMUL.FTZ R75, R75, R70.reuse ;  /* 0x000000464b4b7220 */ /* 0x080fe20000410000 */
[C---:B------:R-:W-:Y:S01]  /*0fb0*/  SEL R25, R36.reuse, R25, P0 ;  /* 0x0000001924197207 */ /* 0x040fe20000000000 */
[-C--:B------:R-:W-:Y:S01]  /*0fc0*/  FMUL.FTZ R74, R36, R70.reuse ;  /* 0x00000046244a7220 */ /* 0x080fe20000410000 */
[----:B------:R-:W-:Y:S01]  /*0fd0*/  SEL R27, R38, R27, P0 ;  /* 0x0000001b261b7207 */ /* 0x000fe20000000000 */
[-C--:B------:R-:W-:Y:S01]  /*0fe0*/  FMUL.FTZ R81, R81, R70.reuse ;  /* 0x0000004651517220 */ /* 0x080fe20000410000 */
[----:B------:R-:W-:Y:S01]  /*0ff0*/  ISETP.GE.AND P0, PT, R68, c[0x0][0x164], PT ;  /* 0x0000590044007a0c */ /* 0x000fe20003f06270 */
[----:B------:R-:W-:-:S02]  /*1000*/  FMUL.FTZ R70, R38, R70 ;  /* 0x0000004626467220 */ /* 0x000fc40000410000 */
[----:B------:R-:W-:-:S04]  /*1010*/  @P2 IMAD.WIDE.U32 R42, R72, R85, c[0x0][0x258] ;  /* 0x00009600482a2625 */ /* 0x000fc800078e0055 */
[----:B------:R-:W-:Y:S01]  /*1020*/  FMUL.FTZ R36, R63, R75 ;  /* 0x0000004b3f247220 */ /* 0x000fe20000410000 */
[----:B------:R0:W-:Y:S01]  /*1030*/  @P2 STG.E.128 [R42.64], R24 ;  /* 0x000000182a002986 */ /* 0x0001e2000c101d04 */
[----:B------:R-:W-:Y:S02]  /*1040*/  FMUL.FTZ R37, R54, R74 ;  /* 0x0000004a36257220 */ /* 0x000fe40000410000 */
[----:B------:R-:W-:Y:S02]  /*1050*/  FMUL.FTZ R38, R61, R81 ;  /* 0x000000513d267220 */ /* 0x000fe40000410000 */
[----:B------:R-:W-:-:S05]  /*1060*/  FMUL.FTZ R39, R53, R70 ;  /* 0x0000004635277220 */ /* 0x000fca0000410000 */
[----:B------:R0:W-:Y:S01]  /*1070*/  STG.E.128 [R40.64], R36 ;  /* 0x0000002428007986 */ /* 0x0001e2000c101d04 */
[----:B--2---:R-:W-:Y:S02]  /*1080*/  FFMA.FTZ R8, R91, R28, R8 ;  /* 0x0000001c5b087223 */ /* 0x004fe40000010008 */
[----:B------:R-:W-:Y:S02]  /*1090*/  FFMA.FTZ R9, R29, R90, R9 ;  /* 0x0000005a1d097223 */ /* 0x000fe40000010009 */
[----:B------:R-:W-:Y:S02]  /*10a0*/  FFMA.FTZ R6, R30, R89, R6 ;  /* 0x000000591e067223 */ /* 0x000fe40000010006 */
[----:B------:R-:W-:Y:S02]  /*10b0*/  FFMA.FTZ R7, R31, R78, R7 ;  /* 0x0000004e1f077223 */ /* 0x000fe40000010007 */
[----:B---3--:R-:W-:Y:S02]  /*10c0*/  FFMA.FTZ R4, R75, R32, R4 ;  /* 0x000000204b047223 */ /* 0x008fe40000010004 */
        /* <DEDUP_REMOVED lines=22> */
.L_x_3603:
[----:B------:R-:W-:Y:S01]  /*1230*/  SHF.R.U32.HI R2, RZ, 0x5, R0 ;  /* 0x00000005ff027819 */ /* 0x000fe20000011600 */
[----:B------:R-:W-:Y:S01]  /*1240*/  WARPSYNC 0xffffffff ;  /* 0xffffffff00007948 */ /* 0x000fe20003800000 */
[----:B------:R-:W-:Y:S01]  /*1250*/  LOP3.LUT R3, R0, 0x1f, RZ, 0xc0, !PT ;  /* 0x0000001f00037812 */ /* 0x000fe200078ec0ff */
[----:B------:R-:W0:Y:S01]  /*1260*/  S2R R35, SR_CTAID.X ;  /* 0x0000000000237919 */ /* 0x000e220000002500 */
[----:B------:R-:W-:-:S04]  /*1270*/  SHF.L.U32 R2, R2, 0x6, RZ ;  /* 0x0000000602027819 */ /* 0x000fc800000006ff */
        /* <DEDUP_REMOVED lines=18> */
[----:B------:R-:W-:Y:S01]  /*13a0*/  STS.128 [R2.X16], R16 ;  /* 0x0000001002007388 */ /* 0x000fe2000000cc00 */
[----:B----4-:R-:W-:-:S03]  /*13b0*/  FADD.FTZ R3, R3, R32 ;  /* 0x0000002003037221 */ /* 0x010fc60000010000 */
[----:B------:R-:W-:Y:S01]  /*13c0*/  STS.128 [R2.X16+0x200], R24 ;  /* 0x0002001802007388 */ /* 0x000fe2000000cc00 */
        /* <DEDUP_REMOVED lines=16> */
[----:B------:R0:W-:Y:S01]  /*14d0*/  STS.128 [R2.X16], R8 ;  /* 0x0000000802007388 */ /* 0x0001e2000000cc00 */
[----:B----4-:R-:W-:-:S03]  /*14e0*/  FADD.FTZ R12, R12, R21 ;  /* 0x000000150c0c7221 */ /* 0x010fc60000010000 */
[----:B------:R1:W-:Y:S01]  /*14f0*/  STS.128 [R2.X16+0x200], R4 ;  /* 0x0002000402007388 */ /* 0x0003e2000000cc00 */
        /* <DEDUP_REMOVED lines=38> */
.L_x_3604:
[----:B------:R-:W-:Y:S01]  /*1760*/  HFMA2.MMA R37, -RZ, RZ, 0, 5.9604644775390625e-08 ;  /* 0x00000001ff257435 */ /* 0x000fe200000001ff */
[----:B------:R-:W-:-:S02]  /*1770*/  MOV R38, R40 ;  /* 0x0000002800267202 */ /* 0x000fc40000000f00 */
[----:B------:R-:W-:Y:S02]  /*1780*/  MOV R36, 0x1f ;  /* 0x0000001f00247802 */ /* 0x000fe40000000f00 */
[----:B------:R-:W-:Y:S02]  /*1790*/  MOV R35, 0xffffffff ;  /* 0xffffffff00237802 */ /* 0x000fe40000000f00 */
[----:B------:R-:W-:Y:S02]  /*17a0*/  MOV R28, 0x17c0 ;  /* 0x000017c0001c7802 */ /* 0x000fe40000000f00 */
[----:B-----5:R-:W-:Y:S05]  /*17b0*/  CALL.REL.NOINC `($__internal_165_$__cuda_sm70_shflsync_bfly_p) ;  /* 0x0000046000007944 */ /* 0x020fea0003c00000 */
[----:B-1----:R-:W-:Y:S01]  /*17c0*/  MOV R39, R35 ;  /* 0x0000002300277202 */ /* 0x002fe20000000f00 */
[----:B0-----:R-:W-:Y:S05]  /*17d0*/  BRA `(.L_x_3607) ;  /* 0xfffff24000007947 */ /* 0x001fea000383ffff */
.L_x_3605:
[----:B------:R-:W-:Y:S01]  /*17e0*/  HFMA2.MMA R37, -RZ, RZ, 0, 5.9604644775390625e-08 ;  /* 0x00000001ff257435 */ /* 0x000fe200000001ff */
[----:B------:R-:W-:Y:S02]  /*17f0*/  MOV R38, R41 ;  /* 0x0000002900267202 */ /* 0x000fe40000000f00 */
[----:B------:R-:W-:Y:S02]  /*1800*/  MOV R36, 0x1f ;  /* 0x0000001f00247802 */ /* 0x000fe40000000f00 */
[----:B------:R-:W-:-:S02]  /*1810*/  MOV R35, 0xffffffff ;  /* 0xffffffff00237802 */ /* 0x000fc40000000f00 */
[----:B------:R-:W-:Y:S02]  /*1820*/  MOV R28, 0x1840 ;  /* 0x00001840001c7802 */ /* 0x000fe40000000f00 */
[----:B01---5:R-:W-:Y:S05]  /*1830*/  CALL.REL.NOINC `($__internal_165_$__cuda_sm70_shflsync_bfly_p) ;  /* 0x000003e000007944 */ /* 0x023fea0003c00000 */
[----:B------:R-:W-:Y:S01]  /*1840*/  FADD.FTZ R40, R40, R39 ;  /* 0x0000002728287221 */ /* 0x000fe20000010000 */
[----:B0-----:R-:W-:Y:S01]  /*1850*/  HFMA2.MMA R37, -RZ, RZ, 0, 1.1920928955078125e-07 ;  /* 0x00000002ff257435 */ /* 0x001fe200000001ff */
[----:B-1----:R-:W-:Y:S01]  /*1860*/  FADD.FTZ R42, R41, R35 ;  /* 0x00000023292a7221 */ /* 0x002fe20000010000 */
[----:B------:R-:W-:Y:S02]  /*1870*/  MOV R36, 0x1f ;  /* 0x0000001f00247802 */ /* 0x000fe40000000f00 */
[----:B------:R-:W-:Y:S02]  /*1880*/  MOV R35, 0xffffffff ;  /* 0xffffffff00237802 */ /* 0x000fe40000000f00 */
[----:B------:R-:W-:Y:S02]  /*1890*/  MOV R38, R40 ;  /* 0x0000002800267202 */ /* 0x000fe40000000f00 */
[----:B------:R-:W-:Y:S02]  /*18a0*/  MOV R28, 0x18c0 ;  /* 0x000018c0001c7802 */ /* 0x000fe40000000f00 */
[----:B------:R-:W-:Y:S05]  /*18b0*/  CALL.REL.NOINC `($__internal_165_$__cuda_sm70_shflsync_bfly_p) ;  /* 0x0000036000007944 */ /* 0x000fea0003c00000 */
[----:B0-----:R-:W-:Y:S01]  /*18c0*/  HFMA2.MMA R37, -RZ, RZ, 0, 1.1920928955078125e-07 ;  /* 0x00000002ff257435 */ /* 0x001fe200000001ff */
[----:B-1----:R-:W-:-:S02]  /*18d0*/  MOV R39, R35 ;  /* 0x0000002300277202 */ /* 0x002fc40000000f00 */
[----:B------:R-:W-:Y:S02]  /*18e0*/  MOV R38, R42 ;  /* 0x0000002a00267202 */ /* 0x000fe40000000f00 */
[----:B------:R-:W-:Y:S02]  /*18f0*/  MOV R36, 0x1f ;  /* 0x0000001f00247802 */ /* 0x000fe40000000f00 */
[----:B------:R-:W-:Y:S02]  /*1900*/  MOV R35, 0xffffffff ;  /* 0xffffffff00237802 */ /* 0x000fe40000000f00 */
[----:B------:R-:W-:Y:S02]  /*1910*/  MOV R28, 0x1930 ;  /* 0x00001930001c7802 */ /* 0x000fe40000000f00 */
[----:B------:R-:W-:Y:S05]  /*1920*/  CALL.REL.NOINC `($__internal_165_$__cuda_sm70_shflsync_bfly_p) ;  /* 0x000002f000007944 */ /* 0x000fea0003c00000 */
[----:B------:R-:W-:Y:S01]  /*1930*/  FADD.FTZ R40, R39, R40 ;  /* 0x0000002827287221 */ /* 0x000fe20000010000 */
[----:B0-----:R-:W-:Y:S01]  /*1940*/  HFMA2.MMA R37, -RZ, RZ, 0, 2.384185791015625e-07 ;  /* 0x00000004ff257435 */ /* 0x001fe200000001ff */
[----:B-1----:R-:W-:Y:S01]  /*1950*/  FADD.FTZ R42, R42, R35 ;  /* 0x000000232a2a7221 */ /* 0x002fe20000010000 */
[----:B------:R-:W-:Y:S02]  /*1960*/  MOV R36, 0x1f ;  /* 0x0000001f00247802 */ /* 0x000fe40000000f00 */
[----:B------:R-:W-:-:S02]  /*1970*/  MOV R35, 0xffffffff ;  /* 0xffffffff00237802 */ /* 0x000fc40000000f00 */
[----:B------:R-:W-:Y:S02]  /*1980*/  MOV R38, R40 ;  /* 0x0000002800267202 */ /* 0x000fe40000000f00 */
[----:B------:R-:W-:Y:S02]  /*1990*/  MOV R28, 0x19b0 ;  /* 0x000019b0001c7802 */ /* 0x000fe40000000f00 */
[----:B------:R-:W-:Y:S05]  /*19a0*/  CALL.REL.NOINC `($__internal_165_$__cuda_sm70_shflsync_bfly_p) ;  /* 0x0000027000007944 */ /* 0x000fea0003c00000 */
[----:B0-----:R-:W-:Y:S01]  /*19b0*/  HFMA2.MMA R37, -RZ, RZ, 0, 2.384185791015625e-07 ;  /* 0x00000004ff257435 */ /* 0x001fe200000001ff */
[----:B-1----:R-:W-:Y:S02]  /*19c0*/  MOV R39, R35 ;  /* 0x0000002300277202 */ /* 0x002fe40000000f00 */
[----:B------:R-:W-:Y:S02]  /*19d0*/  MOV R38, R42 ;  /* 0x0000002a00267202 */ /* 0x000fe40000000f00 */
[----:B------:R-:W-:Y:S02]  /*19e0*/  MOV R36, 0x1f ;  /* 0x0000001f00247802 */ /* 0x000fe40000000f00 */
[----:B------:R-:W-:Y:S02]  /*19f0*/  MOV R35, 0xffffffff ;  /* 0xffffffff00237802 */ /* 0x000fe40000000f00 */
[----:B------:R-:W-:-:S02]  /*1a00*/  MOV R28, 0x1a20 ;  /* 0x00001a20001c7802 */ /* 0x000fc40000000f00 */
[----:B------:R-:W-:Y:S05]  /*1a10*/  CALL.REL.NOINC `($__internal_165_$__cuda_sm70_shflsync_bfly_p) ;  /* 0x0000020000007944 */ /* 0x000fea0003c00000 */
[----:B------:R-:W-:Y:S01]  /*1a20*/  FADD.FTZ R40, R39, R40 ;  /* 0x0000002827287221 */ /* 0x000fe20000010000 */
[----:B0-----:R-:W-:Y:S01]  /*1a30*/  HFMA2.MMA R37, -RZ, RZ, 0, 4.76837158203125e-07 ;  /* 0x00000008ff257435 */ /* 0x001fe200000001ff */
[----:B-1----:R-:W-:Y:S01]  /*1a40*/  FADD.FTZ R42, R42, R35 ;  /* 0x000000232a2a7221 */ /* 0x002fe20000010000 */
[----:B------:R-:W-:-:S02]  /*1a50*/  MOV R36, 0x1f ;  /* 0x0000001f00247802 */ /* 0x000fc40000000f00 */
[----:B------:R-:W-:Y:S02]  /*1a60*/  MOV R35, 0xffffffff ;  /* 0xffffffff00237802 */ /* 0x000fe40000000f00 */
[----:B------:R-:W-:Y:S02]  /*1a70*/  MOV R38, R40 ;  /* 0x0000002800267202 */ /* 0x000fe40000000f00 */
[----:B------:R-:W-:Y:S02]  /*1a80*/  MOV R28, 0x1aa0 ;  /* 0x00001aa0001c7802 */ /* 0x000fe40000000f00 */
[----:B------:R-:W-:Y:S05]  /*1a90*/  CALL.REL.NOINC `($__internal_165_$__cuda_sm70_shflsync_bfly_p) ;  /* 0x0000018000007944 */ /* 0x000fea0003c00000 */
[----:B0-----:R-:W-:Y:S01]  /*1aa0*/  HFMA2.MMA R37, -RZ, RZ, 0, 4.76837158203125e-07 ;  /* 0x00000008ff257435 */ /* 0x001fe200000001ff */
[----:B-1----:R-:W-:Y:S02]  /*1ab0*/  MOV R39, R35 ;  /* 0x0000002300277202 */ /* 0x002fe40000000f00 */
[----:B------:R-:W-:Y:S02]  /*1ac0*/  MOV R38, R42 ;  /* 0x0000002a00267202 */ /* 0x000fe40000000f00 */
[----:B------:R-:W-:Y:S02]  /*1ad0*/  MOV R36, 0x1f ;  /* 0x0000001f00247802 */ /* 0x000fe40000000f00 */
[----:B------:R-:W-:-:S02]  /*1ae0*/  MOV R35, 0xffffffff ;  /* 0xffffffff00237802 */ /* 0x000fc40000000f00 */
[----:B------:R-:W-:Y:S02]  /*1af0*/  MOV R28, 0x1b10 ;  /* 0x00001b10001c7802 */ /* 0x000fe40000000f00 */
[----:B------:R-:W-:Y:S05]  /*1b00*/  CALL.REL.NOINC `($__internal_165_$__cuda_sm70_shflsync_bfly_p) ;  /* 0x0000011000007944 */ /* 0x000fea0003c00000 */
[----:B------:R-:W-:Y:S01]  /*1b10*/  FADD.FTZ R40, R39, R40 ;  /* 0x0000002827287221 */ /* 0x000fe20000010000 */
[----:B0-----:R-:W-:Y:S01]  /*1b20*/  HFMA2.MMA R37, -RZ, RZ, 0, 9.5367431640625e-07 ;  /* 0x00000010ff257435 */ /* 0x001fe200000001ff */
[----:B-1----:R-:W-:Y:S01]  /*1b30*/  FADD.FTZ R39, R42, R35 ;  /* 0x000000232a277221 */ /* 0x002fe20000010000 */
[----:B------:R-:W-:Y:S02]  /*1b40*/  MOV R36, 0x1f ;  /* 0x0000001f00247802 */ /* 0x000fe40000000f00 */
[----:B------:R-:W-:Y:S02]  /*1b50*/  MOV R35, 0xffffffff ;  /* 0xffffffff00237802 */ /* 0x000fe40000000f00 */
[----:B------:R-:W-:Y:S02]  /*1b60*/  MOV R38, R40 ;  /* 0x0000002800267202 */ /* 0x000fe40000000f00 */
[----:B------:R-:W-:Y:S02]  /*1b70*/  MOV R28, 0x1b90 ;  /* 0x00001b90001c7802 */ /* 0x000fe40000000f00 */
[----:B------:R-:W-:Y:S05]  /*1b80*/  CALL.REL.NOINC `($__internal_165_$__cuda_sm70_shflsync_bfly_p) ;  /* 0x0000009000007944 */ /* 0x000fea0003c00000 */
[----:B0-----:R-:W-:Y:S01]  /*1b90*/  HFMA2.MMA R37, -RZ, RZ, 0, 9.5367431640625e-07 ;  /* 0x00000010ff257435 */ /* 0x001fe200000001ff */
[----:B-1----:R-:W-:-:S02]  /*1ba0*/  MOV R41, R35 ;  /* 0x0000002300297202 */ /* 0x002fc40000000f00 */
[----:B------:R-:W-:Y:S02]  /*1bb0*/  MOV R38, R39 ;  /* 0x0000002700267202 */ /* 0x000fe40000000f00 */
[----:B------:R-:W-:Y:S02]  /*1bc0*/  MOV R36, 0x1f ;  /* 0x0000001f00247802 */ /* 0x000fe40000000f00 */
[----:B------:R-:W-:Y:S02]  /*1bd0*/  MOV R35, 0xffffffff ;  /* 0xffffffff00237802 */ /* 0x000fe40000000f00 */
[----:B------:R-:W-:Y:S02]  /*1be0*/  MOV R28, 0x1c00 ;  /* 0x00001c00001c7802 */ /* 0x000fe40000000f00 */
[----:B------:R-:W-:Y:S05]  /*1bf0*/  CALL.REL.NOINC `($__internal_165_$__cuda_sm70_shflsync_bfly_p) ;  /* 0x0000002000007944 */ /* 0x000fea0003c00000 */
[----:B-1----:R-:W-:Y:S01]  /*1c00*/  MOV R28, R35 ;  /* 0x00000023001c7202 */ /* 0x002fe20000000f00 */
[----:B0-----:R-:W-:Y:S05]  /*1c10*/  BRA `(.L_x_3608) ;  /* 0xffffef2000007947 */ /* 0x001fea000383ffff */
        .weak           $__internal_165_$__cuda_sm70_shflsync_bfly_p
        .type           $__internal_165_$__cuda_sm70_shflsync_bfly_p,@function
        .size           $__internal_165_$__cuda_sm70_shflsync_bfly_p,(.L_x_4545 - $__internal_165_$__cuda_sm70_shflsync_bfly_p)
$__internal_165_$__cuda_sm70_shflsync_bfly_p:
[----:B------:R-:W-:Y:S01]  /*1c20*/  HFMA2.MMA R29, -RZ, RZ, 0, 0 ;  /* 0x00000000ff1d7435 */ /* 0x000fe200000001ff */
[----:B------:R-:W-:Y:S04]  /*1c30*/  WARPSYNC R35 ;  /* 0x0000002300007348 */ /* 0x000fe80003800000 */
[----:B------:R0:W1:Y:S01]  /*1c40*/  SHFL.BFLY PT, R35, R38, R37, R36 ;  /* 0x0c00002526237389 */ /* 0x00006200000e0024 */
[----:B------:R-:W-:Y:S05]  /*1c50*/  RET.REL.NODEC R28 `(_ZN10layer_norm13ln_bwd_kernelINS_13Kernel_traitsI6__halfffffjLj256ELj1ELj4ELj1ELj16ENS_18Kernel_traits_baseILj256ES2_ffffjLj128EEEEELb0ELb1ELb0ELb1EEEvNS_9BwdParamsE) ;  /* 0xffffe3a01c007950 */ /* 0x000fea0003c3ffff */
.L_x_3609:
        /* <DEDUP_REMOVED lines=10> */
.L_x_4545:


//--------------------- .text._ZN10layer_norm13ln_bwd_kernelINS_13Kernel_traitsI6__halfffffjLj256ELj1ELj4ELj1ELj16ENS_18Kernel_traits_baseILj256ES2_ffffjLj128EEEEELb0ELb1ELb1ELb0EEEvNS_9BwdParamsE --------------------------
	.section	.text._ZN10layer_norm13ln_bwd_kernelINS_13Kernel_traitsI6__halfffffjLj256ELj1ELj4ELj1ELj16ENS_18Kernel_traits_baseILj256ES2_ffffjLj128EEEEELb0ELb1ELb1ELb0EEEvNS_9BwdParamsE,"ax",@progbits
	.sectioninfo	@"SHI_REGISTERS=96"
	.align	128
        .global         _ZN10layer_norm13ln_bwd_kernelINS_13Kernel_traitsI6__halfffffjLj256ELj1ELj4ELj1ELj16ENS_18Kernel_traits_baseILj256ES2_ffffjLj128EEEEELb0ELb1ELb1ELb0EEEvNS_9BwdParamsE
        .type           _ZN10layer_norm13ln_bwd_kernelINS_13Kernel_traitsI6__halfffffjLj256ELj1ELj4ELj1ELj16ENS_18Kernel_traits_baseILj256ES2_ffffjLj128EEEEELb0ELb1ELb1ELb0EEEvNS_9BwdParamsE,@function
        .size           _ZN10layer_norm13ln_bwd_kernelINS_13Kernel_traitsI6__halfffffjLj256ELj1ELj4ELj1ELj16ENS_18Kernel_traits_baseILj256ES2_ffffjLj128EEEEELb0ELb1ELb1ELb0EEEvNS_9BwdParamsE,(.L_x_4546 - _ZN10layer_norm13ln_bwd_kernelINS_13Kernel_traitsI6__halfffffjLj256ELj1ELj4ELj1ELj16ENS_18Kernel_traits_baseILj256ES2_ffffjLj128EEEEELb0ELb1ELb1ELb0EEEvNS_9BwdParamsE)
        .other          _ZN10layer_norm13ln_bwd_kernelINS_13Kernel_traitsI6__halfffffjLj256ELj1ELj4ELj1ELj16ENS_18Kernel_traits_baseILj256ES2_ffffjLj128EEEEELb0ELb1ELb1ELb0EEEvNS_9BwdParamsE,@"STO_CUDA_ENTRY STV_DEFAULT"
_ZN10layer_norm13ln_bwd_kernelINS_13Kernel_traitsI6__halfffffjLj256ELj1ELj4ELj1ELj16ENS_18Kernel_traits_baseILj256ES2_ffffjLj128EEEEELb0ELb1ELb1ELb0EEEvNS_9BwdParamsE:
.text._ZN10layer_norm13ln_bwd_kernelINS_13Kernel_traitsI6__halfffffjLj256ELj1ELj4ELj1ELj16ENS_18Kernel_traits_baseILj256ES2_ffffjLj128EEEEELb0ELb1ELb1ELb0EEEvNS_9BwdParamsE:
        /* <DEDUP_REMOVED lines=10> */
[C---:B------:R-:W-:Y:S01]  /*00a0*/  LOP3.LUT P6, RZ, R8.reuse, 0xffffffe0, RZ, 0xc0, !PT ;  /* 0xffffffe008ff7812 */ /* 0x040fe200078cc0ff */
[----:B------:R-:W0:Y:S01]  /*00b0*/  S2R R0, SR_CTAID.X ;  /* 0x0000000000007919 */ /* 0x000e220000002500 */
[----:B------:R-:W-:-:S11]  /*00c0*/  ISETP.GE.U32.AND P5, PT, R8, 0x40, PT ;  /* 0x000000400800780c */ /* 0x000fd60003fa6070 */
[----:B------:R-:W-:Y:S01]  /*00d0*/  @P6 IMAD.MOV.U32 R13, RZ, RZ, 0x8 ;  /* 0x00000008ff0d6424 */ /* 0x000fe200078e00ff */
[----:B------:R-:W-:Y:S02]  /*00e0*/  SHF.R.U32.HI R7, RZ, 0x5, R6 ;  /* 0x00000005ff077819 */ /* 0x000fe40000011606 */
[----:B------:R-:W-:Y:S01]  /*00f0*/  @P5 MOV R23, 0x8 ;  /* 0x0000000800175802 */ /* 0x000fe20000000f00 */
[----:B------:R-:W-:-:S04]  /*0100*/  @P6 IMAD.WIDE.U32 R4, R22, R13, c[0x0][0x1b0] ;  /* 0x00006c0016046625 */ /* 0x000fc800078e000d */
[C---:B------:R-:W-:Y:S01]  /*0110*/  @P6 IMAD.WIDE.U32 R12, R22.reuse, R13, c[0x0][0x1c8] ;  /* 0x00007200160c6625 */ /* 0x040fe200078e000d */
[----:B------:R1:W5:Y:S01]  /*0120*/  @P6 LDG.E.64 R10, [R4.64] ;  /* 0x00000004040a6981 */ /* 0x000362000c1e1b00 */
[----:B------:R-:W-:-:S03]  /*0130*/  @P6 LOP3.LUT R22, R22, 0x20, RZ, 0xfc, !PT ;  /* 0x0000002016166812 */ /* 0x000fc600078efcff */
[----:B------:R1:W5:Y:S01]  /*0140*/  @P6 LDG.E.64 R14, [R12.64] ;  /* 0x000000040c0e6981 */ /* 0x000362000c1e1b00 */
[----:B0-----:R-:W-:Y:S01]  /*0150*/  LEA R7, R0, R7, 0x2 ;  /* 0x0000000700077211 */ /* 0x001fe200078e10ff */
[----:B------:R-:W-:-:S03]  /*0160*/  @P5 IMAD.WIDE.U32 R20, R22, R23, c[0x0][0x1b0] ;  /* 0x00006c0016145625 */ /* 0x000fc600078e0017 */
[----:B------:R-:W-:Y:S01]  /*0170*/  ISETP.GE.AND P0, PT, R7, c[0x0][0x164], PT ;  /* 0x0000590007007a0c */ /* 0x000fe20003f06270 */
[----:B------:R-:W-:Y:S01]  /*0180*/  @P5 IMAD.WIDE.U32 R22, R22, R23, c[0x0][0x1c8] ;  /* 0x0000720016165625 */ /* 0x000fe200078e0017 */
[----:B------:R0:W5:Y:S01]  /*0190*/  @P5 LDG.E.64 R32, [R20.64] ;  /* 0x0000000414205981 */ /* 0x000162000c1e1b00 */
[----:B------:R-:W-:Y:S01]  /*01a0*/  CS2R R16, SRZ ;  /* 0x0000000000107805 */ /* 0x000fe2000001ff00 */
[----:B------:R-:W-:Y:S01]  /*01b0*/  CS2R R18, SRZ ;  /* 0x0000000000127805 */ /* 0x000fe2000001ff00 */
[----:B------:R-:W-:Y:S01]  /*01c0*/  CS2R R40, SRZ ;  /* 0x0000000000287805 */ /* 0x000fe2000001ff00 */
[----:B------:R2:W5:Y:S01]  /*01d0*/  @P5 LDG.E.64 R2, [R22.64] ;  /* 0x0000000416025981 */ /* 0x000562000c1e1b00 */
[----:B------:R-:W-:Y:S01]  /*01e0*/  CS2R R42, SRZ ;  /* 0x00000000002a7805 */ /* 0x000fe2000001ff00 */
[----:B------:R-:W-:Y:S01]  /*01f0*/  CS2R R36, SRZ ;  /* 0x0000000000247805 */ /* 0x000fe2000001ff00 */
[----:B------:R-:W-:Y:S01]  /*0200*/  CS2R R38, SRZ ;  /* 0x0000000000267805 */ /* 0x000fe2000001ff00 */
[----:B------:R-:W-:Y:S01]  /*0210*/  CS2R R24, SRZ ;  /* 0x0000000000187805 */ /* 0x000fe2000001ff00 */
[----:B------:R-:W-:Y:S01]  /*0220*/  CS2R R26, SRZ ;  /* 0x00000000001a7805 */ /* 0x000fe2000001ff00 */
[----:B0-----:R-:W-:Y:S01]  /*0230*/  CS2R R20, SRZ ;  /* 0x0000000000147805 */ /* 0x001fe2000001ff00 */
[----:B------:R-:W-:Y:S01]  /*0240*/  CS2R R28, SRZ ;  /* 0x00000000001c7805 */ /* 0x000fe2000001ff00 */
[----:B------:R-:W-:Y:S01]  /*0250*/  CS2R R30, SRZ ;  /* 0x00000000001e7805 */ /* 0x000fe2000001ff00 */
[----:B--2---:R-:W-:Y:S01]  /*0260*/  CS2R R22, SRZ ;  /* 0x0000000000167805 */ /* 0x004fe2000001ff00 */
[----:B------:R-:W-:Y:S05]  /*0270*/  @P0 BRA `(.L_x_3610) ;  /* 0x0000178000000947 */ /* 0x000fea0003800000 */
[----:B-1---5:R-:W-:Y:S01]  /*0280*/  IMAD.MOV.U32 R0, RZ, RZ, R10 ;  /* 0x000000ffff007224 */ /* 0x022fe200078e000a */
[----:B------:R-:W-:Y:S01]  /*0290*/  SHF.R.U64 R10, R10, 0x10, R11 ;  /* 0x000000100a0a7819 */ /* 0x000fe2000000120b */
[----:B------:R-:W-:Y:S01]  /*02a0*/  IMAD.MOV.U32 R6, RZ, RZ, R2 ;  /* 0x000000ffff067224 */ /* 0x000fe200078e0002 */
[----:B------:R-:W-:Y:S01]  /*02b0*/  MOV R4, R11 ;  /* 0x0000000b00047202 */ /* 0x000fe20000000f00 */
[----:B------:R-:W-:Y:S01]  /*02c0*/  IMAD.MOV.U32 R90, RZ, RZ, R33 ;  /* 0x000000ffff5a7224 */ /* 0x000fe200078e0021 */
[----:B------:R-:W-:Y:S01]  /*02d0*/  SHF.R.U32.HI R93, RZ, 0x10, R11 ;  /* 0x00000010ff5d7819 */ /* 0x000fe2000001160b */
[----:B------:R-:W-:Y:S01]  /*02e0*/  HADD2.F32 R11, -RZ, R0.H0_H0 ;  /* 0x20000000ff0b7230 */ /* 0x000fe20000004100 */
[----:B------:R-:W-:Y:S01]  /*02f0*/  SHF.R.U64 R5, R2, 0x10, R3 ;  /* 0x0000001002057819 */ /* 0x000fe20000001203 */
[----:B------:R-:W-:Y:S01]  /*0300*/  HADD2.F32 R2, -RZ, R10.H0_H0 ;  /* 0x2000000aff027230 */ /* 0x000fe20000004100 */
[----:B------:R-:W-:Y:S01]  /*0310*/  MOV R9, R3 ;  /* 0x0000000300097202 */ /* 0x000fe20000000f00 */
[----:B------:R-:W-:Y:S01]  /*0320*/  HADD2.F32 R0, -RZ, R4.H0_H0 ;  /* 0x20000004ff007230 */ /* 0x000fe20000004100 */
[----:B------:R0:W-:Y:S01]  /*0330*/  STL [R1+0x8], R11 ;  /* 0x0000080b01007387 */ /* 0x0001e20000100800 */
[----:B------:R-:W-:Y:S01]  /*0340*/  MOV R92, R32 ;  /* 0x00000020005c7202 */ /* 0x000fe20000000f00 */
[----:B------:R-:W-:Y:S01]  /*0350*/  HFMA2.MMA R17, -RZ, RZ, 0, 0 ;  /* 0x00000000ff117435 */ /* 0x000fe200000001ff */
[--C-:B------:R-:W-:Y:S01]  /*0360*/  SHF.R.U64 R91, R32, 0x10, R33.reuse ;  /* 0x00000010205b7819 */ /* 0x100fe20000001221 */
[----:B------:R0:W-:Y:S01]  /*0370*/  STL [R1+0x4], R2 ;  /* 0x0000040201007387 */ /* 0x0001e20000100800 */
[----:B------:R-:W-:Y:S01]  /*0380*/  SHF.R.U32.HI R89, RZ, 0x10, R33 ;  /* 0x00000010ff597819 */ /* 0x000fe20000011621 */
[----:B------:R-:W-:Y:S01]  /*0390*/  HADD2.F32 R93, -RZ, R93.H0_H0 ;  /* 0x2000005dff5d7230 */ /* 0x000fe20000004100 */
[----:B------:R-:W-:Y:S01]  /*03a0*/  MOV R87, R14 ;  /* 0x0000000e00577202 */ /* 0x000fe20000000f00 */
[----:B------:R0:W-:Y:S01]  /*03b0*/  STL [R1], R0 ;  /* 0x0000000001007387 */ /* 0x0001e20000100800 */
[--C-:B------:R-:W-:Y:S01]  /*03c0*/  SHF.R.U64 R86, R14, 0x10, R15.reuse ;  /* 0x000000100e567819 */ /* 0x100fe2000000120f */
[----:B------:R-:W-:Y:S01]  /*03d0*/  HADD2.F32 R92, -RZ, R92.H0_H0 ;  /* 0x2000005cff5c7230 */ /* 0x000fe20000004100 */
[----:B------:R-:W-:Y:S01]  /*03e0*/  MOV R84, R15 ;  /* 0x0000000f00547202 */ /* 0x000fe20000000f00 */
[----:B------:R-:W-:Y:S01]  /*03f0*/  HADD2.F32 R91, -RZ, R91.H0_H0 ;  /* 0x2000005bff5b7230 */ /* 0x000fe20000004100 */
[----:B------:R-:W-:Y:S01]  /*0400*/  SHF.R.U32.HI R83, RZ, 0x10, R15 ;  /* 0x00000010ff537819 */ /* 0x000fe2000001160f */
[----:B------:R-:W-:Y:S01]  /*0410*/  HADD2.F32 R90, -RZ, R90.H0_H0 ;  /* 0x2000005aff5a7230 */ /* 0x000fe20000004100 */
[----:B------:R-:W-:Y:S01]  /*0420*/  SHF.R.U32.HI R3, RZ, 0x10, R3 ;  /* 0x00000010ff037819 */ /* 0x000fe20000011603 */
        /* <DEDUP_REMOVED lines=8> */
[----:B0-----:R-:W-:Y:S02]  /*04b0*/  HADD2.F32 R3, -RZ, R3.H0_H0 ;  /* 0x20000003ff037230 */ /* 0x001fe40000004100 */
.L_x_3645:
[----:B------:R-:W-:-:S04]  /*04c0*/  IMAD.MOV.U32 R58, RZ, RZ, 0x4 ;  /* 0x00000004ff3a7424 */ /* 0x000fc800078e00ff */
[----:B------:R-:W-:-:S05]  /*04d0*/  IMAD.WIDE R56, R7, R58, c[0x0][0x1d8] ;  /* 0x0000760007387625 */ /* 0x000fca00078e023a */
[----:B------:R0:W2:Y:S02]  /*04e0*/  LDG.E R59, [R56.64] ;  /* 0x00000004383b7981 */ /* 0x0000a4000c1e1900 */
[----:B0-----:R-:W-:-:S05]  /*04f0*/  IMAD.WIDE R56, R7, R58, c[0x0][0x1a8] ;  /* 0x00006a0007387625 */ /* 0x001fca00078e023a */
[----:B------:R0:W5:Y:S02]  /*0500*/  LDG.E R2, [R56.64] ;  /* 0x0000000438027981 */ /* 0x000164000c1e1900 */
[----:B0-----:R-:W-:-:S05]  /*0510*/  IMAD.WIDE R56, R7, R58, c[0x0][0x1d0] ;  /* 0x0000740007387625 */ /* 0x001fca00078e023a */
[----:B------:R0:W5:Y:S01]  /*0520*/  LDG.E R9, [R56.64] ;  /* 0x0000000438097981 */ /* 0x000162000c1e1900 */
[----:B------:R-:W-:Y:S01]  /*0530*/  IMAD R0, R7, c[0x0][0x168], RZ ;  /* 0x00005a0007007a24 */ /* 0x000fe200078e02ff */
[----:B------:R-:W-:Y:S02]  /*0540*/  BSSY B0, `(.L_x_3611) ;  /* 0x000007a000007945 */ /* 0x000fe40003800000 */
[----:B------:R-:W1:Y:S02]  /*0550*/  S2R R60, SR_TID.X ;  /* 0x00000000003c7919 */ /* 0x000e640000002100 */
[----:B------:R-:W-:-:S04]  /*0560*/  SHF.R.S32.HI R61, RZ, 0x1f, R0 ;  /* 0x0000001fff3d7819 */ /* 0x000fc80000011400 */
[----:B------:R-:W-:Y:S02]  /*0570*/  LEA.HI R0, R61, R0, RZ, 0x2 ;  /* 0x000000003d007211 */ /* 0x000fe400078f10ff */
[----:B-1----:R-:W-:Y:S02]  /*0580*/  LOP3.LUT R85, R60, 0x1f, RZ, 0xc0, !PT ;  /* 0x0000001f3c557812 */ /* 0x002fe400078ec0ff */
[----:B------:R-:W-:Y:S02]  /*0590*/  MOV R60, 0x10 ;  /* 0x00000010003c7802 */ /* 0x000fe40000000f00 */
        /* <DEDUP_REMOVED lines=11> */
.L_x_3615:
[----:B------:R-:W-:Y:S02]  /*0650*/  IADD3 R56, R0, 0x20, RZ ;  /* 0x0000002000387810 */ /* 0x000fe40007ffe0ff */
.L_x_3614:
[----:B------:R-:W-:Y:S05]  /*0660*/  BSYNC B1 ;  /* 0x0000000000017941 */ /* 0x000fea0003800000 */
.L_x_3613:
[----:B------:R-:W-:Y:S01]  /*0670*/  ISETP.NE.U32.AND P0, PT, RZ, c[0x0][0x218], PT ;  /* 0x00008600ff007a0c */ /* 0x000fe20003f05070 */
[----:B------:R-:W-:Y:S01]  /*0680*/  HFMA2.MMA R82, -RZ, RZ, 0, 0 ;  /* 0x00000000ff527435 */ /* 0x000fe200000001ff */
[----:B------:R-:W-:Y:S02]  /*0690*/  IMAD.MOV.U32 R81, RZ, RZ, RZ ;  /* 0x000000ffff517224 */ /* 0x000fe400078e00ff */
[----:B------:R-:W-:-:S04]  /*06a0*/  ISETP.NE.AND.EX P0, PT, RZ, c[0x0][0x21c], PT, P0 ;  /* 0x00008700ff007a0c */ /* 0x000fc80003f05300 */
[----:B------:R-:W-:-:S13]  /*06b0*/  ISETP.LT.U32.OR P0, PT, R8, 0x40, !P0 ;  /* 0x000000400800780c */ /* 0x000fda0004701470 */
[----:B------:R-:W-:Y:S05]  /*06c0*/  @P0 BRA `(.L_x_3616) ;  /* 0x0000061000000947 */ /* 0x000fea0003800000 */
[----:B------:R-:W-:-:S06]  /*06d0*/  IMAD.WIDE.U32 R12, R56, R60, c[0x0][0x218] ;  /* 0x00008600380c7625 */ /* 0x000fcc00078e003c */
[----:B------:R-:W5:Y:S01]  /*06e0*/  LDG.E.128 R12, [R12.64] ;  /* 0x000000040c0c7981 */ /* 0x000f62000c1e1d00 */
[----:B------:R-:W-:Y:S05]  /*06f0*/  BRA `(.L_x_3616) ;  /* 0x000005e000007947 */ /* 0x000fea0003800000 */
.L_x_3612:
[----:B0-----:R-:W-:Y:S01]  /*0700*/  IADD3 R59, R59, -0x1, RZ ;  /* 0xffffffff3b3b7810 */ /* 0x001fe20007ffe0ff */
[----:B------:R-:W0:Y:S04]  /*0710*/  LDC.U8 R61, c[0x0][0x1f0] ;  /* 0x00007c00ff3d7b82 */ /* 0x000e280000000000 */
[----:B------:R-:W-:-:S05]  /*0720*/  IMAD R59, R59, c[0x0][0x168], RZ ;  /* 0x00005a003b3b7a24 */ /* 0x000fca00078e02ff */
[----:B------:R-:W-:-:S04]  /*0730*/  SHF.R.S32.HI R56, RZ, 0x1f, R59 ;  /* 0x0000001fff387819 */ /* 0x000fc8000001143b */
[----:B------:R-:W-:-:S04]  /*0740*/  LEA.HI R56, R56, R59, RZ, 0x2 ;  /* 0x0000003b38387211 */ /* 0x000fc800078f10ff */
[----:B------:R-:W-:Y:S01]  /*0750*/  LEA.HI.SX32 R85, R56, R85, 0x1e ;  /* 0x0000005538557211 */ /* 0x000fe200078ff2ff */
[----:B------:R-:W-:-:S06]  /*0760*/  IMAD.WIDE R56, R7, R58, c[0x0][0x1a0] ;  /* 0x0000680007387625 */ /* 0x000fcc00078e023a */
[----:B------:R-:W2:Y:S01]  /*0770*/  LDG.E R56, [R56.64] ;  /* 0x0000000438387981 */ /* 0x000ea2000c1e1900 */
[----:B0-----:R-:W-:Y:S01]  /*0780*/  ISETP.NE.AND P0, PT, R61, RZ, PT ;  /* 0x000000ff3d00720c */ /* 0x001fe20003f05270 */
[----:B------:R-:W-:Y:S01]  /*0790*/  BSSY B1, `(.L_x_3617) ;  /* 0x000002e000017945 */ /* 0x000fe20003800000 */
[----:B------:R-:W-:Y:S01]  /*07a0*/  HFMA2.MMA R81, -RZ, RZ, 0, 0 ;  /* 0x00000000ff517435 */ /* 0x000fe200000001ff */
[----:B------:R-:W-:Y:S01]  /*07b0*/  IMAD.MOV.U32 R82, RZ, RZ, RZ ;  /* 0x000000ffff527224 */ /* 0x000fe200078e00ff */
[----:B------:R-:W-:Y:S02]  /*07c0*/  MOV R88, R0 ;  /* 0x0000000000587202 */ /* 0x000fe40000000f00 */
[----:B--2---:R-:W-:Y:S01]  /*07d0*/  FSEL R80, R56, RZ, !P0 ;  /* 0x000000ff38507208 */ /* 0x004fe20004000000 */
[----:B------:R-:W-:Y:S05]  /*07e0*/  @!P6 BRA `(.L_x_3618) ;  /* 0x000002800000e947 */ /* 0x000fea0003800000 */
[-C--:B------:R-:W-:Y:S01]  /*07f0*/  IMAD.WIDE.U32 R56, R0, R60.reuse, c[0x0][0x188] ;  /* 0x0000620000387625 */ /* 0x080fe200078e003c */
[----:B------:R-:W2:Y:S03]  /*0800*/  LDL R74, [R1+0x8] ;  /* 0x00000800014a7983 */ /* 0x000ea60000100800 */
[----:B------:R-:W-:Y:S01]  /*0810*/  IMAD.WIDE.U32 R60, R85, R60, c[0x0][0x208] ;  /* 0x00008200553c7625 */ /* 0x000fe200078e003c */
[----:B------:R-:W3:Y:S04]  /*0820*/  LDL R75, [R1+0x4] ;  /* 0x00000400014b7983 */ /* 0x000ee80000100800 */
[----:B------:R-:W4:Y:S01]  /*0830*/  LDG.E.128 R56, [R56.64] ;  /* 0x0000000438387981 */ /* 0x000f22000c1e1d00 */
[----:B------:R-:W-:-:S03]  /*0840*/  ISETP.NE.U32.AND P0, PT, RZ, c[0x0][0x218], PT ;  /* 0x00008600ff007a0c */ /* 0x000fc60003f05070 */
[----:B------:R-:W2:Y:S01]  /*0850*/  LDG.E.128 R60, [R60.64] ;  /* 0x000000043c3c7981 */ /* 0x000ea2000c1e1d00 */
[----:B------:R-:W-:-:S03]  /*0860*/  ISETP.NE.AND.EX P0, PT, RZ, c[0x0][0x21c], PT, P0 ;  /* 0x00008700ff007a0c */ /* 0x000fc60003f05300 */
[----:B------:R-:W2:Y:S10]  /*0870*/  LDL R78, [R1] ;  /* 0x00000000014e7983 */ /* 0x000eb40000100800 */
[----:B------:R0:W5:Y:S01]  /*0880*/  @P0 LDG.E.128 R32, [R72.64] ;  /* 0x0000000448200981 */ /* 0x000162000c1e1d00 */
[----:B------:R-:W-:-:S02]  /*0890*/  IADD3 R85, R85, 0x20, RZ ;  /* 0x0000002055557810 */ /* 0x000fc40007ffe0ff */
[----:B------:R-:W-:Y:S01]  /*08a0*/  IADD3 R88, R0, 0x20, RZ ;  /* 0x0000002000587810 */ /* 0x000fe20007ffe0ff */
[C---:B----4-:R-:W-:Y:S02]  /*08b0*/  FADD.FTZ R11, -R80.reuse, R56 ;  /* 0x00000038500b7221 */ /* 0x050fe40000010100 */
[C---:B------:R-:W-:Y:S02]  /*08c0*/  FADD.FTZ R67, -R80.reuse, R57 ;  /* 0x0000003950437221 */ /* 0x040fe40000010100 */
[----:B------:R-:W-:Y:S02]  /*08d0*/  FADD.FTZ R71, -R80, R58 ;  /* 0x0000003a50477221 */ /* 0x000fe40000010100 */
[----:B-----5:R-:W-:Y:S02]  /*08e0*/  FMUL.FTZ R10, R2, R11 ;  /* 0x0000000b020a7220 */ /* 0x020fe40000410000 */
[----:B--2---:R-:W-:Y:S02]  /*08f0*/  FMUL.FTZ R66, R74, R60 ;  /* 0x0000003c4a427220 */ /* 0x004fe40000410000 */
[----:B------:R-:W-:-:S02]  /*0900*/  FMUL.FTZ R11, R2, R67 ;  /* 0x00000043020b7220 */ /* 0x000fc40000410000 */
[----:B------:R-:W-:Y:S02]  /*0910*/  FMUL.FTZ R67, R2, R71 ;  /* 0x0000004702437220 */ /* 0x000fe40000410000 */
[----:B---3--:R-:W-:Y:S02]  /*0920*/  FMUL.FTZ R71, R75, R61 ;  /* 0x0000003d4b477220 */ /* 0x008fe40000410000 */
[----:B------:R-:W-:Y:S02]  /*0930*/  FADD.FTZ R56, RZ, R66 ;  /* 0x00000042ff387221 */ /* 0x000fe40000010000 */
[----:B------:R-:W-:Y:S02]  /*0940*/  FFMA.FTZ R58, R10, R66, RZ ;  /* 0x000000420a3a7223 */ /* 0x000fe400000100ff */
[----:B------:R-:W-:Y:S02]  /*0950*/  FADD.FTZ R59, -R80, R59 ;  /* 0x0000003b503b7221 */ /* 0x000fe40000010100 */
        /* <DEDUP_REMOVED lines=17> */
.L_x_3618:
[----:B0-----:R-:W-:Y:S05]  /*0a70*/  BSYNC B1 ;  /* 0x0000000000017941 */ /* 0x001fea0003800000 */
.L_x_3617:
[----:B------:R-:W-:Y:S05]  /*0a80*/  @!P5 BRA `(.L_x_3616) ;  /* 0x000002500000d947 */ /* 0x000fea0003800000 */
[----:B------:R-:W-:-:S10]  /*0a90*/  HFMA2.MMA R72, -RZ, RZ, 0, 9.5367431640625e-07 ;  /* 0x00000010ff487435 */ /* 0x000fd400000001ff */
        /* <DEDUP_REMOVED lines=10> */
[----:B0----5:R-:W-:Y:S02]  /*0b40*/  FMUL.FTZ R64, R2, R69 ;  /* 0x0000004502407220 */ /* 0x021fe40000410000 */
[----:B---3--:R-:W-:Y:S02]  /*0b50*/  FMUL.FTZ R68, R92, R60 ;  /* 0x0000003c5c447220 */ /* 0x008fe40000410000 */
[----:B------:R-:W-:Y:S02]  /*0b60*/  FADD.FTZ R77, -R80, R58 ;  /* 0x0000003a504d7221 */ /* 0x000fe40000010100 */
        /* <DEDUP_REMOVED lines=23> */
.L_x_3616:
[----:B------:R-:W-:Y:S05]  /*0ce0*/  BSYNC B0 ;  /* 0x0000000000007941 */ /* 0x000fea0003800000 */
.L_x_3611:
[----:B------:R-:W-:Y:S05]  /*0cf0*/  BRA.DIV ~URZ, `(.L_x_3619) ;  /* 0x000013a27f007947 */ /* 0x000fea000b800000 */
[----:B------:R1:W2:Y:S02]  /*0d00*/  SHFL.BFLY PT, R59, R81, 0x1, 0x1f ;  /* 0x0c201f00513b7f89 */ /* 0x0002a400000e0000 */
.L_x_3648:
        /* <DEDUP_REMOVED lines=18> */
.L_x_3649:
[----:B-----5:R-:W-:Y:S01]  /*0e30*/  ISETP.GE.AND P3, PT, R9, 0x1, PT ;  /* 0x000000010900780c */ /* 0x020fe20003f66270 */
[----:B------:R-:W4:Y:S01]  /*0e40*/  S2R R57, SR_TID.X ;  /* 0x0000000000397919 */ /* 0x000f220000002100 */
[----:B------:R-:W0:Y:S01]  /*0e50*/  LDC.U8 R60, c[0x0][0x1f0] ;  /* 0x00007c00ff3c7b82 */ /* 0x000e220000000000 */
[----:B---3--:R-:W-:Y:S01]  /*0e60*/  FADD.FTZ R59, R59, R81 ;  /* 0x000000513b3b7221 */ /* 0x008fe20000010000 */
[----:B------:R-:W-:Y:S01]  /*0e70*/  BSSY B0, `(.L_x_3621) ;  /* 0x0000060000007945 */ /* 0x000fe20003800000 */
[----:B--2---:R-:W-:Y:S02]  /*0e80*/  FADD.FTZ R58, R58, R82 ;  /* 0x000000523a3a7221 */ /* 0x004fe40000010000 */
[----:B------:R-:W-:Y:S02]  /*0e90*/  FMUL.FTZ R59, R59, c[0x0][0x1e0] ;  /* 0x000078003b3b7a20 */ /* 0x000fe40000410000 */
[----:B------:R-:W-:-:S04]  /*0ea0*/  FMUL.FTZ R58, R58, c[0x0][0x1e0] ;  /* 0x000078003a3a7a20 */ /* 0x000fc80000410000 */
[----:B------:R-:W-:-:S05]  /*0eb0*/  @P3 IADD3 R9, R9, -0x1, RZ ;  /* 0xffffffff09093810 */ /* 0x000fca0007ffe0ff */
[----:B------:R-:W-:-:S05]  /*0ec0*/  @P3 IMAD R9, R9, c[0x0][0x168], RZ ;  /* 0x00005a0009093a24 */ /* 0x000fca00078e02ff */
[----:B------:R-:W-:Y:S02]  /*0ed0*/  @P3 SHF.R.S32.HI R56, RZ, 0x1f, R9 ;  /* 0x0000001fff383819 */ /* 0x000fe40000011409 */
[----:B----4-:R-:W-:Y:S02]  /*0ee0*/  @P3 LOP3.LUT R57, R57, 0x1f, RZ, 0xc0, !PT ;  /* 0x0000001f39393812 */ /* 0x010fe400078ec0ff */
[----:B------:R-:W-:Y:S02]  /*0ef0*/  @P3 LEA.HI R56, R56, R9, RZ, 0x2 ;  /* 0x0000000938383211 */ /* 0x000fe400078f10ff */
[----:B0-----:R-:W-:Y:S02]  /*0f00*/  ISETP.NE.AND P0, PT, R60, RZ, PT ;  /* 0x000000ff3c00720c */ /* 0x001fe40003f05270 */
[----:B------:R-:W-:Y:S02]  /*0f10*/  MOV R9, RZ ;  /* 0x000000ff00097202 */ /* 0x000fe40000000f00 */
[----:B------:R-:W-:-:S02]  /*0f20*/  @P3 LEA.HI.SX32 R9, R56, R57, 0x1e ;  /* 0x0000003938093211 */ /* 0x000fc400078ff2ff */
[----:B------:R-:W-:Y:S01]  /*0f30*/  FSEL R59, R59, RZ, !P0 ;  /* 0x000000ff3b3b7208 */ /* 0x000fe20004000000 */
[----:B------:R-:W-:Y:S05]  /*0f40*/  @!P6 BRA `(.L_x_3622) ;  /* 0x000005200000e947 */ /* 0x000fea0003800000 */
[----:B------:R-:W-:Y:S01]  /*0f50*/  @!P4 ISETP.NE.U32.AND P2, PT, RZ, c[0x0][0x218], PT ;  /* 0x00008600ff00ca0c */ /* 0x000fe20003f45070 */
[----:B------:R-:W-:Y:S01]  /*0f60*/  BSSY B1, `(.L_x_3623) ;  /* 0x0000009000017945 */ /* 0x000fe20003800000 */
[----:B------:R-:W-:Y:S02]  /*0f70*/  ISETP.NE.U32.AND P1, PT, RZ, c[0x0][0x258], PT ;  /* 0x00009600ff007a0c */ /* 0x000fe40003f25070 */
[----:B------:R-:W-:Y:S02]  /*0f80*/  @!P4 ISETP.NE.U32.AND P0, PT, RZ, c[0x0][0x218], PT ;  /* 0x00008600ff00ca0c */ /* 0x000fe40003f05070 */
[----:B------:R-:W-:Y:S02]  /*0f90*/  @!P4 ISETP.NE.AND.EX P2, PT, RZ, c[0x0][0x21c], PT, P2 ;  /* 0x00008700ff00ca0c */ /* 0x000fe40003f45320 */
[----:B------:R-:W-:Y:S01]  /*0fa0*/  ISETP.NE.AND.EX P1, PT, RZ, c[0x0][0x25c], PT, P1 ;  /* 0x00009700ff007a0c */ /* 0x000fe20003f25310 */
[----:B------:R-:W-:Y:S07]  /*0fb0*/  @!P3 BRA `(.L_x_3624) ;  /* 0x000000300000b947 */ /* 0x000fee0003800000 */
[----:B------:R-:W-:-:S04]  /*0fc0*/  IMAD.MOV.U32 R44, RZ, RZ, 0x10 ;  /* 0x00000010ff2c7424 */ /* 0x000fc800078e00ff */
[----:B------:R-:W-:-:S06]  /*0fd0*/  IMAD.WIDE.U32 R44, R9, R44, c[0x0][0x170] ;  /* 0x00005c00092c7625 */ /* 0x000fcc00078e002c */
[----:B------:R-:W5:Y:S02]  /*0fe0*/  LDG.E.128 R44, [R44.64] ;  /* 0x000000042c2c7981 */ /* 0x000f64000c1e1d00 */
.L_x_3624:
[----:B------:R-:W-:Y:S05]  /*0ff0*/  BSYNC B1 ;  /* 0x0000000000017941 */ /* 0x000fea0003800000 */
.L_x_3623:
        /* <DEDUP_REMOVED lines=9> */
.L_x_3626:
[----:B------:R-:W-:Y:S05]  /*1090*/  BSYNC B1 ;  /* 0x0000000000017941 */ /* 0x000fea0003800000 */
.L_x_3625:
[C---:B------:R-:W-:Y:S01]  /*10a0*/  SEL R48, R57.reuse, R48, P1 ;  /* 0x0000003039307207 */ /* 0x040fe20000800000 */
[----:B------:R-:W-:Y:S01]  /*10b0*/  @P3 FMUL.FTZ R57, R57, c[0x0][0x1ec] ;  /* 0x00007b0039393a20 */ /* 0x000fe20000410000 */
[----:B------:R-:W-:Y:S01]  /*10c0*/  @!P4 ISETP.NE.AND.EX P0, PT, RZ, c[0x0][0x21c], PT, P0 ;  /* 0x00008700ff00ca0c */ /* 0x000fe20003f05300 */
[----:B------:R-:W-:Y:S01]  /*10d0*/  BSSY B1, `(.L_x_3627) ;  /* 0x000000c000017945 */ /* 0x000fe20003800000 */
[----:B------:R-:W-:Y:S01]  /*10e0*/  ISETP.NE.U32.AND P2, PT, RZ, c[0x0][0x258], PT ;  /* 0x00009600ff007a0c */ /* 0x000fe20003f45070 */
[-C--:B-----5:R-:W-:Y:S01]  /*10f0*/  @P3 FFMA.FTZ R24, R44, R57.reuse, R24 ;  /* 0x000000392c183223 */ /* 0x0a0fe20000010018 */
[----:B------:R-:W-:Y:S01]  /*1100*/  @!P4 FSEL R56, R33, RZ, P0 ;  /* 0x000000ff2138c208 */ /* 0x000fe20000000000 */
[----:B------:R-:W-:Y:S01]  /*1110*/  @P3 FMUL.FTZ R52, R87, R57 ;  /* 0x0000003957343220 */ /* 0x000fe20000410000 */
[----:B------:R-:W-:Y:S05]  /*1120*/  @!P4 BRA `(.L_x_3628) ;  /* 0x000000600000c947 */ /* 0x000fea0003800000 */
[----:B------:R-:W-:Y:S01]  /*1130*/  ISETP.NE.U32.AND P0, PT, RZ, c[0x0][0x218], PT ;  /* 0x00008600ff007a0c */ /* 0x000fe20003f05070 */
[----:B------:R-:W-:-:S03]  /*1140*/  FFMA.FTZ R56, R11, R58, R59 ;  /* 0x0000003a0b387223 */ /* 0x000fc6000001003b */
[----:B------:R-:W-:Y:S01]  /*1150*/  ISETP.NE.AND.EX P0, PT, RZ, c[0x0][0x21c], PT, P0 ;  /* 0x00008700ff007a0c */ /* 0x000fe20003f05300 */
[----:B------:R-:W-:-:S04]  /*1160*/  FADD.FTZ R57, R71, -R56 ;  /* 0x8000003847397221 */ /* 0x000fc80000010000 */
[----:B------:R-:W-:-:S08]  /*1170*/  FMUL.FTZ R56, R2, R57 ;  /* 0x0000003902387220 */ /* 0x000fd00000410000 */
[----:B------:R-:W-:Y:S02]  /*1180*/  @P0 FADD.FTZ R56, R33, R56 ;  /* 0x0000003821380221 */ /* 0x000fe40000010000 */
.L_x_3628:
[----:B------:R-:W-:Y:S05]  /*1190*/  BSYNC B1 ;  /* 0x0000000000017941 */ /* 0x000fea0003800000 */
.L_x_3627:
[----:B------:R-:W-:Y:S01]  /*11a0*/  @!P4 ISETP.NE.U32.AND P0, PT, RZ, c[0x0][0x218], PT ;  /* 0x00008600ff00ca0c */ /* 0x000fe20003f05070 */
[----:B------:R-:W-:Y:S01]  /*11b0*/  BSSY B1, `(.L_x_3629) ;  /* 0x000000f000017945 */ /* 0x000fe20003800000 */
[C---:B------:R-:W-:Y:S01]  /*11c0*/  SEL R49, R56.reuse, R49, P1 ;  /* 0x0000003138317207 */ /* 0x040fe20000800000 */
[----:B------:R-:W-:Y:S01]  /*11d0*/  @P3 FMUL.FTZ R56, R56, c[0x0][0x1ec] ;  /* 0x00007b0038383a20 */ /* 0x000fe20000410000 */
[----:B------:R-:W-:Y:S02]  /*11e0*/  @!P4 ISETP.NE.AND.EX P0, PT, RZ, c[0x0][0x21c], PT, P0 ;  /* 0x00008700ff00ca0c */ /* 0x000fe40003f05300 */
[----:B------:R-:W-:Y:S01]  /*11f0*/  ISETP.NE.AND.EX P2, PT, RZ, c[0x0][0x25c], PT, P2 ;  /* 0x00009700ff007a0c */ /* 0x000fe20003f45320 */
[-C--:B------:R-:W-:Y:S01]  /*1200*/  @P3 FFMA.FTZ R25, R45, R56.reuse, R25 ;  /* 0x000000382d193223 */ /* 0x080fe20000010019 */
        /* <DEDUP_REMOVED lines=9> */
.L_x_3630:
[----:B------:R-:W-:Y:S05]  /*12a0*/  BSYNC B1 ;  /* 0x0000000000017941 */ /* 0x000fea0003800000 */
.L_x_3629:
[----:B------:R-:W-:Y:S01]  /*12b0*/  @!P4 ISETP.NE.U32.AND P0, PT, RZ, c[0x0][0x218], PT ;  /* 0x00008600ff00ca0c */ /* 0x000fe20003f05070 */
[----:B------:R-:W-:Y:S01]  /*12c0*/  BSSY B1, `(.L_x_3631) ;  /* 0x000000d000017945 */ /* 0x000fe20003800000 */
[----:B------:R-:W-:Y:S02]  /*12d0*/  @P2 MOV R57, 0x10 ;  /* 0x0000001000392802 */ /* 0x000fe40000000f00 */
[----:B------:R-:W-:Y:S02]  /*12e0*/  @!P4 ISETP.NE.AND.EX P0, PT, RZ, c[0x0][0x21c], PT, P0 ;  /* 0x00008700ff00ca0c */ /* 0x000fe40003f05300 */
[----:B------:R-:W-:Y:S01]  /*12f0*/  SEL R50, R61, R50, P1 ;  /* 0x000000323d327207 */ /* 0x000fe20000800000 */
[----:B------:R-:W-:Y:S01]  /*1300*/  @P2 IMAD.WIDE.U32 R56, R0, R57, c[0x0][0x258] ;  /* 0x0000960000382625 */ /* 0x000fe200078e0039 */
        /* <DEDUP_REMOVED lines=8> */
.L_x_3632:
[----:B------:R-:W-:Y:S05]  /*1390*/  BSYNC B1 ;  /* 0x0000000000017941 */ /* 0x000fea0003800000 */
.L_x_3631:
[C---:B------:R-:W-:Y:S01]  /*13a0*/  SEL R51, R60.reuse, R51, P1 ;  /* 0x000000333c337207 */ /* 0x040fe20000800000 */
[----:B------:R-:W-:Y:S01]  /*13b0*/  @P3 FMUL.FTZ R61, R61, c[0x0][0x1ec] ;  /* 0x00007b003d3d3a20 */ /* 0x000fe20000410000 */
[----:B------:R-:W-:Y:S01]  /*13c0*/  @P3 MOV R62, 0x10 ;  /* 0x00000010003e3802 */ /* 0x000fe20000000f00 */
[----:B------:R-:W-:Y:S01]  /*13d0*/  @P3 FMUL.FTZ R60, R60, c[0x0][0x1ec] ;  /* 0x00007b003c3c3a20 */ /* 0x000fe20000410000 */
[----:B------:R-:W-:Y:S01]  /*13e0*/  IADD3 R0, R0, 0x20, RZ ;  /* 0x0000002000007810 */ /* 0x000fe20007ffe0ff */
[----:B------:R0:W-:Y:S01]  /*13f0*/  @P2 STG.E.128 [R56.64], R48 ;  /* 0x0000003038002986 */ /* 0x0001e2000c101d04 */
[-C--:B------:R-:W-:Y:S02]  /*1400*/  @P3 FMUL.FTZ R54, R84, R61.reuse ;  /* 0x0000003d54363220 */ /* 0x080fe40000410000 */
[----:B------:R-:W-:Y:S02]  /*1410*/  @P3 FMUL.FTZ R55, R83, R60 ;  /* 0x0000003c53373220 */ /* 0x000fe40000410000 */
[----:B------:R-:W-:-:S02]  /*1420*/  @P3 FFMA.FTZ R26, R46, R61, R26 ;  /* 0x0000003d2e1a3223 */ /* 0x000fc4000001001a */
[----:B------:R-:W-:Y:S02]  /*1430*/  @P3 FFMA.FTZ R27, R47, R60, R27 ;  /* 0x0000003c2f1b3223 */ /* 0x000fe4000001001b */
[C---:B0-----:R-:W-:Y:S01]  /*1440*/  @P3 IMAD.WIDE.U32 R56, R9.reuse, R62, c[0x0][0x248] ;  /* 0x0000920009383625 */ /* 0x041fe200078e003e */
[----:B------:R-:W-:-:S04]  /*1450*/  IADD3 R9, R9, 0x20, RZ ;  /* 0x0000002009097810 */ /* 0x000fc80007ffe0ff */
[----:B------:R0:W-:Y:S03]  /*1460*/  @P3 STG.E.128 [R56.64], R52 ;  /* 0x0000003438003986 */ /* 0x0001e6000c101d04 */
.L_x_3622:
[----:B------:R-:W-:Y:S05]  /*1470*/  BSYNC B0 ;  /* 0x0000000000007941 */ /* 0x000fea0003800000 */
.L_x_3621:
[----:B------:R-:W-:Y:S01]  /*1480*/  BSSY B0, `(.L_x_3633) ;  /* 0x0000052000007945 */ /* 0x000fe20003800000 */
[----:B------:R-:W-:Y:S05]  /*1490*/  @!P5 BRA `(.L_x_3634) ;  /* 0x000005000000d947 */ /* 0x000fea0003800000 */
[----:B------:R-:W-:Y:S01]  /*14a0*/  @!P4 ISETP.NE.U32.AND P0, PT, RZ, c[0x0][0x218], PT ;  /* 0x00008600ff00ca0c */ /* 0x000fe20003f05070 */
[----:B------:R-:W-:Y:S01]  /*14b0*/  BSSY B1, `(.L_x_3635) ;  /* 0x0000008000017945 */ /* 0x000fe20003800000 */
[----:B------:R-:W-:Y:S02]  /*14c0*/  @!P4 ISETP.NE.U32.AND P1, PT, RZ, c[0x0][0x218], PT ;  /* 0x00008600ff00ca0c */ /* 0x000fe40003f25070 */
[----:B------:R-:W-:Y:S02]  /*14d0*/  @!P4 ISETP.NE.U32.AND P2, PT, RZ, c[0x0][0x218], PT ;  /* 0x00008600ff00ca0c */ /* 0x000fe40003f45070 */
[----:B------:R-:W-:Y:S01]  /*14e0*/  @!P4 ISETP.NE.AND.EX P0, PT, RZ, c[0x0][0x21c], PT, P0 ;  /* 0x00008700ff00ca0c */ /* 0x000fe20003f05300 */
[----:B------:R-:W-:Y:S07]  /*14f0*/  @!P3 BRA `(.L_x_3636) ;  /* 0x000000300000b947 */ /* 0x000fee0003800000 */
[----:B------:R-:W-:-:S10]  /*1500*/  HFMA2.MMA R44, -RZ, RZ, 0, 9.5367431640625e-07 ;  /* 0x00000010ff2c7435 */ /* 0x000fd400000001ff */
[----:B------:R-:W-:-:S06]  /*1510*/  IMAD.WIDE.U32 R44, R9, R44, c[0x0][0x170] ;  /* 0x00005c00092c7625 */ /* 0x000fcc00078e002c */
[----:B------:R-:W5:Y:S02]  /*1520*/  LDG.E.128 R44, [R44.64] ;  /* 0x000000042c2c7981 */ /* 0x000f64000c1e1d00 */
.L_x_3636:
[----:B------:R-:W-:Y:S05]  /*1530*/  BSYNC B1 ;  /* 0x0000000000017941 */ /* 0x000fea0003800000 */
.L_x_3635:
[----:B------:R-:W-:Y:S01]  /*1540*/  BSSY B1, `(.L_x_3637) ;  /* 0x0000009000017945 */ /* 0x000fe20003800000 */
[----:B------:R-:W-:Y:S01]  /*1550*/  @!P4 FSEL R63, R12, RZ, P0 ;  /* 0x000000ff0c3fc208 */ /* 0x000fe20000000000 */
[----:B------:R-:W-:Y:S05]  /*1560*/  @!P4 BRA `(.L_x_3638) ;  /* 0x000000600000c947 */ /* 0x000fea0003800000 */
[----:B------:R-:W-:Y:S01]  /*1570*/  ISETP.NE.U32.AND P0, PT, RZ, c[0x0][0x218], PT ;  /* 0x00008600ff007a0c */ /* 0x000fe20003f05070 */
[----:B0-----:R-:W-:-:S03]  /*1580*/  FFMA.FTZ R57, R64, R58, R59 ;  /* 0x0000003a40397223 */ /* 0x001fc6000001003b */
[----:B------:R-:W-:Y:S01]  /*1590*/  ISETP.NE.AND.EX P0, PT, RZ, c[0x0][0x21c], PT, P0 ;  /* 0x00008700ff007a0c */ /* 0x000fe20003f05300 */
[----:B------:R-:W-:-:S04]  /*15a0*/  FADD.FTZ R57, R68, -R57 ;  /* 0x8000003944397221 */ /* 0x000fc80000010000 */
[----:B------:R-:W-:-:S08]  /*15b0*/  FMUL.FTZ R63, R2, R57 ;  /* 0x00000039023f7220 */ /* 0x000fd00000410000 */
[----:B------:R-:W-:Y:S02]  /*15c0*/  @P0 FADD.FTZ R63, R12, R63 ;  /* 0x0000003f0c3f0221 */ /* 0x000fe40000010000 */
.L_x_3638:
[----:B------:R-:W-:Y:S05]  /*15d0*/  BSYNC B1 ;  /* 0x0000000000017941 */ /* 0x000fea0003800000 */
.L_x_3637:
[----:B------:R-:W-:Y:S01]  /*15e0*/  @!P4 ISETP.NE.AND.EX P1, PT, RZ, c[0x0][0x21c], PT, P1 ;  /* 0x00008700ff00ca0c */ /* 0x000fe20003f25310 */
[----:B------:R-:W-:Y:S01]  /*15f0*/  BSSY B1, `(.L_x_3639) ;  /* 0x000000a000017945 */ /* 0x000fe20003800000 */
[----:B------:R-:W-:Y:S02]  /*1600*/  ISETP.NE.U32.AND P0, PT, RZ, c[0x0][0x258], PT ;  /* 0x00009600ff007a0c */ /* 0x000fe40003f05070 */
        /* <DEDUP_REMOVED lines=8> */
.L_x_3640:
[----:B------:R-:W-:Y:S05]  /*1690*/  BSYNC B1 ;  /* 0x0000000000017941 */ /* 0x000fea0003800000 */
.L_x_3639:
[----:B------:R-:W-:Y:S01]  /*16a0*/  @!P4 ISETP.NE.U32.AND P1, PT, RZ, c[0x0][0x218], PT ;  /* 0x00008600ff00ca0c */ /* 0x000fe20003f25070 */
[----:B------:R-:W-:Y:S01]  /*16b0*/  BSSY B1, `(.L_x_3641) ;  /* 0x000000c000017945 */ /* 0x000fe20003800000 */
[----:B------:R-:W-:Y:S02]  /*16c0*/  @!P4 ISETP.NE.AND.EX P2, PT, RZ, c[0x0][0x21c], PT, P2 ;  /* 0x00008700ff00ca0c */ /* 0x000fe40003f45320 */
[----:B------:R-:W-:Y:S02]  /*16d0*/  @!P4 ISETP.NE.AND.EX P1, PT, RZ, c[0x0][0x21c], PT, P1 ;  /* 0x00008700ff00ca0c */ /* 0x000fe40003f25310 */
[----:B------:R-:W-:Y:S02]  /*16e0*/  ISETP.NE.AND.EX P0, PT, RZ, c[0x0][0x25c], PT, P0 ;  /* 0x00009700ff007a0c */ /* 0x000fe40003f05300 */
        /* <DEDUP_REMOVED lines=8> */
.L_x_3642:
[----:B------:R-:W-:Y:S05]  /*1770*/  BSYNC B1 ;  /* 0x0000000000017941 */ /* 0x000fea0003800000 */
.L_x_3641:
[----:B------:R-:W-:Y:S01]  /*1780*/  BSSY B1, `(.L_x_3643) ;  /* 0x0000009000017945 */ /* 0x000fe20003800000 */
[----:B------:R-:W-:Y:S01]  /*1790*/  @!P4 FSEL R60, R15, RZ, P2 ;  /* 0x000000ff0f3cc208 */ /* 0x000fe20001000000 */
[----:B------:R-:W-:Y:S05]  /*17a0*/  @!P4 BRA `(.L_x_3644) ;  /* 0x000000600000c947 */ /* 0x000fea0003800000 */
[----:B------:R-:W-:Y:S01]  /*17b0*/  ISETP.NE.U32.AND P1, PT, RZ, c[0x0][0x218], PT ;  /* 0x00008600ff007a0c */ /* 0x000fe20003f25070 */
[----:B------:R-:W-:-:S03]  /*17c0*/  FFMA.FTZ R58, R77, R58, R59 ;  /* 0x0000003a4d3a7223 */ /* 0x000fc6000001003b */
[----:B------:R-:W-:Y:S01]  /*17d0*/  ISETP.NE.AND.EX P1, PT, RZ, c[0x0][0x21c], PT, P1 ;  /* 0x00008700ff007a0c */ /* 0x000fe20003f25310 */
[----:B0-----:R-:W-:-:S04]  /*17e0*/  FADD.FTZ R57, R79, -R58 ;  /* 0x8000003a4f397221 */ /* 0x001fc80000010000 */
[----:B------:R-:W-:-:S08]  /*17f0*/  FMUL.FTZ R60, R2, R57 ;  /* 0x00000039023c7220 */ /* 0x000fd00000410000 */
[----:B------:R-:W-:Y:S02]  /*1800*/  @P1 FADD.FTZ R60, R15, R60 ;  /* 0x0000003c0f3c1221 */ /* 0x000fe40000010000 */
.L_x_3644:
[----:B------:R-:W-:Y:S05]  /*1810*/  BSYNC B1 ;  /* 0x0000000000017941 */ /* 0x000fea0003800000 */
.L_x_3643:
[----:B------:R-:W-:Y:S01]  /*1820*/  ISETP.NE.U32.AND P1, PT, RZ, c[0x0][0x258], PT ;  /* 0x00009600ff007a0c */ /* 0x000fe20003f25070 */
[----:B0-----:R-:W-:-:S03]  /*1830*/  @P0 IMAD.MOV.U32 R57, RZ, RZ, 0x10 ;  /* 0x00000010ff390424 */ /* 0x001fc600078e00ff */
[----:B------:R-:W-:Y:S01]  /*1840*/  ISETP.NE.AND.EX P1, PT, RZ, c[0x0][0x25c], PT, P1 ;  /* 0x00009700ff007a0c */ /* 0x000fe20003f25310 */
[----:B------:R-:W-:Y:S01]  /*1850*/  @P0 IMAD.WIDE.U32 R56, R0, R57, c[0x0][0x258] ;  /* 0x0000960000380625 */ /* 0x000fe200078e0039 */
[----:B------:R-:W-:Y:S02]  /*1860*/  @P3 MOV R0, 0x10 ;  /* 0x0000001000003802 */ /* 0x000fe40000000f00 */
[C---:B------:R-:W-:Y:S01]  /*1870*/  SEL R48, R63.reuse, R48, P1 ;  /* 0x000000303f307207 */ /* 0x040fe20000800000 */
[----:B------:R-:W-:Y:S01]  /*1880*/  @P3 FMUL.FTZ R63, R63, c[0x0][0x1ec] ;  /* 0x00007b003f3f3a20 */ /* 0x000fe20000410000 */
[C---:B------:R-:W-:Y:S01]  /*1890*/  SEL R49, R62.reuse, R49, P1 ;  /* 0x000000313e317207 */ /* 0x040fe20000800000 */
[----:B------:R-:W-:Y:S01]  /*18a0*/  @P3 FMUL.FTZ R62, R62, c[0x0][0x1ec] ;  /* 0x00007b003e3e3a20 */ /* 0x000fe20000410000 */
[C---:B------:R-:W-:Y:S01]  /*18b0*/  SEL R50, R61.reuse, R50, P1 ;  /* 0x000000323d327207 */ /* 0x040fe20000800000 */
[----:B------:R-:W-:Y:S01]  /*18c0*/  @P3 FMUL.FTZ R61, R61, c[0x0][0x1ec] ;  /* 0x00007b003d3d3a20 */ /* 0x000fe20000410000 */
[C---:B------:R-:W-:Y:S01]  /*18d0*/  SEL R51, R60.reuse, R51, P1 ;  /* 0x000000333c337207 */ /* 0x040fe20000800000 */
[----:B------:R-:W-:-:S02]  /*18e0*/  @P3 FMUL.FTZ R60, R60, c[0x0][0x1ec] ;  /* 0x00007b003c3c3a20 */ /* 0x000fc40000410000 */
[----:B------:R-:W-:Y:S02]  /*18f0*/  @P3 FMUL.FTZ R52, R6, R63 ;  /* 0x0000003f06343220 */ /* 0x000fe40000410000 */
[----:B------:R0:W-:Y:S01]  /*1900*/  @P0 STG.E.128 [R56.64], R48 ;  /* 0x0000003038000986 */ /* 0x0001e2000c101d04 */
[----:B------:R-:W-:Y:S02]  /*1910*/  @P3 FMUL.FTZ R53, R5, R62 ;  /* 0x0000003e05353220 */ /* 0x000fe40000410000 */
[----:B------:R-:W-:Y:S02]  /*1920*/  @P3 FMUL.FTZ R54, R4, R61 ;  /* 0x0000003d04363220 */ /* 0x000fe40000410000 */
[----:B------:R-:W-:Y:S02]  /*1930*/  @P3 FMUL.FTZ R55, R3, R60 ;  /* 0x0000003c03373220 */ /* 0x000fe40000410000 */
[----:B-----5:R-:W-:Y:S02]  /*1940*/  @P3 FFMA.FTZ R28, R44, R63, R28 ;  /* 0x0000003f2c1c3223 */ /* 0x020fe4000001001c */
[----:B------:R-:W-:-:S02]  /*1950*/  @P3 FFMA.FTZ R29, R45, R62, R29 ;  /* 0x0000003e2d1d3223 */ /* 0x000fc4000001001d */
[----:B------:R-:W-:Y:S02]  /*1960*/  @P3 FFMA.FTZ R30, R46, R61, R30 ;  /* 0x0000003d2e1e3223 */ /* 0x000fe4000001001e */
[----:B------:R-:W-:Y:S02]  /*1970*/  @P3 FFMA.FTZ R31, R47, R60, R31 ;  /* 0x0000003c2f1f3223 */ /* 0x000fe4000001001f */
[----:B0-----:R-:W-:-:S05]  /*1980*/  @P3 IMAD.WIDE.U32 R56, R9, R0, c[0x0][0x248] ;  /* 0x0000920009383625 */ /* 0x001fca00078e0000 */
[----:B------:R0:W-:Y:S02]  /*1990*/  @P3 STG.E.128 [R56.64], R52 ;  /* 0x0000003438003986 */ /* 0x0001e4000c101d04 */
.L_x_3634:
[----:B------:R-:W-:Y:S05]  /*19a0*/  BSYNC B0 ;  /* 0x0000000000007941 */ /* 0x000fea0003800000 */
.L_x_3633:
[----:B------:R-:W-:-:S04]  /*19b0*/  MOV R0, c[0x0][0x160] ;  /* 0x0000580000007a02 */ /* 0x000fc80000000f00 */
[----:B------:R-:W-:-:S04]  /*19c0*/  LEA R7, R0, R7, 0x2 ;  /* 0x0000000700077211 */ /* 0x000fc800078e10ff */
[----:B------:R-:W-:-:S13]  /*19d0*/  ISETP.GE.AND P0, PT, R7, c[0x0][0x164], PT ;  /* 0x0000590007007a0c */ /* 0x000fda0003f06270 */
[----:B01----:R-:W-:Y:S01]  /*19e0*/  @P0 CALL.REL.NOINC `(.L_x_3610) ;  /* 0x0000001000000944 */ /* 0x003fe20003c00000 */
[----:B------:R-:W-:Y:S05]  /*19f0*/  BRA `(.L_x_3645) ;  /* 0xffffeac000007947 */ /* 0x000fea000383ffff */
.L_x_3610:
[----:B-1----:R-:W0:Y:S01]  /*1a00*/  S2R R56, SR_TID.X ;  /* 0x0000000000387919 */ /* 0x002e220000002100 */
[----:B------:R-:W-:Y:S01]  /*1a10*/  WARPSYNC 0xffffffff ;  /* 0xffffffff00007948 */ /* 0x000fe20003800000 */
[----:B------:R-:W-:Y:S02]  /*1a20*/  BSSY B0, `(.L_x_3646) ;  /* 0x000005d000007945 */ /* 0x000fe40003800000 */
[----:B-----5:R-:W1:Y:S01]  /*1a30*/  S2R R32, SR_CTAID.X ;  /* 0x0000000000207919 */ /* 0x020e620000002500 */
[----:B0-----:R-:W-:Y:S02]  /*1a40*/  SHF.R.U32.HI R0, RZ, 0x5, R56 ;  /* 0x00000005ff007819 */ /* 0x001fe40000011638 */
[----:B------:R-:W-:Y:S01]  /*1a50*/  LOP3.LUT R2, R56, 0x1f, RZ, 0xc0, !PT ;  /* 0x0000001f38027812 */ /* 0x000fe200078ec0ff */
[----:B-1----:R-:W-:Y:S02]  /*1a60*/  IMAD R32, R32, c[0x0][0x168], RZ ;  /* 0x00005a0020207a24 */ /* 0x002fe400078e02ff */
[----:B------:R-:W-:-:S05]  /*1a70*/  IMAD.SHL.U32 R3, R0, 0x40, RZ ;  /* 0x0000004000037824 */ /* 0x000fca00078e00ff */
[----:B------:R-:W-:-:S05]  /*1a80*/  LOP3.LUT R0, R3, 0xffffffc0, R2, 0xe2, !PT ;  /* 0xffffffc003007812 */ /* 0x000fca00078ee202 */
[----:B------:R-:W-:Y:S04]  /*1a90*/  STS.128 [R0.X16], R20 ;  /* 0x0000001400007388 */ /* 0x000fe8000000cc00 */
[----:B------:R-:W-:Y:S04]  /*1aa0*/  STS.128 [R0.X16+0x200], R36 ;  /* 0x0002002400007388 */ /* 0x000fe8000000cc00 */
        /* <DEDUP_REMOVED lines=84> */
.L_x_3647:
[----:B------:R-:W-:Y:S05]  /*1ff0*/  BSYNC B0 ;  /* 0x0000000000007941 */ /* 0x000fea0003800000 */
.L_x_3646:
        /* <DEDUP_REMOVED lines=10> */
.L_x_3619:
[----:B------:R-:W-:Y:S01]  /*20a0*/  HFMA2.MMA R58, -RZ, RZ, 0, 5.9604644775390625e-08 ;  /* 0x00000001ff3a7435 */ /* 0x000fe200000001ff */
[----:B------:R-:W-:Y:S01]  /*20b0*/  MOV R57, R81 ;  /* 0x0000005100397202 */ /* 0x000fe20000000f00 */
[----:B------:R-:W-:Y:S01]  /*20c0*/  IMAD.MOV.U32 R61, RZ, RZ, 0x1f ;  /* 0x0000001fff3d7424 */ /* 0x000fe200078e00ff */
[----:B------:R-:W-:Y:S02]  /*20d0*/  MOV R60, 0xffffffff ;  /* 0xffffffff003c7802 */ /* 0x000fe40000000f00 */
[----:B------:R-:W-:-:S02]  /*20e0*/  MOV R56, 0x2100 ;  /* 0x0000210000387802 */ /* 0x000fc40000000f00 */
[----:B0----5:R-:W-:Y:S05]  /*20f0*/  CALL.REL.NOINC `($__internal_166_$__cuda_sm70_shflsync_bfly_p) ;  /* 0x0000045000007944 */ /* 0x021fea0003c00000 */
[----:B-1----:R-:W-:Y:S01]  /*2100*/  MOV R59, R58 ;  /* 0x0000003a003b7202 */ /* 0x002fe20000000f00 */
[----:B------:R-:W-:Y:S05]  /*2110*/  BRA `(.L_x_3648) ;  /* 0xffffebf000007947 */ /* 0x000fea000383ffff */
.L_x_3620:
[----:B------:R-:W-:Y:S01]  /*2120*/  HFMA2.MMA R61, -RZ, RZ, 0, 1.847743988037109375e-06 ;  /* 0x0000001fff3d7435 */ /* 0x000fe200000001ff */
[----:B------:R-:W-:Y:S01]  /*2130*/  MOV R57, R82 ;  /* 0x0000005200397202 */ /* 0x000fe20000000f00 */
[----:B------:R-:W-:Y:S01]  /*2140*/  IMAD.MOV.U32 R58, RZ, RZ, 0x1 ;  /* 0x00000001ff3a7424 */ /* 0x000fe200078e00ff */
[----:B------:R-:W-:-:S02]  /*2150*/  MOV R60, 0xffffffff ;  /* 0xffffffff003c7802 */ /* 0x000fc40000000f00 */
[----:B------:R-:W-:Y:S02]  /*2160*/  MOV R56, 0x2180 ;  /* 0x0000218000387802 */ /* 0x000fe40000000f00 */
[----:B012--5:R-:W-:Y:S05]  /*2170*/  CALL.REL.NOINC `($__internal_166_$__cuda_sm70_shflsync_bfly_p) ;  /* 0x000003d000007944 */ /* 0x027fea0003c00000 */
[----:B------:R-:W-:Y:S01]  /*2180*/  FADD.FTZ R81, R59, R81 ;  /* 0x000000513b517221 */ /* 0x000fe20000010000 */
[----:B------:R-:W-:Y:S01]  /*2190*/  MOV R60, 0xffffffff ;  /* 0xffffffff003c7802 */ /* 0x000fe20000000f00 */
[----:B-1----:R-:W-:Y:S01]  /*21a0*/  FADD.FTZ R82, R82, R58 ;  /* 0x0000003a52527221 */ /* 0x002fe20000010000 */
[----:B------:R-:W-:Y:S01]  /*21b0*/  HFMA2.MMA R58, -RZ, RZ, 0, 1.1920928955078125e-07 ;  /* 0x00000002ff3a7435 */ /* 0x000fe200000001ff */
[----:B------:R-:W-:Y:S01]  /*21c0*/  IMAD.MOV.U32 R61, RZ, RZ, 0x1f ;  /* 0x0000001fff3d7424 */ /* 0x000fe200078e00ff */
[----:B------:R-:W-:Y:S02]  /*21d0*/  MOV R57, R81 ;  /* 0x0000005100397202 */ /* 0x000fe40000000f00 */
[----:B------:R-:W-:Y:S02]  /*21e0*/  MOV R56, 0x2200 ;  /* 0x0000220000387802 */ /* 0x000fe40000000f00 */
[----:B------:R-:W-:Y:S05]  /*21f0*/  CALL.REL.NOINC `($__internal_166_$__cuda_sm70_shflsync_bfly_p) ;  /* 0x0000035000007944 */ /* 0x000fea0003c00000 */
[----:B-1----:R-:W-:Y:S01]  /*2200*/  MOV R59, R58 ;  /* 0x0000003a003b7202 */ /* 0x002fe20000000f00 */
[----:B------:R-:W-:Y:S01]  /*2210*/  HFMA2.MMA R58, -RZ, RZ, 0, 1.1920928955078125e-07 ;  /* 0x00000002ff3a7435 */ /* 0x000fe200000001ff */
[----:B------:R-:W-:Y:S01]  /*2220*/  IMAD.MOV.U32 R57, RZ, RZ, R82 ;  /* 0x000000ffff397224 */ /* 0x000fe200078e0052 */
[----:B------:R-:W-:-:S02]  /*2230*/  MOV R61, 0x1f ;  /* 0x0000001f003d7802 */ /* 0x000fc40000000f00 */
[----:B------:R-:W-:Y:S02]  /*2240*/  MOV R60, 0xffffffff ;  /* 0xffffffff003c7802 */ /* 0x000fe40000000f00 */
[----:B------:R-:W-:Y:S02]  /*2250*/  MOV R56, 0x2270 ;  /* 0x0000227000387802 */ /* 0x000fe40000000f00 */
[----:B------:R-:W-:Y:S05]  /*2260*/  CALL.REL.NOINC `($__internal_166_$__cuda_sm70_shflsync_bfly_p) ;  /* 0x000002e000007944 */ /* 0x000fea0003c00000 */
[----:B------:R-:W-:Y:S01]  /*2270*/  FADD.FTZ R81, R59, R81 ;  /* 0x000000513b517221 */ /* 0x000fe20000010000 */
[----:B------:R-:W-:Y:S01]  /*2280*/  HFMA2.MMA R61, -RZ, RZ, 0, 1.847743988037109375e-06 ;  /* 0x0000001fff3d7435 */ /* 0x000fe200000001ff */
[----:B-1----:R-:W-:Y:S01]  /*2290*/  FADD.FTZ R82, R82, R58 ;  /* 0x0000003a52527221 */ /* 0x002fe20000010000 */
[----:B------:R-:W-:Y:S01]  /*22a0*/  MOV R60, 0xffffffff ;  /* 0xffffffff003c7802 */ /* 0x000fe20000000f00 */
[----:B------:R-:W-:Y:S01]  /*22b0*/  IMAD.MOV.U32 R58, RZ, RZ, 0x4 ;  /* 0x00000004ff3a7424 */ /* 0x000fe200078e00ff */
[----:B------:R-:W-:Y:S02]  /*22c0*/  MOV R57, R81 ;  /* 0x0000005100397202 */ /* 0x000fe40000000f00 */
[----:B------:R-:W-:Y:S02]  /*22d0*/  MOV R56, 0x22f0 ;  /* 0x000022f000387802 */ /* 0x000fe40000000f00 */
[----:B------:R-:W-:Y:S05]  /*22e0*/  CALL.REL.NOINC `($__internal_166_$__cuda_sm70_shflsync_bfly_p) ;  /* 0x0000026000007944 */ /* 0x000fea0003c00000 */
[----:B-1----:R-:W-:Y:S01]  /*22f0*/  IMAD.MOV.U32 R59, RZ, RZ, R58 ;  /* 0x000000ffff3b7224 */ /* 0x002fe200078e003a */
[----:B------:R-:W-:Y:S01]  /*2300*/  HFMA2.MMA R58, -RZ, RZ, 0, 2.384185791015625e-07 ;  /* 0x00000004ff3a7435 */ /* 0x000fe200000001ff */
[----:B------:R-:W-:Y:S01]  /*2310*/  MOV R57, R82 ;  /* 0x0000005200397202 */ /* 0x000fe20000000f00 */
[----:B------:R-:W-:Y:S01]  /*2320*/  IMAD.MOV.U32 R60, RZ, RZ, -0x1 ;  /* 0xffffffffff3c7424 */ /* 0x000fe200078e00ff */
[----:B------:R-:W-:-:S02]  /*2330*/  MOV R61, 0x1f ;  /* 0x0000001f003d7802 */ /* 0x000fc40000000f00 */
[----:B------:R-:W-:Y:S02]  /*2340*/  MOV R56, 0x2360 ;  /* 0x0000236000387802 */ /* 0x000fe40000000f00 */
[----:B------:R-:W-:Y:S05]  /*2350*/  CALL.REL.NOINC `($__internal_166_$__cuda_sm70_shflsync_bfly_p) ;  /* 0x000001f000007944 */ /* 0x000fea0003c00000 */
[----:B------:R-:W-:Y:S01]  /*2360*/  FADD.FTZ R81, R59, R81 ;  /* 0x000000513b517221 */ /* 0x000fe20000010000 */
[----:B------:R-:W-:Y:S01]  /*2370*/  MOV R61, 0x1f ;  /* 0x0000001f003d7802 */ /* 0x000fe20000000f00 */
[----:B-1----:R-:W-:Y:S01]  /*2380*/  FADD.FTZ R82, R82, R58 ;  /* 0x0000003a52527221 */ /* 0x002fe20000010000 */
[----:B------:R-:W-:Y:S01]  /*2390*/  HFMA2.MMA R58, -RZ, RZ, 0, 4.76837158203125e-07 ;  /* 0x00000008ff3a7435 */ /* 0x000fe200000001ff */
[----:B------:R-:W-:Y:S01]  /*23a0*/  MOV R60, 0xffffffff ;  /* 0xffffffff003c7802 */ /* 0x000fe20000000f00 */
[----:B------:R-:W-:Y:S01]  /*23b0*/  IMAD.MOV.U32 R57, RZ, RZ, R81 ;  /* 0x000000ffff397224 */ /* 0x000fe200078e0051 */
[----:B------:R-:W-:-:S03]  /*23c0*/  MOV R56, 0x23e0 ;  /* 0x000023e000387802 */ /* 0x000fc60000000f00 */
[----:B------:R-:W-:Y:S05]  /*23d0*/  CALL.REL.NOINC `($__internal_166_$__cuda_sm70_shflsync_bfly_p) ;  /* 0x0000017000007944 */ /* 0x000fea0003c00000 */
[----:B-1----:R-:W-:Y:S01]  /*23e0*/  MOV R59, R58 ;  /* 0x0000003a003b7202 */ /* 0x002fe20000000f00 */
[----:B------:R-:W-:Y:S01]  /*23f0*/  HFMA2.MMA R58, -RZ, RZ, 0, 4.76837158203125e-07 ;  /* 0x00000008ff3a7435 */ /* 0x000fe200000001ff */
[----:B------:R-:W-:Y:S01]  /*2400*/  MOV R57, R82 ;  /* 0x0000005200397202 */ /* 0x000fe20000000f00 */
[----:B------:R-:W-:Y:S01]  /*2410*/  IMAD.MOV.U32 R61, RZ, RZ, 0x1f ;  /* 0x0000001fff3d7424 */ /* 0x000fe200078e00ff */
[----:B------:R-:W-:-:S02]  /*2420*/  MOV R60, 0xffffffff ;  /* 0xffffffff003c7802 */ /* 0x000fc40000000f00 */
[----:B------:R-:W-:Y:S02]  /*2430*/  MOV R56, 0x2450 ;  /* 0x0000245000387802 */ /* 0x000fe40000000f00 */
[----:B------:R-:W-:Y:S05]  /*2440*/  CALL.REL.NOINC `($__internal_166_$__cuda_sm70_shflsync_bfly_p) ;  /* 0x0000010000007944 */ /* 0x000fea0003c00000 */
[----:B------:R-:W-:Y:S01]  /*2450*/  FADD.FTZ R81, R59, R81 ;  /* 0x000000513b517221 */ /* 0x000fe20000010000 */
[----:B------:R-:W-:Y:S01]  /*2460*/  MOV R61, 0x1f ;  /* 0x0000001f003d7802 */ /* 0x000fe20000000f00 */
[----:B-1----:R-:W-:Y:S01]  /*2470*/  FADD.FTZ R82, R82, R58 ;  /* 0x0000003a52527221 */ /* 0x002fe20000010000 */
[----:B------:R-:W-:Y:S01]  /*2480*/  HFMA2.MMA R58, -RZ, RZ, 0, 9.5367431640625e-07 ;  /* 0x00000010ff3a7435 */ /* 0x000fe200000001ff */
[----:B------:R-:W-:Y:S01]  /*2490*/  IMAD.MOV.U32 R60, RZ, RZ, -0x1 ;  /* 0xffffffffff3c7424 */ /* 0x000fe200078e00ff */
[----:B------:R-:W-:Y:S02]  /*24a0*/  MOV R57, R81 ;  /* 0x0000005100397202 */ /* 0x000fe40000000f00 */
[----:B------:R-:W-:Y:S02]  /*24b0*/  MOV R56, 0x24d0 ;  /* 0x000024d000387802 */ /* 0x000fe40000000f00 */
[----:B------:R-:W-:Y:S05]  /*24c0*/  CALL.REL.NOINC `($__internal_166_$__cuda_sm70_shflsync_bfly_p) ;  /* 0x0000008000007944 */ /* 0x000fea0003c00000 */
[----:B------:R-:W-:Y:S01]  /*24d0*/  HFMA2.MMA R61, -RZ, RZ, 0, 1.847743988037109375e-06 ;  /* 0x0000001fff3d7435 */ /* 0x000fe200000001ff */
[----:B-1----:R-:W-:Y:S01]  /*24e0*/  MOV R59, R58 ;  /* 0x0000003a003b7202 */ /* 0x002fe20000000f00 */
[----:B------:R-:W-:Y:S01]  /*24f0*/  IMAD.MOV.U32 R58, RZ, RZ, 0x10 ;  /* 0x00000010ff3a7424 */ /* 0x000fe200078e00ff */
[----:B------:R-:W-:-:S02]  /*2500*/  MOV R57, R82 ;  /* 0x0000005200397202 */ /* 0x000fc40000000f00 */
[----:B------:R-:W-:Y:S02]  /*2510*/  MOV R60, 0xffffffff ;  /* 0xffffffff003c7802 */ /* 0x000fe40000000f00 */
[----:B------:R-:W-:Y:S02]  /*2520*/  MOV R56, 0x2540 ;  /* 0x0000254000387802 */ /* 0x000fe40000000f00 */
[----:B------:R-:W-:Y:S05]  /*2530*/  CALL.REL.NOINC `($__internal_166_$__cuda_sm70_shflsync_bfly_p) ;  /* 0x0000001000007944 */ /* 0x000fea0003c00000 */
[----:B-1----:R-:W-:Y:S05]  /*2540*/  BRA `(.L_x_3649) ;  /* 0xffffe8e000007947 */ /* 0x002fea000383ffff */
        .weak           $__internal_166_$__cuda_sm70_shflsync_bfly_p
        .type           $__internal_166_$__cuda_sm70_shflsync_bfly_p,@function
        .size           $__internal_166_$__cuda_sm70_shflsync_bfly_p,(.L_x_4546 - $__internal_166_$__cuda_sm70_shflsync_bfly_p)
$__internal_166_$__cuda_sm70_shflsync_bfly_p:
[----:B------:R-:W-:Y:S04]  /*2550*/  WARPSYNC R60 ;  /* 0x0000003c00007348 */ /* 0x000fe80003800000 */
[----:B------:R0:W1:Y:S02]  /*2560*/  SHFL.BFLY PT, R58, R57, R58, R61 ;  /* 0x0c00003a393a7389 */ /* 0x00006400000e003d */
[----:B0-----:R-:W-:-:S06]  /*2570*/  HFMA2.MMA R57, -RZ, RZ, 0, 0 ;  /* 0x00000000ff397435 */ /* 0x001fcc00000001ff */
[----:B------:R-:W-:Y:S05]  /*2580*/  RET.REL.NODEC R56 `(_ZN10layer_norm13ln_bwd_kernelINS_13Kernel_traitsI6__halfffffjLj256ELj1ELj4ELj1ELj16ENS_18Kernel_traits_baseILj256ES2_ffffjLj128EEEEELb0ELb1ELb1ELb0EEEvNS_9BwdParamsE) ;  /* 0xffffda7038007950 */ /* 0x000fea0003c3ffff */
.L_x_3650:
        /* <DEDUP_REMOVED lines=15> */
.L_x_4546:


//--------------------- .text._ZN10layer_norm13ln_bwd_kernelINS_13Kernel_traitsI6__halfffffjLj256ELj1ELj4ELj1ELj16ENS_18Kernel_traits_baseILj256ES2_ffffjLj128EEEEELb0ELb1ELb1ELb1EEEvNS_9BwdParamsE --------------------------
	.section	.text._ZN10layer_norm13ln_bwd_kernelINS_13Kernel_traitsI6__halfffffjLj256ELj1ELj4ELj1ELj16ENS_18Kernel_traits_baseILj256ES2_ffffjLj128EEEEELb0ELb1ELb1ELb1EEEvNS_9BwdParamsE,"ax",@progbits
	.sectioninfo	@"SHI_REGISTERS=96"
	.align	128
        .global         _ZN10layer_norm13ln_bwd_kernelINS_13Kernel_traitsI6__halfffffjLj256ELj1ELj4ELj1ELj16ENS_18Kernel_traits_baseILj256ES2_ffffjLj128EEEEELb0ELb1ELb1ELb1EEEvNS_9BwdParamsE
        .type           _ZN10layer_norm13ln_bwd_kernelINS_13Kernel_traitsI6__halfffffjLj256ELj1ELj4ELj1ELj16ENS_18Kernel_traits_baseILj256ES2_ffffjLj128EEEEELb0ELb1ELb1ELb1EEEvNS_9BwdParamsE,@function
        .size           _ZN10layer_norm13ln_bwd_kernelINS_13Kernel_traitsI6__halfffffjLj256ELj1ELj4ELj1ELj16ENS_18Kernel_traits_baseILj256ES2_ffffjLj128EEEEELb0ELb1ELb1ELb1EEEvNS_9BwdParamsE,(.L_x_4547 - _ZN10layer_norm13ln_bwd_kernelINS_13Kernel_traitsI6__halfffffjLj256ELj1ELj4ELj1ELj16ENS_18Kernel_traits_baseILj256ES2_ffffjLj128EEEEELb0ELb1ELb1ELb1EEEvNS_9BwdParamsE)
        .other          _ZN10layer_norm13ln_bwd_kernelINS_13Kernel_traitsI6__halfffffjLj256ELj1ELj4ELj1ELj16ENS_18Kernel_traits_baseILj256ES2_ffffjLj128EEEEELb0ELb1ELb1ELb1EEEvNS_9BwdParamsE,@"STO_CUDA_ENTRY STV_DEFAULT"
_ZN10layer_norm13ln_bwd_kernelINS_13Kernel_traitsI6__halfffffjLj256ELj1ELj4ELj1ELj16ENS_18Kernel_traits_baseILj256ES2_ffffjLj128EEEEELb0ELb1ELb1ELb1EEEvNS_9BwdParamsE:
.text._ZN10layer_norm13ln_bwd_kernelINS_13Kernel_traitsI6__halfffffjLj256ELj1ELj4ELj1ELj16ENS_18Kernel_traits_baseILj256ES2_ffffjLj128EEEEELb0ELb1ELb1ELb1EEEvNS_9BwdParamsE:
        /* <DEDUP_REMOVED lines=21> */
.L_x_3651:
[----:B------:R-:W-:-:S04]  /*0150*/  SHF.L.U32 R2, R93, 0x3, RZ ;  /* 0x000000035d027819 */ /* 0x000fc800000006ff */
[----:B------:R-:W-:-:S04]  /*0160*/  LOP3.LUT R4, R2, 0xf8, RZ, 0xc0, !PT ;  /* 0x000000f802047812 */ /* 0x000fc800078ec0ff */
[----:B------:R-:W-:-:S04]  /*0170*/  IADD3 R2, P0, R4, c[0x0][0x1b0], RZ ;  /* 0x00006c0004027a10 */ /* 0x000fc80007f1e0ff */
[----:B------:R-:W-:Y:S02]  /*0180*/  IADD3.X R3, RZ, c[0x0][0x1b4], RZ, P0, !PT ;  /* 0x00006d00ff037a10 */ /* 0x000fe400007fe4ff */
[----:B------:R-:W-:-:S03]  /*0190*/  IADD3 R4, P0, R4, c[0x0][0x1c8], RZ ;  /* 0x0000720004047a10 */ /* 0x000fc60007f1e0ff */
[----:B------:R-:W2:Y:S01]  /*01a0*/  LDG.E.64 R88, [R2.64] ;  /* 0x0000000402587981 */ /* 0x000ea2000c1e1b00 */
[----:B------:R-:W-:-:S03]  /*01b0*/  IADD3.X R5, RZ, c[0x0][0x1cc], RZ, P0, !PT ;  /* 0x00007300ff057a10 */ /* 0x000fc600007fe4ff */
[----:B------:R-:W3:Y:S04]  /*01c0*/  LDG.E.64 R84, [R2.64+0x100] ;  /* 0x0001000402547981 */ /* 0x000ee8000c1e1b00 */
[----:B------:R-:W4:Y:S04]  /*01d0*/  LDG.E.64 R6, [R4.64+0x100] ;  /* 0x0001000404067981 */ /* 0x000f28000c1e1b00 */
[----:B------:R4:W5:Y:S01]  /*01e0*/  LDG.E.64 R80, [R4.64] ;  /* 0x0000000404507981 */ /* 0x000962000c1e1b00 */
        /* <DEDUP_REMOVED lines=14> */
[----:B------:R-:W-:-:S02]  /*02d0*/  SHF.R.U32.HI R88, RZ, 0x10, R89 ;  /* 0x00000010ff587819 */ /* 0x000fc40000011659 */
[--C-:B---3--:R-:W-:Y:S01]  /*02e0*/  SHF.R.U64 R86, R84, 0x10, R85.reuse ;  /* 0x0000001054567819 */ /* 0x108fe20000001255 */
[----:B------:R-:W-:Y:S01]  /*02f0*/  HADD2.F32 R87, -RZ, R84.H0_H0 ;  /* 0x20000054ff577230 */ /* 0x000fe20000004100 */
[----:B------:R-:W-:Y:S02]  /*0300*/  SHF.R.U32.HI R84, RZ, 0x10, R85 ;  /* 0x00000010ff547819 */ /* 0x000fe40000011655 */
[--C-:B----4-:R-:W-:Y:S01]  /*0310*/  SHF.R.U64 R5, R6, 0x10, R7.reuse ;  /* 0x0000001006057819 */ /* 0x110fe20000001207 */
[----:B------:R-:W-:Y:S01]  /*0320*/  HADD2.F32 R2, -RZ, R6.H0_H0 ;  /* 0x20000006ff027230 */ /* 0x000fe20000004100 */
[----:B------:R-:W-:Y:S02]  /*0330*/  SHF.R.U32.HI R6, RZ, 0x10, R7 ;  /* 0x00000010ff067819 */ /* 0x000fe40000011607 */
[--C-:B-----5:R-:W-:Y:S02]  /*0340*/  SHF.R.U64 R82, R80, 0x10, R81.reuse ;  /* 0x0000001050527819 */ /* 0x120fe40000001251 */
        /* <DEDUP_REMOVED lines=9> */
[----:B------:R-:W-:Y:S02]  /*03e0*/  HADD2.F32 R84, -RZ, R84.H0_H0 ;  /* 0x20000054ff547230 */ /* 0x000fe40000004100 */
[----:B------:R-:W-:Y:S02]  /*03f0*/  HADD2.F32 R82, -RZ, R82.H0_H0 ;  /* 0x20000052ff527230 */ /* 0x000fe40000004100 */
[----:B------:R-:W-:Y:S02]  /*0400*/  HADD2.F32 R4, -RZ, R4.H0_H0 ;  /* 0x20000004ff047230 */ /* 0x000fe40000004100 */
[----:B------:R-:W-:Y:S02]  /*0410*/  HADD2.F32 R5, -RZ, R5.H0_H0 ;  /* 0x20000005ff057230 */ /* 0x000fe40000004100 */
[----:B------:R-:W-:-:S02]  /*0420*/  HADD2.F32 R6, -RZ, R6.H0_H0 ;  /* 0x20000006ff067230 */ /* 0x000fc40000004100 */
.L_x_3674:
[----:B------:R-:W-:-:S10]  /*0430*/  HFMA2.MMA R67, -RZ, RZ, 0, 2.384185791015625e-07 ;  /* 0x00000004ff437435 */ /* 0x000fd400000001ff */
[----:B------:R-:W-:-:S05]  /*0440*/  IMAD.WIDE R56, R0, R67, c[0x0][0x1d8] ;  /* 0x0000760000387625 */ /* 0x000fca00078e0243 */
[----:B------:R0:W2:Y:S01]  /*0450*/  LDG.E R92, [R56.64] ;  /* 0x00000004385c7981 */ /* 0x0000a2000c1e1900 */
[C---:B------:R-:W-:Y:S02]  /*0460*/  IMAD R66, R0.reuse, c[0x0][0x168], RZ ;  /* 0x00005a0000427a24 */ /* 0x040fe400078e02ff */
[----:B------:R-:W-:-:S04]  /*0470*/  IMAD.WIDE R58, R0, R67, c[0x0][0x1a8] ;  /* 0x00006a00003a7625 */ /* 0x000fc800078e0243 */
[----:B0-----:R-:W-:Y:S01]  /*0480*/  IMAD.WIDE R56, R0, R67, c[0x0][0x1d0] ;  /* 0x0000740000387625 */ /* 0x001fe200078e0243 */
[----:B------:R-:W-:Y:S01]  /*0490*/  SHF.R.S32.HI R69, RZ, 0x1f, R66 ;  /* 0x0000001fff457819 */ /* 0x000fe20000011442 */
[----:B------:R0:W5:Y:S04]  /*04a0*/  LDG.E R7, [R58.64] ;  /* 0x000000043a077981 */ /* 0x000168000c1e1900 */
[----:B------:R1:W5:Y:S01]  /*04b0*/  LDG.E R70, [R56.64] ;  /* 0x0000000438467981 */ /* 0x000362000c1e1900 */
[----:B------:R-:W-:Y:S01]  /*04c0*/  LEA.HI R69, R69, R66, RZ, 0x2 ;  /* 0x0000004245457211 */ /* 0x000fe200078f10ff */
[----:B------:R-:W-:Y:S01]  /*04d0*/  BSSY B0, `(.L_x_3653) ;  /* 0x0000060000007945 */ /* 0x000fe20003800000 */
[----:B------:R-:W-:Y:S02]  /*04e0*/  MOV R66, 0x10 ;  /* 0x0000001000427802 */ /* 0x000fe40000000f00 */
[----:B0-----:R-:W-:-:S04]  /*04f0*/  LOP3.LUT R58, R93, 0x1f, RZ, 0xc0, !PT ;  /* 0x0000001f5d3a7812 */ /* 0x001fc800078ec0ff */
[----:B------:R-:W-:-:S04]  /*0500*/  LEA.HI.SX32 R69, R69, R58, 0x1e ;  /* 0x0000003a45457211 */ /* 0x000fc800078ff2ff */
[C---:B------:R-:W-:Y:S01]  /*0510*/  IADD3 R68, R69.reuse, 0x20, RZ ;  /* 0x0000002045447810 */ /* 0x040fe20007ffe0ff */
[----:B------:R-:W-:-:S04]  /*0520*/  IMAD.WIDE.U32 R74, R69, R66, c[0x0][0x218] ;  /* 0x00008600454a7625 */ /* 0x000fc800078e0042 */
[----:B------:R-:W-:Y:S01]  /*0530*/  IMAD.WIDE.U32 R72, R68, R66, c[0x0][0x218] ;  /* 0x0000860044487625 */ /* 0x000fe200078e0042 */
        /* <DEDUP_REMOVED lines=10> */
.L_x_3654:
[----:B-1----:R-:W-:Y:S01]  /*05e0*/  IADD3 R92, R92, -0x1, RZ ;  /* 0xffffffff5c5c7810 */ /* 0x002fe20007ffe0ff */
[----:B------:R-:W-:-:S04]  /*05f0*/  IMAD.WIDE R54, R0, R67, c[0x0][0x1a0] ;  /* 0x0000680000367625 */ /* 0x000fc800078e0243 */
[----:B------:R-:W-:Y:S01]  /*0600*/  IMAD R92, R92, c[0x0][0x168], RZ ;  /* 0x00005a005c5c7a24 */ /* 0x000fe200078e02ff */
[----:B------:R0:W2:Y:S01]  /*0610*/  LDG.E R71, [R54.64] ;  /* 0x0000000436477981 */ /* 0x0000a2000c1e1900 */
[----:B------:R-:W-:-:S03]  /*0620*/  IMAD.WIDE.U32 R52, R69, R66, c[0x0][0x188] ;  /* 0x0000620045347625 */ /* 0x000fc600078e0042 */
[----:B------:R-:W-:-:S04]  /*0630*/  SHF.R.S32.HI R57, RZ, 0x1f, R92 ;  /* 0x0000001fff397819 */ /* 0x000fc8000001145c */
[----:B------:R-:W-:Y:S01]  /*0640*/  LEA.HI R59, R57, R92, RZ, 0x2 ;  /* 0x0000005c393b7211 */ /* 0x000fe200078f10ff */
[----:B0-----:R-:W3:Y:S03]  /*0650*/  LDG.E.128 R52, [R52.64] ;  /* 0x0000000434347981 */ /* 0x001ee6000c1e1d00 */
[----:B------:R-:W-:Y:S01]  /*0660*/  LEA.HI.SX32 R65, R59, R58, 0x1e ;  /* 0x0000003a3b417211 */ /* 0x000fe200078ff2ff */
[----:B------:R-:W-:-:S04]  /*0670*/  IMAD.WIDE.U32 R56, R68, R66, c[0x0][0x188] ;  /* 0x0000620044387625 */ /* 0x000fc800078e0042 */
[C---:B------:R-:W-:Y:S02]  /*0680*/  IMAD.WIDE.U32 R60, R65.reuse, R66, c[0x0][0x208] ;  /* 0x00008200413c7625 */ /* 0x040fe400078e0042 */
[----:B------:R-:W4:Y:S04]  /*0690*/  LDG.E.128 R56, [R56.64] ;  /* 0x0000000438387981 */ /* 0x000f28000c1e1d00 */
[----:B------:R-:W4:Y:S01]  /*06a0*/  LDG.E.128 R60, [R60.64] ;  /* 0x000000043c3c7981 */ /* 0x000f22000c1e1d00 */
[----:B------:R-:W-:-:S05]  /*06b0*/  IADD3 R65, R65, 0x20, RZ ;  /* 0x0000002041417810 */ /* 0x000fca0007ffe0ff */
[----:B------:R-:W-:-:S06]  /*06c0*/  IMAD.WIDE.U32 R64, R65, R66, c[0x0][0x208] ;  /* 0x0000820041407625 */ /* 0x000fcc00078e0042 */
[----:B------:R-:W4:Y:S01]  /*06d0*/  LDG.E.128 R64, [R64.64] ;  /* 0x0000000440407981 */ /* 0x000f22000c1e1d00 */
[----:B------:R-:W0:Y:S01]  /*06e0*/  LDC.U8 R80, c[0x0][0x1f0] ;  /* 0x00007c00ff507b82 */ /* 0x000e220000000000 */
[----:B------:R-:W-:-:S04]  /*06f0*/  ISETP.NE.U32.AND P0, PT, RZ, c[0x0][0x218], PT ;  /* 0x00008600ff007a0c */ /* 0x000fc80003f05070 */
[----:B------:R-:W-:-:S13]  /*0700*/  ISETP.NE.AND.EX P0, PT, RZ, c[0x0][0x21c], PT, P0 ;  /* 0x00008700ff007a0c */ /* 0x000fda0003f05300 */
[----:B------:R1:W5:Y:S04]  /*0710*/  @P0 LDG.E.128 R32, [R74.64] ;  /* 0x000000044a200981 */ /* 0x000368000c1e1d00 */
[----:B------:R1:W5:Y:S01]  /*0720*/  @P0 LDG.E.128 R36, [R72.64] ;  /* 0x0000000448240981 */ /* 0x000362000c1e1d00 */
[----:B0-----:R-:W-:-:S04]  /*0730*/  ISETP.NE.AND P0, PT, R80, RZ, PT ;  /* 0x000000ff5000720c */ /* 0x001fc80003f05270 */
[----:B--2---:R-:W-:-:S05]  /*0740*/  FSEL R71, R71, RZ, !P0 ;  /* 0x000000ff47477208 */ /* 0x004fca0004000000 */
[C---:B---3--:R-:W-:Y:S02]  /*0750*/  FADD.FTZ R52, -R71.reuse, R52 ;  /* 0x0000003447347221 */ /* 0x048fe40000010100 */
[----:B------:R-:W-:Y:S02]  /*0760*/  FADD.FTZ R78, -R71, R53 ;  /* 0x00000035474e7221 */ /* 0x000fe40000010100 */
[----:B-----5:R-:W-:Y:S02]  /*0770*/  FMUL.FTZ R52, R7, R52 ;  /* 0x0000003407347220 */ /* 0x020fe40000410000 */
[----:B------:R-:W-:Y:S02]  /*0780*/  FADD.FTZ R54, -R71, R54 ;  /* 0x0000003647367221 */ /* 0x000fe40000010100 */
[----:B------:R-:W-:Y:S02]  /*0790*/  FMUL.FTZ R53, R7, R78 ;  /* 0x0000004e07357220 */ /* 0x000fe40000410000 */
[----:B----4-:R-:W-:-:S02]  /*07a0*/  FADD.FTZ R56, -R71, R56 ;  /* 0x0000003847387221 */ /* 0x010fc40000010100 */
[----:B------:R-:W-:Y:S02]  /*07b0*/  FADD.FTZ R58, -R71, R58 ;  /* 0x0000003a473a7221 */ /* 0x000fe40000010100 */
[----:B------:R-:W-:Y:S02]  /*07c0*/  FFMA.FTZ R8, R60, R52, R8 ;  /* 0x000000343c087223 */ /* 0x000fe40000010008 */
[----:B------:R-:W-:Y:S02]  /*07d0*/  FADD.FTZ R28, R28, R60 ;  /* 0x0000003c1c1c7221 */ /* 0x000fe40000010000 */
[----:B------:R-:W-:Y:S02]  /*07e0*/  FMUL.FTZ R60, R91, R60 ;  /* 0x0000003c5b3c7220 */ /* 0x000fe40000410000 */
[C---:B------:R-:W-:Y:S02]  /*07f0*/  FADD.FTZ R80, -R71.reuse, R55 ;  /* 0x0000003747507221 */ /* 0x040fe40000010100 */
[----:B------:R-:W-:-:S02]  /*0800*/  FADD.FTZ R76, -R71, R57 ;  /* 0x00000039474c7221 */ /* 0x000fc40000010100 */
[----:B-1----:R-:W-:Y:S02]  /*0810*/  FADD.FTZ R74, -R71, R59 ;  /* 0x0000003b474a7221 */ /* 0x002fe40000010100 */
[----:B------:R-:W-:Y:S02]  /*0820*/  FMUL.FTZ R54, R7, R54 ;  /* 0x0000003607367220 */ /* 0x000fe40000410000 */
[----:B------:R-:W-:Y:S02]  /*0830*/  FFMA.FTZ R9, R61, R53, R9 ;  /* 0x000000353d097223 */ /* 0x000fe40000010009 */
[----:B------:R-:W-:Y:S02]  /*0840*/  FADD.FTZ R29, R29, R61 ;  /* 0x0000003d1d1d7221 */ /* 0x000fe40000010000 */
[----:B------:R-:W-:Y:S02]  /*0850*/  FMUL.FTZ R77, R7, R56 ;  /* 0x00000038074d7220 */ /* 0x000fe40000410000 */
[----:B------:R-:W-:-:S02]  /*0860*/  FMUL.FTZ R61, R90, R61 ;  /* 0x0000003d5a3d7220 */ /* 0x000fc40000410000 */
[----:B------:R-:W-:Y:S02]  /*0870*/  FMUL.FTZ R71, R7, R58 ;  /* 0x0000003a07477220 */ /* 0x000fe40000410000 */
[----:B------:R-:W-:Y:S02]  /*0880*/  FADD.FTZ R56, RZ, R60 ;  /* 0x0000003cff387221 */ /* 0x000fe40000010000 */
[----:B------:R-:W-:Y:S02]  /*0890*/  FFMA.FTZ R58, R52, R60, RZ ;  /* 0x0000003c343a7223 */ /* 0x000fe400000100ff */
[----:B------:R-:W-:Y:S02]  /*08a0*/  FFMA.FTZ R10, R62, R54, R10 ;  /* 0x000000363e0a7223 */ /* 0x000fe4000001000a */
        /* <DEDUP_REMOVED lines=10> */
[----:B------:R-:W-:Y:S02]  /*0950*/  FMUL.FTZ R76, R7, R76 ;  /* 0x0000004c074c7220 */ /* 0x000fe40000410000 */
[----:B------:R-:W-:Y:S02]  /*0960*/  FMUL.FTZ R64, R87, R64 ;  /* 0x0000004057407220 */ /* 0x000fe40000410000 */
[----:B------:R-:W-:Y:S02]  /*0970*/  FADD.FTZ R57, R57, R78 ;  /* 0x0000004e39397221 */ /* 0x000fe40000010000 */
[----:B------:R-:W-:-:S02]  /*0980*/  FFMA.FTZ R59, R55, R78, R59 ;  /* 0x0000004e373b7223 */ /* 0x000fc4000001003b */
[----:B------:R-:W-:Y:S02]  /*0990*/  FFMA.FTZ R13, R65, R76, R13 ;  /* 0x0000004c410d7223 */ /* 0x000fe4000001000d */
[----:B------:R-:W-:Y:S02]  /*09a0*/  FADD.FTZ R25, R25, R65 ;  /* 0x0000004119197221 */ /* 0x000fe40000010000 */
[----:B------:R-:W-:Y:S02]  /*09b0*/  FADD.FTZ R56, R57, R64 ;  /* 0x0000004039387221 */ /* 0x000fe40000010000 */
[----:B------:R-:W-:Y:S02]  /*09c0*/  FMUL.FTZ R65, R86, R65 ;  /* 0x0000004156417220 */ /* 0x000fe40000410000 */
[----:B------:R-:W-:Y:S02]  /*09d0*/  FFMA.FTZ R57, R77, R64, R59 ;  /* 0x000000404d397223 */ /* 0x000fe4000001003b */
[----:B------:R-:W-:-:S02]  /*09e0*/  FMUL.FTZ R79, R85, R66 ;  /* 0x00000042554f7220 */ /* 0x000fc40000410000 */
[----:B------:R-:W-:Y:S02]  /*09f0*/  FADD.FTZ R56, R56, R65 ;  /* 0x0000004138387221 */ /* 0x000fe40000010000 */
[----:B------:R-:W-:Y:S02]  /*0a00*/  FFMA.FTZ R58, R76, R65, R57 ;  /* 0x000000414c3a7223 */ /* 0x000fe40000010039 */
[----:B------:R-:W-:Y:S02]  /*0a10*/  FFMA.FTZ R11, R63, R55, R11 ;  /* 0x000000373f0b7223 */ /* 0x000fe4000001000b */
[----:B------:R-:W-:Y:S02]  /*0a20*/  FADD.FTZ R31, R31, R63 ;  /* 0x0000003f1f1f7221 */ /* 0x000fe40000010000 */
        /* <DEDUP_REMOVED lines=10> */
.L_x_3655:
[----:B------:R-:W-:Y:S05]  /*0ad0*/  BSYNC B0 ;  /* 0x0000000000007941 */ /* 0x000fea0003800000 */
.L_x_3653:
[----:B------:R-:W-:Y:S05]  /*0ae0*/  BRA.DIV ~URZ, `(.L_x_3656) ;  /* 0x000011027f007947 */ /* 0x000fea000b800000 */
[----:B------:R1:W2:Y:S02]  /*0af0*/  SHFL.BFLY PT, R66, R59, 0x1, 0x1f ;  /* 0x0c201f003b427f89 */ /* 0x0002a400000e0000 */
.L_x_3675:
[----:B------:R-:W-:Y:S05]  /*0b00*/  BRA.DIV ~URZ, `(.L_x_3657) ;  /* 0x000011627f007947 */ /* 0x000fea000b800000 */
[----:B------:R-:W3:Y:S01]  /*0b10*/  SHFL.BFLY PT, R57, R58, 0x1, 0x1f ;  /* 0x0c201f003a397f89 */ /* 0x000ee200000e0000 */
[----:B0-2---:R-:W-:-:S05]  /*0b20*/  FADD.FTZ R75, R66, R59 ;  /* 0x0000003b424b7221 */ /* 0x005fca0000010000 */
[----:B------:R-:W0:Y:S01]  /*0b30*/  SHFL.BFLY PT, R56, R75, 0x2, 0x1f ;  /* 0x0c401f004b387f89 */ /* 0x000e2200000e0000 */
[----:B---3--:R-:W-:-:S05]  /*0b40*/  FADD.FTZ R57, R57, R58 ;  /* 0x0000003a39397221 */ /* 0x008fca0000010000 */
[----:B------:R-:W2:Y:S01]  /*0b50*/  SHFL.BFLY PT, R66, R57, 0x2, 0x1f ;  /* 0x0c401f0039427f89 */ /* 0x000ea200000e0000 */
[----:B0-----:R-:W-:-:S05]  /*0b60*/  FADD.FTZ R56, R56, R75 ;  /* 0x0000004b38387221 */ /* 0x001fca0000010000 */
[----:B-1----:R-:W0:Y:S01]  /*0b70*/  SHFL.BFLY PT, R59, R56, 0x4, 0x1f ;  /* 0x0c801f00383b7f89 */ /* 0x002e2200000e0000 */
        /* <DEDUP_REMOVED lines=10> */
.L_x_3676:
[----:B-----5:R-:W-:Y:S01]  /*0c20*/  ISETP.GE.AND P5, PT, R70, 0x1, PT ;  /* 0x000000014600780c */ /* 0x020fe20003fa6270 */
[----:B------:R-:W3:-:S12]  /*0c30*/  LDC.U8 R72, c[0x0][0x1f0] ;  /* 0x00007c00ff487b82 */ /* 0x000ed80000000000 */
[----:B------:R-:W-:Y:S02]  /*0c40*/  @P5 IADD3 R70, R70, -0x1, RZ ;  /* 0xffffffff46465810 */ /* 0x000fe40007ffe0ff */
[----:B------:R-:W-:-:S03]  /*0c50*/  @P5 LOP3.LUT R56, R93, 0x1f, RZ, 0xc0, !PT ;  /* 0x0000001f5d385812 */ /* 0x000fc600078ec0ff */
[----:B------:R-:W-:-:S05]  /*0c60*/  @P5 IMAD R70, R70, c[0x0][0x168], RZ ;  /* 0x00005a0046465a24 */ /* 0x000fca00078e02ff */
[----:B------:R-:W-:-:S04]  /*0c70*/  @P5 SHF.R.S32.HI R57, RZ, 0x1f, R70 ;  /* 0x0000001fff395819 */ /* 0x000fc80000011446 */
[----:B------:R-:W-:Y:S01]  /*0c80*/  @P5 LEA.HI R57, R57, R70, RZ, 0x2 ;  /* 0x0000004639395211 */ /* 0x000fe200078f10ff */
[----:B------:R-:W-:Y:S01]  /*0c90*/  HFMA2.MMA R70, -RZ, RZ, 0, 0 ;  /* 0x00000000ff467435 */ /* 0x000fe200000001ff */
[----:B--2---:R-:W-:Y:S01]  /*0ca0*/  FADD.FTZ R66, R66, R58 ;  /* 0x0000003a42427221 */ /* 0x004fe20000010000 */
[----:B------:R-:W-:-:S04]  /*0cb0*/  @!P6 ISETP.NE.U32.AND P4, PT, RZ, c[0x0][0x218], PT ;  /* 0x00008600ff00ea0c */ /* 0x000fc80003f85070 */
[----:B------:R-:W-:Y:S02]  /*0cc0*/  @P5 LEA.HI.SX32 R70, R57, R56, 0x1e ;  /* 0x0000003839465211 */ /* 0x000fe400078ff2ff */
[----:B------:R-:W-:Y:S01]  /*0cd0*/  @P5 MOV R57, 0x10 ;  /* 0x0000001000395802 */ /* 0x000fe20000000f00 */
[----:B------:R-:W-:Y:S01]  /*0ce0*/  FMUL.FTZ R66, R66, c[0x0][0x1e0] ;  /* 0x0000780042427a20 */ /* 0x000fe20000410000 */
[----:B---3--:R-:W-:Y:S01]  /*0cf0*/  ISETP.NE.AND P1, PT, R72, RZ, PT ;  /* 0x000000ff4800720c */ /* 0x008fe20003f25270 */
[----:B-1----:R-:W-:Y:S02]  /*0d00*/  FADD.FTZ R67, R67, R59 ;  /* 0x0000003b43437221 */ /* 0x002fe40000010000 */
[----:B------:R-:W-:Y:S01]  /*0d10*/  @P5 IMAD.WIDE.U32 R56, R70, R57, c[0x0][0x170] ;  /* 0x00005c0046385625 */ /* 0x000fe200078e0039 */
[----:B------:R-:W-:Y:S01]  /*0d20*/  ISETP.NE.U32.AND P0, PT, RZ, c[0x0][0x258], PT ;  /* 0x00009600ff007a0c */ /* 0x000fe20003f05070 */
[----:B------:R-:W-:Y:S01]  /*0d30*/  BSSY B0, `(.L_x_3658) ;  /* 0x0000011000007945 */ /* 0x000fe20003800000 */
[----:B------:R-:W-:Y:S01]  /*0d40*/  @!P6 ISETP.NE.AND.EX P4, PT, RZ, c[0x0][0x21c], PT, P4 ;  /* 0x00008700ff00ea0c */ /* 0x000fe20003f85340 */
[----:B------:R-:W-:Y:S01]  /*0d50*/  FMUL.FTZ R73, R67, c[0x0][0x1e0] ;  /* 0x0000780043497a20 */ /* 0x000fe20000410000 */
[----:B------:R1:W5:Y:S01]  /*0d60*/  @P5 LDG.E.128 R40, [R56.64] ;  /* 0x0000000438285981 */ /* 0x000362000c1e1d00 */
[----:B------:R-:W-:-:S02]  /*0d70*/  FSEL R72, R66, RZ, !P1 ;  /* 0x000000ff42487208 */ /* 0x000fc40004800000 */
[----:B------:R-:W-:Y:S02]  /*0d80*/  @!P6 ISETP.NE.U32.AND P3, PT, RZ, c[0x0][0x218], PT ;  /* 0x00008600ff00ea0c */ /* 0x000fe40003f65070 */
[----:B------:R-:W-:Y:S02]  /*0d90*/  @!P6 ISETP.NE.U32.AND P2, PT, RZ, c[0x0][0x218], PT ;  /* 0x00008600ff00ea0c */ /* 0x000fe40003f45070 */
[----:B------:R-:W-:Y:S02]  /*0da0*/  @!P6 ISETP.NE.U32.AND P1, PT, RZ, c[0x0][0x218], PT ;  /* 0x00008600ff00ea0c */ /* 0x000fe40003f25070 */
[----:B------:R-:W-:Y:S02]  /*0db0*/  ISETP.NE.AND.EX P0, PT, RZ, c[0x0][0x25c], PT, P0 ;  /* 0x00009700ff007a0c */ /* 0x000fe40003f05300 */
[----:B-1----:R-:W-:Y:S01]  /*0dc0*/  @!P6 FSEL R57, R32, RZ, P4 ;  /* 0x000000ff2039e208 */ /* 0x002fe20002000000 */
[----:B------:R-:W-:Y:S05]  /*0dd0*/  @!P6 BRA `(.L_x_3659) ;  /* 0x000000600000e947 */ /* 0x000fea0003800000 */
[----:B------:R-:W-:Y:S01]  /*0de0*/  ISETP.NE.U32.AND P4, PT, RZ, c[0x0][0x218], PT ;  /* 0x00008600ff007a0c */ /* 0x000fe20003f85070 */
[----:B------:R-:W-:-:S03]  /*0df0*/  FFMA.FTZ R57, R52, R73, R72 ;  /* 0x0000004934397223 */ /* 0x000fc60000010048 */
[----:B------:R-:W-:Y:S01]  /*0e00*/  ISETP.NE.AND.EX P4, PT, RZ, c[0x0][0x21c], PT, P4 ;  /* 0x00008700ff007a0c */ /* 0x000fe20003f85340 */
[----:B------:R-:W-:-:S04]  /*0e10*/  FADD.FTZ R56, R60, -R57 ;  /* 0x800000393c387221 */ /* 0x000fc80000010000 */
[----:B------:R-:W-:-:S08]  /*0e20*/  FMUL.FTZ R57, R7, R56 ;  /* 0x0000003807397220 */ /* 0x000fd00000410000 */
[----:B------:R-:W-:Y:S02]  /*0e30*/  @P4 FADD.FTZ R57, R32, R57 ;  /* 0x0000003920394221 */ /* 0x000fe40000010000 */
.L_x_3659:
[----:B------:R-:W-:Y:S05]  /*0e40*/  BSYNC B0 ;  /* 0x0000000000007941 */ /* 0x000fea0003800000 */
.L_x_3658:
[----:B0-----:R-:W-:Y:S01]  /*0e50*/  @P5 FMUL.FTZ R59, R57, c[0x0][0x1ec] ;  /* 0x00007b00393b5a20 */ /* 0x001fe20000410000 */
[----:B------:R-:W-:Y:S01]  /*0e60*/  @!P6 ISETP.NE.AND.EX P3, PT, RZ, c[0x0][0x21c], PT, P3 ;  /* 0x00008700ff00ea0c */ /* 0x000fe20003f65330 */
[----:B------:R-:W-:Y:S02]  /*0e70*/  BSSY B0, `(.L_x_3660) ;  /* 0x000000b000007945 */ /* 0x000fe40003800000 */
[-C--:B------:R-:W-:Y:S01]  /*0e80*/  @P5 FMUL.FTZ R44, R83, R59.reuse ;  /* 0x0000003b532c5220 */ /* 0x080fe20000410000 */
[----:B------:R-:W-:Y:S01]  /*0e90*/  @!P6 FSEL R58, R33, RZ, P3 ;  /* 0x000000ff213ae208 */ /* 0x000fe20001800000 */
[----:B-----5:R-:W-:Y:S01]  /*0ea0*/  @P5 FFMA.FTZ R20, R40, R59, R20 ;  /* 0x0000003b28145223 */ /* 0x020fe20000010014 */
[----:B------:R-:W-:Y:S05]  /*0eb0*/  @!P6 BRA `(.L_x_3661) ;  /* 0x000000600000e947 */ /* 0x000fea0003800000 */
[----:B------:R-:W-:Y:S01]  /*0ec0*/  ISETP.NE.U32.AND P3, PT, RZ, c[0x0][0x218], PT ;  /* 0x00008600ff007a0c */ /* 0x000fe20003f65070 */
[----:B------:R-:W-:-:S03]  /*0ed0*/  FFMA.FTZ R56, R53, R73, R72 ;  /* 0x0000004935387223 */ /* 0x000fc60000010048 */
[----:B------:R-:W-:Y:S01]  /*0ee0*/  ISETP.NE.AND.EX P3, PT, RZ, c[0x0][0x21c], PT, P3 ;  /* 0x00008700ff007a0c */ /* 0x000fe20003f65330 */
[----:B------:R-:W-:-:S04]  /*0ef0*/  FADD.FTZ R56, R61, -R56 ;  /* 0x800000383d387221 */ /* 0x000fc80000010000 */
[----:B------:R-:W-:-:S08]  /*0f00*/  FMUL.FTZ R58, R7, R56 ;  /* 0x00000038073a7220 */ /* 0x000fd00000410000 */
[----:B------:R-:W-:Y:S02]  /*0f10*/  @P3 FADD.FTZ R58, R33, R58 ;  /* 0x0000003a213a3221 */ /* 0x000fe40000010000 */
.L_x_3661:
[----:B------:R-:W-:Y:S05]  /*0f20*/  BSYNC B0 ;  /* 0x0000000000007941 */ /* 0x000fea0003800000 */
.L_x_3660:
[----:B------:R-:W-:Y:S01]  /*0f30*/  @P5 FMUL.FTZ R56, R58, c[0x0][0x1ec] ;  /* 0x00007b003a385a20 */ /* 0x000fe20000410000 */
[----:B------:R-:W-:Y:S01]  /*0f40*/  @!P6 ISETP.NE.AND.EX P2, PT, RZ, c[0x0][0x21c], PT, P2 ;  /* 0x00008700ff00ea0c */ /* 0x000fe20003f45320 */
[----:B------:R-:W-:Y:S02]  /*0f50*/  BSSY B0, `(.L_x_3662) ;  /* 0x000000b000007945 */ /* 0x000fe40003800000 */
[-C--:B------:R-:W-:Y:S01]  /*0f60*/  @P5 FMUL.FTZ R45, R82, R56.reuse ;  /* 0x00000038522d5220 */ /* 0x080fe20000410000 */
[----:B------:R-:W-:Y:S01]  /*0f70*/  @!P6 FSEL R59, R34, RZ, P2 ;  /* 0x000000ff223be208 */ /* 0x000fe20001000000 */
[----:B------:R-:W-:Y:S01]  /*0f80*/  @P5 FFMA.FTZ R21, R41, R56, R21 ;  /* 0x0000003829155223 */ /* 0x000fe20000010015 */
[----:B------:R-:W-:Y:S05]  /*0f90*/  @!P6 BRA `(.L_x_3663) ;  /* 0x000000600000e947 */ /* 0x000fea0003800000 */
[----:B------:R-:W-:Y:S01]  /*0fa0*/  ISETP.NE.U32.AND P2, PT, RZ, c[0x0][0x218], PT ;  /* 0x00008600ff007a0c */ /* 0x000fe20003f45070 */
[----:B------:R-:W-:-:S03]  /*0fb0*/  FFMA.FTZ R59, R54, R73, R72 ;  /* 0x00000049363b7223 */ /* 0x000fc60000010048 */
[----:B------:R-:W-:Y:S01]  /*0fc0*/  ISETP.NE.AND.EX P2, PT, RZ, c[0x0][0x21c], PT, P2 ;  /* 0x00008700ff007a0c */ /* 0x000fe20003f45320 */
[----:B------:R-:W-:-:S04]  /*0fd0*/  FADD.FTZ R56, R62, -R59 ;  /* 0x8000003b3e387221 */ /* 0x000fc80000010000 */
[----:B------:R-:W-:-:S08]  /*0fe0*/  FMUL.FTZ R59, R7, R56 ;  /* 0x00000038073b7220 */ /* 0x000fd00000410000 */
[----:B------:R-:W-:Y:S02]  /*0ff0*/  @P2 FADD.FTZ R59, R34, R59 ;  /* 0x0000003b223b2221 */ /* 0x000fe40000010000 */
.L_x_3663:
[----:B------:R-:W-:Y:S05]  /*1000*/  BSYNC B0 ;  /* 0x0000000000007941 */ /* 0x000fea0003800000 */
.L_x_3662:
        /* <DEDUP_REMOVED lines=13> */
.L_x_3665:
[----:B------:R-:W-:Y:S05]  /*10e0*/  BSYNC B0 ;  /* 0x0000000000007941 */ /* 0x000fea0003800000 */
.L_x_3664:
[----:B------:R-:W-:Y:S01]  /*10f0*/  ISETP.NE.U32.AND P1, PT, RZ, c[0x0][0x258], PT ;  /* 0x00009600ff007a0c */ /* 0x000fe20003f25070 */
[----:B------:R-:W-:Y:S01]  /*1100*/  @P5 FMUL.FTZ R56, R74, c[0x0][0x1ec] ;  /* 0x00007b004a385a20 */ /* 0x000fe20000410000 */
[----:B------:R-:W-:Y:S02]  /*1110*/  @P0 MOV R66, 0x10 ;  /* 0x0000001000420802 */ /* 0x000fe40000000f00 */
[----:B------:R-:W-:Y:S01]  /*1120*/  ISETP.NE.AND.EX P1, PT, RZ, c[0x0][0x25c], PT, P1 ;  /* 0x00009700ff007a0c */ /* 0x000fe20003f25310 */
[-C--:B------:R-:W-:Y:S02]  /*1130*/  @P5 FFMA.FTZ R23, R43, R56.reuse, R23 ;  /* 0x000000382b175223 */ /* 0x080fe40000010017 */
[----:B------:R-:W-:Y:S01]  /*1140*/  @P5 FMUL.FTZ R47, R4, R56 ;  /* 0x00000038042f5220 */ /* 0x000fe20000410000 */
[----:B------:R-:W-:Y:S01]  /*1150*/  SEL R56, R57, R48, P1 ;  /* 0x0000003039387207 */ /* 0x000fe20000800000 */
[----:B------:R-:W-:Y:S01]  /*1160*/  @P0 IMAD.WIDE.U32 R66, R69, R66, c[0x0][0x258] ;  /* 0x0000960045420625 */ /* 0x000fe200078e0042 */
[----:B------:R-:W-:-:S02]  /*1170*/  SEL R57, R58, R49, P1 ;  /* 0x000000313a397207 */ /* 0x000fc40000800000 */
[----:B------:R-:W-:Y:S02]  /*1180*/  SEL R58, R59, R50, P1 ;  /* 0x000000323b3a7207 */ /* 0x000fe40000800000 */
[----:B------:R-:W-:Y:S02]  /*1190*/  SEL R59, R74, R51, P1 ;  /* 0x000000334a3b7207 */ /* 0x000fe40000800000 */
[----:B------:R-:W-:-:S03]  /*11a0*/  @P5 MOV R69, 0x10 ;  /* 0x0000001000455802 */ /* 0x000fc60000000f00 */
[----:B------:R0:W-:Y:S02]  /*11b0*/  @P0 STG.E.128 [R66.64], R56 ;  /* 0x0000003842000986 */ /* 0x0001e4000c101d04 */
[C---:B0-----:R-:W-:Y:S01]  /*11c0*/  @P5 IMAD.WIDE.U32 R56, R70.reuse, R69, c[0x0][0x248] ;  /* 0x0000920046385625 */ /* 0x041fe200078e0045 */
[----:B------:R-:W-:-:S04]  /*11d0*/  IADD3 R70, R70, 0x20, RZ ;  /* 0x0000002046467810 */ /* 0x000fc80007ffe0ff */
[----:B------:R0:W-:Y:S02]  /*11e0*/  @P5 STG.E.128 [R56.64], R44 ;  /* 0x0000002c38005986 */ /* 0x0001e4000c101d04 */
[----:B0-----:R-:W-:-:S05]  /*11f0*/  @P5 IMAD.WIDE.U32 R56, R70, R69, c[0x0][0x170] ;  /* 0x00005c0046385625 */ /* 0x001fca00078e0045 */
[----:B------:R0:W5:Y:S01]  /*1200*/  @P5 LDG.E.128 R40, [R56.64] ;  /* 0x0000000438285981 */ /* 0x000162000c1e1d00 */
[----:B------:R-:W-:Y:S01]  /*1210*/  @!P6 ISETP.NE.U32.AND P3, PT, RZ, c[0x0][0x218], PT ;  /* 0x00008600ff00ea0c */ /* 0x000fe20003f65070 */
[----:B------:R-:W-:Y:S01]  /*1220*/  BSSY B0, `(.L_x_3666) ;  /* 0x000000c000007945 */ /* 0x000fe20003800000 */
[----:B------:R-:W-:Y:S02]  /*1230*/  @!P6 ISETP.NE.U32.AND P4, PT, RZ, c[0x0][0x218], PT ;  /* 0x00008600ff00ea0c */ /* 0x000fe40003f85070 */
[----:B------:R-:W-:Y:S02]  /*1240*/  @!P6 ISETP.NE.AND.EX P3, PT, RZ, c[0x0][0x21c], PT, P3 ;  /* 0x00008700ff00ea0c */ /* 0x000fe40003f65330 */
[----:B------:R-:W-:Y:S02]  /*1250*/  @!P6 ISETP.NE.U32.AND P2, PT, RZ, c[0x0][0x218], PT ;  /* 0x00008600ff00ea0c */ /* 0x000fe40003f45070 */
        /* <DEDUP_REMOVED lines=8> */
.L_x_3667:
[----:B0-----:R-:W-:Y:S05]  /*12e0*/  BSYNC B0 ;  /* 0x0000000000007941 */ /* 0x001fea0003800000 */
.L_x_3666:
[----:B------:R-:W-:Y:S01]  /*12f0*/  @!P6 ISETP.NE.U32.AND P3, PT, RZ, c[0x0][0x218], PT ;  /* 0x00008600ff00ea0c */ /* 0x000fe20003f65070 */
[----:B------:R-:W-:Y:S01]  /*1300*/  BSSY B0, `(.L_x_3668) ;  /* 0x0000010000007945 */ /* 0x000fe20003800000 */
[C---:B------:R-:W-:Y:S01]  /*1310*/  SEL R48, R59.reuse, R48, P1 ;  /* 0x000000303b307207 */ /* 0x040fe20000800000 */
[----:B------:R-:W-:Y:S01]  /*1320*/  @P5 FMUL.FTZ R59, R59, c[0x0][0x1ec] ;  /* 0x00007b003b3b5a20 */ /* 0x000fe20000410000 */
[----:B------:R-:W-:Y:S02]  /*1330*/  @!P6 ISETP.NE.AND.EX P3, PT, RZ, c[0x0][0x21c], PT, P3 ;  /* 0x00008700ff00ea0c */ /* 0x000fe40003f65330 */
[----:B------:R-:W-:Y:S01]  /*1340*/  @!P6 ISETP.NE.AND.EX P4, PT, RZ, c[0x0][0x21c], PT, P4 ;  /* 0x00008700ff00ea0c */ /* 0x000fe20003f85340 */
[-C--:B------:R-:W-:Y:S01]  /*1350*/  @P5 FMUL.FTZ R44, R2, R59.reuse ;  /* 0x0000003b022c5220 */ /* 0x080fe20000410000 */
[----:B------:R-:W-:Y:S01]  /*1360*/  @!P6 ISETP.NE.AND.EX P2, PT, RZ, c[0x0][0x21c], PT, P2 ;  /* 0x00008700ff00ea0c */ /* 0x000fe20003f45320 */
[----:B-----5:R-:W-:Y:S01]  /*1370*/  @P5 FFMA.FTZ R16, R40, R59, R16 ;  /* 0x0000003b28105223 */ /* 0x020fe20000010010 */
        /* <DEDUP_REMOVED lines=8> */
.L_x_3669:
[----:B------:R-:W-:Y:S05]  /*1400*/  BSYNC B0 ;  /* 0x0000000000007941 */ /* 0x000fea0003800000 */
.L_x_3668:
        /* <DEDUP_REMOVED lines=11> */
.L_x_3671:
[----:B------:R-:W-:Y:S05]  /*14c0*/  BSYNC B0 ;  /* 0x0000000000007941 */ /* 0x000fea0003800000 */
.L_x_3670:
[C---:B------:R-:W-:Y:S01]  /*14d0*/  SEL R50, R57.reuse, R50, P1 ;  /* 0x0000003239327207 */ /* 0x040fe20000800000 */
[----:B------:R-:W-:Y:S01]  /*14e0*/  @P5 FMUL.FTZ R57, R57, c[0x0][0x1ec] ;  /* 0x00007b0039395a20 */ /* 0x000fe20000410000 */
[----:B------:R-:W-:Y:S01]  /*14f0*/  BSSY B0, `(.L_x_3672) ;  /* 0x000000d000007945 */ /* 0x000fe20003800000 */
[-C--:B------:R-:W-:Y:S02]  /*1500*/  @P5 FMUL.FTZ R45, R5, R56.reuse ;  /* 0x00000038052d5220 */ /* 0x080fe40000410000 */
[----:B------:R-:W-:Y:S01]  /*1510*/  @P5 FFMA.FTZ R17, R41, R56, R17 ;  /* 0x0000003829115223 */ /* 0x000fe20000010011 */
[----:B------:R-:W-:Y:S01]  /*1520*/  @!P6 FSEL R56, R39, RZ, P2 ;  /* 0x000000ff2738e208 */ /* 0x000fe20001000000 */
[-C--:B------:R-:W-:Y:S02]  /*1530*/  @P5 FMUL.FTZ R46, R3, R57.reuse ;  /* 0x00000039032e5220 */ /* 0x080fe40000410000 */
        /* <DEDUP_REMOVED lines=8> */
.L_x_3673:
[----:B------:R-:W-:Y:S05]  /*15c0*/  BSYNC B0 ;  /* 0x0000000000007941 */ /* 0x000fea0003800000 */
.L_x_3672:
[----:B------:R-:W-:Y:S01]  /*15d0*/  @P0 MOV R69, 0x10 ;  /* 0x0000001000450802 */ /* 0x000fe20000000f00 */
[C---:B------:R-:W-:Y:S01]  /*15e0*/  @P5 FMUL.FTZ R58, R56.reuse, c[0x0][0x1ec] ;  /* 0x00007b00383a5a20 */ /* 0x040fe20000410000 */
[----:B------:R-:W-:Y:S02]  /*15f0*/  @P5 MOV R57, 0x10 ;  /* 0x0000001000395802 */ /* 0x000fe40000000f00 */
[----:B------:R-:W-:Y:S01]  /*1600*/  SEL R51, R56, R51, P1 ;  /* 0x0000003338337207 */ /* 0x000fe20000800000 */
[----:B------:R-:W-:Y:S01]  /*1610*/  @P0 IMAD.WIDE.U32 R68, R68, R69, c[0x0][0x258] ;  /* 0x0000960044440625 */ /* 0x000fe200078e0045 */
[----:B------:R-:W-:-:S03]  /*1620*/  MOV R7, c[0x0][0x160] ;  /* 0x0000580000077a02 */ /* 0x000fc60000000f00 */
[----:B------:R-:W-:Y:S01]  /*1630*/  @P5 IMAD.WIDE.U32 R56, R70, R57, c[0x0][0x248] ;  /* 0x0000920046385625 */ /* 0x000fe200078e0039 */
[----:B------:R0:W-:Y:S01]  /*1640*/  @P0 STG.E.128 [R68.64], R48 ;  /* 0x0000003044000986 */ /* 0x0001e2000c101d04 */
[----:B------:R-:W-:Y:S02]  /*1650*/  LEA R0, R7, R0, 0x2 ;  /* 0x0000000007007211 */ /* 0x000fe400078e10ff */
[-C--:B------:R-:W-:Y:S02]  /*1660*/  @P5 FMUL.FTZ R47, R6, R58.reuse ;  /* 0x0000003a062f5220 */ /* 0x080fe40000410000 */
[----:B------:R-:W-:Y:S01]  /*1670*/  ISETP.GE.AND P0, PT, R0, c[0x0][0x164], PT ;  /* 0x0000590000007a0c */ /* 0x000fe20003f06270 */
[----:B------:R-:W-:Y:S02]  /*1680*/  @P5 FFMA.FTZ R19, R43, R58, R19 ;  /* 0x0000003a2b135223 */ /* 0x000fe40000010013 */
[----:B------:R0:W-:Y:S10]  /*1690*/  @P5 STG.E.128 [R56.64], R44 ;  /* 0x0000002c38005986 */ /* 0x0001f4000c101d04 */
[----:B0-----:R-:W-:Y:S01]  /*16a0*/  @P0 CALL.REL.NOINC `(.L_x_3652) ;  /* 0x0000001000000944 */ /* 0x001fe20003c00000 */
[----:B------:R-:W-:Y:S05]  /*16b0*/  BRA `(.L_x_3674) ;  /* 0xffffed7000007947 */ /* 0x000fea000383ffff */
.L_x_3652:
[----:B------:R-:W-:Y:S01]  /*16c0*/  SHF.R.U32.HI R0, RZ, 0x5, R93 ;  /* 0x00000005ff007819 */ /* 0x000fe2000001165d */
[----:B------:R-:W-:Y:S01]  /*16d0*/  WARPSYNC 0xffffffff ;  /* 0xffffffff00007948 */ /* 0x000fe20003800000 */
[----:B------:R-:W-:-:S02]  /*16e0*/  LOP3.LUT R2, R93, 0x1f, RZ, 0xc0, !PT ;  /* 0x0000001f5d027812 */ /* 0x000fc400078ec0ff */
        /* <DEDUP_REMOVED lines=21> */
[----:B------:R0:W-:Y:S01]  /*1840*/  STS.128 [R0.X16], R8 ;  /* 0x0000000800007388 */ /* 0x0001e2000000cc00 */
[----:B----4-:R-:W-:-:S03]  /*1850*/  FADD.FTZ R2, R2, R7 ;  /* 0x0000000702027221 */ /* 0x010fc60000010000 */
[----:B------:R-:W-:Y:S01]  /*1860*/  STS.128 [R0.X16+0x200], R12 ;  /* 0x0002000c00007388 */ /* 0x000fe2000000cc00 */
[----:B-----5:R-:W-:Y:S01]  /*1870*/  FADD.FTZ R3, R3, R6 ;  /* 0x0000000603037221 */ /* 0x020fe20000010000 */
[----:B------:R-:W-:Y:S02]  /*1880*/  SHF.L.U32 R6, R5, 0x2, RZ ;  /* 0x0000000205067819 */ /* 0x000fe400000006ff */
[----:B------:R-:W-:Y:S01]  /*1890*/  BAR.SYNC.DEFER_BLOCKING 0x0 ;  /* 0x0000000000007b1d */ /* 0x000fe20000010000 */
[----:B------:R-:W-:Y:S01]  /*18a0*/  FADD.FTZ R33, R2, R33 ;  /* 0x0000002102217221 */ /* 0x000fe20000010000 */
[----:B------:R-:W-:Y:S01]  /*18b0*/  IADD3 R4, P1, R6, c[0x0][0x220], RZ ;  /* 0x0000880006047a10 */ /* 0x000fe20007f3e0ff */
[----:B0-----:R-:W-:-:S03]  /*18c0*/  FADD.FTZ R9, R3, R32 ;  /* 0x0000002003097221 */ /* 0x001fc60000010000 */
        /* <DEDUP_REMOVED lines=13> */
[----:B------:R-:W-:Y:S01]  /*19a0*/  STS.128 [R0.X16], R20 ;  /* 0x0000001400007388 */ /* 0x000fe2000000cc00 */
[----:B----4-:R-:W-:-:S03]  /*19b0*/  FADD.FTZ R24, R24, R29 ;  /* 0x0000001d18187221 */ /* 0x010fc60000010000 */
[----:B------:R0:W-:Y:S01]  /*19c0*/  STS.128 [R0.X16+0x200], R16 ;  /* 0x0002001000007388 */ /* 0x0001e2000000cc00 */
[----:B-----5:R-:W-:-:S03]  /*19d0*/  FADD.FTZ R25, R25, R28 ;  /* 0x0000001c19197221 */ /* 0x020fc60000010000 */
        /* <DEDUP_REMOVED lines=33> */
.L_x_3656:
[----:B------:R-:W-:Y:S01]  /*1bf0*/  HFMA2.MMA R67, -RZ, RZ, 0, 5.9604644775390625e-08 ;  /* 0x00000001ff437435 */ /* 0x000fe200000001ff */
[----:B------:R-:W-:-:S02]  /*1c00*/  MOV R57, R59 ;  /* 0x0000003b00397202 */ /* 0x000fc40000000f00 */
[----:B0-----:R-:W-:Y:S02]  /*1c10*/  MOV R74, 0x1f ;  /* 0x0000001f004a7802 */ /* 0x001fe40000000f00 */
[----:B------:R-:W-:Y:S02]  /*1c20*/  MOV R72, 0xffffffff ;  /* 0xffffffff00487802 */ /* 0x000fe40000000f00 */
[----:B------:R-:W-:Y:S02]  /*1c30*/  MOV R56, 0x1c50 ;  /* 0x00001c5000387802 */ /* 0x000fe40000000f00 */
[----:B-----5:R-:W-:Y:S05]  /*1c40*/  CALL.REL.NOINC `($__internal_167_$__cuda_sm70_shflsync_bfly_p) ;  /* 0x0000045000007944 */ /* 0x020fea0003c00000 */
[----:B-1----:R-:W-:Y:S01]  /*1c50*/  MOV R66, R67 ;  /* 0x0000004300427202 */ /* 0x002fe20000000f00 */
[----:B------:R-:W-:Y:S05]  /*1c60*/  BRA `(.L_x_3675) ;  /* 0xffffee9000007947 */ /* 0x000fea000383ffff */
.L_x_3657:
[----:B------:R-:W-:Y:S01]  /*1c70*/  HFMA2.MMA R67, -RZ, RZ, 0, 5.9604644775390625e-08 ;  /* 0x00000001ff437435 */ /* 0x000fe200000001ff */
[----:B------:R-:W-:Y:S02]  /*1c80*/  MOV R57, R58 ;  /* 0x0000003a00397202 */ /* 0x000fe40000000f00 */
[----:B0-----:R-:W-:Y:S02]  /*1c90*/  MOV R74, 0x1f ;  /* 0x0000001f004a7802 */ /* 0x001fe40000000f00 */
[----:B------:R-:W-:-:S02]  /*1ca0*/  MOV R72, 0xffffffff ;  /* 0xffffffff00487802 */ /* 0x000fc40000000f00 */
[----:B------:R-:W-:Y:S02]  /*1cb0*/  MOV R56, 0x1cd0 ;  /* 0x00001cd000387802 */ /* 0x000fe40000000f00 */
[----:B-12--5:R-:W-:Y:S05]  /*1cc0*/  CALL.REL.NOINC `($__internal_167_$__cuda_sm70_shflsync_bfly_p) ;  /* 0x000003d000007944 */ /* 0x026fea0003c00000 */
[----:B------:R-:W-:Y:S01]  /*1cd0*/  FADD.FTZ R59, R66, R59 ;  /* 0x0000003b423b7221 */ /* 0x000fe20000010000 */
[----:B------:R-:W-:Y:S01]  /*1ce0*/  MOV R74, 0x1f ;  /* 0x0000001f004a7802 */ /* 0x000fe20000000f00 */
[----:B-1----:R-:W-:Y:S01]  /*1cf0*/  FADD.FTZ R58, R58, R67 ;  /* 0x000000433a3a7221 */ /* 0x002fe20000010000 */
[----:B------:R-:W-:Y:S01]  /*1d00*/  HFMA2.MMA R67, -RZ, RZ, 0, 1.1920928955078125e-07 ;  /* 0x00000002ff437435 */ /* 0x000fe200000001ff */
[----:B------:R-:W-:Y:S02]  /*1d10*/  MOV R72, 0xffffffff ;  /* 0xffffffff00487802 */ /* 0x000fe40000000f00 */
[----:B------:R-:W-:Y:S02]  /*1d20*/  MOV R57, R59 ;  /* 0x0000003b00397202 */ /* 0x000fe40000000f00 */
[----:B------:R-:W-:Y:S02]  /*1d30*/  MOV R56, 0x1d50 ;  /* 0x00001d5000387802 */ /* 0x000fe40000000f00 */
[----:B------:R-:W-:Y:S05]  /*1d40*/  CALL.REL.NOINC `($__internal_167_$__cuda_sm70_shflsync_bfly_p) ;  /* 0x0000035000007944 */ /* 0x000fea0003c00000 */
[----:B-1----:R-:W-:Y:S01]  /*1d50*/  MOV R66, R67 ;  /* 0x0000004300427202 */ /* 0x002fe20000000f00 */
[----:B------:R-:W-:Y:S01]  /*1d60*/  HFMA2.MMA R67, -RZ, RZ, 0, 1.1920928955078125e-07 ;  /* 0x00000002ff437435 */ /* 0x000fe200000001ff */
[----:B------:R-:W-:-:S02]  /*1d70*/  MOV R57, R58 ;  /* 0x0000003a00397202 */ /* 0x000fc40000000f00 */
[----:B------:R-:W-:Y:S02]  /*1d80*/  MOV R74, 0x1f ;  /* 0x0000001f004a7802 */ /* 0x000fe40000000f00 */
[----:B------:R-:W-:Y:S02]  /*1d90*/  MOV R72, 0xffffffff ;  /* 0xffffffff00487802 */ /* 0x000fe40000000f00 */
[----:B------:R-:W-:Y:S02]  /*1da0*/  MOV R56, 0x1dc0 ;  /* 0x00001dc000387802 */ /* 0x000fe40000000f00 */
[----:B------:R-:W-:Y:S05]  /*1db0*/  CALL.REL.NOINC `($__internal_167_$__cuda_sm70_shflsync_bfly_p) ;  /* 0x000002e000007944 */ /* 0x000fea0003c00000 */
[----:B------:R-:W-:Y:S01]  /*1dc0*/  FADD.FTZ R59, R66, R59 ;  /* 0x0000003b423b7221 */ /* 0x000fe20000010000 */
[----:B------:R-:W-:Y:S01]  /*1dd0*/  MOV R74, 0x1f ;  /* 0x0000001f004a7802 */ /* 0x000fe20000000f00 */
[----:B-1----:R-:W-:Y:S01]  /*1de0*/  FADD.FTZ R58, R58, R67 ;  /* 0x000000433a3a7221 */ /* 0x002fe20000010000 */
[----:B------:R-:W-:Y:S01]  /*1df0*/  HFMA2.MMA R67, -RZ, RZ, 0, 2.384185791015625e-07 ;  /* 0x00000004ff437435 */ /* 0x000fe200000001ff */
[----:B------:R-:W-:Y:S02]  /*1e00*/  MOV R72, 0xffffffff ;  /* 0xffffffff00487802 */ /* 0x000fe40000000f00 */
[----:B------:R-:W-:-:S02]  /*1e10*/  MOV R57, R59 ;  /* 0x0000003b00397202 */ /* 0x000fc40000000f00 */
[----:B------:R-:W-:Y:S02]  /*1e20*/  MOV R56, 0x1e40 ;  /* 0x00001e4000387802 */ /* 0x000fe40000000f00 */
[----:B------:R-:W-:Y:S05]  /*1e30*/  CALL.REL.NOINC `($__internal_167_$__cuda_sm70_shflsync_bfly_p) ;  /* 0x0000026000007944 */ /* 0x000fea0003c00000 */
[----:B-1----:R-:W-:Y:S01]  /*1e40*/  MOV R66, R67 ;  /* 0x0000004300427202 */ /* 0x002fe20000000f00 */
[----:B------:R-:W-:Y:S01]  /*1e50*/  HFMA2.MMA R67, -RZ, RZ, 0, 2.384185791015625e-07 ;  /* 0x00000004ff437435 */ /* 0x000fe200000001ff */
[----:B------:R-:W-:Y:S02]  /*1e60*/  MOV R57, R58 ;  /* 0x0000003a00397202 */ /* 0x000fe40000000f00 */
[----:B------:R-:W-:Y:S02]  /*1e70*/  MOV R74, 0x1f ;  /* 0x0000001f004a7802 */ /* 0x000fe40000000f00 */
[----:B------:R-:W-:Y:S02]  /*1e80*/  MOV R72, 0xffffffff ;  /* 0xffffffff00487802 */ /* 0x000fe40000000f00 */
[----:B------:R-:W-:Y:S02]  /*1e90*/  MOV R56, 0x1eb0 ;  /* 0x00001eb000387802 */ /* 0x000fe40000000f00 */
[----:B------:R-:W-:Y:S05]  /*1ea0*/  CALL.REL.NOINC `($__internal_167_$__cuda_sm70_shflsync_bfly_p) ;  /* 0x000001f000007944 */ /* 0x000fea0003c00000 */
[----:B------:R-:W-:Y:S01]  /*1eb0*/  FADD.FTZ R66, R66, R59 ;  /* 0x0000003b42427221 */ /* 0x000fe20000010000 */
[----:B------:R-:W-:Y:S01]  /*1ec0*/  MOV R74, 0x1f ;  /* 0x0000001f004a7802 */ /* 0x000fe20000000f00 */
[----:B-1----:R-:W-:Y:S01]  /*1ed0*/  FADD.FTZ R59, R58, R67 ;  /* 0x000000433a3b7221 */ /* 0x002fe20000010000 */
[----:B------:R-:W-:Y:S01]  /*1ee0*/  HFMA2.MMA R67, -RZ, RZ, 0, 4.76837158203125e-07 ;  /* 0x00000008ff437435 */ /* 0x000fe200000001ff */
[----:B------:R-:W-:-:S02]  /*1ef0*/  MOV R72, 0xffffffff ;  /* 0xffffffff00487802 */ /* 0x000fc40000000f00 */
[----:B------:R-:W-:Y:S02]  /*1f00*/  MOV R57, R66 ;  /* 0x0000004200397202 */ /* 0x000fe40000000f00 */
[----:B------:R-:W-:Y:S02]  /*1f10*/  MOV R56, 0x1f30 ;  /* 0x00001f3000387802 */ /* 0x000fe40000000f00 */
[----:B------:R-:W-:Y:S05]  /*1f20*/  CALL.REL.NOINC `($__internal_167_$__cuda_sm70_shflsync_bfly_p) ;  /* 0x0000017000007944 */ /* 0x000fea0003c00000 */
[----:B-1----:R-:W-:Y:S01]  /*1f30*/  MOV R58, R67 ;  /* 0x00000043003a7202 */ /* 0x002fe20000000f00 */
[----:B------:R-:W-:Y:S01]  /*1f40*/  HFMA2.MMA R67, -RZ, RZ, 0, 4.76837158203125e-07 ;  /* 0x00000008ff437435 */ /* 0x000fe200000001ff */
[----:B------:R-:W-:Y:S02]  /*1f50*/  MOV R57, R59 ;  /* 0x0000003b00397202 */ /* 0x000fe40000000f00 */
[----:B------:R-:W-:Y:S02]  /*1f60*/  MOV R74, 0x1f ;  /* 0x0000001f004a7802 */ /* 0x000fe40000000f00 */
[----:B------:R-:W-:Y:S02]  /*1f70*/  MOV R72, 0xffffffff ;  /* 0xffffffff00487802 */ /* 0x000fe40000000f00 */
[----:B------:R-:W-:-:S02]  /*1f80*/  MOV R56, 0x1fa0 ;  /* 0x00001fa000387802 */ /* 0x000fc40000000f00 */
[----:B------:R-:W-:Y:S05]  /*1f90*/  CALL.REL.NOINC `($__internal_167_$__cuda_sm70_shflsync_bfly_p) ;  /* 0x0000010000007944 */ /* 0x000fea0003c00000 */
[----:B------:R-:W-:Y:S01]  /*1fa0*/  FADD.FTZ R58, R58, R66 ;  /* 0x000000423a3a7221 */ /* 0x000fe20000010000 */
[----:B------:R-:W-:Y:S01]  /*1fb0*/  MOV R74, 0x1f ;  /* 0x0000001f004a7802 */ /* 0x000fe20000000f00 */
[----:B-1----:R-:W-:Y:S01]  /*1fc0*/  FADD.FTZ R59, R59, R67 ;  /* 0x000000433b3b7221 */ /* 0x002fe20000010000 */
[----:B------:R-:W-:Y:S01]  /*1fd0*/  HFMA2.MMA R67, -RZ, RZ, 0, 9.5367431640625e-07 ;  /* 0x00000010ff437435 */ /* 0x000fe200000001ff */
[----:B------:R-:W-:-:S02]  /*1fe0*/  MOV R72, 0xffffffff ;  /* 0xffffffff00487802 */ /* 0x000fc40000000f00 */
[----:B------:R-:W-:Y:S02]  /*1ff0*/  MOV R57, R58 ;  /* 0x0000003a00397202 */ /* 0x000fe40000000f00 */
[----:B------:R-:W-:Y:S02]  /*2000*/  MOV R56, 0x2020 ;  /* 0x0000202000387802 */ /* 0x000fe40000000f00 */
[----:B------:R-:W-:Y:S05]  /*2010*/  CALL.REL.NOINC `($__internal_167_$__cuda_sm70_shflsync_bfly_p) ;  /* 0x0000008000007944 */ /* 0x000fea0003c00000 */
[----:B-1----:R-:W-:Y:S01]  /*2020*/  MOV R66, R67 ;  /* 0x0000004300427202 */ /* 0x002fe20000000f00 */
[----:B------:R-:W-:Y:S01]  /*2030*/  HFMA2.MMA R67, -RZ, RZ, 0, 9.5367431640625e-07 ;  /* 0x00000010ff437435 */ /* 0x000fe200000001ff */
[----:B------:R-:W-:Y:S02]  /*2040*/  MOV R57, R59 ;  /* 0x0000003b00397202 */ /* 0x000fe40000000f00 */
[----:B------:R-:W-:Y:S02]  /*2050*/  MOV R74, 0x1f ;  /* 0x0000001f004a7802 */ /* 0x000fe40000000f00 */
[----:B------:R-:W-:Y:S02]  /*2060*/  MOV R72, 0xffffffff ;  /* 0xffffffff00487802 */ /* 0x000fe40000000f00 */
[----:B------:R-:W-:-:S02]  /*2070*/  MOV R56, 0x2090 ;  /* 0x0000209000387802 */ /* 0x000fc40000000f00 */
[----:B------:R-:W-:Y:S05]  /*2080*/  CALL.REL.NOINC `($__internal_167_$__cuda_sm70_shflsync_bfly_p) ;  /* 0x0000001000007944 */ /* 0x000fea0003c00000 */
[----:B-1----:R-:W-:Y:S05]  /*2090*/  BRA `(.L_x_3676) ;  /* 0xffffeb8000007947 */ /* 0x002fea000383ffff */
        .weak           $__internal_167_$__cuda_sm70_shflsync_bfly_p
        .type           $__internal_167_$__cuda_sm70_shflsync_bfly_p,@function
        .size           $__internal_167_$__cuda_sm70_shflsync_bfly_p,(.L_x_4547 - $__internal_167_$__cuda_sm70_shflsync_bfly_p)
$__internal_167_$__cuda_sm70_shflsync_bfly_p:
[----:B------:R-:W-:Y:S04]  /*20a0*/  WARPSYNC R72 ;  /* 0x0000004800007348 */ /* 0x000fe80003800000 */
[----:B------:R0:W1:Y:S02]  /*20b0*/  SHFL.BFLY PT, R67, R57, R67, R74 ;  /* 0x0c00004339437389 */ /* 0x00006400000e004a */
[----:B0-----:R-:W-:-:S06]  /*20c0*/  HFMA2.MMA R57, -RZ, RZ, 0, 0 ;  /* 0x00000000ff397435 */ /* 0x001fcc00000001ff */
[----:B------:R-:W-:Y:S05]  /*20d0*/  RET.REL.NODEC R56 `(_ZN10layer_norm13ln_bwd_kernelINS_13Kernel_traitsI6__halfffffjLj256ELj1ELj4ELj1ELj16ENS_18Kernel_traits_baseILj256ES2_ffffjLj128EEEEELb0ELb1ELb1ELb1EEEvNS_9BwdParamsE) ;  /* 0xffffdf2038007950 */ /* 0x000fea0003c3ffff */
.L_x_3677:
        /* <DEDUP_REMOVED lines=10> */
.L_x_4547:


//--------------------- .text._ZN10layer_norm13ln_bwd_kernelINS_13Kernel_traitsI6__halfffffjLj256ELj1ELj4ELj1ELj16ENS_18Kernel_traits_baseILj256ES2_ffffjLj128EEEEELb1ELb0ELb0ELb0EEEvNS_9BwdParamsE --------------------------
	.section	.text._ZN10layer_norm13ln_bwd_kernelINS_13Kernel_traitsI6__halfffffjLj256ELj1ELj4ELj1ELj16ENS_18Kernel_traits_baseILj256ES2_ffffjLj128EEEEELb1ELb0ELb0ELb0EEEvNS_9BwdParamsE,"ax",@progbits
	.sectioninfo	@"SHI_REGISTERS=78"
	.align	128
        .global         _ZN10layer_norm13ln_bwd_kernelINS_13Kernel_traitsI6__halfffffjLj256ELj1ELj4ELj1ELj16ENS_18Kernel_traits_baseILj256ES2_ffffjLj128EEEEELb1ELb0ELb0ELb0EEEvNS_9BwdParamsE
        .type           _ZN10layer_norm13ln_bwd_kernelINS_13Kernel_traitsI6__halfffffjLj256ELj1ELj4ELj1ELj16ENS_18Kernel_traits_baseILj256ES2_ffffjLj128EEEEELb1ELb0ELb0ELb0EEEvNS_9BwdParamsE,@function
        .size           _ZN10layer_norm13ln_bwd_kernelINS_13Kernel_traitsI6__halfffffjLj256ELj1ELj4ELj1ELj16ENS_18Kernel_traits_baseILj256ES2_ffffjLj128EEEEELb1ELb0ELb0ELb0EEEvNS_9BwdParamsE,(.L_x_4548 - _ZN10layer_norm13ln_bwd_kernelINS_13Kernel_traitsI6__halfffffjLj256ELj1ELj4ELj1ELj16ENS_18Kernel_traits_baseILj256ES2_ffffjLj128EEEEELb1ELb0ELb0ELb0EEEvNS_9BwdParamsE)
        .other          _ZN10layer_norm13ln_bwd_kernelINS_13Kernel_traitsI6__halfffffjLj256ELj1ELj4ELj1ELj16ENS_18Kernel_traits_baseILj256ES2_ffffjLj128EEEEELb1ELb0ELb0ELb0EEEvNS_9BwdParamsE,@"STO_CUDA_ENTRY STV_DEFAULT"
_ZN10layer_norm13ln_bwd_kernelINS_13Kernel_traitsI6__halfffffjLj256ELj1ELj4ELj1ELj16ENS_18Kernel_traits_baseILj256ES2_ffffjLj128EEEEELb1ELb0ELb0ELb0EEEvNS_9BwdParamsE:
.text._ZN10layer_norm13ln_bwd_kernelINS_13Kernel_traitsI6__halfffffjLj256ELj1ELj4ELj1ELj16ENS_18Kernel_traits_baseILj256ES2_ffffjLj128EEEEELb1ELb0ELb0ELb0EEEvNS_9BwdParamsE:
        /* <DEDUP_REMOVED lines=22> */
[----:B------:R-:W-:Y:S02]  /*0160*/  CS2R R28, SRZ ;  /* 0x00000000001c7805 */ /* 0x000fe4000001ff00 */
[----:B-1----:R-:W-:-:S05]  /*0170*/  IMAD R46, R11, 0x4, R46 ;  /* 0x000000040b2e7824 */ /* 0x002fca00078e022e */
[----:B------:R-:W-:Y:S01]  /*0180*/  ISETP.GE.AND P0, PT, R46, c[0x0][0x164], PT ;  /* 0x000059002e007a0c */ /* 0x000fe20003f06270 */
[----:B------:R-:W-:Y:S01]  /*0190*/  CS2R R30, SRZ ;  /* 0x00000000001e7805 */ /* 0x000fe2000001ff00 */
[----:B------:R-:W-:Y:S01]  /*01a0*/  CS2R R16, SRZ ;  /* 0x0000000000107805 */ /* 0x000fe2000001ff00 */
[----:B------:R-:W-:Y:S01]  /*01b0*/  CS2R R18, SRZ ;  /* 0x0000000000127805 */ /* 0x000fe2000001ff00 */
[----:B------:R-:W-:Y:S01]  /*01c0*/  CS2R R24, SRZ ;  /* 0x0000000000187805 */ /* 0x000fe2000001ff00 */
[----:B------:R-:W-:-:S08]  /*01d0*/  CS2R R26, SRZ ;  /* 0x00000000001a7805 */ /* 0x000fd0000001ff00 */
[----:B------:R-:W-:Y:S05]  /*01e0*/  @P0 BRA `(.L_x_3678) ;  /* 0x0000102000000947 */ /* 0x000fea0003800000 */
[----:B0-----:R-:W0:Y:S01]  /*01f0*/  LDC.U8 R44, c[0x0][0x1f0] ;  /* 0x00007c00ff2c7b82 */ /* 0x001e220000000000 */
[----:B-----5:R-:W-:Y:S01]  /*0200*/  MOV R45, R4 ;  /* 0x00000004002d7202 */ /* 0x020fe20000000f00 */
[----:B------:R-:W-:Y:S01]  /*0210*/  IMAD.MOV.U32 R13, RZ, RZ, RZ ;  /* 0x000000ffff0d7224 */ /* 0x000fe200078e00ff */
[--C-:B------:R-:W-:Y:S02]  /*0220*/  SHF.R.U64 R7, R4, 0x10, R5.reuse ;  /* 0x0000001004077819 */ /* 0x100fe40000001205 */
        /* <DEDUP_REMOVED lines=14> */
.L_x_3689:
[----:B------:R-:W-:Y:S01]  /*0310*/  ISETP.NE.U32.AND P0, PT, RZ, c[0x0][0x1c0], PT ;  /* 0x00007000ff007a0c */ /* 0x000fe20003f05070 */
[----:B------:R-:W-:-:S03]  /*0320*/  HFMA2.MMA R39, -RZ, RZ, 0, 2.384185791015625e-07 ;  /* 0x00000004ff277435 */ /* 0x000fc600000001ff */
[----:B------:R-:W-:Y:S02]  /*0330*/  ISETP.NE.AND.EX P0, PT, RZ, c[0x0][0x1c4], PT, P0 ;  /* 0x00007100ff007a0c */ /* 0x000fe40003f05300 */
[----:B------:R-:W-:-:S05]  /*0340*/  SHF.R.S32.HI R37, RZ, 0x1f, R46 ;  /* 0x0000001fff257819 */ /* 0x000fca000001142e */
[----:B------:R-:W-:Y:S01]  /*0350*/  IMAD.WIDE R40, R46, R39, c[0x0][0x1a0] ;  /* 0x000068002e287625 */ /* 0x000fe200078e0227 */
[----:B------:R-:W-:-:S05]  /*0360*/  MOV R56, 0x3f800000 ;  /* 0x3f80000000387802 */ /* 0x000fca0000000f00 */
        /* <DEDUP_REMOVED lines=11> */
[----:B0-----:R-:W-:Y:S02]  /*0420*/  ISETP.NE.AND P1, PT, R44, RZ, PT ;  /* 0x000000ff2c00720c */ /* 0x001fe40003f25270 */
[----:B------:R-:W-:Y:S01]  /*0430*/  LEA.HI.SX32 R54, R43, R54, 0x1e ;  /* 0x000000362b367211 */ /* 0x000fe200078ff2ff */
[----:B------:R-:W-:Y:S01]  /*0440*/  HFMA2.MMA R73, -RZ, RZ, 0, 0 ;  /* 0x00000000ff497435 */ /* 0x000fe200000001ff */
[----:B------:R-:W-:-:S03]  /*0450*/  MOV R71, RZ ;  /* 0x000000ff00477202 */ /* 0x000fc60000000f00 */
[----:B------:R-:W-:Y:S01]  /*0460*/  IMAD.MOV.U32 R70, RZ, RZ, R54 ;  /* 0x000000ffff467224 */ /* 0x000fe200078e0036 */
[----:B--2---:R-:W-:Y:S01]  /*0470*/  FSEL R69, R40, RZ, !P1 ;  /* 0x000000ff28457208 */ /* 0x004fe20004800000 */
[----:B------:R-:W-:Y:S05]  /*0480*/  @!P2 BRA `(.L_x_3680) ;  /* 0x000002b00000a947 */ /* 0x000fea0003800000 */
[C---:B-1----:R-:W-:Y:S02]  /*0490*/  LEA R36, P0, R54.reuse, c[0x0][0x188], 0x4 ;  /* 0x0000620036247a11 */ /* 0x042fe400078020ff */
[----:B------:R-:W-:Y:S02]  /*04a0*/  MOV R41, 0x10 ;  /* 0x0000001000297802 */ /* 0x000fe40000000f00 */
[C---:B------:R-:W-:Y:S02]  /*04b0*/  LEA.HI.X R37, R54.reuse, c[0x0][0x18c], RZ, 0x4, P0 ;  /* 0x0000630036257a11 */ /* 0x040fe400000f24ff */
[----:B------:R-:W-:Y:S01]  /*04c0*/  ISETP.NE.U32.AND P0, PT, RZ, c[0x0][0x218], PT ;  /* 0x00008600ff007a0c */ /* 0x000fe20003f05070 */
[----:B------:R-:W-:-:S03]  /*04d0*/  IMAD.WIDE.U32 R40, R54, R41, c[0x0][0x208] ;  /* 0x0000820036287625 */ /* 0x000fc600078e0029 */
[----:B------:R-:W2:Y:S01]  /*04e0*/  LDG.E.128 R36, [R36.64] ;  /* 0x0000000424247981 */ /* 0x000ea2000c1e1d00 */
[----:B------:R-:W-:-:S03]  /*04f0*/  ISETP.NE.AND.EX P0, PT, RZ, c[0x0][0x21c], PT, P0 ;  /* 0x00008700ff007a0c */ /* 0x000fc60003f05300 */
[----:B------:R-:W3:Y:S10]  /*0500*/  LDG.E.128 R40, [R40.64] ;  /* 0x0000000428287981 */ /* 0x000ef4000c1e1d00 */
[----:B------:R-:W-:-:S04]  /*0510*/  @P0 LEA R70, P4, R54, c[0x0][0x218], 0x4 ;  /* 0x0000860036460a11 */ /* 0x000fc800078820ff */
[----:B------:R-:W-:-:S05]  /*0520*/  @P0 LEA.HI.X R71, R54, c[0x0][0x21c], RZ, 0x4, P4 ;  /* 0x0000870036470a11 */ /* 0x000fca00020f24ff */
[----:B------:R0:W5:Y:S01]  /*0530*/  @P0 LDG.E.128 R20, [R70.64] ;  /* 0x0000000446140981 */ /* 0x000162000c1e1d00 */
[----:B------:R-:W-:-:S04]  /*0540*/  LEA R66, P0, R54, c[0x0][0x190], 0x2 ;  /* 0x0000640036427a11 */ /* 0x000fc800078010ff */
[----:B------:R-:W-:-:S05]  /*0550*/  LEA.HI.X R67, R54, c[0x0][0x194], RZ, 0x2, P0 ;  /* 0x0000650036437a11 */ /* 0x000fca00000f14ff */
[----:B------:R1:W5:Y:S01]  /*0560*/  LDG.E R48, [R66.64] ;  /* 0x0000000442307981 */ /* 0x000362000c1e1900 */
[----:B0-----:R-:W-:Y:S01]  /*0570*/  IADD3 R70, R54, 0x20, RZ ;  /* 0x0000002036467810 */ /* 0x001fe20007ffe0ff */
[C---:B--2---:R-:W-:Y:S02]  /*0580*/  FADD.FTZ R52, -R69.reuse, R36 ;  /* 0x0000002445347221 */ /* 0x044fe40000010100 */
[----:B------:R-:W-:Y:S02]  /*0590*/  FADD.FTZ R36, -R69, R37 ;  /* 0x0000002545247221 */ /* 0x000fe40000010100 */
[----:B-----5:R-:W-:Y:S02]  /*05a0*/  FMUL.FTZ R51, R55, R52 ;  /* 0x0000003437337220 */ /* 0x020fe40000410000 */
[----:B---3--:R-:W-:Y:S02]  /*05b0*/  FMUL.FTZ R60, R45, R40 ;  /* 0x000000282d3c7220 */ /* 0x008fe40000410000 */
[----:B------:R-:W-:-:S02]  /*05c0*/  FMUL.FTZ R52, R55, R36 ;  /* 0x0000002437347220 */ /* 0x000fc40000410000 */
[----:B------:R-:W-:Y:S02]  /*05d0*/  FADD.FTZ R38, -R69, R38 ;  /* 0x0000002645267221 */ /* 0x000fe40000010100 */
[----:B------:R-:W-:Y:S02]  /*05e0*/  FMUL.FTZ R63, R7, R41 ;  /* 0x00000029073f7220 */ /* 0x000fe40000410000 */
[----:B------:R-:W-:Y:S02]  /*05f0*/  FADD.FTZ R36, RZ, R60 ;  /* 0x0000003cff247221 */ /* 0x000fe40000010000 */
[----:B------:R-:W-:Y:S02]  /*0600*/  FFMA.FTZ R37, R51, R60, RZ ;  /* 0x0000003c33257223 */ /* 0x000fe400000100ff */
[----:B------:R-:W-:Y:S02]  /*0610*/  FADD.FTZ R72, -R69, R39 ;  /* 0x0000002745487221 */ /* 0x000fe40000010100 */
[----:B------:R-:W-:-:S02]  /*0620*/  FMUL.FTZ R59, R55, R38 ;  /* 0x00000026373b7220 */ /* 0x000fc40000410000 */
[----:B------:R-:W-:Y:S02]  /*0630*/  FMUL.FTZ R68, R6, R42 ;  /* 0x0000002a06447220 */ /* 0x000fe40000410000 */
[----:B------:R-:W-:Y:S02]  /*0640*/  FADD.FTZ R39, R36, R63 ;  /* 0x0000003f24277221 */ /* 0x000fe40000010000 */
[----:B------:R-:W-:Y:S02]  /*0650*/  FFMA.FTZ R37, R52, R63, R37 ;  /* 0x0000003f34257223 */ /* 0x000fe40000010025 */
[----:B-1----:R-:W-:Y:S02]  /*0660*/  FMUL.FTZ R66, R55, R72 ;  /* 0x0000004837427220 */ /* 0x002fe40000410000 */
        /* <DEDUP_REMOVED lines=13> */
.L_x_3680:
[----:B-1----:R-:W-:Y:S05]  /*0740*/  BSYNC B0 ;  /* 0x0000000000007941 */ /* 0x002fea0003800000 */
.L_x_3679:
[----:B------:R-:W-:Y:S01]  /*0750*/  BSSY B0, `(.L_x_3681) ;  /* 0x000002c000007945 */ /* 0x000fe20003800000 */
[----:B------:R-:W-:Y:S05]  /*0760*/  @!P3 BRA `(.L_x_3682) ;  /* 0x000002a00000b947 */ /* 0x000fea0003800000 */
[----:B------:R-:W-:Y:S01]  /*0770*/  HFMA2.MMA R41, -RZ, RZ, 0, 9.5367431640625e-07 ;  /* 0x00000010ff297435 */ /* 0x000fe200000001ff */
[----:B------:R-:W-:-:S04]  /*0780*/  LEA R36, P0, R70, c[0x0][0x188], 0x4 ;  /* 0x0000620046247a11 */ /* 0x000fc800078020ff */
[----:B------:R-:W-:Y:S02]  /*0790*/  LEA.HI.X R37, R70, c[0x0][0x18c], RZ, 0x4, P0 ;  /* 0x0000630046257a11 */ /* 0x000fe400000f24ff */
[----:B------:R-:W-:-:S03]  /*07a0*/  ISETP.NE.U32.AND P0, PT, RZ, c[0x0][0x218], PT ;  /* 0x00008600ff007a0c */ /* 0x000fc60003f05070 */
[----:B------:R-:W-:Y:S01]  /*07b0*/  IMAD.WIDE.U32 R40, R70, R41, c[0x0][0x208] ;  /* 0x0000820046287625 */ /* 0x000fe200078e0029 */
[----:B------:R-:W2:Y:S01]  /*07c0*/  LDG.E.128 R36, [R36.64] ;  /* 0x0000000424247981 */ /* 0x000ea2000c1e1d00 */
[----:B------:R-:W-:-:S04]  /*07d0*/  ISETP.NE.AND.EX P0, PT, RZ, c[0x0][0x21c], PT, P0 ;  /* 0x00008700ff007a0c */ /* 0x000fc80003f05300 */
[----:B------:R-:W3:Y:S09]  /*07e0*/  LDG.E.128 R40, [R40.64] ;  /* 0x0000000428287981 */ /* 0x000ef2000c1e1d00 */
[----:B------:R-:W-:-:S04]  /*07f0*/  @P0 LEA R74, P4, R70, c[0x0][0x218], 0x4 ;  /* 0x00008600464a0a11 */ /* 0x000fc800078820ff */
[----:B------:R-:W-:-:S05]  /*0800*/  @P0 LEA.HI.X R75, R70, c[0x0][0x21c], RZ, 0x4, P4 ;  /* 0x00008700464b0a11 */ /* 0x000fca00020f24ff */
[----:B------:R0:W5:Y:S01]  /*0810*/  @P0 LDG.E.128 R8, [R74.64] ;  /* 0x000000044a080981 */ /* 0x000162000c1e1d00 */
[----:B------:R-:W-:-:S04]  /*0820*/  LEA R64, P0, R70, c[0x0][0x190], 0x2 ;  /* 0x0000640046407a11 */ /* 0x000fc800078010ff */
[----:B------:R-:W-:-:S05]  /*0830*/  LEA.HI.X R65, R70, c[0x0][0x194], RZ, 0x2, P0 ;  /* 0x0000650046417a11 */ /* 0x000fca00000f14ff */
[----:B------:R1:W5:Y:S01]  /*0840*/  LDG.E R49, [R64.64] ;  /* 0x0000000440317981 */ /* 0x000362000c1e1900 */
[C---:B--2---:R-:W-:Y:S02]  /*0850*/  FADD.FTZ R50, -R69.reuse, R36 ;  /* 0x0000002445327221 */ /* 0x044fe40000010100 */
[----:B------:R-:W-:Y:S02]  /*0860*/  FADD.FTZ R36, -R69, R37 ;  /* 0x0000002545247221 */ /* 0x000fe40000010100 */
[C---:B-----5:R-:W-:Y:S02]  /*0870*/  FMUL.FTZ R53, R55.reuse, R50 ;  /* 0x0000003237357220 */ /* 0x060fe40000410000 */
        /* <DEDUP_REMOVED lines=8> */
[----:B-1----:R-:W-:-:S02]  /*0900*/  FMUL.FTZ R64, R2, R42 ;  /* 0x0000002a02407220 */ /* 0x002fc40000410000 */
        /* <DEDUP_REMOVED lines=16> */
.L_x_3682:
[----:B0-----:R-:W-:Y:S05]  /*0a10*/  BSYNC B0 ;  /* 0x0000000000007941 */ /* 0x001fea0003800000 */
.L_x_3681:
[----:B------:R-:W-:Y:S05]  /*0a20*/  BRA.DIV ~URZ, `(.L_x_3683) ;  /* 0x00000ca27f007947 */ /* 0x000fea000b800000 */
[----:B------:R0:W1:Y:S02]  /*0a30*/  SHFL.BFLY PT, R42, R73, 0x1, 0x1f ;  /* 0x0c201f00492a7f89 */ /* 0x00006400000e0000 */
.L_x_3690:
        /* <DEDUP_REMOVED lines=18> */
.L_x_3691:
        /* <DEDUP_REMOVED lines=10> */
[-C--:B------:R-:W-:Y:S01]  /*0c00*/  FFMA.FTZ R38, R52, R42.reuse, R43 ;  /* 0x0000002a34267223 */ /* 0x080fe2000001002b */
[----:B------:R-:W-:Y:S01]  /*0c10*/  ISETP.NE.AND.EX P0, PT, RZ, c[0x0][0x21c], PT, P0 ;  /* 0x00008700ff007a0c */ /* 0x000fe20003f05300 */
[----:B------:R-:W-:Y:S01]  /*0c20*/  FADD.FTZ R36, R60, -R37 ;  /* 0x800000253c247221 */ /* 0x000fe20000010000 */
[----:B------:R-:W-:Y:S01]  /*0c30*/  ISETP.NE.AND.EX P1, PT, RZ, c[0x0][0x25c], PT, P1 ;  /* 0x00009700ff007a0c */ /* 0x000fe20003f25310 */
[-CC-:B------:R-:W-:Y:S01]  /*0c40*/  FFMA.FTZ R37, R59, R42.reuse, R43.reuse ;  /* 0x0000002a3b257223 */ /* 0x180fe2000001002b */
[----:B------:R-:W-:Y:S01]  /*0c50*/  MOV R41, 0x10 ;  /* 0x0000001000297802 */ /* 0x000fe20000000f00 */
[----:B------:R-:W-:Y:S01]  /*0c60*/  FFMA.FTZ R40, R66, R42, R43 ;  /* 0x0000002a42287223 */ /* 0x000fe2000001002b */
[C---:B------:R-:W-:Y:S01]  /*0c70*/  LOP3.LUT P4, RZ, R48.reuse, 0xff0000, RZ, 0xc0, !PT ;  /* 0x00ff000030ff7812 */ /* 0x040fe2000788c0ff */
[----:B------:R-:W-:Y:S01]  /*0c80*/  FADD.FTZ R38, R63, -R38 ;  /* 0x800000263f267221 */ /* 0x000fe20000010000 */
[----:B------:R-:W-:Y:S01]  /*0c90*/  LOP3.LUT P5, RZ, R48, 0xff000000, RZ, 0xc0, !PT ;  /* 0xff00000030ff7812 */ /* 0x000fe200078ac0ff */
[----:B------:R-:W-:-:S02]  /*0ca0*/  FADD.FTZ R70, R68, -R37 ;  /* 0x8000002544467221 */ /* 0x000fc40000010000 */
[----:B------:R-:W-:Y:S02]  /*0cb0*/  FADD.FTZ R72, R67, -R40 ;  /* 0x8000002843487221 */ /* 0x000fe40000010000 */
[C---:B-----5:R-:W-:Y:S02]  /*0cc0*/  FMUL.FTZ R40, R55.reuse, R38 ;  /* 0x0000002637287220 */ /* 0x060fe40000410000 */
        /* <DEDUP_REMOVED lines=9> */
[----:B------:R-:W-:Y:S01]  /*0d60*/  @P1 IMAD.WIDE.U32 R36, R54, R41, c[0x0][0x258] ;  /* 0x0000960036241625 */ /* 0x000fe200078e0029 */
[----:B------:R-:W-:Y:S02]  /*0d70*/  SEL R34, R69, R34, P1 ;  /* 0x0000002245227207 */ /* 0x000fe40000800000 */
[----:B------:R-:W-:Y:S01]  /*0d80*/  SEL R35, R38, R35, P1 ;  /* 0x0000002326237207 */ /* 0x000fe20000800000 */
[-C--:B------:R-:W-:Y:S01]  /*0d90*/  FMUL.FTZ R70, R39, R56.reuse ;  /* 0x0000003827467220 */ /* 0x080fe20000410000 */
[----:B------:R-:W-:Y:S01]  /*0da0*/  LOP3.LUT P0, RZ, R48, 0xff, RZ, 0xc0, !PT ;  /* 0x000000ff30ff7812 */ /* 0x000fe2000780c0ff */
[----:B------:R-:W-:-:S02]  /*0db0*/  FMUL.FTZ R40, R40, R56 ;  /* 0x0000003828287220 */ /* 0x000fc40000410000 */
[-C--:B------:R-:W-:Y:S01]  /*0dc0*/  FMUL.FTZ R69, R69, R56.reuse ;  /* 0x0000003845457220 */ /* 0x080fe20000410000 */
[----:B------:R1:W-:Y:S01]  /*0dd0*/  @P1 STG.E.128 [R36.64], R32 ;  /* 0x0000002024001986 */ /* 0x0003e2000c101d04 */
[----:B------:R-:W-:Y:S01]  /*0de0*/  FMUL.FTZ R39, R38, R56 ;  /* 0x0000003826277220 */ /* 0x000fe20000410000 */
[----:B------:R-:W-:Y:S01]  /*0df0*/  LOP3.LUT P1, RZ, R48, 0xff00, RZ, 0xc0, !PT ;  /* 0x0000ff0030ff7812 */ /* 0x000fe2000782c0ff */
[----:B------:R-:W-:Y:S02]  /*0e00*/  FMUL.FTZ R38, R70, c[0x0][0x1e8] ;  /* 0x00007a0046267a20 */ /* 0x000fe40000410000 */
[----:B------:R-:W-:Y:S02]  /*0e10*/  FMUL.FTZ R40, R40, c[0x0][0x1e8] ;  /* 0x00007a0028287a20 */ /* 0x000fe40000410000 */
[----:B------:R-:W-:Y:S02]  /*0e20*/  FMUL.FTZ R69, R69, c[0x0][0x1e8] ;  /* 0x00007a0045457a20 */ /* 0x000fe40000410000 */
[----:B------:R-:W-:-:S05]  /*0e30*/  FMUL.FTZ R39, R39, c[0x0][0x1e8] ;  /* 0x00007a0027277a20 */ /* 0x000fca0000410000 */
[----:B------:R-:W-:Y:S02]  /*0e40*/  SEL R39, R39, RZ, P5 ;  /* 0x000000ff27277207 */ /* 0x000fe40002800000 */
[----:B-1----:R-:W-:Y:S02]  /*0e50*/  SEL R36, R38, RZ, P0 ;  /* 0x000000ff26247207 */ /* 0x002fe40000000000 */
[----:B------:R-:W-:Y:S01]  /*0e60*/  SEL R37, R40, RZ, P1 ;  /* 0x000000ff28257207 */ /* 0x000fe20000800000 */
[C---:B------:R-:W-:Y:S01]  /*0e70*/  IMAD.WIDE.U32 R40, R54.reuse, R41, c[0x0][0x248] ;  /* 0x0000920036287625 */ /* 0x040fe200078e0029 */
[----:B------:R-:W-:Y:S02]  /*0e80*/  SEL R38, R69, RZ, P4 ;  /* 0x000000ff45267207 */ /* 0x000fe40002000000 */
[----:B------:R-:W-:-:S03]  /*0e90*/  IADD3 R54, R54, 0x20, RZ ;  /* 0x0000002036367810 */ /* 0x000fc60007ffe0ff */
[----:B------:R1:W-:Y:S04]  /*0ea0*/  STG.E.128 [R40.64], R36 ;  /* 0x0000002428007986 */ /* 0x0003e8000c101d04 */
.L_x_3686:
[----:B------:R-:W-:Y:S05]  /*0eb0*/  BSYNC B0 ;  /* 0x0000000000007941 */ /* 0x000fea0003800000 */
.L_x_3685:
[----:B------:R-:W-:Y:S01]  /*0ec0*/  BSSY B0, `(.L_x_3687) ;  /* 0x000002f000007945 */ /* 0x000fe20003800000 */
[----:B------:R-:W-:Y:S05]  /*0ed0*/  @!P3 BRA `(.L_x_3688) ;  /* 0x000002d00000b947 */ /* 0x000fea0003800000 */
[----:B------:R-:W-:Y:S01]  /*0ee0*/  ISETP.NE.U32.AND P0, PT, RZ, c[0x0][0x218], PT ;  /* 0x00008600ff007a0c */ /* 0x000fe20003f05070 */
[-CC-:B-1----:R-:W-:Y:S01]  /*0ef0*/  FFMA.FTZ R37, R53, R42.reuse, R43.reuse ;  /* 0x0000002a35257223 */ /* 0x182fe2000001002b */
[----:B------:R-:W-:Y:S01]  /*0f00*/  ISETP.NE.U32.AND P1, PT, RZ, c[0x0][0x258], PT ;  /* 0x00009600ff007a0c */ /* 0x000fe20003f25070 */
[-CC-:B------:R-:W-:Y:S01]  /*0f10*/  FFMA.FTZ R38, R50, R42.reuse, R43.reuse ;  /* 0x0000002a32267223 */ /* 0x180fe2000001002b */
[----:B------:R-:W-:Y:S01]  /*0f20*/  ISETP.NE.AND.EX P0, PT, RZ, c[0x0][0x21c], PT, P0 ;  /* 0x00008700ff007a0c */ /* 0x000fe20003f05300 */
[-CC-:B------:R-:W-:Y:S01]  /*0f30*/  FFMA.FTZ R39, R57, R42.reuse, R43.reuse ;  /* 0x0000002a39277223 */ /* 0x180fe2000001002b */
[----:B------:R-:W-:Y:S01]  /*0f40*/  ISETP.NE.AND.EX P1, PT, RZ, c[0x0][0x25c], PT, P1 ;  /* 0x00009700ff007a0c */ /* 0x000fe20003f25310 */
[----:B------:R-:W-:Y:S01]  /*0f50*/  FFMA.FTZ R42, R62, R42, R43 ;  /* 0x0000002a3e2a7223 */ /* 0x000fe2000001002b */
[C---:B------:R-:W-:Y:S01]  /*0f60*/  LOP3.LUT P4, RZ, R49.reuse, 0xff0000, RZ, 0xc0, !PT ;  /* 0x00ff000031ff7812 */ /* 0x040fe2000788c0ff */
[----:B------:R-:W-:Y:S01]  /*0f70*/  FADD.FTZ R36, R58, -R37 ;  /* 0x800000253a247221 */ /* 0x000fe20000010000 */
[----:B------:R-:W-:Y:S01]  /*0f80*/  LOP3.LUT P5, RZ, R49, 0xff000000, RZ, 0xc0, !PT ;  /* 0xff00000031ff7812 */ /* 0x000fe200078ac0ff */
[----:B------:R-:W-:-:S02]  /*0f90*/  FADD.FTZ R38, R61, -R38 ;  /* 0x800000263d267221 */ /* 0x000fc40000010000 */
[----:B------:R-:W-:Y:S02]  /*0fa0*/  FADD.FTZ R40, R64, -R39 ;  /* 0x8000002740287221 */ /* 0x000fe40000010000 */
[----:B------:R-:W-:Y:S02]  /*0fb0*/  FADD.FTZ R42, R65, -R42 ;  /* 0x8000002a412a7221 */ /* 0x000fe40000010000 */
[C---:B-----5:R-:W-:Y:S02]  /*0fc0*/  FMUL.FTZ R37, R55.reuse, R36 ;  /* 0x0000002437257220 */ /* 0x060fe40000410000 */
[C---:B------:R-:W-:Y:S02]  /*0fd0*/  FMUL.FTZ R38, R55.reuse, R38 ;  /* 0x0000002637267220 */ /* 0x040fe40000410000 */
[C---:B------:R-:W-:Y:S02]  /*0fe0*/  FMUL.FTZ R39, R55.reuse, R40 ;  /* 0x0000002837277220 */ /* 0x040fe40000410000 */
[----:B------:R-:W-:Y:S01]  /*0ff0*/  FMUL.FTZ R42, R55, R42 ;  /* 0x0000002a372a7220 */ /* 0x000fe20000410000 */
[----:B------:R-:W-:Y:S01]  /*1000*/  HFMA2.MMA R55, -RZ, RZ, 0, 9.5367431640625e-07 ;  /* 0x00000010ff377435 */ /* 0x000fe200000001ff */
[----:B------:R-:W-:-:S02]  /*1010*/  @P0 FADD.FTZ R37, R8, R37 ;  /* 0x0000002508250221 */ /* 0x000fc40000010000 */
[----:B------:R-:W-:Y:S02]  /*1020*/  @P0 FADD.FTZ R38, R9, R38 ;  /* 0x0000002609260221 */ /* 0x000fe40000010000 */
[----:B------:R-:W-:Y:S01]  /*1030*/  @P0 FADD.FTZ R39, R10, R39 ;  /* 0x000000270a270221 */ /* 0x000fe20000010000 */
[----:B------:R-:W-:Y:S01]  /*1040*/  SEL R32, R37, R32, P1 ;  /* 0x0000002025207207 */ /* 0x000fe20000800000 */
[----:B------:R-:W-:Y:S01]  /*1050*/  @P0 FADD.FTZ R42, R11, R42 ;  /* 0x0000002a0b2a0221 */ /* 0x000fe20000010000 */
[C---:B------:R-:W-:Y:S01]  /*1060*/  SEL R33, R38.reuse, R33, P1 ;  /* 0x0000002126217207 */ /* 0x040fe20000800000 */
[----:B------:R-:W-:Y:S01]  /*1070*/  FMUL.FTZ R40, R38, R56 ;  /* 0x0000003826287220 */ /* 0x000fe20000410000 */
[C---:B------:R-:W-:Y:S01]  /*1080*/  SEL R34, R39.reuse, R34, P1 ;  /* 0x0000002227227207 */ /* 0x040fe20000800000 */
[-C--:B------:R-:W-:Y:S01]  /*1090*/  FMUL.FTZ R41, R39, R56.reuse ;  /* 0x0000003827297220 */ /* 0x080fe20000410000 */
[----:B------:R-:W-:Y:S01]  /*10a0*/  SEL R35, R42, R35, P1 ;  /* 0x000000232a237207 */ /* 0x000fe20000800000 */
[----:B------:R-:W-:Y:S01]  /*10b0*/  FMUL.FTZ R37, R37, R56 ;  /* 0x0000003825257220 */ /* 0x000fe20000410000 */
[----:B------:R-:W-:Y:S01]  /*10c0*/  LOP3.LUT P0, RZ, R49, 0xff, RZ, 0xc0, !PT ;  /* 0x000000ff31ff7812 */ /* 0x000fe2000780c0ff */
[----:B------:R-:W-:-:S04]  /*10d0*/  @P1 IMAD.WIDE.U32 R38, R54, R55, c[0x0][0x258] ;  /* 0x0000960036261625 */ /* 0x000fc800078e0037 */
[----:B------:R-:W-:Y:S01]  /*10e0*/  FMUL.FTZ R56, R42, R56 ;  /* 0x000000382a387220 */ /* 0x000fe20000410000 */
[----:B------:R1:W-:Y:S01]  /*10f0*/  @P1 STG.E.128 [R38.64], R32 ;  /* 0x0000002026001986 */ /* 0x0003e2000c101d04 */
[----:B------:R-:W-:Y:S01]  /*1100*/  FMUL.FTZ R36, R37, c[0x0][0x1e8] ;  /* 0x00007a0025247a20 */ /* 0x000fe20000410000 */
[----:B------:R-:W-:Y:S01]  /*1110*/  LOP3.LUT P1, RZ, R49, 0xff00, RZ, 0xc0, !PT ;  /* 0x0000ff0031ff7812 */ /* 0x000fe2000782c0ff */
[----:B------:R-:W-:Y:S02]  /*1120*/  FMUL.FTZ R37, R40, c[0x0][0x1e8] ;  /* 0x00007a0028257a20 */ /* 0x000fe40000410000 */
[----:B------:R-:W-:Y:S01]  /*1130*/  FMUL.FTZ R41, R41, c[0x0][0x1e8] ;  /* 0x00007a0029297a20 */ /* 0x000fe20000410000 */
[----:B------:R-:W-:Y:S01]  /*1140*/  SEL R36, R36, RZ, P0 ;  /* 0x000000ff24247207 */ /* 0x000fe20000000000 */
[----:B------:R-:W-:Y:S01]  /*1150*/  FMUL.FTZ R56, R56, c[0x0][0x1e8] ;  /* 0x00007a0038387a20 */ /* 0x000fe20000410000 */
[----:B------:R-:W-:Y:S01]  /*1160*/  SEL R37, R37, RZ, P1 ;  /* 0x000000ff25257207 */ /* 0x000fe20000800000 */
[----:B------:R-:W-:Y:S01]  /*1170*/  IMAD.WIDE.U32 R54, R54, R55, c[0x0][0x248] ;  /* 0x0000920036367625 */ /* 0x000fe200078e0037 */
[----:B-1----:R-:W-:-:S02]  /*1180*/  SEL R38, R41, RZ, P4 ;  /* 0x000000ff29267207 */ /* 0x002fc40002000000 */
[----:B------:R-:W-:-:S05]  /*1190*/  SEL R39, R56, RZ, P5 ;  /* 0x000000ff38277207 */ /* 0x000fca0002800000 */
[----:B------:R1:W-:Y:S02]  /*11a0*/  STG.E.128 [R54.64], R36 ;  /* 0x0000002436007986 */ /* 0x0003e4000c101d04 */
.L_x_3688:
[----:B------:R-:W-:Y:S05]  /*11b0*/  BSYNC B0 ;  /* 0x0000000000007941 */ /* 0x000fea0003800000 */
.L_x_3687:
[----:B-1----:R-:W-:-:S05]  /*11c0*/  IMAD.MOV.U32 R37, RZ, RZ, c[0x0][0x160] ;  /* 0x00005800ff257624 */ /* 0x002fca00078e00ff */
[----:B------:R-:W-:-:S04]  /*11d0*/  LEA R46, R37, R46, 0x2 ;  /* 0x0000002e252e7211 */ /* 0x000fc800078e10ff */
[----:B------:R-:W-:-:S13]  /*11e0*/  ISETP.GE.AND P0, PT, R46, c[0x0][0x164], PT ;  /* 0x000059002e007a0c */ /* 0x000fda0003f06270 */
[----:B0----5:R-:W-:Y:S01]  /*11f0*/  @P0 CALL.REL.NOINC `(.L_x_3678) ;  /* 0x0000001000000944 */ /* 0x021fe20003c00000 */
[----:B------:R-:W-:Y:S05]  /*1200*/  BRA `(.L_x_3689) ;  /* 0xfffff10000007947 */ /* 0x000fea000383ffff */
.L_x_3678:
[----:B0-----:R-:W-:Y:S01]  /*1210*/  SHF.R.U32.HI R0, RZ, 0x5, R47 ;  /* 0x00000005ff007819 */ /* 0x001fe2000001162f */
        /* <DEDUP_REMOVED lines=36> */
[----:B------:R-:W-:-:S02]  /*1460*/  SHF.L.U64.HI R4, R0, 0x2, R15 ;  /* 0x0000000200047819 */ /* 0x000fc4000001020f */
[----:B------:R-:W-:Y:S01]  /*1470*/  SHF.L.U32 R0, R0, 0x2, RZ ;  /* 0x0000000200007819 */ /* 0x000fe200000006ff */
[----:B------:R-:W1:Y:S03]  /*1480*/  LDS R17, [R47.X4+0x400] ;  /* 0x000400002f117984 */ /* 0x000e660000004800 */
[C---:B------:R-:W-:Y:S01]  /*1490*/  IADD3 R12, P2, R0.reuse, c[0x0][0x228], RZ ;  /* 0x00008a00000c7a10 */ /* 0x040fe20007f5e0ff */
[----:B------:R-:W2:Y:S01]  /*14a0*/  LDS R21, [R47.X4+0x800] ;  /* 0x000800002f157984 */ /* 0x000ea20000004800 */
[----:B------:R-:W-:Y:S02]  /*14b0*/  IADD3 R0, P3, R0, c[0x0][0x220], RZ ;  /* 0x0000880000007a10 */ /* 0x000fe40007f7e0ff */
[C---:B------:R-:W-:Y:S01]  /*14c0*/  IADD3.X R15, R4.reuse, c[0x0][0x22c], RZ, P2, !PT ;  /* 0x00008b00040f7a10 */ /* 0x040fe200017fe4ff */
[----:B------:R-:W3:Y:S01]  /*14d0*/  LDS R10, [R47.X4+0x200] ;  /* 0x000200002f0a7984 */ /* 0x000ee20000004800 */
[----:B------:R-:W-:Y:S01]  /*14e0*/  IADD3.X R7, R4, c[0x0][0x224], RZ, P3, !PT ;  /* 0x0000890004077a10 */ /* 0x000fe20001ffe4ff */
[----:B------:R-:W-:Y:S01]  /*14f0*/  @P1 IMAD.MOV.U32 R2, RZ, RZ, R12 ;  /* 0x000000ffff021224 */ /* 0x000fe200078e000c */
[----:B------:R-:W-:Y:S01]  /*1500*/  @P1 MOV R4, R0 ;  /* 0x0000000000041202 */ /* 0x000fe20000000f00 */
[----:B------:R-:W4:Y:S01]  /*1510*/  LDS R25, [R47.X4+0xc00] ;  /* 0x000c00002f197984 */ /* 0x000f220000004800 */
[----:B------:R-:W-:-:S02]  /*1520*/  @P1 IADD3 R0, P3, R0, 0x200, RZ ;  /* 0x0000020000001810 */ /* 0x000fc40007f7e0ff */
[----:B------:R-:W-:Y:S01]  /*1530*/  @P1 MOV R3, R15 ;  /* 0x0000000f00031202 */ /* 0x000fe20000000f00 */
[----:B------:R-:W4:Y:S01]  /*1540*/  LDS R19, [R47.X4+0x600] ;  /* 0x000600002f137984 */ /* 0x000f220000004800 */
[----:B------:R-:W-:Y:S01]  /*1550*/  @P1 MOV R5, R7 ;  /* 0x0000000700051202 */ /* 0x000fe20000000f00 */
[----:B------:R-:W-:Y:S01]  /*1560*/  @P1 IMAD.X R7, RZ, RZ, R7, P3 ;  /* 0x000000ffff071224 */ /* 0x000fe200018e0607 */
[----:B------:R-:W-:Y:S01]  /*1570*/  @P1 IADD3 R12, P2, R12, 0x200, RZ ;  /* 0x000002000c0c1810 */ /* 0x000fe20007f5e0ff */
[----:B------:R-:W4:Y:S03]  /*1580*/  LDS R23, [R47.X4+0xa00] ;  /* 0x000a00002f177984 */ /* 0x000f260000004800 */
[----:B------:R-:W-:Y:S01]  /*1590*/  @P1 IADD3.X R15, RZ, R15, RZ, P2, !PT ;  /* 0x0000000fff0f1210 */ /* 0x000fe200017fe4ff */
        /* <DEDUP_REMOVED lines=19> */
.L_x_3683:
[----:B------:R-:W-:Y:S01]  /*16d0*/  HFMA2.MMA R38, -RZ, RZ, 0, 5.9604644775390625e-08 ;  /* 0x00000001ff267435 */ /* 0x000fe200000001ff */
[----:B------:R-:W-:Y:S01]  /*16e0*/  IMAD.MOV.U32 R39, RZ, RZ, R73 ;  /* 0x000000ffff277224 */ /* 0x000fe200078e0049 */
[----:B------:R-:W-:-:S02]  /*16f0*/  MOV R37, 0x1f ;  /* 0x0000001f00257802 */ /* 0x000fc40000000f00 */
[----:B------:R-:W-:Y:S02]  /*1700*/  MOV R36, 0xffffffff ;  /* 0xffffffff00247802 */ /* 0x000fe40000000f00 */
[----:B------:R-:W-:Y:S02]  /*1710*/  MOV R40, 0x1730 ;  /* 0x0000173000287802 */ /* 0x000fe40000000f00 */
[----:B-----5:R-:W-:Y:S05]  /*1720*/  CALL.REL.NOINC `($__internal_168_$__cuda_sm70_shflsync_bfly_p) ;  /* 0x0000046000007944 */ /* 0x020fea0003c00000 */
[----:B-1----:R-:W-:Y:S01]  /*1730*/  MOV R42, R38 ;  /* 0x00000026002a7202 */ /* 0x002fe20000000f00 */
[----:B0-----:R-:W-:Y:S05]  /*1740*/  BRA `(.L_x_3690) ;  /* 0xfffff2f000007947 */ /* 0x001fea000383ffff */
.L_x_3684:
[----:B------:R-:W-:Y:S01]  /*1750*/  HFMA2.MMA R38, -RZ, RZ, 0, 5.9604644775390625e-08 ;  /* 0x00000001ff267435 */ /* 0x000fe200000001ff */
[----:B------:R-:W-:Y:S01]  /*1760*/  IMAD.MOV.U32 R39, RZ, RZ, R71 ;  /* 0x000000ffff277224 */ /* 0x000fe200078e0047 */
[----:B------:R-:W-:Y:S02]  /*1770*/  MOV R37, 0x1f ;  /* 0x0000001f00257802 */ /* 0x000fe40000000f00 */
[----:B------:R-:W-:Y:S02]  /*1780*/  MOV R36, 0xffffffff ;  /* 0xffffffff00247802 */ /* 0x000fe40000000f00 */
[----:B------:R-:W-:Y:S02]  /*1790*/  MOV R40, 0x17b0 ;  /* 0x000017b000287802 */ /* 0x000fe40000000f00 */
[----:B01---5:R-:W-:Y:S05]  /*17a0*/  CALL.REL.NOINC `($__internal_168_$__cuda_sm70_shflsync_bfly_p) ;  /* 0x000003e000007944 */ /* 0x023fea0003c00000 */
[----:B------:R-:W-:Y:S01]  /*17b0*/  FADD.FTZ R73, R42, R73 ;  /* 0x000000492a497221 */ /* 0x000fe20000010000 */
[----:B0-----:R-:W-:Y:S01]  /*17c0*/  MOV R36, 0xffffffff ;  /* 0xffffffff00247802 */ /* 0x001fe20000000f00 */
[----:B-1----:R-:W-:Y:S01]  /*17d0*/  FADD.FTZ R71, R71, R38 ;  /* 0x0000002647477221 */ /* 0x002fe20000010000 */
[----:B------:R-:W-:Y:S01]  /*17e0*/  HFMA2.MMA R38, -RZ, RZ, 0, 1.1920928955078125e-07 ;  /* 0x00000002ff267435 */ /* 0x000fe200000001ff */
[----:B------:R-:W-:Y:S01]  /*17f0*/  IMAD.MOV.U32 R37, RZ, RZ, 0x1f ;  /* 0x0000001fff257424 */ /* 0x000fe200078e00ff */
[----:B------:R-:W-:-:S02]  /*1800*/  MOV R39, R73 ;  /* 0x0000004900277202 */ /* 0x000fc40000000f00 */
[----:B------:R-:W-:Y:S02]  /*1810*/  MOV R40, 0x1830 ;  /* 0x0000183000287802 */ /* 0x000fe40000000f00 */
[----:B------:R-:W-:Y:S05]  /*1820*/  CALL.REL.NOINC `($__internal_168_$__cuda_sm70_shflsync_bfly_p) ;  /* 0x0000036000007944 */ /* 0x000fea0003c00000 */
[----:B0-----:R-:W-:Y:S01]  /*1830*/  HFMA2.MMA R37, -RZ, RZ, 0, 1.847743988037109375e-06 ;  /* 0x0000001fff257435 */ /* 0x001fe200000001ff */
[----:B-1----:R-:W-:Y:S01]  /*1840*/  MOV R42, R38 ;  /* 0x00000026002a7202 */ /* 0x002fe20000000f00 */
[----:B------:R-:W-:Y:S01]  /*1850*/  IMAD.MOV.U32 R38, RZ, RZ, 0x2 ;  /* 0x00000002ff267424 */ /* 0x000fe200078e00ff */
[----:B------:R-:W-:Y:S02]  /*1860*/  MOV R39, R71 ;  /* 0x0000004700277202 */ /* 0x000fe40000000f00 */
[----:B------:R-:W-:Y:S02]  /*1870*/  MOV R36, 0xffffffff ;  /* 0xffffffff00247802 */ /* 0x000fe40000000f00 */
[----:B------:R-:W-:Y:S02]  /*1880*/  MOV R40, 0x18a0 ;  /* 0x000018a000287802 */ /* 0x000fe40000000f00 */
[----:B------:R-:W-:Y:S05]  /*1890*/  CALL.REL.NOINC `($__internal_168_$__cuda_sm70_shflsync_bfly_p) ;  /* 0x000002f000007944 */ /* 0x000fea0003c00000 */
[----:B------:R-:W-:Y:S01]  /*18a0*/  FADD.FTZ R73, R42, R73 ;  /* 0x000000492a497221 */ /* 0x000fe20000010000 */
[----:B0-----:R-:W-:Y:S01]  /*18b0*/  MOV R37, 0x1f ;  /* 0x0000001f00257802 */ /* 0x001fe20000000f00 */
[----:B-1----:R-:W-:Y:S01]  /*18c0*/  FADD.FTZ R71, R71, R38 ;  /* 0x0000002647477221 */ /* 0x002fe20000010000 */
[----:B------:R-:W-:Y:S01]  /*18d0*/  HFMA2.MMA R38, -RZ, RZ, 0, 2.384185791015625e-07 ;  /* 0x00000004ff267435 */ /* 0x000fe200000001ff */
[----:B------:R-:W-:Y:S01]  /*18e0*/  IMAD.MOV.U32 R36, RZ, RZ, -0x1 ;  /* 0xffffffffff247424 */ /* 0x000fe200078e00ff */
[----:B------:R-:W-:-:S02]  /*18f0*/  MOV R39, R73 ;  /* 0x0000004900277202 */ /* 0x000fc40000000f00 */
[----:B------:R-:W-:Y:S02]  /*1900*/  MOV R40, 0x1920 ;  /* 0x0000192000287802 */ /* 0x000fe40000000f00 */
[----:B------:R-:W-:Y:S05]  /*1910*/  CALL.REL.NOINC `($__internal_168_$__cuda_sm70_shflsync_bfly_p) ;  /* 0x0000027000007944 */ /* 0x000fea0003c00000 */
[----:B-1----:R-:W-:Y:S01]  /*1920*/  MOV R42, R38 ;  /* 0x00000026002a7202 */ /* 0x002fe20000000f00 */
[----:B------:R-:W-:Y:S01]  /*1930*/  HFMA2.MMA R38, -RZ, RZ, 0, 2.384185791015625e-07 ;  /* 0x00000004ff267435 */ /* 0x000fe200000001ff */
[----:B0-----:R-:W-:Y:S01]  /*1940*/  MOV R39, R71 ;  /* 0x0000004700277202 */ /* 0x001fe20000000f00 */
[----:B------:R-:W-:Y:S01]  /*1950*/  IMAD.MOV.U32 R37, RZ, RZ, 0x1f ;  /* 0x0000001fff257424 */ /* 0x000fe200078e00ff */
[----:B------:R-:W-:Y:S02]  /*1960*/  MOV R36, 0xffffffff ;  /* 0xffffffff00247802 */ /* 0x000fe40000000f00 */
[----:B------:R-:W-:Y:S02]  /*1970*/  MOV R40, 0x1990 ;  /* 0x0000199000287802 */ /* 0x000fe40000000f00 */
[----:B------:R-:W-:Y:S05]  /*1980*/  CALL.REL.NOINC `($__internal_168_$__cuda_sm70_shflsync_bfly_p) ;  /* 0x0000020000007944 */ /* 0x000fea0003c00000 */
[----:B------:R-:W-:Y:S01]  /*1990*/  FADD.FTZ R73, R42, R73 ;  /* 0x000000492a497221 */ /* 0x000fe20000010000 */
[----:B0-----:R-:W-:Y:S01]  /*19a0*/  MOV R37, 0x1f ;  /* 0x0000001f00257802 */ /* 0x001fe20000000f00 */
[----:B-1----:R-:W-:Y:S01]  /*19b0*/  FADD.FTZ R71, R71, R38 ;  /* 0x0000002647477221 */ /* 0x002fe20000010000 */
[----:B------:R-:W-:Y:S01]  /*19c0*/  HFMA2.MMA R38, -RZ, RZ, 0, 4.76837158203125e-07 ;  /* 0x00000008ff267435 */ /* 0x000fe200000001ff */
[----:B------:R-:W-:Y:S01]  /*19d0*/  MOV R36, 0xffffffff ;  /* 0xffffffff00247802 */ /* 0x000fe20000000f00 */
[----:B------:R-:W-:Y:S01]  /*19e0*/  IMAD.MOV.U32 R39, RZ, RZ, R73 ;  /* 0x000000ffff277224 */ /* 0x000fe200078e0049 */
[----:B------:R-:W-:-:S03]  /*19f0*/  MOV R40, 0x1a10 ;  /* 0x00001a1000287802 */ /* 0x000fc60000000f00 */
[----:B------:R-:W-:Y:S05]  /*1a00*/  CALL.REL.NOINC `($__internal_168_$__cuda_sm70_shflsync_bfly_p) ;  /* 0x0000018000007944 */ /* 0x000fea0003c00000 */
[----:B-1----:R-:W-:Y:S01]  /*1a10*/  MOV R42, R38 ;  /* 0x00000026002a7202 */ /* 0x002fe20000000f00 */
[----:B------:R-:W-:Y:S01]  /*1a20*/  HFMA2.MMA R38, -RZ, RZ, 0, 4.76837158203125e-07 ;  /* 0x00000008ff267435 */ /* 0x000fe200000001ff */
[----:B0-----:R-:W-:Y:S01]  /*1a30*/  MOV R39, R71 ;  /* 0x0000004700277202 */ /* 0x001fe20000000f00 */
[----:B------:R-:W-:Y:S01]  /*1a40*/  IMAD.MOV.U32 R36, RZ, RZ, -0x1 ;  /* 0xffffffffff247424 */ /* 0x000fe200078e00ff */
[----:B------:R-:W-:-:S02]  /*1a50*/  MOV R37, 0x1f ;  /* 0x0000001f00257802 */ /* 0x000fc40000000f00 */
[----:B------:R-:W-:Y:S02]  /*1a60*/  MOV R40, 0x1a80 ;  /* 0x00001a8000287802 */ /* 0x000fe40000000f00 */
[----:B------:R-:W-:Y:S05]  /*1a70*/  CALL.REL.NOINC `($__internal_168_$__cuda_sm70_shflsync_bfly_p) ;  /* 0x0000011000007944 */ /* 0x000fea0003c00000 */
[----:B------:R-:W-:Y:S01]  /*1a80*/  FADD.FTZ R73, R42, R73 ;  /* 0x000000492a497221 */ /* 0x000fe20000010000 */
[----:B0-----:R-:W-:Y:S01]  /*1a90*/  MOV R37, 0x1f ;  /* 0x0000001f00257802 */ /* 0x001fe20000000f00 */
[----:B-1----:R-:W-:Y:S01]  /*1aa0*/  FADD.FTZ R71, R71, R38 ;  /* 0x0000002647477221 */ /* 0x002fe20000010000 */
[----:B------:R-:W-:Y:S01]  /*1ab0*/  HFMA2.MMA R38, -RZ, RZ, 0, 9.5367431640625e-07 ;  /* 0x00000010ff267435 */ /* 0x000fe200000001ff */
[----:B------:R-:W-:Y:S02]  /*1ac0*/  MOV R36, 0xffffffff ;  /* 0xffffffff00247802 */ /* 0x000fe40000000f00 */
[----:B------:R-:W-:Y:S02]  /*1ad0*/  MOV R39, R73 ;  /* 0x0000004900277202 */ /* 0x000fe40000000f00 */
[----:B------:R-:W-:Y:S02]  /*1ae0*/  MOV R40, 0x1b00 ;  /* 0x00001b0000287802 */ /* 0x000fe40000000f00 */
[----:B------:R-:W-:Y:S05]  /*1af0*/  CALL.REL.NOINC `($__internal_168_$__cuda_sm70_shflsync_bfly_p) ;  /* 0x0000009000007944 */ /* 0x000fea0003c00000 */
[----:B-1----:R-:W-:Y:S01]  /*1b00*/  MOV R42, R38 ;  /* 0x00000026002a7202 */ /* 0x002fe20000000f00 */
[----:B------:R-:W-:Y:S01]  /*1b10*/  HFMA2.MMA R38, -RZ, RZ, 0, 9.5367431640625e-07 ;  /* 0x00000010ff267435 */ /* 0x000fe200000001ff */
[----:B0-----:R-:W-:Y:S01]  /*1b20*/  IMAD.MOV.U32 R39, RZ, RZ, R71 ;  /* 0x000000ffff277224 */ /* 0x001fe200078e0047 */
[----:B------:R-:W-:-:S02]  /*1b30*/  MOV R37, 0x1f ;  /* 0x0000001f00257802 */ /* 0x000fc40000000f00 */
[----:B------:R-:W-:Y:S02]  /*1b40*/  MOV R36, 0xffffffff ;  /* 0xffffffff00247802 */ /* 0x000fe40000000f00 */
[----:B------:R-:W-:Y:S02]  /*1b50*/  MOV R40, 0x1b70 ;  /* 0x00001b7000287802 */ /* 0x000fe40000000f00 */
[----:B------:R-:W-:Y:S05]  /*1b60*/  CALL.REL.NOINC `($__internal_168_$__cuda_sm70_shflsync_bfly_p) ;  /* 0x0000002000007944 */ /* 0x000fea0003c00000 */
[----:B01----:R-:W-:Y:S01]  /*1b70*/  MOV R36, R38 ;  /* 0x0000002600247202 */ /* 0x003fe20000000f00 */
[----:B------:R-:W-:Y:S05]  /*1b80*/  BRA `(.L_x_3691) ;  /* 0xffffefd000007947 */ /* 0x000fea000383ffff */
        .weak           $__internal_168_$__cuda_sm70_shflsync_bfly_p
        .type           $__internal_168_$__cuda_sm70_shflsync_bfly_p,@function
        .size           $__internal_168_$__cuda_sm70_shflsync_bfly_p,(.L_x_4548 - $__internal_168_$__cuda_sm70_shflsync_bfly_p)
$__internal_168_$__cuda_sm70_shflsync_bfly_p:
[----:B------:R-:W-:Y:S01]  /*1b90*/  HFMA2.MMA R41, -RZ, RZ, 0, 0 ;  /* 0x00000000ff297435 */ /* 0x000fe200000001ff */
[----:B------:R-:W-:Y:S04]  /*1ba0*/  WARPSYNC R36 ;  /* 0x0000002400007348 */ /* 0x000fe80003800000 */
[----:B------:R0:W1:Y:S01]  /*1bb0*/  SHFL.BFLY PT, R38, R39, R38, R37 ;  /* 0x0c00002627267389 */ /* 0x00006200000e0025 */
[----:B------:R-:W-:Y:S05]  /*1bc0*/  RET.REL.NODEC R40 `(_ZN10layer_norm13ln_bwd_kernelINS_13Kernel_traitsI6__halfffffjLj256ELj1ELj4ELj1ELj16ENS_18Kernel_traits_baseILj256ES2_ffffjLj128EEEEELb1ELb0ELb0ELb0EEEvNS_9BwdParamsE) ;  /* 0xffffe43028007950 */ /* 0x000fea0003c3ffff */
.L_x_3692:
        /* <DEDUP_REMOVED lines=11> */
.L_x_4548:


//--------------------- .text._ZN10layer_norm13ln_bwd_kernelINS_13Kernel_traitsI6__halfffffjLj256ELj1ELj4ELj1ELj16ENS_18Kernel_traits_baseILj256ES2_ffffjLj128EEEEELb1ELb0ELb0ELb1EEEvNS_9BwdParamsE --------------------------
	.section	.text._ZN10layer_norm13ln_bwd_kernelINS_13Kernel_traitsI6__halfffffjLj256ELj1ELj4ELj1ELj16ENS_18Kernel_traits_baseILj256ES2_ffffjLj128EEEEELb1ELb0ELb0ELb1EEEvNS_9BwdParamsE,"ax",@progbits
	.sectioninfo	@"SHI_REGISTERS=72"
	.align	128
        .global         _ZN10layer_norm13ln_bwd_kernelINS_13Kernel_traitsI6__halfffffjLj256ELj1ELj4ELj1ELj16ENS_18Kernel_traits_baseILj256ES2_ffffjLj128EEEEELb1ELb0ELb0ELb1EEEvNS_9BwdParamsE
        .type           _ZN10layer_norm13ln_bwd_kernelINS_13Kernel_traitsI6__halfffffjLj256ELj1ELj4ELj1ELj16ENS_18Kernel_traits_baseILj256ES2_ffffjLj128EEEEELb1ELb0ELb0ELb1EEEvNS_9BwdParamsE,@function
        .size           _ZN10layer_norm13ln_bwd_kernelINS_13Kernel_traitsI6__halfffffjLj256ELj1ELj4ELj1ELj16ENS_18Kernel_traits_baseILj256ES2_ffffjLj128EEEEELb1ELb0ELb0ELb1EEEvNS_9BwdParamsE,(.L_x_4549 - _ZN10layer_norm13ln_bwd_kernelINS_13Kernel_traitsI6__halfffffjLj256ELj1ELj4ELj1ELj16ENS_18Kernel_traits_baseILj256ES2_ffffjLj128EEEEELb1ELb0ELb0ELb1EEEvNS_9BwdParamsE)
        .other          _ZN10layer_norm13ln_bwd_kernelINS_13Kernel_traitsI6__halfffffjLj256ELj1ELj4ELj1ELj16ENS_18Kernel_traits_baseILj256ES2_ffffjLj128EEEEELb1ELb0ELb0ELb1EEEvNS_9BwdParamsE,@"STO_CUDA_ENTRY STV_DEFAULT"
_ZN10layer_norm13ln_bwd_kernelINS_13Kernel_traitsI6__halfffffjLj256ELj1ELj4ELj1ELj16ENS_18Kernel_traits_baseILj256ES2_ffffjLj128EEEEELb1ELb0ELb0ELb1EEEvNS_9BwdParamsE:
.text._ZN10layer_norm13ln_bwd_kernelINS_13Kernel_traitsI6__halfffffjLj256ELj1ELj4ELj1ELj16ENS_18Kernel_traits_baseILj256ES2_ffffjLj128EEEEELb1ELb0ELb0ELb1EEEvNS_9BwdParamsE:
        /* <DEDUP_REMOVED lines=17> */
.L_x_3693:
[----:B------:R-:W-:-:S04]  /*0110*/  SHF.L.U32 R2, R0, 0x3, RZ ;  /* 0x0000000300027819 */ /* 0x000fc800000006ff */
[----:B------:R-:W-:-:S04]  /*0120*/  LOP3.LUT R2, R2, 0xf8, RZ, 0xc0, !PT ;  /* 0x000000f802027812 */ /* 0x000fc800078ec0ff */
[----:B------:R-:W-:-:S04]  /*0130*/  IADD3 R4, P0, R2, c[0x0][0x1b0], RZ ;  /* 0x00006c0002047a10 */ /* 0x000fc80007f1e0ff */
[----:B------:R-:W-:-:S05]  /*0140*/  IADD3.X R5, RZ, c[0x0][0x1b4], RZ, P0, !PT ;  /* 0x00006d00ff057a10 */ /* 0x000fca00007fe4ff */
[----:B------:R0:W2:Y:S04]  /*0150*/  LDG.E.64 R2, [R4.64] ;  /* 0x0000000404027981 */ /* 0x0000a8000c1e1b00 */
[----:B------:R0:W3:Y:S01]  /*0160*/  LDG.E.64 R6, [R4.64+0x100] ;  /* 0x0001000404067981 */ /* 0x0000e2000c1e1b00 */
[----:B------:R-:W1:Y:S01]  /*0170*/  LDC.U8 R47, c[0x0][0x1f0] ;  /* 0x00007c00ff2f7b82 */ /* 0x000e620000000000 */
[----:B------:R-:W-:Y:S01]  /*0180*/  CS2R R10, SRZ ;  /* 0x00000000000a7805 */ /* 0x000fe2000001ff00 */
[----:B------:R-:W-:Y:S01]  /*0190*/  CS2R R42, SRZ ;  /* 0x00000000002a7805 */ /* 0x000fe2000001ff00 */
[----:B------:R-:W-:Y:S01]  /*01a0*/  CS2R R8, SRZ ;  /* 0x0000000000087805 */ /* 0x000fe2000001ff00 */
[----:B------:R-:W-:Y:S01]  /*01b0*/  CS2R R40, SRZ ;  /* 0x0000000000287805 */ /* 0x000fe2000001ff00 */
[----:B------:R-:W-:Y:S01]  /*01c0*/  CS2R R44, SRZ ;  /* 0x00000000002c7805 */ /* 0x000fe2000001ff00 */
        /* <DEDUP_REMOVED lines=15> */
.L_x_3698:
[----:B------:R-:W-:Y:S01]  /*02c0*/  IMAD R24, R54, c[0x0][0x168], RZ ;  /* 0x00005a0036187a24 */ /* 0x000fe200078e02ff */
[----:B------:R-:W-:Y:S01]  /*02d0*/  HFMA2.MMA R69, -RZ, RZ, 0, 2.384185791015625e-07 ;  /* 0x00000004ff457435 */ /* 0x000fe200000001ff */
[----:B------:R-:W-:Y:S02]  /*02e0*/  LOP3.LUT R26, R0, 0x1f, RZ, 0xc0, !PT ;  /* 0x0000001f001a7812 */ /* 0x000fe400078ec0ff */
[----:B------:R-:W-:Y:S02]  /*02f0*/  MOV R62, 0x10 ;  /* 0x00000010003e7802 */ /* 0x000fe40000000f00 */
[----:B------:R-:W-:-:S04]  /*0300*/  SHF.R.S32.HI R25, RZ, 0x1f, R24 ;  /* 0x0000001fff197819 */ /* 0x000fc80000011418 */
[----:B------:R-:W-:Y:S01]  /*0310*/  LEA.HI R25, R25, R24, RZ, 0x2 ;  /* 0x0000001819197211 */ /* 0x000fe200078f10ff */
[----:B------:R-:W-:-:S03]  /*0320*/  IMAD.WIDE R36, R54, R69, c[0x0][0x1a0] ;  /* 0x0000680036247625 */ /* 0x000fc600078e0245 */
[----:B------:R-:W-:Y:S02]  /*0330*/  LEA.HI.SX32 R59, R25, R26, 0x1e ;  /* 0x0000001a193b7211 */ /* 0x000fe400078ff2ff */
[----:B------:R0:W2:Y:S01]  /*0340*/  LDG.E R68, [R36.64] ;  /* 0x0000000424447981 */ /* 0x0000a2000c1e1900 */
[----:B------:R-:W-:Y:S01]  /*0350*/  IMAD.WIDE R56, R54, R69, c[0x0][0x1a8] ;  /* 0x00006a0036387625 */ /* 0x000fe200078e0245 */
[----:B------:R-:W-:-:S03]  /*0360*/  IADD3 R58, R59, 0x20, RZ ;  /* 0x000000203b3a7810 */ /* 0x000fc60007ffe0ff */
[CC--:B------:R-:W-:Y:S01]  /*0370*/  IMAD.WIDE.U32 R24, R59.reuse, R62.reuse, c[0x0][0x188] ;  /* 0x000062003b187625 */ /* 0x0c0fe200078e003e */
[----:B------:R1:W3:Y:S03]  /*0380*/  LDG.E R61, [R56.64] ;  /* 0x00000004383d7981 */ /* 0x0002e6000c1e1900 */
[-C--:B------:R-:W-:Y:S02]  /*0390*/  IMAD.WIDE.U32 R32, R59, R62.reuse, c[0x0][0x208] ;  /* 0x000082003b207625 */ /* 0x080fe400078e003e */
[----:B------:R-:W4:Y:S02]  /*03a0*/  LDG.E.128 R24, [R24.64] ;  /* 0x0000000418187981 */ /* 0x000f24000c1e1d00 */
[CC--:B------:R-:W-:Y:S02]  /*03b0*/  IMAD.WIDE.U32 R28, R58.reuse, R62.reuse, c[0x0][0x188] ;  /* 0x000062003a1c7625 */ /* 0x0c0fe400078e003e */
[----:B------:R-:W3:Y:S04]  /*03c0*/  LDG.E.128 R32, [R32.64] ;  /* 0x0000000420207981 */ /* 0x000ee8000c1e1d00 */
[----:B------:R-:W3:Y:S01]  /*03d0*/  LDG.E.128 R28, [R28.64] ;  /* 0x000000041c1c7981 */ /* 0x000ee2000c1e1d00 */
[----:B0-----:R-:W-:-:S06]  /*03e0*/  IMAD.WIDE.U32 R36, R58, R62, c[0x0][0x208] ;  /* 0x000082003a247625 */ /* 0x001fcc00078e003e */
[----:B------:R-:W3:Y:S01]  /*03f0*/  LDG.E.128 R36, [R36.64] ;  /* 0x0000000424247981 */ /* 0x000ee2000c1e1d00 */
[----:B------:R-:W-:Y:S02]  /*0400*/  ISETP.NE.U32.AND P0, PT, RZ, c[0x0][0x1c0], PT ;  /* 0x00007000ff007a0c */ /* 0x000fe40003f05070 */
[----:B------:R-:W-:Y:S02]  /*0410*/  ISETP.NE.U32.AND P1, PT, RZ, c[0x0][0x218], PT ;  /* 0x00008600ff007a0c */ /* 0x000fe40003f25070 */
[----:B------:R-:W-:Y:S02]  /*0420*/  ISETP.NE.AND.EX P0, PT, RZ, c[0x0][0x1c4], PT, P0 ;  /* 0x00007100ff007a0c */ /* 0x000fe40003f05300 */
[----:B------:R-:W-:Y:S01]  /*0430*/  ISETP.NE.AND.EX P1, PT, RZ, c[0x0][0x21c], PT, P1 ;  /* 0x00008700ff007a0c */ /* 0x000fe20003f25310 */
[----:B-1----:R-:W-:Y:S01]  /*0440*/  HFMA2.MMA R57, -RZ, RZ, 1.875, 0 ;  /* 0x3f800000ff397435 */ /* 0x002fe200000001ff */
[----:B------:R-:W-:-:S09]  /*0450*/  SHF.R.S32.HI R63, RZ, 0x1f, R54 ;  /* 0x0000001fff3f7819 */ /* 0x000fd20000011436 */
[C---:B------:R-:W-:Y:S02]  /*0460*/  @P0 LEA R66, P2, R54.reuse, c[0x0][0x1c0], 0x2 ;  /* 0x0000700036420a11 */ /* 0x040fe400078410ff */
[----:B------:R-:W-:Y:S02]  /*0470*/  @P1 IMAD.WIDE.U32 R64, R59, R62, c[0x0][0x218] ;  /* 0x000086003b401625 */ /* 0x000fe400078e003e */
[----:B------:R-:W-:Y:S02]  /*0480*/  @P0 LEA.HI.X R67, R54, c[0x0][0x1c4], R63, 0x2, P2 ;  /* 0x0000710036430a11 */ /* 0x000fe400010f143f */
[----:B------:R-:W-:Y:S01]  /*0490*/  @P1 IMAD.WIDE.U32 R62, R62, R58, c[0x0][0x218] ;  /* 0x000086003e3e1625 */ /* 0x000fe200078e003a */
[----:B------:R0:W5:Y:S04]  /*04a0*/  @P1 LDG.E.128 R12, [R64.64] ;  /* 0x00000004400c1981 */ /* 0x000168000c1e1d00 */
[----:B------:R1:W5:Y:S01]  /*04b0*/  @P0 LDG.E R57, [R66.64] ;  /* 0x0000000442390981 */ /* 0x000362000c1e1900 */
[----:B------:R-:W-:-:S03]  /*04c0*/  ISETP.NE.AND P0, PT, R47, RZ, PT ;  /* 0x000000ff2f00720c */ /* 0x000fc60003f05270 */
[----:B------:R1:W5:Y:S01]  /*04d0*/  @P1 LDG.E.128 R16, [R62.64] ;  /* 0x000000043e101981 */ /* 0x000362000c1e1d00 */
[----:B0-----:R-:W-:-:S05]  /*04e0*/  IMAD.WIDE.U32 R64, R59, R69, c[0x0][0x190] ;  /* 0x000064003b407625 */ /* 0x001fca00078e0045 */
[----:B------:R0:W5:Y:S01]  /*04f0*/  LDG.E R60, [R64.64] ;  /* 0x00000004403c7981 */ /* 0x000162000c1e1900 */
[----:B-1----:R-:W-:-:S05]  /*0500*/  IMAD.WIDE.U32 R62, R58, R69, c[0x0][0x190] ;  /* 0x000064003a3e7625 */ /* 0x002fca00078e0045 */
[----:B------:R1:W5:Y:S01]  /*0510*/  LDG.E R56, [R62.64] ;  /* 0x000000043e387981 */ /* 0x000362000c1e1900 */
[----:B--2---:R-:W-:-:S05]  /*0520*/  FSEL R69, R68, RZ, !P0 ;  /* 0x000000ff44457208 */ /* 0x004fca0004000000 */
[C---:B----4-:R-:W-:Y:S02]  /*0530*/  FADD.FTZ R24, -R69.reuse, R24 ;  /* 0x0000001845187221 */ /* 0x050fe40000010100 */
[----:B------:R-:W-:Y:S02]  /*0540*/  FADD.FTZ R67, -R69, R25 ;  /* 0x0000001945437221 */ /* 0x000fe40000010100 */
[C---:B---3--:R-:W-:Y:S02]  /*0550*/  FMUL.FTZ R25, R61.reuse, R24 ;  /* 0x000000183d197220 */ /* 0x048fe40000410000 */
[C---:B------:R-:W-:Y:S02]  /*0560*/  FADD.FTZ R43, R32.reuse, R43 ;  /* 0x0000002b202b7221 */ /* 0x040fe40000010000 */
[----:B------:R-:W-:Y:S02]  /*0570*/  FMUL.FTZ R24, R61, R67 ;  /* 0x000000433d187220 */ /* 0x000fe40000410000 */
[----:B------:R-:W-:-:S02]  /*0580*/  FFMA.FTZ R45, R32, R25, R45 ;  /* 0x00000019202d7223 */ /* 0x000fc4000001002d */
[----:B------:R-:W-:Y:S02]  /*0590*/  FMUL.FTZ R32, R55, R32 ;  /* 0x0000002037207220 */ /* 0x000fe40000410000 */
[C---:B------:R-:W-:Y:S02]  /*05a0*/  FADD.FTZ R26, -R69.reuse, R26 ;  /* 0x0000001a451a7221 */ /* 0x040fe40000010100 */
[C---:B------:R-:W-:Y:S02]  /*05b0*/  FADD.FTZ R27, -R69.reuse, R27 ;  /* 0x0000001b451b7221 */ /* 0x040fe40000010100 */
[----:B------:R-:W-:Y:S02]  /*05c0*/  FADD.FTZ R66, -R69, R30 ;  /* 0x0000001e45427221 */ /* 0x000fe40000010100 */
[C---:B------:R-:W-:Y:S02]  /*05d0*/  FADD.FTZ R42, R33.reuse, R42 ;  /* 0x0000002a212a7221 */ /* 0x040fe40000010000 */
[----:B------:R-:W-:-:S02]  /*05e0*/  FFMA.FTZ R44, R33, R24, R44 ;  /* 0x00000018212c7223 */ /* 0x000fc4000001002c */
[----:B------:R-:W-:Y:S02]  /*05f0*/  FADD.FTZ R30, -R69, R31 ;  /* 0x0000001f451e7221 */ /* 0x000fe40000010100 */
[----:B------:R-:W-:Y:S02]  /*0600*/  FMUL.FTZ R33, R52, R33 ;  /* 0x0000002134217220 */ /* 0x000fe40000410000 */
[----:B-1----:R-:W-:Y:S02]  /*0610*/  FADD.FTZ R62, RZ, R32 ;  /* 0x00000020ff3e7221 */ /* 0x002fe40000010000 */
[----:B------:R-:W-:Y:S02]  /*0620*/  FFMA.FTZ R31, R25, R32, RZ ;  /* 0x00000020191f7223 */ /* 0x000fe400000100ff */
[----:B------:R-:W-:Y:S02]  /*0630*/  FMUL.FTZ R26, R61, R26 ;  /* 0x0000001a3d1a7220 */ /* 0x000fe40000410000 */
[----:B------:R-:W-:-:S02]  /*0640*/  FADD.FTZ R68, -R69, R28 ;  /* 0x0000001c45447221 */ /* 0x000fc40000010100 */
[----:B------:R-:W-:Y:S02]  /*0650*/  FMUL.FTZ R27, R61, R27 ;  /* 0x0000001b3d1b7220 */ /* 0x000fe40000410000 */
[----:B------:R-:W-:Y:S02]  /*0660*/  FMUL.FTZ R63, R53, R34 ;  /* 0x00000022353f7220 */ /* 0x000fe40000410000 */
[----:B------:R-:W-:Y:S02]  /*0670*/  FADD.FTZ R62, R62, R33 ;  /* 0x000000213e3e7221 */ /* 0x000fe40000010000 */
[----:B------:R-:W-:Y:S02]  /*0680*/  FFMA.FTZ R31, R24, R33, R31 ;  /* 0x00000021181f7223 */ /* 0x000fe4000001001f */
[----:B------:R-:W-:Y:S02]  /*0690*/  FADD.FTZ R28, -R69, R29 ;  /* 0x0000001d451c7221 */ /* 0x000fe40000010100 */
[----:B------:R-:W-:-:S02]  /*06a0*/  FADD.FTZ R11, R34, R11 ;  /* 0x0000000b220b7221 */ /* 0x000fc40000010000 */
[----:B------:R-:W-:Y:S02]  /*06b0*/  FFMA.FTZ R41, R34, R26, R41 ;  /* 0x0000001a22297223 */ /* 0x000fe40000010029 */
[----:B------:R-:W-:Y:S02]  /*06c0*/  FADD.FTZ R10, R35, R10 ;  /* 0x0000000a230a7221 */ /* 0x000fe40000010000 */
[----:B------:R-:W-:Y:S02]  /*06d0*/  FMUL.FTZ R29, R61, R68 ;  /* 0x000000443d1d7220 */ /* 0x000fe40000410000 */
[----:B------:R-:W-:Y:S02]  /*06e0*/  FFMA.FTZ R40, R35, R27, R40 ;  /* 0x0000001b23287223 */ /* 0x000fe40000010028 */
        /* <DEDUP_REMOVED lines=8> */
[----:B0-----:R-:W-:Y:S02]  /*0770*/  FFMA.FTZ R64, R27, R34, R62 ;  /* 0x000000221b407223 */ /* 0x001fe4000001003e */
[C---:B------:R-:W-:Y:S02]  /*0780*/  FADD.FTZ R5, R37.reuse, R5 ;  /* 0x0000000525057221 */ /* 0x040fe40000010000 */
[----:B------:R-:W-:Y:S02]  /*0790*/  FFMA.FTZ R9, R37, R28, R9 ;  /* 0x0000001c25097223 */ /* 0x000fe40000010009 */
[----:B------:R-:W-:Y:S02]  /*07a0*/  FMUL.FTZ R31, R61, R66 ;  /* 0x000000423d1f7220 */ /* 0x000fe40000410000 */
[----:B------:R-:W-:Y:S02]  /*07b0*/  FADD.FTZ R62, R35, R36 ;  /* 0x00000024233e7221 */ /* 0x000fe40000010000 */
[----:B------:R-:W-:-:S02]  /*07c0*/  FMUL.FTZ R37, R48, R37 ;  /* 0x0000002530257220 */ /* 0x000fc40000410000 */
        /* <DEDUP_REMOVED lines=12> */
[----:B------:R-:W-:Y:S02]  /*0890*/  FADD.FTZ R68, R68, R39 ;  /* 0x0000002744447221 */ /* 0x000fe40000010000 */
[----:B------:R-:W-:Y:S01]  /*08a0*/  FFMA.FTZ R35, R30, R39, R35 ;  /* 0x000000271e237223 */ /* 0x000fe20000010023 */
[----:B------:R-:W-:Y:S05]  /*08b0*/  BRA.DIV ~URZ, `(.L_x_3695) ;  /* 0x00000bc27f007947 */ /* 0x000fea000b800000 */
[----:B------:R0:W1:Y:S02]  /*08c0*/  SHFL.BFLY PT, R69, R68, 0x1, 0x1f ;  /* 0x0c201f0044457f89 */ /* 0x00006400000e0000 */
.L_x_3699:
        /* <DEDUP_REMOVED lines=18> */
.L_x_3700:
        /* <DEDUP_REMOVED lines=28> */
[----:B------:R-:W-:Y:S02]  /*0bb0*/  MOV R32, 0x10 ;  /* 0x0000001000207802 */ /* 0x000fe40000000f00 */
[----:B------:R-:W-:Y:S02]  /*0bc0*/  SEL R27, R34, R23, P1 ;  /* 0x00000017221b7207 */ /* 0x000fe40000800000 */
[----:B------:R-:W-:Y:S01]  /*0bd0*/  SEL R26, R65, R22, P1 ;  /* 0x00000016411a7207 */ /* 0x000fe20000800000 */
[----:B------:R-:W-:Y:S01]  /*0be0*/  IMAD.WIDE.U32 R32, R59, R32, c[0x0][0x258] ;  /* 0x000096003b207625 */ /* 0x000fe200078e0020 */
[----:B------:R-:W-:-:S02]  /*0bf0*/  SEL R25, R64, R21, P1 ;  /* 0x0000001540197207 */ /* 0x000fc40000800000 */
[----:B------:R-:W-:-:S05]  /*0c00*/  SEL R24, R63, R20, P1 ;  /* 0x000000143f187207 */ /* 0x000fca0000800000 */
[----:B------:R0:W-:Y:S02]  /*0c10*/  STG.E.128 [R32.64], R24 ;  /* 0x0000001820007986 */ /* 0x0001e4000c101d04 */
.L_x_3697:
[-CC-:B------:R-:W-:Y:S01]  /*0c20*/  FFMA.FTZ R29, R29, R35.reuse, R62.reuse ;  /* 0x000000231d1d7223 */ /* 0x180fe2000001003e */
[C---:B------:R-:W-:Y:S01]  /*0c30*/  LOP3.LUT P5, RZ, R60.reuse, 0xff00, RZ, 0xc0, !PT ;  /* 0x0000ff003cff7812 */ /* 0x040fe200078ac0ff */
[-CC-:B------:R-:W-:Y:S01]  /*0c40*/  FFMA.FTZ R31, R31, R35.reuse, R62.reuse ;  /* 0x000000231f1f7223 */ /* 0x180fe2000001003e */
[----:B------:R-:W-:Y:S01]  /*0c50*/  LOP3.LUT P6, RZ, R60, 0xff0000, RZ, 0xc0, !PT ;  /* 0x00ff00003cff7812 */ /* 0x000fe200078cc0ff */
[-CC-:B------:R-:W-:Y:S01]  /*0c60*/  FFMA.FTZ R28, R28, R35.reuse, R62.reuse ;  /* 0x000000231c1c7223 */ /* 0x180fe2000001003e */
[----:B------:R-:W-:Y:S01]  /*0c70*/  LOP3.LUT P4, RZ, R60, 0xff000000, RZ, 0xc0, !PT ;  /* 0xff0000003cff7812 */ /* 0x000fe2000788c0ff */
[----:B------:R-:W-:Y:S01]  /*0c80*/  FADD.FTZ R36, R36, -R29 ;  /* 0x8000001d24247221 */ /* 0x000fe20000010000 */
[----:B------:R-:W-:Y:S01]  /*0c90*/  LOP3.LUT P3, RZ, R60, 0xff, RZ, 0xc0, !PT ;  /* 0x000000ff3cff7812 */ /* 0x000fe2000786c0ff */
[----:B------:R-:W-:Y:S02]  /*0ca0*/  FFMA.FTZ R30, R30, R35, R62 ;  /* 0x000000231e1e7223 */ /* 0x000fe4000001003e */
[----:B------:R-:W-:-:S02]  /*0cb0*/  FADD.FTZ R38, R38, -R31 ;  /* 0x8000001f26267221 */ /* 0x000fc40000010000 */
[----:B------:R-:W-:Y:S01]  /*0cc0*/  FADD.FTZ R28, R37, -R28 ;  /* 0x8000001c251c7221 */ /* 0x000fe20000010000 */
[----:B------:R-:W-:Y:S01]  /*0cd0*/  HFMA2.MMA R37, -RZ, RZ, 0, 9.5367431640625e-07 ;  /* 0x00000010ff257435 */ /* 0x000fe200000001ff */
[----:B------:R-:W-:Y:S02]  /*0ce0*/  FMUL.FTZ R29, R61, R36 ;  /* 0x000000243d1d7220 */ /* 0x000fe40000410000 */
[----:B------:R-:W-:Y:S02]  /*0cf0*/  FADD.FTZ R30, R39, -R30 ;  /* 0x8000001e271e7221 */ /* 0x000fe40000010000 */
[C---:B------:R-:W-:Y:S02]  /*0d00*/  FMUL.FTZ R31, R61.reuse, R38 ;  /* 0x000000263d1f7220 */ /* 0x040fe40000410000 */
[----:B------:R-:W-:Y:S02]  /*0d10*/  FMUL.FTZ R28, R61, R28 ;  /* 0x0000001c3d1c7220 */ /* 0x000fe40000410000 */
[----:B------:R-:W-:-:S02]  /*0d20*/  @P0 FADD.FTZ R29, R16, R29 ;  /* 0x0000001d101d0221 */ /* 0x000fc40000010000 */
[----:B0-----:R-:W-:Y:S02]  /*0d30*/  FMUL.FTZ R24, R61, R30 ;  /* 0x0000001e3d187220 */ /* 0x001fe40000410000 */
[----:B------:R-:W-:Y:S01]  /*0d40*/  @P0 FADD.FTZ R31, R18, R31 ;  /* 0x0000001f121f0221 */ /* 0x000fe20000010000 */
[----:B------:R-:W-:Y:S01]  /*0d50*/  SEL R20, R29, R20, P1 ;  /* 0x000000141d147207 */ /* 0x000fe20000800000 */
[----:B------:R-:W-:Y:S02]  /*0d60*/  @P0 FADD.FTZ R28, R17, R28 ;  /* 0x0000001c111c0221 */ /* 0x000fe40000010000 */
[-C--:B------:R-:W-:Y:S01]  /*0d70*/  FMUL.FTZ R64, R64, R57.reuse ;  /* 0x0000003940407220 */ /* 0x080fe20000410000 */
[----:B------:R-:W-:Y:S01]  /*0d80*/  SEL R22, R31, R22, P1 ;  /* 0x000000161f167207 */ /* 0x000fe20000800000 */
[----:B------:R-:W-:Y:S01]  /*0d90*/  FMUL.FTZ R65, R65, R57 ;  /* 0x0000003941417220 */ /* 0x000fe20000410000 */
[----:B------:R-:W-:Y:S01]  /*0da0*/  SEL R21, R28, R21, P1 ;  /* 0x000000151c157207 */ /* 0x000fe20000800000 */
[----:B------:R-:W-:-:S02]  /*0db0*/  FMUL.FTZ R34, R34, R57 ;  /* 0x0000003922227220 */ /* 0x000fc40000410000 */
[----:B------:R-:W-:Y:S01]  /*0dc0*/  @P0 FADD.FTZ R24, R19, R24 ;  /* 0x0000001813180221 */ /* 0x000fe20000010000 */
[----:B------:R-:W-:Y:S01]  /*0dd0*/  LOP3.LUT P0, RZ, R56, 0xff000000, RZ, 0xc0, !PT ;  /* 0xff00000038ff7812 */ /* 0x000fe2000780c0ff */
[-C--:B------:R-:W-:Y:S02]  /*0de0*/  FMUL.FTZ R29, R29, R57.reuse ;  /* 0x000000391d1d7220 */ /* 0x080fe40000410000 */
[----:B------:R-:W-:Y:S01]  /*0df0*/  FMUL.FTZ R63, R63, R57 ;  /* 0x000000393f3f7220 */ /* 0x000fe20000410000 */
[----:B------:R-:W-:Y:S01]  /*0e00*/  SEL R23, R24, R23, P1 ;  /* 0x0000001718177207 */ /* 0x000fe20000800000 */
[----:B------:R-:W-:Y:S02]  /*0e10*/  FMUL.FTZ R30, R28, R57 ;  /* 0x000000391c1e7220 */ /* 0x000fe40000410000 */
[----:B------:R-:W-:Y:S02]  /*0e20*/  FMUL.FTZ R25, R64, c[0x0][0x1e8] ;  /* 0x00007a0040197a20 */ /* 0x000fe40000410000 */
[----:B------:R-:W-:-:S02]  /*0e30*/  FMUL.FTZ R26, R65, c[0x0][0x1e8] ;  /* 0x00007a00411a7a20 */ /* 0x000fc40000410000 */
[----:B------:R-:W-:Y:S01]  /*0e40*/  FMUL.FTZ R27, R34, c[0x0][0x1e8] ;  /* 0x00007a00221b7a20 */ /* 0x000fe20000410000 */
[----:B------:R-:W-:Y:S01]  /*0e50*/  SEL R25, R25, RZ, P5 ;  /* 0x000000ff19197207 */ /* 0x000fe20002800000 */
[-C--:B------:R-:W-:Y:S01]  /*0e60*/  FMUL.FTZ R31, R31, R57.reuse ;  /* 0x000000391f1f7220 */ /* 0x080fe20000410000 */
[----:B------:R-:W-:Y:S01]  /*0e70*/  SEL R26, R26, RZ, P6 ;  /* 0x000000ff1a1a7207 */ /* 0x000fe20003000000 */
[----:B------:R-:W-:Y:S01]  /*0e80*/  FMUL.FTZ R57, R24, R57 ;  /* 0x0000003918397220 */ /* 0x000fe20000410000 */
[----:B------:R-:W-:Y:S01]  /*0e90*/  SEL R27, R27, RZ, P4 ;  /* 0x000000ff1b1b7207 */ /* 0x000fe20002000000 */
[----:B------:R-:W-:Y:S01]  /*0ea0*/  FMUL.FTZ R28, R29, c[0x0][0x1e8] ;  /* 0x00007a001d1c7a20 */ /* 0x000fe20000410000 */
[C---:B------:R-:W-:Y:S01]  /*0eb0*/  LOP3.LUT P5, RZ, R56.reuse, 0xff, RZ, 0xc0, !PT ;  /* 0x000000ff38ff7812 */ /* 0x040fe200078ac0ff */
[----:B------:R-:W-:Y:S01]  /*0ec0*/  FMUL.FTZ R24, R63, c[0x0][0x1e8] ;  /* 0x00007a003f187a20 */ /* 0x000fe20000410000 */
[----:B------:R-:W-:Y:S01]  /*0ed0*/  LOP3.LUT P6, RZ, R56, 0xff00, RZ, 0xc0, !PT ;  /* 0x0000ff0038ff7812 */ /* 0x000fe200078cc0ff */
[----:B------:R-:W-:Y:S01]  /*0ee0*/  FMUL.FTZ R29, R30, c[0x0][0x1e8] ;  /* 0x00007a001e1d7a20 */ /* 0x000fe20000410000 */
[----:B------:R-:W-:Y:S01]  /*0ef0*/  LOP3.LUT P4, RZ, R56, 0xff0000, RZ, 0xc0, !PT ;  /* 0x00ff000038ff7812 */ /* 0x000fe2000788c0ff */
[----:B------:R-:W-:Y:S01]  /*0f00*/  FMUL.FTZ R30, R31, c[0x0][0x1e8] ;  /* 0x00007a001f1e7a20 */ /* 0x000fe20000410000 */
[----:B------:R-:W-:Y:S01]  /*0f10*/  SEL R24, R24, RZ, P3 ;  /* 0x000000ff18187207 */ /* 0x000fe20001800000 */
[----:B------:R-:W-:Y:S01]  /*0f20*/  FMUL.FTZ R31, R57, c[0x0][0x1e8] ;  /* 0x00007a00391f7a20 */ /* 0x000fe20000410000 */
[----:B------:R-:W-:Y:S01]  /*0f30*/  SEL R28, R28, RZ, P5 ;  /* 0x000000ff1c1c7207 */ /* 0x000fe20002800000 */
[----:B------:R-:W-:Y:S01]  /*0f40*/  IMAD.WIDE.U32 R34, R59, R37, c[0x0][0x248] ;  /* 0x000092003b227625 */ /* 0x000fe200078e0025 */
[----:B------:R-:W-:-:S02]  /*0f50*/  SEL R29, R29, RZ, P6 ;  /* 0x000000ff1d1d7207 */ /* 0x000fc40003000000 */
[----:B------:R-:W-:Y:S01]  /*0f60*/  SEL R30, R30, RZ, P4 ;  /* 0x000000ff1e1e7207 */ /* 0x000fe20002000000 */
[CC--:B------:R-:W-:Y:S01]  /*0f70*/  @P2 IMAD.WIDE.U32 R32, R58.reuse, R37.reuse, c[0x0][0x258] ;  /* 0x000096003a202625 */ /* 0x0c0fe200078e0025 */
[----:B------:R-:W-:Y:S01]  /*0f80*/  SEL R31, R31, RZ, P0 ;  /* 0x000000ff1f1f7207 */ /* 0x000fe20000000000 */
[----:B------:R0:W-:Y:S02]  /*0f90*/  STG.E.128 [R34.64], R24 ;  /* 0x0000001822007986 */ /* 0x0001e4000c101d04 */
[----:B------:R-:W-:Y:S01]  /*0fa0*/  IMAD.WIDE.U32 R58, R58, R37, c[0x0][0x248] ;  /* 0x000092003a3a7625 */ /* 0x000fe200078e0025 */
[----:B------:R-:W-:Y:S01]  /*0fb0*/  MOV R37, c[0x0][0x160] ;  /* 0x0000580000257a02 */ /* 0x000fe20000000f00 */
[----:B------:R0:W-:Y:S03]  /*0fc0*/  @P2 STG.E.128 [R32.64], R20 ;  /* 0x0000001420002986 */ /* 0x0001e6000c101d04 */
[----:B------:R-:W-:Y:S01]  /*0fd0*/  LEA R54, R37, R54, 0x2 ;  /* 0x0000003625367211 */ /* 0x000fe200078e10ff */
[----:B------:R0:W-:Y:S03]  /*0fe0*/  STG.E.128 [R58.64], R28 ;  /* 0x0000001c3a007986 */ /* 0x0001e6000c101d04 */
        /* <DEDUP_REMOVED lines=14> */
.L_x_3694:
        /* <DEDUP_REMOVED lines=16> */
[----:B------:R-:W-:Y:S04]  /*11d0*/  LDS R26, [R0.X4+0xc00] ;  /* 0x000c0000001a7984 */ /* 0x000fe80000004800 */
[----:B------:R-:W5:Y:S04]  /*11e0*/  LDS R25, [R0.X4+0xe00] ;  /* 0x000e000000197984 */ /* 0x000f680000004800 */
[----:B------:R-:W-:Y:S01]  /*11f0*/  BAR.SYNC.DEFER_BLOCKING 0x0 ;  /* 0x0000000000007b1d */ /* 0x000fe20000010000 */
[----:B-1----:R-:W-:-:S04]  /*1200*/  FADD.FTZ R3, RZ, R3 ;  /* 0x00000003ff037221 */ /* 0x002fc80000010000 */
[----:B--2---:R-:W-:Y:S02]  /*1210*/  FADD.FTZ R3, R3, R22 ;  /* 0x0000001603037221 */ /* 0x004fe40000010000 */
[----:B---3--:R-:W-:-:S04]  /*1220*/  FADD.FTZ R20, RZ, R20 ;  /* 0x00000014ff147221 */ /* 0x008fc80000010000 */
[----:B0-----:R-:W-:Y:S01]  /*1230*/  FADD.FTZ R20, R20, R21 ;  /* 0x0000001514147221 */ /* 0x001fe20000010000 */
[----:B------:R-:W-:Y:S01]  /*1240*/  STS.128 [R2.X16], R12 ;  /* 0x0000000c02007388 */ /* 0x000fe2000000cc00 */
[----:B----4-:R-:W-:-:S03]  /*1250*/  FADD.FTZ R3, R3, R24 ;  /* 0x0000001803037221 */ /* 0x010fc60000010000 */
[----:B------:R0:W-:Y:S01]  /*1260*/  STS.128 [R2.X16+0x200], R8 ;  /* 0x0002000802007388 */ /* 0x0001e2000000cc00 */
[----:B-----5:R-:W-:-:S03]  /*1270*/  FADD.FTZ R20, R20, R23 ;  /* 0x0000001714147221 */ /* 0x020fc60000010000 */
[----:B------:R-:W-:Y:S01]  /*1280*/  BAR.SYNC.DEFER_BLOCKING 0x0 ;  /* 0x0000000000007b1d */ /* 0x000fe20000010000 */
[----:B------:R-:W-:Y:S01]  /*1290*/  FADD.FTZ R25, R20, R25 ;  /* 0x0000001914197221 */ /* 0x000fe20000010000 */
[----:B0-----:R-:W-:-:S04]  /*12a0*/  IADD3 R2, P0, R19, R0, RZ ;  /* 0x0000000013027210 */ /* 0x001fc80007f1e0ff */
[----:B------:R-:W-:-:S04]  /*12b0*/  IADD3.X R9, RZ, RZ, RZ, P0, !PT ;  /* 0x000000ffff097210 */ /* 0x000fc800007fe4ff */
[C---:B------:R-:W-:Y:S01]  /*12c0*/  SHF.L.U64.HI R8, R2.reuse, 0x2, R9 ;  /* 0x0000000202087819 */ /* 0x040fe20000010209 */
        /* <DEDUP_REMOVED lines=11> */
[----:B-1----:R-:W-:Y:S02]  /*1380*/  FADD.FTZ R5, RZ, R5 ;  /* 0x00000005ff057221 */ /* 0x002fe40000010000 */
[----:B--2---:R-:W-:Y:S02]  /*1390*/  FADD.FTZ R4, R4, R7 ;  /* 0x0000000704047221 */ /* 0x004fe40000010000 */
[----:B------:R-:W-:Y:S01]  /*13a0*/  FADD.FTZ R7, R3, R26 ;  /* 0x0000001a03077221 */ /* 0x000fe20000010000 */
[----:B------:R-:W-:Y:S01]  /*13b0*/  IADD3.X R3, R8, c[0x0][0x22c], RZ, P0, !PT ;  /* 0x00008b0008037a10 */ /* 0x000fe200007fe4ff */
        /* <DEDUP_REMOVED lines=12> */
.L_x_3695:
[----:B------:R-:W-:Y:S02]  /*1480*/  MOV R67, R68 ;  /* 0x0000004400437202 */ /* 0x000fe40000000f00 */
[----:B------:R-:W-:-:S02]  /*1490*/  MOV R64, 0x1 ;  /* 0x0000000100407802 */ /* 0x000fc40000000f00 */
[----:B------:R-:W-:Y:S02]  /*14a0*/  MOV R65, 0x1f ;  /* 0x0000001f00417802 */ /* 0x000fe40000000f00 */
[----:B------:R-:W-:Y:S02]  /*14b0*/  MOV R62, 0xffffffff ;  /* 0xffffffff003e7802 */ /* 0x000fe40000000f00 */
[----:B------:R-:W-:Y:S02]  /*14c0*/  MOV R66, 0x14e0 ;  /* 0x000014e000427802 */ /* 0x000fe40000000f00 */
[----:B-----5:R-:W-:Y:S05]  /*14d0*/  CALL.REL.NOINC `($__internal_169_$__cuda_sm70_shflsync_bfly_p) ;  /* 0x0000046000007944 */ /* 0x020fea0003c00000 */
[----:B-1----:R-:W-:Y:S01]  /*14e0*/  MOV R69, R64 ;  /* 0x0000004000457202 */ /* 0x002fe20000000f00 */
[----:B------:R-:W-:Y:S05]  /*14f0*/  BRA `(.L_x_3699) ;  /* 0xfffff3d000007947 */ /* 0x000fea000383ffff */
.L_x_3696:
[----:B------:R-:W-:Y:S01]  /*1500*/  HFMA2.MMA R64, -RZ, RZ, 0, 5.9604644775390625e-08 ;  /* 0x00000001ff407435 */ /* 0x000fe200000001ff */
[----:B------:R-:W-:Y:S02]  /*1510*/  MOV R67, R35 ;  /* 0x0000002300437202 */ /* 0x000fe40000000f00 */
[----:B------:R-:W-:Y:S02]  /*1520*/  MOV R65, 0x1f ;  /* 0x0000001f00417802 */ /* 0x000fe40000000f00 */
[----:B------:R-:W-:-:S02]  /*1530*/  MOV R62, 0xffffffff ;  /* 0xffffffff003e7802 */ /* 0x000fc40000000f00 */
[----:B------:R-:W-:Y:S02]  /*1540*/  MOV R66, 0x1560 ;  /* 0x0000156000427802 */ /* 0x000fe40000000f00 */
[----:B01---5:R-:W-:Y:S05]  /*1550*/  CALL.REL.NOINC `($__internal_169_$__cuda_sm70_shflsync_bfly_p) ;  /* 0x000003e000007944 */ /* 0x023fea0003c00000 */
[----:B------:R-:W-:Y:S01]  /*1560*/  FADD.FTZ R68, R68, R69 ;  /* 0x0000004544447221 */ /* 0x000fe20000010000 */
[----:B------:R-:W-:Y:S01]  /*1570*/  MOV R65, 0x1f ;  /* 0x0000001f00417802 */ /* 0x000fe20000000f00 */
[----:B-1----:R-:W-:Y:S01]  /*1580*/  FADD.FTZ R35, R35, R64 ;  /* 0x0000004023237221 */ /* 0x002fe20000010000 */
[----:B------:R-:W-:Y:S01]  /*1590*/  HFMA2.MMA R64, -RZ, RZ, 0, 1.1920928955078125e-07 ;  /* 0x00000002ff407435 */ /* 0x000fe200000001ff */
[----:B------:R-:W-:Y:S02]  /*15a0*/  MOV R62, 0xffffffff ;  /* 0xffffffff003e7802 */ /* 0x000fe40000000f00 */
[----:B------:R-:W-:Y:S02]  /*15b0*/  MOV R67, R68 ;  /* 0x0000004400437202 */ /* 0x000fe40000000f00 */
[----:B------:R-:W-:Y:S02]  /*15c0*/  MOV R66, 0x15e0 ;  /* 0x000015e000427802 */ /* 0x000fe40000000f00 */
[----:B------:R-:W-:Y:S05]  /*15d0*/  CALL.REL.NOINC `($__internal_169_$__cuda_sm70_shflsync_bfly_p) ;  /* 0x0000036000007944 */ /* 0x000fea0003c00000 */
[----:B-1----:R-:W-:Y:S01]  /*15e0*/  MOV R69, R64 ;  /* 0x0000004000457202 */ /* 0x002fe20000000f00 */
[----:B------:R-:W-:Y:S01]  /*15f0*/  HFMA2.MMA R64, -RZ, RZ, 0, 1.1920928955078125e-07 ;  /* 0x00000002ff407435 */ /* 0x000fe200000001ff */
[----:B------:R-:W-:-:S02]  /*1600*/  MOV R67, R35 ;  /* 0x0000002300437202 */ /* 0x000fc40000000f00 */
[----:B------:R-:W-:Y:S02]  /*1610*/  MOV R65, 0x1f ;  /* 0x0000001f00417802 */ /* 0x000fe40000000f00 */
[----:B------:R-:W-:Y:S02]  /*1620*/  MOV R62, 0xffffffff ;  /* 0xffffffff003e7802 */ /* 0x000fe40000000f00 */
[----:B------:R-:W-:Y:S02]  /*1630*/  MOV R66, 0x1650 ;  /* 0x0000165000427802 */ /* 0x000fe40000000f00 */
[----:B------:R-:W-:Y:S05]  /*1640*/  CALL.REL.NOINC `($__internal_169_$__cuda_sm70_shflsync_bfly_p) ;  /* 0x000002f000007944 */ /* 0x000fea0003c00000 */
[----:B------:R-:W-:Y:S01]  /*1650*/  FADD.FTZ R68, R69, R68 ;  /* 0x0000004445447221 */ /* 0x000fe20000010000 */
[----:B------:R-:W-:Y:S01]  /*1660*/  MOV R65, 0x1f ;  /* 0x0000001f00417802 */ /* 0x000fe20000000f00 */
[----:B-1----:R-:W-:Y:S01]  /*1670*/  FADD.FTZ R35, R35, R64 ;  /* 0x0000004023237221 */ /* 0x002fe20000010000 */
[----:B------:R-:W-:Y:S01]  /*1680*/  HFMA2.MMA R64, -RZ, RZ, 0, 2.384185791015625e-07 ;  /* 0x00000004ff407435 */ /* 0x000fe200000001ff */
[----:B------:R-:W-:Y:S02]  /*1690*/  MOV R62, 0xffffffff ;  /* 0xffffffff003e7802 */ /* 0x000fe40000000f00 */
[----:B------:R-:W-:-:S02]  /*16a0*/  MOV R67, R68 ;  /* 0x0000004400437202 */ /* 0x000fc40000000f00 */
[----:B------:R-:W-:Y:S02]  /*16b0*/  MOV R66, 0x16d0 ;  /* 0x000016d000427802 */ /* 0x000fe40000000f00 */
[----:B------:R-:W-:Y:S05]  /*16c0*/  CALL.REL.NOINC `($__internal_169_$__cuda_sm70_shflsync_bfly_p) ;  /* 0x0000027000007944 */ /* 0x000fea0003c00000 */
[----:B-1----:R-:W-:Y:S01]  /*16d0*/  MOV R69, R64 ;  /* 0x0000004000457202 */ /* 0x002fe20000000f00 */
[----:B------:R-:W-:Y:S01]  /*16e0*/  HFMA2.MMA R64, -RZ, RZ, 0, 2.384185791015625e-07 ;  /* 0x00000004ff407435 */ /* 0x000fe200000001ff */
[----:B------:R-:W-:Y:S02]  /*16f0*/  MOV R67, R35 ;  /* 0x0000002300437202 */ /* 0x000fe40000000f00 */
[----:B------:R-:W-:Y:S02]  /*1700*/  MOV R65, 0x1f ;  /* 0x0000001f00417802 */ /* 0x000fe40000000f00 */
[----:B------:R-:W-:Y:S02]  /*1710*/  MOV R62, 0xffffffff ;  /* 0xffffffff003e7802 */ /* 0x000fe40000000f00 */
[----:B------:R-:W-:Y:S02]  /*1720*/  MOV R66, 0x1740 ;  /* 0x0000174000427802 */ /* 0x000fe40000000f00 */
[----:B------:R-:W-:Y:S05]  /*1730*/  CALL.REL.NOINC `($__internal_169_$__cuda_sm70_shflsync_bfly_p) ;  /* 0x0000020000007944 */ /* 0x000fea0003c00000 */
[----:B------:R-:W-:Y:S01]  /*1740*/  FADD.FTZ R68, R69, R68 ;  /* 0x0000004445447221 */ /* 0x000fe20000010000 */
[----:B------:R-:W-:Y:S01]  /*1750*/  MOV R65, 0x1f ;  /* 0x0000001f00417802 */ /* 0x000fe20000000f00 */
[----:B-1----:R-:W-:Y:S01]  /*1760*/  FADD.FTZ R35, R35, R64 ;  /* 0x0000004023237221 */ /* 0x002fe20000010000 */
[----:B------:R-:W-:Y:S01]  /*1770*/  HFMA2.MMA R64, -RZ, RZ, 0, 4.76837158203125e-07 ;  /* 0x00000008ff407435 */ /* 0x000fe200000001ff */
[----:B------:R-:W-:-:S02]  /*1780*/  MOV R62, 0xffffffff ;  /* 0xffffffff003e7802 */ /* 0x000fc40000000f00 */
[----:B------:R-:W-:Y:S02]  /*1790*/  MOV R67, R68 ;  /* 0x0000004400437202 */ /* 0x000fe40000000f00 */
[----:B------:R-:W-:Y:S02]  /*17a0*/  MOV R66, 0x17c0 ;  /* 0x000017c000427802 */ /* 0x000fe40000000f00 */
[----:B------:R-:W-:Y:S05]  /*17b0*/  CALL.REL.NOINC `($__internal_169_$__cuda_sm70_shflsync_bfly_p) ;  /* 0x0000018000007944 */ /* 0x000fea0003c00000 */
[----:B-1----:R-:W-:Y:S01]  /*17c0*/  MOV R69, R64 ;  /* 0x0000004000457202 */ /* 0x002fe20000000f00 */
[----:B------:R-:W-:Y:S01]  /*17d0*/  HFMA2.MMA R64, -RZ, RZ, 0, 4.76837158203125e-07 ;  /* 0x00000008ff407435 */ /* 0x000fe200000001ff */
[----:B------:R-:W-:Y:S02]  /*17e0*/  MOV R67, R35 ;  /* 0x0000002300437202 */ /* 0x000fe40000000f00 */
[----:B------:R-:W-:Y:S02]  /*17f0*/  MOV R65, 0x1f ;  /* 0x0000001f00417802 */ /* 0x000fe40000000f00 */
[----:B------:R-:W-:Y:S02]  /*1800*/  MOV R62, 0xffffffff ;  /* 0xffffffff003e7802 */ /* 0x000fe40000000f00 */
[----:B------:R-:W-:-:S02]  /*1810*/  MOV R66, 0x1830 ;  /* 0x0000183000427802 */ /* 0x000fc40000000f00 */
[----:B------:R-:W-:Y:S05]  /*1820*/  CALL.REL.NOINC `($__internal_169_$__cuda_sm70_shflsync_bfly_p) ;  /* 0x0000011000007944 */ /* 0x000fea0003c00000 */
[----:B------:R-:W-:Y:S01]  /*1830*/  FADD.FTZ R68, R69, R68 ;  /* 0x0000004445447221 */ /* 0x000fe20000010000 */
[----:B------:R-:W-:Y:S01]  /*1840*/  MOV R65, 0x1f ;  /* 0x0000001f00417802 */ /* 0x000fe20000000f00 */
[----:B-1----:R-:W-:Y:S01]  /*1850*/  FADD.FTZ R35, R35, R64 ;  /* 0x0000004023237221 */ /* 0x002fe20000010000 */
[----:B------:R-:W-:Y:S01]  /*1860*/  HFMA2.MMA R64, -RZ, RZ, 0, 9.5367431640625e-07 ;  /* 0x00000010ff407435 */ /* 0x000fe200000001ff */
[----:B------:R-:W-:-:S02]  /*1870*/  MOV R62, 0xffffffff ;  /* 0xffffffff003e7802 */ /* 0x000fc40000000f00 */
[----:B------:R-:W-:Y:S02]  /*1880*/  MOV R67, R68 ;  /* 0x0000004400437202 */ /* 0x000fe40000000f00 */
[----:B------:R-:W-:Y:S02]  /*1890*/  MOV R66, 0x18b0 ;  /* 0x000018b000427802 */ /* 0x000fe40000000f00 */
[----:B------:R-:W-:Y:S05]  /*18a0*/  CALL.REL.NOINC `($__internal_169_$__cuda_sm70_shflsync_bfly_p) ;  /* 0x0000009000007944 */ /* 0x000fea0003c00000 */
[----:B-1----:R-:W-:Y:S01]  /*18b0*/  MOV R69, R64 ;  /* 0x0000004000457202 */ /* 0x002fe20000000f00 */
[----:B------:R-:W-:Y:S01]  /*18c0*/  HFMA2.MMA R64, -RZ, RZ, 0, 9.5367431640625e-07 ;  /* 0x00000010ff407435 */ /* 0x000fe200000001ff */
[----:B------:R-:W-:Y:S02]  /*18d0*/  MOV R67, R35 ;  /* 0x0000002300437202 */ /* 0x000fe40000000f00 */
[----:B------:R-:W-:Y:S02]  /*18e0*/  MOV R65, 0x1f ;  /* 0x0000001f00417802 */ /* 0x000fe40000000f00 */
[----:B------:R-:W-:Y:S02]  /*18f0*/  MOV R62, 0xffffffff ;  /* 0xffffffff003e7802 */ /* 0x000fe40000000f00 */
[----:B------:R-:W-:-:S02]  /*1900*/  MOV R66, 0x1920 ;  /* 0x0000192000427802 */ /* 0x000fc40000000f00 */
[----:B------:R-:W-:Y:S05]  /*1910*/  CALL.REL.NOINC `($__internal_169_$__cuda_sm70_shflsync_bfly_p) ;  /* 0x0000002000007944 */ /* 0x000fea0003c00000 */
[----:B-1----:R-:W-:Y:S01]  /*1920*/  MOV R62, R64 ;  /* 0x00000040003e7202 */ /* 0x002fe20000000f00 */
[----:B------:R-:W-:Y:S05]  /*1930*/  BRA `(.L_x_3700) ;  /* 0xfffff0b000007947 */ /* 0x000fea000383ffff */
        .weak           $__internal_169_$__cuda_sm70_shflsync_bfly_p
        .type           $__internal_169_$__cuda_sm70_shflsync_bfly_p,@function
        .size           $__internal_169_$__cuda_sm70_shflsync_bfly_p,(.L_x_4549 - $__internal_169_$__cuda_sm70_shflsync_bfly_p)
$__internal_169_$__cuda_sm70_shflsync_bfly_p:
[----:B------:R-:W-:Y:S04]  /*1940*/  WARPSYNC R62 ;  /* 0x0000003e00007348 */ /* 0x000fe80003800000 */
[----:B------:R0:W1:Y:S02]  /*1950*/  SHFL.BFLY PT, R64, R67, R64, R65 ;  /* 0x0c00004043407389 */ /* 0x00006400000e0041 */
[----:B0-----:R-:W-:-:S06]  /*1960*/  HFMA2.MMA R67, -RZ, RZ, 0, 0 ;  /* 0x00000000ff437435 */ /* 0x001fcc00000001ff */
[----:B------:R-:W-:Y:S05]  /*1970*/  RET.REL.NODEC R66 `(_ZN10layer_norm13ln_bwd_kernelINS_13Kernel_traitsI6__halfffffjLj256ELj1ELj4ELj1ELj16ENS_18Kernel_traits_baseILj256ES2_ffffjLj128EEEEELb1ELb0ELb0ELb1EEEvNS_9BwdParamsE) ;  /* 0xffffe68042007950 */ /* 0x000fea0003c3ffff */
.L_x_3701:
        /* <DEDUP_REMOVED lines=16> */
.L_x_4549:


//--------------------- .text._ZN10layer_norm22ln_bwd_finalize_kernelINS_22Kernel_traits_finalizeILj256E6__halfffffjLb0ELj1024ELj4ENS_18Kernel_traits_baseILj256ES2_ffffjLj1024EEEEELb0ELb0EEEvNS_9BwdParamsE --------------------------
	.section	.text._ZN10layer_norm22ln_bwd_finalize_kernelINS_22Kernel_traits_finalizeILj256E6__halfffffjLb0ELj1024ELj4ENS_18Kernel_traits_baseILj256ES2_ffffjLj1024EEEEELb0ELb0EEEvNS_9BwdParamsE,"ax",@progbits
	.sectioninfo	@"SHI_REGISTERS=30"
	.align	128
        .global         _ZN10layer_norm22ln_bwd_finalize_kernelINS_22Kernel_traits_finalizeILj256E6__halfffffjLb0ELj1024ELj4ENS_18Kernel_traits_baseILj256ES2_ffffjLj1024EEEEELb0ELb0EEEvNS_9BwdParamsE
        .type           _ZN10layer_norm22ln_bwd_finalize_kernelINS_22Kernel_traits_finalizeILj256E6__halfffffjLb0ELj1024ELj4ENS_18Kernel_traits_baseILj256ES2_ffffjLj1024EEEEELb0ELb0EEEvNS_9BwdParamsE,@function
        .size           _ZN10layer_norm22ln_bwd_finalize_kernelINS_22Kernel_traits_finalizeILj256E6__halfffffjLb0ELj1024ELj4ENS_18Kernel_traits_baseILj256ES2_ffffjLj1024EEEEELb0ELb0EEEvNS_9BwdParamsE,(.L_x_4550 - _ZN10layer_norm22ln_bwd_finalize_kernelINS_22Kernel_traits_finalizeILj256E6__halfffffjLb0ELj1024ELj4ENS_18Kernel_traits_baseILj256ES2_ffffjLj1024EEEEELb0ELb0EEEvNS_9BwdParamsE)
        .other          _ZN10layer_norm22ln_bwd_finalize_kernelINS_22Kernel_traits_finalizeILj256E6__halfffffjLb0ELj1024ELj4ENS_18Kernel_traits_baseILj256ES2_ffffjLj1024EEEEELb0ELb0EEEvNS_9BwdParamsE,@"STO_CUDA_ENTRY STV_DEFAULT"
_ZN10layer_norm22ln_bwd_finalize_kernelINS_22Kernel_traits_finalizeILj256E6__halfffffjLb0ELj1024ELj4ENS_18Kernel_traits_baseILj256ES2_ffffjLj1024EEEEELb0ELb0EEEvNS_9BwdParamsE:
.text._ZN10layer_norm22ln_bwd_finalize_kernelINS_22Kernel_traits_finalizeILj256E6__halfffffjLb0ELj1024ELj4ENS_18Kernel_traits_baseILj256ES2_ffffjLj1024EEEEELb0ELb0EEEvNS_9BwdParamsE:
        /* <DEDUP_REMOVED lines=19> */
.L_x_3715:
        /* <DEDUP_REMOVED lines=28> */
.L_x_3706:
        /* <DEDUP_REMOVED lines=35> */
.L_x_3705:
[----:B------:R-:W-:Y:S05]  /*0520*/  BSYNC B1 ;  /* 0x0000000000017941 */ /* 0x000fea0003800000 */
.L_x_3704:
        /* <DEDUP_REMOVED lines=23> */
.L_x_3708:
[----:B------:R-:W-:Y:S05]  /*06a0*/  BSYNC B1 ;  /* 0x0000000000017941 */ /* 0x000fea0003800000 */
.L_x_3707:
        /* <DEDUP_REMOVED lines=11> */
.L_x_3709:
[----:B------:R-:W-:Y:S05]  /*0760*/  BSYNC B1 ;  /* 0x0000000000017941 */ /* 0x000fea0003800000 */
.L_x_3703:
[----:B------:R-:W-:Y:S05]  /*0770*/  BSYNC B0 ;  /* 0x0000000000007941 */ /* 0x000fea0003800000 */
.L_x_3702:
        /* <DEDUP_REMOVED lines=11> */
.L_x_3716:
        /* <DEDUP_REMOVED lines=18> */
.L_x_3717:
[----:B---3--:R-:W-:Y:S02]  /*0950*/  FADD.FTZ R4, R4, R9 ;  /* 0x0000000904047221 */ /* 0x008fe40000010000 */
[----:B-12---:R-:W-:-:S03]  /*0960*/  FADD.FTZ R6, R5, R6 ;  /* 0x0000000605067221 */ /* 0x006fc60000010000 */
[----:B------:R1:W-:Y:S04]  /*0970*/  @!P1 STS [R17.X4+0x2000], R4 ;  /* 0x0020000411009388 */ /* 0x0003e80000004800 */
[----:B------:R1:W-:Y:S02]  /*0980*/  @!P1 STS [R17.X4+0x2080], R6 ;  /* 0x0020800611009388 */ /* 0x0003e40000004800 */
.L_x_3710:
        /* <DEDUP_REMOVED lines=17> */
.L_x_3714:
[----:B------:R-:W-:Y:S05]  /*0aa0*/  BSYNC B0 ;  /* 0x0000000000007941 */ /* 0x000fea0003800000 */
.L_x_3713:
[C---:B------:R-:W-:Y:S02]  /*0ab0*/  ISETP.GT.U32.AND P1, PT, R18.reuse, -0x101, PT ;  /* 0xfffffeff1200780c */ /* 0x040fe40003f24070 */
[----:B------:R-:W-:Y:S02]  /*0ac0*/  IADD3 R18, R18, 0x100, RZ ;  /* 0x0000010012127810 */ /* 0x000fe40007ffe0ff */
[----:B------:R-:W-:-:S09]  /*0ad0*/  IADD3 R19, R19, 0x80, RZ ;  /* 0x0000008013137810 */ /* 0x000fd20007ffe0ff */
[----:B01----:R-:W-:Y:S05]  /*0ae0*/  @P1 BRA `(.L_x_3715) ;  /* 0xfffff64000001947 */ /* 0x003fea000383ffff */
[----:B------:R-:W-:Y:S05]  /*0af0*/  EXIT ;  /* 0x000000000000794d */ /* 0x000fea0003800000 */
.L_x_3711:
[----:B--2---:R-:W-:Y:S01]  /*0b00*/  IMAD.MOV.U32 R9, RZ, RZ, R5 ;  /* 0x000000ffff097224 */ /* 0x004fe200078e0005 */
[----:B------:R-:W-:Y:S01]  /*0b10*/  MOV R8, 0x1 ;  /* 0x0000000100087802 */ /* 0x000fe20000000f00 */
[----:B------:R-:W-:Y:S01]  /*0b20*/  IMAD.MOV.U32 R7, RZ, RZ, 0x1f ;  /* 0x0000001fff077424 */ /* 0x000fe200078e00ff */
[----:B------:R-:W-:Y:S02]  /*0b30*/  MOV R10, 0xffffffff ;  /* 0xffffffff000a7802 */ /* 0x000fe40000000f00 */
[----:B------:R-:W-:Y:S02]  /*0b40*/  MOV R2, 0xb60 ;  /* 0x00000b6000027802 */ /* 0x000fe40000000f00 */
[----:B01----:R-:W-:Y:S05]  /*0b50*/  CALL.REL.NOINC `($__internal_170_$__cuda_sm70_shflsync_bfly_p) ;  /* 0x000003b000007944 */ /* 0x003fea0003c00000 */
[----:B-1----:R-:W-:Y:S01]  /*0b60*/  IMAD.MOV.U32 R2, RZ, RZ, R7 ;  /* 0x000000ffff027224 */ /* 0x002fe200078e0007 */
[----:B0-----:R-:W-:Y:S05]  /*0b70*/  BRA `(.L_x_3716) ;  /* 0xfffffcb000007947 */ /* 0x001fea000383ffff */
.L_x_3712:
[----:B------:R-:W-:Y:S01]  /*0b80*/  HFMA2.MMA R8, -RZ, RZ, 0, 1.1920928955078125e-07 ;  /* 0x00000002ff087435 */ /* 0x000fe200000001ff */
[----:B------:R-:W-:Y:S01]  /*0b90*/  IMAD.MOV.U32 R7, RZ, RZ, 0x1f ;  /* 0x0000001fff077424 */ /* 0x000fe200078e00ff */
[----:B------:R-:W-:Y:S02]  /*0ba0*/  MOV R10, 0xffffffff ;  /* 0xffffffff000a7802 */ /* 0x000fe40000000f00 */
[----:B------:R-:W-:-:S02]  /*0bb0*/  MOV R2, 0xbd0 ;  /* 0x00000bd000027802 */ /* 0x000fc40000000f00 */
[----:B012---:R-:W-:Y:S05]  /*0bc0*/  CALL.REL.NOINC `($__internal_170_$__cuda_sm70_shflsync_bfly_p) ;  /* 0x0000034000007944 */ /* 0x007fea0003c00000 */
[----:B01----:R-:W-:Y:S01]  /*0bd0*/  FADD.FTZ R9, R9, R7 ;  /* 0x0000000709097221 */ /* 0x003fe20000010000 */
[----:B------:R-:W-:Y:S01]  /*0be0*/  HFMA2.MMA R7, -RZ, RZ, 0, 1.847743988037109375e-06 ;  /* 0x0000001fff077435 */ /* 0x000fe200000001ff */
[----:B------:R-:W-:Y:S01]  /*0bf0*/  IMAD.MOV.U32 R8, RZ, RZ, 0x4 ;  /* 0x00000004ff087424 */ /* 0x000fe200078e00ff */
[----:B------:R-:W-:Y:S01]  /*0c00*/  MOV R2, 0xc30 ;  /* 0x00000c3000027802 */ /* 0x000fe20000000f00 */
[----:B------:R-:W-:-:S03]  /*0c10*/  IMAD.MOV.U32 R10, RZ, RZ, -0x1 ;  /* 0xffffffffff0a7424 */ /* 0x000fc600078e00ff */
[----:B------:R-:W-:Y:S05]  /*0c20*/  CALL.REL.NOINC `($__internal_170_$__cuda_sm70_shflsync_bfly_p) ;  /* 0x000002e000007944 */ /* 0x000fea0003c00000 */
[----:B01----:R-:W-:Y:S01]  /*0c30*/  FADD.FTZ R9, R9, R7 ;  /* 0x0000000709097221 */ /* 0x003fe20000010000 */
[----:B------:R-:W-:Y:S01]  /*0c40*/  HFMA2.MMA R7, -RZ, RZ, 0, 1.847743988037109375e-06 ;  /* 0x0000001fff077435 */ /* 0x000fe200000001ff */
[----:B------:R-:W-:Y:S01]  /*0c50*/  MOV R8, 0x8 ;  /* 0x0000000800087802 */ /* 0x000fe20000000f00 */
[----:B------:R-:W-:Y:S01]  /*0c60*/  IMAD.MOV.U32 R10, RZ, RZ, -0x1 ;  /* 0xffffffffff0a7424 */ /* 0x000fe200078e00ff */
[----:B------:R-:W-:-:S03]  /*0c70*/  MOV R2, 0xc90 ;  /* 0x00000c9000027802 */ /* 0x000fc60000000f00 */
[----:B------:R-:W-:Y:S05]  /*0c80*/  CALL.REL.NOINC `($__internal_170_$__cuda_sm70_shflsync_bfly_p) ;  /* 0x0000028000007944 */ /* 0x000fea0003c00000 */
[----:B-1----:R-:W-:Y:S01]  /*0c90*/  FADD.FTZ R6, R9, R7 ;  /* 0x0000000709067221 */ /* 0x002fe20000010000 */
[----:B------:R-:W-:Y:S01]  /*0ca0*/  HFMA2.MMA R7, -RZ, RZ, 0, 1.847743988037109375e-06 ;  /* 0x0000001fff077435 */ /* 0x000fe200000001ff */
[----:B0-----:R-:W-:Y:S01]  /*0cb0*/  MOV R8, 0x10 ;  /* 0x0000001000087802 */ /* 0x001fe20000000f00 */
[----:B------:R-:W-:Y:S01]  /*0cc0*/  IMAD.MOV.U32 R10, RZ, RZ, -0x1 ;  /* 0xffffffffff0a7424 */ /* 0x000fe200078e00ff */
[----:B------:R-:W-:-:S02]  /*0cd0*/  MOV R2, 0xd00 ;  /* 0x00000d0000027802 */ /* 0x000fc40000000f00 */
[----:B------:R-:W-:Y:S02]  /*0ce0*/  MOV R9, R6 ;  /* 0x0000000600097202 */ /* 0x000fe40000000f00 */
[----:B------:R-:W-:Y:S05]  /*0cf0*/  CALL.REL.NOINC `($__internal_170_$__cuda_sm70_shflsync_bfly_p) ;  /* 0x0000021000007944 */ /* 0x000fea0003c00000 */
[----:B0-----:R-:W-:Y:S01]  /*0d00*/  HFMA2.MMA R8, -RZ, RZ, 0, 5.9604644775390625e-08 ;  /* 0x00000001ff087435 */ /* 0x001fe200000001ff */
[----:B-1----:R-:W-:Y:S01]  /*0d10*/  MOV R5, R7 ;  /* 0x0000000700057202 */ /* 0x002fe20000000f00 */
[----:B------:R-:W-:Y:S01]  /*0d20*/  IMAD.MOV.U32 R9, RZ, RZ, R4 ;  /* 0x000000ffff097224 */ /* 0x000fe200078e0004 */
[----:B------:R-:W-:Y:S01]  /*0d30*/  MOV R7, 0x1f ;  /* 0x0000001f00077802 */ /* 0x000fe20000000f00 */
[----:B------:R-:W-:Y:S01]  /*0d40*/  IMAD.MOV.U32 R10, RZ, RZ, -0x1 ;  /* 0xffffffffff0a7424 */ /* 0x000fe200078e00ff */
[----:B------:R-:W-:Y:S02]  /*0d50*/  MOV R2, 0xd70 ;  /* 0x00000d7000027802 */ /* 0x000fe40000000f00 */
[----:B------:R-:W-:Y:S05]  /*0d60*/  CALL.REL.NOINC `($__internal_170_$__cuda_sm70_shflsync_bfly_p) ;  /* 0x000001a000007944 */ /* 0x000fea0003c00000 */
[----:B0-----:R-:W-:Y:S01]  /*0d70*/  HFMA2.MMA R8, -RZ, RZ, 0, 1.1920928955078125e-07 ;  /* 0x00000002ff087435 */ /* 0x001fe200000001ff */
[----:B-1----:R-:W-:Y:S01]  /*0d80*/  FADD.FTZ R9, R4, R7 ;  /* 0x0000000704097221 */ /* 0x002fe20000010000 */
[----:B------:R-:W-:Y:S01]  /*0d90*/  MOV R7, 0x1f ;  /* 0x0000001f00077802 */ /* 0x000fe20000000f00 */
[----:B------:R-:W-:Y:S01]  /*0da0*/  IMAD.MOV.U32 R10, RZ, RZ, -0x1 ;  /* 0xffffffffff0a7424 */ /* 0x000fe200078e00ff */
[----:B------:R-:W-:Y:S02]  /*0db0*/  MOV R2, 0xdd0 ;  /* 0x00000dd000027802 */ /* 0x000fe40000000f00 */
[----:B------:R-:W-:Y:S05]  /*0dc0*/  CALL.REL.NOINC `($__internal_170_$__cuda_sm70_shflsync_bfly_p) ;  /* 0x0000014000007944 */ /* 0x000fea0003c00000 */
[----:B0-----:R-:W-:Y:S01]  /*0dd0*/  HFMA2.MMA R8, -RZ, RZ, 0, 2.384185791015625e-07 ;  /* 0x00000004ff087435 */ /* 0x001fe200000001ff */
[----:B-1----:R-:W-:Y:S01]  /*0de0*/  FADD.FTZ R9, R9, R7 ;  /* 0x0000000709097221 */ /* 0x002fe20000010000 */
[----:B------:R-:W-:Y:S01]  /*0df0*/  MOV R7, 0x1f ;  /* 0x0000001f00077802 */ /* 0x000fe20000000f00 */
[----:B------:R-:W-:Y:S01]  /*0e00*/  IMAD.MOV.U32 R10, RZ, RZ, -0x1 ;  /* 0xffffffffff0a7424 */ /* 0x000fe200078e00ff */
[----:B------:R-:W-:-:S02]  /*0e10*/  MOV R2, 0xe30 ;  /* 0x00000e3000027802 */ /* 0x000fc40000000f00 */
[----:B------:R-:W-:Y:S05]  /*0e20*/  CALL.REL.NOINC `($__internal_170_$__cuda_sm70_shflsync_bfly_p) ;  /* 0x000000e000007944 */ /* 0x000fea0003c00000 */
[----:B0-----:R-:W-:Y:S01]  /*0e30*/  HFMA2.MMA R8, -RZ, RZ, 0, 4.76837158203125e-07 ;  /* 0x00000008ff087435 */ /* 0x001fe200000001ff */
[----:B-1----:R-:W-:Y:S01]  /*0e40*/  FADD.FTZ R9, R9, R7 ;  /* 0x0000000709097221 */ /* 0x002fe20000010000 */
[----:B------:R-:W-:Y:S01]  /*0e50*/  MOV R7, 0x1f ;  /* 0x0000001f00077802 */ /* 0x000fe20000000f00 */
[----:B------:R-:W-:Y:S01]  /*0e60*/  IMAD.MOV.U32 R10, RZ, RZ, -0x1 ;  /* 0xffffffffff0a7424 */ /* 0x000fe200078e00ff */
[----:B------:R-:W-:-:S02]  /*0e70*/  MOV R2, 0xe90 ;  /* 0x00000e9000027802 */ /* 0x000fc40000000f00 */
[----:B------:R-:W-:Y:S05]  /*0e80*/  CALL.REL.NOINC `($__internal_170_$__cuda_sm70_shflsync_bfly_p) ;  /* 0x0000008000007944 */ /* 0x000fea0003c00000 */
[----:B0-----:R-:W-:Y:S01]  /*0e90*/  HFMA2.MMA R8, -RZ, RZ, 0, 9.5367431640625e-07 ;  /* 0x00000010ff087435 */ /* 0x001fe200000001ff */
[----:B-1----:R-:W-:Y:S01]  /*0ea0*/  FADD.FTZ R9, R9, R7 ;  /* 0x0000000709097221 */ /* 0x002fe20000010000 */
[----:B------:R-:W-:Y:S01]  /*0eb0*/  MOV R7, 0x1f ;  /* 0x0000001f00077802 */ /* 0x000fe20000000f00 */
[----:B------:R-:W-:Y:S01]  /*0ec0*/  IMAD.MOV.U32 R10, RZ, RZ, -0x1 ;  /* 0xffffffffff0a7424 */ /* 0x000fe200078e00ff */
[----:B------:R-:W-:-:S02]  /*0ed0*/  MOV R2, 0xef0 ;  /* 0x00000ef000027802 */ /* 0x000fc40000000f00 */
[----:B------:R-:W-:Y:S05]  /*0ee0*/  CALL.REL.NOINC `($__internal_170_$__cuda_sm70_shflsync_bfly_p) ;  /* 0x0000002000007944 */ /* 0x000fea0003c00000 */
[----:B-1----:R-:W-:Y:S01]  /*0ef0*/  MOV R4, R7 ;  /* 0x0000000700047202 */ /* 0x002fe20000000f00 */
[----:B0-----:R-:W-:Y:S05]  /*0f00*/  BRA `(.L_x_3717) ;  /* 0xfffffa4000007947 */ /* 0x001fea000383ffff */
        .weak           $__internal_170_$__cuda_sm70_shflsync_bfly_p
        .type           $__internal_170_$__cuda_sm70_shflsync_bfly_p,@function
        .size           $__internal_170_$__cuda_sm70_shflsync_bfly_p,(.L_x_4550 - $__internal_170_$__cuda_sm70_shflsync_bfly_p)
$__internal_170_$__cuda_sm70_shflsync_bfly_p:
[----:B------:R-:W-:Y:S01]  /*0f10*/  HFMA2.MMA R3, -RZ, RZ, 0, 0 ;  /* 0x00000000ff037435 */ /* 0x000fe200000001ff */
[----:B------:R-:W-:Y:S04]  /*0f20*/  WARPSYNC R10 ;  /* 0x0000000a00007348 */ /* 0x000fe80003800000 */
[----:B------:R0:W1:Y:S01]  /*0f30*/  SHFL.BFLY PT, R7, R9, R8, R7 ;  /* 0x0c00000809077389 */ /* 0x00006200000e0007 */
[----:B------:R-:W-:Y:S05]  /*0f40*/  RET.REL.NODEC R2 `(_ZN10layer_norm22ln_bwd_finalize_kernelINS_22Kernel_traits_finalizeILj256E6__halfffffjLb0ELj1024ELj4ENS_18Kernel_traits_baseILj256ES2_ffffjLj1024EEEEELb0ELb0EEEvNS_9BwdParamsE) ;  /* 0xfffff0b002007950 */ /* 0x000fea0003c3ffff */
.L_x_3718:
        /* <DEDUP_REMOVED lines=11> */
.L_x_4550:


//--------------------- .text._ZN10layer_norm13ln_bwd_kernelINS_13Kernel_traitsI6__halfffffjLj256ELj1ELj4ELj1ELj16ENS_18Kernel_traits_baseILj256ES2_ffffjLj128EEEEELb1ELb0ELb1ELb0EEEvNS_9BwdParamsE --------------------------
	.section	.text._ZN10layer_norm13ln_bwd_kernelINS_13Kernel_traitsI6__halfffffjLj256ELj1ELj4ELj1ELj16ENS_18Kernel_traits_baseILj256ES2_ffffjLj128EEEEELb1ELb0ELb1ELb0EEEvNS_9BwdParamsE,"ax",@progbits
	.sectioninfo	@"SHI_REGISTERS=86"
	.align	128
        .global         _ZN10layer_norm13ln_bwd_kernelINS_13Kernel_traitsI6__halfffffjLj256ELj1ELj4ELj1ELj16ENS_18Kernel_traits_baseILj256ES2_ffffjLj128EEEEELb1ELb0ELb1ELb0EEEvNS_9BwdParamsE
        .type           _ZN10layer_norm13ln_bwd_kernelINS_13Kernel_traitsI6__halfffffjLj256ELj1ELj4ELj1ELj16ENS_18Kernel_traits_baseILj256ES2_ffffjLj128EEEEELb1ELb0ELb1ELb0EEEvNS_9BwdParamsE,@function
        .size           _ZN10layer_norm13ln_bwd_kernelINS_13Kernel_traitsI6__halfffffjLj256ELj1ELj4ELj1ELj16ENS_18Kernel_traits_baseILj256ES2_ffffjLj128EEEEELb1ELb0ELb1ELb0EEEvNS_9BwdParamsE,(.L_x_4551 - _ZN10layer_norm13ln_bwd_kernelINS_13Kernel_traitsI6__halfffffjLj256ELj1ELj4ELj1ELj16ENS_18Kernel_traits_baseILj256ES2_ffffjLj128EEEEELb1ELb0ELb1ELb0EEEvNS_9BwdParamsE)
        .other          _ZN10layer_norm13ln_bwd_kernelINS_13Kernel_traitsI6__halfffffjLj256ELj1ELj4ELj1ELj16ENS_18Kernel_traits_baseILj256ES2_ffffjLj128EEEEELb1ELb0ELb1ELb0EEEvNS_9BwdParamsE,@"STO_CUDA_ENTRY STV_DEFAULT"
_ZN10layer_norm13ln_bwd_kernelINS_13Kernel_traitsI6__halfffffjLj256ELj1ELj4ELj1ELj16ENS_18Kernel_traits_baseILj256ES2_ffffjLj128EEEEELb1ELb0ELb1ELb0EEEvNS_9BwdParamsE:
.text._ZN10layer_norm13ln_bwd_kernelINS_13Kernel_traitsI6__halfffffjLj256ELj1ELj4ELj1ELj16ENS_18Kernel_traits_baseILj256ES2_ffffjLj128EEEEELb1ELb0ELb1ELb0EEEvNS_9BwdParamsE:
        /* <DEDUP_REMOVED lines=32> */
[----:B-----5:R-:W-:Y:S01]  /*0200*/  IMAD.MOV.U32 R53, RZ, RZ, R8 ;  /* 0x000000ffff357224 */ /* 0x020fe200078e0008 */
[----:B------:R-:W-:Y:S01]  /*0210*/  SHF.R.U64 R10, R8, 0x10, R9 ;  /* 0x00000010080a7819 */ /* 0x000fe20000001209 */
[----:B------:R-:W-:Y:S01]  /*0220*/  IMAD.MOV.U32 R57, RZ, RZ, R4 ;  /* 0x000000ffff397224 */ /* 0x000fe200078e0004 */
[--C-:B------:R-:W-:Y:S01]  /*0230*/  SHF.R.U64 R54, R4, 0x10, R5.reuse ;  /* 0x0000001004367819 */ /* 0x100fe20000001205 */
[----:B------:R-:W-:Y:S01]  /*0240*/  IMAD.MOV.U32 R17, RZ, RZ, RZ ;  /* 0x000000ffff117224 */ /* 0x000fe200078e00ff */
        /* <DEDUP_REMOVED lines=12> */
.L_x_3749:
[----:B------:R-:W-:-:S10]  /*0310*/  HFMA2.MMA R9, -RZ, RZ, 0, 2.384185791015625e-07 ;  /* 0x00000004ff097435 */ /* 0x000fd400000001ff */
[----:B------:R-:W-:-:S06]  /*0320*/  IMAD.WIDE R48, R58, R9, c[0x0][0x1d8] ;  /* 0x000076003a307625 */ /* 0x000fcc00078e0209 */
[----:B------:R-:W2:Y:S01]  /*0330*/  LDG.E R48, [R48.64] ;  /* 0x0000000430307981 */ /* 0x000ea2000c1e1900 */
[----:B------:R-:W-:-:S04]  /*0340*/  IMAD.WIDE R46, R58, R9, c[0x0][0x1a8] ;  /* 0x00006a003a2e7625 */ /* 0x000fc800078e0209 */
[C---:B------:R-:W-:Y:S01]  /*0350*/  IMAD.WIDE R44, R58.reuse, R9, c[0x0][0x1d0] ;  /* 0x000074003a2c7625 */ /* 0x040fe200078e0209 */
[----:B------:R1:W5:Y:S04]  /*0360*/  LDG.E R7, [R46.64] ;  /* 0x000000042e077981 */ /* 0x000368000c1e1900 */
[----:B------:R1:W5:Y:S01]  /*0370*/  LDG.E R6, [R44.64] ;  /* 0x000000042c067981 */ /* 0x000362000c1e1900 */
[----:B------:R-:W-:Y:S01]  /*0380*/  IMAD R0, R58, c[0x0][0x168], RZ ;  /* 0x00005a003a007a24 */ /* 0x000fe200078e02ff */
[----:B------:R-:W-:Y:S01]  /*0390*/  LOP3.LUT R66, R59, 0x1f, RZ, 0xc0, !PT ;  /* 0x0000001f3b427812 */ /* 0x000fe200078ec0ff */
[----:B------:R-:W-:Y:S03]  /*03a0*/  BSSY B0, `(.L_x_3720) ;  /* 0x000008a000007945 */ /* 0x000fe60003800000 */
[----:B------:R-:W-:-:S04]  /*03b0*/  SHF.R.S32.HI R5, RZ, 0x1f, R0 ;  /* 0x0000001fff057819 */ /* 0x000fc80000011400 */
[----:B------:R-:W-:Y:S01]  /*03c0*/  LEA.HI R51, R5, R0, RZ, 0x2 ;  /* 0x0000000005337211 */ /* 0x000fe200078f10ff */
[----:B------:R-:W-:-:S03]  /*03d0*/  IMAD.MOV.U32 R5, RZ, RZ, 0x10 ;  /* 0x00000010ff057424 */ /* 0x000fc600078e00ff */
[----:B------:R-:W-:-:S05]  /*03e0*/  LEA.HI.SX32 R60, R51, R66, 0x1e ;  /* 0x00000042333c7211 */ /* 0x000fca00078ff2ff */
[----:B------:R-:W-:Y:S01]  /*03f0*/  IMAD.WIDE.U32 R82, R60, R5, c[0x0][0x218] ;  /* 0x000086003c527625 */ /* 0x000fe200078e0005 */
[----:B--2---:R-:W-:-:S13]  /*0400*/  ISETP.GT.AND P5, PT, R48, RZ, PT ;  /* 0x000000ff3000720c */ /* 0x004fda0003fa4270 */
[----:B------:R-:W-:Y:S05]  /*0410*/  @P5 BRA `(.L_x_3721) ;  /* 0x000001d000005947 */ /* 0x000fea0003800000 */
[----:B-1---5:R-:W-:Y:S01]  /*0420*/  ISETP.GE.AND P0, PT, R6, 0x1, PT ;  /* 0x000000010600780c */ /* 0x022fe20003f06270 */
[----:B------:R-:W-:Y:S01]  /*0430*/  BSSY B1, `(.L_x_3722) ;  /* 0x0000010000017945 */ /* 0x000fe20003800000 */
[----:B------:R-:W-:-:S11]  /*0440*/  MOV R2, RZ ;  /* 0x000000ff00027202 */ /* 0x000fd60000000f00 */
[----:B------:R-:W-:-:S05]  /*0450*/  @P0 IADD3 R0, R6, -0x1, RZ ;  /* 0xffffffff06000810 */ /* 0x000fca0007ffe0ff */
[----:B------:R-:W-:-:S05]  /*0460*/  @P0 IMAD R0, R0, c[0x0][0x168], RZ ;  /* 0x00005a0000000a24 */ /* 0x000fca00078e02ff */
[----:B------:R-:W-:-:S04]  /*0470*/  @P0 SHF.R.S32.HI R45, RZ, 0x1f, R0 ;  /* 0x0000001fff2d0819 */ /* 0x000fc80000011400 */
[----:B------:R-:W-:Y:S01]  /*0480*/  @P0 LEA.HI R45, R45, R0, RZ, 0x2 ;  /* 0x000000002d2d0211 */ /* 0x000fe200078f10ff */
[----:B------:R-:W-:-:S03]  /*0490*/  IMAD.MOV.U32 R0, RZ, RZ, R60 ;  /* 0x000000ffff007224 */ /* 0x000fc600078e003c */
[----:B------:R-:W-:Y:S01]  /*04a0*/  @P0 LEA.HI.SX32 R2, R45, R66, 0x1e ;  /* 0x000000422d020211 */ /* 0x000fe200078ff2ff */
[----:B------:R-:W-:Y:S05]  /*04b0*/  @!P3 BRA `(.L_x_3723) ;  /* 0x000000700000b947 */ /* 0x000fea0003800000 */
[----:B------:R-:W-:-:S04]  /*04c0*/  ISETP.NE.U32.AND P0, PT, RZ, c[0x0][0x218], PT ;  /* 0x00008600ff007a0c */ /* 0x000fc80003f05070 */
[----:B------:R-:W-:Y:S01]  /*04d0*/  ISETP.NE.AND.EX P0, PT, RZ, c[0x0][0x21c], PT, P0 ;  /* 0x00008700ff007a0c */ /* 0x000fe20003f05300 */
[----:B------:R-:W-:-:S05]  /*04e0*/  IMAD.WIDE.U32 R44, R2, R9, c[0x0][0x190] ;  /* 0x00006400022c7625 */ /* 0x000fca00078e0009 */
[----:B------:R1:W5:Y:S07]  /*04f0*/  LDG.E R4, [R44.64] ;  /* 0x000000042c047981 */ /* 0x00036e000c1e1900 */
[----:B------:R1:W5:Y:S01]  /*0500*/  @P0 LDG.E.128 R24, [R82.64] ;  /* 0x0000000452180981 */ /* 0x000362000c1e1d00 */
[----:B------:R-:W-:Y:S02]  /*0510*/  IADD3 R2, R2, 0x20, RZ ;  /* 0x0000002002027810 */ /* 0x000fe40007ffe0ff */
[----:B------:R-:W-:-:S02]  /*0520*/  IADD3 R0, R60, 0x20, RZ ;  /* 0x000000203c007810 */ /* 0x000fc40007ffe0ff */
.L_x_3723:
[----:B------:R-:W-:Y:S05]  /*0530*/  BSYNC B1 ;  /* 0x0000000000017941 */ /* 0x000fea0003800000 */
.L_x_3722:
[----:B------:R-:W-:Y:S01]  /*0540*/  MOV R81, RZ ;  /* 0x000000ff00517202 */ /* 0x000fe20000000f00 */
[----:B------:R-:W-:Y:S01]  /*0550*/  IMAD.MOV.U32 R79, RZ, RZ, RZ ;  /* 0x000000ffff4f7224 */ /* 0x000fe200078e00ff */
[----:B------:R-:W-:Y:S05]  /*0560*/  @!P4 BRA `(.L_x_3724) ;  /* 0x000006d00000c947 */ /* 0x000fea0003800000 */
[----:B------:R-:W-:Y:S01]  /*0570*/  ISETP.NE.U32.AND P0, PT, RZ, c[0x0][0x218], PT ;  /* 0x00008600ff007a0c */ /* 0x000fe20003f05070 */
[----:B------:R-:W-:-:S03]  /*0580*/  IMAD.WIDE.U32 R2, R2, R9, c[0x0][0x190] ;  /* 0x0000640002027625 */ /* 0x000fc600078e0009 */
[----:B------:R-:W-:-:S03]  /*0590*/  ISETP.NE.AND.EX P0, PT, RZ, c[0x0][0x21c], PT, P0 ;  /* 0x00008700ff007a0c */ /* 0x000fc60003f05300 */
[----:B------:R2:W5:Y:S10]  /*05a0*/  LDG.E R3, [R2.64] ;  /* 0x0000000402037981 */ /* 0x000574000c1e1900 */
[----:B-1----:R-:W-:-:S05]  /*05b0*/  @P0 IMAD.WIDE.U32 R44, R0, R5, c[0x0][0x218] ;  /* 0x00008600002c0625 */ /* 0x002fca00078e0005 */
[----:B------:R2:W5:Y:S01]  /*05c0*/  @P0 LDG.E.128 R12, [R44.64] ;  /* 0x000000042c0c0981 */ /* 0x000562000c1e1d00 */
[----:B------:R-:W-:Y:S01]  /*05d0*/  HFMA2.MMA R79, -RZ, RZ, 0, 0 ;  /* 0x00000000ff4f7435 */ /* 0x000fe200000001ff */
[----:B------:R-:W-:Y:S05]  /*05e0*/  BRA `(.L_x_3724) ;  /* 0x0000065000007947 */ /* 0x000fea0003800000 */
.L_x_3721:
[----:B-1---5:R-:W-:Y:S01]  /*05f0*/  ISETP.GE.AND P0, PT, R6, 0x1, PT ;  /* 0x000000010600780c */ /* 0x022fe20003f06270 */
[----:B------:R-:W-:Y:S01]  /*0600*/  IMAD.MOV.U32 R2, RZ, RZ, RZ ;  /* 0x000000ffff027224 */ /* 0x000fe200078e00ff */
[----:B------:R-:W-:-:S05]  /*0610*/  IADD3 R48, R48, -0x1, RZ ;  /* 0xffffffff30307810 */ /* 0x000fca0007ffe0ff */
[----:B------:R-:W-:-:S05]  /*0620*/  IMAD R48, R48, c[0x0][0x168], RZ ;  /* 0x00005a0030307a24 */ /* 0x000fca00078e02ff */
[----:B------:R-:W-:Y:S02]  /*0630*/  SHF.R.S32.HI R45, RZ, 0x1f, R48 ;  /* 0x0000001fff2d7819 */ /* 0x000fe40000011430 */
[----:B------:R-:W-:Y:S02]  /*0640*/  @P0 IADD3 R0, R6, -0x1, RZ ;  /* 0xffffffff06000810 */ /* 0x000fe40007ffe0ff */
[----:B------:R-:W-:-:S03]  /*0650*/  LEA.HI R45, R45, R48, RZ, 0x2 ;  /* 0x000000302d2d7211 */ /* 0x000fc600078f10ff */
[----:B------:R-:W-:-:S05]  /*0660*/  @P0 IMAD R0, R0, c[0x0][0x168], RZ ;  /* 0x00005a0000000a24 */ /* 0x000fca00078e02ff */
[----:B------:R-:W-:-:S04]  /*0670*/  @P0 SHF.R.S32.HI R47, RZ, 0x1f, R0 ;  /* 0x0000001fff2f0819 */ /* 0x000fc80000011400 */
[----:B------:R-:W-:-:S04]  /*0680*/  @P0 LEA.HI R47, R47, R0, RZ, 0x2 ;  /* 0x000000002f2f0211 */ /* 0x000fc800078f10ff */
[-C--:B------:R-:W-:Y:S02]  /*0690*/  @P0 LEA.HI.SX32 R2, R47, R66.reuse, 0x1e ;  /* 0x000000422f020211 */ /* 0x080fe400078ff2ff */
[----:B------:R-:W-:Y:S01]  /*06a0*/  LEA.HI.SX32 R66, R45, R66, 0x1e ;  /* 0x000000422d427211 */ /* 0x000fe200078ff2ff */
[----:B------:R-:W-:-:S05]  /*06b0*/  IMAD.WIDE R44, R58, R9, c[0x0][0x1a0] ;  /* 0x000068003a2c7625 */ /* 0x000fca00078e0209 */
[----:B------:R-:W2:Y:S01]  /*06c0*/  LDG.E R0, [R44.64] ;  /* 0x000000042c007981 */ /* 0x000ea2000c1e1900 */
[----:B0-----:R-:W-:Y:S01]  /*06d0*/  ISETP.NE.AND P0, PT, R56, RZ, PT ;  /* 0x000000ff3800720c */ /* 0x001fe20003f05270 */
[----:B------:R-:W-:Y:S01]  /*06e0*/  BSSY B1, `(.L_x_3725) ;  /* 0x000002e000017945 */ /* 0x000fe20003800000 */
[----:B------:R-:W-:Y:S01]  /*06f0*/  MOV R81, RZ ;  /* 0x000000ff00517202 */ /* 0x000fe20000000f00 */
[----:B------:R-:W-:Y:S01]  /*0700*/  IMAD.MOV.U32 R79, RZ, RZ, RZ ;  /* 0x000000ffff4f7224 */ /* 0x000fe200078e00ff */
[----:B------:R-:W-:Y:S02]  /*0710*/  MOV R78, R60 ;  /* 0x0000003c004e7202 */ /* 0x000fe40000000f00 */
        /* <DEDUP_REMOVED lines=9> */
[C---:B------:R-:W-:Y:S01]  /*07b0*/  IMAD.WIDE.U32 R78, R2.reuse, R9, c[0x0][0x190] ;  /* 0x00006400024e7625 */ /* 0x040fe200078e0009 */
[----:B------:R-:W-:Y:S02]  /*07c0*/  IADD3 R2, R2, 0x20, RZ ;  /* 0x0000002002027810 */ /* 0x000fe40007ffe0ff */
[----:B------:R-:W-:Y:S02]  /*07d0*/  IADD3 R66, R66, 0x20, RZ ;  /* 0x0000002042427810 */ /* 0x000fe40007ffe0ff */
[----:B------:R1:W5:Y:S02]  /*07e0*/  LDG.E R4, [R78.64] ;  /* 0x000000044e047981 */ /* 0x000364000c1e1900 */
[----:B-1----:R-:W-:Y:S01]  /*07f0*/  IADD3 R78, R60, 0x20, RZ ;  /* 0x000000203c4e7810 */ /* 0x002fe20007ffe0ff */
[C---:B--2---:R-:W-:Y:S02]  /*0800*/  FADD.FTZ R64, -R0.reuse, R44 ;  /* 0x0000002c00407221 */ /* 0x044fe40000010100 */
[----:B------:R-:W-:-:S02]  /*0810*/  FADD.FTZ R70, -R0, R45 ;  /* 0x0000002d00467221 */ /* 0x000fc40000010100 */
[C---:B------:R-:W-:Y:S02]  /*0820*/  FMUL.FTZ R61, R7.reuse, R64 ;  /* 0x00000040073d7220 */ /* 0x040fe40000410000 */
[----:B------:R-:W-:Y:S02]  /*0830*/  FMUL.FTZ R64, R7, R70 ;  /* 0x0000004607407220 */ /* 0x000fe40000410000 */
[----:B---3--:R-:W-:Y:S02]  /*0840*/  FMUL.FTZ R70, R57, R48 ;  /* 0x0000003039467220 */ /* 0x008fe40000410000 */
[----:B------:R-:W-:Y:S02]  /*0850*/  FADD.FTZ R46, -R0, R46 ;  /* 0x0000002e002e7221 */ /* 0x000fe40000010100 */
[----:B------:R-:W-:Y:S02]  /*0860*/  FMUL.FTZ R71, R54, R49 ;  /* 0x0000003136477220 */ /* 0x000fe40000410000 */
[----:B------:R-:W-:-:S02]  /*0870*/  FADD.FTZ R44, RZ, R70 ;  /* 0x00000046ff2c7221 */ /* 0x000fc40000010000 */
[----:B------:R-:W-:Y:S02]  /*0880*/  FFMA.FTZ R45, R61, R70, RZ ;  /* 0x000000463d2d7223 */ /* 0x000fe400000100ff */
[----:B------:R-:W-:Y:S02]  /*0890*/  FMUL.FTZ R65, R7, R46 ;  /* 0x0000002e07417220 */ /* 0x000fe40000410000 */
[----:B------:R-:W-:Y:S02]  /*08a0*/  FADD.FTZ R72, -R0, R47 ;  /* 0x0000002f00487221 */ /* 0x000fe40000010100 */
        /* <DEDUP_REMOVED lines=17> */
.L_x_3726:
[----:B0-----:R-:W-:Y:S05]  /*09c0*/  BSYNC B1 ;  /* 0x0000000000017941 */ /* 0x001fea0003800000 */
.L_x_3725:
[----:B------:R-:W-:Y:S05]  /*09d0*/  @!P4 BRA `(.L_x_3724) ;  /* 0x000002600000c947 */ /* 0x000fea0003800000 */
[----:B------:R-:W-:-:S04]  /*09e0*/  IMAD.WIDE.U32 R44, R78, R5, c[0x0][0x188] ;  /* 0x000062004e2c7625 */ /* 0x000fc800078e0005 */
[----:B------:R-:W-:Y:S02]  /*09f0*/  IMAD.WIDE.U32 R48, R66, R5, c[0x0][0x208] ;  /* 0x0000820042307625 */ /* 0x000fe400078e0005 */
[----:B------:R-:W2:Y:S01]  /*0a00*/  LDG.E.128 R44, [R44.64] ;  /* 0x000000042c2c7981 */ /* 0x000ea2000c1e1d00 */
[----:B------:R-:W-:-:S03]  /*0a10*/  ISETP.NE.U32.AND P0, PT, RZ, c[0x0][0x218], PT ;  /* 0x00008600ff007a0c */ /* 0x000fc60003f05070 */
[----:B------:R-:W3:Y:S01]  /*0a20*/  LDG.E.128 R48, [R48.64] ;  /* 0x0000000430307981 */ /* 0x000ee2000c1e1d00 */
[----:B------:R-:W-:Y:S01]  /*0a30*/  IMAD.WIDE.U32 R2, R2, R9, c[0x0][0x190] ;  /* 0x0000640002027625 */ /* 0x000fe200078e0009 */
[----:B------:R-:W-:-:S05]  /*0a40*/  ISETP.NE.AND.EX P0, PT, RZ, c[0x0][0x21c], PT, P0 ;  /* 0x00008700ff007a0c */ /* 0x000fca0003f05300 */
[----:B------:R0:W5:Y:S08]  /*0a50*/  LDG.E R3, [R2.64] ;  /* 0x0000000402037981 */ /* 0x000170000c1e1900 */
[----:B------:R-:W-:-:S05]  /*0a60*/  @P0 IMAD.WIDE.U32 R66, R78, R5, c[0x0][0x218] ;  /* 0x000086004e420625 */ /* 0x000fca00078e0005 */
[----:B------:R1:W5:Y:S01]  /*0a70*/  @P0 LDG.E.128 R12, [R66.64] ;  /* 0x00000004420c0981 */ /* 0x000362000c1e1d00 */
[C---:B--2---:R-:W-:Y:S02]  /*0a80*/  FADD.FTZ R62, -R0.reuse, R44 ;  /* 0x0000002c003e7221 */ /* 0x044fe40000010100 */
[C---:B------:R-:W-:Y:S02]  /*0a90*/  FADD.FTZ R68, -R0.reuse, R45 ;  /* 0x0000002d00447221 */ /* 0x040fe40000010100 */
[C---:B------:R-:W-:Y:S02]  /*0aa0*/  FMUL.FTZ R63, R7.reuse, R62 ;  /* 0x0000003e073f7220 */ /* 0x040fe40000410000 */
[----:B------:R-:W-:Y:S02]  /*0ab0*/  FMUL.FTZ R62, R7, R68 ;  /* 0x00000044073e7220 */ /* 0x000fe40000410000 */
[----:B---3--:R-:W-:Y:S02]  /*0ac0*/  FMUL.FTZ R68, R53, R48 ;  /* 0x0000003035447220 */ /* 0x008fe40000410000 */
[----:B------:R-:W-:-:S02]  /*0ad0*/  FADD.FTZ R46, -R0, R46 ;  /* 0x0000002e002e7221 */ /* 0x000fc40000010100 */
[----:B------:R-:W-:Y:S02]  /*0ae0*/  FADD.FTZ R76, -R0, R47 ;  /* 0x0000002f004c7221 */ /* 0x000fe40000010100 */
[----:B------:R-:W-:Y:S02]  /*0af0*/  FMUL.FTZ R69, R10, R49 ;  /* 0x000000310a457220 */ /* 0x000fe40000410000 */
[----:B------:R-:W-:Y:S02]  /*0b00*/  FADD.FTZ R0, R81, R68 ;  /* 0x0000004451007221 */ /* 0x000fe40000010000 */
[----:B------:R-:W-:Y:S02]  /*0b10*/  FFMA.FTZ R79, R63, R68, R79 ;  /* 0x000000443f4f7223 */ /* 0x000fe4000001004f */
[----:B-1----:R-:W-:Y:S02]  /*0b20*/  FMUL.FTZ R67, R7, R46 ;  /* 0x0000002e07437220 */ /* 0x002fe40000410000 */
        /* <DEDUP_REMOVED lines=17> */
.L_x_3724:
[----:B0-----:R-:W-:Y:S05]  /*0c40*/  BSYNC B0 ;  /* 0x0000000000007941 */ /* 0x001fea0003800000 */
.L_x_3720:
[----:B------:R-:W-:Y:S05]  /*0c50*/  BRA.DIV ~URZ, `(.L_x_3727) ;  /* 0x000011627f007947 */ /* 0x000fea000b800000 */
[----:B------:R0:W3:Y:S02]  /*0c60*/  SHFL.BFLY PT, R0, R81, 0x1, 0x1f ;  /* 0x0c201f0051007f89 */ /* 0x0000e400000e0000 */
.L_x_3750:
[----:B------:R-:W-:Y:S05]  /*0c70*/  BRA.DIV ~URZ, `(.L_x_3728) ;  /* 0x000011c27f007947 */ /* 0x000fea000b800000 */
[----:B--2---:R-:W2:Y:S01]  /*0c80*/  SHFL.BFLY PT, R2, R79, 0x1, 0x1f ;  /* 0x0c201f004f027f89 */ /* 0x004ea200000e0000 */
        /* <DEDUP_REMOVED lines=12> */
[----:B0-2---:R-:W-:-:S05]  /*0d50*/  FADD.FTZ R81, R45, R0 ;  /* 0x000000002d517221 */ /* 0x005fca0000010000 */
[----:B------:R0:W2:Y:S01]  /*0d60*/  SHFL.BFLY PT, R0, R81, 0x10, 0x1f ;  /* 0x0e001f0051007f89 */ /* 0x0000a200000e0000 */
[----:B-1----:R-:W-:-:S05]  /*0d70*/  FADD.FTZ R79, R44, R79 ;  /* 0x0000004f2c4f7221 */ /* 0x002fca0000010000 */
[----:B------:R0:W1:Y:S02]  /*0d80*/  SHFL.BFLY PT, R2, R79, 0x10, 0x1f ;  /* 0x0e001f004f027f89 */ /* 0x00006400000e0000 */
.L_x_3751:
[----:B------:R-:W-:Y:S01]  /*0d90*/  ISETP.GE.AND P6, PT, R6, 0x1, PT ;  /* 0x000000010600780c */ /* 0x000fe20003fc6270 */
[----:B--2---:R-:W-:Y:S01]  /*0da0*/  FADD.FTZ R0, R0, R81 ;  /* 0x0000005100007221 */ /* 0x004fe20000010000 */
[----:B------:R-:W-:Y:S01]  /*0db0*/  ISETP.NE.AND P0, PT, R56, RZ, PT ;  /* 0x000000ff3800720c */ /* 0x000fe20003f05270 */
[----:B-1----:R-:W-:Y:S01]  /*0dc0*/  FADD.FTZ R2, R2, R79 ;  /* 0x0000004f02027221 */ /* 0x002fe20000010000 */
[----:B------:R-:W-:Y:S09]  /*0dd0*/  BSSY B0, `(.L_x_3729) ;  /* 0x000005c000007945 */ /* 0x000ff20003800000 */
[----:B------:R-:W-:-:S02]  /*0de0*/  @P6 IADD3 R6, R6, -0x1, RZ ;  /* 0xffffffff06066810 */ /* 0x000fc40007ffe0ff */
[----:B------:R-:W-:-:S03]  /*0df0*/  @P6 LOP3.LUT R9, R59, 0x1f, RZ, 0xc0, !PT ;  /* 0x0000001f3b096812 */ /* 0x000fc600078ec0ff */
[----:B------:R-:W-:-:S05]  /*0e00*/  @P6 IMAD R6, R6, c[0x0][0x168], RZ ;  /* 0x00005a0006066a24 */ /* 0x000fca00078e02ff */
[----:B------:R-:W-:-:S04]  /*0e10*/  @P6 SHF.R.S32.HI R5, RZ, 0x1f, R6 ;  /* 0x0000001fff056819 */ /* 0x000fc80000011406 */
[----:B------:R-:W-:Y:S01]  /*0e20*/  @P6 LEA.HI R44, R5, R6, RZ, 0x2 ;  /* 0x00000006052c6211 */ /* 0x000fe200078f10ff */
[----:B------:R-:W-:Y:S02]  /*0e30*/  FMUL.FTZ R5, R0, c[0x0][0x1e0] ;  /* 0x0000780000057a20 */ /* 0x000fe40000410000 */
[----:B------:R-:W-:Y:S01]  /*0e40*/  IMAD.MOV.U32 R6, RZ, RZ, RZ ;  /* 0x000000ffff067224 */ /* 0x000fe200078e00ff */
[----:B------:R-:W-:Y:S01]  /*0e50*/  @P6 LEA.HI.SX32 R6, R44, R9, 0x1e ;  /* 0x000000092c066211 */ /* 0x000fe200078ff2ff */
[----:B------:R-:W-:Y:S01]  /*0e60*/  FMUL.FTZ R0, R2, c[0x0][0x1e0] ;  /* 0x0000780002007a20 */ /* 0x000fe20000410000 */
[----:B------:R-:W-:Y:S01]  /*0e70*/  FSEL R5, R5, RZ, !P0 ;  /* 0x000000ff05057208 */ /* 0x000fe20004000000 */
[----:B------:R-:W-:Y:S05]  /*0e80*/  @!P3 BRA `(.L_x_3730) ;  /* 0x000005000000b947 */ /* 0x000fea0003800000 */
[----:B------:R-:W-:Y:S01]  /*0e90*/  @!P5 ISETP.NE.U32.AND P0, PT, RZ, c[0x0][0x218], PT ;  /* 0x00008600ff00da0c */ /* 0x000fe20003f05070 */
[----:B------:R-:W-:Y:S03]  /*0ea0*/  BSSY B1, `(.L_x_3731) ;  /* 0x000000a000017945 */ /* 0x000fe60003800000 */
[----:B------:R-:W-:-:S04]  /*0eb0*/  @!P5 ISETP.NE.AND.EX P0, PT, RZ, c[0x0][0x21c], PT, P0 ;  /* 0x00008700ff00da0c */ /* 0x000fc80003f05300 */
[----:B-----5:R-:W-:Y:S01]  /*0ec0*/  @!P5 FSEL R9, R24, RZ, P0 ;  /* 0x000000ff1809d208 */ /* 0x020fe20000000000 */
[----:B------:R-:W-:Y:S05]  /*0ed0*/  @!P5 BRA `(.L_x_3732) ;  /* 0x000000600000d947 */ /* 0x000fea0003800000 */
[----:B------:R-:W-:Y:S01]  /*0ee0*/  ISETP.NE.U32.AND P0, PT, RZ, c[0x0][0x218], PT ;  /* 0x00008600ff007a0c */ /* 0x000fe20003f05070 */
[----:B------:R-:W-:-:S03]  /*0ef0*/  FFMA.FTZ R9, R61, R0, R5 ;  /* 0x000000003d097223 */ /* 0x000fc60000010005 */
[----:B------:R-:W-:Y:S01]  /*0f00*/  ISETP.NE.AND.EX P0, PT, RZ, c[0x0][0x21c], PT, P0 ;  /* 0x00008700ff007a0c */ /* 0x000fe20003f05300 */
[----:B------:R-:W-:-:S04]  /*0f10*/  FADD.FTZ R2, R70, -R9 ;  /* 0x8000000946027221 */ /* 0x000fc80000010000 */
[----:B------:R-:W-:-:S08]  /*0f20*/  FMUL.FTZ R9, R7, R2 ;  /* 0x0000000207097220 */ /* 0x000fd00000410000 */
[----:B------:R-:W-:Y:S02]  /*0f30*/  @P0 FADD.FTZ R9, R24, R9 ;  /* 0x0000000918090221 */ /* 0x000fe40000010000 */
.L_x_3732:
[----:B------:R-:W-:Y:S05]  /*0f40*/  BSYNC B1 ;  /* 0x0000000000017941 */ /* 0x000fea0003800000 */
.L_x_3731:
[----:B------:R-:W-:Y:S01]  /*0f50*/  @P6 FMUL.FTZ R2, R9, c[0x0][0x1ec] ;  /* 0x00007b0009026a20 */ /* 0x000fe20000410000 */
[----:B------:R-:W-:Y:S01]  /*0f60*/  @P6 LOP3.LUT P0, RZ, R4, 0xff, RZ, 0xc0, !PT ;  /* 0x000000ff04ff6812 */ /* 0x000fe2000780c0ff */
[----:B------:R-:W-:Y:S01]  /*0f70*/  BSSY B1, `(.L_x_3733) ;  /* 0x0000012000017945 */ /* 0x000fe20003800000 */
[----:B------:R-:W-:Y:S01]  /*0f80*/  @!P5 ISETP.NE.U32.AND P2, PT, RZ, c[0x0][0x218], PT ;  /* 0x00008600ff00da0c */ /* 0x000fe20003f45070 */
[----:B------:R-:W-:Y:S01]  /*0f90*/  @P6 FMUL.FTZ R2, R2, c[0x0][0x1e8] ;  /* 0x00007a0002026a20 */ /* 0x000fe20000410000 */
[----:B------:R-:W-:Y:S02]  /*0fa0*/  @!P5 ISETP.NE.U32.AND P1, PT, RZ, c[0x0][0x218], PT ;  /* 0x00008600ff00da0c */ /* 0x000fe40003f25070 */
[----:B------:R-:W-:Y:S02]  /*0fb0*/  @!P5 ISETP.NE.AND.EX P2, PT, RZ, c[0x0][0x21c], PT, P2 ;  /* 0x00008700ff00da0c */ /* 0x000fe40003f45320 */
[----:B------:R-:W-:Y:S02]  /*0fc0*/  @P6 SEL R36, R2, RZ, P0 ;  /* 0x000000ff02246207 */ /* 0x000fe40000000000 */
[----:B------:R-:W-:-:S02]  /*0fd0*/  ISETP.NE.U32.AND P0, PT, RZ, c[0x0][0x258], PT ;  /* 0x00009600ff007a0c */ /* 0x000fc40003f05070 */
[----:B------:R-:W-:Y:S02]  /*0fe0*/  @!P5 ISETP.NE.AND.EX P1, PT, RZ, c[0x0][0x21c], PT, P1 ;  /* 0x00008700ff00da0c */ /* 0x000fe40003f25310 */
[----:B------:R-:W-:Y:S02]  /*0ff0*/  ISETP.NE.AND.EX P0, PT, RZ, c[0x0][0x25c], PT, P0 ;  /* 0x00009700ff007a0c */ /* 0x000fe40003f05300 */
[----:B------:R-:W-:Y:S02]  /*1000*/  @!P5 FSEL R2, R25, RZ, P2 ;  /* 0x000000ff1902d208 */ /* 0x000fe40001000000 */
[----:B------:R-:W-:Y:S01]  /*1010*/  SEL R40, R9, R40, P0 ;  /* 0x0000002809287207 */ /* 0x000fe20000000000 */
[----:B------:R-:W-:Y:S05]  /*1020*/  @!P5 BRA `(.L_x_3734) ;  /* 0x000000600000d947 */ /* 0x000fea0003800000 */
[----:B------:R-:W-:Y:S01]  /*1030*/  ISETP.NE.U32.AND P2, PT, RZ, c[0x0][0x218], PT ;  /* 0x00008600ff007a0c */ /* 0x000fe20003f45070 */
[----:B------:R-:W-:-:S03]  /*1040*/  FFMA.FTZ R2, R64, R0, R5 ;  /* 0x0000000040027223 */ /* 0x000fc60000010005 */
[----:B------:R-:W-:Y:S01]  /*1050*/  ISETP.NE.AND.EX P2, PT, RZ, c[0x0][0x21c], PT, P2 ;  /* 0x00008700ff007a0c */ /* 0x000fe20003f45320 */
[----:B------:R-:W-:-:S04]  /*1060*/  FADD.FTZ R2, R71, -R2 ;  /* 0x8000000247027221 */ /* 0x000fc80000010000 */
[----:B------:R-:W-:-:S08]  /*1070*/  FMUL.FTZ R2, R7, R2 ;  /* 0x0000000207027220 */ /* 0x000fd00000410000 */
[----:B------:R-:W-:Y:S02]  /*1080*/  @P2 FADD.FTZ R2, R25, R2 ;  /* 0x0000000219022221 */ /* 0x000fe40000010000 */
.L_x_3734:
[----:B------:R-:W-:Y:S05]  /*1090*/  BSYNC B1 ;  /* 0x0000000000017941 */ /* 0x000fea0003800000 */
.L_x_3733:
        /* <DEDUP_REMOVED lines=9> */
.L_x_3736:
[----:B------:R-:W-:Y:S05]  /*1130*/  BSYNC B1 ;  /* 0x0000000000017941 */ /* 0x000fea0003800000 */
.L_x_3735:
[----:B------:R-:W-:Y:S01]  /*1140*/  @P6 FMUL.FTZ R9, R2, c[0x0][0x1ec] ;  /* 0x00007b0002096a20 */ /* 0x000fe20000410000 */
[C---:B------:R-:W-:Y:S01]  /*1150*/  @P6 LOP3.LUT P1, RZ, R4.reuse, 0xff00, RZ, 0xc0, !PT ;  /* 0x0000ff0004ff6812 */ /* 0x040fe2000782c0ff */
[----:B------:R-:W-:Y:S01]  /*1160*/  @P6 FMUL.FTZ R44, R45, c[0x0][0x1ec] ;  /* 0x00007b002d2c6a20 */ /* 0x000fe20000410000 */
[----:B------:R-:W-:Y:S01]  /*1170*/  @P6 LOP3.LUT P2, RZ, R4, 0xff0000, RZ, 0xc0, !PT ;  /* 0x00ff000004ff6812 */ /* 0x000fe2000784c0ff */
[----:B------:R-:W-:Y:S01]  /*1180*/  @P6 FMUL.FTZ R9, R9, c[0x0][0x1e8] ;  /* 0x00007a0009096a20 */ /* 0x000fe20000410000 */
[----:B------:R-:W-:Y:S01]  /*1190*/  BSSY B1, `(.L_x_3737) ;  /* 0x0000012000017945 */ /* 0x000fe20003800000 */
[----:B------:R-:W-:Y:S01]  /*11a0*/  @P6 FMUL.FTZ R44, R44, c[0x0][0x1e8] ;  /* 0x00007a002c2c6a20 */ /* 0x000fe20000410000 */
[----:B------:R-:W-:Y:S02]  /*11b0*/  SEL R41, R2, R41, P0 ;  /* 0x0000002902297207 */ /* 0x000fe40000000000 */
[----:B------:R-:W-:Y:S02]  /*11c0*/  @P6 SEL R37, R9, RZ, P1 ;  /* 0x000000ff09256207 */ /* 0x000fe40000800000 */
[----:B------:R-:W-:-:S02]  /*11d0*/  @!P5 ISETP.NE.U32.AND P1, PT, RZ, c[0x0][0x218], PT ;  /* 0x00008600ff00da0c */ /* 0x000fc40003f25070 */
[----:B------:R-:W-:Y:S02]  /*11e0*/  @P6 SEL R38, R44, RZ, P2 ;  /* 0x000000ff2c266207 */ /* 0x000fe40001000000 */
[----:B------:R-:W-:Y:S02]  /*11f0*/  ISETP.NE.U32.AND P2, PT, RZ, c[0x0][0x258], PT ;  /* 0x00009600ff007a0c */ /* 0x000fe40003f45070 */
[----:B------:R-:W-:Y:S02]  /*1200*/  @!P5 ISETP.NE.AND.EX P1, PT, RZ, c[0x0][0x21c], PT, P1 ;  /* 0x00008700ff00da0c */ /* 0x000fe40003f25310 */
[----:B------:R-:W-:Y:S02]  /*1210*/  ISETP.NE.AND.EX P2, PT, RZ, c[0x0][0x25c], PT, P2 ;  /* 0x00009700ff007a0c */ /* 0x000fe40003f45320 */
        /* <DEDUP_REMOVED lines=9> */
.L_x_3738:
[----:B------:R-:W-:Y:S05]  /*12b0*/  BSYNC B1 ;  /* 0x0000000000017941 */ /* 0x000fea0003800000 */
.L_x_3737:
[----:B------:R-:W-:Y:S01]  /*12c0*/  @P6 FMUL.FTZ R9, R2, c[0x0][0x1ec] ;  /* 0x00007b0002096a20 */ /* 0x000fe20000410000 */
[----:B------:R-:W-:Y:S01]  /*12d0*/  @P2 MOV R47, 0x10 ;  /* 0x00000010002f2802 */ /* 0x000fe20000000f00 */
[----:B------:R-:W-:Y:S01]  /*12e0*/  @P6 IMAD.MOV.U32 R45, RZ, RZ, 0x10 ;  /* 0x00000010ff2d6424 */ /* 0x000fe200078e00ff */
[----:B------:R-:W-:Y:S01]  /*12f0*/  @P6 LOP3.LUT P1, RZ, R4, 0xff000000, RZ, 0xc0, !PT ;  /* 0xff00000004ff6812 */ /* 0x000fe2000782c0ff */
[----:B------:R-:W-:Y:S01]  /*1300*/  @P6 FMUL.FTZ R9, R9, c[0x0][0x1e8] ;  /* 0x00007a0009096a20 */ /* 0x000fe20000410000 */
[----:B------:R-:W-:Y:S01]  /*1310*/  SEL R43, R2, R43, P0 ;  /* 0x0000002b022b7207 */ /* 0x000fe20000000000 */
[C---:B------:R-:W-:Y:S01]  /*1320*/  @P2 IMAD.WIDE.U32 R46, R60.reuse, R47, c[0x0][0x258] ;  /* 0x000096003c2e2625 */ /* 0x040fe200078e002f */
[----:B------:R-:W-:Y:S02]  /*1330*/  IADD3 R60, R60, 0x20, RZ ;  /* 0x000000203c3c7810 */ /* 0x000fe40007ffe0ff */
[----:B------:R-:W-:Y:S01]  /*1340*/  @P6 SEL R39, R9, RZ, P1 ;  /* 0x000000ff09276207 */ /* 0x000fe20000800000 */
[C---:B------:R-:W-:Y:S01]  /*1350*/  @P6 IMAD.WIDE.U32 R44, R6.reuse, R45, c[0x0][0x248] ;  /* 0x00009200062c6625 */ /* 0x040fe200078e002d */
[----:B------:R1:W-:Y:S01]  /*1360*/  @P2 STG.E.128 [R46.64], R40 ;  /* 0x000000282e002986 */ /* 0x0003e2000c101d04 */
[----:B------:R-:W-:-:S03]  /*1370*/  IADD3 R6, R6, 0x20, RZ ;  /* 0x0000002006067810 */ /* 0x000fc60007ffe0ff */
[----:B------:R1:W-:Y:S04]  /*1380*/  @P6 STG.E.128 [R44.64], R36 ;  /* 0x000000242c006986 */ /* 0x0003e8000c101d04 */
.L_x_3730:
[----:B------:R-:W-:Y:S05]  /*1390*/  BSYNC B0 ;  /* 0x0000000000007941 */ /* 0x000fea0003800000 */
.L_x_3729:
[----:B------:R-:W-:Y:S01]  /*13a0*/  BSSY B0, `(.L_x_3739) ;  /* 0x0000050000007945 */ /* 0x000fe20003800000 */
[----:B------:R-:W-:Y:S05]  /*13b0*/  @!P4 BRA `(.L_x_3740) ;  /* 0x000004e00000c947 */ /* 0x000fea0003800000 */
[----:B------:R-:W-:Y:S01]  /*13c0*/  @!P5 ISETP.NE.U32.AND P0, PT, RZ, c[0x0][0x218], PT ;  /* 0x00008600ff00da0c */ /* 0x000fe20003f05070 */
[----:B------:R-:W-:Y:S01]  /*13d0*/  BSSY B1, `(.L_x_3741) ;  /* 0x0000011000017945 */ /* 0x000fe20003800000 */
[----:B------:R-:W-:Y:S02]  /*13e0*/  @!P5 ISETP.NE.U32.AND P2, PT, RZ, c[0x0][0x218], PT ;  /* 0x00008600ff00da0c */ /* 0x000fe40003f45070 */
[----:B------:R-:W-:Y:S02]  /*13f0*/  @!P5 ISETP.NE.AND.EX P1, PT, RZ, c[0x0][0x21c], PT, P0 ;  /* 0x00008700ff00da0c */ /* 0x000fe40003f25300 */
[----:B------:R-:W-:Y:S02]  /*1400*/  @!P5 ISETP.NE.U32.AND P0, PT, RZ, c[0x0][0x218], PT ;  /* 0x00008600ff00da0c */ /* 0x000fe40003f05070 */
[----:B-----5:R-:W-:Y:S02]  /*1410*/  @!P5 FSEL R9, R12, RZ, P1 ;  /* 0x000000ff0c09d208 */ /* 0x020fe40000800000 */
[----:B------:R-:W-:-:S02]  /*1420*/  @!P5 ISETP.NE.U32.AND P1, PT, RZ, c[0x0][0x218], PT ;  /* 0x00008600ff00da0c */ /* 0x000fc40003f25070 */
        /* <DEDUP_REMOVED lines=8> */
[----:B-1----:R-:W-:-:S04]  /*14b0*/  FADD.FTZ R44, R68, -R9 ;  /* 0x80000009442c7221 */ /* 0x002fc80000010000 */
[----:B------:R-:W-:-:S08]  /*14c0*/  FMUL.FTZ R9, R7, R44 ;  /* 0x0000002c07097220 */ /* 0x000fd00000410000 */
[----:B------:R-:W-:Y:S02]  /*14d0*/  @P1 FADD.FTZ R9, R12, R9 ;  /* 0x000000090c091221 */ /* 0x000fe40000010000 */
.L_x_3742:
[----:B------:R-:W-:Y:S05]  /*14e0*/  BSYNC B1 ;  /* 0x0000000000017941 */ /* 0x000fea0003800000 */
.L_x_3741:
        /* <DEDUP_REMOVED lines=8> */
.L_x_3744:
[----:B------:R-:W-:Y:S05]  /*1570*/  BSYNC B1 ;  /* 0x0000000000017941 */ /* 0x000fea0003800000 */
.L_x_3743:
[----:B------:R-:W-:Y:S01]  /*1580*/  BSSY B1, `(.L_x_3745) ;  /* 0x0000009000017945 */ /* 0x000fe20003800000 */
        /* <DEDUP_REMOVED lines=8> */
.L_x_3746:
[----:B------:R-:W-:Y:S05]  /*1610*/  BSYNC B1 ;  /* 0x0000000000017941 */ /* 0x000fea0003800000 */
.L_x_3745:
        /* <DEDUP_REMOVED lines=9> */
.L_x_3748:
[----:B------:R-:W-:Y:S05]  /*16b0*/  BSYNC B1 ;  /* 0x0000000000017941 */ /* 0x000fea0003800000 */
.L_x_3747:
[----:B------:R-:W-:Y:S01]  /*16c0*/  ISETP.NE.U32.AND P0, PT, RZ, c[0x0][0x258], PT ;  /* 0x00009600ff007a0c */ /* 0x000fe20003f05070 */
[----:B------:R-:W-:Y:S01]  /*16d0*/  @P6 FMUL.FTZ R0, R2, c[0x0][0x1ec] ;  /* 0x00007b0002006a20 */ /* 0x000fe20000410000 */
[----:B------:R-:W-:Y:S01]  /*16e0*/  ISETP.NE.U32.AND P1, PT, RZ, c[0x0][0x258], PT ;  /* 0x00009600ff007a0c */ /* 0x000fe20003f25070 */
[----:B------:R-:W-:Y:S01]  /*16f0*/  @P6 IMAD.MOV.U32 R7, RZ, RZ, 0x10 ;  /* 0x00000010ff076424 */ /* 0x000fe200078e00ff */
[----:B------:R-:W-:Y:S01]  /*1700*/  ISETP.NE.AND.EX P0, PT, RZ, c[0x0][0x25c], PT, P0 ;  /* 0x00009700ff007a0c */ /* 0x000fe20003f05300 */
[----:B------:R-:W-:Y:S01]  /*1710*/  @P6 FMUL.FTZ R0, R0, c[0x0][0x1e8] ;  /* 0x00007a0000006a20 */ /* 0x000fe20000410000 */
[----:B------:R-:W-:Y:S01]  /*1720*/  ISETP.NE.AND.EX P1, PT, RZ, c[0x0][0x25c], PT, P1 ;  /* 0x00009700ff007a0c */ /* 0x000fe20003f25310 */
[----:B------:R-:W-:Y:S01]  /*1730*/  @P6 IMAD.WIDE.U32 R6, R6, R7, c[0x0][0x248] ;  /* 0x0000920006066625 */ /* 0x000fe200078e0007 */
[----:B------:R-:W-:Y:S02]  /*1740*/  SEL R40, R9, R40, P0 ;  /* 0x0000002809287207 */ /* 0x000fe40000000000 */
[----:B------:R-:W-:Y:S01]  /*1750*/  @P6 LOP3.LUT P5, RZ, R3, 0xff00, RZ, 0xc0, !PT ;  /* 0x0000ff0003ff6812 */ /* 0x000fe200078ac0ff */
[----:B------:R-:W-:Y:S01]  /*1760*/  @P6 FMUL.FTZ R9, R9, c[0x0][0x1ec] ;  /* 0x00007b0009096a20 */ /* 0x000fe20000410000 */
[----:B------:R-:W-:Y:S01]  /*1770*/  SEL R41, R2, R41, P0 ;  /* 0x0000002902297207 */ /* 0x000fe20000000000 */
[----:B------:R-:W-:Y:S01]  /*1780*/  @P6 FMUL.FTZ R2, R44, c[0x0][0x1ec] ;  /* 0x00007b002c026a20 */ /* 0x000fe20000410000 */
[----:B------:R-:W-:Y:S01]  /*1790*/  @P6 SEL R37, R0, RZ, P5 ;  /* 0x000000ff00256207 */ /* 0x000fe20002800000 */
[----:B------:R-:W-:Y:S01]  /*17a0*/  @P6 FMUL.FTZ R9, R9, c[0x0][0x1e8] ;  /* 0x00007a0009096a20 */ /* 0x000fe20000410000 */
[----:B------:R-:W-:Y:S01]  /*17b0*/  @P6 LOP3.LUT P2, RZ, R3, 0xff, RZ, 0xc0, !PT ;  /* 0x000000ff03ff6812 */ /* 0x000fe2000784c0ff */
[C---:B------:R-:W-:Y:S01]  /*17c0*/  @P6 FMUL.FTZ R0, R45.reuse, c[0x0][0x1ec] ;  /* 0x00007b002d006a20 */ /* 0x040fe20000410000 */
[----:B------:R-:W-:Y:S01]  /*17d0*/  SEL R42, R45, R42, P0 ;  /* 0x0000002a2d2a7207 */ /* 0x000fe20000000000 */
[----:B------:R-:W-:Y:S01]  /*17e0*/  @P6 FMUL.FTZ R2, R2, c[0x0][0x1e8] ;  /* 0x00007a0002026a20 */ /* 0x000fe20000410000 */
[----:B------:R-:W-:Y:S01]  /*17f0*/  @P1 MOV R45, 0x10 ;  /* 0x00000010002d1802 */ /* 0x000fe20000000f00 */
[----:B------:R-:W-:Y:S01]  /*1800*/  @P6 FMUL.FTZ R0, R0, c[0x0][0x1e8] ;  /* 0x00007a0000006a20 */ /* 0x000fe20000410000 */
[----:B------:R-:W-:-:S02]  /*1810*/  @P6 SEL R36, R9, RZ, P2 ;  /* 0x000000ff09246207 */ /* 0x000fc40001000000 */
[C---:B------:R-:W-:Y:S02]  /*1820*/  @P6 LOP3.LUT P2, RZ, R3.reuse, 0xff0000, RZ, 0xc0, !PT ;  /* 0x00ff000003ff6812 */ /* 0x040fe4000784c0ff */
[----:B------:R-:W-:Y:S02]  /*1830*/  @P6 LOP3.LUT P5, RZ, R3, 0xff000000, RZ, 0xc0, !PT ;  /* 0xff00000003ff6812 */ /* 0x000fe400078ac0ff */
[----:B------:R-:W-:Y:S01]  /*1840*/  SEL R43, R44, R43, P0 ;  /* 0x0000002b2c2b7207 */ /* 0x000fe20000000000 */
[----:B------:R-:W-:Y:S01]  /*1850*/  @P1 IMAD.WIDE.U32 R44, R60, R45, c[0x0][0x258] ;  /* 0x000096003c2c1625 */ /* 0x000fe200078e002d */
[----:B------:R-:W-:Y:S02]  /*1860*/  @P6 SEL R38, R0, RZ, P2 ;  /* 0x000000ff00266207 */ /* 0x000fe40001000000 */
[----:B------:R-:W-:Y:S02]  /*1870*/  @P6 SEL R39, R2, RZ, P5 ;  /* 0x000000ff02276207 */ /* 0x000fe40002800000 */
[----:B------:R1:W-:Y:S04]  /*1880*/  @P1 STG.E.128 [R44.64], R40 ;  /* 0x000000282c001986 */ /* 0x0003e8000c101d04 */
[----:B------:R1:W-:Y:S02]  /*1890*/  @P6 STG.E.128 [R6.64], R36 ;  /* 0x0000002406006986 */ /* 0x0003e4000c101d04 */
.L_x_3740:
[----:B------:R-:W-:Y:S05]  /*18a0*/  BSYNC B0 ;  /* 0x0000000000007941 */ /* 0x000fea0003800000 */
.L_x_3739:
[----:B------:R-:W-:-:S05]  /*18b0*/  MOV R5, c[0x0][0x160] ;  /* 0x0000580000057a02 */ /* 0x000fca0000000f00 */
[----:B------:R-:W-:-:S05]  /*18c0*/  IMAD R58, R5, 0x4, R58 ;  /* 0x00000004053a7824 */ /* 0x000fca00078e023a */
[----:B------:R-:W-:-:S13]  /*18d0*/  ISETP.GE.AND P0, PT, R58, c[0x0][0x164], PT ;  /* 0x000059003a007a0c */ /* 0x000fda0003f06270 */
[----:B01---5:R-:W-:Y:S01]  /*18e0*/  @P0 CALL.REL.NOINC `(.L_x_3719) ;  /* 0x0000001000000944 */ /* 0x023fe20003c00000 */
[----:B------:R-:W-:Y:S05]  /*18f0*/  BRA `(.L_x_3749) ;  /* 0xffffea1000007947 */ /* 0x000fea000383ffff */
.L_x_3719:
[----:B0-----:R-:W-:Y:S01]  /*1900*/  SHF.R.U32.HI R0, RZ, 0x5, R59 ;  /* 0x00000005ff007819 */ /* 0x001fe2000001163b */
[----:B------:R-:W-:Y:S01]  /*1910*/  WARPSYNC 0xffffffff ;  /* 0xffffffff00007948 */ /* 0x000fe20003800000 */
[C---:B------:R-:W-:Y:S01]  /*1920*/  LOP3.LUT R2, R59.reuse, 0x1f, RZ, 0xc0, !PT ;  /* 0x0000001f3b027812 */ /* 0x040fe200078ec0ff */
[----:B------:R-:W0:Y:S01]  /*1930*/  S2R R14, SR_CTAID.X ;  /* 0x00000000000e7919 */ /* 0x000e220000002500 */
[----:B------:R-:W-:Y:S02]  /*1940*/  SHF.L.U32 R3, R0, 0x6, RZ ;  /* 0x0000000600037819 */ /* 0x000fe400000006ff */
[----:B------:R-:W-:Y:S02]  /*1950*/  IADD3 R12, -R59, 0x7f, RZ ;  /* 0x0000007f3b0c7810 */ /* 0x000fe40007ffe1ff */
[----:B------:R-:W-:Y:S02]  /*1960*/  LOP3.LUT R0, R3, 0xffffffc0, R2, 0xe2, !PT ;  /* 0xffffffc003007812 */ /* 0x000fe400078ee202 */
[----:B------:R-:W-:-:S03]  /*1970*/  IADD3 R12, R12, c[0x0][0x168], RZ ;  /* 0x00005a000c0c7a10 */ /* 0x000fc60007ffe0ff */
[----:B------:R-:W-:Y:S01]  /*1980*/  STS.128 [R0.X16], R20 ;  /* 0x0000001400007388 */ /* 0x000fe2000000cc00 */
[C---:B------:R-:W-:Y:S02]  /*1990*/  LOP3.LUT P0, RZ, R12.reuse, 0xffffff80, RZ, 0xc0, !PT ;  /* 0xffffff800cff7812 */ /* 0x040fe4000780c0ff */
[----:B------:R-:W-:Y:S01]  /*19a0*/  ISETP.GE.U32.AND P1, PT, R12, 0x100, PT ;  /* 0x000001000c00780c */ /* 0x000fe20003f26070 */
[----:B------:R-:W-:Y:S04]  /*19b0*/  STS.128 [R0.X16+0x200], R32 ;  /* 0x0002002000007388 */ /* 0x000fe8000000cc00 */
[----:B------:R-:W-:Y:S06]  /*19c0*/  BAR.SYNC.DEFER_BLOCKING 0x0 ;  /* 0x0000000000007b1d */ /* 0x000fec0000010000 */
        /* <DEDUP_REMOVED lines=30> */
[----:B------:R-:W3:Y:S02]  /*1bb0*/  LDS R10, [R59.X4+0x200] ;  /* 0x000200003b0a7984 */ /* 0x000ee40000004800 */
[----:B------:R-:W-:Y:S01]  /*1bc0*/  @P0 IMAD.MOV.U32 R2, RZ, RZ, R12 ;  /* 0x000000ffff020224 */ /* 0x000fe200078e000c */
        /* <DEDUP_REMOVED lines=12> */
[----:B------:R-:W-:Y:S02]  /*1c90*/  @P0 MOV R3, R13 ;  /* 0x0000000d00030202 */ /* 0x000fe40000000f00 */
        /* <DEDUP_REMOVED lines=11> */
[----:B------:R-:W-:Y:S01]  /*1d50*/  MOV R3, R13 ;  /* 0x0000000d00037202 */ /* 0x000fe20000000f00 */
[----:B-1----:R-:W-:Y:S01]  /*1d60*/  IMAD.MOV.U32 R4, RZ, RZ, R0 ;  /* 0x000000ffff047224 */ /* 0x002fe200078e0000 */
[----:B------:R-:W-:Y:S01]  /*1d70*/  MOV R5, R7 ;  /* 0x0000000700057202 */ /* 0x000fe20000000f00 */
[----:B------:R-:W-:Y:S06]  /*1d80*/  @!P1 EXIT ;  /* 0x000000000000994d */ /* 0x000fec0003800000 */
[----:B------:R-:W-:Y:S04]  /*1d90*/  STG.E [R2.64], R17 ;  /* 0x0000001102007986 */ /* 0x000fe8000c101904 */
[----:B------:R-:W-:Y:S01]  /*1da0*/  STG.E [R4.64], R11 ;  /* 0x0000000b04007986 */ /* 0x000fe2000c101904 */
[----:B------:R-:W-:Y:S05]  /*1db0*/  EXIT ;  /* 0x000000000000794d */ /* 0x000fea0003800000 */
.L_x_3727:
[----:B------:R-:W-:Y:S01]  /*1dc0*/  HFMA2.MMA R9, -RZ, RZ, 0, 5.9604644775390625e-08 ;  /* 0x00000001ff097435 */ /* 0x000fe200000001ff */
[----:B------:R-:W-:Y:S01]  /*1dd0*/  IMAD.MOV.U32 R46, RZ, RZ, R81 ;  /* 0x000000ffff2e7224 */ /* 0x000fe200078e0051 */
[----:B--2---:R-:W-:Y:S01]  /*1de0*/  MOV R2, 0xffffffff ;  /* 0xffffffff00027802 */ /* 0x004fe20000000f00 */
[----:B------:R-:W-:Y:S01]  /*1df0*/  IMAD.MOV.U32 R5, RZ, RZ, 0x1f ;  /* 0x0000001fff057424 */ /* 0x000fe200078e00ff */
[----:B-1----:R-:W-:-:S02]  /*1e00*/  MOV R44, 0x1e20 ;  /* 0x00001e20002c7802 */ /* 0x002fc40000000f00 */
[----:B-----5:R-:W-:Y:S05]  /*1e10*/  CALL.REL.NOINC `($__internal_171_$__cuda_sm70_shflsync_bfly_p) ;  /* 0x0000045000007944 */ /* 0x020fea0003c00000 */
[----:B-1----:R-:W-:Y:S01]  /*1e20*/  IMAD.MOV.U32 R0, RZ, RZ, R2 ;  /* 0x000000ffff007224 */ /* 0x002fe200078e0002 */
[----:B0-----:R-:W-:Y:S05]  /*1e30*/  BRA `(.L_x_3750) ;  /* 0xffffee3000007947 */ /* 0x001fea000383ffff */
.L_x_3728:
[----:B------:R-:W-:Y:S01]  /*1e40*/  HFMA2.MMA R5, -RZ, RZ, 0, 1.847743988037109375e-06 ;  /* 0x0000001fff057435 */ /* 0x000fe200000001ff */
[----:B------:R-:W-:Y:S01]  /*1e50*/  MOV R46, R79 ;  /* 0x0000004f002e7202 */ /* 0x000fe20000000f00 */
[----:B------:R-:W-:Y:S01]  /*1e60*/  IMAD.MOV.U32 R9, RZ, RZ, 0x1 ;  /* 0x00000001ff097424 */ /* 0x000fe200078e00ff */
[----:B-12---:R-:W-:Y:S01]  /*1e70*/  MOV R44, 0x1ea0 ;  /* 0x00001ea0002c7802 */ /* 0x006fe20000000f00 */
[----:B------:R-:W-:-:S02]  /*1e80*/  IMAD.MOV.U32 R2, RZ, RZ, -0x1 ;  /* 0xffffffffff027424 */ /* 0x000fc400078e00ff */
[----:B0--3-5:R-:W-:Y:S05]  /*1e90*/  CALL.REL.NOINC `($__internal_171_$__cuda_sm70_shflsync_bfly_p) ;  /* 0x000003d000007944 */ /* 0x029fea0003c00000 */
[----:B------:R-:W-:Y:S01]  /*1ea0*/  FADD.FTZ R81, R0, R81 ;  /* 0x0000005100517221 */ /* 0x000fe20000010000 */
[----:B0-----:R-:W-:Y:S01]  /*1eb0*/  MOV R9, 0x2 ;  /* 0x0000000200097802 */ /* 0x001fe20000000f00 */
[----:B-1----:R-:W-:Y:S01]  /*1ec0*/  FADD.FTZ R79, R79, R2 ;  /* 0x000000024f4f7221 */ /* 0x002fe20000010000 */
[----:B------:R-:W-:Y:S01]  /*1ed0*/  MOV R2, 0xffffffff ;  /* 0xffffffff00027802 */ /* 0x000fe20000000f00 */
[----:B------:R-:W-:Y:S01]  /*1ee0*/  IMAD.MOV.U32 R5, RZ, RZ, 0x1f ;  /* 0x0000001fff057424 */ /* 0x000fe200078e00ff */
[----:B------:R-:W-:Y:S01]  /*1ef0*/  MOV R44, 0x1f20 ;  /* 0x00001f20002c7802 */ /* 0x000fe20000000f00 */
[----:B------:R-:W-:-:S02]  /*1f00*/  IMAD.MOV.U32 R46, RZ, RZ, R81 ;  /* 0x000000ffff2e7224 */ /* 0x000fc400078e0051 */
[----:B------:R-:W-:Y:S05]  /*1f10*/  CALL.REL.NOINC `($__internal_171_$__cuda_sm70_shflsync_bfly_p) ;  /* 0x0000035000007944 */ /* 0x000fea0003c00000 */
[----:B0-----:R-:W-:Y:S01]  /*1f20*/  HFMA2.MMA R9, -RZ, RZ, 0, 1.1920928955078125e-07 ;  /* 0x00000002ff097435 */ /* 0x001fe200000001ff */
[----:B-1----:R-:W-:Y:S01]  /*1f30*/  MOV R0, R2 ;  /* 0x0000000200007202 */ /* 0x002fe20000000f00 */
[----:B------:R-:W-:Y:S01]  /*1f40*/  IMAD.MOV.U32 R46, RZ, RZ, R79 ;  /* 0x000000ffff2e7224 */ /* 0x000fe200078e004f */
[----:B------:R-:W-:Y:S01]  /*1f50*/  MOV R2, 0xffffffff ;  /* 0xffffffff00027802 */ /* 0x000fe20000000f00 */
[----:B------:R-:W-:Y:S01]  /*1f60*/  IMAD.MOV.U32 R5, RZ, RZ, 0x1f ;  /* 0x0000001fff057424 */ /* 0x000fe200078e00ff */
[----:B------:R-:W-:-:S02]  /*1f70*/  MOV R44, 0x1f90 ;  /* 0x00001f90002c7802 */ /* 0x000fc40000000f00 */
[----:B------:R-:W-:Y:S05]  /*1f80*/  CALL.REL.NOINC `($__internal_171_$__cuda_sm70_shflsync_bfly_p) ;  /* 0x000002e000007944 */ /* 0x000fea0003c00000 */
[----:B------:R-:W-:Y:S01]  /*1f90*/  FADD.FTZ R81, R0, R81 ;  /* 0x0000005100517221 */ /* 0x000fe20000010000 */
[----:B0-----:R-:W-:Y:S01]  /*1fa0*/  HFMA2.MMA R9, -RZ, RZ, 0, 2.384185791015625e-07 ;  /* 0x00000004ff097435 */ /* 0x001fe200000001ff */
[----:B-1----:R-:W-:Y:S01]  /*1fb0*/  FADD.FTZ R79, R79, R2 ;  /* 0x000000024f4f7221 */ /* 0x002fe20000010000 */
[----:B------:R-:W-:Y:S01]  /*1fc0*/  MOV R2, 0xffffffff ;  /* 0xffffffff00027802 */ /* 0x000fe20000000f00 */
[----:B------:R-:W-:Y:S01]  /*1fd0*/  IMAD.MOV.U32 R5, RZ, RZ, 0x1f ;  /* 0x0000001fff057424 */ /* 0x000fe200078e00ff */
[----:B------:R-:W-:-:S02]  /*1fe0*/  MOV R46, R81 ;  /* 0x00000051002e7202 */ /* 0x000fc40000000f00 */
[----:B------:R-:W-:Y:S02]  /*1ff0*/  MOV R44, 0x2010 ;  /* 0x00002010002c7802 */ /* 0x000fe40000000f00 */
[----:B------:R-:W-:Y:S05]  /*2000*/  CALL.REL.NOINC `($__internal_171_$__cuda_sm70_shflsync_bfly_p) ;  /* 0x0000026000007944 */ /* 0x000fea0003c00000 */
[----:B0-----:R-:W-:Y:S01]  /*2010*/  HFMA2.MMA R9, -RZ, RZ, 0, 2.384185791015625e-07 ;  /* 0x00000004ff097435 */ /* 0x001fe200000001ff */
[----:B-1----:R-:W-:Y:S01]  /*2020*/  IMAD.MOV.U32 R0, RZ, RZ, R2 ;  /* 0x000000ffff007224 */ /* 0x002fe200078e0002 */
[----:B------:R-:W-:Y:S01]  /*2030*/  MOV R46, R79 ;  /* 0x0000004f002e7202 */ /* 0x000fe20000000f00 */
[----:B------:R-:W-:Y:S01]  /*2040*/  IMAD.MOV.U32 R5, RZ, RZ, 0x1f ;  /* 0x0000001fff057424 */ /* 0x000fe200078e00ff */
[----:B------:R-:W-:Y:S02]  /*2050*/  MOV R2, 0xffffffff ;  /* 0xffffffff00027802 */ /* 0x000fe40000000f00 */
[----:B------:R-:W-:Y:S02]  /*2060*/  MOV R44, 0x2080 ;  /* 0x00002080002c7802 */ /* 0x000fe40000000f00 */
[----:B------:R-:W-:Y:S05]  /*2070*/  CALL.REL.NOINC `($__internal_171_$__cuda_sm70_shflsync_bfly_p) ;  /* 0x000001f000007944 */ /* 0x000fea0003c00000 */
[----:B------:R-:W-:Y:S01]  /*2080*/  FADD.FTZ R81, R0, R81 ;  /* 0x0000005100517221 */ /* 0x000fe20000010000 */
[----:B0-----:R-:W-:Y:S01]  /*2090*/  HFMA2.MMA R9, -RZ, RZ, 0, 4.76837158203125e-07 ;  /* 0x00000008ff097435 */ /* 0x001fe200000001ff */
[----:B-1----:R-:W-:Y:S01]  /*20a0*/  FADD.FTZ R79, R79, R2 ;  /* 0x000000024f4f7221 */ /* 0x002fe20000010000 */
[----:B------:R-:W-:Y:S01]  /*20b0*/  MOV R2, 0xffffffff ;  /* 0xffffffff00027802 */ /* 0x000fe20000000f00 */
[----:B------:R-:W-:Y:S01]  /*20c0*/  IMAD.MOV.U32 R5, RZ, RZ, 0x1f ;  /* 0x0000001fff057424 */ /* 0x000fe200078e00ff */
[----:B------:R-:W-:-:S02]  /*20d0*/  MOV R46, R81 ;  /* 0x00000051002e7202 */ /* 0x000fc40000000f00 */
[----:B------:R-:W-:Y:S02]  /*20e0*/  MOV R44, 0x2100 ;  /* 0x00002100002c7802 */ /* 0x000fe40000000f00 */
[----:B------:R-:W-:Y:S05]  /*20f0*/  CALL.REL.NOINC `($__internal_171_$__cuda_sm70_shflsync_bfly_p) ;  /* 0x0000017000007944 */ /* 0x000fea0003c00000 */
[----:B0-----:R-:W-:Y:S01]  /*2100*/  HFMA2.MMA R9, -RZ, RZ, 0, 4.76837158203125e-07 ;  /* 0x00000008ff097435 */ /* 0x001fe200000001ff */
[----:B-1----:R-:W-:Y:S01]  /*2110*/  IMAD.MOV.U32 R0, RZ, RZ, R2 ;  /* 0x000000ffff007224 */ /* 0x002fe200078e0002 */
[----:B------:R-:W-:Y:S01]  /*2120*/  MOV R46, R79 ;  /* 0x0000004f002e7202 */ /* 0x000fe20000000f00 */
[----:B------:R-:W-:Y:S01]  /*2130*/  IMAD.MOV.U32 R5, RZ, RZ, 0x1f ;  /* 0x0000001fff057424 */ /* 0x000fe200078e00ff */
[----:B------:R-:W-:Y:S02]  /*2140*/  MOV R2, 0xffffffff ;  /* 0xffffffff00027802 */ /* 0x000fe40000000f00 */
[----:B------:R-:W-:Y:S02]  /*2150*/  MOV R44, 0x2170 ;  /* 0x00002170002c7802 */ /* 0x000fe40000000f00 */
[----:B------:R-:W-:Y:S05]  /*2160*/  CALL.REL.NOINC `($__internal_171_$__cuda_sm70_shflsync_bfly_p) ;  /* 0x0000010000007944 */ /* 0x000fea0003c00000 */
[----:B------:R-:W-:Y:S01]  /*2170*/  FADD.FTZ R81, R0, R81 ;  /* 0x0000005100517221 */ /* 0x000fe20000010000 */
[----:B0-----:R-:W-:Y:S01]  /*2180*/  HFMA2.MMA R9, -RZ, RZ, 0, 9.5367431640625e-07 ;  /* 0x00000010ff097435 */ /* 0x001fe200000001ff */
[----:B-1----:R-:W-:Y:S01]  /*2190*/  FADD.FTZ R79, R79, R2 ;  /* 0x000000024f4f7221 */ /* 0x002fe20000010000 */
[----:B------:R-:W-:Y:S01]  /*21a0*/  MOV R2, 0xffffffff ;  /* 0xffffffff00027802 */ /* 0x000fe20000000f00 */
[----:B------:R-:W-:Y:S01]  /*21b0*/  IMAD.MOV.U32 R5, RZ, RZ, 0x1f ;  /* 0x0000001fff057424 */ /* 0x000fe200078e00ff */
[----:B------:R-:W-:-:S02]  /*21c0*/  MOV R46, R81 ;  /* 0x00000051002e7202 */ /* 0x000fc40000000f00 */
[----:B------:R-:W-:Y:S02]  /*21d0*/  MOV R44, 0x21f0 ;  /* 0x000021f0002c7802 */ /* 0x000fe40000000f00 */
[----:B------:R-:W-:Y:S05]  /*21e0*/  CALL.REL.NOINC `($__internal_171_$__cuda_sm70_shflsync_bfly_p) ;  /* 0x0000008000007944 */ /* 0x000fea0003c00000 */
[----:B0-----:R-:W-:Y:S01]  /*21f0*/  HFMA2.MMA R9, -RZ, RZ, 0, 9.5367431640625e-07 ;  /* 0x00000010ff097435 */ /* 0x001fe200000001ff */
[----:B-1----:R-:W-:Y:S01]  /*2200*/  IMAD.MOV.U32 R0, RZ, RZ, R2 ;  /* 0x000000ffff007224 */ /* 0x002fe200078e0002 */
[----:B------:R-:W-:Y:S01]  /*2210*/  MOV R46, R79 ;  /* 0x0000004f002e7202 */ /* 0x000fe20000000f00 */
[----:B------:R-:W-:Y:S01]  /*2220*/  IMAD.MOV.U32 R5, RZ, RZ, 0x1f ;  /* 0x0000001fff057424 */ /* 0x000fe200078e00ff */
[----:B------:R-:W-:Y:S02]  /*2230*/  MOV R2, 0xffffffff ;  /* 0xffffffff00027802 */ /* 0x000fe40000000f00 */
[----:B------:R-:W-:Y:S02]  /*2240*/  MOV R44, 0x2260 ;  /* 0x00002260002c7802 */ /* 0x000fe40000000f00 */
[----:B------:R-:W-:Y:S05]  /*2250*/  CALL.REL.NOINC `($__internal_171_$__cuda_sm70_shflsync_bfly_p) ;  /* 0x0000001000007944 */ /* 0x000fea0003c00000 */
[----:B01----:R-:W-:Y:S05]  /*2260*/  BRA `(.L_x_3751) ;  /* 0xffffeb2000007947 */ /* 0x003fea000383ffff */
        .weak           $__internal_171_$__cuda_sm70_shflsync_bfly_p
        .type           $__internal_171_$__cuda_sm70_shflsync_bfly_p,@function
        .size           $__internal_171_$__cuda_sm70_shflsync_bfly_p,(.L_x_4551 - $__internal_171_$__cuda_sm70_shflsync_bfly_p)
$__internal_171_$__cuda_sm70_shflsync_bfly_p:
[----:B------:R-:W-:Y:S01]  /*2270*/  HFMA2.MMA R45, -RZ, RZ, 0, 0 ;  /* 0x00000000ff2d7435 */ /* 0x000fe200000001ff */
[----:B------:R-:W-:Y:S04]  /*2280*/  WARPSYNC R2 ;  /* 0x0000000200007348 */ /* 0x000fe80003800000 */
[----:B------:R0:W1:Y:S01]  /*2290*/  SHFL.BFLY PT, R2, R46, R9, R5 ;  /* 0x0c0000092e027389 */ /* 0x00006200000e0005 */
[----:B------:R-:W-:Y:S05]  /*22a0*/  RET.REL.NODEC R44 `(_ZN10layer_norm13ln_bwd_kernelINS_13Kernel_traitsI6__halfffffjLj256ELj1ELj4ELj1ELj16ENS_18Kernel_traits_baseILj256ES2_ffffjLj128EEEEELb1ELb0ELb1ELb0EEEvNS_9BwdParamsE) ;  /* 0xffffdd502c007950 */ /* 0x000fea0003c3ffff */
.L_x_3752:
        /* <DEDUP_REMOVED lines=13> */
.L_x_4551:


//--------------------- .text._ZN10layer_norm22ln_bwd_finalize_kernelINS_22Kernel_traits_finalizeILj256E6__halfffffjLb0ELj1024ELj4ENS_18Kernel_traits_baseILj256ES2_ffffjLj1024EEEEELb0ELb1EEEvNS_9BwdParamsE --------------------------
	.section	.text._ZN10layer_norm22ln_bwd_finalize_kernelINS_22Kernel_traits_finalizeILj256E6__halfffffjLb0ELj1024ELj4ENS_18Kernel_traits_baseILj256ES2_ffffjLj1024EEEEELb0ELb1EEEvNS_9BwdParamsE,"ax",@progbits
	.sectioninfo	@"SHI_REGISTERS=32"
	.align	128
        .global         _ZN10layer_norm22ln_bwd_finalize_kernelINS_22Kernel_traits_finalizeILj256E6__halfffffjLb0ELj1024ELj4ENS_18Kernel_traits_baseILj256ES2_ffffjLj1024EEEEELb0ELb1EEEvNS_9BwdParamsE
        .type           _ZN10layer_norm22ln_bwd_finalize_kernelINS_22Kernel_traits_finalizeILj256E6__halfffffjLb0ELj1024ELj4ENS_18Kernel_traits_baseILj256ES2_ffffjLj1024EEEEELb0ELb1EEEvNS_9BwdParamsE,@function
        .size           _ZN10layer_norm22ln_bwd_finalize_kernelINS_22Kernel_traits_finalizeILj256E6__halfffffjLb0ELj1024ELj4ENS_18Kernel_traits_baseILj256ES2_ffffjLj1024EEEEELb0ELb1EEEvNS_9BwdParamsE,(.L_x_4552 - _ZN10layer_norm22ln_bwd_finalize_kernelINS_22Kernel_traits_finalizeILj256E6__halfffffjLb0ELj1024ELj4ENS_18Kernel_traits_baseILj256ES2_ffffjLj1024EEEEELb0ELb1EEEvNS_9BwdParamsE)
        .other          _ZN10layer_norm22ln_bwd_finalize_kernelINS_22Kernel_traits_finalizeILj256E6__halfffffjLb0ELj1024ELj4ENS_18Kernel_traits_baseILj256ES2_ffffjLj1024EEEEELb0ELb1EEEvNS_9BwdParamsE,@"STO_CUDA_ENTRY STV_DEFAULT"
_ZN10layer_norm22ln_bwd_finalize_kernelINS_22Kernel_traits_finalizeILj256E6__halfffffjLb0ELj1024ELj4ENS_18Kernel_traits_baseILj256ES2_ffffjLj1024EEEEELb0ELb1EEEvNS_9BwdParamsE:
.text._ZN10layer_norm22ln_bwd_finalize_kernelINS_22Kernel_traits_finalizeILj256E6__halfffffjLb0ELj1024ELj4ENS_18Kernel_traits_baseILj256ES2_ffffjLj1024EEEEELb0ELb1EEEvNS_9BwdParamsE:
        /* <DEDUP_REMOVED lines=19> */
.L_x_3765:
        /* <DEDUP_REMOVED lines=27> */
.L_x_3757:
        /* <DEDUP_REMOVED lines=35> */
.L_x_3756:
[----:B------:R-:W-:Y:S05]  /*0510*/  BSYNC B1 ;  /* 0x0000000000017941 */ /* 0x000fea0003800000 */
.L_x_3755:
        /* <DEDUP_REMOVED lines=23> */
.L_x_3759:
[----:B------:R-:W-:Y:S05]  /*0690*/  BSYNC B1 ;  /* 0x0000000000017941 */ /* 0x000fea0003800000 */
.L_x_3758:
        /* <DEDUP_REMOVED lines=10> */
.L_x_3754:
[----:B------:R-:W-:Y:S05]  /*0740*/  BSYNC B0 ;  /* 0x0000000000007941 */ /* 0x000fea0003800000 */
.L_x_3753:
        /* <DEDUP_REMOVED lines=11> */
.L_x_3766:
        /* <DEDUP_REMOVED lines=18> */
.L_x_3767:
[----:B------:R-:W-:Y:S01]  /*0920*/  @!P1 SHF.R.U32.HI R2, RZ, 0x3, R0 ;  /* 0x00000003ff029819 */ /* 0x000fe20000011600 */
[----:B---3--:R-:W-:Y:S02]  /*0930*/  FADD.FTZ R5, R5, R10 ;  /* 0x0000000a05057221 */ /* 0x008fe40000010000 */
[----:B--2---:R-:W-:Y:S01]  /*0940*/  FADD.FTZ R7, R7, R4 ;  /* 0x0000000407077221 */ /* 0x004fe20000010000 */
[----:B------:R-:W-:-:S05]  /*0950*/  @!P1 LOP3.LUT R2, R2, 0x1ffffffc, RZ, 0xc0, !PT ;  /* 0x1ffffffc02029812 */ /* 0x000fca00078ec0ff */
[----:B------:R2:W-:Y:S04]  /*0960*/  @!P1 STS [R2+0x2000], R5 ;  /* 0x0020000502009388 */ /* 0x0005e80000000800 */
[----:B------:R2:W-:Y:S02]  /*0970*/  @!P1 STS [R2+0x2080], R7 ;  /* 0x0020800702009388 */ /* 0x0005e40000000800 */
.L_x_3760:
        /* <DEDUP_REMOVED lines=13> */
.L_x_3764:
[----:B------:R-:W-:Y:S05]  /*0a50*/  BSYNC B0 ;  /* 0x0000000000007941 */ /* 0x000fea0003800000 */
.L_x_3763:
[C---:B------:R-:W-:Y:S02]  /*0a60*/  ISETP.GT.U32.AND P1, PT, R18.reuse, -0x101, PT ;  /* 0xfffffeff1200780c */ /* 0x040fe40003f24070 */
[----:B------:R-:W-:Y:S02]  /*0a70*/  IADD3 R18, R18, 0x100, RZ ;  /* 0x0000010012127810 */ /* 0x000fe40007ffe0ff */
[----:B------:R-:W-:-:S09]  /*0a80*/  IADD3 R19, R19, 0x80, RZ ;  /* 0x0000008013137810 */ /* 0x000fd20007ffe0ff */
[----:B012---:R-:W-:Y:S05]  /*0a90*/  @P1 BRA `(.L_x_3765) ;  /* 0xfffff69000001947 */ /* 0x007fea000383ffff */
[----:B------:R-:W-:Y:S05]  /*0aa0*/  EXIT ;  /* 0x000000000000794d */ /* 0x000fea0003800000 */
.L_x_3761:
[----:B--2---:R-:W-:Y:S01]  /*0ab0*/  IMAD.MOV.U32 R10, RZ, RZ, R4 ;  /* 0x000000ffff0a7224 */ /* 0x004fe200078e0004 */
[----:B------:R-:W-:Y:S01]  /*0ac0*/  MOV R9, 0x1 ;  /* 0x0000000100097802 */ /* 0x000fe20000000f00 */
[----:B------:R-:W-:Y:S01]  /*0ad0*/  IMAD.MOV.U32 R6, RZ, RZ, 0x1f ;  /* 0x0000001fff067424 */ /* 0x000fe200078e00ff */
[----:B------:R-:W-:Y:S02]  /*0ae0*/  MOV R11, 0xffffffff ;  /* 0xffffffff000b7802 */ /* 0x000fe40000000f00 */
[----:B------:R-:W-:Y:S02]  /*0af0*/  MOV R2, 0xb10 ;  /* 0x00000b1000027802 */ /* 0x000fe40000000f00 */
[----:B01----:R-:W-:Y:S05]  /*0b00*/  CALL.REL.NOINC `($__internal_172_$__cuda_sm70_shflsync_bfly_p) ;  /* 0x000003c000007944 */ /* 0x003fea0003c00000 */
[----:B-1----:R-:W-:Y:S01]  /*0b10*/  IMAD.MOV.U32 R3, RZ, RZ, R6 ;  /* 0x000000ffff037224 */ /* 0x002fe200078e0006 */
[----:B0-----:R-:W-:Y:S05]  /*0b20*/  BRA `(.L_x_3766) ;  /* 0xfffffcd000007947 */ /* 0x001fea000383ffff */
.L_x_3762:
[----:B------:R-:W-:Y:S01]  /*0b30*/  HFMA2.MMA R6, -RZ, RZ, 0, 1.847743988037109375e-06 ;  /* 0x0000001fff067435 */ /* 0x000fe200000001ff */
[----:B------:R-:W-:Y:S01]  /*0b40*/  MOV R10, R13 ;  /* 0x0000000d000a7202 */ /* 0x000fe20000000f00 */
[----:B------:R-:W-:Y:S01]  /*0b50*/  IMAD.MOV.U32 R9, RZ, RZ, 0x2 ;  /* 0x00000002ff097424 */ /* 0x000fe200078e00ff */
[----:B------:R-:W-:Y:S01]  /*0b60*/  MOV R2, 0xb90 ;  /* 0x00000b9000027802 */ /* 0x000fe20000000f00 */
[----:B------:R-:W-:-:S02]  /*0b70*/  IMAD.MOV.U32 R11, RZ, RZ, -0x1 ;  /* 0xffffffffff0b7424 */ /* 0x000fc400078e00ff */
[----:B012---:R-:W-:Y:S05]  /*0b80*/  CALL.REL.NOINC `($__internal_172_$__cuda_sm70_shflsync_bfly_p) ;  /* 0x0000034000007944 */ /* 0x007fea0003c00000 */
[----:B01----:R-:W-:Y:S01]  /*0b90*/  FADD.FTZ R10, R13, R6 ;  /* 0x000000060d0a7221 */ /* 0x003fe20000010000 */
[----:B------:R-:W-:Y:S01]  /*0ba0*/  HFMA2.MMA R6, -RZ, RZ, 0, 1.847743988037109375e-06 ;  /* 0x0000001fff067435 */ /* 0x000fe200000001ff */
[----:B------:R-:W-:Y:S01]  /*0bb0*/  MOV R9, 0x4 ;  /* 0x0000000400097802 */ /* 0x000fe20000000f00 */
[----:B------:R-:W-:Y:S01]  /*0bc0*/  IMAD.MOV.U32 R11, RZ, RZ, -0x1 ;  /* 0xffffffffff0b7424 */ /* 0x000fe200078e00ff */
[----:B------:R-:W-:-:S03]  /*0bd0*/  MOV R2, 0xbf0 ;  /* 0x00000bf000027802 */ /* 0x000fc60000000f00 */
[----:B------:R-:W-:Y:S05]  /*0be0*/  CALL.REL.NOINC `($__internal_172_$__cuda_sm70_shflsync_bfly_p) ;  /* 0x000002e000007944 */ /* 0x000fea0003c00000 */
[----:B01----:R-:W-:Y:S01]  /*0bf0*/  FADD.FTZ R10, R10, R6 ;  /* 0x000000060a0a7221 */ /* 0x003fe20000010000 */
[----:B------:R-:W-:Y:S01]  /*0c00*/  HFMA2.MMA R6, -RZ, RZ, 0, 1.847743988037109375e-06 ;  /* 0x0000001fff067435 */ /* 0x000fe200000001ff */
[----:B------:R-:W-:Y:S01]  /*0c10*/  MOV R9, 0x8 ;  /* 0x0000000800097802 */ /* 0x000fe20000000f00 */
[----:B------:R-:W-:Y:S01]  /*0c20*/  IMAD.MOV.U32 R11, RZ, RZ, -0x1 ;  /* 0xffffffffff0b7424 */ /* 0x000fe200078e00ff */
[----:B------:R-:W-:-:S03]  /*0c30*/  MOV R2, 0xc50 ;  /* 0x00000c5000027802 */ /* 0x000fc60000000f00 */
[----:B------:R-:W-:Y:S05]  /*0c40*/  CALL.REL.NOINC `($__internal_172_$__cuda_sm70_shflsync_bfly_p) ;  /* 0x0000028000007944 */ /* 0x000fea0003c00000 */
[----:B-1----:R-:W-:Y:S01]  /*0c50*/  FADD.FTZ R4, R10, R6 ;  /* 0x000000060a047221 */ /* 0x002fe20000010000 */
[----:B------:R-:W-:Y:S01]  /*0c60*/  HFMA2.MMA R6, -RZ, RZ, 0, 1.847743988037109375e-06 ;  /* 0x0000001fff067435 */ /* 0x000fe200000001ff */
[----:B0-----:R-:W-:Y:S01]  /*0c70*/  MOV R9, 0x10 ;  /* 0x0000001000097802 */ /* 0x001fe20000000f00 */
[----:B------:R-:W-:Y:S01]  /*0c80*/  IMAD.MOV.U32 R11, RZ, RZ, -0x1 ;  /* 0xffffffffff0b7424 */ /* 0x000fe200078e00ff */
[----:B------:R-:W-:-:S02]  /*0c90*/  MOV R2, 0xcc0 ;  /* 0x00000cc000027802 */ /* 0x000fc40000000f00 */
[----:B------:R-:W-:Y:S02]  /*0ca0*/  MOV R10, R4 ;  /* 0x00000004000a7202 */ /* 0x000fe40000000f00 */
[----:B------:R-:W-:Y:S05]  /*0cb0*/  CALL.REL.NOINC `($__internal_172_$__cuda_sm70_shflsync_bfly_p) ;  /* 0x0000021000007944 */ /* 0x000fea0003c00000 */
[----:B0-----:R-:W-:Y:S01]  /*0cc0*/  HFMA2.MMA R9, -RZ, RZ, 0, 5.9604644775390625e-08 ;  /* 0x00000001ff097435 */ /* 0x001fe200000001ff */
[----:B-1----:R-:W-:Y:S01]  /*0cd0*/  MOV R7, R6 ;  /* 0x0000000600077202 */ /* 0x002fe20000000f00 */
[----:B------:R-:W-:Y:S01]  /*0ce0*/  IMAD.MOV.U32 R10, RZ, RZ, R5 ;  /* 0x000000ffff0a7224 */ /* 0x000fe200078e0005 */
[----:B------:R-:W-:Y:S01]  /*0cf0*/  MOV R6, 0x1f ;  /* 0x0000001f00067802 */ /* 0x000fe20000000f00 */
[----:B------:R-:W-:Y:S01]  /*0d00*/  IMAD.MOV.U32 R11, RZ, RZ, -0x1 ;  /* 0xffffffffff0b7424 */ /* 0x000fe200078e00ff */
[----:B------:R-:W-:Y:S02]  /*0d10*/  MOV R2, 0xd30 ;  /* 0x00000d3000027802 */ /* 0x000fe40000000f00 */
[----:B------:R-:W-:Y:S05]  /*0d20*/  CALL.REL.NOINC `($__internal_172_$__cuda_sm70_shflsync_bfly_p) ;  /* 0x000001a000007944 */ /* 0x000fea0003c00000 */
[----:B0-----:R-:W-:Y:S01]  /*0d30*/  HFMA2.MMA R9, -RZ, RZ, 0, 1.1920928955078125e-07 ;  /* 0x00000002ff097435 */ /* 0x001fe200000001ff */
[----:B-1----:R-:W-:Y:S01]  /*0d40*/  FADD.FTZ R10, R5, R6 ;  /* 0x00000006050a7221 */ /* 0x002fe20000010000 */
[----:B------:R-:W-:Y:S01]  /*0d50*/  MOV R6, 0x1f ;  /* 0x0000001f00067802 */ /* 0x000fe20000000f00 */
[----:B------:R-:W-:Y:S01]  /*0d60*/  IMAD.MOV.U32 R11, RZ, RZ, -0x1 ;  /* 0xffffffffff0b7424 */ /* 0x000fe200078e00ff */
[----:B------:R-:W-:Y:S02]  /*0d70*/  MOV R2, 0xd90 ;  /* 0x00000d9000027802 */ /* 0x000fe40000000f00 */
[----:B------:R-:W-:Y:S05]  /*0d80*/  CALL.REL.NOINC `($__internal_172_$__cuda_sm70_shflsync_bfly_p) ;  /* 0x0000014000007944 */ /* 0x000fea0003c00000 */
[----:B0-----:R-:W-:Y:S01]  /*0d90*/  HFMA2.MMA R9, -RZ, RZ, 0, 2.384185791015625e-07 ;  /* 0x00000004ff097435 */ /* 0x001fe200000001ff */
[----:B-1----:R-:W-:Y:S01]  /*0da0*/  FADD.FTZ R10, R10, R6 ;  /* 0x000000060a0a7221 */ /* 0x002fe20000010000 */
[----:B------:R-:W-:Y:S01]  /*0db0*/  MOV R6, 0x1f ;  /* 0x0000001f00067802 */ /* 0x000fe20000000f00 */
[----:B------:R-:W-:Y:S01]  /*0dc0*/  IMAD.MOV.U32 R11, RZ, RZ, -0x1 ;  /* 0xffffffffff0b7424 */ /* 0x000fe200078e00ff */
[----:B------:R-:W-:-:S02]  /*0dd0*/  MOV R2, 0xdf0 ;  /* 0x00000df000027802 */ /* 0x000fc40000000f00 */
[----:B------:R-:W-:Y:S05]  /*0de0*/  CALL.REL.NOINC `($__internal_172_$__cuda_sm70_shflsync_bfly_p) ;  /* 0x000000e000007944 */ /* 0x000fea0003c00000 */
[----:B0-----:R-:W-:Y:S01]  /*0df0*/  HFMA2.MMA R9, -RZ, RZ, 0, 4.76837158203125e-07 ;  /* 0x00000008ff097435 */ /* 0x001fe200000001ff */
[----:B-1----:R-:W-:Y:S01]  /*0e00*/  FADD.FTZ R10, R10, R6 ;  /* 0x000000060a0a7221 */ /* 0x002fe20000010000 */
[----:B------:R-:W-:Y:S01]  /*0e10*/  MOV R6, 0x1f ;  /* 0x0000001f00067802 */ /* 0x000fe20000000f00 */
[----:B------:R-:W-:Y:S01]  /*0e20*/  IMAD.MOV.U32 R11, RZ, RZ, -0x1 ;  /* 0xffffffffff0b7424 */ /* 0x000fe200078e00ff */
[----:B------:R-:W-:-:S02]  /*0e30*/  MOV R2, 0xe50 ;  /* 0x00000e5000027802 */ /* 0x000fc40000000f00 */
[----:B------:R-:W-:Y:S05]  /*0e40*/  CALL.REL.NOINC `($__internal_172_$__cuda_sm70_shflsync_bfly_p) ;  /* 0x0000008000007944 */ /* 0x000fea0003c00000 */
[----:B0-----:R-:W-:Y:S01]  /*0e50*/  HFMA2.MMA R9, -RZ, RZ, 0, 9.5367431640625e-07 ;  /* 0x00000010ff097435 */ /* 0x001fe200000001ff */
[----:B-1----:R-:W-:Y:S01]  /*0e60*/  FADD.FTZ R10, R10, R6 ;  /* 0x000000060a0a7221 */ /* 0x002fe20000010000 */
[----:B------:R-:W-:Y:S01]  /*0e70*/  MOV R6, 0x1f ;  /* 0x0000001f00067802 */ /* 0x000fe20000000f00 */
[----:B------:R-:W-:Y:S01]  /*0e80*/  IMAD.MOV.U32 R11, RZ, RZ, -0x1 ;  /* 0xffffffffff0b7424 */ /* 0x000fe200078e00ff */
[----:B------:R-:W-:-:S02]  /*0e90*/  MOV R2, 0xeb0 ;  /* 0x00000eb000027802 */ /* 0x000fc40000000f00 */
[----:B------:R-:W-:Y:S05]  /*0ea0*/  CALL.REL.NOINC `($__internal_172_$__cuda_sm70_shflsync_bfly_p) ;  /* 0x0000002000007944 */ /* 0x000fea0003c00000 */
[----:B-1----:R-:W-:Y:S01]  /*0eb0*/  MOV R5, R6 ;  /* 0x0000000600057202 */ /* 0x002fe20000000f00 */
[----:B0-----:R-:W-:Y:S05]  /*0ec0*/  BRA `(.L_x_3767) ;  /* 0xfffffa5000007947 */ /* 0x001fea000383ffff */
        .weak           $__internal_172_$__cuda_sm70_shflsync_bfly_p
        .type           $__internal_172_$__cuda_sm70_shflsync_bfly_p,@function
        .size           $__internal_172_$__cuda_sm70_shflsync_bfly_p,(.L_x_4552 - $__internal_172_$__cuda_sm70_shflsync_bfly_p)
$__internal_172_$__cuda_sm70_shflsync_bfly_p:
[----:B------:R-:W-:Y:S01]  /*0ed0*/  HFMA2.MMA R3, -RZ, RZ, 0, 0 ;  /* 0x00000000ff037435 */ /* 0x000fe200000001ff */
[----:B------:R-:W-:Y:S04]  /*0ee0*/  WARPSYNC R11 ;  /* 0x0000000b00007348 */ /* 0x000fe80003800000 */
[----:B------:R0:W1:Y:S01]  /*0ef0*/  SHFL.BFLY PT, R6, R10, R9, R6 ;  /* 0x0c0000090a067389 */ /* 0x00006200000e0006 */
[----:B------:R-:W-:Y:S05]  /*0f00*/  RET.REL.NODEC R2 `(_ZN10layer_norm22ln_bwd_finalize_kernelINS_22Kernel_traits_finalizeILj256E6__halfffffjLb0ELj1024ELj4ENS_18Kernel_traits_baseILj256ES2_ffffjLj1024EEEEELb0ELb1EEEvNS_9BwdParamsE) ;  /* 0xfffff0f002007950 */ /* 0x000fea0003c3ffff */
.L_x_3768:
        /* <DEDUP_REMOVED lines=15> */
.L_x_4552:


//--------------------- .text._ZN10layer_norm13ln_bwd_kernelINS_13Kernel_traitsI6__halfffffjLj256ELj1ELj4ELj1ELj16ENS_18Kernel_traits_baseILj256ES2_ffffjLj128EEEEELb1ELb0ELb1ELb1EEEvNS_9BwdParamsE --------------------------
	.section	.text._ZN10layer_norm13ln_bwd_kernelINS_13Kernel_traitsI6__halfffffjLj256ELj1ELj4ELj1ELj16ENS_18Kernel_traits_baseILj256ES2_ffffjLj128EEEEELb1ELb0ELb1ELb1EEEvNS_9BwdParamsE,"ax",@progbits
	.sectioninfo	@"SHI_REGISTERS=80"
	.align	128
        .global         _ZN10layer_norm13ln_bwd_kernelINS_13Kernel_traitsI6__halfffffjLj256ELj1ELj4ELj1ELj16ENS_18Kernel_traits_baseILj256ES2_ffffjLj128EEEEELb1ELb0ELb1ELb1EEEvNS_9BwdParamsE
        .type           _ZN10layer_norm13ln_bwd_kernelINS_13Kernel_traitsI6__halfffffjLj256ELj1ELj4ELj1ELj16ENS_18Kernel_traits_baseILj256ES2_ffffjLj128EEEEELb1ELb0ELb1ELb1EEEvNS_9BwdParamsE,@function
        .size           _ZN10layer_norm13ln_bwd_kernelINS_13Kernel_traitsI6__halfffffjLj256ELj1ELj4ELj1ELj16ENS_18Kernel_traits_baseILj256ES2_ffffjLj128EEEEELb1ELb0ELb1ELb1EEEvNS_9BwdParamsE,(.L_x_4553 - _ZN10layer_norm13ln_bwd_kernelINS_13Kernel_traitsI6__halfffffjLj256ELj1ELj4ELj1ELj16ENS_18Kernel_traits_baseILj256ES2_ffffjLj128EEEEELb1ELb0ELb1ELb1EEEvNS_9BwdParamsE)
        .other          _ZN10layer_norm13ln_bwd_kernelINS_13Kernel_traitsI6__halfffffjLj256ELj1ELj4ELj1ELj16ENS_18Kernel_traits_baseILj256ES2_ffffjLj128EEEEELb1ELb0ELb1ELb1EEEvNS_9BwdParamsE,@"STO_CUDA_ENTRY STV_DEFAULT"
_ZN10layer_norm13ln_bwd_kernelINS_13Kernel_traitsI6__halfffffjLj256ELj1ELj4ELj1ELj16ENS_18Kernel_traits_baseILj256ES2_ffffjLj128EEEEELb1ELb0ELb1ELb1EEEvNS_9BwdParamsE:
.text._ZN10layer_norm13ln_bwd_kernelINS_13Kernel_traitsI6__halfffffjLj256ELj1ELj4ELj1ELj16ENS_18Kernel_traits_baseILj256ES2_ffffjLj128EEEEELb1ELb0ELb1ELb1EEEvNS_9BwdParamsE:
        /* <DEDUP_REMOVED lines=17> */
.L_x_3769:
[----:B------:R-:W-:-:S05]  /*0110*/  IMAD.SHL.U32 R0, R60, 0x8, RZ ;  /* 0x000000083c007824 */ /* 0x000fca00078e00ff */
[----:B------:R-:W-:-:S04]  /*0120*/  LOP3.LUT R0, R0, 0xf8, RZ, 0xc0, !PT ;  /* 0x000000f800007812 */ /* 0x000fc800078ec0ff */
[----:B------:R-:W-:-:S04]  /*0130*/  IADD3 R2, P0, R0, c[0x0][0x1b0], RZ ;  /* 0x00006c0000027a10 */ /* 0x000fc80007f1e0ff */
[----:B------:R-:W-:-:S05]  /*0140*/  IADD3.X R3, RZ, c[0x0][0x1b4], RZ, P0, !PT ;  /* 0x00006d00ff037a10 */ /* 0x000fca00007fe4ff */
        /* <DEDUP_REMOVED lines=23> */
.L_x_3792:
        /* <DEDUP_REMOVED lines=10> */
[----:B------:R-:W-:Y:S02]  /*0360*/  LEA.HI R53, R53, R0, RZ, 0x2 ;  /* 0x0000000035357211 */ /* 0x000fe400078f10ff */
[----:B------:R-:W-:-:S04]  /*0370*/  LOP3.LUT R0, R60, 0x1f, RZ, 0xc0, !PT ;  /* 0x0000001f3c007812 */ /* 0x000fc800078ec0ff */
[----:B------:R-:W-:Y:S01]  /*0380*/  LEA.HI.SX32 R66, R53, R0, 0x1e ;  /* 0x0000000035427211 */ /* 0x000fe200078ff2ff */
[----:B------:R-:W-:-:S03]  /*0390*/  IMAD.MOV.U32 R53, RZ, RZ, 0x10 ;  /* 0x00000010ff357424 */ /* 0x000fc600078e00ff */
[C---:B------:R-:W-:Y:S01]  /*03a0*/  IADD3 R2, R66.reuse, 0x20, RZ ;  /* 0x0000002042027810 */ /* 0x040fe20007ffe0ff */
[----:B------:R-:W-:-:S04]  /*03b0*/  IMAD.WIDE.U32 R74, R66, R53, c[0x0][0x218] ;  /* 0x00008600424a7625 */ /* 0x000fc800078e0035 */
[----:B0-----:R-:W-:Y:S01]  /*03c0*/  IMAD.WIDE.U32 R72, R2, R53, c[0x0][0x218] ;  /* 0x0000860002487625 */ /* 0x001fe200078e0035 */
[----:B--2---:R-:W-:-:S13]  /*03d0*/  ISETP.GT.AND P6, PT, R55, RZ, PT ;  /* 0x000000ff3700720c */ /* 0x004fda0003fc4270 */
[----:B------:R-:W-:Y:S05]  /*03e0*/  @P6 BRA `(.L_x_3772) ;  /* 0x0000012000006947 */ /* 0x000fea0003800000 */
[----:B-1---5:R-:W-:Y:S02]  /*03f0*/  ISETP.GE.AND P1, PT, R68, 0x1, PT ;  /* 0x000000014400780c */ /* 0x022fe40003f26270 */
[----:B------:R-:W-:Y:S02]  /*0400*/  ISETP.NE.U32.AND P0, PT, RZ, c[0x0][0x218], PT ;  /* 0x00008600ff007a0c */ /* 0x000fe40003f05070 */
[----:B------:R-:W-:Y:S02]  /*0410*/  MOV R76, RZ ;  /* 0x000000ff004c7202 */ /* 0x000fe40000000f00 */
[----:B------:R-:W-:-:S07]  /*0420*/  ISETP.NE.AND.EX P0, PT, RZ, c[0x0][0x21c], PT, P0 ;  /* 0x00008700ff007a0c */ /* 0x000fce0003f05300 */
[----:B------:R-:W-:-:S05]  /*0430*/  @P1 IADD3 R40, R68, -0x1, RZ ;  /* 0xffffffff44281810 */ /* 0x000fca0007ffe0ff */
[----:B------:R-:W-:Y:S01]  /*0440*/  @P1 IMAD R40, R40, c[0x0][0x168], RZ ;  /* 0x00005a0028281a24 */ /* 0x000fe200078e02ff */
[----:B------:R0:W5:Y:S04]  /*0450*/  @P0 LDG.E.128 R24, [R74.64] ;  /* 0x000000044a180981 */ /* 0x000168000c1e1d00 */
[----:B------:R-:W-:Y:S01]  /*0460*/  @P1 SHF.R.S32.HI R41, RZ, 0x1f, R40 ;  /* 0x0000001fff291819 */ /* 0x000fe20000011428 */
[----:B------:R0:W5:Y:S03]  /*0470*/  @P0 LDG.E.128 R28, [R72.64] ;  /* 0x00000004481c0981 */ /* 0x000166000c1e1d00 */
[----:B------:R-:W-:-:S04]  /*0480*/  @P1 LEA.HI R41, R41, R40, RZ, 0x2 ;  /* 0x0000002829291211 */ /* 0x000fc800078f10ff */
[----:B------:R-:W-:-:S04]  /*0490*/  @P1 LEA.HI.SX32 R76, R41, R0, 0x1e ;  /* 0x00000000294c1211 */ /* 0x000fc800078ff2ff */
[C---:B------:R-:W-:Y:S01]  /*04a0*/  IADD3 R40, R76.reuse, 0x20, RZ ;  /* 0x000000204c287810 */ /* 0x040fe20007ffe0ff */
[----:B------:R-:W-:-:S04]  /*04b0*/  IMAD.WIDE.U32 R76, R76, R69, c[0x0][0x190] ;  /* 0x000064004c4c7625 */ /* 0x000fc800078e0045 */
[----:B------:R-:W-:Y:S02]  /*04c0*/  IMAD.WIDE.U32 R40, R40, R69, c[0x0][0x190] ;  /* 0x0000640028287625 */ /* 0x000fe400078e0045 */
[----:B------:R0:W5:Y:S04]  /*04d0*/  LDG.E R69, [R76.64] ;  /* 0x000000044c457981 */ /* 0x000168000c1e1900 */
[----:B------:R0:W5:Y:S01]  /*04e0*/  LDG.E R0, [R40.64] ;  /* 0x0000000428007981 */ /* 0x000162000c1e1900 */
[----:B------:R-:W-:Y:S01]  /*04f0*/  CS2R R42, SRZ ;  /* 0x00000000002a7805 */ /* 0x000fe2000001ff00 */
[----:B------:R-:W-:Y:S05]  /*0500*/  BRA `(.L_x_3773) ;  /* 0x000005a000007947 */ /* 0x000fea0003800000 */
.L_x_3772:
[----:B-1----:R-:W-:Y:S01]  /*0510*/  IADD3 R55, R55, -0x1, RZ ;  /* 0xffffffff37377810 */ /* 0x002fe20007ffe0ff */
[----:B------:R-:W-:-:S04]  /*0520*/  IMAD.WIDE.U32 R40, R66, R53, c[0x0][0x188] ;  /* 0x0000620042287625 */ /* 0x000fc800078e0035 */
[----:B------:R-:W-:Y:S02]  /*0530*/  IMAD R42, R55, c[0x0][0x168], RZ ;  /* 0x00005a00372a7a24 */ /* 0x000fe400078e02ff */
[----:B------:R-:W-:-:S03]  /*0540*/  IMAD.WIDE R54, R58, R69, c[0x0][0x1a0] ;  /* 0x000068003a367625 */ /* 0x000fc600078e0245 */
[----:B------:R-:W-:Y:S02]  /*0550*/  SHF.R.S32.HI R43, RZ, 0x1f, R42 ;  /* 0x0000001fff2b7819 */ /* 0x000fe4000001142a */
[----:B------:R0:W2:Y:S02]  /*0560*/  LDG.E R62, [R54.64] ;  /* 0x00000004363e7981 */ /* 0x0000a4000c1e1900 */
[----:B------:R-:W-:-:S04]  /*0570*/  LEA.HI R43, R43, R42, RZ, 0x2 ;  /* 0x0000002a2b2b7211 */ /* 0x000fc800078f10ff */
[----:B------:R-:W-:Y:S01]  /*0580*/  LEA.HI.SX32 R52, R43, R0, 0x1e ;  /* 0x000000002b347211 */ /* 0x000fe200078ff2ff */
[-C--:B------:R-:W-:Y:S01]  /*0590*/  IMAD.WIDE.U32 R48, R2, R53.reuse, c[0x0][0x188] ;  /* 0x0000620002307625 */ /* 0x080fe200078e0035 */
[----:B------:R-:W3:Y:S03]  /*05a0*/  LDG.E.128 R40, [R40.64] ;  /* 0x0000000428287981 */ /* 0x000ee6000c1e1d00 */
[----:B------:R-:W-:Y:S01]  /*05b0*/  IMAD.WIDE.U32 R44, R52, R53, c[0x0][0x208] ;  /* 0x00008200342c7625 */ /* 0x000fe200078e0035 */
[----:B-----5:R-:W-:Y:S01]  /*05c0*/  ISETP.GE.AND P1, PT, R68, 0x1, PT ;  /* 0x000000014400780c */ /* 0x020fe20003f26270 */
[----:B------:R-:W4:Y:S04]  /*05d0*/  LDG.E.128 R48, [R48.64] ;  /* 0x0000000430307981 */ /* 0x000f28000c1e1d00 */
[----:B------:R-:W4:Y:S01]  /*05e0*/  LDG.E.128 R44, [R44.64] ;  /* 0x000000042c2c7981 */ /* 0x000f22000c1e1d00 */
[----:B------:R-:W-:-:S05]  /*05f0*/  IADD3 R52, R52, 0x20, RZ ;  /* 0x0000002034347810 */ /* 0x000fca0007ffe0ff */
[----:B------:R-:W-:Y:S02]  /*0600*/  IMAD.WIDE.U32 R52, R52, R53, c[0x0][0x208] ;  /* 0x0000820034347625 */ /* 0x000fe400078e0035 */
[----:B------:R-:W-:-:S04]  /*0610*/  @P1 IADD3 R64, R68, -0x1, RZ ;  /* 0xffffffff44401810 */ /* 0x000fc80007ffe0ff */
[----:B0-----:R-:W4:Y:S01]  /*0620*/  LDG.E.128 R52, [R52.64] ;  /* 0x0000000434347981 */ /* 0x001f22000c1e1d00 */
[----:B------:R-:W-:-:S05]  /*0630*/  @P1 IMAD R64, R64, c[0x0][0x168], RZ ;  /* 0x00005a0040401a24 */ /* 0x000fca00078e02ff */
[----:B------:R-:W-:-:S04]  /*0640*/  @P1 SHF.R.S32.HI R65, RZ, 0x1f, R64 ;  /* 0x0000001fff411819 */ /* 0x000fc80000011440 */
[----:B------:R-:W-:Y:S02]  /*0650*/  @P1 LEA.HI R65, R65, R64, RZ, 0x2 ;  /* 0x0000004041411211 */ /* 0x000fe400078f10ff */
[----:B------:R-:W-:Y:S02]  /*0660*/  MOV R76, RZ ;  /* 0x000000ff004c7202 */ /* 0x000fe40000000f00 */
[----:B------:R-:W-:-:S04]  /*0670*/  @P1 LEA.HI.SX32 R76, R65, R0, 0x1e ;  /* 0x00000000414c1211 */ /* 0x000fc800078ff2ff */
[C---:B------:R-:W-:Y:S01]  /*0680*/  IADD3 R70, R76.reuse, 0x20, RZ ;  /* 0x000000204c467810 */ /* 0x040fe20007ffe0ff */
[----:B------:R-:W-:-:S04]  /*0690*/  IMAD.WIDE.U32 R76, R76, R69, c[0x0][0x190] ;  /* 0x000064004c4c7625 */ /* 0x000fc800078e0045 */
[----:B------:R-:W-:Y:S02]  /*06a0*/  IMAD.WIDE.U32 R70, R70, R69, c[0x0][0x190] ;  /* 0x0000640046467625 */ /* 0x000fe400078e0045 */
[----:B------:R0:W5:Y:S01]  /*06b0*/  LDG.E R69, [R76.64] ;  /* 0x000000044c457981 */ /* 0x000162000c1e1900 */
[----:B------:R-:W-:-:S03]  /*06c0*/  ISETP.NE.U32.AND P0, PT, RZ, c[0x0][0x218], PT ;  /* 0x00008600ff007a0c */ /* 0x000fc60003f05070 */
[----:B------:R2:W5:Y:S01]  /*06d0*/  LDG.E R0, [R70.64] ;  /* 0x0000000446007981 */ /* 0x000562000c1e1900 */
[----:B------:R-:W-:-:S13]  /*06e0*/  ISETP.NE.AND.EX P0, PT, RZ, c[0x0][0x21c], PT, P0 ;  /* 0x00008700ff007a0c */ /* 0x000fda0003f05300 */
[----:B------:R0:W5:Y:S04]  /*06f0*/  @P0 LDG.E.128 R24, [R74.64] ;  /* 0x000000044a180981 */ /* 0x000168000c1e1d00 */
[----:B------:R0:W5:Y:S01]  /*0700*/  @P0 LDG.E.128 R28, [R72.64] ;  /* 0x00000004481c0981 */ /* 0x000162000c1e1d00 */
[----:B------:R-:W-:-:S04]  /*0710*/  ISETP.NE.AND P0, PT, R7, RZ, PT ;  /* 0x000000ff0700720c */ /* 0x000fc80003f05270 */
[----:B--2---:R-:W-:-:S05]  /*0720*/  FSEL R70, R62, RZ, !P0 ;  /* 0x000000ff3e467208 */ /* 0x004fca0004000000 */
[C---:B---3--:R-:W-:Y:S02]  /*0730*/  FADD.FTZ R40, -R70.reuse, R40 ;  /* 0x0000002846287221 */ /* 0x048fe40000010100 */
[C---:B------:R-:W-:Y:S02]  /*0740*/  FADD.FTZ R42, -R70.reuse, R42 ;  /* 0x0000002a462a7221 */ /* 0x040fe40000010100 */
[C---:B------:R-:W-:Y:S02]  /*0750*/  FADD.FTZ R64, -R70.reuse, R41 ;  /* 0x0000002946407221 */ /* 0x040fe40000010100 */
[C---:B------:R-:W-:Y:S02]  /*0760*/  FMUL.FTZ R67, R3.reuse, R40 ;  /* 0x0000002803437220 */ /* 0x040fe40000410000 */
[----:B------:R-:W-:Y:S02]  /*0770*/  FMUL.FTZ R65, R3, R42 ;  /* 0x0000002a03417220 */ /* 0x000fe40000410000 */
[----:B----4-:R-:W-:-:S02]  /*0780*/  FADD.FTZ R48, -R70, R48 ;  /* 0x0000003046307221 */ /* 0x010fc40000010100 */
[----:B------:R-:W-:Y:S02]  /*0790*/  FMUL.FTZ R64, R3, R64 ;  /* 0x0000004003407220 */ /* 0x000fe40000410000 */
[----:B------:R-:W-:Y:S02]  /*07a0*/  FFMA.FTZ R8, R44, R67, R8 ;  /* 0x000000432c087223 */ /* 0x000fe40000010008 */
[----:B------:R-:W-:Y:S02]  /*07b0*/  FADD.FTZ R16, R16, R44 ;  /* 0x0000002c10107221 */ /* 0x000fe40000010000 */
[C---:B------:R-:W-:Y:S02]  /*07c0*/  FADD.FTZ R42, -R70.reuse, R49 ;  /* 0x00000031462a7221 */ /* 0x040fe40000010100 */
[----:B------:R-:W-:Y:S02]  /*07d0*/  FMUL.FTZ R44, R63, R44 ;  /* 0x0000002c3f2c7220 */ /* 0x000fe40000410000 */
[----:B------:R-:W-:-:S02]  /*07e0*/  FADD.FTZ R40, -R70, R51 ;  /* 0x0000003346287221 */ /* 0x000fc40000010100 */
[----:B------:R-:W-:Y:S02]  /*07f0*/  FMUL.FTZ R51, R3, R48 ;  /* 0x0000003003337220 */ /* 0x000fe40000410000 */
[----:B------:R-:W-:Y:S02]  /*0800*/  FADD.FTZ R62, -R70, R43 ;  /* 0x0000002b463e7221 */ /* 0x000fe40000010100 */
[----:B------:R-:W-:Y:S02]  /*0810*/  FFMA.FTZ R9, R45, R64, R9 ;  /* 0x000000402d097223 */ /* 0x000fe40000010009 */
[----:B------:R-:W-:Y:S02]  /*0820*/  FADD.FTZ R17, R17, R45 ;  /* 0x0000002d11117221 */ /* 0x000fe40000010000 */
[----:B------:R-:W-:Y:S02]  /*0830*/  FMUL.FTZ R48, R3, R42 ;  /* 0x0000002a03307220 */ /* 0x000fe40000410000 */
[----:B------:R-:W-:-:S02]  /*0840*/  FMUL.FTZ R45, R56, R45 ;  /* 0x0000002d382d7220 */ /* 0x000fc40000410000 */
[----:B------:R-:W-:Y:S02]  /*0850*/  FADD.FTZ R42, RZ, R44 ;  /* 0x0000002cff2a7221 */ /* 0x000fe40000010000 */
[----:B------:R-:W-:Y:S02]  /*0860*/  FFMA.FTZ R41, R67, R44, RZ ;  /* 0x0000002c43297223 */ /* 0x000fe400000100ff */
        /* <DEDUP_REMOVED lines=11> */
[----:B------:R-:W-:Y:S02]  /*0920*/  FFMA.FTZ R20, R52, R51, R20 ;  /* 0x0000003334147223 */ /* 0x000fe40000010014 */
[----:B------:R-:W-:Y:S02]  /*0930*/  FADD.FTZ R12, R12, R52 ;  /* 0x000000340c0c7221 */ /* 0x000fe40000010000 */
[----:B------:R-:W-:Y:S02]  /*0940*/  FMUL.FTZ R52, R59, R52 ;  /* 0x000000343b347220 */ /* 0x000fe40000410000 */
[----:B------:R-:W-:Y:S02]  /*0950*/  FADD.FTZ R43, R42, R47 ;  /* 0x0000002f2a2b7221 */ /* 0x000fe40000010000 */
[----:B------:R-:W-:-:S02]  /*0960*/  FFMA.FTZ R41, R62, R47, R41 ;  /* 0x0000002f3e297223 */ /* 0x000fc40000010029 */
[----:B------:R-:W-:Y:S02]  /*0970*/  FADD.FTZ R50, -R70, R50 ;  /* 0x0000003246327221 */ /* 0x000fe40000010100 */
        /* <DEDUP_REMOVED lines=19> */
.L_x_3773:
[----:B0-----:R-:W-:Y:S05]  /*0ab0*/  BSYNC B0 ;  /* 0x0000000000007941 */ /* 0x001fea0003800000 */
.L_x_3771:
[----:B------:R-:W-:Y:S05]  /*0ac0*/  BRA.DIV ~URZ, `(.L_x_3774) ;  /* 0x00000fa27f007947 */ /* 0x000fea000b800000 */
[----:B------:R0:W1:Y:S02]  /*0ad0*/  SHFL.BFLY PT, R53, R42, 0x1, 0x1f ;  /* 0x0c201f002a357f89 */ /* 0x00006400000e0000 */
.L_x_3793:
        /* <DEDUP_REMOVED lines=18> */
.L_x_3794:
[----:B------:R-:W-:Y:S01]  /*0c00*/  ISETP.GE.AND P5, PT, R68, 0x1, PT ;  /* 0x000000014400780c */ /* 0x000fe20003fa6270 */
[----:B--2---:R-:W-:Y:S01]  /*0c10*/  FADD.FTZ R53, R53, R42 ;  /* 0x0000002a35357221 */ /* 0x004fe20000010000 */
[----:B------:R-:W-:Y:S01]  /*0c20*/  @!P6 ISETP.NE.U32.AND P1, PT, RZ, c[0x0][0x218], PT ;  /* 0x00008600ff00ea0c */ /* 0x000fe20003f25070 */
[----:B-1----:R-:W-:Y:S01]  /*0c30*/  FADD.FTZ R40, R40, R43 ;  /* 0x0000002b28287221 */ /* 0x002fe20000010000 */
[----:B------:R-:W-:Y:S01]  /*0c40*/  @!P6 ISETP.NE.U32.AND P0, PT, RZ, c[0x0][0x218], PT ;  /* 0x00008600ff00ea0c */ /* 0x000fe20003f05070 */
[----:B------:R-:W-:Y:S01]  /*0c50*/  FMUL.FTZ R53, R53, c[0x0][0x1e0] ;  /* 0x0000780035357a20 */ /* 0x000fe20000410000 */
[----:B------:R-:W-:Y:S01]  /*0c60*/  ISETP.NE.AND P2, PT, R7, RZ, PT ;  /* 0x000000ff0700720c */ /* 0x000fe20003f45270 */
[----:B------:R-:W-:Y:S01]  /*0c70*/  BSSY B0, `(.L_x_3776) ;  /* 0x0000014000007945 */ /* 0x000fe20003800000 */
[----:B------:R-:W-:Y:S01]  /*0c80*/  @!P6 ISETP.NE.AND.EX P1, PT, RZ, c[0x0][0x21c], PT, P1 ;  /* 0x00008700ff00ea0c */ /* 0x000fe20003f25310 */
[----:B------:R-:W-:Y:S01]  /*0c90*/  IMAD.MOV.U32 R55, RZ, RZ, RZ ;  /* 0x000000ffff377224 */ /* 0x000fe200078e00ff */
[----:B------:R-:W-:Y:S01]  /*0ca0*/  @!P6 ISETP.NE.AND.EX P0, PT, RZ, c[0x0][0x21c], PT, P0 ;  /* 0x00008700ff00ea0c */ /* 0x000fe20003f05300 */
[----:B------:R-:W-:Y:S01]  /*0cb0*/  FMUL.FTZ R74, R40, c[0x0][0x1e0] ;  /* 0x00007800284a7a20 */ /* 0x000fe20000410000 */
[----:B------:R-:W-:-:S02]  /*0cc0*/  FSEL R53, R53, RZ, !P2 ;  /* 0x000000ff35357208 */ /* 0x000fc40005000000 */
[----:B------:R-:W-:-:S05]  /*0cd0*/  @P5 IADD3 R68, R68, -0x1, RZ ;  /* 0xffffffff44445810 */ /* 0x000fca0007ffe0ff */
[----:B------:R-:W-:-:S05]  /*0ce0*/  @P5 IMAD R68, R68, c[0x0][0x168], RZ ;  /* 0x00005a0044445a24 */ /* 0x000fca00078e02ff */
[----:B------:R-:W-:-:S04]  /*0cf0*/  @P5 SHF.R.S32.HI R41, RZ, 0x1f, R68 ;  /* 0x0000001fff295819 */ /* 0x000fc80000011444 */
[----:B------:R-:W-:Y:S02]  /*0d00*/  @P5 LEA.HI R68, R41, R68, RZ, 0x2 ;  /* 0x0000004429445211 */ /* 0x000fe400078f10ff */
[----:B------:R-:W-:-:S04]  /*0d10*/  @P5 LOP3.LUT R41, R60, 0x1f, RZ, 0xc0, !PT ;  /* 0x0000001f3c295812 */ /* 0x000fc800078ec0ff */
[----:B------:R-:W-:Y:S02]  /*0d20*/  @P5 LEA.HI.SX32 R55, R68, R41, 0x1e ;  /* 0x0000002944375211 */ /* 0x000fe400078ff2ff */
        /* <DEDUP_REMOVED lines=8> */
.L_x_3777:
[----:B------:R-:W-:Y:S05]  /*0db0*/  BSYNC B0 ;  /* 0x0000000000007941 */ /* 0x000fea0003800000 */
.L_x_3776:
[----:B------:R-:W-:Y:S01]  /*0dc0*/  BSSY B0, `(.L_x_3778) ;  /* 0x0000009000007945 */ /* 0x000fe20003800000 */
[----:B0-----:R-:W-:Y:S01]  /*0dd0*/  @!P6 FSEL R42, R25, RZ, P0 ;  /* 0x000000ff192ae208 */ /* 0x001fe20000000000 */
[----:B------:R-:W-:Y:S05]  /*0de0*/  @!P6 BRA `(.L_x_3779) ;  /* 0x000000600000e947 */ /* 0x000fea0003800000 */
[----:B------:R-:W-:Y:S01]  /*0df0*/  ISETP.NE.U32.AND P0, PT, RZ, c[0x0][0x218], PT ;  /* 0x00008600ff007a0c */ /* 0x000fe20003f05070 */
[----:B------:R-:W-:-:S03]  /*0e00*/  FFMA.FTZ R40, R64, R74, R53 ;  /* 0x0000004a40287223 */ /* 0x000fc60000010035 */
[----:B------:R-:W-:Y:S01]  /*0e10*/  ISETP.NE.AND.EX P0, PT, RZ, c[0x0][0x21c], PT, P0 ;  /* 0x00008700ff007a0c */ /* 0x000fe20003f05300 */
[----:B------:R-:W-:-:S04]  /*0e20*/  FADD.FTZ R40, R45, -R40 ;  /* 0x800000282d287221 */ /* 0x000fc80000010000 */
[----:B------:R-:W-:-:S08]  /*0e30*/  FMUL.FTZ R42, R3, R40 ;  /* 0x00000028032a7220 */ /* 0x000fd00000410000 */
[----:B------:R-:W-:Y:S02]  /*0e40*/  @P0 FADD.FTZ R42, R25, R42 ;  /* 0x0000002a192a0221 */ /* 0x000fe40000010000 */
.L_x_3779:
[----:B------:R-:W-:Y:S05]  /*0e50*/  BSYNC B0 ;  /* 0x0000000000007941 */ /* 0x000fea0003800000 */
.L_x_3778:
[----:B------:R-:W-:Y:S01]  /*0e60*/  @P5 FMUL.FTZ R43, R42, c[0x0][0x1ec] ;  /* 0x00007b002a2b5a20 */ /* 0x000fe20000410000 */
[----:B------:R-:W-:Y:S01]  /*0e70*/  @P5 LOP3.LUT P1, RZ, R69, 0xff00, RZ, 0xc0, !PT ;  /* 0x0000ff0045ff5812 */ /* 0x000fe2000782c0ff */
[----:B------:R-:W-:Y:S01]  /*0e80*/  @P5 FMUL.FTZ R40, R41, c[0x0][0x1ec] ;  /* 0x00007b0029285a20 */ /* 0x000fe20000410000 */
[----:B------:R-:W-:Y:S01]  /*0e90*/  @P5 LOP3.LUT P0, RZ, R69, 0xff, RZ, 0xc0, !PT ;  /* 0x000000ff45ff5812 */ /* 0x000fe2000780c0ff */
[----:B------:R-:W-:Y:S01]  /*0ea0*/  @P5 FMUL.FTZ R43, R43, c[0x0][0x1e8] ;  /* 0x00007a002b2b5a20 */ /* 0x000fe20000410000 */
[----:B------:R-:W-:Y:S01]  /*0eb0*/  BSSY B0, `(.L_x_3780) ;  /* 0x0000013000007945 */ /* 0x000fe20003800000 */
[----:B------:R-:W-:Y:S01]  /*0ec0*/  @P5 FMUL.FTZ R40, R40, c[0x0][0x1e8] ;  /* 0x00007a0028285a20 */ /* 0x000fe20000410000 */
[----:B------:R-:W-:Y:S02]  /*0ed0*/  @P5 LOP3.LUT P4, RZ, R69, 0xff0000, RZ, 0xc0, !PT ;  /* 0x00ff000045ff5812 */ /* 0x000fe4000788c0ff */
[----:B------:R-:W-:Y:S02]  /*0ee0*/  @P5 SEL R37, R43, RZ, P1 ;  /* 0x000000ff2b255207 */ /* 0x000fe40000800000 */
[----:B------:R-:W-:-:S02]  /*0ef0*/  @!P6 ISETP.NE.U32.AND P1, PT, RZ, c[0x0][0x218], PT ;  /* 0x00008600ff00ea0c */ /* 0x000fc40003f25070 */
[----:B------:R-:W-:Y:S02]  /*0f00*/  @P5 SEL R36, R40, RZ, P0 ;  /* 0x000000ff28245207 */ /* 0x000fe40000000000 */
[----:B------:R-:W-:Y:S02]  /*0f10*/  ISETP.NE.U32.AND P0, PT, RZ, c[0x0][0x258], PT ;  /* 0x00009600ff007a0c */ /* 0x000fe40003f05070 */
[----:B------:R-:W-:Y:S02]  /*0f20*/  @!P6 ISETP.NE.AND.EX P1, PT, RZ, c[0x0][0x21c], PT, P1 ;  /* 0x00008700ff00ea0c */ /* 0x000fe40003f25310 */
[----:B------:R-:W-:Y:S02]  /*0f30*/  @P5 LOP3.LUT P3, RZ, R69, 0xff000000, RZ, 0xc0, !PT ;  /* 0xff00000045ff5812 */ /* 0x000fe4000786c0ff */
[----:B------:R-:W-:Y:S02]  /*0f40*/  ISETP.NE.U32.AND P2, PT, RZ, c[0x0][0x258], PT ;  /* 0x00009600ff007a0c */ /* 0x000fe40003f45070 */
[----:B------:R-:W-:-:S02]  /*0f50*/  ISETP.NE.AND.EX P0, PT, RZ, c[0x0][0x25c], PT, P0 ;  /* 0x00009700ff007a0c */ /* 0x000fc40003f05300 */
        /* <DEDUP_REMOVED lines=8> */
.L_x_3781:
[----:B------:R-:W-:Y:S05]  /*0fe0*/  BSYNC B0 ;  /* 0x0000000000007941 */ /* 0x000fea0003800000 */
.L_x_3780:
[----:B------:R-:W-:Y:S01]  /*0ff0*/  @!P6 ISETP.NE.U32.AND P1, PT, RZ, c[0x0][0x218], PT ;  /* 0x00008600ff00ea0c */ /* 0x000fe20003f25070 */
[----:B------:R-:W-:Y:S01]  /*1000*/  BSSY B0, `(.L_x_3782) ;  /* 0x000000f000007945 */ /* 0x000fe20003800000 */
[----:B------:R-:W-:Y:S02]  /*1010*/  @P0 MOV R69, 0x10 ;  /* 0x0000001000450802 */ /* 0x000fe40000000f00 */
[----:B------:R-:W-:Y:S02]  /*1020*/  ISETP.NE.AND.EX P2, PT, RZ, c[0x0][0x25c], PT, P2 ;  /* 0x00009700ff007a0c */ /* 0x000fe40003f45320 */
[----:B------:R-:W-:Y:S01]  /*1030*/  @!P6 ISETP.NE.AND.EX P1, PT, RZ, c[0x0][0x21c], PT, P1 ;  /* 0x00008700ff00ea0c */ /* 0x000fe20003f25310 */
[----:B------:R-:W-:Y:S01]  /*1040*/  @P0 IMAD.WIDE.U32 R68, R66, R69, c[0x0][0x258] ;  /* 0x0000960042440625 */ /* 0x000fe200078e0045 */
[----:B------:R-:W-:Y:S02]  /*1050*/  SEL R40, R41, R32, P2 ;  /* 0x0000002029287207 */ /* 0x000fe40001000000 */
        /* <DEDUP_REMOVED lines=9> */
.L_x_3783:
[----:B------:R-:W-:Y:S05]  /*10f0*/  BSYNC B0 ;  /* 0x0000000000007941 */ /* 0x000fea0003800000 */
.L_x_3782:
[C---:B------:R-:W-:Y:S01]  /*1100*/  SEL R42, R73.reuse, R34, P2 ;  /* 0x00000022492a7207 */ /* 0x040fe20001000000 */
[----:B------:R-:W-:Y:S01]  /*1110*/  @P5 FMUL.FTZ R73, R73, c[0x0][0x1ec] ;  /* 0x00007b0049495a20 */ /* 0x000fe20000410000 */
[C---:B------:R-:W-:Y:S01]  /*1120*/  SEL R43, R66.reuse, R35, P2 ;  /* 0x00000023422b7207 */ /* 0x040fe20001000000 */
[----:B------:R-:W-:Y:S01]  /*1130*/  @P5 FMUL.FTZ R66, R66, c[0x0][0x1ec] ;  /* 0x00007b0042425a20 */ /* 0x000fe20000410000 */
[----:B------:R-:W-:Y:S01]  /*1140*/  @!P6 ISETP.NE.U32.AND P1, PT, RZ, c[0x0][0x218], PT ;  /* 0x00008600ff00ea0c */ /* 0x000fe20003f25070 */
[----:B------:R-:W-:Y:S01]  /*1150*/  @P5 FMUL.FTZ R73, R73, c[0x0][0x1e8] ;  /* 0x00007a0049495a20 */ /* 0x000fe20000410000 */
[----:B------:R-:W-:Y:S01]  /*1160*/  @P5 MOV R72, 0x10 ;  /* 0x0000001000485802 */ /* 0x000fe20000000f00 */
[----:B------:R-:W-:Y:S01]  /*1170*/  @P5 FMUL.FTZ R66, R66, c[0x0][0x1e8] ;  /* 0x00007a0042425a20 */ /* 0x000fe20000410000 */
[----:B------:R-:W-:Y:S01]  /*1180*/  @!P6 ISETP.NE.AND.EX P1, PT, RZ, c[0x0][0x21c], PT, P1 ;  /* 0x00008700ff00ea0c */ /* 0x000fe20003f25310 */
[----:B------:R-:W-:Y:S01]  /*1190*/  BSSY B0, `(.L_x_3784) ;  /* 0x000000d000007945 */ /* 0x000fe20003800000 */
[----:B------:R0:W-:Y:S01]  /*11a0*/  @P0 STG.E.128 [R68.64], R40 ;  /* 0x0000002844000986 */ /* 0x0001e2000c101d04 */
[----:B------:R-:W-:Y:S01]  /*11b0*/  @P5 SEL R38, R73, RZ, P4 ;  /* 0x000000ff49265207 */ /* 0x000fe20002000000 */
[----:B------:R-:W-:Y:S01]  /*11c0*/  @P5 IMAD.WIDE.U32 R72, R55, R72, c[0x0][0x248] ;  /* 0x0000920037485625 */ /* 0x000fe200078e0048 */
[----:B------:R-:W-:-:S02]  /*11d0*/  @P5 SEL R39, R66, RZ, P3 ;  /* 0x000000ff42275207 */ /* 0x000fc40001800000 */
        /* <DEDUP_REMOVED lines=8> */
.L_x_3785:
[----:B------:R-:W-:Y:S05]  /*1260*/  BSYNC B0 ;  /* 0x0000000000007941 */ /* 0x000fea0003800000 */
.L_x_3784:
[----:B------:R-:W-:Y:S01]  /*1270*/  @P5 FMUL.FTZ R40, R41, c[0x0][0x1ec] ;  /* 0x00007b0029285a20 */ /* 0x000fe20000410000 */
[----:B------:R-:W-:Y:S01]  /*1280*/  @!P6 ISETP.NE.U32.AND P4, PT, RZ, c[0x0][0x218], PT ;  /* 0x00008600ff00ea0c */ /* 0x000fe20003f85070 */
[----:B------:R-:W-:Y:S01]  /*1290*/  BSSY B0, `(.L_x_3786) ;  /* 0x0000010000007945 */ /* 0x000fe20003800000 */
[----:B------:R-:W-:Y:S01]  /*12a0*/  @P5 LOP3.LUT P3, RZ, R0, 0xff, RZ, 0xc0, !PT ;  /* 0x000000ff00ff5812 */ /* 0x000fe2000786c0ff */
[----:B------:R-:W-:Y:S01]  /*12b0*/  @P5 FMUL.FTZ R40, R40, c[0x0][0x1e8] ;  /* 0x00007a0028285a20 */ /* 0x000fe20000410000 */
[----:B------:R-:W-:Y:S01]  /*12c0*/  @!P6 ISETP.NE.AND.EX P4, PT, RZ, c[0x0][0x21c], PT, P4 ;  /* 0x00008700ff00ea0c */ /* 0x000fe20003f85340 */
[----:B------:R0:W-:Y:S01]  /*12d0*/  @P5 STG.E.128 [R72.64], R36 ;  /* 0x0000002448005986 */ /* 0x0001e2000c101d04 */
[----:B------:R-:W-:Y:S02]  /*12e0*/  @!P6 ISETP.NE.U32.AND P1, PT, RZ, c[0x0][0x218], PT ;  /* 0x00008600ff00ea0c */ /* 0x000fe40003f25070 */
[----:B0-----:R-:W-:Y:S02]  /*12f0*/  @P5 SEL R36, R40, RZ, P3 ;  /* 0x000000ff28245207 */ /* 0x001fe40001800000 */
[----:B------:R-:W-:-:S02]  /*1300*/  @!P6 ISETP.NE.U32.AND P3, PT, RZ, c[0x0][0x218], PT ;  /* 0x00008600ff00ea0c */ /* 0x000fc40003f65070 */
        /* <DEDUP_REMOVED lines=8> */
.L_x_3787:
[----:B------:R-:W-:Y:S05]  /*1390*/  BSYNC B0 ;  /* 0x0000000000007941 */ /* 0x000fea0003800000 */
.L_x_3786:
[----:B------:R-:W-:Y:S01]  /*13a0*/  @!P6 ISETP.NE.AND.EX P1, PT, RZ, c[0x0][0x21c], PT, P1 ;  /* 0x00008700ff00ea0c */ /* 0x000fe20003f25310 */
[----:B------:R-:W-:Y:S01]  /*13b0*/  BSSY B0, `(.L_x_3788) ;  /* 0x000000c000007945 */ /* 0x000fe20003800000 */
[----:B------:R-:W-:Y:S01]  /*13c0*/  SEL R32, R41, R32, P2 ;  /* 0x0000002029207207 */ /* 0x000fe20001000000 */
[----:B------:R-:W-:Y:S01]  /*13d0*/  @P5 FMUL.FTZ R41, R40, c[0x0][0x1ec] ;  /* 0x00007b0028295a20 */ /* 0x000fe20000410000 */
[----:B------:R-:W-:Y:S02]  /*13e0*/  @P5 LOP3.LUT P4, RZ, R0, 0xff00, RZ, 0xc0, !PT ;  /* 0x0000ff0000ff5812 */ /* 0x000fe4000788c0ff */
        /* <DEDUP_REMOVED lines=8> */
.L_x_3789:
[----:B------:R-:W-:Y:S05]  /*1470*/  BSYNC B0 ;  /* 0x0000000000007941 */ /* 0x000fea0003800000 */
.L_x_3788:
[----:B------:R-:W-:Y:S01]  /*1480*/  @P5 FMUL.FTZ R42, R43, c[0x0][0x1ec] ;  /* 0x00007b002b2a5a20 */ /* 0x000fe20000410000 */
[----:B------:R-:W-:Y:S01]  /*1490*/  @P5 LOP3.LUT P1, RZ, R0, 0xff0000, RZ, 0xc0, !PT ;  /* 0x00ff000000ff5812 */ /* 0x000fe2000782c0ff */
[----:B------:R-:W-:Y:S01]  /*14a0*/  @P5 FMUL.FTZ R41, R41, c[0x0][0x1e8] ;  /* 0x00007a0029295a20 */ /* 0x000fe20000410000 */
[----:B------:R-:W-:Y:S01]  /*14b0*/  @!P6 ISETP.NE.AND.EX P3, PT, RZ, c[0x0][0x21c], PT, P3 ;  /* 0x00008700ff00ea0c */ /* 0x000fe20003f65330 */
[----:B------:R-:W-:Y:S01]  /*14c0*/  @P5 FMUL.FTZ R42, R42, c[0x0][0x1e8] ;  /* 0x00007a002a2a5a20 */ /* 0x000fe20000410000 */
[----:B------:R-:W-:Y:S01]  /*14d0*/  BSSY B0, `(.L_x_3790) ;  /* 0x000000d000007945 */ /* 0x000fe20003800000 */
[----:B------:R-:W-:Y:S02]  /*14e0*/  SEL R33, R40, R33, P2 ;  /* 0x0000002128217207 */ /* 0x000fe40001000000 */
[----:B------:R-:W-:Y:S02]  /*14f0*/  @P5 SEL R37, R41, RZ, P4 ;  /* 0x000000ff29255207 */ /* 0x000fe40002000000 */
[----:B------:R-:W-:-:S02]  /*1500*/  SEL R34, R43, R34, P2 ;  /* 0x000000222b227207 */ /* 0x000fc40001000000 */
[----:B------:R-:W-:Y:S02]  /*1510*/  @P5 SEL R38, R42, RZ, P1 ;  /* 0x000000ff2a265207 */ /* 0x000fe40000800000 */
        /* <DEDUP_REMOVED lines=8> */
.L_x_3791:
[----:B------:R-:W-:Y:S05]  /*15a0*/  BSYNC B0 ;  /* 0x0000000000007941 */ /* 0x000fea0003800000 */
.L_x_3790:
[----:B------:R-:W-:Y:S01]  /*15b0*/  @P5 FMUL.FTZ R3, R40, c[0x0][0x1ec] ;  /* 0x00007b0028035a20 */ /* 0x000fe20000410000 */
[----:B------:R-:W-:Y:S01]  /*15c0*/  @P5 LOP3.LUT P1, RZ, R0, 0xff000000, RZ, 0xc0, !PT ;  /* 0xff00000000ff5812 */ /* 0x000fe2000782c0ff */
[----:B------:R-:W-:Y:S01]  /*15d0*/  @P0 IMAD.MOV.U32 R41, RZ, RZ, 0x10 ;  /* 0x00000010ff290424 */ /* 0x000fe200078e00ff */
[----:B------:R-:W-:Y:S01]  /*15e0*/  @P5 IADD3 R55, R55, 0x20, RZ ;  /* 0x0000002037375810 */ /* 0x000fe20007ffe0ff */
[----:B------:R-:W-:Y:S01]  /*15f0*/  @P5 FMUL.FTZ R3, R3, c[0x0][0x1e8] ;  /* 0x00007a0003035a20 */ /* 0x000fe20000410000 */
[----:B------:R-:W-:Y:S02]  /*1600*/  @P5 MOV R0, 0x10 ;  /* 0x0000001000005802 */ /* 0x000fe40000000f00 */
[----:B------:R-:W-:Y:S01]  /*1610*/  SEL R35, R40, R35, P2 ;  /* 0x0000002328237207 */ /* 0x000fe20001000000 */
[----:B------:R-:W-:Y:S01]  /*1620*/  @P0 IMAD.WIDE.U32 R40, R2, R41, c[0x0][0x258] ;  /* 0x0000960002280625 */ /* 0x000fe200078e0029 */
[----:B------:R-:W-:Y:S02]  /*1630*/  @P5 SEL R39, R3, RZ, P1 ;  /* 0x000000ff03275207 */ /* 0x000fe40000800000 */
[----:B------:R-:W-:Y:S01]  /*1640*/  MOV R43, c[0x0][0x160] ;  /* 0x00005800002b7a02 */ /* 0x000fe20000000f00 */
[----:B------:R-:W-:Y:S01]  /*1650*/  @P5 IMAD.WIDE.U32 R2, R55, R0, c[0x0][0x248] ;  /* 0x0000920037025625 */ /* 0x000fe200078e0000 */
[----:B------:R0:W-:Y:S03]  /*1660*/  @P0 STG.E.128 [R40.64], R32 ;  /* 0x0000002028000986 */ /* 0x0001e6000c101d04 */
[----:B------:R-:W-:Y:S01]  /*1670*/  IMAD R58, R43, 0x4, R58 ;  /* 0x000000042b3a7824 */ /* 0x000fe200078e023a */
[----:B------:R0:W-:Y:S04]  /*1680*/  @P5 STG.E.128 [R2.64], R36 ;  /* 0x0000002402005986 */ /* 0x0001e8000c101d04 */
[----:B------:R-:W-:-:S13]  /*1690*/  ISETP.GE.AND P0, PT, R58, c[0x0][0x164], PT ;  /* 0x000059003a007a0c */ /* 0x000fda0003f06270 */
[----:B0-----:R-:W-:Y:S01]  /*16a0*/  @P0 CALL.REL.NOINC `(.L_x_3770) ;  /* 0x0000001000000944 */ /* 0x001fe20003c00000 */
[----:B------:R-:W-:Y:S05]  /*16b0*/  BRA `(.L_x_3792) ;  /* 0xffffec0000007947 */ /* 0x000fea000383ffff */
.L_x_3770:
        /* <DEDUP_REMOVED lines=59> */
.L_x_3774:
[----:B------:R-:W-:Y:S01]  /*1a70*/  HFMA2.MMA R73, -RZ, RZ, 0, 5.9604644775390625e-08 ;  /* 0x00000001ff497435 */ /* 0x000fe200000001ff */
[----:B------:R-:W-:Y:S01]  /*1a80*/  MOV R74, R42 ;  /* 0x0000002a004a7202 */ /* 0x000fe20000000f00 */
[----:B------:R-:W-:Y:S01]  /*1a90*/  IMAD.MOV.U32 R55, RZ, RZ, -0x1 ;  /* 0xffffffffff377424 */ /* 0x000fe200078e00ff */
[----:B------:R-:W-:-:S02]  /*1aa0*/  MOV R72, 0x1f ;  /* 0x0000001f00487802 */ /* 0x000fc40000000f00 */
[----:B------:R-:W-:Y:S02]  /*1ab0*/  MOV R40, 0x1ad0 ;  /* 0x00001ad000287802 */ /* 0x000fe40000000f00 */
[----:B-----5:R-:W-:Y:S05]  /*1ac0*/  CALL.REL.NOINC `($__internal_173_$__cuda_sm70_shflsync_bfly_p) ;  /* 0x0000046000007944 */ /* 0x020fea0003c00000 */
[----:B-1----:R-:W-:Y:S01]  /*1ad0*/  MOV R53, R72 ;  /* 0x0000004800357202 */ /* 0x002fe20000000f00 */
[----:B0-----:R-:W-:Y:S05]  /*1ae0*/  BRA `(.L_x_3793) ;  /* 0xffffeff000007947 */ /* 0x001fea000383ffff */
.L_x_3775:
[----:B------:R-:W-:Y:S01]  /*1af0*/  HFMA2.MMA R73, -RZ, RZ, 0, 5.9604644775390625e-08 ;  /* 0x00000001ff497435 */ /* 0x000fe200000001ff */
[----:B------:R-:W-:Y:S01]  /*1b00*/  MOV R74, R43 ;  /* 0x0000002b004a7202 */ /* 0x000fe20000000f00 */
[----:B------:R-:W-:Y:S01]  /*1b10*/  IMAD.MOV.U32 R72, RZ, RZ, 0x1f ;  /* 0x0000001fff487424 */ /* 0x000fe200078e00ff */
[----:B------:R-:W-:Y:S02]  /*1b20*/  MOV R55, 0xffffffff ;  /* 0xffffffff00377802 */ /* 0x000fe40000000f00 */
[----:B------:R-:W-:Y:S02]  /*1b30*/  MOV R40, 0x1b50 ;  /* 0x00001b5000287802 */ /* 0x000fe40000000f00 */
[----:B01---5:R-:W-:Y:S05]  /*1b40*/  CALL.REL.NOINC `($__internal_173_$__cuda_sm70_shflsync_bfly_p) ;  /* 0x000003e000007944 */ /* 0x023fea0003c00000 */
[----:B------:R-:W-:Y:S01]  /*1b50*/  FADD.FTZ R42, R53, R42 ;  /* 0x0000002a352a7221 */ /* 0x000fe20000010000 */
[----:B0-----:R-:W-:Y:S01]  /*1b60*/  HFMA2.MMA R73, -RZ, RZ, 0, 1.1920928955078125e-07 ;  /* 0x00000002ff497435 */ /* 0x001fe200000001ff */
[----:B-1----:R-:W-:Y:S01]  /*1b70*/  FADD.FTZ R43, R43, R72 ;  /* 0x000000482b2b7221 */ /* 0x002fe20000010000 */
[----:B------:R-:W-:Y:S01]  /*1b80*/  MOV R72, 0x1f ;  /* 0x0000001f00487802 */ /* 0x000fe20000000f00 */
[----:B------:R-:W-:Y:S01]  /*1b90*/  IMAD.MOV.U32 R55, RZ, RZ, -0x1 ;  /* 0xffffffffff377424 */ /* 0x000fe200078e00ff */
[----:B------:R-:W-:-:S02]  /*1ba0*/  MOV R74, R42 ;  /* 0x0000002a004a7202 */ /* 0x000fc40000000f00 */
[----:B------:R-:W-:Y:S02]  /*1bb0*/  MOV R40, 0x1bd0 ;  /* 0x00001bd000287802 */ /* 0x000fe40000000f00 */
[----:B------:R-:W-:Y:S05]  /*1bc0*/  CALL.REL.NOINC `($__internal_173_$__cuda_sm70_shflsync_bfly_p) ;  /* 0x0000036000007944 */ /* 0x000fea0003c00000 */
[----:B-1----:R-:W-:Y:S01]  /*1bd0*/  MOV R53, R72 ;  /* 0x0000004800357202 */ /* 0x002fe20000000f00 */
[----:B------:R-:W-:Y:S01]  /*1be0*/  HFMA2.MMA R72, -RZ, RZ, 0, 1.847743988037109375e-06 ;  /* 0x0000001fff487435 */ /* 0x000fe200000001ff */
[----:B0-----:R-:W-:Y:S01]  /*1bf0*/  MOV R74, R43 ;  /* 0x0000002b004a7202 */ /* 0x001fe20000000f00 */
[----:B------:R-:W-:Y:S01]  /*1c00*/  IMAD.MOV.U32 R73, RZ, RZ, 0x2 ;  /* 0x00000002ff497424 */ /* 0x000fe200078e00ff */
[----:B------:R-:W-:Y:S02]  /*1c10*/  MOV R55, 0xffffffff ;  /* 0xffffffff00377802 */ /* 0x000fe40000000f00 */
[----:B------:R-:W-:Y:S02]  /*1c20*/  MOV R40, 0x1c40 ;  /* 0x00001c4000287802 */ /* 0x000fe40000000f00 */
[----:B------:R-:W-:Y:S05]  /*1c30*/  CALL.REL.NOINC `($__internal_173_$__cuda_sm70_shflsync_bfly_p) ;  /* 0x000002f000007944 */ /* 0x000fea0003c00000 */
[----:B------:R-:W-:Y:S01]  /*1c40*/  FADD.FTZ R42, R53, R42 ;  /* 0x0000002a352a7221 */ /* 0x000fe20000010000 */
[----:B0-----:R-:W-:Y:S01]  /*1c50*/  HFMA2.MMA R73, -RZ, RZ, 0, 2.384185791015625e-07 ;  /* 0x00000004ff497435 */ /* 0x001fe200000001ff */
[----:B-1----:R-:W-:Y:S01]  /*1c60*/  FADD.FTZ R43, R43, R72 ;  /* 0x000000482b2b7221 */ /* 0x002fe20000010000 */
[----:B------:R-:W-:Y:S01]  /*1c70*/  MOV R55, 0xffffffff ;  /* 0xffffffff00377802 */ /* 0x000fe20000000f00 */
[----:B------:R-:W-:Y:S01]  /*1c80*/  IMAD.MOV.U32 R72, RZ, RZ, 0x1f ;  /* 0x0000001fff487424 */ /* 0x000fe200078e00ff */
[----:B------:R-:W-:-:S02]  /*1c90*/  MOV R74, R42 ;  /* 0x0000002a004a7202 */ /* 0x000fc40000000f00 */
[----:B------:R-:W-:Y:S02]  /*1ca0*/  MOV R40, 0x1cc0 ;  /* 0x00001cc000287802 */ /* 0x000fe40000000f00 */
[----:B------:R-:W-:Y:S05]  /*1cb0*/  CALL.REL.NOINC `($__internal_173_$__cuda_sm70_shflsync_bfly_p) ;  /* 0x0000027000007944 */ /* 0x000fea0003c00000 */
[----:B0-----:R-:W-:Y:S01]  /*1cc0*/  HFMA2.MMA R73, -RZ, RZ, 0, 2.384185791015625e-07 ;  /* 0x00000004ff497435 */ /* 0x001fe200000001ff */
[----:B-1----:R-:W-:Y:S01]  /*1cd0*/  MOV R53, R72 ;  /* 0x0000004800357202 */ /* 0x002fe20000000f00 */
[----:B------:R-:W-:Y:S01]  /*1ce0*/  IMAD.MOV.U32 R74, RZ, RZ, R43 ;  /* 0x000000ffff4a7224 */ /* 0x000fe200078e002b */
[----:B------:R-:W-:Y:S02]  /*1cf0*/  MOV R72, 0x1f ;  /* 0x0000001f00487802 */ /* 0x000fe40000000f00 */
[----:B------:R-:W-:Y:S02]  /*1d00*/  MOV R55, 0xffffffff ;  /* 0xffffffff00377802 */ /* 0x000fe40000000f00 */
[----:B------:R-:W-:Y:S02]  /*1d10*/  MOV R40, 0x1d30 ;  /* 0x00001d3000287802 */ /* 0x000fe40000000f00 */
[----:B------:R-:W-:Y:S05]  /*1d20*/  CALL.REL.NOINC `($__internal_173_$__cuda_sm70_shflsync_bfly_p) ;  /* 0x0000020000007944 */ /* 0x000fea0003c00000 */
[----:B------:R-:W-:Y:S01]  /*1d30*/  FADD.FTZ R42, R53, R42 ;  /* 0x0000002a352a7221 */ /* 0x000fe20000010000 */
[----:B0-----:R-:W-:Y:S01]  /*1d40*/  MOV R55, 0xffffffff ;  /* 0xffffffff00377802 */ /* 0x001fe20000000f00 */
[----:B-1----:R-:W-:Y:S01]  /*1d50*/  FADD.FTZ R43, R43, R72 ;  /* 0x000000482b2b7221 */ /* 0x002fe20000010000 */
[----:B------:R-:W-:Y:S01]  /*1d60*/  HFMA2.MMA R72, -RZ, RZ, 0, 1.847743988037109375e-06 ;  /* 0x0000001fff487435 */ /* 0x000fe200000001ff */
[----:B------:R-:W-:Y:S01]  /*1d70*/  IMAD.MOV.U32 R73, RZ, RZ, 0x8 ;  /* 0x00000008ff497424 */ /* 0x000fe200078e00ff */
[----:B------:R-:W-:-:S02]  /*1d80*/  MOV R74, R42 ;  /* 0x0000002a004a7202 */ /* 0x000fc40000000f00 */
[----:B------:R-:W-:Y:S02]  /*1d90*/  MOV R40, 0x1db0 ;  /* 0x00001db000287802 */ /* 0x000fe40000000f00 */
[----:B------:R-:W-:Y:S05]  /*1da0*/  CALL.REL.NOINC `($__internal_173_$__cuda_sm70_shflsync_bfly_p) ;  /* 0x0000018000007944 */ /* 0x000fea0003c00000 */
[----:B0-----:R-:W-:Y:S01]  /*1db0*/  HFMA2.MMA R73, -RZ, RZ, 0, 4.76837158203125e-07 ;  /* 0x00000008ff497435 */ /* 0x001fe200000001ff */
[----:B-1----:R-:W-:Y:S01]  /*1dc0*/  IMAD.MOV.U32 R53, RZ, RZ, R72 ;  /* 0x000000ffff357224 */ /* 0x002fe200078e0048 */
[----:B------:R-:W-:Y:S01]  /*1dd0*/  MOV R74, R43 ;  /* 0x0000002b004a7202 */ /* 0x000fe20000000f00 */
[----:B------:R-:W-:Y:S01]  /*1de0*/  IMAD.MOV.U32 R55, RZ, RZ, -0x1 ;  /* 0xffffffffff377424 */ /* 0x000fe200078e00ff */
[----:B------:R-:W-:Y:S02]  /*1df0*/  MOV R72, 0x1f ;  /* 0x0000001f00487802 */ /* 0x000fe40000000f00 */
[----:B------:R-:W-:Y:S02]  /*1e00*/  MOV R40, 0x1e20 ;  /* 0x00001e2000287802 */ /* 0x000fe40000000f00 */
[----:B------:R-:W-:Y:S05]  /*1e10*/  CALL.REL.NOINC `($__internal_173_$__cuda_sm70_shflsync_bfly_p) ;  /* 0x0000011000007944 */ /* 0x000fea0003c00000 */
[----:B------:R-:W-:Y:S01]  /*1e20*/  FADD.FTZ R42, R53, R42 ;  /* 0x0000002a352a7221 */ /* 0x000fe20000010000 */
[----:B0-----:R-:W-:Y:S01]  /*1e30*/  HFMA2.MMA R73, -RZ, RZ, 0, 9.5367431640625e-07 ;  /* 0x00000010ff497435 */ /* 0x001fe200000001ff */
[----:B-1----:R-:W-:Y:S01]  /*1e40*/  FADD.FTZ R43, R43, R72 ;  /* 0x000000482b2b7221 */ /* 0x002fe20000010000 */
[----:B------:R-:W-:Y:S01]  /*1e50*/  MOV R72, 0x1f ;  /* 0x0000001f00487802 */ /* 0x000fe20000000f00 */
[----:B------:R-:W-:Y:S01]  /*1e60*/  IMAD.MOV.U32 R74, RZ, RZ, R42 ;  /* 0x000000ffff4a7224 */ /* 0x000fe200078e002a */
[----:B------:R-:W-:-:S02]  /*1e70*/  MOV R55, 0xffffffff ;  /* 0xffffffff00377802 */ /* 0x000fc40000000f00 */
[----:B------:R-:W-:Y:S02]  /*1e80*/  MOV R40, 0x1ea0 ;  /* 0x00001ea000287802 */ /* 0x000fe40000000f00 */
[----:B------:R-:W-:Y:S05]  /*1e90*/  CALL.REL.NOINC `($__internal_173_$__cuda_sm70_shflsync_bfly_p) ;  /* 0x0000009000007944 */ /* 0x000fea0003c00000 */
[----:B0-----:R-:W-:Y:S01]  /*1ea0*/  HFMA2.MMA R73, -RZ, RZ, 0, 9.5367431640625e-07 ;  /* 0x00000010ff497435 */ /* 0x001fe200000001ff */
[----:B-1----:R-:W-:Y:S01]  /*1eb0*/  MOV R53, R72 ;  /* 0x0000004800357202 */ /* 0x002fe20000000f00 */
[----:B------:R-:W-:Y:S01]  /*1ec0*/  IMAD.MOV.U32 R72, RZ, RZ, 0x1f ;  /* 0x0000001fff487424 */ /* 0x000fe200078e00ff */
[----:B------:R-:W-:Y:S02]  /*1ed0*/  MOV R74, R43 ;  /* 0x0000002b004a7202 */ /* 0x000fe40000000f00 */
[----:B------:R-:W-:Y:S02]  /*1ee0*/  MOV R55, 0xffffffff ;  /* 0xffffffff00377802 */ /* 0x000fe40000000f00 */
[----:B------:R-:W-:Y:S02]  /*1ef0*/  MOV R40, 0x1f10 ;  /* 0x00001f1000287802 */ /* 0x000fe40000000f00 */
[----:B------:R-:W-:Y:S05]  /*1f00*/  CALL.REL.NOINC `($__internal_173_$__cuda_sm70_shflsync_bfly_p) ;  /* 0x0000002000007944 */ /* 0x000fea0003c00000 */
[----:B-1----:R-:W-:Y:S01]  /*1f10*/  MOV R40, R72 ;  /* 0x0000004800287202 */ /* 0x002fe20000000f00 */
[----:B0-----:R-:W-:Y:S05]  /*1f20*/  BRA `(.L_x_3794) ;  /* 0xffffecd000007947 */ /* 0x001fea000383ffff */
        .weak           $__internal_173_$__cuda_sm70_shflsync_bfly_p
        .type           $__internal_173_$__cuda_sm70_shflsync_bfly_p,@function
        .size           $__internal_173_$__cuda_sm70_shflsync_bfly_p,(.L_x_4553 - $__internal_173_$__cuda_sm70_shflsync_bfly_p)
$__internal_173_$__cuda_sm70_shflsync_bfly_p:
[----:B------:R-:W-:Y:S01]  /*1f30*/  HFMA2.MMA R41, -RZ, RZ, 0, 0 ;  /* 0x00000000ff297435 */ /* 0x000fe200000001ff */
[----:B------:R-:W-:Y:S04]  /*1f40*/  WARPSYNC R55 ;  /* 0x0000003700007348 */ /* 0x000fe80003800000 */
[----:B------:R0:W1:Y:S01]  /*1f50*/  SHFL.BFLY PT, R72, R74, R73, R72 ;  /* 0x0c0000494a487389 */ /* 0x00006200000e0048 */
[----:B------:R-:W-:Y:S05]  /*1f60*/  RET.REL.NODEC R40 `(_ZN10layer_norm13ln_bwd_kernelINS_13Kernel_traitsI6__halfffffjLj256ELj1ELj4ELj1ELj16ENS_18Kernel_traits_baseILj256ES2_ffffjLj128EEEEELb1ELb0ELb1ELb1EEEvNS_9BwdParamsE) ;  /* 0xffffe09028007950 */ /* 0x000fea0003c3ffff */
.L_x_3795:
        /* <DEDUP_REMOVED lines=9> */
.L_x_4553:


//--------------------- .text._ZN10layer_norm13ln_bwd_kernelINS_13Kernel_traitsI6__halfffffjLj256ELj1ELj4ELj1ELj16ENS_18Kernel_traits_baseILj256ES2_ffffjLj128EEEEELb1ELb1ELb0ELb0EEEvNS_9BwdParamsE --------------------------
	.section	.text._ZN10layer_norm13ln_bwd_kernelINS_13Kernel_traitsI6__halfffffjLj256ELj1ELj4ELj1ELj16ENS_18Kernel_traits_baseILj256ES2_ffffjLj128EEEEELb1ELb1ELb0ELb0EEEvNS_9BwdParamsE,"ax",@progbits
	.sectioninfo	@"SHI_REGISTERS=96"
	.align	128
        .global         _ZN10layer_norm13ln_bwd_kernelINS_13Kernel_traitsI6__halfffffjLj256ELj1ELj4ELj1ELj16ENS_18Kernel_traits_baseILj256ES2_ffffjLj128EEEEELb1ELb1ELb0ELb0EEEvNS_9BwdParamsE
        .type           _ZN10layer_norm13ln_bwd_kernelINS_13Kernel_traitsI6__halfffffjLj256ELj1ELj4ELj1ELj16ENS_18Kernel_traits_baseILj256ES2_ffffjLj128EEEEELb1ELb1ELb0ELb0EEEvNS_9BwdParamsE,@function
        .size           _ZN10layer_norm13ln_bwd_kernelINS_13Kernel_traitsI6__halfffffjLj256ELj1ELj4ELj1ELj16ENS_18Kernel_traits_baseILj256ES2_ffffjLj128EEEEELb1ELb1ELb0ELb0EEEvNS_9BwdParamsE,(.L_x_4554 - _ZN10layer_norm13ln_bwd_kernelINS_13Kernel_traitsI6__halfffffjLj256ELj1ELj4ELj1ELj16ENS_18Kernel_traits_baseILj256ES2_ffffjLj128EEEEELb1ELb1ELb0ELb0EEEvNS_9BwdParamsE)
        .other          _ZN10layer_norm13ln_bwd_kernelINS_13Kernel_traitsI6__halfffffjLj256ELj1ELj4ELj1ELj16ENS_18Kernel_traits_baseILj256ES2_ffffjLj128EEEEELb1ELb1ELb0ELb0EEEvNS_9BwdParamsE,@"STO_CUDA_ENTRY STV_DEFAULT"
_ZN10layer_norm13ln_bwd_kernelINS_13Kernel_traitsI6__halfffffjLj256ELj1ELj4ELj1ELj16ENS_18Kernel_traits_baseILj256ES2_ffffjLj128EEEEELb1ELb1ELb0ELb0EEEvNS_9BwdParamsE:
.text._ZN10layer_norm13ln_bwd_kernelINS_13Kernel_traitsI6__halfffffjLj256ELj1ELj4ELj1ELj16ENS_18Kernel_traits_baseILj256ES2_ffffjLj128EEEEELb1ELb1ELb0ELb0EEEvNS_9BwdParamsE:
        /* <DEDUP_REMOVED lines=10> */
[----:B------:R-:W-:Y:S02]  /*00a0*/  ISETP.GE.U32.AND P4, PT, R0, 0x40, PT ;  /* 0x000000400000780c */ /* 0x000fe40003f86070 */
[----:B------:R-:W-:-:S09]  /*00b0*/  MOV R0, R64 ;  /* 0x0000004000007202 */ /* 0x000fd20000000f00 */
[----:B------:R-:W-:Y:S02]  /*00c0*/  @P3 LOP3.LUT R0, R64, 0x20, RZ, 0xfc, !PT ;  /* 0x0000002040003812 */ /* 0x000fe400078efcff */
[----:B------:R-:W-:Y:S02]  /*00d0*/  @P4 MOV R13, 0x8 ;  /* 0x00000008000d4802 */ /* 0x000fe40000000f00 */
[----:B------:R-:W-:-:S03]  /*00e0*/  @P3 MOV R7, 0x8 ;  /* 0x0000000800073802 */ /* 0x000fc60000000f00 */
[----:B------:R-:W-:-:S04]  /*00f0*/  @P4 IMAD.WIDE.U32 R8, R0, R13, c[0x0][0x1b0] ;  /* 0x00006c0000084625 */ /* 0x000fc800078e000d */
[----:B------:R-:W-:Y:S01]  /*0100*/  @P3 IMAD.WIDE.U32 R4, R64, R7, c[0x0][0x1b0] ;  /* 0x00006c0040043625 */ /* 0x000fe200078e0007 */
[----:B------:R0:W5:Y:S03]  /*0110*/  @P4 LDG.E.64 R10, [R8.64] ;  /* 0x00000004080a4981 */ /* 0x000166000c1e1b00 */
[----:B------:R-:W-:Y:S01]  /*0120*/  @P4 IMAD.WIDE.U32 R12, R0, R13, c[0x0][0x1c8] ;  /* 0x00007200000c4625 */ /* 0x000fe200078e000d */
[----:B------:R0:W5:Y:S03]  /*0130*/  @P3 LDG.E.64 R60, [R4.64] ;  /* 0x00000004043c3981 */ /* 0x000166000c1e1b00 */
[----:B------:R-:W-:Y:S01]  /*0140*/  @P3 IMAD.WIDE.U32 R6, R64, R7, c[0x0][0x1c8] ;  /* 0x0000720040063625 */ /* 0x000fe200078e0007 */
[----:B------:R0:W5:Y:S04]  /*0150*/  @P4 LDG.E.64 R14, [R12.64] ;  /* 0x000000040c0e4981 */ /* 0x000168000c1e1b00 */
        /* <DEDUP_REMOVED lines=12> */
[----:B------:R-:W-:Y:S01]  /*0220*/  CS2R R42, SRZ ;  /* 0x00000000002a7805 */ /* 0x000fe2000001ff00 */
[----:B------:R-:W-:Y:S01]  /*0230*/  CS2R R24, SRZ ;  /* 0x0000000000187805 */ /* 0x000fe2000001ff00 */
[----:B------:R-:W-:Y:S01]  /*0240*/  CS2R R26, SRZ ;  /* 0x00000000001a7805 */ /* 0x000fe2000001ff00 */
[----:B------:R-:W-:Y:S01]  /*0250*/  CS2R R28, SRZ ;  /* 0x00000000001c7805 */ /* 0x000fe2000001ff00 */
[----:B------:R-:W-:-:S05]  /*0260*/  CS2R R30, SRZ ;  /* 0x00000000001e7805 */ /* 0x000fca000001ff00 */
[----:B------:R-:W-:Y:S05]  /*0270*/  @P0 BRA `(.L_x_3796) ;  /* 0x0000135000000947 */ /* 0x000fea0003800000 */
[----:B0----5:R-:W-:Y:S01]  /*0280*/  SHF.R.U64 R5, R60, 0x10, R61 ;  /* 0x000000103c057819 */ /* 0x021fe2000000123d */
[----:B------:R-:W-:Y:S01]  /*0290*/  HADD2.F32 R63, -RZ, R60.H0_H0 ;  /* 0x2000003cff3f7230 */ /* 0x000fe20000004100 */
[----:B------:R-:W-:Y:S01]  /*02a0*/  MOV R57, R10 ;  /* 0x0000000a00397202 */ /* 0x000fe20000000f00 */
[----:B------:R-:W0:Y:S01]  /*02b0*/  LDC.U8 R60, c[0x0][0x1f0] ;  /* 0x00007c00ff3c7b82 */ /* 0x000e220000000000 */
[----:B------:R-:W-:Y:S01]  /*02c0*/  SHF.R.U64 R56, R10, 0x10, R11 ;  /* 0x000000100a387819 */ /* 0x000fe2000000120b */
[----:B------:R-:W-:Y:S01]  /*02d0*/  HADD2.F32 R59, -RZ, R2.H0_H0 ;  /* 0x20000002ff3b7230 */ /* 0x000fe20000004100 */
[----:B------:R-:W-:Y:S01]  /*02e0*/  SHF.R.U64 R12, R2, 0x10, R3 ;  /* 0x00000010020c7819 */ /* 0x000fe20000001203 */
[----:B------:R-:W-:Y:S01]  /*02f0*/  IMAD.MOV.U32 R7, RZ, RZ, R15 ;  /* 0x000000ffff077224 */ /* 0x000fe200078e000f */
[----:B------:R-:W-:Y:S01]  /*0300*/  MOV R0, R11 ;  /* 0x0000000b00007202 */ /* 0x000fe20000000f00 */
[----:B------:R-:W-:Y:S01]  /*0310*/  HFMA2.MMA R17, -RZ, RZ, 0, 0 ;  /* 0x00000000ff117435 */ /* 0x000fe200000001ff */
[----:B------:R-:W-:Y:S01]  /*0320*/  SHF.R.U32.HI R10, RZ, 0x10, R11 ;  /* 0x00000010ff0a7819 */ /* 0x000fe2000001160b */
[----:B------:R-:W-:Y:S01]  /*0330*/  HADD2.F32 R58, -RZ, R3.H0_H0 ;  /* 0x20000003ff3a7230 */ /* 0x000fe20000004100 */
[----:B------:R-:W-:Y:S01]  /*0340*/  MOV R9, R14 ;  /* 0x0000000e00097202 */ /* 0x000fe20000000f00 */
[----:B------:R-:W-:Y:S01]  /*0350*/  HADD2.F32 R57, -RZ, R57.H0_H0 ;  /* 0x20000039ff397230 */ /* 0x000fe20000004100 */
[--C-:B------:R-:W-:Y:S01]  /*0360*/  SHF.R.U64 R8, R14, 0x10, R15.reuse ;  /* 0x000000100e087819 */ /* 0x100fe2000000120f */
[----:B------:R-:W-:Y:S01]  /*0370*/  HADD2.F32 R56, -RZ, R56.H0_H0 ;  /* 0x20000038ff387230 */ /* 0x000fe20000004100 */
[----:B------:R-:W-:Y:S01]  /*0380*/  SHF.R.U32.HI R6, RZ, 0x10, R15 ;  /* 0x00000010ff067819 */ /* 0x000fe2000001160f */
        /* <DEDUP_REMOVED lines=13> */
.L_x_3807:
[----:B------:R-:W-:Y:S02]  /*0460*/  ISETP.NE.U32.AND P0, PT, RZ, c[0x0][0x1c0], PT ;  /* 0x00007000ff007a0c */ /* 0x000fe40003f05070 */
[----:B------:R-:W-:Y:S02]  /*0470*/  MOV R51, 0x4 ;  /* 0x0000000400337802 */ /* 0x000fe40000000f00 */
[----:B------:R-:W-:Y:S02]  /*0480*/  ISETP.NE.AND.EX P0, PT, RZ, c[0x0][0x1c4], PT, P0 ;  /* 0x00007100ff007a0c */ /* 0x000fe40003f05300 */
[----:B------:R-:W-:Y:S01]  /*0490*/  SHF.R.S32.HI R49, RZ, 0x1f, R62 ;  /* 0x0000001fff317819 */ /* 0x000fe2000001143e */
[----:B------:R-:W-:Y:S01]  /*04a0*/  IMAD.WIDE R52, R62, R51, c[0x0][0x1a0] ;  /* 0x000068003e347625 */ /* 0x000fe200078e0233 */
[----:B------:R-:W-:-:S03]  /*04b0*/  MOV R73, 0x3f800000 ;  /* 0x3f80000000497802 */ /* 0x000fc60000000f00 */
[C---:B------:R-:W-:Y:S02]  /*04c0*/  IMAD.WIDE R50, R62.reuse, R51, c[0x0][0x1a8] ;  /* 0x00006a003e327625 */ /* 0x040fe400078e0233 */
[----:B------:R-:W2:Y:S04]  /*04d0*/  LDG.E R52, [R52.64] ;  /* 0x0000000434347981 */ /* 0x000ea8000c1e1900 */
[C---:B------:R-:W-:Y:S01]  /*04e0*/  @P0 LEA R48, P1, R62.reuse, c[0x0][0x1c0], 0x2 ;  /* 0x000070003e300a11 */ /* 0x040fe200078210ff */
[----:B------:R0:W5:Y:S03]  /*04f0*/  LDG.E R72, [R50.64] ;  /* 0x0000000432487981 */ /* 0x000166000c1e1900 */
[----:B------:R-:W-:-:S05]  /*0500*/  @P0 LEA.HI.X R49, R62, c[0x0][0x1c4], R49, 0x2, P1 ;  /* 0x000071003e310a11 */ /* 0x000fca00008f1431 */
[----:B------:R0:W5:Y:S01]  /*0510*/  @P0 LDG.E R73, [R48.64] ;  /* 0x0000000430490981 */ /* 0x000162000c1e1900 */
[----:B------:R-:W-:-:S05]  /*0520*/  IMAD R54, R62, c[0x0][0x168], RZ ;  /* 0x00005a003e367a24 */ /* 0x000fca00078e02ff */
[----:B------:R-:W-:-:S04]  /*0530*/  SHF.R.S32.HI R55, RZ, 0x1f, R54 ;  /* 0x0000001fff377819 */ /* 0x000fc80000011436 */
[----:B------:R-:W-:Y:S01]  /*0540*/  LEA.HI R55, R55, R54, RZ, 0x2 ;  /* 0x0000003637377211 */ /* 0x000fe200078f10ff */
[----:B------:R-:W-:Y:S01]  /*0550*/  BSSY B0, `(.L_x_3797) ;  /* 0x0000033000007945 */ /* 0x000fe20003800000 */
[----:B------:R-:W-:Y:S02]  /*0560*/  ISETP.NE.AND P1, PT, R60, RZ, PT ;  /* 0x000000ff3c00720c */ /* 0x000fe40003f25270 */
[----:B------:R-:W-:Y:S02]  /*0570*/  LEA.HI.SX32 R71, R55, R64, 0x1e ;  /* 0x0000004037477211 */ /* 0x000fe400078ff2ff */
[----:B------:R-:W-:Y:S02]  /*0580*/  MOV R87, RZ ;  /* 0x000000ff00577202 */ /* 0x000fe40000000f00 */
[----:B------:R-:W-:Y:S02]  /*0590*/  MOV R88, RZ ;  /* 0x000000ff00587202 */ /* 0x000fe40000000f00 */
[----:B------:R-:W-:-:S02]  /*05a0*/  MOV R89, R71 ;  /* 0x0000004700597202 */ /* 0x000fc40000000f00 */
[----:B--2---:R-:W-:Y:S01]  /*05b0*/  FSEL R85, R52, RZ, !P1 ;  /* 0x000000ff34557208 */ /* 0x004fe20004800000 */
[----:B------:R-:W-:Y:S05]  /*05c0*/  @!P3 BRA `(.L_x_3798) ;  /* 0x000002b00000b947 */ /* 0x000fea0003800000 */
[C---:B0-----:R-:W-:Y:S02]  /*05d0*/  LEA R48, P0, R71.reuse, c[0x0][0x188], 0x4 ;  /* 0x0000620047307a11 */ /* 0x041fe400078020ff */
[----:B------:R-:W-:Y:S02]  /*05e0*/  MOV R52, 0x10 ;  /* 0x0000001000347802 */ /* 0x000fe40000000f00 */
[----:B------:R-:W-:-:S03]  /*05f0*/  LEA.HI.X R49, R71, c[0x0][0x18c], RZ, 0x4, P0 ;  /* 0x0000630047317a11 */ /* 0x000fc600000f24ff */
[----:B------:R-:W-:-:S03]  /*0600*/  IMAD.WIDE.U32 R52, R71, R52, c[0x0][0x208] ;  /* 0x0000820047347625 */ /* 0x000fc600078e0034 */
[----:B------:R-:W2:Y:S04]  /*0610*/  LDG.E.128 R48, [R48.64] ;  /* 0x0000000430307981 */ /* 0x000ea8000c1e1d00 */
[----:B------:R-:W3:Y:S01]  /*0620*/  LDG.E.128 R52, [R52.64] ;  /* 0x0000000434347981 */ /* 0x000ee2000c1e1d00 */
[----:B------:R-:W-:Y:S02]  /*0630*/  ISETP.NE.U32.AND P0, PT, RZ, c[0x0][0x218], PT ;  /* 0x00008600ff007a0c */ /* 0x000fe40003f05070 */
[C---:B------:R-:W-:Y:S02]  /*0640*/  LEA R88, P5, R71.reuse, c[0x0][0x190], 0x2 ;  /* 0x0000640047587a11 */ /* 0x040fe400078a10ff */
[----:B------:R-:W-:Y:S02]  /*0650*/  ISETP.NE.AND.EX P0, PT, RZ, c[0x0][0x21c], PT, P0 ;  /* 0x00008700ff007a0c */ /* 0x000fe40003f05300 */
[----:B------:R-:W-:-:S05]  /*0660*/  LEA.HI.X R89, R71, c[0x0][0x194], RZ, 0x2, P5 ;  /* 0x0000650047597a11 */ /* 0x000fca00028f14ff */
[----:B------:R0:W5:Y:S06]  /*0670*/  LDG.E R0, [R88.64] ;  /* 0x0000000458007981 */ /* 0x00016c000c1e1900 */
[----:B------:R-:W-:-:S04]  /*0680*/  @P0 LEA R86, P2, R71, c[0x0][0x218], 0x4 ;  /* 0x0000860047560a11 */ /* 0x000fc800078420ff */
[----:B------:R-:W-:-:S05]  /*0690*/  @P0 LEA.HI.X R87, R71, c[0x0][0x21c], RZ, 0x4, P2 ;  /* 0x0000870047570a11 */ /* 0x000fca00010f24ff */
[----:B------:R1:W5:Y:S01]  /*06a0*/  @P0 LDG.E.128 R32, [R86.64] ;  /* 0x0000000456200981 */ /* 0x000362000c1e1d00 */
[----:B0-----:R-:W-:Y:S01]  /*06b0*/  IADD3 R89, R71, 0x20, RZ ;  /* 0x0000002047597810 */ /* 0x001fe20007ffe0ff */
[C---:B--2---:R-:W-:Y:S02]  /*06c0*/  FADD.FTZ R67, -R85.reuse, R48 ;  /* 0x0000003055437221 */ /* 0x044fe40000010100 */
[----:B------:R-:W-:Y:S02]  /*06d0*/  FADD.FTZ R49, -R85, R49 ;  /* 0x0000003155317221 */ /* 0x000fe40000010100 */
[C---:B-----5:R-:W-:Y:S02]  /*06e0*/  FMUL.FTZ R67, R72.reuse, R67 ;  /* 0x0000004348437220 */ /* 0x060fe40000410000 */
        /* <DEDUP_REMOVED lines=8> */
[----:B-1----:R-:W-:Y:S02]  /*0770*/  FMUL.FTZ R86, R61, R54 ;  /* 0x000000363d567220 */ /* 0x002fe40000410000 */
        /* <DEDUP_REMOVED lines=16> */
.L_x_3798:
[----:B0-----:R-:W-:Y:S05]  /*0880*/  BSYNC B0 ;  /* 0x0000000000007941 */ /* 0x001fea0003800000 */
.L_x_3797:
        /* <DEDUP_REMOVED lines=9> */
[----:B------:R-:W3:Y:S01]  /*0920*/  LDG.E.128 R52, [R52.64] ;  /* 0x0000000434347981 */ /* 0x000ee2000c1e1d00 */
[----:B------:R-:W-:-:S04]  /*0930*/  LEA R92, P5, R89, c[0x0][0x190], 0x2 ;  /* 0x00006400595c7a11 */ /* 0x000fc800078a10ff */
[----:B------:R-:W-:-:S04]  /*0940*/  LEA.HI.X R93, R89, c[0x0][0x194], RZ, 0x2, P5 ;  /* 0x00006500595d7a11 */ /* 0x000fc800028f14ff */
[C---:B------:R-:W-:Y:S01]  /*0950*/  @P0 LEA R90, P2, R89.reuse, c[0x0][0x218], 0x4 ;  /* 0x00008600595a0a11 */ /* 0x040fe200078420ff */
[----:B------:R0:W5:Y:S03]  /*0960*/  LDG.E R66, [R92.64] ;  /* 0x000000045c427981 */ /* 0x000166000c1e1900 */
[----:B------:R-:W-:-:S05]  /*0970*/  @P0 LEA.HI.X R91, R89, c[0x0][0x21c], RZ, 0x4, P2 ;  /* 0x00008700595b0a11 */ /* 0x000fca00010f24ff */
[----:B------:R0:W5:Y:S01]  /*0980*/  @P0 LDG.E.128 R12, [R90.64] ;  /* 0x000000045a0c0981 */ /* 0x000162000c1e1d00 */
[C---:B--2---:R-:W-:Y:S02]  /*0990*/  FADD.FTZ R69, -R85.reuse, R48 ;  /* 0x0000003055457221 */ /* 0x044fe40000010100 */
[----:B------:R-:W-:Y:S02]  /*09a0*/  FADD.FTZ R49, -R85, R49 ;  /* 0x0000003155317221 */ /* 0x000fe40000010100 */
[C---:B-----5:R-:W-:Y:S02]  /*09b0*/  FMUL.FTZ R69, R72.reuse, R69 ;  /* 0x0000004548457220 */ /* 0x060fe40000410000 */
        /* <DEDUP_REMOVED lines=25> */
.L_x_3800:
[----:B0-----:R-:W-:Y:S05]  /*0b50*/  BSYNC B0 ;  /* 0x0000000000007941 */ /* 0x001fea0003800000 */
.L_x_3799:
[----:B------:R-:W-:Y:S05]  /*0b60*/  BRA.DIV ~URZ, `(.L_x_3801) ;  /* 0x000010f27f007947 */ /* 0x000fea000b800000 */
[----:B------:R0:W1:Y:S02]  /*0b70*/  SHFL.BFLY PT, R54, R87, 0x1, 0x1f ;  /* 0x0c201f0057367f89 */ /* 0x00006400000e0000 */
.L_x_3810:
        /* <DEDUP_REMOVED lines=18> */
.L_x_3811:
[----:B--2---:R-:W-:Y:S01]  /*0ca0*/  FADD.FTZ R85, R85, R54 ;  /* 0x0000003655557221 */ /* 0x004fe20000010000 */
[----:B------:R-:W-:Y:S01]  /*0cb0*/  BSSY B0, `(.L_x_3803) ;  /* 0x0000048000007945 */ /* 0x000fe20003800000 */
[----:B-1----:R-:W-:Y:S02]  /*0cc0*/  FADD.FTZ R52, R52, R55 ;  /* 0x0000003734347221 */ /* 0x002fe40000010000 */
[----:B------:R-:W-:Y:S02]  /*0cd0*/  FMUL.FTZ R88, R85, c[0x0][0x1e0] ;  /* 0x0000780055587a20 */ /* 0x000fe40000410000 */
[----:B------:R-:W-:-:S03]  /*0ce0*/  FMUL.FTZ R85, R52, c[0x0][0x1e0] ;  /* 0x0000780034557a20 */ /* 0x000fc60000410000 */
[----:B------:R-:W-:Y:S01]  /*0cf0*/  FSEL R88, R88, RZ, !P1 ;  /* 0x000000ff58587208 */ /* 0x000fe20004800000 */
[----:B------:R-:W-:Y:S05]  /*0d00*/  @!P3 BRA `(.L_x_3804) ;  /* 0x000004200000b947 */ /* 0x000fea0003800000 */
[----:B------:R-:W-:-:S04]  /*0d10*/  IMAD.MOV.U32 R90, RZ, RZ, 0x10 ;  /* 0x00000010ff5a7424 */ /* 0x000fc800078e00ff */
[----:B------:R-:W-:-:S06]  /*0d20*/  IMAD.WIDE.U32 R48, R71, R90, c[0x0][0x170] ;  /* 0x00005c0047307625 */ /* 0x000fcc00078e005a */
[----:B------:R-:W2:Y:S01]  /*0d30*/  LDG.E.128 R48, [R48.64] ;  /* 0x0000000430307981 */ /* 0x000ea2000c1e1d00 */
[----:B------:R-:W-:Y:S01]  /*0d40*/  ISETP.NE.U32.AND P2, PT, RZ, c[0x0][0x218], PT ;  /* 0x00008600ff007a0c */ /* 0x000fe20003f45070 */
[-CC-:B------:R-:W-:Y:S01]  /*0d50*/  FFMA.FTZ R53, R67, R85.reuse, R88.reuse ;  /* 0x0000005543357223 */ /* 0x180fe20000010058 */
[----:B------:R-:W-:Y:S01]  /*0d60*/  ISETP.NE.U32.AND P0, PT, RZ, c[0x0][0x258], PT ;  /* 0x00009600ff007a0c */ /* 0x000fe20003f05070 */
[----:B------:R-:W-:Y:S01]  /*0d70*/  FFMA.FTZ R52, R70, R85, R88 ;  /* 0x0000005546347223 */ /* 0x000fe20000010058 */
[----:B------:R-:W-:Y:S01]  /*0d80*/  ISETP.NE.AND.EX P2, PT, RZ, c[0x0][0x21c], PT, P2 ;  /* 0x00008700ff007a0c */ /* 0x000fe20003f45320 */
[----:B------:R-:W-:Y:S01]  /*0d90*/  FADD.FTZ R53, R76, -R53 ;  /* 0x800000354c357221 */ /* 0x000fe20000010000 */
[----:B------:R-:W-:Y:S01]  /*0da0*/  ISETP.NE.AND.EX P0, PT, RZ, c[0x0][0x25c], PT, P0 ;  /* 0x00009700ff007a0c */ /* 0x000fe20003f05300 */
[----:B0-----:R-:W-:Y:S01]  /*0db0*/  FADD.FTZ R55, R81, -R52 ;  /* 0x8000003451377221 */ /* 0x001fe20000010000 */
[----:B------:R-:W-:Y:S01]  /*0dc0*/  LOP3.LUT P1, RZ, R0, 0xff, RZ, 0xc0, !PT ;  /* 0x000000ff00ff7812 */ /* 0x000fe2000782c0ff */
[----:B-----5:R-:W-:Y:S01]  /*0dd0*/  FMUL.FTZ R53, R72, R53 ;  /* 0x0000003548357220 */ /* 0x020fe20000410000 */
[----:B------:R-:W-:Y:S01]  /*0de0*/  LOP3.LUT P6, RZ, R0, 0xff00, RZ, 0xc0, !PT ;  /* 0x0000ff0000ff7812 */ /* 0x000fe200078cc0ff */
[----:B------:R-:W-:Y:S01]  /*0df0*/  FMUL.FTZ R54, R72, R55 ;  /* 0x0000003748367220 */ /* 0x000fe20000410000 */
[----:B------:R-:W-:-:S02]  /*0e00*/  MOV R52, RZ ;  /* 0x000000ff00347202 */ /* 0x000fc40000000f00 */
[----:B------:R-:W-:-:S03]  /*0e10*/  LOP3.LUT P5, RZ, R0, 0xff0000, RZ, 0xc0, !PT ;  /* 0x00ff000000ff7812 */ /* 0x000fc600078ac0ff */
[----:B------:R-:W-:Y:S02]  /*0e20*/  @P2 FADD.FTZ R53, R32, R53 ;  /* 0x0000003520352221 */ /* 0x000fe40000010000 */
[----:B------:R-:W-:-:S03]  /*0e30*/  @P2 FADD.FTZ R54, R33, R54 ;  /* 0x0000003621362221 */ /* 0x000fc60000010000 */
[C---:B------:R-:W-:Y:S01]  /*0e40*/  SEL R44, R53.reuse, R44, P0 ;  /* 0x0000002c352c7207 */ /* 0x040fe20000000000 */
[----:B------:R-:W-:Y:S01]  /*0e50*/  FMUL.FTZ R53, R53, R73 ;  /* 0x0000004935357220 */ /* 0x000fe20000410000 */
[C---:B------:R-:W-:Y:S01]  /*0e60*/  SEL R45, R54.reuse, R45, P0 ;  /* 0x0000002d362d7207 */ /* 0x040fe20000000000 */
[----:B------:R-:W-:Y:S02]  /*0e70*/  FMUL.FTZ R54, R54, R73 ;  /* 0x0000004936367220 */ /* 0x000fe40000410000 */
[----:B------:R-:W-:Y:S02]  /*0e80*/  FMUL.FTZ R53, R53, c[0x0][0x1e8] ;  /* 0x00007a0035357a20 */ /* 0x000fe40000410000 */
[----:B------:R-:W-:Y:S02]  /*0e90*/  FMUL.FTZ R54, R54, c[0x0][0x1e8] ;  /* 0x00007a0036367a20 */ /* 0x000fe40000410000 */
[----:B------:R-:W-:Y:S02]  /*0ea0*/  @P1 FMUL.FTZ R52, R59, R53 ;  /* 0x000000353b341220 */ /* 0x000fe40000410000 */
[----:B--2---:R-:W-:Y:S01]  /*0eb0*/  FMUL.FTZ R48, R53, R48 ;  /* 0x0000003035307220 */ /* 0x004fe20000410000 */
[----:B------:R-:W-:Y:S01]  /*0ec0*/  HFMA2.MMA R53, -RZ, RZ, 0, 0 ;  /* 0x00000000ff357435 */ /* 0x000fe200000001ff */
[----:B------:R-:W-:-:S02]  /*0ed0*/  FMUL.FTZ R87, R49, R54 ;  /* 0x0000003631577220 */ /* 0x000fc40000410000 */
[----:B------:R-:W-:-:S03]  /*0ee0*/  FFMA.FTZ R49, R79, R85, R88 ;  /* 0x000000554f317223 */ /* 0x000fc60000010058 */
[----:B------:R-:W-:Y:S02]  /*0ef0*/  @P6 FMUL.FTZ R53, R3, R54 ;  /* 0x0000003603356220 */ /* 0x000fe40000410000 */
[----:B------:R-:W-:Y:S02]  /*0f00*/  FADD.FTZ R49, R86, -R49 ;  /* 0x8000003156317221 */ /* 0x000fe40000010000 */
[----:B------:R-:W-:Y:S02]  /*0f10*/  FFMA.FTZ R54, R84, R85, R88 ;  /* 0x0000005554367223 */ /* 0x000fe40000010058 */
[----:B------:R-:W-:Y:S01]  /*0f20*/  FMUL.FTZ R55, R72, R49 ;  /* 0x0000003148377220 */ /* 0x000fe20000410000 */
[----:B------:R-:W-:Y:S01]  /*0f30*/  FSEL R49, R48, RZ, P1 ;  /* 0x000000ff30317208 */ /* 0x000fe20000800000 */
[----:B------:R-:W-:Y:S01]  /*0f40*/  FADD.FTZ R89, R83, -R54 ;  /* 0x8000003653597221 */ /* 0x000fe20000010000 */
[----:B------:R-:W-:Y:S01]  /*0f50*/  ISETP.NE.U32.AND P1, PT, RZ, c[0x0][0x258], PT ;  /* 0x00009600ff007a0c */ /* 0x000fe20003f25070 */
[----:B------:R-:W-:Y:S01]  /*0f60*/  @P2 FADD.FTZ R55, R34, R55 ;  /* 0x0000003722372221 */ /* 0x000fe20000010000 */
[----:B------:R-:W-:Y:S01]  /*0f70*/  MOV R54, RZ ;  /* 0x000000ff00367202 */ /* 0x000fe20000000f00 */
[----:B------:R-:W-:Y:S01]  /*0f80*/  FMUL.FTZ R92, R72, R89 ;  /* 0x00000059485c7220 */ /* 0x000fe20000410000 */
[----:B------:R-:W-:Y:S01]  /*0f90*/  ISETP.NE.AND.EX P1, PT, RZ, c[0x0][0x25c], PT, P1 ;  /* 0x00009700ff007a0c */ /* 0x000fe20003f25310 */
[----:B------:R-:W-:Y:S01]  /*0fa0*/  FADD.FTZ R24, R24, R49 ;  /* 0x0000003118187221 */ /* 0x000fe20000010000 */
[----:B------:R-:W-:Y:S01]  /*0fb0*/  SEL R46, R55, R46, P0 ;  /* 0x0000002e372e7207 */ /* 0x000fe20000000000 */
[----:B------:R-:W-:Y:S01]  /*0fc0*/  @P2 FADD.FTZ R92, R35, R92 ;  /* 0x0000005c235c2221 */ /* 0x000fe20000010000 */
[----:B------:R-:W-:Y:S01]  /*0fd0*/  LOP3.LUT P2, RZ, R0, 0xff000000, RZ, 0xc0, !PT ;  /* 0xff00000000ff7812 */ /* 0x000fe2000784c0ff */
[----:B------:R-:W-:-:S02]  /*0fe0*/  FMUL.FTZ R55, R55, R73 ;  /* 0x0000004937377220 */ /* 0x000fc40000410000 */
[----:B------:R-:W-:Y:S01]  /*0ff0*/  IMAD.WIDE.U32 R48, R71, R90, c[0x0][0x248] ;  /* 0x0000920047307625 */ /* 0x000fe200078e005a */
[----:B------:R-:W-:-:S03]  /*1000*/  SEL R47, R92, R47, P0 ;  /* 0x0000002f5c2f7207 */ /* 0x000fc60000000000 */
[----:B------:R-:W-:Y:S02]  /*1010*/  FMUL.FTZ R55, R55, c[0x0][0x1e8] ;  /* 0x00007a0037377a20 */ /* 0x000fe40000410000 */
[----:B------:R-:W-:Y:S02]  /*1020*/  FMUL.FTZ R92, R92, R73 ;  /* 0x000000495c5c7220 */ /* 0x000fe40000410000 */
[-C--:B------:R-:W-:Y:S02]  /*1030*/  FMUL.FTZ R89, R50, R55.reuse ;  /* 0x0000003732597220 */ /* 0x080fe40000410000 */
[----:B------:R-:W-:Y:S01]  /*1040*/  @P5 FMUL.FTZ R54, R58, R55 ;  /* 0x000000373a365220 */ /* 0x000fe20000410000 */
[----:B------:R-:W-:Y:S01]  /*1050*/  HFMA2.MMA R55, -RZ, RZ, 0, 0 ;  /* 0x00000000ff377435 */ /* 0x000fe200000001ff */
[----:B------:R-:W-:Y:S01]  /*1060*/  FMUL.FTZ R92, R92, c[0x0][0x1e8] ;  /* 0x00007a005c5c7a20 */ /* 0x000fe20000410000 */
[----:B------:R-:W-:-:S03]  /*1070*/  FSEL R89, R89, RZ, P5 ;  /* 0x000000ff59597208 */ /* 0x000fc60002800000 */
[----:B------:R-:W-:Y:S02]  /*1080*/  FMUL.FTZ R91, R51, R92 ;  /* 0x0000005c335b7220 */ /* 0x000fe40000410000 */
[----:B------:R-:W-:Y:S01]  /*1090*/  @P1 IMAD.WIDE.U32 R50, R71, R90, c[0x0][0x258] ;  /* 0x0000960047321625 */ /* 0x000fe200078e005a */
[----:B------:R-:W-:Y:S02]  /*10a0*/  FSEL R90, R87, RZ, P6 ;  /* 0x000000ff575a7208 */ /* 0x000fe40003000000 */
[----:B------:R-:W-:Y:S01]  /*10b0*/  IADD3 R71, R71, 0x20, RZ ;  /* 0x0000002047477810 */ /* 0x000fe20007ffe0ff */
[----:B------:R-:W-:Y:S01]  /*10c0*/  @P2 FMUL.FTZ R55, R2, R92 ;  /* 0x0000005c02372220 */ /* 0x000fe20000410000 */
[----:B------:R0:W-:Y:S01]  /*10d0*/  @P1 STG.E.128 [R50.64], R44 ;  /* 0x0000002c32001986 */ /* 0x0001e2000c101d04 */
[----:B------:R-:W-:Y:S01]  /*10e0*/  FSEL R92, R91, RZ, P2 ;  /* 0x000000ff5b5c7208 */ /* 0x000fe20001000000 */
[----:B------:R-:W-:Y:S02]  /*10f0*/  FADD.FTZ R25, R25, R90 ;  /* 0x0000005a19197221 */ /* 0x000fe40000010000 */
[----:B------:R0:W-:Y:S01]  /*1100*/  STG.E.128 [R48.64], R52 ;  /* 0x0000003430007986 */ /* 0x0001e2000c101d04 */
[----:B------:R-:W-:-:S02]  /*1110*/  FADD.FTZ R26, R26, R89 ;  /* 0x000000591a1a7221 */ /* 0x000fc40000010000 */
[----:B------:R-:W-:Y:S02]  /*1120*/  FADD.FTZ R27, R27, R92 ;  /* 0x0000005c1b1b7221 */ /* 0x000fe40000010000 */
.L_x_3804:
[----:B------:R-:W-:Y:S05]  /*1130*/  BSYNC B0 ;  /* 0x0000000000007941 */ /* 0x000fea0003800000 */
.L_x_3803:
[----:B------:R-:W-:Y:S01]  /*1140*/  BSSY B0, `(.L_x_3805) ;  /* 0x0000043000007945 */ /* 0x000fe20003800000 */
[----:B------:R-:W-:Y:S05]  /*1150*/  @!P4 BRA `(.L_x_3806) ;  /* 0x000004100000c947 */ /* 0x000fea0003800000 */
[----:B0-----:R-:W-:-:S05]  /*1160*/  MOV R48, 0x10 ;  /* 0x0000001000307802 */ /* 0x001fca0000000f00 */
[----:B------:R-:W-:-:S06]  /*1170*/  IMAD.WIDE.U32 R48, R71, R48, c[0x0][0x170] ;  /* 0x00005c0047307625 */ /* 0x000fcc00078e0030 */
[----:B------:R-:W2:Y:S01]  /*1180*/  LDG.E.128 R48, [R48.64] ;  /* 0x0000000430307981 */ /* 0x000ea2000c1e1d00 */
[----:B------:R-:W-:Y:S01]  /*1190*/  ISETP.NE.U32.AND P0, PT, RZ, c[0x0][0x218], PT ;  /* 0x00008600ff007a0c */ /* 0x000fe20003f05070 */
[-CC-:B------:R-:W-:Y:S01]  /*11a0*/  FFMA.FTZ R53, R69, R85.reuse, R88.reuse ;  /* 0x0000005545357223 */ /* 0x180fe20000010058 */
[----:B------:R-:W-:Y:S01]  /*11b0*/  ISETP.NE.U32.AND P2, PT, RZ, c[0x0][0x258], PT ;  /* 0x00009600ff007a0c */ /* 0x000fe20003f45070 */
[-CC-:B------:R-:W-:Y:S01]  /*11c0*/  FFMA.FTZ R52, R68, R85.reuse, R88.reuse ;  /* 0x0000005544347223 */ /* 0x180fe20000010058 */
[----:B------:R-:W-:Y:S01]  /*11d0*/  ISETP.NE.AND.EX P0, PT, RZ, c[0x0][0x21c], PT, P0 ;  /* 0x00008700ff007a0c */ /* 0x000fe20003f05300 */
[-CC-:B------:R-:W-:Y:S01]  /*11e0*/  FFMA.FTZ R55, R75, R85.reuse, R88.reuse ;  /* 0x000000554b377223 */ /* 0x180fe20000010058 */
[----:B------:R-:W-:Y:S01]  /*11f0*/  ISETP.NE.AND.EX P2, PT, RZ, c[0x0][0x25c], PT, P2 ;  /* 0x00009700ff007a0c */ /* 0x000fe20003f45320 */
[----:B------:R-:W-:Y:S01]  /*1200*/  FFMA.FTZ R89, R80, R85, R88 ;  /* 0x0000005550597223 */ /* 0x000fe20000010058 */
[----:B------:R-:W-:Y:S01]  /*1210*/  ISETP.NE.U32.AND P1, PT, RZ, c[0x0][0x258], PT ;  /* 0x00009600ff007a0c */ /* 0x000fe20003f25070 */
[----:B------:R-:W-:Y:S01]  /*1220*/  FADD.FTZ R53, R74, -R53 ;  /* 0x800000354a357221 */ /* 0x000fe20000010000 */
[----:B------:R-:W-:Y:S01]  /*1230*/  LOP3.LUT P5, RZ, R66, 0xff000000, RZ, 0xc0, !PT ;  /* 0xff00000042ff7812 */ /* 0x000fe200078ac0ff */
[----:B------:R-:W-:Y:S01]  /*1240*/  FADD.FTZ R85, R77, -R52 ;  /* 0x800000344d557221 */ /* 0x000fe20000010000 */
[----:B------:R-:W-:Y:S01]  /*1250*/  ISETP.NE.AND.EX P1, PT, RZ, c[0x0][0x25c], PT, P1 ;  /* 0x00009700ff007a0c */ /* 0x000fe20003f25310 */
        /* <DEDUP_REMOVED lines=11> */
[----:B------:R-:W-:Y:S01]  /*1310*/  @P2 LEA R52, P0, R71, c[0x0][0x258], 0x4 ;  /* 0x0000960047342a11 */ /* 0x000fe200078020ff */
[----:B------:R-:W-:Y:S01]  /*1320*/  FMUL.FTZ R55, R55, R73 ;  /* 0x0000004937377220 */ /* 0x000fe20000410000 */
[----:B------:R-:W-:Y:S01]  /*1330*/  SEL R45, R54, R45, P1 ;  /* 0x0000002d362d7207 */ /* 0x000fe20000800000 */
[-C--:B------:R-:W-:Y:S01]  /*1340*/  FMUL.FTZ R85, R72, R73.reuse ;  /* 0x0000004948557220 */ /* 0x080fe20000410000 */
[C---:B------:R-:W-:Y:S01]  /*1350*/  SEL R46, R87.reuse, R46, P1 ;  /* 0x0000002e572e7207 */ /* 0x040fe20000800000 */
[----:B------:R-:W-:Y:S01]  /*1360*/  FMUL.FTZ R54, R54, R73 ;  /* 0x0000004936367220 */ /* 0x000fe20000410000 */
[----:B------:R-:W-:Y:S01]  /*1370*/  SEL R47, R72, R47, P1 ;  /* 0x0000002f482f7207 */ /* 0x000fe20000800000 */
[----:B------:R-:W-:Y:S01]  /*1380*/  FMUL.FTZ R87, R87, R73 ;  /* 0x0000004957577220 */ /* 0x000fe20000410000 */
[----:B------:R-:W-:Y:S01]  /*1390*/  @P2 LEA.HI.X R53, R71, c[0x0][0x25c], RZ, 0x4, P0 ;  /* 0x0000970047352a11 */ /* 0x000fe200000f24ff */
[----:B------:R-:W-:Y:S01]  /*13a0*/  FMUL.FTZ R88, R54, c[0x0][0x1e8] ;  /* 0x00007a0036587a20 */ /* 0x000fe20000410000 */
[C---:B------:R-:W-:Y:S01]  /*13b0*/  LOP3.LUT P0, RZ, R66.reuse, 0xff, RZ, 0xc0, !PT ;  /* 0x000000ff42ff7812 */ /* 0x040fe2000780c0ff */
[----:B------:R-:W-:Y:S01]  /*13c0*/  FMUL.FTZ R87, R87, c[0x0][0x1e8] ;  /* 0x00007a0057577a20 */ /* 0x000fe20000410000 */
[C---:B------:R-:W-:Y:S01]  /*13d0*/  LOP3.LUT P1, RZ, R66.reuse, 0xff00, RZ, 0xc0, !PT ;  /* 0x0000ff0042ff7812 */ /* 0x040fe2000782c0ff */
[----:B------:R0:W-:Y:S01]  /*13e0*/  @P2 STG.E.128 [R52.64], R44 ;  /* 0x0000002c34002986 */ /* 0x0001e2000c101d04 */
[----:B------:R-:W-:Y:S01]  /*13f0*/  LOP3.LUT P2, RZ, R66, 0xff0000, RZ, 0xc0, !PT ;  /* 0x00ff000042ff7812 */ /* 0x000fe2000784c0ff */
[----:B------:R-:W-:Y:S01]  /*1400*/  FMUL.FTZ R85, R85, c[0x0][0x1e8] ;  /* 0x00007a0055557a20 */ /* 0x000fe20000410000 */
[----:B------:R-:W-:-:S04]  /*1410*/  LEA R72, P6, R71, c[0x0][0x248], 0x4 ;  /* 0x0000920047487a11 */ /* 0x000fc800078c20ff */
[----:B------:R-:W-:Y:S01]  /*1420*/  LEA.HI.X R73, R71, c[0x0][0x24c], RZ, 0x4, P6 ;  /* 0x0000930047497a11 */ /* 0x000fe200030f24ff */
[----:B------:R-:W-:Y:S02]  /*1430*/  FMUL.FTZ R71, R55, c[0x0][0x1e8] ;  /* 0x00007a0037477a20 */ /* 0x000fe40000410000 */
[----:B------:R-:W-:Y:S02]  /*1440*/  CS2R R54, SRZ ;  /* 0x0000000000367805 */ /* 0x000fe4000001ff00 */
[----:B------:R-:W-:Y:S02]  /*1450*/  @P5 FMUL.FTZ R55, R6, R85 ;  /* 0x0000005506375220 */ /* 0x000fe40000410000 */
[----:B------:R-:W-:Y:S01]  /*1460*/  @P2 FMUL.FTZ R54, R7, R87 ;  /* 0x0000005707362220 */ /* 0x000fe20000410000 */
[----:B0-----:R-:W-:Y:S02]  /*1470*/  CS2R R52, SRZ ;  /* 0x0000000000347805 */ /* 0x001fe4000001ff00 */
[----:B------:R-:W-:-:S02]  /*1480*/  @P0 FMUL.FTZ R52, R9, R71 ;  /* 0x0000004709340220 */ /* 0x000fc40000410000 */
[----:B------:R-:W-:-:S05]  /*1490*/  @P1 FMUL.FTZ R53, R8, R88 ;  /* 0x0000005808351220 */ /* 0x000fca0000410000 */
[----:B------:R0:W-:Y:S01]  /*14a0*/  STG.E.128 [R72.64], R52 ;  /* 0x0000003448007986 */ /* 0x0001e2000c101d04 */
[----:B--2---:R-:W-:Y:S02]  /*14b0*/  FMUL.FTZ R48, R71, R48 ;  /* 0x0000003047307220 */ /* 0x004fe40000410000 */
[----:B------:R-:W-:Y:S02]  /*14c0*/  FMUL.FTZ R50, R50, R87 ;  /* 0x0000005732327220 */ /* 0x000fe40000410000 */
[----:B------:R-:W-:Y:S01]  /*14d0*/  FMUL.FTZ R71, R49, R88 ;  /* 0x0000005831477220 */ /* 0x000fe20000410000 */
[----:B------:R-:W-:Y:S01]  /*14e0*/  FSEL R49, R48, RZ, P0 ;  /* 0x000000ff30317208 */ /* 0x000fe20000000000 */
[----:B------:R-:W-:Y:S01]  /*14f0*/  FMUL.FTZ R85, R51, R85 ;  /* 0x0000005533557220 */ /* 0x000fe20000410000 */
[----:B------:R-:W-:Y:S02]  /*1500*/  FSEL R51, R50, RZ, P2 ;  /* 0x000000ff32337208 */ /* 0x000fe40001000000 */
[----:B------:R-:W-:Y:S01]  /*1510*/  FSEL R48, R71, RZ, P1 ;  /* 0x000000ff47307208 */ /* 0x000fe20000800000 */
[----:B------:R-:W-:Y:S01]  /*1520*/  FADD.FTZ R28, R28, R49 ;  /* 0x000000311c1c7221 */ /* 0x000fe20000010000 */
[----:B------:R-:W-:Y:S01]  /*1530*/  FSEL R50, R85, RZ, P5 ;  /* 0x000000ff55327208 */ /* 0x000fe20002800000 */
[----:B------:R-:W-:-:S02]  /*1540*/  FADD.FTZ R30, R30, R51 ;  /* 0x000000331e1e7221 */ /* 0x000fc40000010000 */
[----:B------:R-:W-:Y:S02]  /*1550*/  FADD.FTZ R29, R29, R48 ;  /* 0x000000301d1d7221 */ /* 0x000fe40000010000 */
[----:B------:R-:W-:Y:S02]  /*1560*/  FADD.FTZ R31, R31, R50 ;  /* 0x000000321f1f7221 */ /* 0x000fe40000010000 */
.L_x_3806:
[----:B0-----:R-:W-:Y:S05]  /*1570*/  BSYNC B0 ;  /* 0x0000000000007941 */ /* 0x001fea0003800000 */
.L_x_3805:
[----:B------:R-:W-:-:S04]  /*1580*/  MOV R49, c[0x0][0x160] ;  /* 0x0000580000317a02 */ /* 0x000fc80000000f00 */
[----:B------:R-:W-:-:S04]  /*1590*/  LEA R62, R49, R62, 0x2 ;  /* 0x0000003e313e7211 */ /* 0x000fc800078e10ff */
[----:B------:R-:W-:-:S13]  /*15a0*/  ISETP.GE.AND P0, PT, R62, c[0x0][0x164], PT ;  /* 0x000059003e007a0c */ /* 0x000fda0003f06270 */
[----:B-----5:R-:W-:Y:S01]  /*15b0*/  @P0 CALL.REL.NOINC `(.L_x_3796) ;  /* 0x0000001000000944 */ /* 0x020fe20003c00000 */
[----:B------:R-:W-:Y:S05]  /*15c0*/  BRA `(.L_x_3807) ;  /* 0xffffee9000007947 */ /* 0x000fea000383ffff */
.L_x_3796:
[----:B0-----:R-:W0:Y:S01]  /*15d0*/  S2R R34, SR_TID.X ;  /* 0x0000000000227919 */ /* 0x001e220000002100 */
[----:B------:R-:W-:Y:S01]  /*15e0*/  WARPSYNC 0xffffffff ;  /* 0xffffffff00007948 */ /* 0x000fe20003800000 */
[----:B------:R-:W-:Y:S02]  /*15f0*/  BSSY B0, `(.L_x_3808) ;  /* 0x000005c000007945 */ /* 0x000fe40003800000 */
[----:B------:R-:W1:Y:S01]  /*1600*/  S2R R32, SR_CTAID.X ;  /* 0x0000000000207919 */ /* 0x000e620000002500 */
[----:B0-----:R-:W-:-:S04]  /*1610*/  SHF.L.U32 R0, R34, 0x1, RZ ;  /* 0x0000000122007819 */ /* 0x001fc800000006ff */
[----:B------:R-:W-:-:S04]  /*1620*/  LOP3.LUT R0, R0, 0xfffffc0, RZ, 0xc0, !PT ;  /* 0x0fffffc000007812 */ /* 0x000fc800078ec0ff */
[----:B------:R-:W-:-:S05]  /*1630*/  LOP3.LUT R0, R0, 0x1f, R65, 0xf8, !PT ;  /* 0x0000001f00007812 */ /* 0x000fca00078ef841 */
[----:B------:R-:W-:Y:S04]  /*1640*/  STS.128 [R0.X16], R20 ;  /* 0x0000001400007388 */ /* 0x000fe8000000cc00 */
[----:B------:R1:W-:Y:S04]  /*1650*/  STS.128 [R0.X16+0x200], R40 ;  /* 0x0002002800007388 */ /* 0x0003e8000000cc00 */
[----:B------:R-:W-:Y:S01]  /*1660*/  BAR.SYNC.DEFER_BLOCKING 0x0 ;  /* 0x0000000000007b1d */ /* 0x000fe20000010000 */
[----:B-1----:R-:W-:-:S05]  /*1670*/  IMAD R41, R32, c[0x0][0x168], RZ ;  /* 0x00005a0020297a24 */ /* 0x002fca00078e02ff */
[----:B-----5:R-:W0:Y:S04]  /*1680*/  LDS R2, [R34.X4] ;  /* 0x0000000022027984 */ /* 0x020e280000004800 */
        /* <DEDUP_REMOVED lines=82> */
.L_x_3809:
[----:B------:R-:W-:Y:S05]  /*1bb0*/  BSYNC B0 ;  /* 0x0000000000007941 */ /* 0x000fea0003800000 */
.L_x_3808:
        /* <DEDUP_REMOVED lines=10> */
.L_x_3801:
[----:B------:R-:W-:Y:S01]  /*1c60*/  HFMA2.MMA R52, -RZ, RZ, 0, 5.9604644775390625e-08 ;  /* 0x00000001ff347435 */ /* 0x000fe200000001ff */
[----:B------:R-:W-:Y:S02]  /*1c70*/  MOV R53, R87 ;  /* 0x0000005700357202 */ /* 0x000fe40000000f00 */
[----:B------:R-:W-:Y:S02]  /*1c80*/  MOV R50, 0x1f ;  /* 0x0000001f00327802 */ /* 0x000fe40000000f00 */
[----:B------:R-:W-:-:S02]  /*1c90*/  MOV R51, 0xffffffff ;  /* 0xffffffff00337802 */ /* 0x000fc40000000f00 */
[----:B------:R-:W-:Y:S02]  /*1ca0*/  MOV R48, 0x1cc0 ;  /* 0x00001cc000307802 */ /* 0x000fe40000000f00 */
[----:B-----5:R-:W-:Y:S05]  /*1cb0*/  CALL.REL.NOINC `($__internal_174_$__cuda_sm70_shflsync_bfly_p) ;  /* 0x0000046000007944 */ /* 0x020fea0003c00000 */
[----:B-1----:R-:W-:Y:S01]  /*1cc0*/  MOV R54, R51 ;  /* 0x0000003300367202 */ /* 0x002fe20000000f00 */
[----:B0-----:R-:W-:Y:S05]  /*1cd0*/  BRA `(.L_x_3810) ;  /* 0xffffeea000007947 */ /* 0x001fea000383ffff */
.L_x_3802:
[----:B------:R-:W-:Y:S01]  /*1ce0*/  HFMA2.MMA R52, -RZ, RZ, 0, 5.9604644775390625e-08 ;  /* 0x00000001ff347435 */ /* 0x000fe200000001ff */
[----:B------:R-:W-:Y:S01]  /*1cf0*/  MOV R53, R88 ;  /* 0x0000005800357202 */ /* 0x000fe20000000f00 */
[----:B------:R-:W-:Y:S01]  /*1d00*/  IMAD.MOV.U32 R50, RZ, RZ, 0x1f ;  /* 0x0000001fff327424 */ /* 0x000fe200078e00ff */
[----:B------:R-:W-:Y:S02]  /*1d10*/  MOV R51, 0xffffffff ;  /* 0xffffffff00337802 */ /* 0x000fe40000000f00 */
[----:B------:R-:W-:Y:S02]  /*1d20*/  MOV R48, 0x1d40 ;  /* 0x00001d4000307802 */ /* 0x000fe40000000f00 */
[----:B01---5:R-:W-:Y:S05]  /*1d30*/  CALL.REL.NOINC `($__internal_174_$__cuda_sm70_shflsync_bfly_p) ;  /* 0x000003e000007944 */ /* 0x023fea0003c00000 */
[----:B------:R-:W-:Y:S01]  /*1d40*/  FADD.FTZ R87, R54, R87 ;  /* 0x0000005736577221 */ /* 0x000fe20000010000 */
[----:B0-----:R-:W-:Y:S01]  /*1d50*/  HFMA2.MMA R52, -RZ, RZ, 0, 1.1920928955078125e-07 ;  /* 0x00000002ff347435 */ /* 0x001fe200000001ff */
[----:B-1----:R-:W-:Y:S01]  /*1d60*/  FADD.FTZ R88, R88, R51 ;  /* 0x0000003358587221 */ /* 0x002fe20000010000 */
[----:B------:R-:W-:Y:S02]  /*1d70*/  MOV R50, 0x1f ;  /* 0x0000001f00327802 */ /* 0x000fe40000000f00 */
[----:B------:R-:W-:-:S02]  /*1d80*/  MOV R51, 0xffffffff ;  /* 0xffffffff00337802 */ /* 0x000fc40000000f00 */
[----:B------:R-:W-:Y:S02]  /*1d90*/  MOV R53, R87 ;  /* 0x0000005700357202 */ /* 0x000fe40000000f00 */
[----:B------:R-:W-:Y:S02]  /*1da0*/  MOV R48, 0x1dc0 ;  /* 0x00001dc000307802 */ /* 0x000fe40000000f00 */
[----:B------:R-:W-:Y:S05]  /*1db0*/  CALL.REL.NOINC `($__internal_174_$__cuda_sm70_shflsync_bfly_p) ;  /* 0x0000036000007944 */ /* 0x000fea0003c00000 */
[----:B0-----:R-:W-:Y:S01]  /*1dc0*/  HFMA2.MMA R52, -RZ, RZ, 0, 1.1920928955078125e-07 ;  /* 0x00000002ff347435 */ /* 0x001fe200000001ff */
[----:B-1----:R-:W-:Y:S01]  /*1dd0*/  MOV R54, R51 ;  /* 0x0000003300367202 */ /* 0x002fe20000000f00 */
[----:B------:R-:W-:Y:S01]  /*1de0*/  IMAD.MOV.U32 R51, RZ, RZ, -0x1 ;  /* 0xffffffffff337424 */ /* 0x000fe200078e00ff */
[----:B------:R-:W-:Y:S02]  /*1df0*/  MOV R53, R88 ;  /* 0x0000005800357202 */ /* 0x000fe40000000f00 */
[----:B------:R-:W-:Y:S02]  /*1e00*/  MOV R50, 0x1f ;  /* 0x0000001f00327802 */ /* 0x000fe40000000f00 */
[----:B------:R-:W-:Y:S02]  /*1e10*/  MOV R48, 0x1e30 ;  /* 0x00001e3000307802 */ /* 0x000fe40000000f00 */
[----:B------:R-:W-:Y:S05]  /*1e20*/  CALL.REL.NOINC `($__internal_174_$__cuda_sm70_shflsync_bfly_p) ;  /* 0x000002f000007944 */ /* 0x000fea0003c00000 */
[----:B------:R-:W-:Y:S01]  /*1e30*/  FADD.FTZ R87, R54, R87 ;  /* 0x0000005736577221 */ /* 0x000fe20000010000 */
[----:B0-----:R-:W-:Y:S01]  /*1e40*/  HFMA2.MMA R52, -RZ, RZ, 0, 2.384185791015625e-07 ;  /* 0x00000004ff347435 */ /* 0x001fe200000001ff */
[----:B-1----:R-:W-:Y:S01]  /*1e50*/  FADD.FTZ R88, R88, R51 ;  /* 0x0000003358587221 */ /* 0x002fe20000010000 */
[----:B------:R-:W-:-:S02]  /*1e60*/  MOV R50, 0x1f ;  /* 0x0000001f00327802 */ /* 0x000fc40000000f00 */
[----:B------:R-:W-:Y:S02]  /*1e70*/  MOV R51, 0xffffffff ;  /* 0xffffffff00337802 */ /* 0x000fe40000000f00 */
[----:B------:R-:W-:Y:S02]  /*1e80*/  MOV R53, R87 ;  /* 0x0000005700357202 */ /* 0x000fe40000000f00 */
[----:B------:R-:W-:Y:S02]  /*1e90*/  MOV R48, 0x1eb0 ;  /* 0x00001eb000307802 */ /* 0x000fe40000000f00 */
[----:B------:R-:W-:Y:S05]  /*1ea0*/  CALL.REL.NOINC `($__internal_174_$__cuda_sm70_shflsync_bfly_p) ;  /* 0x0000027000007944 */ /* 0x000fea0003c00000 */
[----:B0-----:R-:W-:Y:S01]  /*1eb0*/  HFMA2.MMA R52, -RZ, RZ, 0, 2.384185791015625e-07 ;  /* 0x00000004ff347435 */ /* 0x001fe200000001ff */
[----:B-1----:R-:W-:Y:S02]  /*1ec0*/  MOV R54, R51 ;  /* 0x0000003300367202 */ /* 0x002fe40000000f00 */
[----:B------:R-:W-:Y:S02]  /*1ed0*/  MOV R53, R88 ;  /* 0x0000005800357202 */ /* 0x000fe40000000f00 */
[----:B------:R-:W-:Y:S02]  /*1ee0*/  MOV R50, 0x1f ;  /* 0x0000001f00327802 */ /* 0x000fe40000000f00 */
[----:B------:R-:W-:-:S02]  /*1ef0*/  MOV R51, 0xffffffff ;  /* 0xffffffff00337802 */ /* 0x000fc40000000f00 */
[----:B------:R-:W-:Y:S02]  /*1f00*/  MOV R48, 0x1f20 ;  /* 0x00001f2000307802 */ /* 0x000fe40000000f00 */
[----:B------:R-:W-:Y:S05]  /*1f10*/  CALL.REL.NOINC `($__internal_174_$__cuda_sm70_shflsync_bfly_p) ;  /* 0x0000020000007944 */ /* 0x000fea0003c00000 */
[----:B------:R-:W-:Y:S01]  /*1f20*/  FADD.FTZ R87, R54, R87 ;  /* 0x0000005736577221 */ /* 0x000fe20000010000 */
[----:B0-----:R-:W-:Y:S01]  /*1f30*/  HFMA2.MMA R50, -RZ, RZ, 0, 1.847743988037109375e-06 ;  /* 0x0000001fff327435 */ /* 0x001fe200000001ff */
[----:B-1----:R-:W-:Y:S01]  /*1f40*/  FADD.FTZ R88, R88, R51 ;  /* 0x0000003358587221 */ /* 0x002fe20000010000 */
[----:B------:R-:W-:Y:S01]  /*1f50*/  MOV R51, 0xffffffff ;  /* 0xffffffff00337802 */ /* 0x000fe20000000f00 */
[----:B------:R-:W-:Y:S01]  /*1f60*/  IMAD.MOV.U32 R52, RZ, RZ, 0x8 ;  /* 0x00000008ff347424 */ /* 0x000fe200078e00ff */
[----:B------:R-:W-:Y:S02]  /*1f70*/  MOV R53, R87 ;  /* 0x0000005700357202 */ /* 0x000fe40000000f00 */
[----:B------:R-:W-:Y:S02]  /*1f80*/  MOV R48, 0x1fa0 ;  /* 0x00001fa000307802 */ /* 0x000fe40000000f00 */
[----:B------:R-:W-:Y:S05]  /*1f90*/  CALL.REL.NOINC `($__internal_174_$__cuda_sm70_shflsync_bfly_p) ;  /* 0x0000018000007944 */ /* 0x000fea0003c00000 */
[----:B0-----:R-:W-:Y:S01]  /*1fa0*/  HFMA2.MMA R52, -RZ, RZ, 0, 4.76837158203125e-07 ;  /* 0x00000008ff347435 */ /* 0x001fe200000001ff */
[----:B-1----:R-:W-:Y:S02]  /*1fb0*/  MOV R54, R51 ;  /* 0x0000003300367202 */ /* 0x002fe40000000f00 */
[----:B------:R-:W-:-:S02]  /*1fc0*/  MOV R53, R88 ;  /* 0x0000005800357202 */ /* 0x000fc40000000f00 */
[----:B------:R-:W-:Y:S02]  /*1fd0*/  MOV R50, 0x1f ;  /* 0x0000001f00327802 */ /* 0x000fe40000000f00 */
[----:B------:R-:W-:Y:S02]  /*1fe0*/  MOV R51, 0xffffffff ;  /* 0xffffffff00337802 */ /* 0x000fe40000000f00 */
[----:B------:R-:W-:Y:S02]  /*1ff0*/  MOV R48, 0x2010 ;  /* 0x0000201000307802 */ /* 0x000fe40000000f00 */
[----:B------:R-:W-:Y:S05]  /*2000*/  CALL.REL.NOINC `($__internal_174_$__cuda_sm70_shflsync_bfly_p) ;  /* 0x0000011000007944 */ /* 0x000fea0003c00000 */
[----:B------:R-:W-:Y:S01]  /*2010*/  FADD.FTZ R54, R54, R87 ;  /* 0x0000005736367221 */ /* 0x000fe20000010000 */
[----:B0-----:R-:W-:Y:S01]  /*2020*/  HFMA2.MMA R52, -RZ, RZ, 0, 9.5367431640625e-07 ;  /* 0x00000010ff347435 */ /* 0x001fe200000001ff */
[----:B-1----:R-:W-:Y:S01]  /*2030*/  FADD.FTZ R55, R88, R51 ;  /* 0x0000003358377221 */ /* 0x002fe20000010000 */
[----:B------:R-:W-:Y:S01]  /*2040*/  MOV R51, 0xffffffff ;  /* 0xffffffff00337802 */ /* 0x000fe20000000f00 */
[----:B------:R-:W-:Y:S01]  /*2050*/  IMAD.MOV.U32 R50, RZ, RZ, 0x1f ;  /* 0x0000001fff327424 */ /* 0x000fe200078e00ff */
[----:B------:R-:W-:Y:S02]  /*2060*/  MOV R53, R54 ;  /* 0x0000003600357202 */ /* 0x000fe40000000f00 */
[----:B------:R-:W-:-:S02]  /*2070*/  MOV R48, 0x2090 ;  /* 0x0000209000307802 */ /* 0x000fc40000000f00 */
[----:B------:R-:W-:Y:S05]  /*2080*/  CALL.REL.NOINC `($__internal_174_$__cuda_sm70_shflsync_bfly_p) ;  /* 0x0000009000007944 */ /* 0x000fea0003c00000 */
[----:B0-----:R-:W-:Y:S01]  /*2090*/  HFMA2.MMA R52, -RZ, RZ, 0, 9.5367431640625e-07 ;  /* 0x00000010ff347435 */ /* 0x001fe200000001ff */
[----:B-1----:R-:W-:-:S02]  /*20a0*/  MOV R85, R51 ;  /* 0x0000003300557202 */ /* 0x002fc40000000f00 */
[----:B------:R-:W-:Y:S02]  /*20b0*/  MOV R53, R55 ;  /* 0x0000003700357202 */ /* 0x000fe40000000f00 */
[----:B------:R-:W-:Y:S02]  /*20c0*/  MOV R50, 0x1f ;  /* 0x0000001f00327802 */ /* 0x000fe40000000f00 */
[----:B------:R-:W-:Y:S02]  /*20d0*/  MOV R51, 0xffffffff ;  /* 0xffffffff00337802 */ /* 0x000fe40000000f00 */
[----:B------:R-:W-:Y:S02]  /*20e0*/  MOV R48, 0x2100 ;  /* 0x0000210000307802 */ /* 0x000fe40000000f00 */
[----:B------:R-:W-:Y:S05]  /*20f0*/  CALL.REL.NOINC `($__internal_174_$__cuda_sm70_shflsync_bfly_p) ;  /* 0x0000002000007944 */ /* 0x000fea0003c00000 */
[----:B01----:R-:W-:Y:S01]  /*2100*/  MOV R52, R51 ;  /* 0x0000003300347202 */ /* 0x003fe20000000f00 */
[----:B------:R-:W-:Y:S05]  /*2110*/  BRA `(.L_x_3811) ;  /* 0xffffeb8000007947 */ /* 0x000fea000383ffff */
        .weak           $__internal_174_$__cuda_sm70_shflsync_bfly_p
        .type           $__internal_174_$__cuda_sm70_shflsync_bfly_p,@function
        .size           $__internal_174_$__cuda_sm70_shflsync_bfly_p,(.L_x_4554 - $__internal_174_$__cuda_sm70_shflsync_bfly_p)
$__internal_174_$__cuda_sm70_shflsync_bfly_p:
[----:B------:R-:W-:Y:S01]  /*2120*/  HFMA2.MMA R49, -RZ, RZ, 0, 0 ;  /* 0x00000000ff317435 */ /* 0x000fe200000001ff */
[----:B------:R-:W-:Y:S04]  /*2130*/  WARPSYNC R51 ;  /* 0x0000003300007348 */ /* 0x000fe80003800000 */
[----:B------:R0:W1:Y:S01]  /*2140*/  SHFL.BFLY PT, R51, R53, R52, R50 ;  /* 0x0c00003435337389 */ /* 0x00006200000e0032 */
[----:B------:R-:W-:Y:S05]  /*2150*/  RET.REL.NODEC R48 `(_ZN10layer_norm13ln_bwd_kernelINS_13Kernel_traitsI6__halfffffjLj256ELj1ELj4ELj1ELj16ENS_18Kernel_traits_baseILj256ES2_ffffjLj128EEEEELb1ELb1ELb0ELb0EEEvNS_9BwdParamsE) ;  /* 0xffffdea030007950 */ /* 0x000fea0003c3ffff */
.L_x_3812:
        /* <DEDUP_REMOVED lines=10> */
.L_x_4554:


//--------------------- .text._ZN10layer_norm13ln_bwd_kernelINS_13Kernel_traitsI6__halfffffjLj256ELj1ELj4ELj1ELj16ENS_18Kernel_traits_baseILj256ES2_ffffjLj128EEEEELb1ELb1ELb0ELb1EEEvNS_9BwdParamsE --------------------------
	.section	.text._ZN10layer_norm13ln_bwd_kernelINS_13Kernel_traitsI6__halfffffjLj256ELj1ELj4ELj1ELj16ENS_18Kernel_traits_baseILj256ES2_ffffjLj128EEEEELb1ELb1ELb0ELb1EEEvNS_9BwdParamsE,"ax",@progbits
	.sectioninfo	@"SHI_REGISTERS=96"
	.align	128
        .global         _ZN10layer_norm13ln_bwd_kernelINS_13Kernel_traitsI6__halfffffjLj256ELj1ELj4ELj1ELj16ENS_18Kernel_traits_baseILj256ES2_ffffjLj128EEEEELb1ELb1ELb0ELb1EEEvNS_9BwdParamsE
        .type           _ZN10layer_norm13ln_bwd_kernelINS_13Kernel_traitsI6__halfffffjLj256ELj1ELj4ELj1ELj16ENS_18Kernel_traits_baseILj256ES2_ffffjLj128EEEEELb1ELb1ELb0ELb1EEEvNS_9BwdParamsE,@function
        .size           _ZN10layer_norm13ln_bwd_kernelINS_13Kernel_traitsI6__halfffffjLj256ELj1ELj4ELj1ELj16ENS_18Kernel_traits_baseILj256ES2_ffffjLj128EEEEELb1ELb1ELb0ELb1EEEvNS_9BwdParamsE,(.L_x_4555 - _ZN10layer_norm13ln_bwd_kernelINS_13Kernel_traitsI6__halfffffjLj256ELj1ELj4ELj1ELj16ENS_18Kernel_traits_baseILj256ES2_ffffjLj128EEEEELb1ELb1ELb0ELb1EEEvNS_9BwdParamsE)
        .other          _ZN10layer_norm13ln_bwd_kernelINS_13Kernel_traitsI6__halfffffjLj256ELj1ELj4ELj1ELj16ENS_18Kernel_traits_baseILj256ES2_ffffjLj128EEEEELb1ELb1ELb0ELb1EEEvNS_9BwdParamsE,@"STO_CUDA_ENTRY STV_DEFAULT"
_ZN10layer_norm13ln_bwd_kernelINS_13Kernel_traitsI6__halfffffjLj256ELj1ELj4ELj1ELj16ENS_18Kernel_traits_baseILj256ES2_ffffjLj128EEEEELb1ELb1ELb0ELb1EEEvNS_9BwdParamsE:
.text._ZN10layer_norm13ln_bwd_kernelINS_13Kernel_traitsI6__halfffffjLj256ELj1ELj4ELj1ELj16ENS_18Kernel_traits_baseILj256ES2_ffffjLj128EEEEELb1ELb1ELb0ELb1EEEvNS_9BwdParamsE:
        /* <DEDUP_REMOVED lines=22> */
.L_x_3813:
[----:B------:R-:W-:-:S10]  /*0160*/  HFMA2.MMA R5, -RZ, RZ, 0, 4.76837158203125e-07 ;  /* 0x00000008ff057435 */ /* 0x000fd400000001ff */
[----:B------:R-:W-:-:S04]  /*0170*/  IMAD.WIDE.U32 R2, R68, R5, c[0x0][0x1b0] ;  /* 0x00006c0044027625 */ /* 0x000fc800078e0005 */
[----:B------:R-:W-:Y:S01]  /*0180*/  IMAD.WIDE.U32 R4, R68, R5, c[0x0][0x1c8] ;  /* 0x0000720044047625 */ /* 0x000fe200078e0005 */
[----:B------:R0:W2:Y:S04]  /*0190*/  LDG.E.64 R72, [R2.64] ;  /* 0x0000000402487981 */ /* 0x0000a8000c1e1b00 */
        /* <DEDUP_REMOVED lines=41> */
.L_x_3818:
[----:B------:R-:W-:Y:S01]  /*0430*/  IMAD R28, R70, c[0x0][0x168], RZ ;  /* 0x00005a00461c7a24 */ /* 0x000fe200078e02ff */
[----:B------:R-:W-:-:S04]  /*0440*/  MOV R43, 0x4 ;  /* 0x00000004002b7802 */ /* 0x000fc80000000f00 */
[----:B------:R-:W-:Y:S01]  /*0450*/  SHF.R.S32.HI R29, RZ, 0x1f, R28 ;  /* 0x0000001fff1d7819 */ /* 0x000fe2000001141c */
[----:B------:R-:W-:-:S03]  /*0460*/  IMAD.WIDE R38, R70, R43, c[0x0][0x1a0] ;  /* 0x0000680046267625 */ /* 0x000fc600078e022b */
[----:B------:R-:W-:Y:S02]  /*0470*/  LEA.HI R29, R29, R28, RZ, 0x2 ;  /* 0x0000001c1d1d7211 */ /* 0x000fe400078f10ff */
[----:B------:R0:W2:Y:S02]  /*0480*/  LDG.E R81, [R38.64] ;  /* 0x0000000426517981 */ /* 0x0000a4000c1e1900 */
[----:B------:R-:W-:-:S04]  /*0490*/  LEA.HI.SX32 R78, R29, R68, 0x1e ;  /* 0x000000441d4e7211 */ /* 0x000fc800078ff2ff */
[----:B------:R-:W-:Y:S02]  /*04a0*/  SHF.L.U32 R80, R78, 0x4, RZ ;  /* 0x000000044e507819 */ /* 0x000fe400000006ff */
[----:B------:R-:W-:Y:S02]  /*04b0*/  SHF.R.U32.HI R79, RZ, 0x1c, R78 ;  /* 0x0000001cff4f7819 */ /* 0x000fe4000001164e */
[----:B------:R-:W-:Y:S02]  /*04c0*/  IADD3 R28, P0, R80, c[0x0][0x188], RZ ;  /* 0x00006200501c7a10 */ /* 0x000fe40007f1e0ff */
[----:B------:R-:W-:Y:S02]  /*04d0*/  IADD3 R77, R78, 0x20, RZ ;  /* 0x000000204e4d7810 */ /* 0x000fe40007ffe0ff */
[----:B------:R-:W-:Y:S02]  /*04e0*/  IADD3.X R29, R79, c[0x0][0x18c], RZ, P0, !PT ;  /* 0x000063004f1d7a10 */ /* 0x000fe400007fe4ff */
[----:B------:R-:W-:-:S02]  /*04f0*/  SHF.L.U32 R74, R77, 0x4, RZ ;  /* 0x000000044d4a7819 */ /* 0x000fc400000006ff */
[----:B------:R-:W-:Y:S01]  /*0500*/  MOV R40, 0x10 ;  /* 0x0000001000287802 */ /* 0x000fe20000000f00 */
[----:B------:R-:W-:Y:S01]  /*0510*/  IMAD.WIDE R42, R70, R43, c[0x0][0x1a8] ;  /* 0x00006a00462a7625 */ /* 0x000fe200078e022b */
[----:B------:R-:W3:Y:S01]  /*0520*/  LDG.E.128 R28, [R28.64] ;  /* 0x000000041c1c7981 */ /* 0x000ee2000c1e1d00 */
[----:B------:R-:W-:Y:S02]  /*0530*/  SHF.R.U32.HI R53, RZ, 0x1c, R77 ;  /* 0x0000001cff357819 */ /* 0x000fe4000001164d */
[----:B------:R-:W-:Y:S01]  /*0540*/  IADD3 R36, P1, R74, c[0x0][0x188], RZ ;  /* 0x000062004a247a10 */ /* 0x000fe20007f3e0ff */
[----:B------:R-:W-:Y:S01]  /*0550*/  IMAD.WIDE.U32 R32, R78, R40, c[0x0][0x208] ;  /* 0x000082004e207625 */ /* 0x000fe200078e0028 */
[----:B------:R1:W4:Y:S02]  /*0560*/  LDG.E R76, [R42.64] ;  /* 0x000000042a4c7981 */ /* 0x000324000c1e1900 */
[----:B------:R-:W-:-:S03]  /*0570*/  IADD3.X R37, R53, c[0x0][0x18c], RZ, P1, !PT ;  /* 0x0000630035257a10 */ /* 0x000fc60000ffe4ff */
[----:B------:R-:W4:Y:S04]  /*0580*/  LDG.E.128 R32, [R32.64] ;  /* 0x0000000420207981 */ /* 0x000f28000c1e1d00 */
[----:B0-----:R-:W4:Y:S01]  /*0590*/  LDG.E.128 R36, [R36.64] ;  /* 0x0000000424247981 */ /* 0x001f22000c1e1d00 */
[----:B------:R-:W-:-:S06]  /*05a0*/  IMAD.WIDE.U32 R40, R77, R40, c[0x0][0x208] ;  /* 0x000082004d287625 */ /* 0x000fcc00078e0028 */
[----:B-1----:R-:W4:Y:S01]  /*05b0*/  LDG.E.128 R40, [R40.64] ;  /* 0x0000000428287981 */ /* 0x002f22000c1e1d00 */
[----:B------:R-:W-:-:S04]  /*05c0*/  ISETP.NE.U32.AND P0, PT, RZ, c[0x0][0x1c0], PT ;  /* 0x00007000ff007a0c */ /* 0x000fc80003f05070 */
[----:B------:R-:W-:Y:S02]  /*05d0*/  ISETP.NE.AND.EX P0, PT, RZ, c[0x0][0x1c4], PT, P0 ;  /* 0x00007100ff007a0c */ /* 0x000fe40003f05300 */
[----:B------:R-:W-:Y:S02]  /*05e0*/  ISETP.NE.U32.AND P1, PT, RZ, c[0x0][0x218], PT ;  /* 0x00008600ff007a0c */ /* 0x000fe40003f25070 */
[----:B------:R-:W-:Y:S02]  /*05f0*/  SHF.R.S32.HI R83, RZ, 0x1f, R70 ;  /* 0x0000001fff537819 */ /* 0x000fe40000011446 */
[----:B------:R-:W-:Y:S02]  /*0600*/  ISETP.NE.AND.EX P1, PT, RZ, c[0x0][0x21c], PT, P1 ;  /* 0x00008700ff007a0c */ /* 0x000fe40003f25310 */
[----:B------:R-:W-:-:S05]  /*0610*/  MOV R72, 0x3f800000 ;  /* 0x3f80000000487802 */ /* 0x000fca0000000f00 */
[----:B------:R-:W-:-:S04]  /*0620*/  @P0 LEA R90, P2, R70, c[0x0][0x1c0], 0x2 ;  /* 0x00007000465a0a11 */ /* 0x000fc800078410ff */
[----:B------:R-:W-:-:S05]  /*0630*/  @P0 LEA.HI.X R91, R70, c[0x0][0x1c4], R83, 0x2, P2 ;  /* 0x00007100465b0a11 */ /* 0x000fca00010f1453 */
[----:B------:R0:W5:Y:S01]  /*0640*/  @P0 LDG.E R72, [R90.64] ;  /* 0x000000045a480981 */ /* 0x000162000c1e1900 */
[----:B------:R-:W-:-:S04]  /*0650*/  LEA R84, P0, R78, c[0x0][0x190], 0x2 ;  /* 0x000064004e547a11 */ /* 0x000fc800078010ff */
[----:B------:R-:W-:Y:S02]  /*0660*/  LEA.HI.X R85, R78, c[0x0][0x194], RZ, 0x2, P0 ;  /* 0x000065004e557a11 */ /* 0x000fe400000f14ff */
[----:B------:R-:W-:-:S04]  /*0670*/  @P1 LEA R82, P0, R77, c[0x0][0x218], 0x4 ;  /* 0x000086004d521a11 */ /* 0x000fc800078020ff */
[----:B------:R-:W-:Y:S02]  /*0680*/  @P1 LEA.HI.X R83, R77, c[0x0][0x21c], RZ, 0x4, P0 ;  /* 0x000087004d531a11 */ /* 0x000fe400000f24ff */
[----:B------:R-:W-:Y:S02]  /*0690*/  ISETP.NE.AND P0, PT, R61, RZ, PT ;  /* 0x000000ff3d00720c */ /* 0x000fe40003f05270 */
[C---:B------:R-:W-:Y:S01]  /*06a0*/  @P1 LEA R86, P2, R78.reuse, c[0x0][0x218], 0x4 ;  /* 0x000086004e561a11 */ /* 0x040fe200078420ff */
[----:B------:R1:W5:Y:S03]  /*06b0*/  @P1 LDG.E.128 R20, [R82.64] ;  /* 0x0000000452141981 */ /* 0x000366000c1e1d00 */
[----:B------:R-:W-:Y:S02]  /*06c0*/  @P1 LEA.HI.X R87, R78, c[0x0][0x21c], RZ, 0x4, P2 ;  /* 0x000087004e571a11 */ /* 0x000fe400010f24ff */
[C---:B------:R-:W-:Y:S01]  /*06d0*/  LEA R88, P2, R77.reuse, c[0x0][0x190], 0x2 ;  /* 0x000064004d587a11 */ /* 0x040fe200078410ff */
[----:B------:R0:W5:Y:S04]  /*06e0*/  LDG.E R78, [R84.64] ;  /* 0x00000004544e7981 */ /* 0x000168000c1e1900 */
[----:B------:R4:W5:Y:S01]  /*06f0*/  @P1 LDG.E.128 R16, [R86.64] ;  /* 0x0000000456101981 */ /* 0x000962000c1e1d00 */
[----:B------:R-:W-:-:S05]  /*0700*/  LEA.HI.X R89, R77, c[0x0][0x194], RZ, 0x2, P2 ;  /* 0x000065004d597a11 */ /* 0x000fca00010f14ff */
[----:B------:R0:W5:Y:S01]  /*0710*/  LDG.E R77, [R88.64] ;  /* 0x00000004584d7981 */ /* 0x000162000c1e1900 */
[----:B--2---:R-:W-:-:S05]  /*0720*/  FSEL R81, R81, RZ, !P0 ;  /* 0x000000ff51517208 */ /* 0x004fca0004000000 */
[C---:B---3--:R-:W-:Y:S02]  /*0730*/  FADD.FTZ R29, -R81.reuse, R29 ;  /* 0x0000001d511d7221 */ /* 0x048fe40000010100 */
[C---:B------:R-:W-:Y:S02]  /*0740*/  FADD.FTZ R31, -R81.reuse, R31 ;  /* 0x0000001f511f7221 */ /* 0x040fe40000010100 */
[----:B----4-:R-:W-:Y:S02]  /*0750*/  FMUL.FTZ R87, R76, R29 ;  /* 0x0000001d4c577220 */ /* 0x010fe40000410000 */
[----:B0-----:R-:W-:Y:S02]  /*0760*/  FADD.FTZ R91, -R81, R28 ;  /* 0x0000001c515b7221 */ /* 0x001fe40000010100 */
[C---:B------:R-:W-:Y:S02]  /*0770*/  FADD.FTZ R50, R33.reuse, R50 ;  /* 0x0000003221327221 */ /* 0x040fe40000010000 */
[----:B------:R-:W-:-:S02]  /*0780*/  FFMA.FTZ R52, R33, R87, R52 ;  /* 0x0000005721347223 */ /* 0x000fc40000010034 */
[----:B------:R-:W-:Y:S02]  /*0790*/  FMUL.FTZ R90, R64, R33 ;  /* 0x00000021405a7220 */ /* 0x000fe40000410000 */
[C---:B------:R-:W-:Y:S02]  /*07a0*/  FMUL.FTZ R33, R76.reuse, R31 ;  /* 0x0000001f4c217220 */ /* 0x040fe40000410000 */
[----:B------:R-:W-:Y:S02]  /*07b0*/  FADD.FTZ R31, -R81, R36 ;  /* 0x00000024511f7221 */ /* 0x000fe40000010100 */
[----:B------:R-:W-:Y:S02]  /*07c0*/  FMUL.FTZ R84, R76, R91 ;  /* 0x0000005b4c547220 */ /* 0x000fe40000410000 */
[----:B------:R-:W-:Y:S02]  /*07d0*/  FMUL.FTZ R89, R75, R32 ;  /* 0x000000204b597220 */ /* 0x000fe40000410000 */
[----:B------:R-:W-:-:S02]  /*07e0*/  FADD.FTZ R93, -R81, R30 ;  /* 0x0000001e515d7221 */ /* 0x000fc40000010100 */
[C---:B------:R-:W-:Y:S02]  /*07f0*/  FADD.FTZ R37, -R81.reuse, R37 ;  /* 0x0000002551257221 */ /* 0x040fe40000010100 */
[C---:B------:R-:W-:Y:S02]  /*0800*/  FADD.FTZ R29, -R81.reuse, R38 ;  /* 0x00000026511d7221 */ /* 0x040fe40000010100 */
[----:B------:R-:W-:Y:S02]  /*0810*/  FADD.FTZ R39, -R81, R39 ;  /* 0x0000002751277221 */ /* 0x000fe40000010100 */
[----:B------:R-:W-:Y:S02]  /*0820*/  FMUL.FTZ R81, R76, R31 ;  /* 0x0000001f4c517220 */ /* 0x000fe40000410000 */
[----:B------:R-:W-:Y:S02]  /*0830*/  FADD.FTZ R31, RZ, R89 ;  /* 0x00000059ff1f7221 */ /* 0x000fe40000010000 */
[----:B------:R-:W-:-:S02]  /*0840*/  FFMA.FTZ R28, R84, R89, RZ ;  /* 0x00000059541c7223 */ /* 0x000fc400000100ff */
[C---:B------:R-:W-:Y:S02]  /*0850*/  FADD.FTZ R51, R32.reuse, R51 ;  /* 0x0000003320337221 */ /* 0x040fe40000010000 */
[----:B------:R-:W-:Y:S02]  /*0860*/  FFMA.FTZ R59, R32, R84, R59 ;  /* 0x00000054203b7223 */ /* 0x000fe4000001003b */
[----:B------:R-:W-:Y:S02]  /*0870*/  FMUL.FTZ R32, R76, R93 ;  /* 0x0000005d4c207220 */ /* 0x000fe40000410000 */
[----:B------:R-:W-:Y:S02]  /*0880*/  FMUL.FTZ R91, R73, R34 ;  /* 0x00000022495b7220 */ /* 0x000fe40000410000 */
[----:B------:R-:W-:Y:S02]  /*0890*/  FADD.FTZ R30, R31, R90 ;  /* 0x0000005a1f1e7221 */ /* 0x000fe40000010000 */
[----:B------:R-:W-:-:S02]  /*08a0*/  FFMA.FTZ R28, R87, R90, R28 ;  /* 0x0000005a571c7223 */ /* 0x000fc4000001001c */
[C---:B------:R-:W-:Y:S02]  /*08b0*/  FADD.FTZ R47, R34.reuse, R47 ;  /* 0x0000002f222f7221 */ /* 0x040fe40000010000 */
[----:B------:R-:W-:Y:S02]  /*08c0*/  FFMA.FTZ R49, R34, R32, R49 ;  /* 0x0000002022317223 */ /* 0x000fe40000010031 */
[----:B------:R-:W-:Y:S02]  /*08d0*/  FMUL.FTZ R34, R62, R35 ;  /* 0x000000233e227220 */ /* 0x000fe40000410000 */
[----:B------:R-:W-:Y:S02]  /*08e0*/  FADD.FTZ R31, R30, R91 ;  /* 0x0000005b1e1f7221 */ /* 0x000fe40000010000 */
[----:B------:R-:W-:Y:S02]  /*08f0*/  FFMA.FTZ R28, R32, R91, R28 ;  /* 0x0000005b201c7223 */ /* 0x000fe4000001001c */
[----:B-1----:R-:W-:-:S02]  /*0900*/  FMUL.FTZ R82, R76, R37 ;  /* 0x000000254c527220 */ /* 0x002fc40000410000 */
[C---:B------:R-:W-:Y:S02]  /*0910*/  FADD.FTZ R12, R40.reuse, R12 ;  /* 0x0000000c280c7221 */ /* 0x040fe40000010000 */
[----:B------:R-:W-:Y:S02]  /*0920*/  FFMA.FTZ R45, R40, R81, R45 ;  /* 0x00000051282d7223 */ /* 0x000fe4000001002d */
        /* <DEDUP_REMOVED lines=26> */
.L_x_3819:
        /* <DEDUP_REMOVED lines=18> */
.L_x_3820:
[----:B------:R-:W-:-:S04]  /*0bf0*/  IADD3 R28, P1, R80, c[0x0][0x170], RZ ;  /* 0x00005c00501c7a10 */ /* 0x000fc80007f3e0ff */
[----:B------:R-:W-:-:S06]  /*0c00*/  IADD3.X R29, R79, c[0x0][0x174], RZ, P1, !PT ;  /* 0x00005d004f1d7a10 */ /* 0x000fcc0000ffe4ff */
[----:B------:R-:W3:Y:S01]  /*0c10*/  LDG.E.128 R28, [R28.64] ;  /* 0x000000041c1c7981 */ /* 0x000ee2000c1e1d00 */
[----:B-1----:R-:W-:Y:S01]  /*0c20*/  FADD.FTZ R38, R38, R35 ;  /* 0x0000002326267221 */ /* 0x002fe20000010000 */
[----:B------:R-:W-:Y:S01]  /*0c30*/  ISETP.NE.U32.AND P1, PT, RZ, c[0x0][0x218], PT ;  /* 0x00008600ff007a0c */ /* 0x000fe20003f25070 */
[----:B--2---:R-:W-:Y:S01]  /*0c40*/  FADD.FTZ R88, R43, R36 ;  /* 0x000000242b587221 */ /* 0x004fe20000010000 */
[----:B------:R-:W-:Y:S01]  /*0c50*/  ISETP.NE.U32.AND P2, PT, RZ, c[0x0][0x258], PT ;  /* 0x00009600ff007a0c */ /* 0x000fe20003f45070 */
[----:B------:R-:W-:Y:S01]  /*0c60*/  FMUL.FTZ R38, R38, c[0x0][0x1e0] ;  /* 0x0000780026267a20 */ /* 0x000fe20000410000 */
[----:B------:R-:W-:Y:S01]  /*0c70*/  ISETP.NE.AND.EX P1, PT, RZ, c[0x0][0x21c], PT, P1 ;  /* 0x00008700ff007a0c */ /* 0x000fe20003f25310 */
[----:B------:R-:W-:Y:S01]  /*0c80*/  FMUL.FTZ R88, R88, c[0x0][0x1e0] ;  /* 0x0000780058587a20 */ /* 0x000fe20000410000 */
[----:B------:R-:W-:Y:S02]  /*0c90*/  ISETP.NE.AND.EX P2, PT, RZ, c[0x0][0x25c], PT, P2 ;  /* 0x00009700ff007a0c */ /* 0x000fe40003f45320 */
[----:B------:R-:W-:-:S02]  /*0ca0*/  FSEL R43, R38, RZ, !P0 ;  /* 0x000000ff262b7208 */ /* 0x000fc40004000000 */
[----:B------:R-:W-:Y:S02]  /*0cb0*/  ISETP.NE.U32.AND P0, PT, RZ, c[0x0][0x258], PT ;  /* 0x00009600ff007a0c */ /* 0x000fe40003f05070 */
[----:B-----5:R-:W-:Y:S01]  /*0cc0*/  LOP3.LUT P5, RZ, R78, 0xff, RZ, 0xc0, !PT ;  /* 0x000000ff4eff7812 */ /* 0x020fe200078ac0ff */
[-CC-:B------:R-:W-:Y:S01]  /*0cd0*/  FFMA.FTZ R87, R87, R88.reuse, R43.reuse ;  /* 0x0000005857577223 */ /* 0x180fe2000001002b */
[----:B------:R-:W-:Y:S01]  /*0ce0*/  ISETP.NE.AND.EX P0, PT, RZ, c[0x0][0x25c], PT, P0 ;  /* 0x00009700ff007a0c */ /* 0x000fe20003f05300 */
[-C--:B------:R-:W-:Y:S01]  /*0cf0*/  FFMA.FTZ R84, R84, R88.reuse, R43 ;  /* 0x0000005854547223 */ /* 0x080fe2000001002b */
[----:B------:R-:W-:Y:S01]  /*0d00*/  LOP3.LUT P6, RZ, R78, 0xff00, RZ, 0xc0, !PT ;  /* 0x0000ff004eff7812 */ /* 0x000fe200078cc0ff */
[----:B0-----:R-:W-:Y:S01]  /*0d10*/  FADD.FTZ R35, R90, -R87 ;  /* 0x800000575a237221 */ /* 0x001fe20000010000 */
[----:B------:R-:W-:Y:S01]  /*0d20*/  IADD3 R90, P4, R74, c[0x0][0x170], RZ ;  /* 0x00005c004a5a7a10 */ /* 0x000fe20007f9e0ff */
[-CC-:B------:R-:W-:Y:S02]  /*0d30*/  FFMA.FTZ R33, R33, R88.reuse, R43.reuse ;  /* 0x0000005821217223 */ /* 0x180fe4000001002b */
[----:B------:R-:W-:-:S02]  /*0d40*/  FFMA.FTZ R32, R32, R88, R43 ;  /* 0x0000005820207223 */ /* 0x000fc4000001002b */
[----:B------:R-:W-:Y:S02]  /*0d50*/  FADD.FTZ R89, R89, -R84 ;  /* 0x8000005459597221 */ /* 0x000fe40000010000 */
[----:B------:R-:W-:Y:S02]  /*0d60*/  FMUL.FTZ R84, R76, R35 ;  /* 0x000000234c547220 */ /* 0x000fe40000410000 */
[----:B------:R-:W-:Y:S01]  /*0d70*/  @P0 IADD3 R36, P3, R80, c[0x0][0x258], RZ ;  /* 0x0000960050240a10 */ /* 0x000fe20007f7e0ff */
[----:B------:R-:W-:Y:S02]  /*0d80*/  FADD.FTZ R33, R34, -R33 ;  /* 0x8000002122217221 */ /* 0x000fe40000010000 */
[----:B------:R-:W-:Y:S01]  /*0d90*/  FADD.FTZ R39, R91, -R32 ;  /* 0x800000205b277221 */ /* 0x000fe20000010000 */
[----:B------:R-:W-:Y:S01]  /*0da0*/  @P0 IADD3.X R37, R79, c[0x0][0x25c], RZ, P3, !PT ;  /* 0x000097004f250a10 */ /* 0x000fe20001ffe4ff */
[----:B------:R-:W-:Y:S01]  /*0db0*/  @P1 FADD.FTZ R84, R17, R84 ;  /* 0x0000005411541221 */ /* 0x000fe20000010000 */
[----:B------:R-:W-:Y:S01]  /*0dc0*/  IADD3 R92, P3, R80, c[0x0][0x248], RZ ;  /* 0x00009200505c7a10 */ /* 0x000fe20007f7e0ff */
[C---:B------:R-:W-:Y:S01]  /*0dd0*/  FMUL.FTZ R87, R76.reuse, R89 ;  /* 0x000000594c577220 */ /* 0x040fe20000410000 */
[----:B------:R-:W-:Y:S01]  /*0de0*/  IADD3.X R91, R53, c[0x0][0x174], RZ, P4, !PT ;  /* 0x00005d00355b7a10 */ /* 0x000fe200027fe4ff */
[----:B------:R-:W-:Y:S01]  /*0df0*/  FMUL.FTZ R38, R76, R33 ;  /* 0x000000214c267220 */ /* 0x000fe20000410000 */
[----:B------:R-:W-:Y:S01]  /*0e00*/  SEL R33, R84, R25, P2 ;  /* 0x0000001954217207 */ /* 0x000fe20001000000 */
[----:B------:R-:W-:Y:S01]  /*0e10*/  FMUL.FTZ R39, R76, R39 ;  /* 0x000000274c277220 */ /* 0x000fe20000410000 */
[----:B------:R-:W-:Y:S01]  /*0e20*/  IADD3.X R93, R79, c[0x0][0x24c], RZ, P3, !PT ;  /* 0x000093004f5d7a10 */ /* 0x000fe20001ffe4ff */
[----:B------:R-:W-:Y:S01]  /*0e30*/  @P1 FADD.FTZ R87, R16, R87 ;  /* 0x0000005710571221 */ /* 0x000fe20000010000 */
[C---:B------:R-:W-:Y:S01]  /*0e40*/  LOP3.LUT P3, RZ, R78.reuse, 0xff0000, RZ, 0xc0, !PT ;  /* 0x00ff00004eff7812 */ /* 0x040fe2000786c0ff */
[----:B------:R-:W-:Y:S01]  /*0e50*/  @P1 FADD.FTZ R38, R19, R38 ;  /* 0x0000002613261221 */ /* 0x000fe20000010000 */
[----:B------:R-:W-:Y:S01]  /*0e60*/  LOP3.LUT P4, RZ, R78, 0xff000000, RZ, 0xc0, !PT ;  /* 0xff0000004eff7812 */ /* 0x000fe2000788c0ff */
[----:B------:R-:W-:Y:S01]  /*0e70*/  @P1 FADD.FTZ R39, R18, R39 ;  /* 0x0000002712271221 */ /* 0x000fe20000010000 */
[C---:B------:R-:W-:Y:S01]  /*0e80*/  SEL R32, R87.reuse, R24, P2 ;  /* 0x0000001857207207 */ /* 0x040fe20001000000 */
[-C--:B------:R-:W-:Y:S01]  /*0e90*/  FMUL.FTZ R84, R84, R72.reuse ;  /* 0x0000004854547220 */ /* 0x080fe20000410000 */
[----:B------:R-:W-:Y:S01]  /*0ea0*/  SEL R35, R38, R27, P2 ;  /* 0x0000001b26237207 */ /* 0x000fe20001000000 */
[----:B------:R-:W-:Y:S01]  /*0eb0*/  FMUL.FTZ R87, R87, R72 ;  /* 0x0000004857577220 */ /* 0x000fe20000410000 */
[----:B------:R-:W-:Y:S01]  /*0ec0*/  SEL R34, R39, R26, P2 ;  /* 0x0000001a27227207 */ /* 0x000fe20001000000 */
[----:B------:R-:W-:-:S02]  /*0ed0*/  FMUL.FTZ R84, R84, c[0x0][0x1e8] ;  /* 0x00007a0054547a20 */ /* 0x000fc40000410000 */
[-C--:B------:R-:W-:Y:S02]  /*0ee0*/  FMUL.FTZ R79, R39, R72.reuse ;  /* 0x00000048274f7220 */ /* 0x080fe40000410000 */
[----:B------:R-:W-:Y:S01]  /*0ef0*/  FMUL.FTZ R38, R38, R72 ;  /* 0x0000004826267220 */ /* 0x000fe20000410000 */
[----:B------:R0:W-:Y:S01]  /*0f00*/  @P0 STG.E.128 [R36.64], R32 ;  /* 0x0000002024000986 */ /* 0x0001e2000c101d04 */
[----:B------:R-:W-:Y:S02]  /*0f10*/  FMUL.FTZ R87, R87, c[0x0][0x1e8] ;  /* 0x00007a0057577a20 */ /* 0x000fe40000410000 */
[----:B------:R-:W-:Y:S01]  /*0f20*/  FMUL.FTZ R79, R79, c[0x0][0x1e8] ;  /* 0x00007a004f4f7a20 */ /* 0x000fe20000410000 */
[----:B0-----:R-:W-:Y:S02]  /*0f30*/  CS2R R36, SRZ ;  /* 0x0000000000247805 */ /* 0x001fe4000001ff00 */
[----:B------:R-:W-:Y:S02]  /*0f40*/  @P5 FMUL.FTZ R36, R67, R87 ;  /* 0x0000005743245220 */ /* 0x000fe40000410000 */
[----:B------:R-:W-:-:S02]  /*0f50*/  @P6 FMUL.FTZ R37, R57, R84 ;  /* 0x0000005439256220 */ /* 0x000fc40000410000 */
[----:B---3--:R-:W-:Y:S02]  /*0f60*/  FMUL.FTZ R78, R29, R84 ;  /* 0x000000541d4e7220 */ /* 0x008fe40000410000 */
[----:B------:R-:W-:Y:S02]  /*0f70*/  FMUL.FTZ R29, R38, c[0x0][0x1e8] ;  /* 0x00007a00261d7a20 */ /* 0x000fe40000410000 */
[----:B------:R-:W-:Y:S01]  /*0f80*/  CS2R R38, SRZ ;  /* 0x0000000000267805 */ /* 0x000fe2000001ff00 */
[-CC-:B------:R-:W-:Y:S02]  /*0f90*/  FFMA.FTZ R81, R81, R88.reuse, R43.reuse ;  /* 0x0000005851517223 */ /* 0x180fe4000001002b */
[----:B------:R-:W-:Y:S02]  /*0fa0*/  @P3 FMUL.FTZ R38, R66, R79 ;  /* 0x0000004f42263220 */ /* 0x000fe40000410000 */
[----:B------:R-:W-:Y:S02]  /*0fb0*/  @P4 FMUL.FTZ R39, R56, R29 ;  /* 0x0000001d38274220 */ /* 0x000fe40000410000 */
[----:B------:R-:W-:-:S02]  /*0fc0*/  FFMA.FTZ R82, R82, R88, R43 ;  /* 0x0000005852527223 */ /* 0x000fc4000001002b */
[-CC-:B------:R-:W-:Y:S01]  /*0fd0*/  FFMA.FTZ R41, R41, R88.reuse, R43.reuse ;  /* 0x0000005829297223 */ /* 0x180fe2000001002b */
[----:B------:R0:W-:Y:S01]  /*0fe0*/  STG.E.128 [R92.64], R36 ;  /* 0x000000245c007986 */ /* 0x0001e2000c101d04 */
[----:B------:R-:W-:Y:S02]  /*0ff0*/  FFMA.FTZ R86, R86, R88, R43 ;  /* 0x0000005856567223 */ /* 0x000fe4000001002b */
[----:B------:R-:W-:Y:S01]  /*1000*/  FMUL.FTZ R28, R87, R28 ;  /* 0x0000001c571c7220 */ /* 0x000fe20000410000 */
[----:B------:R-:W2:Y:S01]  /*1010*/  LDG.E.128 R32, [R90.64] ;  /* 0x000000045a207981 */ /* 0x000ea2000c1e1d00 */
[----:B------:R-:W-:Y:S01]  /*1020*/  FADD.FTZ R81, R40, -R81 ;  /* 0x8000005128517221 */ /* 0x000fe20000010000 */
[----:B------:R-:W-:Y:S01]  /*1030*/  FSEL R78, R78, RZ, P6 ;  /* 0x000000ff4e4e7208 */ /* 0x000fe20003000000 */
[----:B------:R-:W-:Y:S01]  /*1040*/  FADD.FTZ R83, R83, -R82 ;  /* 0x8000005253537221 */ /* 0x000fe20000010000 */
[----:B------:R-:W-:Y:S01]  /*1050*/  LOP3.LUT P6, RZ, R77, 0xff00, RZ, 0xc0, !PT ;  /* 0x0000ff004dff7812 */ /* 0x000fe200078cc0ff */
[----:B------:R-:W-:-:S02]  /*1060*/  FADD.FTZ R41, R42, -R41 ;  /* 0x800000292a297221 */ /* 0x000fc40000010000 */
[----:B------:R-:W-:Y:S02]  /*1070*/  FADD.FTZ R85, R85, -R86 ;  /* 0x8000005655557221 */ /* 0x000fe40000010000 */
[C---:B------:R-:W-:Y:S02]  /*1080*/  FMUL.FTZ R81, R76.reuse, R81 ;  /* 0x000000514c517220 */ /* 0x040fe40000410000 */
[----:B------:R-:W-:Y:S02]  /*1090*/  FMUL.FTZ R40, R76, R85 ;  /* 0x000000554c287220 */ /* 0x000fe40000410000 */
[----:B------:R-:W-:Y:S01]  /*10a0*/  @P1 FADD.FTZ R81, R20, R81 ;  /* 0x0000005114511221 */ /* 0x000fe20000010000 */
[----:B0-----:R-:W-:Y:S01]  /*10b0*/  MOV R39, c[0x0][0x160] ;  /* 0x0000580000277a02 */ /* 0x001fe20000000f00 */
[C---:B------:R-:W-:Y:S02]  /*10c0*/  FMUL.FTZ R38, R76.reuse, R83 ;  /* 0x000000534c267220 */ /* 0x040fe40000410000 */
[----:B------:R-:W-:Y:S01]  /*10d0*/  FMUL.FTZ R37, R76, R41 ;  /* 0x000000294c257220 */ /* 0x000fe20000410000 */
[----:B------:R-:W-:Y:S01]  /*10e0*/  SEL R24, R81, R24, P2 ;  /* 0x0000001851187207 */ /* 0x000fe20001000000 */
[----:B------:R-:W-:Y:S01]  /*10f0*/  @P1 FADD.FTZ R38, R21, R38 ;  /* 0x0000002615261221 */ /* 0x000fe20000010000 */
[----:B------:R-:W-:Y:S01]  /*1100*/  FSEL R41, R28, RZ, P5 ;  /* 0x000000ff1c297208 */ /* 0x000fe20002800000 */
[----:B------:R-:W-:Y:S01]  /*1110*/  @P1 FADD.FTZ R37, R22, R37 ;  /* 0x0000002516251221 */ /* 0x000fe20000010000 */
[----:B------:R-:W-:Y:S01]  /*1120*/  LOP3.LUT P5, RZ, R77, 0xff, RZ, 0xc0, !PT ;  /* 0x000000ff4dff7812 */ /* 0x000fe200078ac0ff */
[----:B------:R-:W-:Y:S01]  /*1130*/  @P1 FADD.FTZ R40, R23, R40 ;  /* 0x0000002817281221 */ /* 0x000fe20000010000 */
[----:B------:R-:W-:Y:S01]  /*1140*/  SEL R25, R38, R25, P2 ;  /* 0x0000001926197207 */ /* 0x000fe20001000000 */
[----:B------:R-:W-:Y:S01]  /*1150*/  FMUL.FTZ R30, R30, R79 ;  /* 0x0000004f1e1e7220 */ /* 0x000fe20000410000 */
[C---:B------:R-:W-:Y:S01]  /*1160*/  SEL R26, R37.reuse, R26, P2 ;  /* 0x0000001a251a7207 */ /* 0x040fe20001000000 */
[-C--:B------:R-:W-:Y:S01]  /*1170*/  FMUL.FTZ R76, R37, R72.reuse ;  /* 0x00000048254c7220 */ /* 0x080fe20000410000 */
[----:B------:R-:W-:Y:S01]  /*1180*/  SEL R27, R40, R27, P2 ;  /* 0x0000001b281b7207 */ /* 0x000fe20001000000 */
[-C--:B------:R-:W-:Y:S01]  /*1190*/  FMUL.FTZ R81, R81, R72.reuse ;  /* 0x0000004851517220 */ /* 0x080fe20000410000 */
[----:B------:R-:W-:Y:S01]  /*11a0*/  FSEL R43, R30, RZ, P3 ;  /* 0x000000ff1e2b7208 */ /* 0x000fe20001800000 */
[-C--:B------:R-:W-:Y:S01]  /*11b0*/  FMUL.FTZ R42, R38, R72.reuse ;  /* 0x00000048262a7220 */ /* 0x080fe20000410000 */
[----:B------:R-:W-:Y:S01]  /*11c0*/  @P0 IADD3 R36, P2, R74, c[0x0][0x258], RZ ;  /* 0x000096004a240a10 */ /* 0x000fe20007f5e0ff */
[----:B------:R-:W-:Y:S01]  /*11d0*/  FMUL.FTZ R72, R40, R72 ;  /* 0x0000004828487220 */ /* 0x000fe20000410000 */
[----:B------:R-:W-:Y:S01]  /*11e0*/  LOP3.LUT P3, RZ, R77, 0xff0000, RZ, 0xc0, !PT ;  /* 0x00ff00004dff7812 */ /* 0x000fe2000786c0ff */
[----:B------:R-:W-:Y:S01]  /*11f0*/  FMUL.FTZ R81, R81, c[0x0][0x1e8] ;  /* 0x00007a0051517a20 */ /* 0x000fe20000410000 */
[----:B------:R-:W-:Y:S01]  /*1200*/  LOP3.LUT P1, RZ, R77, 0xff000000, RZ, 0xc0, !PT ;  /* 0xff0000004dff7812 */ /* 0x000fe2000782c0ff */
[----:B------:R-:W-:Y:S01]  /*1210*/  FMUL.FTZ R42, R42, c[0x0][0x1e8] ;  /* 0x00007a002a2a7a20 */ /* 0x000fe20000410000 */
[----:B------:R-:W-:Y:S01]  /*1220*/  @P0 IADD3.X R37, R53, c[0x0][0x25c], RZ, P2, !PT ;  /* 0x0000970035250a10 */ /* 0x000fe200017fe4ff */
[----:B------:R-:W-:Y:S01]  /*1230*/  FMUL.FTZ R76, R76, c[0x0][0x1e8] ;  /* 0x00007a004c4c7a20 */ /* 0x000fe20000410000 */
[----:B------:R-:W-:Y:S01]  /*1240*/  LEA R70, R39, R70, 0x2 ;  /* 0x0000004627467211 */ /* 0x000fe200078e10ff */
[----:B------:R-:W-:Y:S01]  /*1250*/  FMUL.FTZ R72, R72, c[0x0][0x1e8] ;  /* 0x00007a0048487a20 */ /* 0x000fe20000410000 */
[----:B------:R-:W-:Y:S01]  /*1260*/  IADD3 R38, P2, R74, c[0x0][0x248], RZ ;  /* 0x000092004a267a10 */ /* 0x000fe20007f5e0ff */
[----:B------:R-:W-:Y:S01]  /*1270*/  @P0 STG.E.128 [R36.64], R24 ;  /* 0x0000001824000986 */ /* 0x000fe2000c101d04 */
[----:B------:R-:W-:Y:S01]  /*1280*/  ISETP.GE.AND P0, PT, R70, c[0x0][0x164], PT ;  /* 0x0000590046007a0c */ /* 0x000fe20003f06270 */
[----:B------:R-:W-:Y:S01]  /*1290*/  FMUL.FTZ R40, R31, R29 ;  /* 0x0000001d1f287220 */ /* 0x000fe20000410000 */
[----:B------:R-:W-:Y:S01]  /*12a0*/  IADD3.X R39, R53, c[0x0][0x24c], RZ, P2, !PT ;  /* 0x0000930035277a10 */ /* 0x000fe200017fe4ff */
[----:B------:R-:W-:Y:S01]  /*12b0*/  CS2R R28, SRZ ;  /* 0x00000000001c7805 */ /* 0x000fe2000001ff00 */
[----:B------:R-:W-:Y:S01]  /*12c0*/  CS2R R30, SRZ ;  /* 0x00000000001e7805 */ /* 0x000fe2000001ff00 */
[----:B------:R-:W-:Y:S01]  /*12d0*/  @P5 FMUL.FTZ R28, R65, R81 ;  /* 0x00000051411c5220 */ /* 0x000fe20000410000 */
[----:B------:R-:W-:Y:S01]  /*12e0*/  FSEL R40, R40, RZ, P4 ;  /* 0x000000ff28287208 */ /* 0x000fe20002000000 */
[----:B------:R-:W-:-:S02]  /*12f0*/  @P6 FMUL.FTZ R29, R55, R42 ;  /* 0x0000002a371d6220 */ /* 0x000fc40000410000 */
[----:B------:R-:W-:Y:S02]  /*1300*/  @P3 FMUL.FTZ R30, R63, R76 ;  /* 0x0000004c3f1e3220 */ /* 0x000fe40000410000 */
[----:B------:R-:W-:Y:S02]  /*1310*/  @P1 FMUL.FTZ R31, R54, R72 ;  /* 0x00000048361f1220 */ /* 0x000fe40000410000 */
[----:B------:R-:W-:Y:S02]  /*1320*/  FADD.FTZ R8, R41, R8 ;  /* 0x0000000829087221 */ /* 0x000fe40000010000 */
[----:B------:R-:W-:Y:S01]  /*1330*/  FADD.FTZ R9, R78, R9 ;  /* 0x000000094e097221 */ /* 0x000fe20000010000 */
[----:B------:R0:W-:Y:S01]  /*1340*/  STG.E.128 [R38.64], R28 ;  /* 0x0000001c26007986 */ /* 0x0001e2000c101d04 */
[----:B------:R-:W-:Y:S02]  /*1350*/  FADD.FTZ R6, R43, R6 ;  /* 0x000000062b067221 */ /* 0x000fe40000010000 */
[----:B------:R-:W-:-:S02]  /*1360*/  FADD.FTZ R7, R40, R7 ;  /* 0x0000000728077221 */ /* 0x000fc40000010000 */
[----:B--2---:R-:W-:Y:S02]  /*1370*/  FMUL.FTZ R32, R81, R32 ;  /* 0x0000002051207220 */ /* 0x004fe40000410000 */
[----:B------:R-:W-:Y:S02]  /*1380*/  FMUL.FTZ R41, R33, R42 ;  /* 0x0000002a21297220 */ /* 0x000fe40000410000 */
[----:B------:R-:W-:Y:S01]  /*1390*/  FMUL.FTZ R34, R34, R76 ;  /* 0x0000004c22227220 */ /* 0x000fe20000410000 */
[----:B------:R-:W-:Y:S01]  /*13a0*/  FSEL R33, R32, RZ, P5 ;  /* 0x000000ff20217208 */ /* 0x000fe20002800000 */
[----:B------:R-:W-:Y:S01]  /*13b0*/  FMUL.FTZ R35, R35, R72 ;  /* 0x0000004823237220 */ /* 0x000fe20000410000 */
[----:B------:R-:W-:Y:S02]  /*13c0*/  FSEL R32, R41, RZ, P6 ;  /* 0x000000ff29207208 */ /* 0x000fe40003000000 */
[----:B0-----:R-:W-:Y:S01]  /*13d0*/  FSEL R29, R34, RZ, P3 ;  /* 0x000000ff221d7208 */ /* 0x001fe20001800000 */
[----:B------:R-:W-:Y:S01]  /*13e0*/  FADD.FTZ R4, R33, R4 ;  /* 0x0000000421047221 */ /* 0x000fe20000010000 */
[----:B------:R-:W-:Y:S01]  /*13f0*/  FSEL R28, R35, RZ, P1 ;  /* 0x000000ff231c7208 */ /* 0x000fe20000800000 */
[----:B------:R-:W-:-:S02]  /*1400*/  FADD.FTZ R5, R32, R5 ;  /* 0x0000000520057221 */ /* 0x000fc40000010000 */
[----:B------:R-:W-:Y:S02]  /*1410*/  FADD.FTZ R2, R29, R2 ;  /* 0x000000021d027221 */ /* 0x000fe40000010000 */
[----:B------:R-:W-:Y:S01]  /*1420*/  FADD.FTZ R3, R28, R3 ;  /* 0x000000031c037221 */ /* 0x000fe20000010000 */
[----:B------:R-:W-:Y:S01]  /*1430*/  @P0 CALL.REL.NOINC `(.L_x_3817) ;  /* 0x0000001000000944 */ /* 0x000fe20003c00000 */
[----:B------:R-:W-:Y:S05]  /*1440*/  BRA `(.L_x_3818) ;  /* 0xffffefe000007947 */ /* 0x000fea000383ffff */
.L_x_3817:
        /* <DEDUP_REMOVED lines=18> */
.L_x_3814:
[----:B------:R-:W0:Y:S01]  /*1570*/  S2R R30, SR_TID.X ;  /* 0x00000000001e7919 */ /* 0x000e220000002100 */
[----:B------:R-:W-:Y:S03]  /*1580*/  WARPSYNC 0xffffffff ;  /* 0xffffffff00007948 */ /* 0x000fe60003800000 */
[----:B------:R-:W1:Y:S01]  /*1590*/  S2R R28, SR_CTAID.X ;  /* 0x00000000001c7919 */ /* 0x000e620000002500 */
[----:B0-----:R-:W-:-:S04]  /*15a0*/  SHF.L.U32 R2, R30, 0x1, RZ ;  /* 0x000000011e027819 */ /* 0x001fc800000006ff */
[----:B------:R-:W-:-:S04]  /*15b0*/  LOP3.LUT R3, R2, 0xfffffc0, RZ, 0xc0, !PT ;  /* 0x0fffffc002037812 */ /* 0x000fc800078ec0ff */
[----:B------:R-:W-:-:S05]  /*15c0*/  LOP3.LUT R3, R3, 0x1f, R0, 0xf8, !PT ;  /* 0x0000001f03037812 */ /* 0x000fca00078ef800 */
[----:B------:R-:W-:Y:S04]  /*15d0*/  STS.128 [R3.X16], R20 ;  /* 0x0000001403007388 */ /* 0x000fe8000000cc00 */
[----:B------:R-:W-:Y:S04]  /*15e0*/  STS.128 [R3.X16+0x200], R12 ;  /* 0x0002000c03007388 */ /* 0x000fe8000000cc00 */
[----:B------:R-:W-:Y:S06]  /*15f0*/  BAR.SYNC.DEFER_BLOCKING 0x0 ;  /* 0x0000000000007b1d */ /* 0x000fec0000010000 */
[----:B------:R-:W0:Y:S04]  /*1600*/  LDS R0, [R30.X4] ;  /* 0x000000001e007984 */ /* 0x000e280000004800 */
[----:B------:R-:W2:Y:S04]  /*1610*/  LDS R29, [R30.X4+0x400] ;  /* 0x000400001e1d7984 */ /* 0x000ea80000004800 */
[----:B------:R-:W3:Y:S04]  /*1620*/  LDS R2, [R30.X4+0x200] ;  /* 0x000200001e027984 */ /* 0x000ee80000004800 */
[----:B------:R-:W4:Y:S04]  /*1630*/  LDS R31, [R30.X4+0x600] ;  /* 0x000600001e1f7984 */ /* 0x000f280000004800 */
[----:B------:R-:W5:Y:S04]  /*1640*/  LDS R33, [R30.X4+0x800] ;  /* 0x000800001e217984 */ /* 0x000f680000004800 */
        /* <DEDUP_REMOVED lines=8> */
[----:B------:R-:W-:Y:S01]  /*16d0*/  STS.128 [R3.X16], R16 ;  /* 0x0000001003007388 */ /* 0x000fe2000000cc00 */
[----:B-----5:R-:W-:-:S03]  /*16e0*/  FADD.FTZ R0, R0, R33 ;  /* 0x0000002100007221 */ /* 0x020fc60000010000 */
[----:B------:R-:W-:Y:S01]  /*16f0*/  STS.128 [R3.X16+0x200], R24 ;  /* 0x0002001803007388 */ /* 0x000fe2000000cc00 */
[----:B-1----:R-:W-:-:S03]  /*1700*/  FADD.FTZ R2, R2, R35 ;  /* 0x0000002302027221 */ /* 0x002fc60000010000 */
        /* <DEDUP_REMOVED lines=34> */
[----:B------:R-:W3:Y:S01]  /*1930*/  LDS R19, [R30.X4+0x600] ;  /* 0x000600001e137984 */ /* 0x000ee20000004800 */
[----:B------:R-:W-:Y:S02]  /*1940*/  IADD3 R6, P0, R6, c[0x0][0x240], RZ ;  /* 0x0000900006067a10 */ /* 0x000fe40007f1e0ff */
[C---:B------:R-:W-:Y:S01]  /*1950*/  IADD3.X R5, R0.reuse, c[0x0][0x224], RZ, P1, !PT ;  /* 0x0000890000057a10 */ /* 0x040fe20000ffe4ff */
[----:B------:R-:W4:Y:S01]  /*1960*/  LDS R24, [R30.X4+0x800] ;  /* 0x000800001e187984 */ /* 0x000f220000004800 */
[----:B------:R-:W-:-:S03]  /*1970*/  IADD3.X R7, R0, c[0x0][0x244], RZ, P0, !PT ;  /* 0x0000910000077a10 */ /* 0x000fc600007fe4ff */
        /* <DEDUP_REMOVED lines=18> */
.L_x_3815:
[----:B------:R-:W-:Y:S01]  /*1aa0*/  HFMA2.MMA R39, -RZ, RZ, 0, 5.9604644775390625e-08 ;  /* 0x00000001ff277435 */ /* 0x000fe200000001ff */
[----:B------:R-:W-:-:S02]  /*1ab0*/  MOV R88, R35 ;  /* 0x0000002300587202 */ /* 0x000fc40000000f00 */
[----:B------:R-:W-:Y:S02]  /*1ac0*/  MOV R37, 0x1f ;  /* 0x0000001f00257802 */ /* 0x000fe40000000f00 */
[----:B------:R-:W-:Y:S02]  /*1ad0*/  MOV R30, 0xffffffff ;  /* 0xffffffff001e7802 */ /* 0x000fe40000000f00 */
[----:B------:R-:W-:Y:S02]  /*1ae0*/  MOV R28, 0x1b00 ;  /* 0x00001b00001c7802 */ /* 0x000fe40000000f00 */
[----:B-----5:R-:W-:Y:S05]  /*1af0*/  CALL.REL.NOINC `($__internal_175_$__cuda_sm70_shflsync_bfly_p) ;  /* 0x0000046000007944 */ /* 0x020fea0003c00000 */
[----:B-1----:R-:W-:Y:S01]  /*1b00*/  MOV R36, R30 ;  /* 0x0000001e00247202 */ /* 0x002fe20000000f00 */
[----:B0-----:R-:W-:Y:S05]  /*1b10*/  BRA `(.L_x_3819) ;  /* 0xffffefb000007947 */ /* 0x001fea000383ffff */
.L_x_3816:
[----:B------:R-:W-:Y:S01]  /*1b20*/  HFMA2.MMA R39, -RZ, RZ, 0, 5.9604644775390625e-08 ;  /* 0x00000001ff277435 */ /* 0x000fe200000001ff */
[----:B------:R-:W-:Y:S02]  /*1b30*/  MOV R88, R31 ;  /* 0x0000001f00587202 */ /* 0x000fe40000000f00 */
[----:B------:R-:W-:Y:S02]  /*1b40*/  MOV R37, 0x1f ;  /* 0x0000001f00257802 */ /* 0x000fe40000000f00 */
[----:B------:R-:W-:-:S02]  /*1b50*/  MOV R30, 0xffffffff ;  /* 0xffffffff001e7802 */ /* 0x000fc40000000f00 */
[----:B------:R-:W-:Y:S02]  /*1b60*/  MOV R28, 0x1b80 ;  /* 0x00001b80001c7802 */ /* 0x000fe40000000f00 */
[----:B01---5:R-:W-:Y:S05]  /*1b70*/  CALL.REL.NOINC `($__internal_175_$__cuda_sm70_shflsync_bfly_p) ;  /* 0x000003e000007944 */ /* 0x023fea0003c00000 */
[----:B------:R-:W-:Y:S01]  /*1b80*/  FADD.FTZ R35, R35, R36 ;  /* 0x0000002423237221 */ /* 0x000fe20000010000 */
[----:B0-----:R-:W-:Y:S01]  /*1b90*/  HFMA2.MMA R39, -RZ, RZ, 0, 1.1920928955078125e-07 ;  /* 0x00000002ff277435 */ /* 0x001fe200000001ff */
[----:B-1----:R-:W-:Y:S01]  /*1ba0*/  FADD.FTZ R31, R31, R30 ;  /* 0x0000001e1f1f7221 */ /* 0x002fe20000010000 */
[----:B------:R-:W-:Y:S02]  /*1bb0*/  MOV R37, 0x1f ;  /* 0x0000001f00257802 */ /* 0x000fe40000000f00 */
[----:B------:R-:W-:Y:S02]  /*1bc0*/  MOV R30, 0xffffffff ;  /* 0xffffffff001e7802 */ /* 0x000fe40000000f00 */
[----:B------:R-:W-:Y:S02]  /*1bd0*/  MOV R88, R35 ;  /* 0x0000002300587202 */ /* 0x000fe40000000f00 */
[----:B------:R-:W-:Y:S02]  /*1be0*/  MOV R28, 0x1c00 ;  /* 0x00001c00001c7802 */ /* 0x000fe40000000f00 */
[----:B------:R-:W-:Y:S05]  /*1bf0*/  CALL.REL.NOINC `($__internal_175_$__cuda_sm70_shflsync_bfly_p) ;  /* 0x0000036000007944 */ /* 0x000fea0003c00000 */
[----:B0-----:R-:W-:Y:S01]  /*1c00*/  HFMA2.MMA R39, -RZ, RZ, 0, 1.1920928955078125e-07 ;  /* 0x00000002ff277435 */ /* 0x001fe200000001ff */
[----:B-1----:R-:W-:-:S02]  /*1c10*/  MOV R36, R30 ;  /* 0x0000001e00247202 */ /* 0x002fc40000000f00 */
[----:B------:R-:W-:Y:S02]  /*1c20*/  MOV R88, R31 ;  /* 0x0000001f00587202 */ /* 0x000fe40000000f00 */
[----:B------:R-:W-:Y:S02]  /*1c30*/  MOV R37, 0x1f ;  /* 0x0000001f00257802 */ /* 0x000fe40000000f00 */
[----:B------:R-:W-:Y:S02]  /*1c40*/  MOV R30, 0xffffffff ;  /* 0xffffffff001e7802 */ /* 0x000fe40000000f00 */
[----:B------:R-:W-:Y:S02]  /*1c50*/  MOV R28, 0x1c70 ;  /* 0x00001c70001c7802 */ /* 0x000fe40000000f00 */
[----:B------:R-:W-:Y:S05]  /*1c60*/  CALL.REL.NOINC `($__internal_175_$__cuda_sm70_shflsync_bfly_p) ;  /* 0x000002f000007944 */ /* 0x000fea0003c00000 */
[----:B------:R-:W-:Y:S01]  /*1c70*/  FADD.FTZ R35, R36, R35 ;  /* 0x0000002324237221 */ /* 0x000fe20000010000 */
[----:B0-----:R-:W-:Y:S01]  /*1c80*/  HFMA2.MMA R39, -RZ, RZ, 0, 2.384185791015625e-07 ;  /* 0x00000004ff277435 */ /* 0x001fe200000001ff */
[----:B-1----:R-:W-:Y:S01]  /*1c90*/  FADD.FTZ R31, R31, R30 ;  /* 0x0000001e1f1f7221 */ /* 0x002fe20000010000 */
[----:B------:R-:W-:Y:S02]  /*1ca0*/  MOV R37, 0x1f ;  /* 0x0000001f00257802 */ /* 0x000fe40000000f00 */
[----:B------:R-:W-:-:S02]  /*1cb0*/  MOV R30, 0xffffffff ;  /* 0xffffffff001e7802 */ /* 0x000fc40000000f00 */
[----:B------:R-:W-:Y:S02]  /*1cc0*/  MOV R88, R35 ;  /* 0x0000002300587202 */ /* 0x000fe40000000f00 */
[----:B------:R-:W-:Y:S02]  /*1cd0*/  MOV R28, 0x1cf0 ;  /* 0x00001cf0001c7802 */ /* 0x000fe40000000f00 */
[----:B------:R-:W-:Y:S05]  /*1ce0*/  CALL.REL.NOINC `($__internal_175_$__cuda_sm70_shflsync_bfly_p) ;  /* 0x0000027000007944 */ /* 0x000fea0003c00000 */
[----:B0-----:R-:W-:Y:S01]  /*1cf0*/  HFMA2.MMA R39, -RZ, RZ, 0, 2.384185791015625e-07 ;  /* 0x00000004ff277435 */ /* 0x001fe200000001ff */
[----:B-1----:R-:W-:Y:S02]  /*1d00*/  MOV R36, R30 ;  /* 0x0000001e00247202 */ /* 0x002fe40000000f00 */
[----:B------:R-:W-:Y:S02]  /*1d10*/  MOV R88, R31 ;  /* 0x0000001f00587202 */ /* 0x000fe40000000f00 */
[----:B------:R-:W-:Y:S02]  /*1d20*/  MOV R37, 0x1f ;  /* 0x0000001f00257802 */ /* 0x000fe40000000f00 */
[----:B------:R-:W-:Y:S02]  /*1d30*/  MOV R30, 0xffffffff ;  /* 0xffffffff001e7802 */ /* 0x000fe40000000f00 */
[----:B------:R-:W-:-:S02]  /*1d40*/  MOV R28, 0x1d60 ;  /* 0x00001d60001c7802 */ /* 0x000fc40000000f00 */
[----:B------:R-:W-:Y:S05]  /*1d50*/  CALL.REL.NOINC `($__internal_175_$__cuda_sm70_shflsync_bfly_p) ;  /* 0x0000020000007944 */ /* 0x000fea0003c00000 */
[----:B------:R-:W-:Y:S01]  /*1d60*/  FADD.FTZ R35, R36, R35 ;  /* 0x0000002324237221 */ /* 0x000fe20000010000 */
[----:B0-----:R-:W-:Y:S01]  /*1d70*/  HFMA2.MMA R39, -RZ, RZ, 0, 4.76837158203125e-07 ;  /* 0x00000008ff277435 */ /* 0x001fe200000001ff */
[----:B-1----:R-:W-:Y:S01]  /*1d80*/  FADD.FTZ R31, R31, R30 ;  /* 0x0000001e1f1f7221 */ /* 0x002fe20000010000 */
[----:B------:R-:W-:-:S02]  /*1d90*/  MOV R37, 0x1f ;  /* 0x0000001f00257802 */ /* 0x000fc40000000f00 */
[----:B------:R-:W-:Y:S02]  /*1da0*/  MOV R30, 0xffffffff ;  /* 0xffffffff001e7802 */ /* 0x000fe40000000f00 */
[----:B------:R-:W-:Y:S02]  /*1db0*/  MOV R88, R35 ;  /* 0x0000002300587202 */ /* 0x000fe40000000f00 */
[----:B------:R-:W-:Y:S02]  /*1dc0*/  MOV R28, 0x1de0 ;  /* 0x00001de0001c7802 */ /* 0x000fe40000000f00 */
[----:B------:R-:W-:Y:S05]  /*1dd0*/  CALL.REL.NOINC `($__internal_175_$__cuda_sm70_shflsync_bfly_p) ;  /* 0x0000018000007944 */ /* 0x000fea0003c00000 */
[----:B0-----:R-:W-:Y:S01]  /*1de0*/  HFMA2.MMA R39, -RZ, RZ, 0, 4.76837158203125e-07 ;  /* 0x00000008ff277435 */ /* 0x001fe200000001ff */
[----:B-1----:R-:W-:Y:S02]  /*1df0*/  MOV R36, R30 ;  /* 0x0000001e00247202 */ /* 0x002fe40000000f00 */
[----:B------:R-:W-:Y:S02]  /*1e00*/  MOV R88, R31 ;  /* 0x0000001f00587202 */ /* 0x000fe40000000f00 */
[----:B------:R-:W-:Y:S02]  /*1e10*/  MOV R37, 0x1f ;  /* 0x0000001f00257802 */ /* 0x000fe40000000f00 */
[----:B------:R-:W-:-:S02]  /*1e20*/  MOV R30, 0xffffffff ;  /* 0xffffffff001e7802 */ /* 0x000fc40000000f00 */
[----:B------:R-:W-:Y:S02]  /*1e30*/  MOV R28, 0x1e50 ;  /* 0x00001e50001c7802 */ /* 0x000fe40000000f00 */
[----:B------:R-:W-:Y:S05]  /*1e40*/  CALL.REL.NOINC `($__internal_175_$__cuda_sm70_shflsync_bfly_p) ;  /* 0x0000011000007944 */ /* 0x000fea0003c00000 */
[----:B------:R-:W-:Y:S01]  /*1e50*/  FADD.FTZ R35, R36, R35 ;  /* 0x0000002324237221 */ /* 0x000fe20000010000 */
[----:B0-----:R-:W-:Y:S01]  /*1e60*/  HFMA2.MMA R39, -RZ, RZ, 0, 9.5367431640625e-07 ;  /* 0x00000010ff277435 */ /* 0x001fe200000001ff */
[----:B-1----:R-:W-:Y:S01]  /*1e70*/  FADD.FTZ R36, R31, R30 ;  /* 0x0000001e1f247221 */ /* 0x002fe20000010000 */
[----:B------:R-:W-:Y:S02]  /*1e80*/  MOV R37, 0x1f ;  /* 0x0000001f00257802 */ /* 0x000fe40000000f00 */
[----:B------:R-:W-:Y:S02]  /*1e90*/  MOV R30, 0xffffffff ;  /* 0xffffffff001e7802 */ /* 0x000fe40000000f00 */
[----:B------:R-:W-:Y:S02]  /*1ea0*/  MOV R88, R35 ;  /* 0x0000002300587202 */ /* 0x000fe40000000f00 */
[----:B------:R-:W-:Y:S02]  /*1eb0*/  MOV R28, 0x1ed0 ;  /* 0x00001ed0001c7802 */ /* 0x000fe40000000f00 */
[----:B------:R-:W-:Y:S05]  /*1ec0*/  CALL.REL.NOINC `($__internal_175_$__cuda_sm70_shflsync_bfly_p) ;  /* 0x0000009000007944 */ /* 0x000fea0003c00000 */
[----:B0-----:R-:W-:Y:S01]  /*1ed0*/  HFMA2.MMA R39, -RZ, RZ, 0, 9.5367431640625e-07 ;  /* 0x00000010ff277435 */ /* 0x001fe200000001ff */
[----:B-1----:R-:W-:-:S02]  /*1ee0*/  MOV R38, R30 ;  /* 0x0000001e00267202 */ /* 0x002fc40000000f00 */
[----:B------:R-:W-:Y:S02]  /*1ef0*/  MOV R88, R36 ;  /* 0x0000002400587202 */ /* 0x000fe40000000f00 */
[----:B------:R-:W-:Y:S02]  /*1f00*/  MOV R37, 0x1f ;  /* 0x0000001f00257802 */ /* 0x000fe40000000f00 */
[----:B------:R-:W-:Y:S02]  /*1f10*/  MOV R30, 0xffffffff ;  /* 0xffffffff001e7802 */ /* 0x000fe40000000f00 */
[----:B------:R-:W-:Y:S02]  /*1f20*/  MOV R28, 0x1f40 ;  /* 0x00001f40001c7802 */ /* 0x000fe40000000f00 */
[----:B------:R-:W-:Y:S05]  /*1f30*/  CALL.REL.NOINC `($__internal_175_$__cuda_sm70_shflsync_bfly_p) ;  /* 0x0000002000007944 */ /* 0x000fea0003c00000 */
[----:B-1----:R-:W-:Y:S01]  /*1f40*/  MOV R43, R30 ;  /* 0x0000001e002b7202 */ /* 0x002fe20000000f00 */
[----:B0-----:R-:W-:Y:S05]  /*1f50*/  BRA `(.L_x_3820) ;  /* 0xffffec9000007947 */ /* 0x001fea000383ffff */
        .weak           $__internal_175_$__cuda_sm70_shflsync_bfly_p
        .type           $__internal_175_$__cuda_sm70_shflsync_bfly_p,@function
        .size           $__internal_175_$__cuda_sm70_shflsync_bfly_p,(.L_x_4555 - $__internal_175_$__cuda_sm70_shflsync_bfly_p)
$__internal_175_$__cuda_sm70_shflsync_bfly_p:
[----:B------:R-:W-:Y:S01]  /*1f60*/  HFMA2.MMA R29, -RZ, RZ, 0, 0 ;  /* 0x00000000ff1d7435 */ /* 0x000fe200000001ff */
[----:B------:R-:W-:Y:S04]  /*1f70*/  WARPSYNC R30 ;  /* 0x0000001e00007348 */ /* 0x000fe80003800000 */
[----:B------:R0:W1:Y:S01]  /*1f80*/  SHFL.BFLY PT, R30, R88, R39, R37 ;  /* 0x0c000027581e7389 */ /* 0x00006200000e0025 */
[----:B------:R-:W-:Y:S05]  /*1f90*/  RET.REL.NODEC R28 `(_ZN10layer_norm13ln_bwd_kernelINS_13Kernel_traitsI6__halfffffjLj256ELj1ELj4ELj1ELj16ENS_18Kernel_traits_baseILj256ES2_ffffjLj128EEEEELb1ELb1ELb0ELb1EEEvNS_9BwdParamsE) ;  /* 0xffffe0601c007950 */ /* 0x000fea0003c3ffff */
.L_x_3821:
        /* <DEDUP_REMOVED lines=14> */
.L_x_4555:


//--------------------- .text._ZN10layer_norm22ln_bwd_finalize_kernelINS_22Kernel_traits_finalizeILj256E6__halfffffjLb1ELj1024ELj4ENS_18Kernel_traits_baseILj256ES2_ffffjLj1024EEEEELb1ELb0EEEvNS_9BwdParamsE --------------------------
	.section	.text._ZN10layer_norm22ln_bwd_finalize_kernelINS_22Kernel_traits_finalizeILj256E6__halfffffjLb1ELj1024ELj4ENS_18Kernel_traits_baseILj256ES2_ffffjLj1024EEEEELb1ELb0EEEvNS_9BwdParamsE,"ax",@progbits
	.sectioninfo	@"SHI_REGISTERS=32"
	.align	128
        .global         _ZN10layer_norm22ln_bwd_finalize_kernelINS_22Kernel_traits_finalizeILj256E6__halfffffjLb1ELj1024ELj4ENS_18Kernel_traits_baseILj256ES2_ffffjLj1024EEEEELb1ELb0EEEvNS_9BwdParamsE
        .type           _ZN10layer_norm22ln_bwd_finalize_kernelINS_22Kernel_traits_finalizeILj256E6__halfffffjLb1ELj1024ELj4ENS_18Kernel_traits_baseILj256ES2_ffffjLj1024EEEEELb1ELb0EEEvNS_9BwdParamsE,@function
        .size           _ZN10layer_norm22ln_bwd_finalize_kernelINS_22Kernel_traits_finalizeILj256E6__halfffffjLb1ELj1024ELj4ENS_18Kernel_traits_baseILj256ES2_ffffjLj1024EEEEELb1ELb0EEEvNS_9BwdParamsE,(.L_x_4556 - _ZN10layer_norm22ln_bwd_finalize_kernelINS_22Kernel_traits_finalizeILj256E6__halfffffjLb1ELj1024ELj4ENS_18Kernel_traits_baseILj256ES2_ffffjLj1024EEEEELb1ELb0EEEvNS_9BwdParamsE)
        .other          _ZN10layer_norm22ln_bwd_finalize_kernelINS_22Kernel_traits_finalizeILj256E6__halfffffjLb1ELj1024ELj4ENS_18Kernel_traits_baseILj256ES2_ffffjLj1024EEEEELb1ELb0EEEvNS_9BwdParamsE,@"STO_CUDA_ENTRY STV_DEFAULT"
_ZN10layer_norm22ln_bwd_finalize_kernelINS_22Kernel_traits_finalizeILj256E6__halfffffjLb1ELj1024ELj4ENS_18Kernel_traits_baseILj256ES2_ffffjLj1024EEEEELb1ELb0EEEvNS_9BwdParamsE:
.text._ZN10layer_norm22ln_bwd_finalize_kernelINS_22Kernel_traits_finalizeILj256E6__halfffffjLb1ELj1024ELj4ENS_18Kernel_traits_baseILj256ES2_ffffjLj1024EEEEELb1ELb0EEEvNS_9BwdParamsE:
        /* <DEDUP_REMOVED lines=19> */
.L_x_3835:
        /* <DEDUP_REMOVED lines=33> */
.L_x_3826:
        /* <DEDUP_REMOVED lines=47> */
.L_x_3825:
[----:B------:R-:W-:Y:S05]  /*0630*/  BSYNC B1 ;  /* 0x0000000000017941 */ /* 0x000fea0003800000 */
.L_x_3824:
        /* <DEDUP_REMOVED lines=29> */
.L_x_3828:
[----:B------:R-:W-:Y:S05]  /*0810*/  BSYNC B1 ;  /* 0x0000000000017941 */ /* 0x000fea0003800000 */
.L_x_3827:
        /* <DEDUP_REMOVED lines=14> */
.L_x_3829:
[----:B------:R-:W-:Y:S05]  /*0900*/  BSYNC B1 ;  /* 0x0000000000017941 */ /* 0x000fea0003800000 */
.L_x_3823:
[----:B------:R-:W-:Y:S05]  /*0910*/  BSYNC B0 ;  /* 0x0000000000007941 */ /* 0x000fea0003800000 */
.L_x_3822:
        /* <DEDUP_REMOVED lines=12> */
.L_x_3836:
        /* <DEDUP_REMOVED lines=27> */
.L_x_3837:
        /* <DEDUP_REMOVED lines=9> */
.L_x_3830:
        /* <DEDUP_REMOVED lines=21> */
.L_x_3834:
[----:B------:R-:W-:Y:S05]  /*0d70*/  BSYNC B0 ;  /* 0x0000000000007941 */ /* 0x000fea0003800000 */
.L_x_3833:
[C---:B------:R-:W-:Y:S02]  /*0d80*/  ISETP.GT.U32.AND P1, PT, R4.reuse, -0x101, PT ;  /* 0xfffffeff0400780c */ /* 0x040fe40003f24070 */
[----:B------:R-:W-:-:S02]  /*0d90*/  IADD3 R4, R4, 0x100, RZ ;  /* 0x0000010004047810 */ /* 0x000fc40007ffe0ff */
[----:B------:R-:W-:-:S09]  /*0da0*/  IADD3 R5, R5, 0x80, RZ ;  /* 0x0000008005057810 */ /* 0x000fd20007ffe0ff */
[----:B01----:R-:W-:Y:S05]  /*0db0*/  @P1 BRA `(.L_x_3835) ;  /* 0xfffff37000001947 */ /* 0x003fea000383ffff */
[----:B------:R-:W-:Y:S05]  /*0dc0*/  EXIT ;  /* 0x000000000000794d */ /* 0x000fea0003800000 */
.L_x_3831:
[----:B------:R-:W-:Y:S01]  /*0dd0*/  HFMA2.MMA R17, -RZ, RZ, 0, 5.9604644775390625e-08 ;  /* 0x00000001ff117435 */ /* 0x000fe200000001ff */
[----:B---3--:R-:W-:Y:S01]  /*0de0*/  MOV R18, R10 ;  /* 0x0000000a00127202 */ /* 0x008fe20000000f00 */
[----:B------:R-:W-:Y:S01]  /*0df0*/  IMAD.MOV.U32 R14, RZ, RZ, 0x1f ;  /* 0x0000001fff0e7424 */ /* 0x000fe200078e00ff */
[----:B------:R-:W-:Y:S02]  /*0e00*/  MOV R19, 0xffffffff ;  /* 0xffffffff00137802 */ /* 0x000fe40000000f00 */
[----:B------:R-:W-:Y:S02]  /*0e10*/  MOV R8, 0xe30 ;  /* 0x00000e3000087802 */ /* 0x000fe40000000f00 */
[----:B012---:R-:W-:Y:S05]  /*0e20*/  CALL.REL.NOINC `($__internal_176_$__cuda_sm70_shflsync_bfly_p) ;  /* 0x0000059000007944 */ /* 0x007fea0003c00000 */
[----:B01----:R-:W-:Y:S05]  /*0e30*/  BRA `(.L_x_3836) ;  /* 0xfffffba000007947 */ /* 0x003fea000383ffff */
.L_x_3832:
[----:B------:R-:W-:Y:S01]  /*0e40*/  HFMA2.MMA R17, -RZ, RZ, 0, 1.1920928955078125e-07 ;  /* 0x00000002ff117435 */ /* 0x000fe200000001ff */
[----:B------:R-:W-:Y:S01]  /*0e50*/  IMAD.MOV.U32 R14, RZ, RZ, 0x1f ;  /* 0x0000001fff0e7424 */ /* 0x000fe200078e00ff */
[----:B------:R-:W-:Y:S02]  /*0e60*/  MOV R19, 0xffffffff ;  /* 0xffffffff00137802 */ /* 0x000fe40000000f00 */
[----:B------:R-:W-:Y:S02]  /*0e70*/  MOV R8, 0xe90 ;  /* 0x00000e9000087802 */ /* 0x000fe40000000f00 */
[----:B0123--:R-:W-:Y:S05]  /*0e80*/  CALL.REL.NOINC `($__internal_176_$__cuda_sm70_shflsync_bfly_p) ;  /* 0x0000053000007944 */ /* 0x00ffea0003c00000 */
[----:B0-----:R-:W-:Y:S01]  /*0e90*/  HFMA2.MMA R17, -RZ, RZ, 0, 2.384185791015625e-07 ;  /* 0x00000004ff117435 */ /* 0x001fe200000001ff */
[----:B-1----:R-:W-:Y:S01]  /*0ea0*/  FADD.FTZ R18, R18, R14 ;  /* 0x0000000e12127221 */ /* 0x002fe20000010000 */
[----:B------:R-:W-:Y:S01]  /*0eb0*/  MOV R19, 0xffffffff ;  /* 0xffffffff00137802 */ /* 0x000fe20000000f00 */
[----:B------:R-:W-:Y:S01]  /*0ec0*/  IMAD.MOV.U32 R14, RZ, RZ, 0x1f ;  /* 0x0000001fff0e7424 */ /* 0x000fe200078e00ff */
[----:B------:R-:W-:-:S02]  /*0ed0*/  MOV R8, 0xef0 ;  /* 0x00000ef000087802 */ /* 0x000fc40000000f00 */
[----:B------:R-:W-:Y:S05]  /*0ee0*/  CALL.REL.NOINC `($__internal_176_$__cuda_sm70_shflsync_bfly_p) ;  /* 0x000004d000007944 */ /* 0x000fea0003c00000 */
[----:B0-----:R-:W-:Y:S01]  /*0ef0*/  HFMA2.MMA R17, -RZ, RZ, 0, 4.76837158203125e-07 ;  /* 0x00000008ff117435 */ /* 0x001fe200000001ff */
[----:B-1----:R-:W-:Y:S01]  /*0f00*/  FADD.FTZ R18, R18, R14 ;  /* 0x0000000e12127221 */ /* 0x002fe20000010000 */
[----:B------:R-:W-:Y:S01]  /*0f10*/  MOV R19, 0xffffffff ;  /* 0xffffffff00137802 */ /* 0x000fe20000000f00 */
[----:B------:R-:W-:Y:S01]  /*0f20*/  IMAD.MOV.U32 R14, RZ, RZ, 0x1f ;  /* 0x0000001fff0e7424 */ /* 0x000fe200078e00ff */
[----:B------:R-:W-:-:S02]  /*0f30*/  MOV R8, 0xf50 ;  /* 0x00000f5000087802 */ /* 0x000fc40000000f00 */
[----:B------:R-:W-:Y:S05]  /*0f40*/  CALL.REL.NOINC `($__internal_176_$__cuda_sm70_shflsync_bfly_p) ;  /* 0x0000047000007944 */ /* 0x000fea0003c00000 */
[----:B-1----:R-:W-:Y:S01]  /*0f50*/  FADD.FTZ R10, R18, R14 ;  /* 0x0000000e120a7221 */ /* 0x002fe20000010000 */
[----:B0-----:R-:W-:Y:S01]  /*0f60*/  HFMA2.MMA R17, -RZ, RZ, 0, 9.5367431640625e-07 ;  /* 0x00000010ff117435 */ /* 0x001fe200000001ff */
[----:B------:R-:W-:Y:S01]  /*0f70*/  IMAD.MOV.U32 R14, RZ, RZ, 0x1f ;  /* 0x0000001fff0e7424 */ /* 0x000fe200078e00ff */
[----:B------:R-:W-:-:S02]  /*0f80*/  MOV R19, 0xffffffff ;  /* 0xffffffff00137802 */ /* 0x000fc40000000f00 */
[----:B------:R-:W-:Y:S02]  /*0f90*/  MOV R18, R10 ;  /* 0x0000000a00127202 */ /* 0x000fe40000000f00 */
[----:B------:R-:W-:Y:S02]  /*0fa0*/  MOV R8, 0xfc0 ;  /* 0x00000fc000087802 */ /* 0x000fe40000000f00 */
[----:B------:R-:W-:Y:S05]  /*0fb0*/  CALL.REL.NOINC `($__internal_176_$__cuda_sm70_shflsync_bfly_p) ;  /* 0x0000040000007944 */ /* 0x000fea0003c00000 */
[----:B0-----:R-:W-:Y:S01]  /*0fc0*/  HFMA2.MMA R17, -RZ, RZ, 0, 5.9604644775390625e-08 ;  /* 0x00000001ff117435 */ /* 0x001fe200000001ff */
[----:B-1----:R-:W-:Y:S01]  /*0fd0*/  IMAD.MOV.U32 R13, RZ, RZ, R14 ;  /* 0x000000ffff0d7224 */ /* 0x002fe200078e000e */
[----:B------:R-:W-:Y:S01]  /*0fe0*/  MOV R18, R15 ;  /* 0x0000000f00127202 */ /* 0x000fe20000000f00 */
[----:B------:R-:W-:Y:S01]  /*0ff0*/  IMAD.MOV.U32 R14, RZ, RZ, 0x1f ;  /* 0x0000001fff0e7424 */ /* 0x000fe200078e00ff */
[----:B------:R-:W-:Y:S02]  /*1000*/  MOV R19, 0xffffffff ;  /* 0xffffffff00137802 */ /* 0x000fe40000000f00 */
[----:B------:R-:W-:Y:S02]  /*1010*/  MOV R8, 0x1030 ;  /* 0x0000103000087802 */ /* 0x000fe40000000f00 */
[----:B------:R-:W-:Y:S05]  /*1020*/  CALL.REL.NOINC `($__internal_176_$__cuda_sm70_shflsync_bfly_p) ;  /* 0x0000039000007944 */ /* 0x000fea0003c00000 */
[----:B0-----:R-:W-:Y:S01]  /*1030*/  HFMA2.MMA R17, -RZ, RZ, 0, 1.1920928955078125e-07 ;  /* 0x00000002ff117435 */ /* 0x001fe200000001ff */
[----:B-1----:R-:W-:Y:S01]  /*1040*/  FADD.FTZ R18, R15, R14 ;  /* 0x0000000e0f127221 */ /* 0x002fe20000010000 */
[----:B------:R-:W-:Y:S01]  /*1050*/  MOV R19, 0xffffffff ;  /* 0xffffffff00137802 */ /* 0x000fe20000000f00 */
[----:B------:R-:W-:Y:S01]  /*1060*/  IMAD.MOV.U32 R14, RZ, RZ, 0x1f ;  /* 0x0000001fff0e7424 */ /* 0x000fe200078e00ff */
[----:B------:R-:W-:-:S02]  /*1070*/  MOV R8, 0x1090 ;  /* 0x0000109000087802 */ /* 0x000fc40000000f00 */
[----:B------:R-:W-:Y:S05]  /*1080*/  CALL.REL.NOINC `($__internal_176_$__cuda_sm70_shflsync_bfly_p) ;  /* 0x0000033000007944 */ /* 0x000fea0003c00000 */
        /* <DEDUP_REMOVED lines=35> */
[----:B------:R-:W-:Y:S01]  /*12c0*/  IMAD.MOV.U32 R19, RZ, RZ, -0x1 ;  /* 0xffffffffff137424 */ /* 0x000fe200078e00ff */
[----:B------:R-:W-:-:S02]  /*12d0*/  MOV R8, 0x12f0 ;  /* 0x000012f000087802 */ /* 0x000fc40000000f00 */
[----:B------:R-:W-:Y:S05]  /*12e0*/  CALL.REL.NOINC `($__internal_176_$__cuda_sm70_shflsync_bfly_p) ;  /* 0x000000d000007944 */ /* 0x000fea0003c00000 */
[----:B0-----:R-:W-:Y:S01]  /*12f0*/  HFMA2.MMA R17, -RZ, RZ, 0, 4.76837158203125e-07 ;  /* 0x00000008ff117435 */ /* 0x001fe200000001ff */
[----:B-1----:R-:W-:Y:S01]  /*1300*/  FADD.FTZ R18, R18, R14 ;  /* 0x0000000e12127221 */ /* 0x002fe20000010000 */
[----:B------:R-:W-:-:S02]  /*1310*/  MOV R14, 0x1f ;  /* 0x0000001f000e7802 */ /* 0x000fc40000000f00 */
[----:B------:R-:W-:Y:S02]  /*1320*/  MOV R19, 0xffffffff ;  /* 0xffffffff00137802 */ /* 0x000fe40000000f00 */
[----:B------:R-:W-:Y:S02]  /*1330*/  MOV R8, 0x1350 ;  /* 0x0000135000087802 */ /* 0x000fe40000000f00 */
[----:B------:R-:W-:Y:S05]  /*1340*/  CALL.REL.NOINC `($__internal_176_$__cuda_sm70_shflsync_bfly_p) ;  /* 0x0000007000007944 */ /* 0x000fea0003c00000 */
[----:B01----:R-:W-:Y:S01]  /*1350*/  FADD.FTZ R18, R18, R14 ;  /* 0x0000000e12127221 */ /* 0x003fe20000010000 */
[----:B------:R-:W-:Y:S01]  /*1360*/  HFMA2.MMA R14, -RZ, RZ, 0, 1.847743988037109375e-06 ;  /* 0x0000001fff0e7435 */ /* 0x000fe200000001ff */
[----:B------:R-:W-:Y:S01]  /*1370*/  IMAD.MOV.U32 R17, RZ, RZ, 0x10 ;  /* 0x00000010ff117424 */ /* 0x000fe200078e00ff */
[----:B------:R-:W-:Y:S02]  /*1380*/  MOV R19, 0xffffffff ;  /* 0xffffffff00137802 */ /* 0x000fe40000000f00 */
[----:B------:R-:W-:Y:S02]  /*1390*/  MOV R8, 0x13b0 ;  /* 0x000013b000087802 */ /* 0x000fe40000000f00 */
[----:B------:R-:W-:Y:S05]  /*13a0*/  CALL.REL.NOINC `($__internal_176_$__cuda_sm70_shflsync_bfly_p) ;  /* 0x0000001000007944 */ /* 0x000fea0003c00000 */
[----:B01----:R-:W-:Y:S05]  /*13b0*/  BRA `(.L_x_3837) ;  /* 0xfffff7d000007947 */ /* 0x003fea000383ffff */
        .weak           $__internal_176_$__cuda_sm70_shflsync_bfly_p
        .type           $__internal_176_$__cuda_sm70_shflsync_bfly_p,@function
        .size           $__internal_176_$__cuda_sm70_shflsync_bfly_p,(.L_x_4556 - $__internal_176_$__cuda_sm70_shflsync_bfly_p)
$__internal_176_$__cuda_sm70_shflsync_bfly_p:
[----:B------:R-:W-:Y:S01]  /*13c0*/  HFMA2.MMA R9, -RZ, RZ, 0, 0 ;  /* 0x00000000ff097435 */ /* 0x000fe200000001ff */
[----:B------:R-:W-:Y:S04]  /*13d0*/  WARPSYNC R19 ;  /* 0x0000001300007348 */ /* 0x000fe80003800000 */
[----:B------:R0:W1:Y:S01]  /*13e0*/  SHFL.BFLY PT, R14, R18, R17, R14 ;  /* 0x0c000011120e7389 */ /* 0x00006200000e000e */
[----:B------:R-:W-:Y:S05]  /*13f0*/  RET.REL.NODEC R8 `(_ZN10layer_norm22ln_bwd_finalize_kernelINS_22Kernel_traits_finalizeILj256E6__halfffffjLb1ELj1024ELj4ENS_18Kernel_traits_baseILj256ES2_ffffjLj1024EEEEELb1ELb0EEEvNS_9BwdParamsE) ;  /* 0xffffec0008007950 */ /* 0x000fea0003c3ffff */
.L_x_3838:
        /* <DEDUP_REMOVED lines=16> */
.L_x_4556:


//--------------------- .text._ZN10layer_norm13ln_bwd_kernelINS_13Kernel_traitsI6__halfffffjLj256ELj1ELj4ELj1ELj16ENS_18Kernel_traits_baseILj256ES2_ffffjLj128EEEEELb1ELb1ELb1ELb0EEEvNS_9BwdParamsE --------------------------
	.section	.text._ZN10layer_norm13ln_bwd_kernelINS_13Kernel_traitsI6__halfffffjLj256ELj1ELj4ELj1ELj16ENS_18Kernel_traits_baseILj256ES2_ffffjLj128EEEEELb1ELb1ELb1ELb0EEEvNS_9BwdParamsE,"ax",@progbits
	.sectioninfo	@"SHI_REGISTERS=107"
	.align	128
        .global         _ZN10layer_norm13ln_bwd_kernelINS_13Kernel_traitsI6__halfffffjLj256ELj1ELj4ELj1ELj16ENS_18Kernel_traits_baseILj256ES2_ffffjLj128EEEEELb1ELb1ELb1ELb0EEEvNS_9BwdParamsE
        .type           _ZN10layer_norm13ln_bwd_kernelINS_13Kernel_traitsI6__halfffffjLj256ELj1ELj4ELj1ELj16ENS_18Kernel_traits_baseILj256ES2_ffffjLj128EEEEELb1ELb1ELb1ELb0EEEvNS_9BwdParamsE,@function
        .size           _ZN10layer_norm13ln_bwd_kernelINS_13Kernel_traitsI6__halfffffjLj256ELj1ELj4ELj1ELj16ENS_18Kernel_traits_baseILj256ES2_ffffjLj128EEEEELb1ELb1ELb1ELb0EEEvNS_9BwdParamsE,(.L_x_4557 - _ZN10layer_norm13ln_bwd_kernelINS_13Kernel_traitsI6__halfffffjLj256ELj1ELj4ELj1ELj16ENS_18Kernel_traits_baseILj256ES2_ffffjLj128EEEEELb1ELb1ELb1ELb0EEEvNS_9BwdParamsE)
        .other          _ZN10layer_norm13ln_bwd_kernelINS_13Kernel_traitsI6__halfffffjLj256ELj1ELj4ELj1ELj16ENS_18Kernel_traits_baseILj256ES2_ffffjLj128EEEEELb1ELb1ELb1ELb0EEEvNS_9BwdParamsE,@"STO_CUDA_ENTRY STV_DEFAULT"
_ZN10layer_norm13ln_bwd_kernelINS_13Kernel_traitsI6__halfffffjLj256ELj1ELj4ELj1ELj16ENS_18Kernel_traits_baseILj256ES2_ffffjLj128EEEEELb1ELb1ELb1ELb0EEEvNS_9BwdParamsE:
.text._ZN10layer_norm13ln_bwd_kernelINS_13Kernel_traitsI6__halfffffjLj256ELj1ELj4ELj1ELj16ENS_18Kernel_traits_baseILj256ES2_ffffjLj128EEEEELb1ELb1ELb1ELb0EEEvNS_9BwdParamsE:
        /* <DEDUP_REMOVED lines=11> */
[----:B------:R-:W-:Y:S01]  /*00b0*/  @P3 IMAD.MOV.U32 R5, RZ, RZ, 0x8 ;  /* 0x00000008ff053424 */ /* 0x000fe200078e00ff */
[----:B------:R-:W0:Y:S01]  /*00c0*/  S2R R11, SR_CTAID.X ;  /* 0x00000000000b7919 */ /* 0x000e220000002500 */
[----:B------:R-:W-:Y:S02]  /*00d0*/  SHF.R.U32.HI R56, RZ, 0x5, R0 ;  /* 0x00000005ff387819 */ /* 0x000fe40000011600 */
[----:B------:R-:W-:Y:S01]  /*00e0*/  @P3 IMAD.WIDE.U32 R2, R8, R5, c[0x0][0x1b0] ;  /* 0x00006c0008023625 */ /* 0x000fe200078e0005 */
[----:B------:R-:W-:-:S03]  /*00f0*/  @P4 MOV R9, 0x8 ;  /* 0x0000000800094802 */ /* 0x000fc60000000f00 */
[C---:B------:R-:W-:Y:S01]  /*0100*/  @P3 IMAD.WIDE.U32 R4, R8.reuse, R5, c[0x0][0x1c8] ;  /* 0x0000720008043625 */ /* 0x040fe200078e0005 */
[----:B------:R1:W5:Y:S01]  /*0110*/  @P3 LDG.E.64 R28, [R2.64] ;  /* 0x00000004021c3981 */ /* 0x000362000c1e1b00 */
[----:B------:R-:W-:Y:S01]  /*0120*/  @P3 LOP3.LUT R8, R8, 0x20, RZ, 0xfc, !PT ;  /* 0x0000002008083812 */ /* 0x000fe200078efcff */
[----:B------:R-:W-:Y:S01]  /*0130*/  CS2R R24, SRZ ;  /* 0x0000000000187805 */ /* 0x000fe2000001ff00 */
[----:B------:R-:W-:Y:S01]  /*0140*/  CS2R R26, SRZ ;  /* 0x00000000001a7805 */ /* 0x000fe2000001ff00 */
[----:B------:R2:W5:Y:S02]  /*0150*/  @P3 LDG.E.64 R30, [R4.64] ;  /* 0x00000004041e3981 */ /* 0x000564000c1e1b00 */
[----:B------:R-:W-:-:S04]  /*0160*/  @P4 IMAD.WIDE.U32 R6, R8, R9, c[0x0][0x1b0] ;  /* 0x00006c0008064625 */ /* 0x000fc800078e0009 */
[----:B------:R-:W-:Y:S01]  /*0170*/  @P4 IMAD.WIDE.U32 R8, R8, R9, c[0x0][0x1c8] ;  /* 0x0000720008084625 */ /* 0x000fe200078e0009 */
[----:B------:R3:W5:Y:S01]  /*0180*/  @P4 LDG.E.64 R32, [R6.64] ;  /* 0x0000000406204981 */ /* 0x000762000c1e1b00 */
[----:B0-----:R-:W-:-:S03]  /*0190*/  LEA R56, R11, R56, 0x2 ;  /* 0x000000380b387211 */ /* 0x001fc600078e10ff */
[----:B------:R0:W5:Y:S01]  /*01a0*/  @P4 LDG.E.64 R34, [R8.64] ;  /* 0x0000000408224981 */ /* 0x000162000c1e1b00 */
[----:B------:R-:W-:Y:S01]  /*01b0*/  ISETP.GE.AND P0, PT, R56, c[0x0][0x164], PT ;  /* 0x0000590038007a0c */ /* 0x000fe20003f06270 */
        /* <DEDUP_REMOVED lines=8> */
[----:B--2---:R-:W-:Y:S01]  /*0240*/  CS2R R4, SRZ ;  /* 0x0000000000047805 */ /* 0x004fe2000001ff00 */
[----:B---3--:R-:W-:-:S03]  /*0250*/  CS2R R6, SRZ ;  /* 0x0000000000067805 */ /* 0x008fc6000001ff00 */
[----:B------:R-:W-:Y:S05]  /*0260*/  @P0 BRA `(.L_x_3839) ;  /* 0x00001c3000000947 */ /* 0x000fea0003800000 */
[----:B-1----:R-:W0:Y:S01]  /*0270*/  LDC.U8 R95, c[0x0][0x1f0] ;  /* 0x00007c00ff5f7b82 */ /* 0x002e220000000000 */
[----:B-----5:R-:W-:Y:S01]  /*0280*/  IMAD.MOV.U32 R57, RZ, RZ, R28 ;  /* 0x000000ffff397224 */ /* 0x020fe200078e001c */
[----:B------:R-:W-:Y:S01]  /*0290*/  SHF.R.U64 R58, R28, 0x10, R29 ;  /* 0x000000101c3a7819 */ /* 0x000fe2000000121d */
[----:B------:R-:W-:Y:S01]  /*02a0*/  IMAD.MOV.U32 R63, RZ, RZ, R33 ;  /* 0x000000ffff3f7224 */ /* 0x000fe200078e0021 */
[----:B------:R-:W-:Y:S01]  /*02b0*/  MOV R59, R29 ;  /* 0x0000001d003b7202 */ /* 0x000fe20000000f00 */
[----:B------:R-:W-:Y:S01]  /*02c0*/  IMAD.MOV.U32 R69, RZ, RZ, R34 ;  /* 0x000000ffff457224 */ /* 0x000fe200078e0022 */
[----:B------:R-:W-:Y:S01]  /*02d0*/  SHF.R.U32.HI R60, RZ, 0x10, R29 ;  /* 0x00000010ff3c7819 */ /* 0x000fe2000001161d */
[----:B------:R-:W-:Y:S01]  /*02e0*/  HFMA2.MMA R25, -RZ, RZ, 0, 0 ;  /* 0x00000000ff197435 */ /* 0x000fe200000001ff */
[----:B------:R-:W-:Y:S01]  /*02f0*/  MOV R61, R32 ;  /* 0x00000020003d7202 */ /* 0x000fe20000000f00 */
[----:B------:R-:W-:Y:S01]  /*0300*/  HADD2.F32 R57, -RZ, R57.H0_H0 ;  /* 0x20000039ff397230 */ /* 0x000fe20000004100 */
[--C-:B------:R-:W-:Y:S01]  /*0310*/  SHF.R.U64 R62, R32, 0x10, R33.reuse ;  /* 0x00000010203e7819 */ /* 0x100fe20000001221 */
        /* <DEDUP_REMOVED lines=22> */
[----:B0-----:R-:W-:-:S02]  /*0480*/  HADD2.F32 R72, -RZ, R72.H0_H0 ;  /* 0x20000048ff487230 */ /* 0x001fc40000004100 */
.L_x_3889:
        /* <DEDUP_REMOVED lines=8> */
[----:B------:R-:W-:Y:S01]  /*0510*/  LOP3.LUT R92, R0, 0x1f, RZ, 0xc0, !PT ;  /* 0x0000001f005c7812 */ /* 0x000fe200078ec0ff */
[----:B------:R-:W-:Y:S01]  /*0520*/  BSSY B0, `(.L_x_3840) ;  /* 0x0000088000007945 */ /* 0x000fe20003800000 */
[----:B------:R-:W-:Y:S02]  /*0530*/  MOV R97, 0x10 ;  /* 0x0000001000617802 */ /* 0x000fe40000000f00 */
[----:B------:R-:W-:-:S04]  /*0540*/  SHF.R.S32.HI R53, RZ, 0x1f, R52 ;  /* 0x0000001fff357819 */ /* 0x000fc80000011434 */
[----:B------:R-:W-:-:S04]  /*0550*/  LEA.HI R53, R53, R52, RZ, 0x2 ;  /* 0x0000003435357211 */ /* 0x000fc800078f10ff */
[----:B------:R-:W-:-:S05]  /*0560*/  LEA.HI.SX32 R74, R53, R92, 0x1e ;  /* 0x0000005c354a7211 */ /* 0x000fca00078ff2ff */
[----:B0-----:R-:W-:Y:S01]  /*0570*/  IMAD.WIDE.U32 R2, R74, R97, c[0x0][0x218] ;  /* 0x000086004a027625 */ /* 0x001fe200078e0061 */
[----:B--2---:R-:W-:-:S13]  /*0580*/  ISETP.GT.AND P5, PT, R54, RZ, PT ;  /* 0x000000ff3600720c */ /* 0x004fda0003fa4270 */
[----:B------:R-:W-:Y:S05]  /*0590*/  @P5 BRA `(.L_x_3841) ;  /* 0x000001c000005947 */ /* 0x000fea0003800000 */
[----:B-1---5:R-:W-:Y:S01]  /*05a0*/  ISETP.GE.AND P0, PT, R85, 0x1, PT ;  /* 0x000000015500780c */ /* 0x022fe20003f06270 */
[----:B------:R-:W-:Y:S01]  /*05b0*/  BSSY B1, `(.L_x_3842) ;  /* 0x0000010000017945 */ /* 0x000fe20003800000 */
[----:B------:R-:W-:Y:S01]  /*05c0*/  MOV R50, RZ ;  /* 0x000000ff00327202 */ /* 0x000fe20000000f00 */
[----:B------:R-:W-:-:S10]  /*05d0*/  IMAD.MOV.U32 R52, RZ, RZ, R74 ;  /* 0x000000ffff347224 */ /* 0x000fd400078e004a */
[----:B------:R-:W-:-:S05]  /*05e0*/  @P0 IADD3 R48, R85, -0x1, RZ ;  /* 0xffffffff55300810 */ /* 0x000fca0007ffe0ff */
[----:B------:R-:W-:-:S05]  /*05f0*/  @P0 IMAD R48, R48, c[0x0][0x168], RZ ;  /* 0x00005a0030300a24 */ /* 0x000fca00078e02ff */
[----:B------:R-:W-:-:S04]  /*0600*/  @P0 SHF.R.S32.HI R49, RZ, 0x1f, R48 ;  /* 0x0000001fff310819 */ /* 0x000fc80000011430 */
[----:B------:R-:W-:-:S04]  /*0610*/  @P0 LEA.HI R49, R49, R48, RZ, 0x2 ;  /* 0x0000003031310211 */ /* 0x000fc800078f10ff */
[----:B------:R-:W-:Y:S01]  /*0620*/  @P0 LEA.HI.SX32 R50, R49, R92, 0x1e ;  /* 0x0000005c31320211 */ /* 0x000fe200078ff2ff */
[----:B------:R-:W-:Y:S05]  /*0630*/  @!P3 BRA `(.L_x_3843) ;  /* 0x000000700000b947 */ /* 0x000fea0003800000 */
[----:B------:R-:W-:Y:S01]  /*0640*/  ISETP.NE.U32.AND P0, PT, RZ, c[0x0][0x218], PT ;  /* 0x00008600ff007a0c */ /* 0x000fe20003f05070 */
[----:B------:R-:W-:-:S03]  /*0650*/  IMAD.WIDE.U32 R48, R50, R99, c[0x0][0x190] ;  /* 0x0000640032307625 */ /* 0x000fc600078e0063 */
[----:B------:R-:W-:Y:S02]  /*0660*/  ISETP.NE.AND.EX P0, PT, RZ, c[0x0][0x21c], PT, P0 ;  /* 0x00008700ff007a0c */ /* 0x000fe40003f05300 */
[----:B------:R0:W5:Y:S11]  /*0670*/  LDG.E R75, [R48.64] ;  /* 0x00000004304b7981 */ /* 0x000176000c1e1900 */
[----:B------:R0:W5:Y:S01]  /*0680*/  @P0 LDG.E.128 R28, [R2.64] ;  /* 0x00000004021c0981 */ /* 0x000162000c1e1d00 */
[----:B------:R-:W-:-:S02]  /*0690*/  IADD3 R52, R74, 0x20, RZ ;  /* 0x000000204a347810 */ /* 0x000fc40007ffe0ff */
[----:B------:R-:W-:Y:S02]  /*06a0*/  IADD3 R50, R50, 0x20, RZ ;  /* 0x0000002032327810 */ /* 0x000fe40007ffe0ff */
.L_x_3843:
[----:B------:R-:W-:Y:S05]  /*06b0*/  BSYNC B1 ;  /* 0x0000000000017941 */ /* 0x000fea0003800000 */
.L_x_3842:
[----:B------:R-:W-:Y:S01]  /*06c0*/  CS2R R92, SRZ ;  /* 0x00000000005c7805 */ /* 0x000fe2000001ff00 */
[----:B------:R-:W-:Y:S05]  /*06d0*/  @!P4 BRA `(.L_x_3844) ;  /* 0x000006c00000c947 */ /* 0x000fea0003800000 */
[----:B------:R-:W-:Y:S01]  /*06e0*/  ISETP.NE.U32.AND P0, PT, RZ, c[0x0][0x218], PT ;  /* 0x00008600ff007a0c */ /* 0x000fe20003f05070 */
[----:B0-----:R-:W-:-:S03]  /*06f0*/  IMAD.WIDE.U32 R48, R50, R99, c[0x0][0x190] ;  /* 0x0000640032307625 */ /* 0x001fc600078e0063 */
[----:B------:R-:W-:Y:S02]  /*0700*/  ISETP.NE.AND.EX P0, PT, RZ, c[0x0][0x21c], PT, P0 ;  /* 0x00008700ff007a0c */ /* 0x000fe40003f05300 */
[----:B------:R0:W5:Y:S11]  /*0710*/  LDG.E R76, [R48.64] ;  /* 0x00000004304c7981 */ /* 0x000176000c1e1900 */
[----:B------:R-:W-:-:S05]  /*0720*/  @P0 IMAD.WIDE.U32 R2, R52, R97, c[0x0][0x218] ;  /* 0x0000860034020625 */ /* 0x000fca00078e0061 */
[----:B------:R0:W5:Y:S01]  /*0730*/  @P0 LDG.E.128 R32, [R2.64] ;  /* 0x0000000402200981 */ /* 0x000162000c1e1d00 */
[----:B------:R-:W-:Y:S01]  /*0740*/  HFMA2.MMA R92, -RZ, RZ, 0, 0 ;  /* 0x00000000ff5c7435 */ /* 0x000fe200000001ff */
[----:B------:R-:W-:Y:S05]  /*0750*/  BRA `(.L_x_3844) ;  /* 0x0000064000007947 */ /* 0x000fea0003800000 */
.L_x_3841:
[----:B-1----:R-:W-:-:S06]  /*0760*/  IMAD.WIDE R48, R56, R99, c[0x0][0x1a0] ;  /* 0x0000680038307625 */ /* 0x002fcc00078e0263 */
[----:B------:R-:W2:Y:S01]  /*0770*/  LDG.E R48, [R48.64] ;  /* 0x0000000430307981 */ /* 0x000ea2000c1e1900 */
[----:B-----5:R-:W-:Y:S01]  /*0780*/  ISETP.GE.AND P0, PT, R85, 0x1, PT ;  /* 0x000000015500780c */ /* 0x020fe20003f06270 */
[----:B------:R-:W-:Y:S01]  /*0790*/  BSSY B1, `(.L_x_3845) ;  /* 0x0000039000017945 */ /* 0x000fe20003800000 */
[----:B------:R-:W-:Y:S01]  /*07a0*/  IADD3 R50, R54, -0x1, RZ ;  /* 0xffffffff36327810 */ /* 0x000fe20007ffe0ff */
[----:B------:R-:W-:Y:S01]  /*07b0*/  IMAD.MOV.U32 R104, RZ, RZ, R74 ;  /* 0x000000ffff687224 */ /* 0x000fe200078e004a */
[----:B------:R-:W-:-:S03]  /*07c0*/  MOV R100, RZ ;  /* 0x000000ff00647202 */ /* 0x000fc60000000f00 */
[----:B------:R-:W-:-:S06]  /*07d0*/  IMAD R50, R50, c[0x0][0x168], RZ ;  /* 0x00005a0032327a24 */ /* 0x000fcc00078e02ff */
[----:B------:R-:W-:-:S05]  /*07e0*/  @P0 IADD3 R51, R85, -0x1, RZ ;  /* 0xffffffff55330810 */ /* 0x000fca0007ffe0ff */
[----:B------:R-:W-:Y:S01]  /*07f0*/  @P0 IMAD R52, R51, c[0x0][0x168], RZ ;  /* 0x00005a0033340a24 */ /* 0x000fe200078e02ff */
[----:B------:R-:W-:-:S04]  /*0800*/  SHF.R.S32.HI R51, RZ, 0x1f, R50 ;  /* 0x0000001fff337819 */ /* 0x000fc80000011432 */
[----:B------:R-:W-:Y:S02]  /*0810*/  @P0 SHF.R.S32.HI R53, RZ, 0x1f, R52 ;  /* 0x0000001fff350819 */ /* 0x000fe40000011434 */
[----:B------:R-:W-:Y:S02]  /*0820*/  LEA.HI R51, R51, R50, RZ, 0x2 ;  /* 0x0000003233337211 */ /* 0x000fe400078f10ff */
[----:B------:R-:W-:Y:S02]  /*0830*/  @P0 LEA.HI R53, R53, R52, RZ, 0x2 ;  /* 0x0000003435350211 */ /* 0x000fe400078f10ff */
[-C--:B------:R-:W-:Y:S02]  /*0840*/  LEA.HI.SX32 R102, R51, R92.reuse, 0x1e ;  /* 0x0000005c33667211 */ /* 0x080fe400078ff2ff */
[----:B------:R-:W-:Y:S02]  /*0850*/  @P0 LEA.HI.SX32 R100, R53, R92, 0x1e ;  /* 0x0000005c35640211 */ /* 0x000fe400078ff2ff */
[----:B------:R-:W-:Y:S01]  /*0860*/  ISETP.NE.AND P0, PT, R95, RZ, PT ;  /* 0x000000ff5f00720c */ /* 0x000fe20003f05270 */
[----:B------:R-:W-:-:S03]  /*0870*/  CS2R R92, SRZ ;  /* 0x00000000005c7805 */ /* 0x000fc6000001ff00 */
[----:B--2---:R-:W-:Y:S01]  /*0880*/  FSEL R98, R48, RZ, !P0 ;  /* 0x000000ff30627208 */ /* 0x004fe20004000000 */
[----:B------:R-:W-:Y:S05]  /*0890*/  @!P3 BRA `(.L_x_3846) ;  /* 0x000002800000b947 */ /* 0x000fea0003800000 */
[----:B------:R-:W-:-:S04]  /*08a0*/  IMAD.WIDE.U32 R48, R74, R97, c[0x0][0x188] ;  /* 0x000062004a307625 */ /* 0x000fc800078e0061 */
[----:B------:R-:W-:Y:S02]  /*08b0*/  IMAD.WIDE.U32 R52, R102, R97, c[0x0][0x208] ;  /* 0x0000820066347625 */ /* 0x000fe400078e0061 */
[----:B------:R-:W2:Y:S04]  /*08c0*/  LDG.E.128 R48, [R48.64] ;  /* 0x0000000430307981 */ /* 0x000ea8000c1e1d00 */
[----:B------:R-:W3:Y:S01]  /*08d0*/  LDG.E.128 R52, [R52.64] ;  /* 0x0000000434347981 */ /* 0x000ee2000c1e1d00 */
[----:B------:R-:W-:Y:S01]  /*08e0*/  ISETP.NE.U32.AND P0, PT, RZ, c[0x0][0x218], PT ;  /* 0x00008600ff007a0c */ /* 0x000fe20003f05070 */
[----:B------:R-:W-:-:S03]  /*08f0*/  IMAD.WIDE.U32 R92, R100, R99, c[0x0][0x190] ;  /* 0x00006400645c7625 */ /* 0x000fc600078e0063 */
[----:B------:R-:W-:Y:S02]  /*0900*/  ISETP.NE.AND.EX P0, PT, RZ, c[0x0][0x21c], PT, P0 ;  /* 0x00008700ff007a0c */ /* 0x000fe40003f05300 */
[----:B------:R0:W5:Y:S11]  /*0910*/  LDG.E R75, [R92.64] ;  /* 0x000000045c4b7981 */ /* 0x000176000c1e1900 */
[----:B------:R1:W5:Y:S01]  /*0920*/  @P0 LDG.E.128 R28, [R2.64] ;  /* 0x00000004021c0981 */ /* 0x000362000c1e1d00 */
[----:B------:R-:W-:-:S02]  /*0930*/  IADD3 R104, R74, 0x20, RZ ;  /* 0x000000204a687810 */ /* 0x000fc40007ffe0ff */
[----:B------:R-:W-:Y:S02]  /*0940*/  IADD3 R100, R100, 0x20, RZ ;  /* 0x0000002064647810 */ /* 0x000fe40007ffe0ff */
[----:B------:R-:W-:Y:S01]  /*0950*/  IADD3 R102, R102, 0x20, RZ ;  /* 0x0000002066667810 */ /* 0x000fe20007ffe0ff */
[C---:B--2---:R-:W-:Y:S02]  /*0960*/  FADD.FTZ R78, -R98.reuse, R48 ;  /* 0x00000030624e7221 */ /* 0x044fe40000010100 */
[----:B------:R-:W-:Y:S02]  /*0970*/  FADD.FTZ R80, -R98, R49 ;  /* 0x0000003162507221 */ /* 0x000fe40000010100 */
[C---:B------:R-:W-:Y:S02]  /*0980*/  FMUL.FTZ R77, R73.reuse, R78 ;  /* 0x0000004e494d7220 */ /* 0x040fe40000410000 */
[----:B------:R-:W-:Y:S02]  /*0990*/  FMUL.FTZ R78, R73, R80 ;  /* 0x00000050494e7220 */ /* 0x000fe40000410000 */
[----:B---3--:R-:W-:-:S02]  /*09a0*/  FMUL.FTZ R80, R57, R52 ;  /* 0x0000003439507220 */ /* 0x008fc40000410000 */
[----:B------:R-:W-:Y:S02]  /*09b0*/  FADD.FTZ R50, -R98, R50 ;  /* 0x0000003262327221 */ /* 0x000fe40000010100 */
[----:B------:R-:W-:Y:S02]  /*09c0*/  FMUL.FTZ R81, R58, R53 ;  /* 0x000000353a517220 */ /* 0x000fe40000410000 */
[----:B-1----:R-:W-:Y:S02]  /*09d0*/  FADD.FTZ R2, RZ, R80 ;  /* 0x00000050ff027221 */ /* 0x002fe40000010000 */
[----:B------:R-:W-:Y:S02]  /*09e0*/  FFMA.FTZ R3, R77, R80, RZ ;  /* 0x000000504d037223 */ /* 0x000fe400000100ff */
[----:B------:R-:W-:Y:S02]  /*09f0*/  FADD.FTZ R84, -R98, R51 ;  /* 0x0000003362547221 */ /* 0x000fe40000010100 */
[----:B------:R-:W-:-:S02]  /*0a00*/  FMUL.FTZ R79, R73, R50 ;  /* 0x00000032494f7220 */ /* 0x000fc40000410000 */
        /* <DEDUP_REMOVED lines=15> */
[----:B0-----:R-:W-:Y:S02]  /*0b00*/  FADD.FTZ R93, R2, R87 ;  /* 0x00000057025d7221 */ /* 0x001fe40000010000 */
[----:B------:R-:W-:Y:S02]  /*0b10*/  FFMA.FTZ R92, R84, R87, R3 ;  /* 0x00000057545c7223 */ /* 0x000fe40000010003 */
.L_x_3846:
[----:B------:R-:W-:Y:S05]  /*0b20*/  BSYNC B1 ;  /* 0x0000000000017941 */ /* 0x000fea0003800000 */
.L_x_3845:
        /* <DEDUP_REMOVED lines=17> */
[----:B------:R-:W-:Y:S02]  /*0c40*/  FMUL.FTZ R89, R62, R53 ;  /* 0x000000353e597220 */ /* 0x000fe40000410000 */
[----:B0-----:R-:W-:Y:S02]  /*0c50*/  FADD.FTZ R2, R93, R88 ;  /* 0x000000585d027221 */ /* 0x001fe40000010000 */
[----:B------:R-:W-:Y:S02]  /*0c60*/  FFMA.FTZ R92, R83, R88, R92 ;  /* 0x00000058535c7223 */ /* 0x000fe4000001005c */
[----:B------:R-:W-:Y:S02]  /*0c70*/  FADD.FTZ R96, -R98, R51 ;  /* 0x0000003362607221 */ /* 0x000fe40000010100 */
        /* <DEDUP_REMOVED lines=18> */
.L_x_3844:
[----:B------:R-:W-:Y:S05]  /*0da0*/  BSYNC B0 ;  /* 0x0000000000007941 */ /* 0x000fea0003800000 */
.L_x_3840:
[----:B------:R-:W-:Y:S05]  /*0db0*/  BRA.DIV ~URZ, `(.L_x_3847) ;  /* 0x000017727f007947 */ /* 0x000fea000b800000 */
[----:B0-----:R0:W1:Y:S02]  /*0dc0*/  SHFL.BFLY PT, R48, R93, 0x1, 0x1f ;  /* 0x0c201f005d307f89 */ /* 0x00106400000e0000 */
.L_x_3892:
        /* <DEDUP_REMOVED lines=18> */
.L_x_3893:
[----:B------:R-:W-:Y:S01]  /*0ef0*/  ISETP.GE.AND P6, PT, R85, 0x1, PT ;  /* 0x000000015500780c */ /* 0x000fe20003fc6270 */
[----:B--2---:R-:W-:Y:S01]  /*0f00*/  FADD.FTZ R53, R53, R50 ;  /* 0x0000003235357221 */ /* 0x004fe20000010000 */
[----:B0-----:R-:W-:Y:S01]  /*0f10*/  HFMA2.MMA R50, -RZ, RZ, 0, 0 ;  /* 0x00000000ff327435 */ /* 0x001fe200000001ff */
[----:B-1----:R-:W-:Y:S01]  /*0f20*/  FADD.FTZ R3, R3, R52 ;  /* 0x0000003403037221 */ /* 0x002fe20000010000 */
[----:B------:R-:W-:Y:S01]  /*0f30*/  ISETP.NE.AND P0, PT, R95, RZ, PT ;  /* 0x000000ff5f00720c */ /* 0x000fe20003f05270 */
[----:B------:R-:W-:Y:S01]  /*0f40*/  FMUL.FTZ R52, R53, c[0x0][0x1e0] ;  /* 0x0000780035347a20 */ /* 0x000fe20000410000 */
[----:B------:R-:W-:Y:S01]  /*0f50*/  BSSY B0, `(.L_x_3849) ;  /* 0x000007c000007945 */ /* 0x000fe20003800000 */
[----:B------:R-:W-:-:S03]  /*0f60*/  FMUL.FTZ R51, R3, c[0x0][0x1e0] ;  /* 0x0000780003337a20 */ /* 0x000fc60000410000 */
[----:B------:R-:W-:-:S03]  /*0f70*/  FSEL R52, R52, RZ, !P0 ;  /* 0x000000ff34347208 */ /* 0x000fc60004000000 */
[----:B------:R-:W-:-:S05]  /*0f80*/  @P6 IADD3 R85, R85, -0x1, RZ ;  /* 0xffffffff55556810 */ /* 0x000fca0007ffe0ff */
[----:B------:R-:W-:-:S05]  /*0f90*/  @P6 IMAD R85, R85, c[0x0][0x168], RZ ;  /* 0x00005a0055556a24 */ /* 0x000fca00078e02ff */
[----:B------:R-:W-:-:S04]  /*0fa0*/  @P6 SHF.R.S32.HI R2, RZ, 0x1f, R85 ;  /* 0x0000001fff026819 */ /* 0x000fc80000011455 */
[----:B------:R-:W-:Y:S02]  /*0fb0*/  @P6 LEA.HI R85, R2, R85, RZ, 0x2 ;  /* 0x0000005502556211 */ /* 0x000fe400078f10ff */
[----:B------:R-:W-:-:S04]  /*0fc0*/  @P6 LOP3.LUT R2, R0, 0x1f, RZ, 0xc0, !PT ;  /* 0x0000001f00026812 */ /* 0x000fc800078ec0ff */
[----:B------:R-:W-:Y:S01]  /*0fd0*/  @P6 LEA.HI.SX32 R50, R85, R2, 0x1e ;  /* 0x0000000255326211 */ /* 0x000fe200078ff2ff */
[----:B------:R-:W-:Y:S05]  /*0fe0*/  @!P3 BRA `(.L_x_3850) ;  /* 0x000007200000b947 */ /* 0x000fea0003800000 */
[----:B------:R-:W-:Y:S01]  /*0ff0*/  @!P5 ISETP.NE.U32.AND P1, PT, RZ, c[0x0][0x218], PT ;  /* 0x00008600ff00da0c */ /* 0x000fe20003f25070 */
[----:B------:R-:W-:Y:S01]  /*1000*/  BSSY B1, `(.L_x_3851) ;  /* 0x0000011000017945 */ /* 0x000fe20003800000 */
[----:B------:R-:W-:Y:S02]  /*1010*/  @!P5 ISETP.NE.U32.AND P0, PT, RZ, c[0x0][0x218], PT ;  /* 0x00008600ff00da0c */ /* 0x000fe40003f05070 */
[----:B------:R-:W-:Y:S02]  /*1020*/  @!P5 ISETP.NE.AND.EX P1, PT, RZ, c[0x0][0x21c], PT, P1 ;  /* 0x00008700ff00da0c */ /* 0x000fe40003f25310 */
[----:B------:R-:W-:Y:S02]  /*1030*/  @!P5 ISETP.NE.AND.EX P0, PT, RZ, c[0x0][0x21c], PT, P0 ;  /* 0x00008700ff00da0c */ /* 0x000fe40003f05300 */
[----:B-----5:R-:W-:Y:S02]  /*1040*/  @!P5 FSEL R48, R29, RZ, P1 ;  /* 0x000000ff1d30d208 */ /* 0x020fe40000800000 */
[----:B------:R-:W-:-:S02]  /*1050*/  @!P5 ISETP.NE.U32.AND P1, PT, RZ, c[0x0][0x218], PT ;  /* 0x00008600ff00da0c */ /* 0x000fc40003f25070 */
[----:B------:R-:W-:Y:S02]  /*1060*/  @!P5 FSEL R3, R28, RZ, P0 ;  /* 0x000000ff1c03d208 */ /* 0x000fe40000000000 */
[----:B------:R-:W-:Y:S02]  /*1070*/  ISETP.NE.U32.AND P2, PT, RZ, c[0x0][0x258], PT ;  /* 0x00009600ff007a0c */ /* 0x000fe40003f45070 */
[----:B------:R-:W-:Y:S02]  /*1080*/  ISETP.NE.U32.AND P0, PT, RZ, c[0x0][0x258], PT ;  /* 0x00009600ff007a0c */ /* 0x000fe40003f05070 */
[----:B------:R-:W-:Y:S02]  /*1090*/  @!P5 ISETP.NE.AND.EX P1, PT, RZ, c[0x0][0x21c], PT, P1 ;  /* 0x00008700ff00da0c */ /* 0x000fe40003f25310 */
[----:B------:R-:W-:Y:S02]  /*10a0*/  ISETP.NE.AND.EX P2, PT, RZ, c[0x0][0x25c], PT, P2 ;  /* 0x00009700ff007a0c */ /* 0x000fe40003f45320 */
[----:B------:R-:W-:-:S02]  /*10b0*/  ISETP.NE.AND.EX P0, PT, RZ, c[0x0][0x25c], PT, P0 ;  /* 0x00009700ff007a0c */ /* 0x000fc40003f05300 */
[----:B------:R-:W-:Y:S01]  /*10c0*/  @!P5 FSEL R53, R30, RZ, P1 ;  /* 0x000000ff1e35d208 */ /* 0x000fe20000800000 */
[----:B------:R-:W-:Y:S05]  /*10d0*/  @!P6 BRA `(.L_x_3852) ;  /* 0x000000300000e947 */ /* 0x000fea0003800000 */
[----:B------:R-:W-:-:S05]  /*10e0*/  MOV R37, 0x10 ;  /* 0x0000001000257802 */ /* 0x000fca0000000f00 */
[----:B------:R-:W-:-:S06]  /*10f0*/  IMAD.WIDE.U32 R36, R50, R37, c[0x0][0x170] ;  /* 0x00005c0032247625 */ /* 0x000fcc00078e0025 */
[----:B------:R-:W5:Y:S02]  /*1100*/  LDG.E.128 R36, [R36.64] ;  /* 0x0000000424247981 */ /* 0x000f64000c1e1d00 */
.L_x_3852:
[----:B------:R-:W-:Y:S05]  /*1110*/  BSYNC B1 ;  /* 0x0000000000017941 */ /* 0x000fea0003800000 */
.L_x_3851:
        /* <DEDUP_REMOVED lines=8> */
.L_x_3854:
[----:B------:R-:W-:Y:S05]  /*11a0*/  BSYNC B1 ;  /* 0x0000000000017941 */ /* 0x000fea0003800000 */
.L_x_3853:
[----:B------:R-:W-:Y:S01]  /*11b0*/  BSSY B1, `(.L_x_3855) ;  /* 0x000000a000017945 */ /* 0x000fe20003800000 */
[----:B------:R-:W-:Y:S05]  /*11c0*/  @!P6 BRA `(.L_x_3856) ;  /* 0x000000800000e947 */ /* 0x000fea0003800000 */
[----:B------:R-:W-:Y:S01]  /*11d0*/  FMUL.FTZ R2, R3, c[0x0][0x1ec] ;  /* 0x00007b0003027a20 */ /* 0x000fe20000410000 */
[----:B------:R-:W-:Y:S01]  /*11e0*/  LOP3.LUT P1, RZ, R75, 0xff, RZ, 0xc0, !PT ;  /* 0x000000ff4bff7812 */ /* 0x000fe2000782c0ff */
[----:B------:R-:W-:Y:S02]  /*11f0*/  IMAD.MOV.U32 R44, RZ, RZ, RZ ;  /* 0x000000ffff2c7224 */ /* 0x000fe400078e00ff */
[----:B------:R-:W-:-:S04]  /*1200*/  FMUL.FTZ R54, R2, c[0x0][0x1e8] ;  /* 0x00007a0002367a20 */ /* 0x000fc80000410000 */
[----:B-----5:R-:W-:-:S05]  /*1210*/  FMUL.FTZ R2, R36, R54 ;  /* 0x0000003624027220 */ /* 0x020fca0000410000 */
[----:B------:R-:W-:Y:S01]  /*1220*/  FSEL R49, R2, RZ, P1 ;  /* 0x000000ff02317208 */ /* 0x000fe20000800000 */
[----:B------:R-:W-:-:S04]  /*1230*/  @P1 FMUL.FTZ R44, R65, R54 ;  /* 0x00000036412c1220 */ /* 0x000fc80000410000 */
[----:B------:R-:W-:Y:S02]  /*1240*/  FADD.FTZ R8, R8, R49 ;  /* 0x0000003108087221 */ /* 0x000fe40000010000 */
.L_x_3856:
[----:B------:R-:W-:Y:S05]  /*1250*/  BSYNC B1 ;  /* 0x0000000000017941 */ /* 0x000fea0003800000 */
.L_x_3855:
        /* <DEDUP_REMOVED lines=8> */
.L_x_3858:
[----:B------:R-:W-:Y:S05]  /*12e0*/  BSYNC B1 ;  /* 0x0000000000017941 */ /* 0x000fea0003800000 */
.L_x_3857:
[----:B------:R-:W-:Y:S01]  /*12f0*/  BSSY B1, `(.L_x_3859) ;  /* 0x000000a000017945 */ /* 0x000fe20003800000 */
[----:B------:R-:W-:Y:S05]  /*1300*/  @!P6 BRA `(.L_x_3860) ;  /* 0x000000800000e947 */ /* 0x000fea0003800000 */
[----:B------:R-:W-:Y:S01]  /*1310*/  FMUL.FTZ R2, R48, c[0x0][0x1ec] ;  /* 0x00007b0030027a20 */ /* 0x000fe20000410000 */
[----:B------:R-:W-:Y:S01]  /*1320*/  LOP3.LUT P1, RZ, R75, 0xff00, RZ, 0xc0, !PT ;  /* 0x0000ff004bff7812 */ /* 0x000fe2000782c0ff */
[----:B------:R-:W-:Y:S02]  /*1330*/  HFMA2.MMA R45, -RZ, RZ, 0, 0 ;  /* 0x00000000ff2d7435 */ /* 0x000fe400000001ff */
[----:B------:R-:W-:-:S04]  /*1340*/  FMUL.FTZ R49, R2, c[0x0][0x1e8] ;  /* 0x00007a0002317a20 */ /* 0x000fc80000410000 */
[----:B-----5:R-:W-:-:S05]  /*1350*/  FMUL.FTZ R2, R37, R49 ;  /* 0x0000003125027220 */ /* 0x020fca0000410000 */
[----:B------:R-:W-:Y:S01]  /*1360*/  FSEL R2, R2, RZ, P1 ;  /* 0x000000ff02027208 */ /* 0x000fe20000800000 */
[----:B------:R-:W-:-:S04]  /*1370*/  @P1 FMUL.FTZ R45, R66, R49 ;  /* 0x00000031422d1220 */ /* 0x000fc80000410000 */
[----:B------:R-:W-:Y:S02]  /*1380*/  FADD.FTZ R9, R9, R2 ;  /* 0x0000000209097221 */ /* 0x000fe40000010000 */
.L_x_3860:
[----:B------:R-:W-:Y:S05]  /*1390*/  BSYNC B1 ;  /* 0x0000000000017941 */ /* 0x000fea0003800000 */
.L_x_3859:
        /* <DEDUP_REMOVED lines=8> */
.L_x_3862:
[----:B------:R-:W-:Y:S05]  /*1420*/  BSYNC B1 ;  /* 0x0000000000017941 */ /* 0x000fea0003800000 */
.L_x_3861:
[----:B------:R-:W-:Y:S01]  /*1430*/  BSSY B1, `(.L_x_3863) ;  /* 0x000000a000017945 */ /* 0x000fe20003800000 */
[----:B------:R-:W-:Y:S05]  /*1440*/  @!P6 BRA `(.L_x_3864) ;  /* 0x000000800000e947 */ /* 0x000fea0003800000 */
[----:B------:R-:W-:Y:S01]  /*1450*/  FMUL.FTZ R2, R53, c[0x0][0x1ec] ;  /* 0x00007b0035027a20 */ /* 0x000fe20000410000 */
[----:B------:R-:W-:Y:S02]  /*1460*/  LOP3.LUT P1, RZ, R75, 0xff0000, RZ, 0xc0, !PT ;  /* 0x00ff00004bff7812 */ /* 0x000fe4000782c0ff */
[----:B------:R-:W-:Y:S01]  /*1470*/  MOV R46, RZ ;  /* 0x000000ff002e7202 */ /* 0x000fe20000000f00 */
[----:B------:R-:W-:-:S04]  /*1480*/  FMUL.FTZ R54, R2, c[0x0][0x1e8] ;  /* 0x00007a0002367a20 */ /* 0x000fc80000410000 */
[----:B-----5:R-:W-:-:S05]  /*1490*/  FMUL.FTZ R2, R38, R54 ;  /* 0x0000003626027220 */ /* 0x020fca0000410000 */
[----:B------:R-:W-:Y:S01]  /*14a0*/  FSEL R49, R2, RZ, P1 ;  /* 0x000000ff02317208 */ /* 0x000fe20000800000 */
[----:B------:R-:W-:-:S04]  /*14b0*/  @P1 FMUL.FTZ R46, R67, R54 ;  /* 0x00000036432e1220 */ /* 0x000fc80000410000 */
[----:B------:R-:W-:Y:S02]  /*14c0*/  FADD.FTZ R10, R10, R49 ;  /* 0x000000310a0a7221 */ /* 0x000fe40000010000 */
.L_x_3864:
[----:B------:R-:W-:Y:S05]  /*14d0*/  BSYNC B1 ;  /* 0x0000000000017941 */ /* 0x000fea0003800000 */
.L_x_3863:
[----:B------:R-:W-:Y:S01]  /*14e0*/  @!P5 ISETP.NE.U32.AND P1, PT, RZ, c[0x0][0x218], PT ;  /* 0x00008600ff00da0c */ /* 0x000fe20003f25070 */
[----:B------:R-:W-:Y:S01]  /*14f0*/  @P0 IMAD.MOV.U32 R49, RZ, RZ, 0x10 ;  /* 0x00000010ff310424 */ /* 0x000fe200078e00ff */
[----:B------:R-:W-:Y:S01]  /*1500*/  BSSY B1, `(.L_x_3865) ;  /* 0x000000e000017945 */ /* 0x000fe20003800000 */
[----:B------:R-:W-:Y:S02]  /*1510*/  SEL R40, R3, R40, P2 ;  /* 0x0000002803287207 */ /* 0x000fe40001000000 */
[----:B------:R-:W-:Y:S01]  /*1520*/  @!P5 ISETP.NE.AND.EX P1, PT, RZ, c[0x0][0x21c], PT, P1 ;  /* 0x00008700ff00da0c */ /* 0x000fe20003f25310 */
[----:B------:R-:W-:Y:S01]  /*1530*/  @P0 IMAD.WIDE.U32 R2, R74, R49, c[0x0][0x258] ;  /* 0x000096004a020625 */ /* 0x000fe200078e0031 */
        /* <DEDUP_REMOVED lines=10> */
.L_x_3866:
[----:B------:R-:W-:Y:S05]  /*15e0*/  BSYNC B1 ;  /* 0x0000000000017941 */ /* 0x000fea0003800000 */
.L_x_3865:
[----:B------:R-:W-:Y:S01]  /*15f0*/  SEL R43, R54, R43, P2 ;  /* 0x0000002b362b7207 */ /* 0x000fe20001000000 */
[----:B------:R-:W-:Y:S01]  /*1600*/  BSSY B1, `(.L_x_3867) ;  /* 0x000000d000017945 */ /* 0x000fe20003800000 */
[----:B------:R-:W-:-:S03]  /*1610*/  @P6 MOV R49, 0x10 ;  /* 0x0000001000316802 */ /* 0x000fc60000000f00 */
[----:B------:R0:W-:Y:S02]  /*1620*/  @P0 STG.E.128 [R2.64], R40 ;  /* 0x0000002802000986 */ /* 0x0001e4000c101d04 */
[----:B------:R-:W-:Y:S01]  /*1630*/  @P6 IMAD.WIDE.U32 R48, R50, R49, c[0x0][0x248] ;  /* 0x0000920032306625 */ /* 0x000fe200078e0031 */
[----:B------:R-:W-:Y:S05]  /*1640*/  @!P6 BRA `(.L_x_3868) ;  /* 0x000000800000e947 */ /* 0x000fea0003800000 */
[----:B------:R-:W-:Y:S01]  /*1650*/  FMUL.FTZ R54, R54, c[0x0][0x1ec] ;  /* 0x00007b0036367a20 */ /* 0x000fe20000410000 */
[----:B------:R-:W-:Y:S01]  /*1660*/  LOP3.LUT P0, RZ, R75, 0xff000000, RZ, 0xc0, !PT ;  /* 0xff0000004bff7812 */ /* 0x000fe2000780c0ff */
[----:B------:R-:W-:Y:S02]  /*1670*/  HFMA2.MMA R47, -RZ, RZ, 0, 0 ;  /* 0x00000000ff2f7435 */ /* 0x000fe400000001ff */
[----:B------:R-:W-:-:S04]  /*1680*/  FMUL.FTZ R54, R54, c[0x0][0x1e8] ;  /* 0x00007a0036367a20 */ /* 0x000fc80000410000 */
[----:B0----5:R-:W-:-:S05]  /*1690*/  FMUL.FTZ R2, R39, R54 ;  /* 0x0000003627027220 */ /* 0x021fca0000410000 */
[----:B------:R-:W-:Y:S01]  /*16a0*/  FSEL R2, R2, RZ, P0 ;  /* 0x000000ff02027208 */ /* 0x000fe20000000000 */
[----:B------:R-:W-:-:S04]  /*16b0*/  @P0 FMUL.FTZ R47, R68, R54 ;  /* 0x00000036442f0220 */ /* 0x000fc80000410000 */
[----:B------:R-:W-:Y:S02]  /*16c0*/  FADD.FTZ R11, R11, R2 ;  /* 0x000000020b0b7221 */ /* 0x000fe40000010000 */
.L_x_3868:
[----:B------:R-:W-:Y:S05]  /*16d0*/  BSYNC B1 ;  /* 0x0000000000017941 */ /* 0x000fea0003800000 */
.L_x_3867:
[----:B------:R1:W-:Y:S01]  /*16e0*/  @P6 STG.E.128 [R48.64], R44 ;  /* 0x0000002c30006986 */ /* 0x0003e2000c101d04 */
[----:B------:R-:W-:Y:S02]  /*16f0*/  IADD3 R74, R74, 0x20, RZ ;  /* 0x000000204a4a7810 */ /* 0x000fe40007ffe0ff */
[----:B------:R-:W-:Y:S02]  /*1700*/  IADD3 R50, R50, 0x20, RZ ;  /* 0x0000002032327810 */ /* 0x000fe40007ffe0ff */
.L_x_3850:
[----:B------:R-:W-:Y:S05]  /*1710*/  BSYNC B0 ;  /* 0x0000000000007941 */ /* 0x000fea0003800000 */
.L_x_3849:
[----:B------:R-:W-:Y:S01]  /*1720*/  BSSY B0, `(.L_x_3869) ;  /* 0x0000072000007945 */ /* 0x000fe20003800000 */
[----:B------:R-:W-:Y:S05]  /*1730*/  @!P4 BRA `(.L_x_3870) ;  /* 0x000007000000c947 */ /* 0x000fea0003800000 */
[----:B------:R-:W-:Y:S01]  /*1740*/  @!P5 ISETP.NE.U32.AND P0, PT, RZ, c[0x0][0x218], PT ;  /* 0x00008600ff00da0c */ /* 0x000fe20003f05070 */
[----:B------:R-:W-:Y:S01]  /*1750*/  BSSY B1, `(.L_x_3871) ;  /* 0x0000015000017945 */ /* 0x000fe20003800000 */
[----:B------:R-:W-:Y:S02]  /*1760*/  @!P5 ISETP.NE.U32.AND P1, PT, RZ, c[0x0][0x218], PT ;  /* 0x00008600ff00da0c */ /* 0x000fe40003f25070 */
[----:B------:R-:W-:Y:S02]  /*1770*/  @!P5 ISETP.NE.AND.EX P2, PT, RZ, c[0x0][0x21c], PT, P0 ;  /* 0x00008700ff00da0c */ /* 0x000fe40003f45300 */
[----:B------:R-:W-:-:S02]  /*1780*/  @!P5 ISETP.NE.U32.AND P0, PT, RZ, c[0x0][0x218], PT ;  /* 0x00008600ff00da0c */ /* 0x000fc40003f05070 */
[----:B0----5:R-:W-:Y:S02]  /*1790*/  @!P5 FSEL R3, R32, RZ, P2 ;  /* 0x000000ff2003d208 */ /* 0x021fe40001000000 */
[----:B------:R-:W-:Y:S02]  /*17a0*/  ISETP.NE.U32.AND P2, PT, RZ, c[0x0][0x258], PT ;  /* 0x00009600ff007a0c */ /* 0x000fe40003f45070 */
[----:B------:R-:W-:Y:S02]  /*17b0*/  @!P5 ISETP.NE.AND.EX P1, PT, RZ, c[0x0][0x21c], PT, P1 ;  /* 0x00008700ff00da0c */ /* 0x000fe40003f25310 */
[----:B------:R-:W-:Y:S02]  /*17c0*/  ISETP.NE.AND.EX P2, PT, RZ, c[0x0][0x25c], PT, P2 ;  /* 0x00009700ff007a0c */ /* 0x000fe40003f45320 */
[----:B------:R-:W-:Y:S02]  /*17d0*/  @!P5 ISETP.NE.AND.EX P0, PT, RZ, c[0x0][0x21c], PT, P0 ;  /* 0x00008700ff00da0c */ /* 0x000fe40003f05300 */
[----:B-1----:R-:W-:-:S02]  /*17e0*/  @!P5 FSEL R49, R34, RZ, P1 ;  /* 0x000000ff2231d208 */ /* 0x002fc40000800000 */
[----:B------:R-:W-:Y:S02]  /*17f0*/  @!P5 ISETP.NE.U32.AND P1, PT, RZ, c[0x0][0x218], PT ;  /* 0x00008600ff00da0c */ /* 0x000fe40003f25070 */
[----:B------:R-:W-:Y:S02]  /*1800*/  @!P5 FSEL R48, R33, RZ, P0 ;  /* 0x000000ff2130d208 */ /* 0x000fe40000000000 */
[----:B------:R-:W-:Y:S02]  /*1810*/  ISETP.NE.U32.AND P0, PT, RZ, c[0x0][0x258], PT ;  /* 0x00009600ff007a0c */ /* 0x000fe40003f05070 */
[----:B------:R-:W-:Y:S01]  /*1820*/  @!P5 ISETP.NE.AND.EX P1, PT, RZ, c[0x0][0x21c], PT, P1 ;  /* 0x00008700ff00da0c */ /* 0x000fe20003f25310 */
[----:B------:R-:W-:Y:S01]  /*1830*/  @P2 IMAD.MOV.U32 R55, RZ, RZ, 0x10 ;  /* 0x00000010ff372424 */ /* 0x000fe200078e00ff */
[----:B------:R-:W-:Y:S02]  /*1840*/  ISETP.NE.AND.EX P0, PT, RZ, c[0x0][0x25c], PT, P0 ;  /* 0x00009700ff007a0c */ /* 0x000fe40003f05300 */
[----:B------:R-:W-:Y:S01]  /*1850*/  @!P5 FSEL R54, R35, RZ, P1 ;  /* 0x000000ff2336d208 */ /* 0x000fe20000800000 */
[----:B------:R-:W-:Y:S05]  /*1860*/  @!P6 BRA `(.L_x_3872) ;  /* 0x000000300000e947 */ /* 0x000fea0003800000 */
[----:B------:R-:W-:-:S05]  /*1870*/  MOV R37, 0x10 ;  /* 0x0000001000257802 */ /* 0x000fca0000000f00 */
[----:B------:R-:W-:-:S06]  /*1880*/  IMAD.WIDE.U32 R36, R50, R37, c[0x0][0x170] ;  /* 0x00005c0032247625 */ /* 0x000fcc00078e0025 */
[----:B------:R-:W5:Y:S02]  /*1890*/  LDG.E.128 R36, [R36.64] ;  /* 0x0000000424247981 */ /* 0x000f64000c1e1d00 */
.L_x_3872:
[----:B------:R-:W-:Y:S05]  /*18a0*/  BSYNC B1 ;  /* 0x0000000000017941 */ /* 0x000fea0003800000 */
.L_x_3871:
        /* <DEDUP_REMOVED lines=8> */
.L_x_3874:
[----:B------:R-:W-:Y:S05]  /*1930*/  BSYNC B1 ;  /* 0x0000000000017941 */ /* 0x000fea0003800000 */
.L_x_3873:
[----:B------:R-:W-:Y:S01]  /*1940*/  BSSY B1, `(.L_x_3875) ;  /* 0x000000b000017945 */ /* 0x000fe20003800000 */
[----:B------:R-:W-:Y:S01]  /*1950*/  SEL R40, R3, R40, P0 ;  /* 0x0000002803287207 */ /* 0x000fe20000000000 */
        /* <DEDUP_REMOVED lines=9> */
.L_x_3876:
[----:B------:R-:W-:Y:S05]  /*19f0*/  BSYNC B1 ;  /* 0x0000000000017941 */ /* 0x000fea0003800000 */
.L_x_3875:
        /* <DEDUP_REMOVED lines=8> */
.L_x_3878:
[----:B------:R-:W-:Y:S05]  /*1a80*/  BSYNC B1 ;  /* 0x0000000000017941 */ /* 0x000fea0003800000 */
.L_x_3877:
        /* <DEDUP_REMOVED lines=10> */
.L_x_3880:
[----:B------:R-:W-:Y:S05]  /*1b30*/  BSYNC B1 ;  /* 0x0000000000017941 */ /* 0x000fea0003800000 */
.L_x_3879:
        /* <DEDUP_REMOVED lines=8> */
.L_x_3882:
[----:B------:R-:W-:Y:S05]  /*1bc0*/  BSYNC B1 ;  /* 0x0000000000017941 */ /* 0x000fea0003800000 */
.L_x_3881:
        /* <DEDUP_REMOVED lines=10> */
.L_x_3884:
[----:B------:R-:W-:Y:S05]  /*1c70*/  BSYNC B1 ;  /* 0x0000000000017941 */ /* 0x000fea0003800000 */
.L_x_3883:
        /* <DEDUP_REMOVED lines=8> */
.L_x_3886:
[----:B------:R-:W-:Y:S05]  /*1d00*/  BSYNC B1 ;  /* 0x0000000000017941 */ /* 0x000fea0003800000 */
.L_x_3885:
[----:B------:R-:W-:Y:S01]  /*1d10*/  SEL R41, R48, R41, P0 ;  /* 0x0000002930297207 */ /* 0x000fe20000000000 */
[----:B------:R-:W-:Y:S01]  /*1d20*/  @P2 IMAD.WIDE.U32 R2, R74, R55, c[0x0][0x258] ;  /* 0x000096004a022625 */ /* 0x000fe200078e0037 */
[----:B------:R-:W-:Y:S01]  /*1d30*/  SEL R42, R49, R42, P0 ;  /* 0x0000002a312a7207 */ /* 0x000fe20000000000 */
[----:B------:R-:W-:Y:S01]  /*1d40*/  BSSY B1, `(.L_x_3887) ;  /* 0x000000e000017945 */ /* 0x000fe20003800000 */
[----:B------:R-:W-:Y:S02]  /*1d50*/  SEL R43, R54, R43, P0 ;  /* 0x0000002b362b7207 */ /* 0x000fe40000000000 */
[----:B------:R-:W-:-:S03]  /*1d60*/  @P6 MOV R51, 0x10 ;  /* 0x0000001000336802 */ /* 0x000fc60000000f00 */
[----:B------:R0:W-:Y:S02]  /*1d70*/  @P2 STG.E.128 [R2.64], R40 ;  /* 0x0000002802002986 */ /* 0x0001e4000c101d04 */
[----:B------:R-:W-:Y:S01]  /*1d80*/  @P6 IMAD.WIDE.U32 R50, R50, R51, c[0x0][0x248] ;  /* 0x0000920032326625 */ /* 0x000fe200078e0033 */
[----:B------:R-:W-:Y:S05]  /*1d90*/  @!P6 BRA `(.L_x_3888) ;  /* 0x000000800000e947 */ /* 0x000fea0003800000 */
[----:B------:R-:W-:Y:S01]  /*1da0*/  FMUL.FTZ R54, R54, c[0x0][0x1ec] ;  /* 0x00007b0036367a20 */ /* 0x000fe20000410000 */
[----:B------:R-:W-:Y:S01]  /*1db0*/  LOP3.LUT P0, RZ, R76, 0xff000000, RZ, 0xc0, !PT ;  /* 0xff0000004cff7812 */ /* 0x000fe2000780c0ff */
[----:B------:R-:W-:Y:S02]  /*1dc0*/  IMAD.MOV.U32 R47, RZ, RZ, RZ ;  /* 0x000000ffff2f7224 */ /* 0x000fe400078e00ff */
[----:B------:R-:W-:-:S04]  /*1dd0*/  FMUL.FTZ R54, R54, c[0x0][0x1e8] ;  /* 0x00007a0036367a20 */ /* 0x000fc80000410000 */
[----:B0----5:R-:W-:-:S05]  /*1de0*/  FMUL.FTZ R2, R39, R54 ;  /* 0x0000003627027220 */ /* 0x021fca0000410000 */
[----:B------:R-:W-:Y:S01]  /*1df0*/  FSEL R2, R2, RZ, P0 ;  /* 0x000000ff02027208 */ /* 0x000fe20000000000 */
[----:B------:R-:W-:-:S04]  /*1e00*/  @P0 FMUL.FTZ R47, R72, R54 ;  /* 0x00000036482f0220 */ /* 0x000fc80000410000 */
[----:B------:R-:W-:Y:S02]  /*1e10*/  FADD.FTZ R7, R7, R2 ;  /* 0x0000000207077221 */ /* 0x000fe40000010000 */
.L_x_3888:
[----:B------:R-:W-:Y:S05]  /*1e20*/  BSYNC B1 ;  /* 0x0000000000017941 */ /* 0x000fea0003800000 */
.L_x_3887:
[----:B------:R1:W-:Y:S02]  /*1e30*/  @P6 STG.E.128 [R50.64], R44 ;  /* 0x0000002c32006986 */ /* 0x0003e4000c101d04 */
.L_x_3870:
[----:B------:R-:W-:Y:S05]  /*1e40*/  BSYNC B0 ;  /* 0x0000000000007941 */ /* 0x000fea0003800000 */
.L_x_3869:
[----:B0-----:R-:W-:-:S04]  /*1e50*/  MOV R3, c[0x0][0x160] ;  /* 0x0000580000037a02 */ /* 0x001fc80000000f00 */
[----:B------:R-:W-:-:S04]  /*1e60*/  LEA R56, R3, R56, 0x2 ;  /* 0x0000003803387211 */ /* 0x000fc800078e10ff */
[----:B------:R-:W-:-:S13]  /*1e70*/  ISETP.GE.AND P0, PT, R56, c[0x0][0x164], PT ;  /* 0x0000590038007a0c */ /* 0x000fda0003f06270 */
[----:B-1---5:R-:W-:Y:S01]  /*1e80*/  @P0 CALL.REL.NOINC `(.L_x_3839) ;  /* 0x0000001000000944 */ /* 0x022fe20003c00000 */
[----:B------:R-:W-:Y:S05]  /*1e90*/  BRA `(.L_x_3889) ;  /* 0xffffe5f000007947 */ /* 0x000fea000383ffff */
.L_x_3839:
[----:B-1----:R-:W-:Y:S01]  /*1ea0*/  SHF.R.U32.HI R2, RZ, 0x5, R0 ;  /* 0x00000005ff027819 */ /* 0x002fe20000011600 */
[----:B------:R-:W-:Y:S01]  /*1eb0*/  WARPSYNC 0xffffffff ;  /* 0xffffffff00007948 */ /* 0x000fe20003800000 */
[----:B------:R-:W-:Y:S01]  /*1ec0*/  LOP3.LUT R3, R0, 0x1f, RZ, 0xc0, !PT ;  /* 0x0000001f00037812 */ /* 0x000fe200078ec0ff */
[----:B-----5:R-:W0:Y:S01]  /*1ed0*/  S2R R35, SR_CTAID.X ;  /* 0x0000000000237919 */ /* 0x020e220000002500 */
        /* <DEDUP_REMOVED lines=13> */
[----:B------:R-:W-:Y:S04]  /*1fb0*/  LDS R34, [R0.X4+0xc00] ;  /* 0x000c000000227984 */ /* 0x000fe80000004800 */
[----:B------:R-:W4:Y:S04]  /*1fc0*/  LDS R17, [R0.X4+0xe00] ;  /* 0x000e000000117984 */ /* 0x000f280000004800 */
        /* <DEDUP_REMOVED lines=30> */
[----:B------:R1:W-:Y:S01]  /*21b0*/  STS.128 [R2.X16+0x200], R4 ;  /* 0x0002000402007388 */ /* 0x0003e2000000cc00 */
[----:B------:R-:W-:-:S03]  /*21c0*/  FADD.FTZ R13, R13, R16 ;  /* 0x000000100d0d7221 */ /* 0x000fc60000010000 */
[----:B------:R-:W-:Y:S01]  /*21d0*/  BAR.SYNC.DEFER_BLOCKING 0x0 ;  /* 0x0000000000007b1d */ /* 0x000fe20000010000 */
[----:B------:R-:W-:Y:S02]  /*21e0*/  FADD.FTZ R33, R12, R33 ;  /* 0x000000210c217221 */ /* 0x000fe40000010000 */
[----:B------:R-:W-:Y:S02]  /*21f0*/  FADD.FTZ R13, R13, R18 ;  /* 0x000000120d0d7221 */ /* 0x000fe40000010000 */
[----:B0-----:R-:W-:Y:S01]  /*2200*/  FADD.FTZ R9, R3, R34 ;  /* 0x0000002203097221 */ /* 0x001fe20000010000 */
[----:B-1----:R-:W-:-:S04]  /*2210*/  IADD3 R2, P2, R35, R0, RZ ;  /* 0x0000000023027210 */ /* 0x002fc80007f5e0ff */
[----:B------:R-:W-:-:S04]  /*2220*/  IADD3.X R11, RZ, RZ, RZ, P2, !PT ;  /* 0x000000ffff0b7210 */ /* 0x000fc800017fe4ff */
[C---:B------:R-:W-:Y:S01]  /*2230*/  SHF.L.U64.HI R11, R2.reuse, 0x2, R11 ;  /* 0x00000002020b7819 */ /* 0x040fe2000001020b */
        /* <DEDUP_REMOVED lines=8> */
[----:B0-----:R-:W-:Y:S01]  /*22c0*/  SHF.L.U32 R0, R2, 0x2, RZ ;  /* 0x0000000202007819 */ /* 0x001fe200000006ff */
[----:B------:R-:W-:-:S03]  /*22d0*/  FADD.FTZ R20, RZ, R20 ;  /* 0x00000014ff147221 */ /* 0x000fc60000010000 */
[C---:B------:R-:W-:Y:S02]  /*22e0*/  IADD3 R2, P2, R0.reuse, c[0x0][0x228], RZ ;  /* 0x00008a0000027a10 */ /* 0x040fe40007f5e0ff */
[C---:B------:R-:W-:Y:S01]  /*22f0*/  IADD3 R10, P3, R0.reuse, c[0x0][0x220], RZ ;  /* 0x00008800000a7a10 */ /* 0x040fe20007f7e0ff */
[----:B-1----:R-:W-:Y:S01]  /*2300*/  FADD.FTZ R21, RZ, R21 ;  /* 0x00000015ff157221 */ /* 0x002fe20000010000 */
[----:B------:R-:W-:Y:S02]  /*2310*/  IADD3 R0, P4, R0, c[0x0][0x240], RZ ;  /* 0x0000900000007a10 */ /* 0x000fe40007f9e0ff */
[C---:B------:R-:W-:Y:S01]  /*2320*/  IADD3.X R3, R11.reuse, c[0x0][0x22c], RZ, P2, !PT ;  /* 0x00008b000b037a10 */ /* 0x040fe200017fe4ff */
[----:B--2---:R-:W-:Y:S01]  /*2330*/  FADD.FTZ R20, R20, R23 ;  /* 0x0000001714147221 */ /* 0x004fe20000010000 */
[C---:B------:R-:W-:Y:S02]  /*2340*/  IADD3.X R15, R11.reuse, c[0x0][0x224], RZ, P3, !PT ;  /* 0x000089000b0f7a10 */ /* 0x040fe40001ffe4ff */
[----:B------:R-:W-:Y:S01]  /*2350*/  IADD3.X R11, R11, c[0x0][0x244], RZ, P4, !PT ;  /* 0x000091000b0b7a10 */ /* 0x000fe200027fe4ff */
[----:B---3--:R-:W-:-:S02]  /*2360*/  FADD.FTZ R21, R21, R22 ;  /* 0x0000001615157221 */ /* 0x008fc40000010000 */
        /* <DEDUP_REMOVED lines=17> */
.L_x_3891:
[----:B------:R-:W-:Y:S05]  /*2480*/  BSYNC B0 ;  /* 0x0000000000007941 */ /* 0x000fea0003800000 */
.L_x_3890:
        /* <DEDUP_REMOVED lines=10> */
.L_x_3847:
[----:B------:R-:W-:Y:S01]  /*2530*/  HFMA2.MMA R51, -RZ, RZ, 0, 1.847743988037109375e-06 ;  /* 0x0000001fff337435 */ /* 0x000fe200000001ff */
[----:B0-----:R-:W-:Y:S01]  /*2540*/  MOV R49, R93 ;  /* 0x0000005d00317202 */ /* 0x001fe20000000f00 */
[----:B------:R-:W-:Y:S01]  /*2550*/  IMAD.MOV.U32 R54, RZ, RZ, 0x1 ;  /* 0x00000001ff367424 */ /* 0x000fe200078e00ff */
[----:B------:R-:W-:Y:S02]  /*2560*/  MOV R98, 0xffffffff ;  /* 0xffffffff00627802 */ /* 0x000fe40000000f00 */
[----:B------:R-:W-:-:S02]  /*2570*/  MOV R2, 0x2590 ;  /* 0x0000259000027802 */ /* 0x000fc40000000f00 */
[----:B-----5:R-:W-:Y:S05]  /*2580*/  CALL.REL.NOINC `($__internal_177_$__cuda_sm70_shflsync_bfly_p) ;  /* 0x0000046000007944 */ /* 0x020fea0003c00000 */
[----:B-1----:R-:W-:Y:S01]  /*2590*/  IMAD.MOV.U32 R48, RZ, RZ, R49 ;  /* 0x000000ffff307224 */ /* 0x002fe200078e0031 */
[----:B0-----:R-:W-:Y:S05]  /*25a0*/  BRA `(.L_x_3892) ;  /* 0xffffe82000007947 */ /* 0x001fea000383ffff */
.L_x_3848:
[----:B------:R-:W-:Y:S01]  /*25b0*/  HFMA2.MMA R54, -RZ, RZ, 0, 5.9604644775390625e-08 ;  /* 0x00000001ff367435 */ /* 0x000fe200000001ff */
[----:B------:R-:W-:Y:S01]  /*25c0*/  MOV R49, R92 ;  /* 0x0000005c00317202 */ /* 0x000fe20000000f00 */
[----:B------:R-:W-:Y:S01]  /*25d0*/  IMAD.MOV.U32 R51, RZ, RZ, 0x1f ;  /* 0x0000001fff337424 */ /* 0x000fe200078e00ff */
[----:B------:R-:W-:-:S02]  /*25e0*/  MOV R98, 0xffffffff ;  /* 0xffffffff00627802 */ /* 0x000fc40000000f00 */
[----:B------:R-:W-:Y:S02]  /*25f0*/  MOV R2, 0x2610 ;  /* 0x0000261000027802 */ /* 0x000fe40000000f00 */
[----:B01---5:R-:W-:Y:S05]  /*2600*/  CALL.REL.NOINC `($__internal_177_$__cuda_sm70_shflsync_bfly_p) ;  /* 0x000003e000007944 */ /* 0x023fea0003c00000 */
[----:B------:R-:W-:Y:S01]  /*2610*/  FADD.FTZ R93, R48, R93 ;  /* 0x0000005d305d7221 */ /* 0x000fe20000010000 */
[----:B0-----:R-:W-:Y:S01]  /*2620*/  HFMA2.MMA R54, -RZ, RZ, 0, 1.1920928955078125e-07 ;  /* 0x00000002ff367435 */ /* 0x001fe200000001ff */
[----:B-1----:R-:W-:Y:S01]  /*2630*/  FADD.FTZ R92, R92, R49 ;  /* 0x000000315c5c7221 */ /* 0x002fe20000010000 */
[----:B------:R-:W-:Y:S01]  /*2640*/  MOV R51, 0x1f ;  /* 0x0000001f00337802 */ /* 0x000fe20000000f00 */
[----:B------:R-:W-:Y:S01]  /*2650*/  IMAD.MOV.U32 R98, RZ, RZ, -0x1 ;  /* 0xffffffffff627424 */ /* 0x000fe200078e00ff */
[----:B------:R-:W-:Y:S02]  /*2660*/  MOV R49, R93 ;  /* 0x0000005d00317202 */ /* 0x000fe40000000f00 */
[----:B------:R-:W-:Y:S02]  /*2670*/  MOV R2, 0x2690 ;  /* 0x0000269000027802 */ /* 0x000fe40000000f00 */
[----:B------:R-:W-:Y:S05]  /*2680*/  CALL.REL.NOINC `($__internal_177_$__cuda_sm70_shflsync_bfly_p) ;  /* 0x0000036000007944 */ /* 0x000fea0003c00000 */
[----:B0-----:R-:W-:Y:S01]  /*2690*/  HFMA2.MMA R51, -RZ, RZ, 0, 1.847743988037109375e-06 ;  /* 0x0000001fff337435 */ /* 0x001fe200000001ff */
[----:B-1----:R-:W-:Y:S01]  /*26a0*/  MOV R48, R49 ;  /* 0x0000003100307202 */ /* 0x002fe20000000f00 */
[----:B------:R-:W-:Y:S01]  /*26b0*/  IMAD.MOV.U32 R54, RZ, RZ, 0x2 ;  /* 0x00000002ff367424 */ /* 0x000fe200078e00ff */
[----:B------:R-:W-:-:S02]  /*26c0*/  MOV R49, R92 ;  /* 0x0000005c00317202 */ /* 0x000fc40000000f00 */
[----:B------:R-:W-:Y:S02]  /*26d0*/  MOV R98, 0xffffffff ;  /* 0xffffffff00627802 */ /* 0x000fe40000000f00 */
[----:B------:R-:W-:Y:S02]  /*26e0*/  MOV R2, 0x2700 ;  /* 0x0000270000027802 */ /* 0x000fe40000000f00 */
[----:B------:R-:W-:Y:S05]  /*26f0*/  CALL.REL.NOINC `($__internal_177_$__cuda_sm70_shflsync_bfly_p) ;  /* 0x000002f000007944 */ /* 0x000fea0003c00000 */
[----:B------:R-:W-:Y:S01]  /*2700*/  FADD.FTZ R93, R48, R93 ;  /* 0x0000005d305d7221 */ /* 0x000fe20000010000 */
[----:B0-----:R-:W-:Y:S01]  /*2710*/  HFMA2.MMA R54, -RZ, RZ, 0, 2.384185791015625e-07 ;  /* 0x00000004ff367435 */ /* 0x001fe200000001ff */
[----:B-1----:R-:W-:Y:S01]  /*2720*/  FADD.FTZ R92, R92, R49 ;  /* 0x000000315c5c7221 */ /* 0x002fe20000010000 */
[----:B------:R-:W-:Y:S01]  /*2730*/  MOV R98, 0xffffffff ;  /* 0xffffffff00627802 */ /* 0x000fe20000000f00 */
[----:B------:R-:W-:Y:S01]  /*2740*/  IMAD.MOV.U32 R51, RZ, RZ, 0x1f ;  /* 0x0000001fff337424 */ /* 0x000fe200078e00ff */
[----:B------:R-:W-:Y:S02]  /*2750*/  MOV R49, R93 ;  /* 0x0000005d00317202 */ /* 0x000fe40000000f00 */
[----:B------:R-:W-:Y:S02]  /*2760*/  MOV R2, 0x2780 ;  /* 0x0000278000027802 */ /* 0x000fe40000000f00 */
[----:B------:R-:W-:Y:S05]  /*2770*/  CALL.REL.NOINC `($__internal_177_$__cuda_sm70_shflsync_bfly_p) ;  /* 0x0000027000007944 */ /* 0x000fea0003c00000 */
[----:B0-----:R-:W-:Y:S01]  /*2780*/  HFMA2.MMA R54, -RZ, RZ, 0, 2.384185791015625e-07 ;  /* 0x00000004ff367435 */ /* 0x001fe200000001ff */
[----:B-1----:R-:W-:Y:S01]  /*2790*/  MOV R48, R49 ;  /* 0x0000003100307202 */ /* 0x002fe20000000f00 */
[----:B------:R-:W-:Y:S01]  /*27a0*/  IMAD.MOV.U32 R49, RZ, RZ, R92 ;  /* 0x000000ffff317224 */ /* 0x000fe200078e005c */
[----:B------:R-:W-:-:S02]  /*27b0*/  MOV R51, 0x1f ;  /* 0x0000001f00337802 */ /* 0x000fc40000000f00 */
[----:B------:R-:W-:Y:S02]  /*27c0*/  MOV R98, 0xffffffff ;  /* 0xffffffff00627802 */ /* 0x000fe40000000f00 */
[----:B------:R-:W-:Y:S02]  /*27d0*/  MOV R2, 0x27f0 ;  /* 0x000027f000027802 */ /* 0x000fe40000000f00 */
[----:B------:R-:W-:Y:S05]  /*27e0*/  CALL.REL.NOINC `($__internal_177_$__cuda_sm70_shflsync_bfly_p) ;  /* 0x0000020000007944 */ /* 0x000fea0003c00000 */
[----:B------:R-:W-:Y:S01]  /*27f0*/  FADD.FTZ R93, R48, R93 ;  /* 0x0000005d305d7221 */ /* 0x000fe20000010000 */
[----:B0-----:R-:W-:Y:S01]  /*2800*/  HFMA2.MMA R51, -RZ, RZ, 0, 1.847743988037109375e-06 ;  /* 0x0000001fff337435 */ /* 0x001fe200000001ff */
[----:B-1----:R-:W-:Y:S01]  /*2810*/  FADD.FTZ R52, R92, R49 ;  /* 0x000000315c347221 */ /* 0x002fe20000010000 */
[----:B------:R-:W-:Y:S01]  /*2820*/  MOV R98, 0xffffffff ;  /* 0xffffffff00627802 */ /* 0x000fe20000000f00 */
[----:B------:R-:W-:Y:S01]  /*2830*/  IMAD.MOV.U32 R54, RZ, RZ, 0x8 ;  /* 0x00000008ff367424 */ /* 0x000fe200078e00ff */
[----:B------:R-:W-:Y:S02]  /*2840*/  MOV R49, R93 ;  /* 0x0000005d00317202 */ /* 0x000fe40000000f00 */
[----:B------:R-:W-:Y:S02]  /*2850*/  MOV R2, 0x2870 ;  /* 0x0000287000027802 */ /* 0x000fe40000000f00 */
[----:B------:R-:W-:Y:S05]  /*2860*/  CALL.REL.NOINC `($__internal_177_$__cuda_sm70_shflsync_bfly_p) ;  /* 0x0000018000007944 */ /* 0x000fea0003c00000 */
[----:B0-----:R-:W-:Y:S01]  /*2870*/  HFMA2.MMA R54, -RZ, RZ, 0, 4.76837158203125e-07 ;  /* 0x00000008ff367435 */ /* 0x001fe200000001ff */
[----:B-1----:R-:W-:Y:S01]  /*2880*/  IMAD.MOV.U32 R48, RZ, RZ, R49 ;  /* 0x000000ffff307224 */ /* 0x002fe200078e0031 */
[----:B------:R-:W-:Y:S01]  /*2890*/  MOV R49, R52 ;  /* 0x0000003400317202 */ /* 0x000fe20000000f00 */
[----:B------:R-:W-:Y:S01]  /*28a0*/  IMAD.MOV.U32 R98, RZ, RZ, -0x1 ;  /* 0xffffffffff627424 */ /* 0x000fe200078e00ff */
[----:B------:R-:W-:-:S02]  /*28b0*/  MOV R51, 0x1f ;  /* 0x0000001f00337802 */ /* 0x000fc40000000f00 */
[----:B------:R-:W-:Y:S02]  /*28c0*/  MOV R2, 0x28e0 ;  /* 0x000028e000027802 */ /* 0x000fe40000000f00 */
[----:B------:R-:W-:Y:S05]  /*28d0*/  CALL.REL.NOINC `($__internal_177_$__cuda_sm70_shflsync_bfly_p) ;  /* 0x0000011000007944 */ /* 0x000fea0003c00000 */
[----:B------:R-:W-:Y:S01]  /*28e0*/  FADD.FTZ R50, R48, R93 ;  /* 0x0000005d30327221 */ /* 0x000fe20000010000 */
[----:B0-----:R-:W-:Y:S01]  /*28f0*/  HFMA2.MMA R54, -RZ, RZ, 0, 9.5367431640625e-07 ;  /* 0x00000010ff367435 */ /* 0x001fe200000001ff */
[----:B-1----:R-:W-:Y:S01]  /*2900*/  FADD.FTZ R52, R52, R49 ;  /* 0x0000003134347221 */ /* 0x002fe20000010000 */
[----:B------:R-:W-:Y:S01]  /*2910*/  MOV R51, 0x1f ;  /* 0x0000001f00337802 */ /* 0x000fe20000000f00 */
[----:B------:R-:W-:Y:S01]  /*2920*/  IMAD.MOV.U32 R49, RZ, RZ, R50 ;  /* 0x000000ffff317224 */ /* 0x000fe200078e0032 */
[----:B------:R-:W-:Y:S02]  /*2930*/  MOV R98, 0xffffffff ;  /* 0xffffffff00627802 */ /* 0x000fe40000000f00 */
[----:B------:R-:W-:Y:S02]  /*2940*/  MOV R2, 0x2960 ;  /* 0x0000296000027802 */ /* 0x000fe40000000f00 */
[----:B------:R-:W-:Y:S05]  /*2950*/  CALL.REL.NOINC `($__internal_177_$__cuda_sm70_shflsync_bfly_p) ;  /* 0x0000009000007944 */ /* 0x000fea0003c00000 */
[----:B0-----:R-:W-:Y:S01]  /*2960*/  HFMA2.MMA R54, -RZ, RZ, 0, 9.5367431640625e-07 ;  /* 0x00000010ff367435 */ /* 0x001fe200000001ff */
[----:B-1----:R-:W-:Y:S01]  /*2970*/  MOV R53, R49 ;  /* 0x0000003100357202 */ /* 0x002fe20000000f00 */
[----:B------:R-:W-:Y:S01]  /*2980*/  IMAD.MOV.U32 R51, RZ, RZ, 0x1f ;  /* 0x0000001fff337424 */ /* 0x000fe200078e00ff */
[----:B------:R-:W-:-:S02]  /*2990*/  MOV R49, R52 ;  /* 0x0000003400317202 */ /* 0x000fc40000000f00 */
[----:B------:R-:W-:Y:S02]  /*29a0*/  MOV R98, 0xffffffff ;  /* 0xffffffff00627802 */ /* 0x000fe40000000f00 */
[----:B------:R-:W-:Y:S02]  /*29b0*/  MOV R2, 0x29d0 ;  /* 0x000029d000027802 */ /* 0x000fe40000000f00 */
[----:B------:R-:W-:Y:S05]  /*29c0*/  CALL.REL.NOINC `($__internal_177_$__cuda_sm70_shflsync_bfly_p) ;  /* 0x0000002000007944 */ /* 0x000fea0003c00000 */
[----:B-1----:R-:W-:Y:S01]  /*29d0*/  MOV R3, R49 ;  /* 0x0000003100037202 */ /* 0x002fe20000000f00 */
[----:B0-----:R-:W-:Y:S05]  /*29e0*/  BRA `(.L_x_3893) ;  /* 0xffffe50000007947 */ /* 0x001fea000383ffff */
        .weak           $__internal_177_$__cuda_sm70_shflsync_bfly_p
        .type           $__internal_177_$__cuda_sm70_shflsync_bfly_p,@function
        .size           $__internal_177_$__cuda_sm70_shflsync_bfly_p,(.L_x_4557 - $__internal_177_$__cuda_sm70_shflsync_bfly_p)
$__internal_177_$__cuda_sm70_shflsync_bfly_p:
[----:B------:R-:W-:Y:S01]  /*29f0*/  HFMA2.MMA R3, -RZ, RZ, 0, 0 ;  /* 0x00000000ff037435 */ /* 0x000fe200000001ff */
[----:B------:R-:W-:Y:S04]  /*2a00*/  WARPSYNC R98 ;  /* 0x0000006200007348 */ /* 0x000fe80003800000 */
[----:B------:R0:W1:Y:S01]  /*2a10*/  SHFL.BFLY PT, R49, R49, R54, R51 ;  /* 0x0c00003631317389 */ /* 0x00006200000e0033 */
[----:B------:R-:W-:Y:S05]  /*2a20*/  RET.REL.NODEC R2 `(_ZN10layer_norm13ln_bwd_kernelINS_13Kernel_traitsI6__halfffffjLj256ELj1ELj4ELj1ELj16ENS_18Kernel_traits_baseILj256ES2_ffffjLj128EEEEELb1ELb1ELb1ELb0EEEvNS_9BwdParamsE) ;  /* 0xffffd5d002007950 */ /* 0x000fea0003c3ffff */
.L_x_3894:
        /* <DEDUP_REMOVED lines=13> */
.L_x_4557:


//--------------------- .text._ZN10layer_norm22ln_bwd_finalize_kernelINS_22Kernel_traits_finalizeILj256E6__halfffffjLb1ELj1024ELj4ENS_18Kernel_traits_baseILj256ES2_ffffjLj1024EEEEELb1ELb1EEEvNS_9BwdParamsE --------------------------
	.section	.text._ZN10layer_norm22ln_bwd_finalize_kernelINS_22Kernel_traits_finalizeILj256E6__halfffffjLb1ELj1024ELj4ENS_18Kernel_traits_baseILj256ES2_ffffjLj1024EEEEELb1ELb1EEEvNS_9BwdParamsE,"ax",@progbits
	.sectioninfo	@"SHI_REGISTERS=32"
	.align	128
        .global         _ZN10layer_norm22ln_bwd_finalize_kernelINS_22Kernel_traits_finalizeILj256E6__halfffffjLb1ELj1024ELj4ENS_18Kernel_traits_baseILj256ES2_ffffjLj1024EEEEELb1ELb1EEEvNS_9BwdParamsE
        .type           _ZN10layer_norm22ln_bwd_finalize_kernelINS_22Kernel_traits_finalizeILj256E6__halfffffjLb1ELj1024ELj4ENS_18Kernel_traits_baseILj256ES2_ffffjLj1024EEEEELb1ELb1EEEvNS_9BwdParamsE,@function
        .size           _ZN10layer_norm22ln_bwd_finalize_kernelINS_22Kernel_traits_finalizeILj256E6__halfffffjLb1ELj1024ELj4ENS_18Kernel_traits_baseILj256ES2_ffffjLj1024EEEEELb1ELb1EEEvNS_9BwdParamsE,(.L_x_4558 - _ZN10layer_norm22ln_bwd_finalize_kernelINS_22Kernel_traits_finalizeILj256E6__halfffffjLb1ELj1024ELj4ENS_18Kernel_traits_baseILj256ES2_ffffjLj1024EEEEELb1ELb1EEEvNS_9BwdParamsE)
        .other          _ZN10layer_norm22ln_bwd_finalize_kernelINS_22Kernel_traits_finalizeILj256E6__halfffffjLb1ELj1024ELj4ENS_18Kernel_traits_baseILj256ES2_ffffjLj1024EEEEELb1ELb1EEEvNS_9BwdParamsE,@"STO_CUDA_ENTRY STV_DEFAULT"
_ZN10layer_norm22ln_bwd_finalize_kernelINS_22Kernel_traits_finalizeILj256E6__halfffffjLb1ELj1024ELj4ENS_18Kernel_traits_baseILj256ES2_ffffjLj1024EEEEELb1ELb1EEEvNS_9BwdParamsE:
.text._ZN10layer_norm22ln_bwd_finalize_kernelINS_22Kernel_traits_finalizeILj256E6__halfffffjLb1ELj1024ELj4ENS_18Kernel_traits_baseILj256ES2_ffffjLj1024EEEEELb1ELb1EEEvNS_9BwdParamsE:
        /* <DEDUP_REMOVED lines=19> */
.L_x_3907:
        /* <DEDUP_REMOVED lines=32> */
.L_x_3899:
        /* <DEDUP_REMOVED lines=47> */
.L_x_3898:
[----:B------:R-:W-:Y:S05]  /*0620*/  BSYNC B1 ;  /* 0x0000000000017941 */ /* 0x000fea0003800000 */
.L_x_3897:
        /* <DEDUP_REMOVED lines=29> */
.L_x_3901:
[----:B------:R-:W-:Y:S05]  /*0800*/  BSYNC B1 ;  /* 0x0000000000017941 */ /* 0x000fea0003800000 */
.L_x_3900:
        /* <DEDUP_REMOVED lines=13> */
.L_x_3896:
[----:B------:R-:W-:Y:S05]  /*08e0*/  BSYNC B0 ;  /* 0x0000000000007941 */ /* 0x000fea0003800000 */
.L_x_3895:
        /* <DEDUP_REMOVED lines=12> */
.L_x_3908:
        /* <DEDUP_REMOVED lines=27> */
.L_x_3909:
        /* <DEDUP_REMOVED lines=9> */
.L_x_3902:
        /* <DEDUP_REMOVED lines=19> */
.L_x_3906:
[----:B------:R-:W-:Y:S05]  /*0d20*/  BSYNC B0 ;  /* 0x0000000000007941 */ /* 0x000fea0003800000 */
.L_x_3905:
[C---:B------:R-:W-:Y:S02]  /*0d30*/  ISETP.GT.U32.AND P1, PT, R4.reuse, -0x101, PT ;  /* 0xfffffeff0400780c */ /* 0x040fe40003f24070 */
[----:B------:R-:W-:-:S02]  /*0d40*/  IADD3 R4, R4, 0x100, RZ ;  /* 0x0000010004047810 */ /* 0x000fc40007ffe0ff */
[----:B------:R-:W-:-:S09]  /*0d50*/  IADD3 R5, R5, 0x80, RZ ;  /* 0x0000008005057810 */ /* 0x000fd20007ffe0ff */
[----:B012---:R-:W-:Y:S05]  /*0d60*/  @P1 BRA `(.L_x_3907) ;  /* 0xfffff3c000001947 */ /* 0x007fea000383ffff */
[----:B------:R-:W-:Y:S05]  /*0d70*/  EXIT ;  /* 0x000000000000794d */ /* 0x000fea0003800000 */
.L_x_3903:
[----:B------:R-:W-:Y:S01]  /*0d80*/  HFMA2.MMA R14, -RZ, RZ, 0, 1.847743988037109375e-06 ;  /* 0x0000001fff0e7435 */ /* 0x000fe200000001ff */
[----:B---3--:R-:W-:Y:S01]  /*0d90*/  IMAD.MOV.U32 R18, RZ, RZ, R10 ;  /* 0x000000ffff127224 */ /* 0x008fe200078e000a */
[----:B------:R-:W-:Y:S01]  /*0da0*/  MOV R17, 0x1 ;  /* 0x0000000100117802 */ /* 0x000fe20000000f00 */
[----:B------:R-:W-:Y:S01]  /*0db0*/  IMAD.MOV.U32 R19, RZ, RZ, -0x1 ;  /* 0xffffffffff137424 */ /* 0x000fe200078e00ff */
[----:B------:R-:W-:Y:S02]  /*0dc0*/  MOV R8, 0xde0 ;  /* 0x00000de000087802 */ /* 0x000fe40000000f00 */
[----:B012---:R-:W-:Y:S05]  /*0dd0*/  CALL.REL.NOINC `($__internal_178_$__cuda_sm70_shflsync_bfly_p) ;  /* 0x0000059000007944 */ /* 0x007fea0003c00000 */
[----:B01----:R-:W-:Y:S05]  /*0de0*/  BRA `(.L_x_3908) ;  /* 0xfffffbc000007947 */ /* 0x003fea000383ffff */
.L_x_3904:
[----:B------:R-:W-:Y:S01]  /*0df0*/  HFMA2.MMA R14, -RZ, RZ, 0, 1.847743988037109375e-06 ;  /* 0x0000001fff0e7435 */ /* 0x000fe200000001ff */
[----:B------:R-:W-:Y:S01]  /*0e00*/  MOV R17, 0x2 ;  /* 0x0000000200117802 */ /* 0x000fe20000000f00 */
[----:B------:R-:W-:Y:S01]  /*0e10*/  IMAD.MOV.U32 R19, RZ, RZ, -0x1 ;  /* 0xffffffffff137424 */ /* 0x000fe200078e00ff */
[----:B------:R-:W-:-:S03]  /*0e20*/  MOV R8, 0xe40 ;  /* 0x00000e4000087802 */ /* 0x000fc60000000f00 */
[----:B0123--:R-:W-:Y:S05]  /*0e30*/  CALL.REL.NOINC `($__internal_178_$__cuda_sm70_shflsync_bfly_p) ;  /* 0x0000053000007944 */ /* 0x00ffea0003c00000 */
[----:B01----:R-:W-:Y:S01]  /*0e40*/  FADD.FTZ R18, R18, R14 ;  /* 0x0000000e12127221 */ /* 0x003fe20000010000 */
[----:B------:R-:W-:Y:S01]  /*0e50*/  HFMA2.MMA R14, -RZ, RZ, 0, 1.847743988037109375e-06 ;  /* 0x0000001fff0e7435 */ /* 0x000fe200000001ff */
[----:B------:R-:W-:Y:S01]  /*0e60*/  MOV R17, 0x4 ;  /* 0x0000000400117802 */ /* 0x000fe20000000f00 */
[----:B------:R-:W-:Y:S01]  /*0e70*/  IMAD.MOV.U32 R19, RZ, RZ, -0x1 ;  /* 0xffffffffff137424 */ /* 0x000fe200078e00ff */
[----:B------:R-:W-:-:S03]  /*0e80*/  MOV R8, 0xea0 ;  /* 0x00000ea000087802 */ /* 0x000fc60000000f00 */
[----:B------:R-:W-:Y:S05]  /*0e90*/  CALL.REL.NOINC `($__internal_178_$__cuda_sm70_shflsync_bfly_p) ;  /* 0x000004d000007944 */ /* 0x000fea0003c00000 */
[----:B01----:R-:W-:Y:S01]  /*0ea0*/  FADD.FTZ R18, R18, R14 ;  /* 0x0000000e12127221 */ /* 0x003fe20000010000 */
[----:B------:R-:W-:Y:S01]  /*0eb0*/  HFMA2.MMA R14, -RZ, RZ, 0, 1.847743988037109375e-06 ;  /* 0x0000001fff0e7435 */ /* 0x000fe200000001ff */
[----:B------:R-:W-:Y:S01]  /*0ec0*/  MOV R17, 0x8 ;  /* 0x0000000800117802 */ /* 0x000fe20000000f00 */
[----:B------:R-:W-:Y:S01]  /*0ed0*/  IMAD.MOV.U32 R19, RZ, RZ, -0x1 ;  /* 0xffffffffff137424 */ /* 0x000fe200078e00ff */
[----:B------:R-:W-:-:S03]  /*0ee0*/  MOV R8, 0xf00 ;  /* 0x00000f0000087802 */ /* 0x000fc60000000f00 */
[----:B------:R-:W-:Y:S05]  /*0ef0*/  CALL.REL.NOINC `($__internal_178_$__cuda_sm70_shflsync_bfly_p) ;  /* 0x0000047000007944 */ /* 0x000fea0003c00000 */
[----:B-1----:R-:W-:Y:S01]  /*0f00*/  FADD.FTZ R10, R18, R14 ;  /* 0x0000000e120a7221 */ /* 0x002fe20000010000 */
[----:B------:R-:W-:Y:S01]  /*0f10*/  HFMA2.MMA R14, -RZ, RZ, 0, 1.847743988037109375e-06 ;  /* 0x0000001fff0e7435 */ /* 0x000fe200000001ff */
[----:B0-----:R-:W-:Y:S01]  /*0f20*/  MOV R17, 0x10 ;  /* 0x0000001000117802 */ /* 0x001fe20000000f00 */
[----:B------:R-:W-:Y:S01]  /*0f30*/  IMAD.MOV.U32 R19, RZ, RZ, -0x1 ;  /* 0xffffffffff137424 */ /* 0x000fe200078e00ff */
[----:B------:R-:W-:-:S02]  /*0f40*/  MOV R8, 0xf70 ;  /* 0x00000f7000087802 */ /* 0x000fc40000000f00 */
[----:B------:R-:W-:Y:S02]  /*0f50*/  MOV R18, R10 ;  /* 0x0000000a00127202 */ /* 0x000fe40000000f00 */
[----:B------:R-:W-:Y:S05]  /*0f60*/  CALL.REL.NOINC `($__internal_178_$__cuda_sm70_shflsync_bfly_p) ;  /* 0x0000040000007944 */ /* 0x000fea0003c00000 */
[----:B0-----:R-:W-:Y:S01]  /*0f70*/  HFMA2.MMA R17, -RZ, RZ, 0, 5.9604644775390625e-08 ;  /* 0x00000001ff117435 */ /* 0x001fe200000001ff */
[----:B-1----:R-:W-:Y:S01]  /*0f80*/  MOV R13, R14 ;  /* 0x0000000e000d7202 */ /* 0x002fe20000000f00 */
[----:B------:R-:W-:Y:S01]  /*0f90*/  IMAD.MOV.U32 R18, RZ, RZ, R15 ;  /* 0x000000ffff127224 */ /* 0x000fe200078e000f */
[----:B------:R-:W-:Y:S01]  /*0fa0*/  MOV R14, 0x1f ;  /* 0x0000001f000e7802 */ /* 0x000fe20000000f00 */
[----:B------:R-:W-:Y:S01]  /*0fb0*/  IMAD.MOV.U32 R19, RZ, RZ, -0x1 ;  /* 0xffffffffff137424 */ /* 0x000fe200078e00ff */
[----:B------:R-:W-:Y:S02]  /*0fc0*/  MOV R8, 0xfe0 ;  /* 0x00000fe000087802 */ /* 0x000fe40000000f00 */
[----:B------:R-:W-:Y:S05]  /*0fd0*/  CALL.REL.NOINC `($__internal_178_$__cuda_sm70_shflsync_bfly_p) ;  /* 0x0000039000007944 */ /* 0x000fea0003c00000 */
[----:B0-----:R-:W-:Y:S01]  /*0fe0*/  HFMA2.MMA R17, -RZ, RZ, 0, 1.1920928955078125e-07 ;  /* 0x00000002ff117435 */ /* 0x001fe200000001ff */
[----:B-1----:R-:W-:Y:S01]  /*0ff0*/  FADD.FTZ R18, R15, R14 ;  /* 0x0000000e0f127221 */ /* 0x002fe20000010000 */
[----:B------:R-:W-:Y:S01]  /*1000*/  MOV R14, 0x1f ;  /* 0x0000001f000e7802 */ /* 0x000fe20000000f00 */
[----:B------:R-:W-:Y:S01]  /*1010*/  IMAD.MOV.U32 R19, RZ, RZ, -0x1 ;  /* 0xffffffffff137424 */ /* 0x000fe200078e00ff */
[----:B------:R-:W-:Y:S02]  /*1020*/  MOV R8, 0x1040 ;  /* 0x0000104000087802 */ /* 0x000fe40000000f00 */
[----:B------:R-:W-:Y:S05]  /*1030*/  CALL.REL.NOINC `($__internal_178_$__cuda_sm70_shflsync_bfly_p) ;  /* 0x0000033000007944 */ /* 0x000fea0003c00000 */
[----:B0-----:R-:W-:Y:S01]  /*1040*/  HFMA2.MMA R17, -RZ, RZ, 0, 2.384185791015625e-07 ;  /* 0x00000004ff117435 */ /* 0x001fe200000001ff */
[----:B-1----:R-:W-:Y:S01]  /*1050*/  FADD.FTZ R18, R18, R14 ;  /* 0x0000000e12127221 */ /* 0x002fe20000010000 */
[----:B------:R-:W-:Y:S01]  /*1060*/  MOV R14, 0x1f ;  /* 0x0000001f000e7802 */ /* 0x000fe20000000f00 */
[----:B------:R-:W-:Y:S01]  /*1070*/  IMAD.MOV.U32 R19, RZ, RZ, -0x1 ;  /* 0xffffffffff137424 */ /* 0x000fe200078e00ff */
[----:B------:R-:W-:-:S02]  /*1080*/  MOV R8, 0x10a0 ;  /* 0x000010a000087802 */ /* 0x000fc40000000f00 */
[----:B------:R-:W-:Y:S05]  /*1090*/  CALL.REL.NOINC `($__internal_178_$__cuda_sm70_shflsync_bfly_p) ;  /* 0x000002d000007944 */ /* 0x000fea0003c00000 */
[----:B0-----:R-:W-:Y:S01]  /*10a0*/  HFMA2.MMA R17, -RZ, RZ, 0, 4.76837158203125e-07 ;  /* 0x00000008ff117435 */ /* 0x001fe200000001ff */
[----:B-1----:R-:W-:Y:S01]  /*10b0*/  FADD.FTZ R18, R18, R14 ;  /* 0x0000000e12127221 */ /* 0x002fe20000010000 */
[----:B------:R-:W-:Y:S01]  /*10c0*/  MOV R14, 0x1f ;  /* 0x0000001f000e7802 */ /* 0x000fe20000000f00 */
[----:B------:R-:W-:Y:S01]  /*10d0*/  IMAD.MOV.U32 R19, RZ, RZ, -0x1 ;  /* 0xffffffffff137424 */ /* 0x000fe200078e00ff */
[----:B------:R-:W-:-:S02]  /*10e0*/  MOV R8, 0x1100 ;  /* 0x0000110000087802 */ /* 0x000fc40000000f00 */
[----:B------:R-:W-:Y:S05]  /*10f0*/  CALL.REL.NOINC `($__internal_178_$__cuda_sm70_shflsync_bfly_p) ;  /* 0x0000027000007944 */ /* 0x000fea0003c00000 */
[----:B-1----:R-:W-:Y:S01]  /*1100*/  FADD.FTZ R12, R18, R14 ;  /* 0x0000000e120c7221 */ /* 0x002fe20000010000 */
[----:B0-----:R-:W-:Y:S01]  /*1110*/  HFMA2.MMA R17, -RZ, RZ, 0, 9.5367431640625e-07 ;  /* 0x00000010ff117435 */ /* 0x001fe200000001ff */
[----:B------:R-:W-:Y:S01]  /*1120*/  MOV R14, 0x1f ;  /* 0x0000001f000e7802 */ /* 0x000fe20000000f00 */
[----:B------:R-:W-:Y:S01]  /*1130*/  IMAD.MOV.U32 R19, RZ, RZ, -0x1 ;  /* 0xffffffffff137424 */ /* 0x000fe200078e00ff */
[----:B------:R-:W-:-:S02]  /*1140*/  MOV R8, 0x1170 ;  /* 0x0000117000087802 */ /* 0x000fc40000000f00 */
[----:B------:R-:W-:Y:S02]  /*1150*/  MOV R18, R12 ;  /* 0x0000000c00127202 */ /* 0x000fe40000000f00 */
[----:B------:R-:W-:Y:S05]  /*1160*/  CALL.REL.NOINC `($__internal_178_$__cuda_sm70_shflsync_bfly_p) ;  /* 0x0000020000007944 */ /* 0x000fea0003c00000 */
[----:B-1----:R-:W-:Y:S01]  /*1170*/  MOV R15, R14 ;  /* 0x0000000e000f7202 */ /* 0x002fe20000000f00 */
[----:B------:R-:W-:Y:S01]  /*1180*/  HFMA2.MMA R14, -RZ, RZ, 0, 1.847743988037109375e-06 ;  /* 0x0000001fff0e7435 */ /* 0x000fe200000001ff */
[----:B0-----:R-:W-:Y:S01]  /*1190*/  MOV R18, R11 ;  /* 0x0000000b00127202 */ /* 0x001fe20000000f00 */
[----:B------:R-:W-:Y:S01]  /*11a0*/  IMAD.MOV.U32 R17, RZ, RZ, 0x1 ;  /* 0x00000001ff117424 */ /* 0x000fe200078e00ff */
[----:B------:R-:W-:Y:S02]  /*11b0*/  MOV R19, 0xffffffff ;  /* 0xffffffff00137802 */ /* 0x000fe40000000f00 */
[----:B------:R-:W-:Y:S02]  /*11c0*/  MOV R8, 0x11e0 ;  /* 0x000011e000087802 */ /* 0x000fe40000000f00 */
[----:B------:R-:W-:Y:S05]  /*11d0*/  CALL.REL.NOINC `($__internal_178_$__cuda_sm70_shflsync_bfly_p) ;  /* 0x0000019000007944 */ /* 0x000fea0003c00000 */
[----:B0-----:R-:W-:Y:S01]  /*11e0*/  HFMA2.MMA R17, -RZ, RZ, 0, 1.1920928955078125e-07 ;  /* 0x00000002ff117435 */ /* 0x001fe200000001ff */
[----:B-1----:R-:W-:Y:S01]  /*11f0*/  FADD.FTZ R18, R11, R14 ;  /* 0x0000000e0b127221 */ /* 0x002fe20000010000 */
[----:B------:R-:W-:Y:S01]  /*1200*/  MOV R19, 0xffffffff ;  /* 0xffffffff00137802 */ /* 0x000fe20000000f00 */
[----:B------:R-:W-:Y:S01]  /*1210*/  IMAD.MOV.U32 R14, RZ, RZ, 0x1f ;  /* 0x0000001fff0e7424 */ /* 0x000fe200078e00ff */
[----:B------:R-:W-:-:S02]  /*1220*/  MOV R8, 0x1240 ;  /* 0x0000124000087802 */ /* 0x000fc40000000f00 */
        /* <DEDUP_REMOVED lines=9> */
[----:B------:R-:W-:-:S02]  /*12c0*/  MOV R14, 0x1f ;  /* 0x0000001f000e7802 */ /* 0x000fc40000000f00 */
[----:B------:R-:W-:Y:S02]  /*12d0*/  MOV R19, 0xffffffff ;  /* 0xffffffff00137802 */ /* 0x000fe40000000f00 */
[----:B------:R-:W-:Y:S02]  /*12e0*/  MOV R8, 0x1300 ;  /* 0x0000130000087802 */ /* 0x000fe40000000f00 */
[----:B------:R-:W-:Y:S05]  /*12f0*/  CALL.REL.NOINC `($__internal_178_$__cuda_sm70_shflsync_bfly_p) ;  /* 0x0000007000007944 */ /* 0x000fea0003c00000 */
[----:B01----:R-:W-:Y:S01]  /*1300*/  FADD.FTZ R18, R18, R14 ;  /* 0x0000000e12127221 */ /* 0x003fe20000010000 */
[----:B------:R-:W-:Y:S01]  /*1310*/  HFMA2.MMA R14, -RZ, RZ, 0, 1.847743988037109375e-06 ;  /* 0x0000001fff0e7435 */ /* 0x000fe200000001ff */
[----:B------:R-:W-:Y:S01]  /*1320*/  IMAD.MOV.U32 R17, RZ, RZ, 0x10 ;  /* 0x00000010ff117424 */ /* 0x000fe200078e00ff */
[----:B------:R-:W-:Y:S02]  /*1330*/  MOV R19, 0xffffffff ;  /* 0xffffffff00137802 */ /* 0x000fe40000000f00 */
[----:B------:R-:W-:Y:S02]  /*1340*/  MOV R8, 0x1360 ;  /* 0x0000136000087802 */ /* 0x000fe40000000f00 */
[----:B------:R-:W-:Y:S05]  /*1350*/  CALL.REL.NOINC `($__internal_178_$__cuda_sm70_shflsync_bfly_p) ;  /* 0x0000001000007944 */ /* 0x000fea0003c00000 */
[----:B01----:R-:W-:Y:S05]  /*1360*/  BRA `(.L_x_3909) ;  /* 0xfffff7f000007947 */ /* 0x003fea000383ffff */
        .weak           $__internal_178_$__cuda_sm70_shflsync_bfly_p
        .type           $__internal_178_$__cuda_sm70_shflsync_bfly_p,@function
        .size           $__internal_178_$__cuda_sm70_shflsync_bfly_p,(.L_x_4558 - $__internal_178_$__cuda_sm70_shflsync_bfly_p)
$__internal_178_$__cuda_sm70_shflsync_bfly_p:
[----:B------:R-:W-:Y:S01]  /*1370*/  HFMA2.MMA R9, -RZ, RZ, 0, 0 ;  /* 0x00000000ff097435 */ /* 0x000fe200000001ff */
[----:B------:R-:W-:Y:S04]  /*1380*/  WARPSYNC R19 ;  /* 0x0000001300007348 */ /* 0x000fe80003800000 */
[----:B------:R0:W1:Y:S01]  /*1390*/  SHFL.BFLY PT, R14, R18, R17, R14 ;  /* 0x0c000011120e7389 */ /* 0x00006200000e000e */
[----:B------:R-:W-:Y:S05]  /*13a0*/  RET.REL.NODEC R8 `(_ZN10layer_norm22ln_bwd_finalize_kernelINS_22Kernel_traits_finalizeILj256E6__halfffffjLb1ELj1024ELj4ENS_18Kernel_traits_baseILj256ES2_ffffjLj1024EEEEELb1ELb1EEEvNS_9BwdParamsE) ;  /* 0xffffec5008007950 */ /* 0x000fea0003c3ffff */
.L_x_3910:
        /* <DEDUP_REMOVED lines=13> */
.L_x_4558:


//--------------------- .text._ZN10layer_norm13ln_bwd_kernelINS_13Kernel_traitsI6__halfffffjLj256ELj1ELj4ELj1ELj16ENS_18Kernel_traits_baseILj256ES2_ffffjLj128EEEEELb1ELb1ELb1ELb1EEEvNS_9BwdParamsE --------------------------
	.section	.text._ZN10layer_norm13ln_bwd_kernelINS_13Kernel_traitsI6__halfffffjLj256ELj1ELj4ELj1ELj16ENS_18Kernel_traits_baseILj256ES2_ffffjLj128EEEEELb1ELb1ELb1ELb1EEEvNS_9BwdParamsE,"ax",@progbits
	.sectioninfo	@"SHI_REGISTERS=96"
	.align	128
        .global         _ZN10layer_norm13ln_bwd_kernelINS_13Kernel_traitsI6__halfffffjLj256ELj1ELj4ELj1ELj16ENS_18Kernel_traits_baseILj256ES2_ffffjLj128EEEEELb1ELb1ELb1ELb1EEEvNS_9BwdParamsE
        .type           _ZN10layer_norm13ln_bwd_kernelINS_13Kernel_traitsI6__halfffffjLj256ELj1ELj4ELj1ELj16ENS_18Kernel_traits_baseILj256ES2_ffffjLj128EEEEELb1ELb1ELb1ELb1EEEvNS_9BwdParamsE,@function
        .size           _ZN10layer_norm13ln_bwd_kernelINS_13Kernel_traitsI6__halfffffjLj256ELj1ELj4ELj1ELj16ENS_18Kernel_traits_baseILj256ES2_ffffjLj128EEEEELb1ELb1ELb1ELb1EEEvNS_9BwdParamsE,(.L_x_4559 - _ZN10layer_norm13ln_bwd_kernelINS_13Kernel_traitsI6__halfffffjLj256ELj1ELj4ELj1ELj16ENS_18Kernel_traits_baseILj256ES2_ffffjLj128EEEEELb1ELb1ELb1ELb1EEEvNS_9BwdParamsE)
        .other          _ZN10layer_norm13ln_bwd_kernelINS_13Kernel_traitsI6__halfffffjLj256ELj1ELj4ELj1ELj16ENS_18Kernel_traits_baseILj256ES2_ffffjLj128EEEEELb1ELb1ELb1ELb1EEEvNS_9BwdParamsE,@"STO_CUDA_ENTRY STV_DEFAULT"
_ZN10layer_norm13ln_bwd_kernelINS_13Kernel_traitsI6__halfffffjLj256ELj1ELj4ELj1ELj16ENS_18Kernel_traits_baseILj256ES2_ffffjLj128EEEEELb1ELb1ELb1ELb1EEEvNS_9BwdParamsE:
.text._ZN10layer_norm13ln_bwd_kernelINS_13Kernel_traitsI6__halfffffjLj256ELj1ELj4ELj1ELj16ENS_18Kernel_traits_baseILj256ES2_ffffjLj128EEEEELb1ELb1ELb1ELb1EEEvNS_9BwdParamsE:
        /* <DEDUP_REMOVED lines=21> */
.L_x_3911:
        /* <DEDUP_REMOVED lines=8> */
[----:B------:R-:W4:Y:S04]  /*01d0*/  LDG.E.64 R78, [R4.64] ;  /* 0x00000004044e7981 */ /* 0x000f28000c1e1b00 */
[----:B------:R-:W5:Y:S01]  /*01e0*/  LDG.E.64 R6, [R4.64+0x100] ;  /* 0x0001000404067981 */ /* 0x000f62000c1e1b00 */
        /* <DEDUP_REMOVED lines=37> */
.L_x_3952:
[----:B------:R-:W-:-:S10]  /*0440*/  HFMA2.MMA R88, -RZ, RZ, 0, 2.384185791015625e-07 ;  /* 0x00000004ff587435 */ /* 0x000fd400000001ff */
[----:B------:R-:W-:-:S05]  /*0450*/  IMAD.WIDE R6, R0, R88, c[0x0][0x1d8] ;  /* 0x0000760000067625 */ /* 0x000fca00078e0258 */
[----:B------:R0:W2:Y:S01]  /*0460*/  LDG.E R56, [R6.64] ;  /* 0x0000000406387981 */ /* 0x0000a2000c1e1900 */
[C---:B------:R-:W-:Y:S02]  /*0470*/  IMAD R57, R0.reuse, c[0x0][0x168], RZ ;  /* 0x00005a0000397a24 */ /* 0x040fe400078e02ff */
[----:B------:R-:W-:-:S03]  /*0480*/  IMAD.WIDE R68, R0, R88, c[0x0][0x1d0] ;  /* 0x0000740000447625 */ /* 0x000fc600078e0258 */
[----:B------:R-:W-:-:S03]  /*0490*/  SHF.R.S32.HI R58, RZ, 0x1f, R57 ;  /* 0x0000001fff3a7819 */ /* 0x000fc60000011439 */
[----:B------:R1:W5:Y:S01]  /*04a0*/  LDG.E R68, [R68.64] ;  /* 0x0000000444447981 */ /* 0x000362000c1e1900 */
[----:B------:R-:W-:Y:S01]  /*04b0*/  LEA.HI R57, R58, R57, RZ, 0x2 ;  /* 0x000000393a397211 */ /* 0x000fe200078f10ff */
[----:B0-----:R-:W-:Y:S01]  /*04c0*/  IMAD.WIDE R6, R0, R88, c[0x0][0x1a8] ;  /* 0x00006a0000067625 */ /* 0x001fe200078e0258 */
[----:B------:R-:W-:Y:S01]  /*04d0*/  LOP3.LUT R58, R92, 0x1f, RZ, 0xc0, !PT ;  /* 0x0000001f5c3a7812 */ /* 0x000fe200078ec0ff */
[----:B------:R-:W-:Y:S02]  /*04e0*/  BSSY B0, `(.L_x_3913) ;  /* 0x0000076000007945 */ /* 0x000fe40003800000 */
[----:B------:R-:W-:Y:S02]  /*04f0*/  IMAD.MOV.U32 R89, RZ, RZ, 0x10 ;  /* 0x00000010ff597424 */ /* 0x000fe400078e00ff */
[----:B------:R0:W5:Y:S01]  /*0500*/  LDG.E R6, [R6.64] ;  /* 0x0000000406067981 */ /* 0x000162000c1e1900 */
[----:B-1----:R-:W-:-:S04]  /*0510*/  LEA.HI.SX32 R69, R57, R58, 0x1e ;  /* 0x0000003a39457211 */ /* 0x002fc800078ff2ff */
[C---:B0-----:R-:W-:Y:S01]  /*0520*/  IADD3 R7, R69.reuse, 0x20, RZ ;  /* 0x0000002045077810 */ /* 0x041fe20007ffe0ff */
[----:B------:R-:W-:-:S04]  /*0530*/  IMAD.WIDE.U32 R64, R69, R89, c[0x0][0x218] ;  /* 0x0000860045407625 */ /* 0x000fc800078e0059 */
[----:B------:R-:W-:Y:S01]  /*0540*/  IMAD.WIDE.U32 R70, R7, R89, c[0x0][0x218] ;  /* 0x0000860007467625 */ /* 0x000fe200078e0059 */
[----:B--2---:R-:W-:-:S13]  /*0550*/  ISETP.GT.AND P6, PT, R56, RZ, PT ;  /* 0x000000ff3800720c */ /* 0x004fda0003fc4270 */
[----:B------:R-:W-:Y:S05]  /*0560*/  @P6 BRA `(.L_x_3914) ;  /* 0x0000013000006947 */ /* 0x000fea0003800000 */
[----:B-----5:R-:W-:Y:S02]  /*0570*/  ISETP.GE.AND P0, PT, R68, 0x1, PT ;  /* 0x000000014400780c */ /* 0x020fe40003f06270 */
[----:B------:R-:W-:-:S11]  /*0580*/  MOV R59, RZ ;  /* 0x000000ff003b7202 */ /* 0x000fd60000000f00 */
[----:B------:R-:W-:-:S05]  /*0590*/  @P0 IADD3 R56, R68, -0x1, RZ ;  /* 0xffffffff44380810 */ /* 0x000fca0007ffe0ff */
[----:B------:R-:W-:-:S05]  /*05a0*/  @P0 IMAD R56, R56, c[0x0][0x168], RZ ;  /* 0x00005a0038380a24 */ /* 0x000fca00078e02ff */
[----:B------:R-:W-:-:S04]  /*05b0*/  @P0 SHF.R.S32.HI R57, RZ, 0x1f, R56 ;  /* 0x0000001fff390819 */ /* 0x000fc80000011438 */
[----:B------:R-:W-:-:S04]  /*05c0*/  @P0 LEA.HI R57, R57, R56, RZ, 0x2 ;  /* 0x0000003839390211 */ /* 0x000fc800078f10ff */
[----:B------:R-:W-:Y:S02]  /*05d0*/  @P0 LEA.HI.SX32 R59, R57, R58, 0x1e ;  /* 0x0000003a393b0211 */ /* 0x000fe400078ff2ff */
[----:B------:R-:W-:-:S04]  /*05e0*/  ISETP.NE.U32.AND P0, PT, RZ, c[0x0][0x218], PT ;  /* 0x00008600ff007a0c */ /* 0x000fc80003f05070 */
[----:B------:R-:W-:Y:S02]  /*05f0*/  ISETP.NE.AND.EX P0, PT, RZ, c[0x0][0x21c], PT, P0 ;  /* 0x00008700ff007a0c */ /* 0x000fe40003f05300 */
[----:B------:R-:W-:-:S05]  /*0600*/  IADD3 R57, R59, 0x20, RZ ;  /* 0x000000203b397810 */ /* 0x000fca0007ffe0ff */
[----:B------:R-:W-:-:S06]  /*0610*/  IMAD.WIDE.U32 R56, R57, R88, c[0x0][0x190] ;  /* 0x0000640039387625 */ /* 0x000fcc00078e0058 */
[----:B------:R0:W5:Y:S04]  /*0620*/  @P0 LDG.E.128 R36, [R70.64] ;  /* 0x0000000446240981 */ /* 0x000168000c1e1d00 */
[----:B------:R1:W5:Y:S04]  /*0630*/  @P0 LDG.E.128 R32, [R64.64] ;  /* 0x0000000440200981 */ /* 0x000368000c1e1d00 */
[----:B0-----:R0:W5:Y:S01]  /*0640*/  LDG.E R70, [R56.64] ;  /* 0x0000000438467981 */ /* 0x001162000c1e1900 */
[----:B------:R-:W-:Y:S01]  /*0650*/  IMAD.WIDE.U32 R58, R59, R88, c[0x0][0x190] ;  /* 0x000064003b3a7625 */ /* 0x000fe200078e0058 */
[----:B-1----:R-:W-:-:S04]  /*0660*/  MOV R64, RZ ;  /* 0x000000ff00407202 */ /* 0x002fc80000000f00 */
[----:B------:R1:W5:Y:S02]  /*0670*/  LDG.E R71, [R58.64] ;  /* 0x000000043a477981 */ /* 0x000364000c1e1900 */
[----:B-1----:R-:W-:Y:S01]  /*0680*/  MOV R59, RZ ;  /* 0x000000ff003b7202 */ /* 0x002fe20000000f00 */
[----:B------:R-:W-:Y:S05]  /*0690*/  BRA `(.L_x_3915) ;  /* 0x000005a000007947 */ /* 0x000fea0003800000 */
.L_x_3914:
[----:B-----5:R-:W-:Y:S01]  /*06a0*/  ISETP.GE.AND P1, PT, R68, 0x1, PT ;  /* 0x000000014400780c */ /* 0x020fe20003f26270 */
[----:B------:R-:W-:Y:S01]  /*06b0*/  IMAD.WIDE R74, R0, R88, c[0x0][0x1a0] ;  /* 0x00006800004a7625 */ /* 0x000fe200078e0258 */
[----:B------:R-:W-:Y:S02]  /*06c0*/  IADD3 R56, R56, -0x1, RZ ;  /* 0xffffffff38387810 */ /* 0x000fe40007ffe0ff */
[----:B------:R-:W-:-:S03]  /*06d0*/  ISETP.NE.U32.AND P0, PT, RZ, c[0x0][0x218], PT ;  /* 0x00008600ff007a0c */ /* 0x000fc60003f05070 */
[----:B------:R-:W-:Y:S01]  /*06e0*/  IMAD R56, R56, c[0x0][0x168], RZ ;  /* 0x00005a0038387a24 */ /* 0x000fe200078e02ff */
[----:B------:R-:W2:Y:S05]  /*06f0*/  LDG.E R74, [R74.64] ;  /* 0x000000044a4a7981 */ /* 0x000eaa000c1e1900 */
[----:B------:R-:W-:-:S05]  /*0700*/  @P1 IADD3 R52, R68, -0x1, RZ ;  /* 0xffffffff44341810 */ /* 0x000fca0007ffe0ff */
[----:B------:R-:W-:Y:S01]  /*0710*/  @P1 IMAD R52, R52, c[0x0][0x168], RZ ;  /* 0x00005a0034341a24 */ /* 0x000fe200078e02ff */
[----:B------:R-:W-:-:S04]  /*0720*/  SHF.R.S32.HI R55, RZ, 0x1f, R56 ;  /* 0x0000001fff377819 */ /* 0x000fc80000011438 */
[----:B------:R-:W-:Y:S02]  /*0730*/  @P1 SHF.R.S32.HI R53, RZ, 0x1f, R52 ;  /* 0x0000001fff351819 */ /* 0x000fe40000011434 */
[----:B------:R-:W-:Y:S02]  /*0740*/  LEA.HI R59, R55, R56, RZ, 0x2 ;  /* 0x00000038373b7211 */ /* 0x000fe400078f10ff */
[----:B------:R-:W-:Y:S01]  /*0750*/  @P1 LEA.HI R57, R53, R52, RZ, 0x2 ;  /* 0x0000003435391211 */ /* 0x000fe200078f10ff */
[----:B------:R-:W-:Y:S01]  /*0760*/  IMAD.WIDE.U32 R52, R69, R89, c[0x0][0x188] ;  /* 0x0000620045347625 */ /* 0x000fe200078e0059 */
[----:B------:R-:W-:-:S05]  /*0770*/  LEA.HI.SX32 R66, R59, R58, 0x1e ;  /* 0x0000003a3b427211 */ /* 0x000fca00078ff2ff */
[----:B------:R-:W3:Y:S01]  /*0780*/  LDG.E.128 R52, [R52.64] ;  /* 0x0000000434347981 */ /* 0x000ee2000c1e1d00 */
[CC--:B------:R-:W-:Y:S01]  /*0790*/  IMAD.WIDE.U32 R60, R66.reuse, R89.reuse, c[0x0][0x208] ;  /* 0x00008200423c7625 */ /* 0x0c0fe200078e0059 */
[----:B------:R-:W-:Y:S02]  /*07a0*/  MOV R72, RZ ;  /* 0x000000ff00487202 */ /* 0x000fe40000000f00 */
[----:B------:R-:W-:Y:S02]  /*07b0*/  ISETP.NE.AND.EX P0, PT, RZ, c[0x0][0x21c], PT, P0 ;  /* 0x00008700ff007a0c */ /* 0x000fe40003f05300 */
[----:B------:R-:W-:Y:S01]  /*07c0*/  @P1 LEA.HI.SX32 R72, R57, R58, 0x1e ;  /* 0x0000003a39481211 */ /* 0x000fe200078ff2ff */
[----:B------:R-:W-:Y:S01]  /*07d0*/  IMAD.WIDE.U32 R56, R7, R89, c[0x0][0x188] ;  /* 0x0000620007387625 */ /* 0x000fe200078e0059 */
[----:B------:R-:W4:Y:S01]  /*07e0*/  LDG.E.128 R60, [R60.64] ;  /* 0x000000043c3c7981 */ /* 0x000f22000c1e1d00 */
[----:B------:R-:W-:-:S04]  /*07f0*/  IADD3 R66, R66, 0x20, RZ ;  /* 0x0000002042427810 */ /* 0x000fc80007ffe0ff */
[----:B------:R-:W4:Y:S04]  /*0800*/  LDG.E.128 R56, [R56.64] ;  /* 0x0000000438387981 */ /* 0x000f28000c1e1d00 */
[----:B------:R0:W5:Y:S04]  /*0810*/  @P0 LDG.E.128 R32, [R64.64] ;  /* 0x0000000440200981 */ /* 0x000168000c1e1d00 */
[----:B------:R1:W5:Y:S01]  /*0820*/  @P0 LDG.E.128 R36, [R70.64] ;  /* 0x0000000446240981 */ /* 0x000362000c1e1d00 */
[----:B0-----:R-:W-:-:S06]  /*0830*/  IMAD.WIDE.U32 R64, R66, R89, c[0x0][0x208] ;  /* 0x0000820042407625 */ /* 0x001fcc00078e0059 */
[----:B------:R-:W4:Y:S01]  /*0840*/  LDG.E.128 R64, [R64.64] ;  /* 0x0000000440407981 */ /* 0x000f22000c1e1d00 */
[----:B------:R-:W-:Y:S02]  /*0850*/  ISETP.NE.AND P0, PT, R93, RZ, PT ;  /* 0x000000ff5d00720c */ /* 0x000fe40003f05270 */
[C---:B------:R-:W-:Y:S01]  /*0860*/  IADD3 R73, R72.reuse, 0x20, RZ ;  /* 0x0000002048497810 */ /* 0x040fe20007ffe0ff */
[----:B-1----:R-:W-:-:S04]  /*0870*/  IMAD.WIDE.U32 R70, R72, R88, c[0x0][0x190] ;  /* 0x0000640048467625 */ /* 0x002fc800078e0058 */
[----:B------:R-:W-:Y:S02]  /*0880*/  IMAD.WIDE.U32 R72, R73, R88, c[0x0][0x190] ;  /* 0x0000640049487625 */ /* 0x000fe400078e0058 */
[----:B------:R0:W5:Y:S04]  /*0890*/  LDG.E R71, [R70.64] ;  /* 0x0000000446477981 */ /* 0x000168000c1e1900 */
[----:B0-----:R0:W5:Y:S01]  /*08a0*/  LDG.E R70, [R72.64] ;  /* 0x0000000448467981 */ /* 0x001162000c1e1900 */
[----:B--2---:R-:W-:-:S05]  /*08b0*/  FSEL R74, R74, RZ, !P0 ;  /* 0x000000ff4a4a7208 */ /* 0x004fca0004000000 */
[C---:B---3--:R-:W-:Y:S02]  /*08c0*/  FADD.FTZ R75, -R74.reuse, R52 ;  /* 0x000000344a4b7221 */ /* 0x048fe40000010100 */
[----:B------:R-:W-:Y:S02]  /*08d0*/  FADD.FTZ R53, -R74, R53 ;  /* 0x000000354a357221 */ /* 0x000fe40000010100 */
[----:B------:R-:W-:Y:S02]  /*08e0*/  FMUL.FTZ R52, R6, R75 ;  /* 0x0000004b06347220 */ /* 0x000fe40000410000 */
[C---:B------:R-:W-:Y:S02]  /*08f0*/  FADD.FTZ R55, -R74.reuse, R55 ;  /* 0x000000374a377221 */ /* 0x040fe40000010100 */
[----:B------:R-:W-:Y:S02]  /*0900*/  FADD.FTZ R54, -R74, R54 ;  /* 0x000000364a367221 */ /* 0x000fe40000010100 */
[----:B------:R-:W-:-:S02]  /*0910*/  FMUL.FTZ R53, R6, R53 ;  /* 0x0000003506357220 */ /* 0x000fc40000410000 */
[----:B----4-:R-:W-:Y:S02]  /*0920*/  FFMA.FTZ R8, R60, R52, R8 ;  /* 0x000000343c087223 */ /* 0x010fe40000010008 */
[----:B------:R-:W-:Y:S02]  /*0930*/  FADD.FTZ R28, R28, R60 ;  /* 0x0000003c1c1c7221 */ /* 0x000fe40000010000 */
[----:B------:R-:W-:Y:S02]  /*0940*/  FMUL.FTZ R60, R91, R60 ;  /* 0x0000003c5b3c7220 */ /* 0x000fe40000410000 */
[----:B------:R-:W-:Y:S02]  /*0950*/  FMUL.FTZ R55, R6, R55 ;  /* 0x0000003706377220 */ /* 0x000fe40000410000 */
[C---:B------:R-:W-:Y:S02]  /*0960*/  FADD.FTZ R77, -R74.reuse, R56 ;  /* 0x000000384a4d7221 */ /* 0x040fe40000010100 */
[----:B------:R-:W-:-:S02]  /*0970*/  FADD.FTZ R57, -R74, R57 ;  /* 0x000000394a397221 */ /* 0x000fc40000010100 */
[C---:B------:R-:W-:Y:S02]  /*0980*/  FADD.FTZ R89, -R74.reuse, R58 ;  /* 0x0000003a4a597221 */ /* 0x040fe40000010100 */
[----:B------:R-:W-:Y:S02]  /*0990*/  FADD.FTZ R59, -R74, R59 ;  /* 0x0000003b4a3b7221 */ /* 0x000fe40000010100 */
        /* <DEDUP_REMOVED lines=8> */
[----:B------:R-:W-:Y:S02]  /*0a20*/  FMUL.FTZ R75, R86, R63 ;  /* 0x0000003f564b7220 */ /* 0x000fe40000410000 */
[----:B------:R-:W-:-:S02]  /*0a30*/  FFMA.FTZ R10, R62, R54, R10 ;  /* 0x000000363e0a7223 */ /* 0x000fc4000001000a */
[----:B------:R-:W-:Y:S02]  /*0a40*/  FADD.FTZ R30, R30, R62 ;  /* 0x0000003e1e1e7221 */ /* 0x000fe40000010000 */
[C---:B0-----:R-:W-:Y:S02]  /*0a50*/  FMUL.FTZ R73, R6.reuse, R57 ;  /* 0x0000003906497220 */ /* 0x041fe40000410000 */
        /* <DEDUP_REMOVED lines=26> */
[----:B------:R-:W-:Y:S02]  /*0c00*/  FFMA.FTZ R13, R65, R73, R13 ;  /* 0x00000049410d7223 */ /* 0x000fe4000001000d */
[----:B------:R-:W-:-:S02]  /*0c10*/  FADD.FTZ R25, R25, R65 ;  /* 0x0000004119197221 */ /* 0x000fc40000010000 */
[----:B------:R-:W-:Y:S02]  /*0c20*/  FADD.FTZ R64, R64, R67 ;  /* 0x0000004340407221 */ /* 0x000fe40000010000 */
[----:B------:R-:W-:Y:S02]  /*0c30*/  FFMA.FTZ R59, R63, R67, R56 ;  /* 0x000000433f3b7223 */ /* 0x000fe40000010038 */
.L_x_3915:
[----:B0-----:R-:W-:Y:S05]  /*0c40*/  BSYNC B0 ;  /* 0x0000000000007941 */ /* 0x001fea0003800000 */
.L_x_3913:
[----:B------:R-:W-:Y:S05]  /*0c50*/  BRA.DIV ~URZ, `(.L_x_3916) ;  /* 0x000015327f007947 */ /* 0x000fea000b800000 */
[----:B------:R0:W1:Y:S02]  /*0c60*/  SHFL.BFLY PT, R65, R64, 0x1, 0x1f ;  /* 0x0c201f0040417f89 */ /* 0x00006400000e0000 */
.L_x_3953:
        /* <DEDUP_REMOVED lines=18> */
.L_x_3954:
[----:B------:R-:W-:Y:S01]  /*0d90*/  ISETP.GE.AND P5, PT, R68, 0x1, PT ;  /* 0x000000014400780c */ /* 0x000fe20003fa6270 */
[----:B--2---:R-:W-:Y:S02]  /*0da0*/  FADD.FTZ R88, R56, R59 ;  /* 0x0000003b38587221 */ /* 0x004fe40000010000 */
[----:B-1----:R-:W-:-:S10]  /*0db0*/  FADD.FTZ R65, R65, R64 ;  /* 0x0000004041417221 */ /* 0x002fd40000010000 */
[----:B------:R-:W-:Y:S02]  /*0dc0*/  @P5 IADD3 R68, R68, -0x1, RZ ;  /* 0xffffffff44445810 */ /* 0x000fe40007ffe0ff */
[----:B------:R-:W-:-:S03]  /*0dd0*/  @P5 LOP3.LUT R56, R92, 0x1f, RZ, 0xc0, !PT ;  /* 0x0000001f5c385812 */ /* 0x000fc600078ec0ff */
[----:B------:R-:W-:-:S05]  /*0de0*/  @P5 IMAD R68, R68, c[0x0][0x168], RZ ;  /* 0x00005a0044445a24 */ /* 0x000fca00078e02ff */
[----:B------:R-:W-:-:S04]  /*0df0*/  @P5 SHF.R.S32.HI R57, RZ, 0x1f, R68 ;  /* 0x0000001fff395819 */ /* 0x000fc80000011444 */
[----:B------:R-:W-:Y:S02]  /*0e00*/  @P5 LEA.HI R57, R57, R68, RZ, 0x2 ;  /* 0x0000004439395211 */ /* 0x000fe400078f10ff */
[----:B------:R-:W-:Y:S02]  /*0e10*/  MOV R68, RZ ;  /* 0x000000ff00447202 */ /* 0x000fe40000000f00 */
[----:B------:R-:W-:Y:S02]  /*0e20*/  @P5 LEA.HI.SX32 R68, R57, R56, 0x1e ;  /* 0x0000003839445211 */ /* 0x000fe400078ff2ff */
[----:B------:R-:W-:Y:S02]  /*0e30*/  @P5 MOV R57, 0x10 ;  /* 0x0000001000395802 */ /* 0x000fe40000000f00 */
[----:B------:R-:W-:Y:S01]  /*0e40*/  @!P6 ISETP.NE.U32.AND P2, PT, RZ, c[0x0][0x218], PT ;  /* 0x00008600ff00ea0c */ /* 0x000fe20003f45070 */
[----:B------:R-:W-:Y:S02]  /*0e50*/  FMUL.FTZ R65, R65, c[0x0][0x1e0] ;  /* 0x0000780041417a20 */ /* 0x000fe40000410000 */
[----:B------:R-:W-:Y:S01]  /*0e60*/  @P5 IMAD.WIDE.U32 R56, R68, R57, c[0x0][0x170] ;  /* 0x00005c0044385625 */ /* 0x000fe200078e0039 */
[----:B------:R-:W-:Y:S01]  /*0e70*/  @!P6 ISETP.NE.U32.AND P0, PT, RZ, c[0x0][0x218], PT ;  /* 0x00008600ff00ea0c */ /* 0x000fe20003f05070 */
[----:B------:R-:W-:Y:S01]  /*0e80*/  BSSY B0, `(.L_x_3918) ;  /* 0x0000013000007945 */ /* 0x000fe20003800000 */
[----:B------:R-:W-:-:S02]  /*0e90*/  @!P6 ISETP.NE.U32.AND P1, PT, RZ, c[0x0][0x218], PT ;  /* 0x00008600ff00ea0c */ /* 0x000fc40003f25070 */
[----:B------:R-:W-:Y:S01]  /*0ea0*/  @!P6 ISETP.NE.U32.AND P3, PT, RZ, c[0x0][0x218], PT ;  /* 0x00008600ff00ea0c */ /* 0x000fe20003f65070 */
[----:B------:R1:W5:Y:S01]  /*0eb0*/  @P5 LDG.E.128 R40, [R56.64] ;  /* 0x0000000438285981 */ /* 0x000362000c1e1d00 */
[----:B------:R-:W-:Y:S01]  /*0ec0*/  ISETP.NE.AND P4, PT, R93, RZ, PT ;  /* 0x000000ff5d00720c */ /* 0x000fe20003f85270 */
[----:B------:R-:W-:Y:S01]  /*0ed0*/  FMUL.FTZ R88, R88, c[0x0][0x1e0] ;  /* 0x0000780058587a20 */ /* 0x000fe20000410000 */
[----:B------:R-:W-:Y:S02]  /*0ee0*/  @!P6 ISETP.NE.AND.EX P2, PT, RZ, c[0x0][0x21c], PT, P2 ;  /* 0x00008700ff00ea0c */ /* 0x000fe40003f45320 */
[----:B------:R-:W-:Y:S02]  /*0ef0*/  @!P6 ISETP.NE.AND.EX P0, PT, RZ, c[0x0][0x21c], PT, P0 ;  /* 0x00008700ff00ea0c */ /* 0x000fe40003f05300 */
[----:B------:R-:W-:Y:S02]  /*0f00*/  @!P6 ISETP.NE.AND.EX P1, PT, RZ, c[0x0][0x21c], PT, P1 ;  /* 0x00008700ff00ea0c */ /* 0x000fe40003f25310 */
[----:B------:R-:W-:-:S02]  /*0f10*/  @!P6 ISETP.NE.AND.EX P3, PT, RZ, c[0x0][0x21c], PT, P3 ;  /* 0x00008700ff00ea0c */ /* 0x000fc40003f65330 */
[----:B------:R-:W-:Y:S02]  /*0f20*/  FSEL R89, R65, RZ, !P4 ;  /* 0x000000ff41597208 */ /* 0x000fe40006000000 */
[----:B-1---5:R-:W-:Y:S01]  /*0f30*/  @!P6 FSEL R56, R32, RZ, P2 ;  /* 0x000000ff2038e208 */ /* 0x022fe20001000000 */
[----:B------:R-:W-:Y:S05]  /*0f40*/  @!P6 BRA `(.L_x_3919) ;  /* 0x000000600000e947 */ /* 0x000fea0003800000 */
[----:B------:R-:W-:Y:S01]  /*0f50*/  ISETP.NE.U32.AND P2, PT, RZ, c[0x0][0x218], PT ;  /* 0x00008600ff007a0c */ /* 0x000fe20003f45070 */
[----:B------:R-:W-:-:S03]  /*0f60*/  FFMA.FTZ R57, R52, R88, R89 ;  /* 0x0000005834397223 */ /* 0x000fc60000010059 */
[----:B------:R-:W-:Y:S01]  /*0f70*/  ISETP.NE.AND.EX P2, PT, RZ, c[0x0][0x21c], PT, P2 ;  /* 0x00008700ff007a0c */ /* 0x000fe20003f45320 */
[----:B------:R-:W-:-:S04]  /*0f80*/  FADD.FTZ R57, R60, -R57 ;  /* 0x800000393c397221 */ /* 0x000fc80000010000 */
[----:B------:R-:W-:-:S08]  /*0f90*/  FMUL.FTZ R56, R6, R57 ;  /* 0x0000003906387220 */ /* 0x000fd00000410000 */
[----:B------:R-:W-:Y:S02]  /*0fa0*/  @P2 FADD.FTZ R56, R32, R56 ;  /* 0x0000003820382221 */ /* 0x000fe40000010000 */
.L_x_3919:
[----:B------:R-:W-:Y:S05]  /*0fb0*/  BSYNC B0 ;  /* 0x0000000000007941 */ /* 0x000fea0003800000 */
.L_x_3918:
[----:B------:R-:W-:Y:S01]  /*0fc0*/  BSSY B0, `(.L_x_3920) ;  /* 0x000000a000007945 */ /* 0x000fe20003800000 */
[----:B------:R-:W-:Y:S05]  /*0fd0*/  @!P5 BRA `(.L_x_3921) ;  /* 0x000000800000d947 */ /* 0x000fea0003800000 */
[----:B------:R-:W-:Y:S01]  /*0fe0*/  FMUL.FTZ R44, R56, c[0x0][0x1ec] ;  /* 0x00007b00382c7a20 */ /* 0x000fe20000410000 */
[----:B------:R-:W-:-:S03]  /*0ff0*/  LOP3.LUT P2, RZ, R71, 0xff, RZ, 0xc0, !PT ;  /* 0x000000ff47ff7812 */ /* 0x000fc6000784c0ff */
[----:B------:R-:W-:-:S04]  /*1000*/  FMUL.FTZ R58, R44, c[0x0][0x1e8] ;  /* 0x00007a002c3a7a20 */ /* 0x000fc80000410000 */
[----:B------:R-:W-:-:S05]  /*1010*/  FMUL.FTZ R44, R40, R58 ;  /* 0x0000003a282c7220 */ /* 0x000fca0000410000 */
[----:B------:R-:W-:Y:S01]  /*1020*/  FSEL R57, R44, RZ, P2 ;  /* 0x000000ff2c397208 */ /* 0x000fe20001000000 */
[----:B------:R-:W-:Y:S02]  /*1030*/  IMAD.MOV.U32 R44, RZ, RZ, RZ ;  /* 0x000000ffff2c7224 */ /* 0x000fe400078e00ff */
[----:B------:R-:W-:Y:S02]  /*1040*/  @P2 FMUL.FTZ R44, R81, R58 ;  /* 0x0000003a512c2220 */ /* 0x000fe40000410000 */
[----:B------:R-:W-:Y:S02]  /*1050*/  FADD.FTZ R20, R20, R57 ;  /* 0x0000003914147221 */ /* 0x000fe40000010000 */
.L_x_3921:
[----:B------:R-:W-:Y:S05]  /*1060*/  BSYNC B0 ;  /* 0x0000000000007941 */ /* 0x000fea0003800000 */
.L_x_3920:
        /* <DEDUP_REMOVED lines=9> */
.L_x_3923:
[----:B------:R-:W-:Y:S05]  /*1100*/  BSYNC B0 ;  /* 0x0000000000007941 */ /* 0x000fea0003800000 */
.L_x_3922:
[----:B------:R-:W-:Y:S01]  /*1110*/  BSSY B0, `(.L_x_3924) ;  /* 0x000000a000007945 */ /* 0x000fe20003800000 */
[----:B------:R-:W-:Y:S05]  /*1120*/  @!P5 BRA `(.L_x_3925) ;  /* 0x000000800000d947 */ /* 0x000fea0003800000 */
[----:B------:R-:W-:Y:S01]  /*1130*/  FMUL.FTZ R45, R57, c[0x0][0x1ec] ;  /* 0x00007b00392d7a20 */ /* 0x000fe20000410000 */
[----:B------:R-:W-:-:S03]  /*1140*/  LOP3.LUT P0, RZ, R71, 0xff00, RZ, 0xc0, !PT ;  /* 0x0000ff0047ff7812 */ /* 0x000fc6000780c0ff */
[----:B0-----:R-:W-:-:S04]  /*1150*/  FMUL.FTZ R59, R45, c[0x0][0x1e8] ;  /* 0x00007a002d3b7a20 */ /* 0x001fc80000410000 */
[----:B------:R-:W-:-:S05]  /*1160*/  FMUL.FTZ R45, R41, R59 ;  /* 0x0000003b292d7220 */ /* 0x000fca0000410000 */
[----:B------:R-:W-:Y:S01]  /*1170*/  FSEL R58, R45, RZ, P0 ;  /* 0x000000ff2d3a7208 */ /* 0x000fe20000000000 */
[----:B------:R-:W-:-:S04]  /*1180*/  HFMA2.MMA R45, -RZ, RZ, 0, 0 ;  /* 0x00000000ff2d7435 */ /* 0x000fc800000001ff */
[----:B------:R-:W-:Y:S02]  /*1190*/  FADD.FTZ R21, R21, R58 ;  /* 0x0000003a15157221 */ /* 0x000fe40000010000 */
[----:B------:R-:W-:Y:S02]  /*11a0*/  @P0 FMUL.FTZ R45, R80, R59 ;  /* 0x0000003b502d0220 */ /* 0x000fe40000410000 */
.L_x_3925:
[----:B------:R-:W-:Y:S05]  /*11b0*/  BSYNC B0 ;  /* 0x0000000000007941 */ /* 0x000fea0003800000 */
.L_x_3924:
        /* <DEDUP_REMOVED lines=9> */
.L_x_3927:
[----:B------:R-:W-:Y:S05]  /*1250*/  BSYNC B0 ;  /* 0x0000000000007941 */ /* 0x000fea0003800000 */
.L_x_3926:
[----:B------:R-:W-:Y:S01]  /*1260*/  BSSY B0, `(.L_x_3928) ;  /* 0x000000a000007945 */ /* 0x000fe20003800000 */
[----:B------:R-:W-:Y:S05]  /*1270*/  @!P5 BRA `(.L_x_3929) ;  /* 0x000000800000d947 */ /* 0x000fea0003800000 */
[----:B------:R-:W-:Y:S01]  /*1280*/  FMUL.FTZ R46, R58, c[0x0][0x1ec] ;  /* 0x00007b003a2e7a20 */ /* 0x000fe20000410000 */
[----:B------:R-:W-:-:S03]  /*1290*/  LOP3.LUT P0, RZ, R71, 0xff0000, RZ, 0xc0, !PT ;  /* 0x00ff000047ff7812 */ /* 0x000fc6000780c0ff */
[----:B0-----:R-:W-:-:S04]  /*12a0*/  FMUL.FTZ R64, R46, c[0x0][0x1e8] ;  /* 0x00007a002e407a20 */ /* 0x001fc80000410000 */
[----:B------:R-:W-:-:S05]  /*12b0*/  FMUL.FTZ R46, R42, R64 ;  /* 0x000000402a2e7220 */ /* 0x000fca0000410000 */
[----:B------:R-:W-:Y:S02]  /*12c0*/  FSEL R59, R46, RZ, P0 ;  /* 0x000000ff2e3b7208 */ /* 0x000fe40000000000 */
[----:B------:R-:W-:Y:S01]  /*12d0*/  MOV R46, RZ ;  /* 0x000000ff002e7202 */ /* 0x000fe20000000f00 */
[----:B------:R-:W-:Y:S02]  /*12e0*/  @P0 FMUL.FTZ R46, R79, R64 ;  /* 0x000000404f2e0220 */ /* 0x000fe40000410000 */
[----:B------:R-:W-:Y:S02]  /*12f0*/  FADD.FTZ R22, R22, R59 ;  /* 0x0000003b16167221 */ /* 0x000fe40000010000 */
.L_x_3929:
[----:B------:R-:W-:Y:S05]  /*1300*/  BSYNC B0 ;  /* 0x0000000000007941 */ /* 0x000fea0003800000 */
.L_x_3928:
        /* <DEDUP_REMOVED lines=9> */
.L_x_3931:
[----:B------:R-:W-:Y:S05]  /*13a0*/  BSYNC B0 ;  /* 0x0000000000007941 */ /* 0x000fea0003800000 */
.L_x_3930:
[----:B------:R-:W-:Y:S01]  /*13b0*/  BSSY B0, `(.L_x_3932) ;  /* 0x000000a000007945 */ /* 0x000fe20003800000 */
[----:B------:R-:W-:Y:S05]  /*13c0*/  @!P5 BRA `(.L_x_3933) ;  /* 0x000000800000d947 */ /* 0x000fea0003800000 */
[----:B------:R-:W-:Y:S01]  /*13d0*/  FMUL.FTZ R47, R59, c[0x0][0x1ec] ;  /* 0x00007b003b2f7a20 */ /* 0x000fe20000410000 */
[----:B------:R-:W-:-:S03]  /*13e0*/  LOP3.LUT P0, RZ, R71, 0xff000000, RZ, 0xc0, !PT ;  /* 0xff00000047ff7812 */ /* 0x000fc6000780c0ff */
[----:B------:R-:W-:-:S04]  /*13f0*/  FMUL.FTZ R65, R47, c[0x0][0x1e8] ;  /* 0x00007a002f417a20 */ /* 0x000fc80000410000 */
[----:B------:R-:W-:-:S05]  /*1400*/  FMUL.FTZ R47, R43, R65 ;  /* 0x000000412b2f7220 */ /* 0x000fca0000410000 */
[----:B------:R-:W-:Y:S01]  /*1410*/  FSEL R64, R47, RZ, P0 ;  /* 0x000000ff2f407208 */ /* 0x000fe20000000000 */
[----:B------:R-:W-:-:S04]  /*1420*/  HFMA2.MMA R47, -RZ, RZ, 0, 0 ;  /* 0x00000000ff2f7435 */ /* 0x000fc800000001ff */
[----:B------:R-:W-:Y:S02]  /*1430*/  FADD.FTZ R23, R23, R64 ;  /* 0x0000004017177221 */ /* 0x000fe40000010000 */
[----:B------:R-:W-:Y:S02]  /*1440*/  @P0 FMUL.FTZ R47, R78, R65 ;  /* 0x000000414e2f0220 */ /* 0x000fe40000410000 */
.L_x_3933:
[----:B------:R-:W-:Y:S05]  /*1450*/  BSYNC B0 ;  /* 0x0000000000007941 */ /* 0x000fea0003800000 */
.L_x_3932:
[----:B------:R-:W-:Y:S01]  /*1460*/  ISETP.NE.U32.AND P1, PT, RZ, c[0x0][0x258], PT ;  /* 0x00009600ff007a0c */ /* 0x000fe20003f25070 */
[----:B------:R-:W-:Y:S01]  /*1470*/  BSSY B0, `(.L_x_3934) ;  /* 0x0000017000007945 */ /* 0x000fe20003800000 */
[----:B------:R-:W-:Y:S02]  /*1480*/  ISETP.NE.U32.AND P0, PT, RZ, c[0x0][0x258], PT ;  /* 0x00009600ff007a0c */ /* 0x000fe40003f05070 */
[----:B------:R-:W-:Y:S02]  /*1490*/  ISETP.NE.AND.EX P1, PT, RZ, c[0x0][0x25c], PT, P1 ;  /* 0x00009700ff007a0c */ /* 0x000fe40003f25310 */
[----:B------:R-:W-:Y:S02]  /*14a0*/  ISETP.NE.AND.EX P0, PT, RZ, c[0x0][0x25c], PT, P0 ;  /* 0x00009700ff007a0c */ /* 0x000fe40003f05300 */
[----:B------:R-:W-:-:S02]  /*14b0*/  @!P6 ISETP.NE.U32.AND P3, PT, RZ, c[0x0][0x218], PT ;  /* 0x00008600ff00ea0c */ /* 0x000fc40003f65070 */
[----:B------:R-:W-:Y:S02]  /*14c0*/  SEL R56, R56, R48, P0 ;  /* 0x0000003038387207 */ /* 0x000fe40000000000 */
[----:B------:R-:W-:Y:S02]  /*14d0*/  SEL R57, R57, R49, P0 ;  /* 0x0000003139397207 */ /* 0x000fe40000000000 */
[----:B------:R-:W-:Y:S02]  /*14e0*/  SEL R58, R58, R50, P0 ;  /* 0x000000323a3a7207 */ /* 0x000fe40000000000 */
[----:B------:R-:W-:Y:S02]  /*14f0*/  SEL R59, R59, R51, P0 ;  /* 0x000000333b3b7207 */ /* 0x000fe40000000000 */
[----:B------:R-:W-:Y:S02]  /*1500*/  @P1 MOV R64, 0x10 ;  /* 0x0000001000401802 */ /* 0x000fe40000000f00 */
[----:B------:R-:W-:-:S02]  /*1510*/  @!P6 ISETP.NE.U32.AND P4, PT, RZ, c[0x0][0x218], PT ;  /* 0x00008600ff00ea0c */ /* 0x000fc40003f85070 */
[----:B------:R-:W-:Y:S01]  /*1520*/  @!P6 ISETP.NE.U32.AND P2, PT, RZ, c[0x0][0x218], PT ;  /* 0x00008600ff00ea0c */ /* 0x000fe20003f45070 */
[----:B------:R-:W-:Y:S01]  /*1530*/  @P1 IMAD.WIDE.U32 R64, R69, R64, c[0x0][0x258] ;  /* 0x0000960045401625 */ /* 0x000fe200078e0040 */
[----:B------:R-:W-:Y:S02]  /*1540*/  @P5 MOV R69, 0x10 ;  /* 0x0000001000455802 */ /* 0x000fe40000000f00 */
[----:B------:R-:W-:Y:S02]  /*1550*/  @!P6 ISETP.NE.AND.EX P3, PT, RZ, c[0x0][0x21c], PT, P3 ;  /* 0x00008700ff00ea0c */ /* 0x000fe40003f65330 */
[----:B------:R0:W-:Y:S02]  /*1560*/  @P1 STG.E.128 [R64.64], R56 ;  /* 0x0000003840001986 */ /* 0x0001e4000c101d04 */
[C---:B0-----:R-:W-:Y:S01]  /*1570*/  @P5 IMAD.WIDE.U32 R56, R68.reuse, R69, c[0x0][0x248] ;  /* 0x0000920044385625 */ /* 0x041fe200078e0045 */
[----:B------:R-:W-:-:S04]  /*1580*/  IADD3 R68, R68, 0x20, RZ ;  /* 0x0000002044447810 */ /* 0x000fc80007ffe0ff */
[----:B------:R0:W-:Y:S01]  /*1590*/  @P5 STG.E.128 [R56.64], R44 ;  /* 0x0000002c38005986 */ /* 0x0001e2000c101d04 */
[----:B------:R-:W-:Y:S05]  /*15a0*/  @!P5 BRA `(.L_x_3935) ;  /* 0x000000300000d947 */ /* 0x000fea0003800000 */
[----:B------:R-:W-:-:S10]  /*15b0*/  HFMA2.MMA R41, -RZ, RZ, 0, 9.5367431640625e-07 ;  /* 0x00000010ff297435 */ /* 0x000fd400000001ff */
[----:B------:R-:W-:-:S06]  /*15c0*/  IMAD.WIDE.U32 R40, R68, R41, c[0x0][0x170] ;  /* 0x00005c0044287625 */ /* 0x000fcc00078e0029 */
[----:B------:R-:W5:Y:S02]  /*15d0*/  LDG.E.128 R40, [R40.64] ;  /* 0x0000000428287981 */ /* 0x000f64000c1e1d00 */
.L_x_3935:
[----:B------:R-:W-:Y:S05]  /*15e0*/  BSYNC B0 ;  /* 0x0000000000007941 */ /* 0x000fea0003800000 */
.L_x_3934:
        /* <DEDUP_REMOVED lines=9> */
.L_x_3937:
[----:B------:R-:W-:Y:S05]  /*1680*/  BSYNC B0 ;  /* 0x0000000000007941 */ /* 0x000fea0003800000 */
.L_x_3936:
[----:B------:R-:W-:Y:S01]  /*1690*/  BSSY B0, `(.L_x_3938) ;  /* 0x000000a000007945 */ /* 0x000fe20003800000 */
[----:B------:R-:W-:Y:S05]  /*16a0*/  @!P5 BRA `(.L_x_3939) ;  /* 0x000000800000d947 */ /* 0x000fea0003800000 */
[----:B------:R-:W-:Y:S01]  /*16b0*/  FMUL.FTZ R44, R57, c[0x0][0x1ec] ;  /* 0x00007b00392c7a20 */ /* 0x000fe20000410000 */
[----:B------:R-:W-:-:S03]  /*16c0*/  LOP3.LUT P3, RZ, R70, 0xff, RZ, 0xc0, !PT ;  /* 0x000000ff46ff7812 */ /* 0x000fc6000786c0ff */
[----:B------:R-:W-:-:S04]  /*16d0*/  FMUL.FTZ R65, R44, c[0x0][0x1e8] ;  /* 0x00007a002c417a20 */ /* 0x000fc80000410000 */
[----:B-----5:R-:W-:-:S05]  /*16e0*/  FMUL.FTZ R44, R40, R65 ;  /* 0x00000041282c7220 */ /* 0x020fca0000410000 */
[----:B------:R-:W-:Y:S01]  /*16f0*/  FSEL R59, R44, RZ, P3 ;  /* 0x000000ff2c3b7208 */ /* 0x000fe20001800000 */
[----:B------:R-:W-:Y:S02]  /*1700*/  IMAD.MOV.U32 R44, RZ, RZ, RZ ;  /* 0x000000ffff2c7224 */ /* 0x000fe400078e00ff */
[----:B------:R-:W-:Y:S02]  /*1710*/  @P3 FMUL.FTZ R44, R2, R65 ;  /* 0x00000041022c3220 */ /* 0x000fe40000410000 */
[----:B------:R-:W-:Y:S02]  /*1720*/  FADD.FTZ R16, R16, R59 ;  /* 0x0000003b10107221 */ /* 0x000fe40000010000 */
.L_x_3939:
[----:B------:R-:W-:Y:S05]  /*1730*/  BSYNC B0 ;  /* 0x0000000000007941 */ /* 0x000fea0003800000 */
.L_x_3938:
[----:B------:R-:W-:Y:S01]  /*1740*/  @!P6 ISETP.NE.U32.AND P3, PT, RZ, c[0x0][0x218], PT ;  /* 0x00008600ff00ea0c */ /* 0x000fe20003f65070 */
[----:B------:R-:W-:Y:S01]  /*1750*/  BSSY B0, `(.L_x_3940) ;  /* 0x000000c000007945 */ /* 0x000fe20003800000 */
[----:B------:R-:W-:Y:S02]  /*1760*/  @!P6 ISETP.NE.AND.EX P4, PT, RZ, c[0x0][0x21c], PT, P4 ;  /* 0x00008700ff00ea0c */ /* 0x000fe40003f85340 */
[----:B------:R-:W-:Y:S02]  /*1770*/  @!P6 ISETP.NE.AND.EX P3, PT, RZ, c[0x0][0x21c], PT, P3 ;  /* 0x00008700ff00ea0c */ /* 0x000fe40003f65330 */
[----:B------:R-:W-:-:S02]  /*1780*/  @!P6 ISETP.NE.AND.EX P2, PT, RZ, c[0x0][0x21c], PT, P2 ;  /* 0x00008700ff00ea0c */ /* 0x000fc40003f45320 */
        /* <DEDUP_REMOVED lines=8> */
.L_x_3941:
[----:B------:R-:W-:Y:S05]  /*1810*/  BSYNC B0 ;  /* 0x0000000000007941 */ /* 0x000fea0003800000 */
.L_x_3940:
[----:B------:R-:W-:Y:S01]  /*1820*/  BSSY B0, `(.L_x_3942) ;  /* 0x000000a000007945 */ /* 0x000fe20003800000 */
[----:B------:R-:W-:Y:S05]  /*1830*/  @!P5 BRA `(.L_x_3943) ;  /* 0x000000800000d947 */ /* 0x000fea0003800000 */
[----:B------:R-:W-:Y:S01]  /*1840*/  FMUL.FTZ R45, R56, c[0x0][0x1ec] ;  /* 0x00007b00382d7a20 */ /* 0x000fe20000410000 */
[----:B------:R-:W-:-:S03]  /*1850*/  LOP3.LUT P3, RZ, R70, 0xff00, RZ, 0xc0, !PT ;  /* 0x0000ff0046ff7812 */ /* 0x000fc6000786c0ff */
[----:B------:R-:W-:-:S04]  /*1860*/  FMUL.FTZ R59, R45, c[0x0][0x1e8] ;  /* 0x00007a002d3b7a20 */ /* 0x000fc80000410000 */
[----:B-----5:R-:W-:-:S05]  /*1870*/  FMUL.FTZ R45, R41, R59 ;  /* 0x0000003b292d7220 */ /* 0x020fca0000410000 */
[----:B------:R-:W-:Y:S02]  /*1880*/  FSEL R58, R45, RZ, P3 ;  /* 0x000000ff2d3a7208 */ /* 0x000fe40001800000 */
[----:B------:R-:W-:Y:S01]  /*1890*/  MOV R45, RZ ;  /* 0x000000ff002d7202 */ /* 0x000fe20000000f00 */
[----:B------:R-:W-:Y:S02]  /*18a0*/  @P3 FMUL.FTZ R45, R4, R59 ;  /* 0x0000003b042d3220 */ /* 0x000fe40000410000 */
[----:B------:R-:W-:Y:S02]  /*18b0*/  FADD.FTZ R17, R17, R58 ;  /* 0x0000003a11117221 */ /* 0x000fe40000010000 */
.L_x_3943:
[----:B------:R-:W-:Y:S05]  /*18c0*/  BSYNC B0 ;  /* 0x0000000000007941 */ /* 0x000fea0003800000 */
.L_x_3942:
        /* <DEDUP_REMOVED lines=9> */
.L_x_3945:
[----:B------:R-:W-:Y:S05]  /*1960*/  BSYNC B0 ;  /* 0x0000000000007941 */ /* 0x000fea0003800000 */
.L_x_3944:
[----:B------:R-:W-:Y:S01]  /*1970*/  BSSY B0, `(.L_x_3946) ;  /* 0x000000a000007945 */ /* 0x000fe20003800000 */
[----:B------:R-:W-:Y:S05]  /*1980*/  @!P5 BRA `(.L_x_3947) ;  /* 0x000000800000d947 */ /* 0x000fea0003800000 */
[----:B------:R-:W-:Y:S01]  /*1990*/  FMUL.FTZ R46, R59, c[0x0][0x1ec] ;  /* 0x00007b003b2e7a20 */ /* 0x000fe20000410000 */
[----:B------:R-:W-:-:S03]  /*19a0*/  LOP3.LUT P3, RZ, R70, 0xff0000, RZ, 0xc0, !PT ;  /* 0x00ff000046ff7812 */ /* 0x000fc6000786c0ff */
[----:B------:R-:W-:-:S04]  /*19b0*/  FMUL.FTZ R58, R46, c[0x0][0x1e8] ;  /* 0x00007a002e3a7a20 */ /* 0x000fc80000410000 */
[----:B-----5:R-:W-:-:S05]  /*19c0*/  FMUL.FTZ R46, R42, R58 ;  /* 0x0000003a2a2e7220 */ /* 0x020fca0000410000 */
[----:B------:R-:W-:Y:S01]  /*19d0*/  FSEL R65, R46, RZ, P3 ;  /* 0x000000ff2e417208 */ /* 0x000fe20001800000 */
[----:B------:R-:W-:-:S04]  /*19e0*/  HFMA2.MMA R46, -RZ, RZ, 0, 0 ;  /* 0x00000000ff2e7435 */ /* 0x000fc800000001ff */
[----:B------:R-:W-:Y:S02]  /*19f0*/  FADD.FTZ R18, R18, R65 ;  /* 0x0000004112127221 */ /* 0x000fe40000010000 */
[----:B------:R-:W-:Y:S02]  /*1a00*/  @P3 FMUL.FTZ R46, R3, R58 ;  /* 0x0000003a032e3220 */ /* 0x000fe40000410000 */
.L_x_3947:
[----:B------:R-:W-:Y:S05]  /*1a10*/  BSYNC B0 ;  /* 0x0000000000007941 */ /* 0x000fea0003800000 */
.L_x_3946:
        /* <DEDUP_REMOVED lines=9> */
.L_x_3949:
[----:B------:R-:W-:Y:S05]  /*1ab0*/  BSYNC B0 ;  /* 0x0000000000007941 */ /* 0x000fea0003800000 */
.L_x_3948:
[----:B------:R-:W-:Y:S01]  /*1ac0*/  BSSY B0, `(.L_x_3950) ;  /* 0x000000e000007945 */ /* 0x000fe20003800000 */
[----:B------:R-:W-:Y:S02]  /*1ad0*/  SEL R48, R57, R48, P0 ;  /* 0x0000003039307207 */ /* 0x000fe40000000000 */
[----:B------:R-:W-:Y:S02]  /*1ae0*/  SEL R49, R56, R49, P0 ;  /* 0x0000003138317207 */ /* 0x000fe40000000000 */
[----:B------:R-:W-:Y:S02]  /*1af0*/  SEL R50, R59, R50, P0 ;  /* 0x000000323b327207 */ /* 0x000fe40000000000 */
[----:B------:R-:W-:Y:S01]  /*1b00*/  SEL R51, R58, R51, P0 ;  /* 0x000000333a337207 */ /* 0x000fe20000000000 */
        /* <DEDUP_REMOVED lines=9> */
.L_x_3951:
[----:B------:R-:W-:Y:S05]  /*1ba0*/  BSYNC B0 ;  /* 0x0000000000007941 */ /* 0x000fea0003800000 */
.L_x_3950:
[----:B------:R-:W-:Y:S02]  /*1bb0*/  @P1 MOV R6, 0x10 ;  /* 0x0000001000061802 */ /* 0x000fe40000000f00 */
[----:B------:R-:W-:Y:S02]  /*1bc0*/  @P5 MOV R57, 0x10 ;  /* 0x0000001000395802 */ /* 0x000fe40000000f00 */
[----:B------:R-:W-:Y:S01]  /*1bd0*/  MOV R59, c[0x0][0x160] ;  /* 0x00005800003b7a02 */ /* 0x000fe20000000f00 */
[----:B------:R-:W-:-:S04]  /*1be0*/  @P1 IMAD.WIDE.U32 R6, R7, R6, c[0x0][0x258] ;  /* 0x0000960007061625 */ /* 0x000fc800078e0006 */
[----:B------:R-:W-:Y:S01]  /*1bf0*/  @P5 IMAD.WIDE.U32 R56, R68, R57, c[0x0][0x248] ;  /* 0x0000920044385625 */ /* 0x000fe200078e0039 */
[----:B------:R0:W-:Y:S03]  /*1c00*/  @P1 STG.E.128 [R6.64], R48 ;  /* 0x0000003006001986 */ /* 0x0001e6000c101d04 */
[----:B------:R-:W-:Y:S01]  /*1c10*/  IMAD R0, R59, 0x4, R0 ;  /* 0x000000043b007824 */ /* 0x000fe200078e0200 */
[----:B------:R0:W-:Y:S04]  /*1c20*/  @P5 STG.E.128 [R56.64], R44 ;  /* 0x0000002c38005986 */ /* 0x0001e8000c101d04 */
[----:B------:R-:W-:-:S13]  /*1c30*/  ISETP.GE.AND P0, PT, R0, c[0x0][0x164], PT ;  /* 0x0000590000007a0c */ /* 0x000fda0003f06270 */
[----:B0----5:R-:W-:Y:S01]  /*1c40*/  @P0 CALL.REL.NOINC `(.L_x_3912) ;  /* 0x0000001000000944 */ /* 0x021fe20003c00000 */
[----:B------:R-:W-:Y:S05]  /*1c50*/  BRA `(.L_x_3952) ;  /* 0xffffe7e000007947 */ /* 0x000fea000383ffff */
.L_x_3912:
        /* <DEDUP_REMOVED lines=24> */
[----:B------:R-:W-:Y:S01]  /*1de0*/  STS.128 [R0.X16+0x200], R12 ;  /* 0x0002000c00007388 */ /* 0x000fe2000000cc00 */
[----:B0-----:R-:W-:-:S03]  /*1df0*/  FADD.FTZ R3, R3, R6 ;  /* 0x0000000603037221 */ /* 0x001fc60000010000 */
[----:B------:R-:W-:Y:S01]  /*1e00*/  BAR.SYNC.DEFER_BLOCKING 0x0 ;  /* 0x0000000000007b1d */ /* 0x000fe20000010000 */
[----:B------:R-:W-:Y:S02]  /*1e10*/  FADD.FTZ R33, R2, R33 ;  /* 0x0000002102217221 */ /* 0x000fe40000010000 */
[----:B-1----:R-:W-:-:S05]  /*1e20*/  IMAD R9, R30, c[0x0][0x168], RZ ;  /* 0x00005a001e097a24 */ /* 0x002fca00078e02ff */
        /* <DEDUP_REMOVED lines=54> */
.L_x_3916:
[----:B------:R-:W-:Y:S01]  /*2190*/  HFMA2.MMA R58, -RZ, RZ, 0, 5.9604644775390625e-08 ;  /* 0x00000001ff3a7435 */ /* 0x000fe200000001ff */
[----:B------:R-:W-:Y:S01]  /*21a0*/  MOV R57, R64 ;  /* 0x0000004000397202 */ /* 0x000fe20000000f00 */
[----:B------:R-:W-:Y:S01]  /*21b0*/  IMAD.MOV.U32 R88, RZ, RZ, -0x1 ;  /* 0xffffffffff587424 */ /* 0x000fe200078e00ff */
[----:B------:R-:W-:-:S02]  /*21c0*/  MOV R89, 0x1f ;  /* 0x0000001f00597802 */ /* 0x000fc40000000f00 */
[----:B------:R-:W-:Y:S02]  /*21d0*/  MOV R56, 0x21f0 ;  /* 0x000021f000387802 */ /* 0x000fe40000000f00 */
[----:B-----5:R-:W-:Y:S05]  /*21e0*/  CALL.REL.NOINC `($__internal_179_$__cuda_sm70_shflsync_bfly_p) ;  /* 0x0000046000007944 */ /* 0x020fea0003c00000 */
[----:B-1----:R-:W-:Y:S01]  /*21f0*/  MOV R65, R58 ;  /* 0x0000003a00417202 */ /* 0x002fe20000000f00 */
[----:B------:R-:W-:Y:S05]  /*2200*/  BRA `(.L_x_3953) ;  /* 0xffffea6000007947 */ /* 0x000fea000383ffff */
.L_x_3917:
[----:B------:R-:W-:Y:S01]  /*2210*/  HFMA2.MMA R58, -RZ, RZ, 0, 5.9604644775390625e-08 ;  /* 0x00000001ff3a7435 */ /* 0x000fe200000001ff */
[----:B------:R-:W-:Y:S02]  /*2220*/  MOV R57, R59 ;  /* 0x0000003b00397202 */ /* 0x000fe40000000f00 */
[----:B------:R-:W-:Y:S02]  /*2230*/  MOV R89, 0x1f ;  /* 0x0000001f00597802 */ /* 0x000fe40000000f00 */
[----:B------:R-:W-:Y:S02]  /*2240*/  MOV R88, 0xffffffff ;  /* 0xffffffff00587802 */ /* 0x000fe40000000f00 */
[----:B------:R-:W-:Y:S02]  /*2250*/  MOV R56, 0x2270 ;  /* 0x0000227000387802 */ /* 0x000fe40000000f00 */
[----:B01---5:R-:W-:Y:S05]  /*2260*/  CALL.REL.NOINC `($__internal_179_$__cuda_sm70_shflsync_bfly_p) ;  /* 0x000003e000007944 */ /* 0x023fea0003c00000 */
[----:B------:R-:W-:Y:S01]  /*2270*/  FADD.FTZ R64, R65, R64 ;  /* 0x0000004041407221 */ /* 0x000fe20000010000 */
[----:B------:R-:W-:Y:S01]  /*2280*/  MOV R88, 0xffffffff ;  /* 0xffffffff00587802 */ /* 0x000fe20000000f00 */
[----:B-1----:R-:W-:Y:S01]  /*2290*/  FADD.FTZ R59, R59, R58 ;  /* 0x0000003a3b3b7221 */ /* 0x002fe20000010000 */
[----:B------:R-:W-:Y:S01]  /*22a0*/  HFMA2.MMA R58, -RZ, RZ, 0, 1.1920928955078125e-07 ;  /* 0x00000002ff3a7435 */ /* 0x000fe200000001ff */
[----:B------:R-:W-:Y:S01]  /*22b0*/  IMAD.MOV.U32 R89, RZ, RZ, 0x1f ;  /* 0x0000001fff597424 */ /* 0x000fe200078e00ff */
[----:B------:R-:W-:-:S02]  /*22c0*/  MOV R57, R64 ;  /* 0x0000004000397202 */ /* 0x000fc40000000f00 */
[----:B------:R-:W-:Y:S02]  /*22d0*/  MOV R56, 0x22f0 ;  /* 0x000022f000387802 */ /* 0x000fe40000000f00 */
[----:B------:R-:W-:Y:S05]  /*22e0*/  CALL.REL.NOINC `($__internal_179_$__cuda_sm70_shflsync_bfly_p) ;  /* 0x0000036000007944 */ /* 0x000fea0003c00000 */
[----:B-1----:R-:W-:Y:S01]  /*22f0*/  MOV R65, R58 ;  /* 0x0000003a00417202 */ /* 0x002fe20000000f00 */
[----:B------:R-:W-:Y:S01]  /*2300*/  HFMA2.MMA R58, -RZ, RZ, 0, 1.1920928955078125e-07 ;  /* 0x00000002ff3a7435 */ /* 0x000fe200000001ff */
[----:B------:R-:W-:Y:S01]  /*2310*/  MOV R57, R59 ;  /* 0x0000003b00397202 */ /* 0x000fe20000000f00 */
[----:B------:R-:W-:Y:S01]  /*2320*/  IMAD.MOV.U32 R88, RZ, RZ, -0x1 ;  /* 0xffffffffff587424 */ /* 0x000fe200078e00ff */
[----:B------:R-:W-:Y:S02]  /*2330*/  MOV R89, 0x1f ;  /* 0x0000001f00597802 */ /* 0x000fe40000000f00 */
[----:B------:R-:W-:Y:S02]  /*2340*/  MOV R56, 0x2360 ;  /* 0x0000236000387802 */ /* 0x000fe40000000f00 */
[----:B------:R-:W-:Y:S05]  /*2350*/  CALL.REL.NOINC `($__internal_179_$__cuda_sm70_shflsync_bfly_p) ;  /* 0x000002f000007944 */ /* 0x000fea0003c00000 */
[----:B------:R-:W-:Y:S01]  /*2360*/  FADD.FTZ R64, R65, R64 ;  /* 0x0000004041407221 */ /* 0x000fe20000010000 */
[----:B------:R-:W-:Y:S01]  /*2370*/  MOV R89, 0x1f ;  /* 0x0000001f00597802 */ /* 0x000fe20000000f00 */
[----:B-1----:R-:W-:Y:S01]  /*2380*/  FADD.FTZ R59, R59, R58 ;  /* 0x0000003a3b3b7221 */ /* 0x002fe20000010000 */
[----:B------:R-:W-:Y:S01]  /*2390*/  HFMA2.MMA R58, -RZ, RZ, 0, 2.384185791015625e-07 ;  /* 0x00000004ff3a7435 */ /* 0x000fe200000001ff */
[----:B------:R-:W-:-:S02]  /*23a0*/  MOV R88, 0xffffffff ;  /* 0xffffffff00587802 */ /* 0x000fc40000000f00 */
[----:B------:R-:W-:Y:S02]  /*23b0*/  MOV R57, R64 ;  /* 0x0000004000397202 */ /* 0x000fe40000000f00 */
[----:B------:R-:W-:Y:S02]  /*23c0*/  MOV R56, 0x23e0 ;  /* 0x000023e000387802 */ /* 0x000fe40000000f00 */
[----:B------:R-:W-:Y:S05]  /*23d0*/  CALL.REL.NOINC `($__internal_179_$__cuda_sm70_shflsync_bfly_p) ;  /* 0x0000027000007944 */ /* 0x000fea0003c00000 */
[----:B------:R-:W-:Y:S01]  /*23e0*/  HFMA2.MMA R89, -RZ, RZ, 0, 1.847743988037109375e-06 ;  /* 0x0000001fff597435 */ /* 0x000fe200000001ff */
[----:B-1----:R-:W-:Y:S01]  /*23f0*/  MOV R65, R58 ;  /* 0x0000003a00417202 */ /* 0x002fe20000000f00 */
[----:B------:R-:W-:Y:S01]  /*2400*/  IMAD.MOV.U32 R58, RZ, RZ, 0x4 ;  /* 0x00000004ff3a7424 */ /* 0x000fe200078e00ff */
[----:B------:R-:W-:Y:S02]  /*2410*/  MOV R57, R59 ;  /* 0x0000003b00397202 */ /* 0x000fe40000000f00 */
[----:B------:R-:W-:Y:S02]  /*2420*/  MOV R88, 0xffffffff ;  /* 0xffffffff00587802 */ /* 0x000fe40000000f00 */
[----:B------:R-:W-:Y:S02]  /*2430*/  MOV R56, 0x2450 ;  /* 0x0000245000387802 */ /* 0x000fe40000000f00 */
[----:B------:R-:W-:Y:S05]  /*2440*/  CALL.REL.NOINC `($__internal_179_$__cuda_sm70_shflsync_bfly_p) ;  /* 0x0000020000007944 */ /* 0x000fea0003c00000 */
[----:B------:R-:W-:Y:S01]  /*2450*/  FADD.FTZ R64, R65, R64 ;  /* 0x0000004041407221 */ /* 0x000fe20000010000 */
[----:B------:R-:W-:Y:S01]  /*2460*/  MOV R89, 0x1f ;  /* 0x0000001f00597802 */ /* 0x000fe20000000f00 */
[----:B-1----:R-:W-:Y:S01]  /*2470*/  FADD.FTZ R59, R59, R58 ;  /* 0x0000003a3b3b7221 */ /* 0x002fe20000010000 */
[----:B------:R-:W-:Y:S01]  /*2480*/  HFMA2.MMA R58, -RZ, RZ, 0, 4.76837158203125e-07 ;  /* 0x00000008ff3a7435 */ /* 0x000fe200000001ff */
[----:B------:R-:W-:-:S02]  /*2490*/  MOV R88, 0xffffffff ;  /* 0xffffffff00587802 */ /* 0x000fc40000000f00 */
[----:B------:R-:W-:Y:S02]  /*24a0*/  MOV R57, R64 ;  /* 0x0000004000397202 */ /* 0x000fe40000000f00 */
[----:B------:R-:W-:Y:S02]  /*24b0*/  MOV R56, 0x24d0 ;  /* 0x000024d000387802 */ /* 0x000fe40000000f00 */
[----:B------:R-:W-:Y:S05]  /*24c0*/  CALL.REL.NOINC `($__internal_179_$__cuda_sm70_shflsync_bfly_p) ;  /* 0x0000018000007944 */ /* 0x000fea0003c00000 */
[----:B-1----:R-:W-:Y:S01]  /*24d0*/  IMAD.MOV.U32 R65, RZ, RZ, R58 ;  /* 0x000000ffff417224 */ /* 0x002fe200078e003a */
[----:B------:R-:W-:Y:S01]  /*24e0*/  HFMA2.MMA R58, -RZ, RZ, 0, 4.76837158203125e-07 ;  /* 0x00000008ff3a7435 */ /* 0x000fe200000001ff */
[----:B------:R-:W-:Y:S02]  /*24f0*/  MOV R57, R59 ;  /* 0x0000003b00397202 */ /* 0x000fe40000000f00 */
[----:B------:R-:W-:Y:S02]  /*2500*/  MOV R89, 0x1f ;  /* 0x0000001f00597802 */ /* 0x000fe40000000f00 */
[----:B------:R-:W-:Y:S02]  /*2510*/  MOV R88, 0xffffffff ;  /* 0xffffffff00587802 */ /* 0x000fe40000000f00 */
[----:B------:R-:W-:-:S02]  /*2520*/  MOV R56, 0x2540 ;  /* 0x0000254000387802 */ /* 0x000fc40000000f00 */
[----:B------:R-:W-:Y:S05]  /*2530*/  CALL.REL.NOINC `($__internal_179_$__cuda_sm70_shflsync_bfly_p) ;  /* 0x0000011000007944 */ /* 0x000fea0003c00000 */
[----:B------:R-:W-:Y:S01]  /*2540*/  FADD.FTZ R64, R65, R64 ;  /* 0x0000004041407221 */ /* 0x000fe20000010000 */
[----:B------:R-:W-:Y:S01]  /*2550*/  MOV R89, 0x1f ;  /* 0x0000001f00597802 */ /* 0x000fe20000000f00 */
[----:B-1----:R-:W-:Y:S01]  /*2560*/  FADD.FTZ R59, R59, R58 ;  /* 0x0000003a3b3b7221 */ /* 0x002fe20000010000 */
[----:B------:R-:W-:Y:S01]  /*2570*/  HFMA2.MMA R58, -RZ, RZ, 0, 9.5367431640625e-07 ;  /* 0x00000010ff3a7435 */ /* 0x000fe200000001ff */
[----:B------:R-:W-:Y:S01]  /*2580*/  MOV R88, 0xffffffff ;  /* 0xffffffff00587802 */ /* 0x000fe20000000f00 */
[----:B------:R-:W-:Y:S01]  /*2590*/  IMAD.MOV.U32 R57, RZ, RZ, R64 ;  /* 0x000000ffff397224 */ /* 0x000fe200078e0040 */
[----:B------:R-:W-:-:S03]  /*25a0*/  MOV R56, 0x25c0 ;  /* 0x000025c000387802 */ /* 0x000fc60000000f00 */
[----:B------:R-:W-:Y:S05]  /*25b0*/  CALL.REL.NOINC `($__internal_179_$__cuda_sm70_shflsync_bfly_p) ;  /* 0x0000009000007944 */ /* 0x000fea0003c00000 */
[----:B-1----:R-:W-:Y:S01]  /*25c0*/  MOV R65, R58 ;  /* 0x0000003a00417202 */ /* 0x002fe20000000f00 */
[----:B------:R-:W-:Y:S01]  /*25d0*/  HFMA2.MMA R58, -RZ, RZ, 0, 9.5367431640625e-07 ;  /* 0x00000010ff3a7435 */ /* 0x000fe200000001ff */
[----:B------:R-:W-:-:S02]  /*25e0*/  MOV R57, R59 ;  /* 0x0000003b00397202 */ /* 0x000fc40000000f00 */
[----:B------:R-:W-:Y:S02]  /*25f0*/  MOV R89, 0x1f ;  /* 0x0000001f00597802 */ /* 0x000fe40000000f00 */
[----:B------:R-:W-:Y:S02]  /*2600*/  MOV R88, 0xffffffff ;  /* 0xffffffff00587802 */ /* 0x000fe40000000f00 */
[----:B------:R-:W-:Y:S02]  /*2610*/  MOV R56, 0x2630 ;  /* 0x0000263000387802 */ /* 0x000fe40000000f00 */
[----:B------:R-:W-:Y:S05]  /*2620*/  CALL.REL.NOINC `($__internal_179_$__cuda_sm70_shflsync_bfly_p) ;  /* 0x0000002000007944 */ /* 0x000fea0003c00000 */
[----:B-1----:R-:W-:Y:S01]  /*2630*/  MOV R56, R58 ;  /* 0x0000003a00387202 */ /* 0x002fe20000000f00 */
[----:B------:R-:W-:Y:S05]  /*2640*/  BRA `(.L_x_3954) ;  /* 0xffffe74000007947 */ /* 0x000fea000383ffff */
        .weak           $__internal_179_$__cuda_sm70_shflsync_bfly_p
        .type           $__internal_179_$__cuda_sm70_shflsync_bfly_p,@function
        .size           $__internal_179_$__cuda_sm70_shflsync_bfly_p,(.L_x_4559 - $__internal_179_$__cuda_sm70_shflsync_bfly_p)
$__internal_179_$__cuda_sm70_shflsync_bfly_p:
[----:B------:R-:W-:Y:S04]  /*2650*/  WARPSYNC R88 ;  /* 0x0000005800007348 */ /* 0x000fe80003800000 */
[----:B------:R0:W1:Y:S02]  /*2660*/  SHFL.BFLY PT, R58, R57, R58, R89 ;  /* 0x0c00003a393a7389 */ /* 0x00006400000e0059 */
[----:B0-----:R-:W-:-:S06]  /*2670*/  HFMA2.MMA R57, -RZ, RZ, 0, 0 ;  /* 0x00000000ff397435 */ /* 0x001fcc00000001ff */
[----:B------:R-:W-:Y:S05]  /*2680*/  RET.REL.NODEC R56 `(_ZN10layer_norm13ln_bwd_kernelINS_13Kernel_traitsI6__halfffffjLj256ELj1ELj4ELj1ELj16ENS_18Kernel_traits_baseILj256ES2_ffffjLj128EEEEELb1ELb1ELb1ELb1EEEvNS_9BwdParamsE) ;  /* 0xffffd97038007950 */ /* 0x000fea0003c3ffff */
.L_x_3955:
        /* <DEDUP_REMOVED lines=15> */
.L_x_4559:


//--------------------- .text._ZN10layer_norm13ln_bwd_kernelINS_13Kernel_traitsIfffffjLj256ELj1ELj4ELj1ELj16ENS_18Kernel_traits_baseILj256EfffffjLj128EEEEELb0ELb0ELb0ELb0EEEvNS_9BwdParamsE --------------------------
	.section	.text._ZN10layer_norm13ln_bwd_kernelINS_13Kernel_traitsIfffffjLj256ELj1ELj4ELj1ELj16ENS_18Kernel_traits_baseILj256EfffffjLj128EEEEELb0ELb0ELb0ELb0EEEvNS_9BwdParamsE,"ax",@progbits
	.sectioninfo	@"SHI_REGISTERS=72"
	.align	128
        .global         _ZN10layer_norm13ln_bwd_kernelINS_13Kernel_traitsIfffffjLj256ELj1ELj4ELj1ELj16ENS_18Kernel_traits_baseILj256EfffffjLj128EEEEELb0ELb0ELb0ELb0EEEvNS_9BwdParamsE
        .type           _ZN10layer_norm13ln_bwd_kernelINS_13Kernel_traitsIfffffjLj256ELj1ELj4ELj1ELj16ENS_18Kernel_traits_baseILj256EfffffjLj128EEEEELb0ELb0ELb0ELb0EEEvNS_9BwdParamsE,@function
        .size           _ZN10layer_norm13ln_bwd_kernelINS_13Kernel_traitsIfffffjLj256ELj1ELj4ELj1ELj16ENS_18Kernel_traits_baseILj256EfffffjLj128EEEEELb0ELb0ELb0ELb0EEEvNS_9BwdParamsE,(.L_x_4560 - _ZN10layer_norm13ln_bwd_kernelINS_13Kernel_traitsIfffffjLj256ELj1ELj4ELj1ELj16ENS_18Kernel_traits_baseILj256EfffffjLj128EEEEELb0ELb0ELb0ELb0EEEvNS_9BwdParamsE)
        .other          _ZN10layer_norm13ln_bwd_kernelINS_13Kernel_traitsIfffffjLj256ELj1ELj4ELj1ELj16ENS_18Kernel_traits_baseILj256EfffffjLj128EEEEELb0ELb0ELb0ELb0EEEvNS_9BwdParamsE,@"STO_CUDA_ENTRY STV_DEFAULT"
_ZN10layer_norm13ln_bwd_kernelINS_13Kernel_traitsIfffffjLj256ELj1ELj4ELj1ELj16ENS_18Kernel_traits_baseILj256EfffffjLj128EEEEELb0ELb0ELb0ELb0EEEvNS_9BwdParamsE:
.text._ZN10layer_norm13ln_bwd_kernelINS_13Kernel_traitsIfffffjLj256ELj1ELj4ELj1ELj16ENS_18Kernel_traits_baseILj256EfffffjLj128EEEEELb0ELb0ELb0ELb0EEEvNS_9BwdParamsE:
        /* <DEDUP_REMOVED lines=15> */
[----:B------:R0:W5:Y:S01]  /*00f0*/  @P2 LDG.E.128 R32, [R4.64] ;  /* 0x0000000404202981 */ /* 0x000162000c1e1d00 */
[----:B------:R-:W-:-:S05]  /*0100*/  @P3 IMAD.WIDE.U32 R6, R6, R7, c[0x0][0x1b0] ;  /* 0x00006c0006063625 */ /* 0x000fca00078e0007 */
[----:B------:R0:W5:Y:S04]  /*0110*/  @P3 LDG.E.128 R28, [R6.64] ;  /* 0x00000004061c3981 */ /* 0x000168000c1e1d00 */
        /* <DEDUP_REMOVED lines=14> */
[----:B------:R-:W-:-:S07]  /*0200*/  HFMA2.MMA R25, -RZ, RZ, 0, 0 ;  /* 0x00000000ff197435 */ /* 0x000fce00000001ff */
.L_x_3967:
[----:B------:R-:W-:Y:S02]  /*0210*/  ISETP.NE.U32.AND P0, PT, RZ, c[0x0][0x1c0], PT ;  /* 0x00007000ff007a0c */ /* 0x000fe40003f05070 */
[----:B------:R-:W-:Y:S02]  /*0220*/  SHF.R.S32.HI R3, RZ, 0x1f, R2 ;  /* 0x0000001fff037819 */ /* 0x000fe40000011402 */
[----:B------:R-:W-:Y:S02]  /*0230*/  ISETP.NE.AND.EX P0, PT, RZ, c[0x0][0x1c4], PT, P0 ;  /* 0x00007100ff007a0c */ /* 0x000fe40003f05300 */
[----:B------:R-:W-:-:S05]  /*0240*/  MOV R51, 0x4 ;  /* 0x0000000400337802 */ /* 0x000fca0000000f00 */
[----:B------:R-:W-:-:S06]  /*0250*/  IMAD.WIDE R46, R2, R51, c[0x0][0x1a0] ;  /* 0x00006800022e7625 */ /* 0x000fcc00078e0233 */
[C---:B------:R-:W-:Y:S01]  /*0260*/  @P0 LEA R44, P1, R2.reuse, c[0x0][0x1c0], 0x2 ;  /* 0x00007000022c0a11 */ /* 0x040fe200078210ff */
[----:B------:R-:W2:Y:S03]  /*0270*/  LDG.E R46, [R46.64] ;  /* 0x000000042e2e7981 */ /* 0x000ea6000c1e1900 */
[----:B------:R-:W-:Y:S02]  /*0280*/  @P0 LEA.HI.X R45, R2, c[0x0][0x1c4], R3, 0x2, P1 ;  /* 0x00007100022d0a11 */ /* 0x000fe400008f1403 */
[----:B------:R-:W-:-:S06]  /*0290*/  MOV R3, 0x3f800000 ;  /* 0x3f80000000037802 */ /* 0x000fcc0000000f00 */
[----:B-----5:R1:W5:Y:S02]  /*02a0*/  @P0 LDG.E R3, [R44.64] ;  /* 0x000000042c030981 */ /* 0x020364000c1e1900 */
[----:B-1----:R-:W-:-:S05]  /*02b0*/  IMAD.WIDE R44, R2, R51, c[0x0][0x1a8] ;  /* 0x00006a00022c7625 */ /* 0x002fca00078e0233 */
[----:B------:R1:W5:Y:S01]  /*02c0*/  LDG.E R4, [R44.64] ;  /* 0x000000042c047981 */ /* 0x000362000c1e1900 */
[----:B------:R-:W-:Y:S01]  /*02d0*/  IMAD R0, R2, c[0x0][0x168], RZ ;  /* 0x00005a0002007a24 */ /* 0x000fe200078e02ff */
[----:B0-----:R-:W-:Y:S01]  /*02e0*/  ISETP.NE.AND P1, PT, R67, RZ, PT ;  /* 0x000000ff4300720c */ /* 0x001fe20003f25270 */
[----:B------:R-:W-:Y:S01]  /*02f0*/  BSSY B0, `(.L_x_3957) ;  /* 0x0000031000007945 */ /* 0x000fe20003800000 */
[----:B------:R-:W-:Y:S02]  /*0300*/  CS2R R54, SRZ ;  /* 0x0000000000367805 */ /* 0x000fe4000001ff00 */
[----:B------:R-:W-:-:S04]  /*0310*/  SHF.R.S32.HI R51, RZ, 0x1f, R0 ;  /* 0x0000001fff337819 */ /* 0x000fc80000011400 */
[----:B------:R-:W-:Y:S02]  /*0320*/  LEA.HI R0, R51, R0, RZ, 0x2 ;  /* 0x0000000033007211 */ /* 0x000fe400078f10ff */
[----:B------:R-:W-:-:S04]  /*0330*/  LOP3.LUT R51, R66, 0x1f, RZ, 0xc0, !PT ;  /* 0x0000001f42337812 */ /* 0x000fc800078ec0ff */
[----:B------:R-:W-:-:S04]  /*0340*/  LEA.HI.SX32 R0, R0, R51, 0x1e ;  /* 0x0000003300007211 */ /* 0x000fc800078ff2ff */
        /* <DEDUP_REMOVED lines=13> */
[----:B------:R0:W5:Y:S02]  /*0420*/  @P0 LDG.E.128 R8, [R60.64] ;  /* 0x000000043c080981 */ /* 0x000164000c1e1d00 */
[----:B0-----:R-:W-:Y:S01]  /*0430*/  IADD3 R60, R0, 0x20, RZ ;  /* 0x00000020003c7810 */ /* 0x001fe20007ffe0ff */
[C---:B--2---:R-:W-:Y:S02]  /*0440*/  FADD.FTZ R5, -R59.reuse, R52 ;  /* 0x000000343b057221 */ /* 0x044fe40000010100 */
[C---:B------:R-:W-:Y:S02]  /*0450*/  FADD.FTZ R51, -R59.reuse, R54 ;  /* 0x000000363b337221 */ /* 0x040fe40000010100 */
[C---:B-----5:R-:W-:Y:S02]  /*0460*/  FMUL.FTZ R64, R4.reuse, R5 ;  /* 0x0000000504407220 */ /* 0x060fe40000410000 */
[----:B------:R-:W-:Y:S02]  /*0470*/  FMUL.FTZ R6, R4, R51 ;  /* 0x0000003304067220 */ /* 0x000fe40000410000 */
[----:B------:R-:W-:-:S02]  /*0480*/  FADD.FTZ R65, -R59, R53 ;  /* 0x000000353b417221 */ /* 0x000fc40000010100 */
[----:B---3--:R-:W-:Y:S02]  /*0490*/  FMUL.FTZ R5, R32, R44 ;  /* 0x0000002c20057220 */ /* 0x008fe40000410000 */
[----:B------:R-:W-:Y:S02]  /*04a0*/  FADD.FTZ R16, R16, R44 ;  /* 0x0000002c10107221 */ /* 0x000fe40000010000 */
[----:B------:R-:W-:Y:S02]  /*04b0*/  FFMA.FTZ R24, R44, R64, R24 ;  /* 0x000000402c187223 */ /* 0x000fe40000010018 */
[----:B------:R-:W-:Y:S02]  /*04c0*/  FADD.FTZ R18, R18, R46 ;  /* 0x0000002e12127221 */ /* 0x000fe40000010000 */
[----:B------:R-:W-:Y:S02]  /*04d0*/  FFMA.FTZ R26, R46, R6, R26 ;  /* 0x000000062e1a7223 */ /* 0x000fe4000001001a */
[----:B------:R-:W-:-:S02]  /*04e0*/  FMUL.FTZ R53, R34, R46 ;  /* 0x0000002e22357220 */ /* 0x000fc40000410000 */
[----:B------:R-:W-:Y:S02]  /*04f0*/  FMUL.FTZ R65, R4, R65 ;  /* 0x0000004104417220 */ /* 0x000fe40000410000 */
[----:B------:R-:W-:Y:S02]  /*0500*/  FMUL.FTZ R61, R33, R45 ;  /* 0x0000002d213d7220 */ /* 0x000fe40000410000 */
[----:B------:R-:W-:Y:S02]  /*0510*/  FADD.FTZ R44, RZ, R5 ;  /* 0x00000005ff2c7221 */ /* 0x000fe40000010000 */
[----:B------:R-:W-:Y:S02]  /*0520*/  FFMA.FTZ R46, R64, R5, RZ ;  /* 0x00000005402e7223 */ /* 0x000fe400000100ff */
[----:B------:R-:W-:Y:S02]  /*0530*/  FADD.FTZ R55, -R59, R55 ;  /* 0x000000373b377221 */ /* 0x000fe40000010100 */
        /* <DEDUP_REMOVED lines=12> */
.L_x_3958:
[----:B-1----:R-:W-:Y:S05]  /*0600*/  BSYNC B0 ;  /* 0x0000000000007941 */ /* 0x002fea0003800000 */
.L_x_3957:
        /* <DEDUP_REMOVED lines=15> */
[----:B-----5:R-:W-:Y:S02]  /*0700*/  FMUL.FTZ R63, R4, R63 ;  /* 0x0000003f043f7220 */ /* 0x020fe40000410000 */
[----:B------:R-:W-:Y:S02]  /*0710*/  FADD.FTZ R69, -R59, R46 ;  /* 0x0000002e3b457221 */ /* 0x000fe40000010100 */
[----:B---3--:R-:W-:Y:S02]  /*0720*/  FADD.FTZ R12, R12, R48 ;  /* 0x000000300c0c7221 */ /* 0x008fe40000010000 */
[----:B------:R-:W-:-:S02]  /*0730*/  FMUL.FTZ R62, R4, R7 ;  /* 0x00000007043e7220 */ /* 0x000fc40000410000 */
        /* <DEDUP_REMOVED lines=14> */
[----:B0-----:R-:W-:Y:S02]  /*0820*/  FMUL.FTZ R56, R4, R47 ;  /* 0x0000002f04387220 */ /* 0x001fe40000410000 */
[----:B------:R-:W-:Y:S02]  /*0830*/  FADD.FTZ R44, R45, R50 ;  /* 0x000000322d2c7221 */ /* 0x000fe40000010000 */
[----:B------:R-:W-:Y:S02]  /*0840*/  FMUL.FTZ R57, R31, R51 ;  /* 0x000000331f397220 */ /* 0x000fe40000410000 */
[----:B------:R-:W-:-:S02]  /*0850*/  FFMA.FTZ R54, R7, R50, R54 ;  /* 0x0000003207367223 */ /* 0x000fc40000010036 */
[----:B------:R-:W-:Y:S02]  /*0860*/  FADD.FTZ R15, R15, R51 ;  /* 0x000000330f0f7221 */ /* 0x000fe40000010000 */
[----:B------:R-:W-:Y:S02]  /*0870*/  FFMA.FTZ R23, R51, R56, R23 ;  /* 0x0000003833177223 */ /* 0x000fe40000010017 */
[----:B------:R-:W-:Y:S02]  /*0880*/  FADD.FTZ R55, R44, R57 ;  /* 0x000000392c377221 */ /* 0x000fe40000010000 */
[----:B------:R-:W-:Y:S02]  /*0890*/  FFMA.FTZ R54, R56, R57, R54 ;  /* 0x0000003938367223 */ /* 0x000fe40000010036 */
.L_x_3960:
[----:B------:R-:W-:Y:S05]  /*08a0*/  BSYNC B0 ;  /* 0x0000000000007941 */ /* 0x000fea0003800000 */
.L_x_3959:
[----:B------:R-:W-:Y:S05]  /*08b0*/  BRA.DIV ~URZ, `(.L_x_3961) ;  /* 0x00000b127f007947 */ /* 0x000fea000b800000 */
[----:B------:R0:W1:Y:S02]  /*08c0*/  SHFL.BFLY PT, R47, R55, 0x1, 0x1f ;  /* 0x0c201f00372f7f89 */ /* 0x00006400000e0000 */
.L_x_3968:
        /* <DEDUP_REMOVED lines=18> */
.L_x_3969:
[----:B-1----:R-:W-:Y:S01]  /*09f0*/  FADD.FTZ R47, R47, R55 ;  /* 0x000000372f2f7221 */ /* 0x002fe20000010000 */
[----:B------:R-:W-:Y:S01]  /*0a00*/  BSSY B0, `(.L_x_3963) ;  /* 0x0000028000007945 */ /* 0x000fe20003800000 */
[----:B--2---:R-:W-:Y:S02]  /*0a10*/  FADD.FTZ R45, R45, R54 ;  /* 0x000000362d2d7221 */ /* 0x004fe40000010000 */
        /* <DEDUP_REMOVED lines=11> */
[-CC-:B------:R-:W-:Y:S02]  /*0ad0*/  FFMA.FTZ R44, R65, R51.reuse, R60.reuse ;  /* 0x00000033412c7223 */ /* 0x180fe4000001003c */
[----:B0-----:R-:W-:-:S02]  /*0ae0*/  FFMA.FTZ R55, R52, R51, R60 ;  /* 0x0000003334377223 */ /* 0x001fc4000001003c */
[----:B------:R-:W-:Y:S02]  /*0af0*/  FADD.FTZ R45, R61, -R44 ;  /* 0x8000002c3d2d7221 */ /* 0x000fe40000010000 */
[----:B------:R-:W-:Y:S02]  /*0b00*/  FADD.FTZ R59, R53, -R46 ;  /* 0x8000002e353b7221 */ /* 0x000fe40000010000 */
[----:B------:R-:W-:Y:S02]  /*0b10*/  FADD.FTZ R55, R58, -R55 ;  /* 0x800000373a377221 */ /* 0x000fe40000010000 */
[C---:B-----5:R-:W-:Y:S02]  /*0b20*/  FMUL.FTZ R47, R4.reuse, R47 ;  /* 0x0000002f042f7220 */ /* 0x060fe40000410000 */
[C---:B------:R-:W-:Y:S02]  /*0b30*/  FMUL.FTZ R46, R4.reuse, R45 ;  /* 0x0000002d042e7220 */ /* 0x040fe40000410000 */
[----:B------:R-:W-:-:S02]  /*0b40*/  FMUL.FTZ R59, R4, R59 ;  /* 0x0000003b043b7220 */ /* 0x000fc40000410000 */
[----:B------:R-:W-:Y:S01]  /*0b50*/  FMUL.FTZ R54, R4, R55 ;  /* 0x0000003704367220 */ /* 0x000fe20000410000 */
[----:B------:R-:W-:Y:S01]  /*0b60*/  MOV R55, 0x10 ;  /* 0x0000001000377802 */ /* 0x000fe20000000f00 */
[----:B------:R-:W-:Y:S02]  /*0b70*/  @P0 FADD.FTZ R47, R8, R47 ;  /* 0x0000002f082f0221 */ /* 0x000fe40000010000 */
[----:B------:R-:W-:Y:S02]  /*0b80*/  @P0 FADD.FTZ R46, R9, R46 ;  /* 0x0000002e092e0221 */ /* 0x000fe40000010000 */
[----:B------:R-:W-:Y:S01]  /*0b90*/  @P0 FADD.FTZ R59, R10, R59 ;  /* 0x0000003b0a3b0221 */ /* 0x000fe20000010000 */
[----:B------:R-:W-:Y:S01]  /*0ba0*/  SEL R40, R47, R40, P1 ;  /* 0x000000282f287207 */ /* 0x000fe20000800000 */
[----:B------:R-:W-:Y:S01]  /*0bb0*/  @P0 FADD.FTZ R54, R11, R54 ;  /* 0x000000360b360221 */ /* 0x000fe20000010000 */
[----:B------:R-:W-:Y:S01]  /*0bc0*/  SEL R41, R46, R41, P1 ;  /* 0x000000292e297207 */ /* 0x000fe20000800000 */
[----:B------:R-:W-:Y:S01]  /*0bd0*/  @P1 IMAD.WIDE.U32 R44, R0, R55, c[0x0][0x258] ;  /* 0x00009600002c1625 */ /* 0x000fe200078e0037 */
[----:B------:R-:W-:-:S02]  /*0be0*/  SEL R42, R59, R42, P1 ;  /* 0x0000002a3b2a7207 */ /* 0x000fc40000800000 */
        /* <DEDUP_REMOVED lines=9> */
.L_x_3964:
[----:B------:R-:W-:Y:S05]  /*0c80*/  BSYNC B0 ;  /* 0x0000000000007941 */ /* 0x000fea0003800000 */
.L_x_3963:
        /* <DEDUP_REMOVED lines=14> */
[C---:B-----5:R-:W-:Y:S01]  /*0d70*/  FMUL.FTZ R46, R4.reuse, R51 ;  /* 0x00000033042e7220 */ /* 0x060fe20000410000 */
[----:B------:R-:W-:Y:S01]  /*0d80*/  HFMA2.MMA R51, -RZ, RZ, 0, 9.5367431640625e-07 ;  /* 0x00000010ff337435 */ /* 0x000fe200000001ff */
        /* <DEDUP_REMOVED lines=17> */
[----:B------:R-:W-:-:S05]  /*0ea0*/  IMAD.WIDE.U32 R54, R0, R51, c[0x0][0x248] ;  /* 0x0000920000367625 */ /* 0x000fca00078e0033 */
[----:B------:R0:W-:Y:S02]  /*0eb0*/  STG.E.128 [R54.64], R44 ;  /* 0x0000002c36007986 */ /* 0x0001e4000c101d04 */
.L_x_3966:
[----:B------:R-:W-:Y:S05]  /*0ec0*/  BSYNC B0 ;  /* 0x0000000000007941 */ /* 0x000fea0003800000 */
.L_x_3965:
[----:B-----5:R-:W-:-:S04]  /*0ed0*/  MOV R3, c[0x0][0x160] ;  /* 0x0000580000037a02 */ /* 0x020fc80000000f00 */
[----:B------:R-:W-:-:S04]  /*0ee0*/  LEA R2, R3, R2, 0x2 ;  /* 0x0000000203027211 */ /* 0x000fc800078e10ff */
[----:B------:R-:W-:-:S13]  /*0ef0*/  ISETP.GE.AND P0, PT, R2, c[0x0][0x164], PT ;  /* 0x0000590002007a0c */ /* 0x000fda0003f06270 */
[----:B0-----:R-:W-:Y:S05]  /*0f00*/  @!P0 BRA `(.L_x_3967) ;  /* 0xfffff30000008947 */ /* 0x001fea000383ffff */
.L_x_3956:
        /* <DEDUP_REMOVED lines=46> */
[----:B-----5:R-:W4:Y:S01]  /*11f0*/  LDS R29, [R66.X4+0xc00] ;  /* 0x000c0000421d7984 */ /* 0x020f220000004800 */
[----:B------:R-:W-:-:S03]  /*1200*/  @P1 MOV R5, R7 ;  /* 0x0000000700051202 */ /* 0x000fc60000000f00 */
        /* <DEDUP_REMOVED lines=28> */
.L_x_3961:
[----:B------:R-:W-:Y:S01]  /*13d0*/  HFMA2.MMA R45, -RZ, RZ, 0, 5.9604644775390625e-08 ;  /* 0x00000001ff2d7435 */ /* 0x000fe200000001ff */
[----:B------:R-:W-:Y:S01]  /*13e0*/  MOV R51, R55 ;  /* 0x0000003700337202 */ /* 0x000fe20000000f00 */
[----:B------:R-:W-:Y:S01]  /*13f0*/  IMAD.MOV.U32 R46, RZ, RZ, -0x1 ;  /* 0xffffffffff2e7424 */ /* 0x000fe200078e00ff */
[----:B------:R-:W-:-:S02]  /*1400*/  MOV R59, 0x1f ;  /* 0x0000001f003b7802 */ /* 0x000fc40000000f00 */
[----:B------:R-:W-:Y:S02]  /*1410*/  MOV R44, 0x1430 ;  /* 0x00001430002c7802 */ /* 0x000fe40000000f00 */
[----:B-----5:R-:W-:Y:S05]  /*1420*/  CALL.REL.NOINC `($__internal_180_$__cuda_sm70_shflsync_bfly_p) ;  /* 0x0000046000007944 */ /* 0x020fea0003c00000 */
[----:B-1----:R-:W-:Y:S01]  /*1430*/  MOV R47, R46 ;  /* 0x0000002e002f7202 */ /* 0x002fe20000000f00 */
[----:B------:R-:W-:Y:S05]  /*1440*/  BRA `(.L_x_3968) ;  /* 0xfffff48000007947 */ /* 0x000fea000383ffff */
.L_x_3962:
[----:B------:R-:W-:Y:S01]  /*1450*/  HFMA2.MMA R45, -RZ, RZ, 0, 5.9604644775390625e-08 ;  /* 0x00000001ff2d7435 */ /* 0x000fe200000001ff */
[----:B------:R-:W-:Y:S02]  /*1460*/  MOV R51, R54 ;  /* 0x0000003600337202 */ /* 0x000fe40000000f00 */
[----:B------:R-:W-:Y:S02]  /*1470*/  MOV R59, 0x1f ;  /* 0x0000001f003b7802 */ /* 0x000fe40000000f00 */
[----:B------:R-:W-:Y:S02]  /*1480*/  MOV R46, 0xffffffff ;  /* 0xffffffff002e7802 */ /* 0x000fe40000000f00 */
[----:B------:R-:W-:Y:S02]  /*1490*/  MOV R44, 0x14b0 ;  /* 0x000014b0002c7802 */ /* 0x000fe40000000f00 */
[----:B01---5:R-:W-:Y:S05]  /*14a0*/  CALL.REL.NOINC `($__internal_180_$__cuda_sm70_shflsync_bfly_p) ;  /* 0x000003e000007944 */ /* 0x023fea0003c00000 */
[----:B------:R-:W-:Y:S01]  /*14b0*/  FADD.FTZ R55, R47, R55 ;  /* 0x000000372f377221 */ /* 0x000fe20000010000 */
[----:B------:R-:W-:Y:S01]  /*14c0*/  HFMA2.MMA R45, -RZ, RZ, 0, 1.1920928955078125e-07 ;  /* 0x00000002ff2d7435 */ /* 0x000fe200000001ff */
[----:B-1----:R-:W-:Y:S01]  /*14d0*/  FADD.FTZ R54, R54, R46 ;  /* 0x0000002e36367221 */ /* 0x002fe20000010000 */
[----:B------:R-:W-:-:S02]  /*14e0*/  MOV R59, 0x1f ;  /* 0x0000001f003b7802 */ /* 0x000fc40000000f00 */
[----:B------:R-:W-:Y:S02]  /*14f0*/  MOV R46, 0xffffffff ;  /* 0xffffffff002e7802 */ /* 0x000fe40000000f00 */
[----:B------:R-:W-:Y:S02]  /*1500*/  MOV R51, R55 ;  /* 0x0000003700337202 */ /* 0x000fe40000000f00 */
[----:B------:R-:W-:Y:S02]  /*1510*/  MOV R44, 0x1530 ;  /* 0x00001530002c7802 */ /* 0x000fe40000000f00 */
[----:B------:R-:W-:Y:S05]  /*1520*/  CALL.REL.NOINC `($__internal_180_$__cuda_sm70_shflsync_bfly_p) ;  /* 0x0000036000007944 */ /* 0x000fea0003c00000 */
[----:B------:R-:W-:Y:S01]  /*1530*/  HFMA2.MMA R45, -RZ, RZ, 0, 1.1920928955078125e-07 ;  /* 0x00000002ff2d7435 */ /* 0x000fe200000001ff */
[----:B-1----:R-:W-:Y:S01]  /*1540*/  MOV R47, R46 ;  /* 0x0000002e002f7202 */ /* 0x002fe20000000f00 */
[----:B------:R-:W-:Y:S01]  /*1550*/  IMAD.MOV.U32 R46, RZ, RZ, -0x1 ;  /* 0xffffffffff2e7424 */ /* 0x000fe200078e00ff */
[----:B------:R-:W-:Y:S02]  /*1560*/  MOV R51, R54 ;  /* 0x0000003600337202 */ /* 0x000fe40000000f00 */
[----:B------:R-:W-:Y:S02]  /*1570*/  MOV R59, 0x1f ;  /* 0x0000001f003b7802 */ /* 0x000fe40000000f00 */
[----:B------:R-:W-:-:S02]  /*1580*/  MOV R44, 0x15a0 ;  /* 0x000015a0002c7802 */ /* 0x000fc40000000f00 */
[----:B------:R-:W-:Y:S05]  /*1590*/  CALL.REL.NOINC `($__internal_180_$__cuda_sm70_shflsync_bfly_p) ;  /* 0x000002f000007944 */ /* 0x000fea0003c00000 */
[----:B------:R-:W-:Y:S01]  /*15a0*/  FADD.FTZ R55, R47, R55 ;  /* 0x000000372f377221 */ /* 0x000fe20000010000 */
[----:B------:R-:W-:Y:S01]  /*15b0*/  HFMA2.MMA R45, -RZ, RZ, 0, 2.384185791015625e-07 ;  /* 0x00000004ff2d7435 */ /* 0x000fe200000001ff */
[----:B-1----:R-:W-:Y:S01]  /*15c0*/  FADD.FTZ R54, R54, R46 ;  /* 0x0000002e36367221 */ /* 0x002fe20000010000 */
[----:B------:R-:W-:-:S02]  /*15d0*/  MOV R59, 0x1f ;  /* 0x0000001f003b7802 */ /* 0x000fc40000000f00 */
[----:B------:R-:W-:Y:S02]  /*15e0*/  MOV R46, 0xffffffff ;  /* 0xffffffff002e7802 */ /* 0x000fe40000000f00 */
[----:B------:R-:W-:Y:S02]  /*15f0*/  MOV R51, R55 ;  /* 0x0000003700337202 */ /* 0x000fe40000000f00 */
[----:B------:R-:W-:Y:S02]  /*1600*/  MOV R44, 0x1620 ;  /* 0x00001620002c7802 */ /* 0x000fe40000000f00 */
[----:B------:R-:W-:Y:S05]  /*1610*/  CALL.REL.NOINC `($__internal_180_$__cuda_sm70_shflsync_bfly_p) ;  /* 0x0000027000007944 */ /* 0x000fea0003c00000 */
[----:B------:R-:W-:Y:S01]  /*1620*/  HFMA2.MMA R45, -RZ, RZ, 0, 2.384185791015625e-07 ;  /* 0x00000004ff2d7435 */ /* 0x000fe200000001ff */
[----:B-1----:R-:W-:Y:S02]  /*1630*/  MOV R47, R46 ;  /* 0x0000002e002f7202 */ /* 0x002fe40000000f00 */
[----:B------:R-:W-:Y:S02]  /*1640*/  MOV R51, R54 ;  /* 0x0000003600337202 */ /* 0x000fe40000000f00 */
[----:B------:R-:W-:Y:S02]  /*1650*/  MOV R59, 0x1f ;  /* 0x0000001f003b7802 */ /* 0x000fe40000000f00 */
[----:B------:R-:W-:-:S02]  /*1660*/  MOV R46, 0xffffffff ;  /* 0xffffffff002e7802 */ /* 0x000fc40000000f00 */
[----:B------:R-:W-:Y:S02]  /*1670*/  MOV R44, 0x1690 ;  /* 0x00001690002c7802 */ /* 0x000fe40000000f00 */
[----:B------:R-:W-:Y:S05]  /*1680*/  CALL.REL.NOINC `($__internal_180_$__cuda_sm70_shflsync_bfly_p) ;  /* 0x0000020000007944 */ /* 0x000fea0003c00000 */
[----:B------:R-:W-:Y:S01]  /*1690*/  FADD.FTZ R55, R47, R55 ;  /* 0x000000372f377221 */ /* 0x000fe20000010000 */
[----:B------:R-:W-:Y:S01]  /*16a0*/  HFMA2.MMA R45, -RZ, RZ, 0, 4.76837158203125e-07 ;  /* 0x00000008ff2d7435 */ /* 0x000fe200000001ff */
[----:B-1----:R-:W-:Y:S01]  /*16b0*/  FADD.FTZ R54, R54, R46 ;  /* 0x0000002e36367221 */ /* 0x002fe20000010000 */
[----:B------:R-:W-:Y:S02]  /*16c0*/  MOV R59, 0x1f ;  /* 0x0000001f003b7802 */ /* 0x000fe40000000f00 */
[----:B------:R-:W-:Y:S02]  /*16d0*/  MOV R46, 0xffffffff ;  /* 0xffffffff002e7802 */ /* 0x000fe40000000f00 */
[----:B------:R-:W-:Y:S02]  /*16e0*/  MOV R51, R55 ;  /* 0x0000003700337202 */ /* 0x000fe40000000f00 */
[----:B------:R-:W-:Y:S02]  /*16f0*/  MOV R44, 0x1710 ;  /* 0x00001710002c7802 */ /* 0x000fe40000000f00 */
[----:B------:R-:W-:Y:S05]  /*1700*/  CALL.REL.NOINC `($__internal_180_$__cuda_sm70_shflsync_bfly_p) ;  /* 0x0000018000007944 */ /* 0x000fea0003c00000 */
[----:B------:R-:W-:Y:S01]  /*1710*/  HFMA2.MMA R45, -RZ, RZ, 0, 4.76837158203125e-07 ;  /* 0x00000008ff2d7435 */ /* 0x000fe200000001ff */
[----:B-1----:R-:W-:Y:S01]  /*1720*/  MOV R47, R46 ;  /* 0x0000002e002f7202 */ /* 0x002fe20000000f00 */
[----:B------:R-:W-:Y:S01]  /*1730*/  IMAD.MOV.U32 R51, RZ, RZ, R54 ;  /* 0x000000ffff337224 */ /* 0x000fe200078e0036 */
[----:B------:R-:W-:-:S02]  /*1740*/  MOV R59, 0x1f ;  /* 0x0000001f003b7802 */ /* 0x000fc40000000f00 */
[----:B------:R-:W-:Y:S02]  /*1750*/  MOV R46, 0xffffffff ;  /* 0xffffffff002e7802 */ /* 0x000fe40000000f00 */
[----:B------:R-:W-:Y:S02]  /*1760*/  MOV R44, 0x1780 ;  /* 0x00001780002c7802 */ /* 0x000fe40000000f00 */
[----:B------:R-:W-:Y:S05]  /*1770*/  CALL.REL.NOINC `($__internal_180_$__cuda_sm70_shflsync_bfly_p) ;  /* 0x0000011000007944 */ /* 0x000fea0003c00000 */
[----:B------:R-:W-:Y:S01]  /*1780*/  FADD.FTZ R55, R47, R55 ;  /* 0x000000372f377221 */ /* 0x000fe20000010000 */
[----:B------:R-:W-:Y:S01]  /*1790*/  HFMA2.MMA R45, -RZ, RZ, 0, 9.5367431640625e-07 ;  /* 0x00000010ff2d7435 */ /* 0x000fe200000001ff */
[----:B-1----:R-:W-:Y:S01]  /*17a0*/  FADD.FTZ R54, R54, R46 ;  /* 0x0000002e36367221 */ /* 0x002fe20000010000 */
[----:B------:R-:W-:Y:S02]  /*17b0*/  MOV R59, 0x1f ;  /* 0x0000001f003b7802 */ /* 0x000fe40000000f00 */
[----:B------:R-:W-:Y:S02]  /*17c0*/  MOV R46, 0xffffffff ;  /* 0xffffffff002e7802 */ /* 0x000fe40000000f00 */
[----:B------:R-:W-:Y:S02]  /*17d0*/  MOV R51, R55 ;  /* 0x0000003700337202 */ /* 0x000fe40000000f00 */
[----:B------:R-:W-:-:S02]  /*17e0*/  MOV R44, 0x1800 ;  /* 0x00001800002c7802 */ /* 0x000fc40000000f00 */
[----:B------:R-:W-:Y:S05]  /*17f0*/  CALL.REL.NOINC `($__internal_180_$__cuda_sm70_shflsync_bfly_p) ;  /* 0x0000009000007944 */ /* 0x000fea0003c00000 */
[----:B------:R-:W-:Y:S01]  /*1800*/  HFMA2.MMA R45, -RZ, RZ, 0, 9.5367431640625e-07 ;  /* 0x00000010ff2d7435 */ /* 0x000fe200000001ff */
[----:B-1----:R-:W-:-:S02]  /*1810*/  MOV R47, R46 ;  /* 0x0000002e002f7202 */ /* 0x002fc40000000f00 */
[----:B------:R-:W-:Y:S02]  /*1820*/  MOV R51, R54 ;  /* 0x0000003600337202 */ /* 0x000fe40000000f00 */
[----:B------:R-:W-:Y:S02]  /*1830*/  MOV R59, 0x1f ;  /* 0x0000001f003b7802 */ /* 0x000fe40000000f00 */
[----:B------:R-:W-:Y:S02]  /*1840*/  MOV R46, 0xffffffff ;  /* 0xffffffff002e7802 */ /* 0x000fe40000000f00 */
[----:B------:R-:W-:Y:S02]  /*1850*/  MOV R44, 0x1870 ;  /* 0x00001870002c7802 */ /* 0x000fe40000000f00 */
[----:B------:R-:W-:Y:S05]  /*1860*/  CALL.REL.NOINC `($__internal_180_$__cuda_sm70_shflsync_bfly_p) ;  /* 0x0000002000007944 */ /* 0x000fea0003c00000 */
[----:B-1----:R-:W-:Y:S01]  /*1870*/  MOV R45, R46 ;  /* 0x0000002e002d7202 */ /* 0x002fe20000000f00 */
[----:B------:R-:W-:Y:S05]  /*1880*/  BRA `(.L_x_3969) ;  /* 0xfffff16000007947 */ /* 0x000fea000383ffff */
        .weak           $__internal_180_$__cuda_sm70_shflsync_bfly_p
        .type           $__internal_180_$__cuda_sm70_shflsync_bfly_p,@function
        .size           $__internal_180_$__cuda_sm70_shflsync_bfly_p,(.L_x_4560 - $__internal_180_$__cuda_sm70_shflsync_bfly_p)
$__internal_180_$__cuda_sm70_shflsync_bfly_p:
[----:B------:R-:W-:Y:S04]  /*1890*/  WARPSYNC R46 ;  /* 0x0000002e00007348 */ /* 0x000fe80003800000 */
[----:B------:R0:W1:Y:S02]  /*18a0*/  SHFL.BFLY PT, R46, R51, R45, R59 ;  /* 0x0c00002d332e7389 */ /* 0x00006400000e003b */
[----:B0-----:R-:W-:-:S06]  /*18b0*/  HFMA2.MMA R45, -RZ, RZ, 0, 0 ;  /* 0x00000000ff2d7435 */ /* 0x001fcc00000001ff */
[----:B------:R-:W-:Y:S05]  /*18c0*/  RET.REL.NODEC R44 `(_ZN10layer_norm13ln_bwd_kernelINS_13Kernel_traitsIfffffjLj256ELj1ELj4ELj1ELj16ENS_18Kernel_traits_baseILj256EfffffjLj128EEEEELb0ELb0ELb0ELb0EEEvNS_9BwdParamsE) ;  /* 0xffffe7302c007950 */ /* 0x000fea0003c3ffff */
.L_x_3970:
        /* <DEDUP_REMOVED lines=11> */
.L_x_4560:


//--------------------- .text._ZN10layer_norm13ln_bwd_kernelINS_13Kernel_traitsIfffffjLj256ELj1ELj4ELj1ELj16ENS_18Kernel_traits_baseILj256EfffffjLj128EEEEELb0ELb0ELb0ELb1EEEvNS_9BwdParamsE --------------------------
	.section	.text._ZN10layer_norm13ln_bwd_kernelINS_13Kernel_traitsIfffffjLj256ELj1ELj4ELj1ELj16ENS_18Kernel_traits_baseILj256EfffffjLj128EEEEELb0ELb0ELb0ELb1EEEvNS_9BwdParamsE,"ax",@progbits
	.sectioninfo	@"SHI_REGISTERS=72"
	.align	128
        .global         _ZN10layer_norm13ln_bwd_kernelINS_13Kernel_traitsIfffffjLj256ELj1ELj4ELj1ELj16ENS_18Kernel_traits_baseILj256EfffffjLj128EEEEELb0ELb0ELb0ELb1EEEvNS_9BwdParamsE
        .type           _ZN10layer_norm13ln_bwd_kernelINS_13Kernel_traitsIfffffjLj256ELj1ELj4ELj1ELj16ENS_18Kernel_traits_baseILj256EfffffjLj128EEEEELb0ELb0ELb0ELb1EEEvNS_9BwdParamsE,@function
        .size           _ZN10layer_norm13ln_bwd_kernelINS_13Kernel_traitsIfffffjLj256ELj1ELj4ELj1ELj16ENS_18Kernel_traits_baseILj256EfffffjLj128EEEEELb0ELb0ELb0ELb1EEEvNS_9BwdParamsE,(.L_x_4561 - _ZN10layer_norm13ln_bwd_kernelINS_13Kernel_traitsIfffffjLj256ELj1ELj4ELj1ELj16ENS_18Kernel_traits_baseILj256EfffffjLj128EEEEELb0ELb0ELb0ELb1EEEvNS_9BwdParamsE)
        .other          _ZN10layer_norm13ln_bwd_kernelINS_13Kernel_traitsIfffffjLj256ELj1ELj4ELj1ELj16ENS_18Kernel_traits_baseILj256EfffffjLj128EEEEELb0ELb0ELb0ELb1EEEvNS_9BwdParamsE,@"STO_CUDA_ENTRY STV_DEFAULT"
_ZN10layer_norm13ln_bwd_kernelINS_13Kernel_traitsIfffffjLj256ELj1ELj4ELj1ELj16ENS_18Kernel_traits_baseILj256EfffffjLj128EEEEELb0ELb0ELb0ELb1EEEvNS_9BwdParamsE:
.text._ZN10layer_norm13ln_bwd_kernelINS_13Kernel_traitsIfffffjLj256ELj1ELj4ELj1ELj16ENS_18Kernel_traits_baseILj256EfffffjLj128EEEEELb0ELb0ELb0ELb1EEEvNS_9BwdParamsE:
        /* <DEDUP_REMOVED lines=18> */
.L_x_3971:
[----:B------:R-:W0:Y:S01]  /*0120*/  LDC.U8 R69, c[0x0][0x1f0] ;  /* 0x00007c00ff457b82 */ /* 0x000e220000000000 */
[----:B------:R-:W-:Y:S02]  /*0130*/  HFMA2.MMA R4, -RZ, RZ, 0, 9.5367431640625e-07 ;  /* 0x00000010ff047435 */ /* 0x000fe400000001ff */
[----:B------:R-:W-:-:S02]  /*0140*/  HFMA2.MMA R65, -RZ, RZ, 0, 0 ;  /* 0x00000000ff417435 */ /* 0x000fc400000001ff */
[----:B------:R-:W-:-:S06]  /*0150*/  HFMA2.MMA R50, -RZ, RZ, 0, 0 ;  /* 0x00000000ff327435 */ /* 0x000fcc00000001ff */
[----:B------:R-:W-:Y:S01]  /*0160*/  IMAD.WIDE.U32 R4, R67, R4, c[0x0][0x1b0] ;  /* 0x00006c0043047625 */ /* 0x000fe200078e0004 */
[----:B------:R-:W-:Y:S01]  /*0170*/  CS2R R60, SRZ ;  /* 0x00000000003c7805 */ /* 0x000fe2000001ff00 */
[----:B------:R-:W-:Y:S01]  /*0180*/  MOV R59, RZ ;  /* 0x000000ff003b7202 */ /* 0x000fe20000000f00 */
[----:B------:R-:W-:Y:S01]  /*0190*/  CS2R R46, SRZ ;  /* 0x00000000002e7805 */ /* 0x000fe2000001ff00 */
[----:B------:R-:W-:Y:S01]  /*01a0*/  CS2R R48, SRZ ;  /* 0x0000000000307805 */ /* 0x000fe2000001ff00 */
[----:B------:R1:W5:Y:S01]  /*01b0*/  LDG.E.128 R12, [R4.64] ;  /* 0x00000004040c7981 */ /* 0x000362000c1e1d00 */
[----:B------:R-:W-:Y:S01]  /*01c0*/  CS2R R6, SRZ ;  /* 0x0000000000067805 */ /* 0x000fe2000001ff00 */
[----:B------:R-:W-:Y:S01]  /*01d0*/  CS2R R44, SRZ ;  /* 0x00000000002c7805 */ /* 0x000fe2000001ff00 */
[----:B------:R-:W-:Y:S01]  /*01e0*/  CS2R R2, SRZ ;  /* 0x0000000000027805 */ /* 0x000fe2000001ff00 */
[----:B------:R1:W5:Y:S02]  /*01f0*/  LDG.E.128 R8, [R4.64+0x200] ;  /* 0x0002000404087981 */ /* 0x000364000c1e1d00 */
[----:B01----:R-:W-:-:S02]  /*0200*/  MOV R4, RZ ;  /* 0x000000ff00047202 */ /* 0x003fc40000000f00 */
.L_x_3976:
[----:B------:R-:W-:Y:S01]  /*0210*/  IMAD R5, R0, c[0x0][0x168], RZ ;  /* 0x00005a0000057a24 */ /* 0x000fe200078e02ff */
[----:B------:R-:W-:-:S02]  /*0220*/  ISETP.NE.U32.AND P0, PT, RZ, c[0x0][0x1c0], PT ;  /* 0x00007000ff007a0c */ /* 0x000fc40003f05070 */
[----:B------:R-:W-:Y:S02]  /*0230*/  MOV R39, 0x4 ;  /* 0x0000000400277802 */ /* 0x000fe40000000f00 */
[----:B------:R-:W-:Y:S02]  /*0240*/  SHF.R.S32.HI R28, RZ, 0x1f, R5 ;  /* 0x0000001fff1c7819 */ /* 0x000fe40000011405 */
[----:B------:R-:W-:Y:S01]  /*0250*/  ISETP.NE.AND.EX P0, PT, RZ, c[0x0][0x1c4], PT, P0 ;  /* 0x00007100ff007a0c */ /* 0x000fe20003f05300 */
[----:B------:R-:W-:Y:S01]  /*0260*/  IMAD.WIDE R30, R0, R39, c[0x0][0x1a0] ;  /* 0x00006800001e7625 */ /* 0x000fe200078e0227 */
[----:B------:R-:W-:-:S04]  /*0270*/  LEA.HI R28, R28, R5, RZ, 0x2 ;  /* 0x000000051c1c7211 */ /* 0x000fc800078f10ff */
[----:B------:R-:W-:Y:S01]  /*0280*/  LEA.HI.SX32 R41, R28, R67, 0x1e ;  /* 0x000000431c297211 */ /* 0x000fe200078ff2ff */
[----:B------:R0:W2:Y:S01]  /*0290*/  LDG.E R58, [R30.64] ;  /* 0x000000041e3a7981 */ /* 0x0000a2000c1e1900 */
[----:B------:R-:W-:Y:S02]  /*02a0*/  ISETP.NE.U32.AND P1, PT, RZ, c[0x0][0x218], PT ;  /* 0x00008600ff007a0c */ /* 0x000fe40003f25070 */
[C---:B------:R-:W-:Y:S02]  /*02b0*/  SHF.L.U32 R56, R41.reuse, 0x4, RZ ;  /* 0x0000000429387819 */ /* 0x040fe400000006ff */
[----:B------:R-:W-:Y:S02]  /*02c0*/  IADD3 R53, R41, 0x20, RZ ;  /* 0x0000002029357810 */ /* 0x000fe40007ffe0ff */
[----:B------:R-:W-:Y:S02]  /*02d0*/  SHF.R.S32.HI R5, RZ, 0x1f, R0 ;  /* 0x0000001fff057819 */ /* 0x000fe40000011400 */
[----:B------:R-:W-:-:S02]  /*02e0*/  @P0 LEA R34, P2, R0, c[0x0][0x1c0], 0x2 ;  /* 0x0000700000220a11 */ /* 0x000fc400078410ff */
[----:B------:R-:W-:Y:S02]  /*02f0*/  SHF.R.U32.HI R54, RZ, 0x1c, R41 ;  /* 0x0000001cff367819 */ /* 0x000fe40000011629 */
[----:B------:R-:W-:Y:S02]  /*0300*/  IADD3 R28, P3, R56, c[0x0][0x188], RZ ;  /* 0x00006200381c7a10 */ /* 0x000fe40007f7e0ff */
[----:B------:R-:W-:Y:S02]  /*0310*/  SHF.L.U32 R55, R53, 0x4, RZ ;  /* 0x0000000435377819 */ /* 0x000fe400000006ff */
[----:B------:R-:W-:Y:S02]  /*0320*/  ISETP.NE.AND.EX P1, PT, RZ, c[0x0][0x21c], PT, P1 ;  /* 0x00008700ff007a0c */ /* 0x000fe40003f25310 */
[----:B------:R-:W-:Y:S02]  /*0330*/  @P0 LEA.HI.X R35, R0, c[0x0][0x1c4], R5, 0x2, P2 ;  /* 0x0000710000230a11 */ /* 0x000fe400010f1405 */
[----:B------:R-:W-:-:S02]  /*0340*/  SHF.R.U32.HI R5, RZ, 0x1c, R53 ;  /* 0x0000001cff057819 */ /* 0x000fc40000011635 */
[----:B------:R-:W-:Y:S02]  /*0350*/  IADD3.X R29, R54, c[0x0][0x18c], RZ, P3, !PT ;  /* 0x00006300361d7a10 */ /* 0x000fe40001ffe4ff */
[----:B------:R-:W-:Y:S02]  /*0360*/  IADD3 R32, P2, R55, c[0x0][0x188], RZ ;  /* 0x0000620037207a10 */ /* 0x000fe40007f5e0ff */
[----:B------:R-:W-:Y:S02]  /*0370*/  MOV R42, 0x10 ;  /* 0x00000010002a7802 */ /* 0x000fe40000000f00 */
[----:B------:R-:W-:Y:S01]  /*0380*/  MOV R51, 0x3f800000 ;  /* 0x3f80000000337802 */ /* 0x000fe20000000f00 */
[----:B------:R-:W-:Y:S01]  /*0390*/  IMAD.WIDE R38, R0, R39, c[0x0][0x1a8] ;  /* 0x00006a0000267625 */ /* 0x000fe200078e0227 */
[----:B------:R-:W-:Y:S01]  /*03a0*/  IADD3.X R33, R5, c[0x0][0x18c], RZ, P2, !PT ;  /* 0x0000630005217a10 */ /* 0x000fe200017fe4ff */
[----:B0-----:R-:W3:Y:S02]  /*03b0*/  LDG.E.128 R28, [R28.64] ;  /* 0x000000041c1c7981 */ /* 0x001ee4000c1e1d00 */
[----:B------:R-:W-:-:S02]  /*03c0*/  IMAD.WIDE.U32 R36, R41, R42, c[0x0][0x208] ;  /* 0x0000820029247625 */ /* 0x000fc400078e002a */
[----:B-----5:R0:W5:Y:S01]  /*03d0*/  @P0 LDG.E R51, [R34.64] ;  /* 0x0000000422330981 */ /* 0x020162000c1e1900 */
[----:B------:R-:W-:-:S03]  /*03e0*/  @P1 LEA R40, P0, R41, c[0x0][0x218], 0x4 ;  /* 0x0000860029281a11 */ /* 0x000fc600078020ff */
[----:B------:R1:W4:Y:S01]  /*03f0*/  LDG.E R57, [R38.64] ;  /* 0x0000000426397981 */ /* 0x000322000c1e1900 */
[----:B------:R-:W-:-:S03]  /*0400*/  @P1 LEA.HI.X R41, R41, c[0x0][0x21c], RZ, 0x4, P0 ;  /* 0x0000870029291a11 */ /* 0x000fc600000f24ff */
[----:B0-----:R-:W4:Y:S04]  /*0410*/  LDG.E.128 R32, [R32.64] ;  /* 0x0000000420207981 */ /* 0x001f28000c1e1d00 */
[----:B-1----:R-:W4:Y:S04]  /*0420*/  LDG.E.128 R36, [R36.64] ;  /* 0x0000000424247981 */ /* 0x002f28000c1e1d00 */
[----:B------:R0:W5:Y:S02]  /*0430*/  @P1 LDG.E.128 R16, [R40.64] ;  /* 0x0000000428101981 */ /* 0x000164000c1e1d00 */
[----:B0-----:R-:W-:-:S06]  /*0440*/  IMAD.WIDE.U32 R40, R53, R42, c[0x0][0x208] ;  /* 0x0000820035287625 */ /* 0x001fcc00078e002a */
[----:B------:R-:W4:Y:S01]  /*0450*/  LDG.E.128 R40, [R40.64] ;  /* 0x0000000428287981 */ /* 0x000f22000c1e1d00 */
[----:B------:R-:W-:-:S04]  /*0460*/  @P1 LEA R52, P0, R53, c[0x0][0x218], 0x4 ;  /* 0x0000860035341a11 */ /* 0x000fc800078020ff */
[----:B------:R-:W-:Y:S02]  /*0470*/  @P1 LEA.HI.X R53, R53, c[0x0][0x21c], RZ, 0x4, P0 ;  /* 0x0000870035351a11 */ /* 0x000fe400000f24ff */
[----:B------:R-:W-:-:S03]  /*0480*/  ISETP.NE.AND P0, PT, R69, RZ, PT ;  /* 0x000000ff4500720c */ /* 0x000fc60003f05270 */
[----:B------:R3:W5:Y:S01]  /*0490*/  @P1 LDG.E.128 R20, [R52.64] ;  /* 0x0000000434141981 */ /* 0x000762000c1e1d00 */
[----:B--2---:R-:W-:-:S05]  /*04a0*/  FSEL R58, R58, RZ, !P0 ;  /* 0x000000ff3a3a7208 */ /* 0x004fca0004000000 */
[C---:B---3--:R-:W-:Y:S02]  /*04b0*/  FADD.FTZ R52, -R58.reuse, R28 ;  /* 0x0000001c3a347221 */ /* 0x048fe40000010100 */
[C---:B------:R-:W-:Y:S02]  /*04c0*/  FADD.FTZ R64, -R58.reuse, R29 ;  /* 0x0000001d3a407221 */ /* 0x040fe40000010100 */
[C---:B------:R-:W-:Y:S02]  /*04d0*/  FADD.FTZ R63, -R58.reuse, R31 ;  /* 0x0000001f3a3f7221 */ /* 0x040fe40000010100 */
[----:B------:R-:W-:Y:S02]  /*04e0*/  FADD.FTZ R53, -R58, R30 ;  /* 0x0000001e3a357221 */ /* 0x000fe40000010100 */
[C---:B----4-:R-:W-:Y:S02]  /*04f0*/  FMUL.FTZ R31, R57.reuse, R52 ;  /* 0x00000034391f7220 */ /* 0x050fe40000410000 */
[----:B------:R-:W-:-:S02]  /*0500*/  FMUL.FTZ R30, R57, R64 ;  /* 0x00000040391e7220 */ /* 0x000fc40000410000 */
[C---:B------:R-:W-:Y:S02]  /*0510*/  FADD.FTZ R29, -R58.reuse, R33 ;  /* 0x000000213a1d7221 */ /* 0x040fe40000010100 */
[----:B------:R-:W-:Y:S02]  /*0520*/  FADD.FTZ R62, -R58, R32 ;  /* 0x000000203a3e7221 */ /* 0x000fe40000010100 */
[----:B------:R-:W-:Y:S02]  /*0530*/  FMUL.FTZ R33, R12, R36 ;  /* 0x000000240c217220 */ /* 0x000fe40000410000 */
[C---:B------:R-:W-:Y:S02]  /*0540*/  FADD.FTZ R28, -R58.reuse, R34 ;  /* 0x000000223a1c7221 */ /* 0x040fe40000010100 */
[----:B------:R-:W-:Y:S02]  /*0550*/  FADD.FTZ R58, -R58, R35 ;  /* 0x000000233a3a7221 */ /* 0x000fe40000010100 */
[----:B------:R-:W-:-:S02]  /*0560*/  FADD.FTZ R6, R36, R6 ;  /* 0x0000000624067221 */ /* 0x000fc40000010000 */
[----:B------:R-:W-:Y:S02]  /*0570*/  FFMA.FTZ R7, R36, R31, R7 ;  /* 0x0000001f24077223 */ /* 0x000fe40000010007 */
[C---:B------:R-:W-:Y:S02]  /*0580*/  FMUL.FTZ R32, R57.reuse, R53 ;  /* 0x0000003539207220 */ /* 0x040fe40000410000 */
[----:B------:R-:W-:Y:S02]  /*0590*/  FMUL.FTZ R35, R57, R29 ;  /* 0x0000001d39237220 */ /* 0x000fe40000410000 */
[----:B------:R-:W-:Y:S02]  /*05a0*/  FMUL.FTZ R53, R13, R37 ;  /* 0x000000250d357220 */ /* 0x000fe40000410000 */
[----:B------:R-:W-:Y:S02]  /*05b0*/  FADD.FTZ R36, RZ, R33 ;  /* 0x00000021ff247221 */ /* 0x000fe40000010000 */
[----:B------:R-:W-:-:S02]  /*05c0*/  FFMA.FTZ R29, R31, R33, RZ ;  /* 0x000000211f1d7223 */ /* 0x000fc400000100ff */
[C---:B------:R-:W-:Y:S02]  /*05d0*/  FADD.FTZ R44, R37.reuse, R44 ;  /* 0x0000002c252c7221 */ /* 0x040fe40000010000 */
[----:B------:R-:W-:Y:S02]  /*05e0*/  FFMA.FTZ R45, R37, R30, R45 ;  /* 0x0000001e252d7223 */ /* 0x000fe4000001002d */
[C---:B------:R-:W-:Y:S02]  /*05f0*/  FADD.FTZ R46, R38.reuse, R46 ;  /* 0x0000002e262e7221 */ /* 0x040fe40000010000 */
[----:B------:R-:W-:Y:S02]  /*0600*/  FMUL.FTZ R52, R57, R63 ;  /* 0x0000003f39347220 */ /* 0x000fe40000410000 */
[----:B------:R-:W-:Y:S02]  /*0610*/  FFMA.FTZ R47, R38, R32, R47 ;  /* 0x00000020262f7223 */ /* 0x000fe4000001002f */
[----:B------:R-:W-:-:S02]  /*0620*/  FMUL.FTZ R38, R14, R38 ;  /* 0x000000260e267220 */ /* 0x000fc40000410000 */
[----:B------:R-:W-:Y:S02]  /*0630*/  FADD.FTZ R37, R36, R53 ;  /* 0x0000003524257221 */ /* 0x000fe40000010000 */
[----:B------:R-:W-:Y:S02]  /*0640*/  FFMA.FTZ R29, R30, R53, R29 ;  /* 0x000000351e1d7223 */ /* 0x000fe4000001001d */
[----:B------:R-:W-:Y:S02]  /*0650*/  FADD.FTZ R48, R39, R48 ;  /* 0x0000003027307221 */ /* 0x000fe40000010000 */
[----:B------:R-:W-:Y:S02]  /*0660*/  FMUL.FTZ R34, R57, R62 ;  /* 0x0000003e39227220 */ /* 0x000fe40000410000 */
[----:B------:R-:W-:Y:S02]  /*0670*/  FFMA.FTZ R49, R39, R52, R49 ;  /* 0x0000003427317223 */ /* 0x000fe40000010031 */
        /* <DEDUP_REMOVED lines=29> */
.L_x_3977:
[----:B------:R-:W-:Y:S05]  /*0850*/  BRA.DIV ~URZ, `(.L_x_3974) ;  /* 0x00000b027f007947 */ /* 0x000fea000b800000 */
[----:B-1----:R-:W-:Y:S01]  /*0860*/  FADD.FTZ R64, R63, R64 ;  /* 0x000000403f407221 */ /* 0x002fe20000010000 */
        /* <DEDUP_REMOVED lines=8> */
[----:B------:R-:W0:Y:S02]  /*08f0*/  SHFL.BFLY PT, R63, R28, 0x4, 0x1f ;  /* 0x0c801f001c3f7f89 */ /* 0x000e2400000e0000 */
[----:B0-----:R-:W-:Y:S02]  /*0900*/  FADD.FTZ R68, R28, R63 ;  /* 0x0000003f1c447221 */ /* 0x001fe40000010000 */
[----:B------:R-:W0:Y:S04]  /*0910*/  SHFL.BFLY PT, R63, R66, 0x8, 0x1f ;  /* 0x0d001f00423f7f89 */ /* 0x000e2800000e0000 */
[----:B------:R-:W1:Y:S01]  /*0920*/  SHFL.BFLY PT, R62, R68, 0x8, 0x1f ;  /* 0x0d001f00443e7f89 */ /* 0x000e6200000e0000 */
[----:B0-----:R-:W-:Y:S02]  /*0930*/  FADD.FTZ R63, R66, R63 ;  /* 0x0000003f423f7221 */ /* 0x001fe40000010000 */
[----:B-1----:R-:W-:-:S03]  /*0940*/  FADD.FTZ R62, R68, R62 ;  /* 0x0000003e443e7221 */ /* 0x002fc60000010000 */
[----:B------:R0:W1:Y:S04]  /*0950*/  SHFL.BFLY PT, R64, R63, 0x10, 0x1f ;  /* 0x0e001f003f407f89 */ /* 0x00006800000e0000 */
[----:B------:R0:W2:Y:S02]  /*0960*/  SHFL.BFLY PT, R29, R62, 0x10, 0x1f ;  /* 0x0e001f003e1d7f89 */ /* 0x0000a400000e0000 */
.L_x_3978:
[----:B-1----:R-:W-:Y:S01]  /*0970*/  FADD.FTZ R64, R64, R63 ;  /* 0x0000003f40407221 */ /* 0x002fe20000010000 */
[----:B------:R-:W-:Y:S01]  /*0980*/  ISETP.NE.U32.AND P2, PT, RZ, c[0x0][0x258], PT ;  /* 0x00009600ff007a0c */ /* 0x000fe20003f45070 */
[----:B--2---:R-:W-:Y:S01]  /*0990*/  FADD.FTZ R29, R29, R62 ;  /* 0x0000003e1d1d7221 */ /* 0x004fe20000010000 */
[----:B------:R-:W-:Y:S01]  /*09a0*/  ISETP.NE.U32.AND P1, PT, RZ, c[0x0][0x258], PT ;  /* 0x00009600ff007a0c */ /* 0x000fe20003f25070 */
[----:B0-----:R-:W-:Y:S01]  /*09b0*/  FMUL.FTZ R62, R64, c[0x0][0x1e0] ;  /* 0x00007800403e7a20 */ /* 0x001fe20000410000 */
        /* <DEDUP_REMOVED lines=23> */
[----:B------:R-:W-:Y:S02]  /*0b30*/  IADD3 R32, P3, R56, c[0x0][0x258], RZ ;  /* 0x0000960038207a10 */ /* 0x000fe40007f7e0ff */
[----:B------:R-:W-:Y:S02]  /*0b40*/  SEL R31, R63, R27, P1 ;  /* 0x0000001b3f1f7207 */ /* 0x000fe40000800000 */
[----:B------:R-:W-:-:S02]  /*0b50*/  SEL R30, R53, R26, P1 ;  /* 0x0000001a351e7207 */ /* 0x000fc40000800000 */
[----:B------:R-:W-:Y:S02]  /*0b60*/  SEL R29, R52, R25, P1 ;  /* 0x00000019341d7207 */ /* 0x000fe40000800000 */
[----:B------:R-:W-:Y:S02]  /*0b70*/  IADD3.X R33, R54, c[0x0][0x25c], RZ, P3, !PT ;  /* 0x0000970036217a10 */ /* 0x000fe40001ffe4ff */
[----:B------:R-:W-:-:S05]  /*0b80*/  SEL R28, R39, R24, P1 ;  /* 0x00000018271c7207 */ /* 0x000fca0000800000 */
[----:B------:R0:W-:Y:S02]  /*0b90*/  STG.E.128 [R32.64], R28 ;  /* 0x0000001c20007986 */ /* 0x0001e4000c101d04 */
.L_x_3975:
[-CC-:B0-----:R-:W-:Y:S01]  /*0ba0*/  FFMA.FTZ R29, R34, R58.reuse, R62.reuse ;  /* 0x0000003a221d7223 */ /* 0x181fe2000001003e */
[----:B------:R-:W-:Y:S01]  /*0bb0*/  IADD3 R56, P3, R56, c[0x0][0x248], RZ ;  /* 0x0000920038387a10 */ /* 0x000fe20007f7e0ff */
[-CC-:B------:R-:W-:Y:S01]  /*0bc0*/  FFMA.FTZ R28, R35, R58.reuse, R62.reuse ;  /* 0x0000003a231c7223 */ /* 0x180fe2000001003e */
[C---:B------:R-:W-:Y:S01]  /*0bd0*/  IADD3 R38, P5, R55.reuse, c[0x0][0x248], RZ ;  /* 0x0000920037267a10 */ /* 0x040fe20007fbe0ff */
[-CC-:B------:R-:W-:Y:S01]  /*0be0*/  FFMA.FTZ R31, R36, R58.reuse, R62.reuse ;  /* 0x0000003a241f7223 */ /* 0x180fe2000001003e */
[----:B------:R-:W-:Y:S01]  /*0bf0*/  @P2 IADD3 R36, P4, R55, c[0x0][0x258], RZ ;  /* 0x0000960037242a10 */ /* 0x000fe20007f9e0ff */
[----:B------:R-:W-:Y:S02]  /*0c00*/  FFMA.FTZ R58, R37, R58, R62 ;  /* 0x0000003a253a7223 */ /* 0x000fe4000001003e */
[----:B------:R-:W-:Y:S01]  /*0c10*/  FADD.FTZ R40, R40, -R29 ;  /* 0x8000001d28287221 */ /* 0x000fe20000010000 */
[----:B------:R-:W-:Y:S01]  /*0c20*/  @P2 IADD3.X R37, R5, c[0x0][0x25c], RZ, P4, !PT ;  /* 0x0000970005252a10 */ /* 0x000fe200027fe4ff */
[----:B------:R-:W-:-:S02]  /*0c30*/  FADD.FTZ R28, R41, -R28 ;  /* 0x8000001c291c7221 */ /* 0x000fc40000010000 */
[----:B------:R-:W-:Y:S02]  /*0c40*/  FADD.FTZ R42, R42, -R31 ;  /* 0x8000001f2a2a7221 */ /* 0x000fe40000010000 */
[----:B------:R-:W-:Y:S02]  /*0c50*/  FADD.FTZ R58, R43, -R58 ;  /* 0x8000003a2b3a7221 */ /* 0x000fe40000010000 */
[C---:B------:R-:W-:Y:S02]  /*0c60*/  FMUL.FTZ R33, R57.reuse, R40 ;  /* 0x0000002839217220 */ /* 0x040fe40000410000 */
[C---:B------:R-:W-:Y:S02]  /*0c70*/  FMUL.FTZ R34, R57.reuse, R28 ;  /* 0x0000001c39227220 */ /* 0x040fe40000410000 */
[C---:B------:R-:W-:Y:S02]  /*0c80*/  FMUL.FTZ R35, R57.reuse, R42 ;  /* 0x0000002a39237220 */ /* 0x040fe40000410000 */
[----:B------:R-:W-:Y:S01]  /*0c90*/  FMUL.FTZ R58, R57, R58 ;  /* 0x0000003a393a7220 */ /* 0x000fe20000410000 */
[----:B------:R-:W-:Y:S01]  /*0ca0*/  IADD3.X R57, R54, c[0x0][0x24c], RZ, P3, !PT ;  /* 0x0000930036397a10 */ /* 0x000fe20001ffe4ff */
[----:B------:R-:W-:-:S02]  /*0cb0*/  @P0 FADD.FTZ R33, R20, R33 ;  /* 0x0000002114210221 */ /* 0x000fc40000010000 */
[----:B------:R-:W-:Y:S02]  /*0cc0*/  @P0 FADD.FTZ R34, R21, R34 ;  /* 0x0000002215220221 */ /* 0x000fe40000010000 */
        /* <DEDUP_REMOVED lines=8> */
[----:B------:R-:W-:-:S02]  /*0d50*/  FMUL.FTZ R30, R53, R51 ;  /* 0x00000033351e7220 */ /* 0x000fc40000410000 */
[-C--:B------:R-:W-:Y:S02]  /*0d60*/  FMUL.FTZ R29, R52, R51.reuse ;  /* 0x00000033341d7220 */ /* 0x080fe40000410000 */
[-C--:B------:R-:W-:Y:S01]  /*0d70*/  FMUL.FTZ R28, R39, R51.reuse ;  /* 0x00000033271c7220 */ /* 0x080fe20000410000 */
[----:B------:R-:W-:Y:S01]  /*0d80*/  IADD3.X R39, R5, c[0x0][0x24c], RZ, P5, !PT ;  /* 0x0000930005277a10 */ /* 0x000fe20002ffe4ff */
[-C--:B------:R-:W-:Y:S01]  /*0d90*/  FMUL.FTZ R33, R34, R51.reuse ;  /* 0x0000003322217220 */ /* 0x080fe20000410000 */
[----:B------:R-:W-:Y:S01]  /*0da0*/  MOV R5, c[0x0][0x160] ;  /* 0x0000580000057a02 */ /* 0x000fe20000000f00 */
[-C--:B------:R-:W-:Y:S01]  /*0db0*/  FMUL.FTZ R34, R35, R51.reuse ;  /* 0x0000003323227220 */ /* 0x080fe20000410000 */
[----:B------:R0:W-:Y:S01]  /*0dc0*/  STG.E.128 [R56.64], R28 ;  /* 0x0000001c38007986 */ /* 0x0001e2000c101d04 */
[----:B------:R-:W-:Y:S01]  /*0dd0*/  FMUL.FTZ R35, R58, R51 ;  /* 0x000000333a237220 */ /* 0x000fe20000410000 */
[----:B------:R-:W-:Y:S02]  /*0de0*/  LEA R0, R5, R0, 0x2 ;  /* 0x0000000005007211 */ /* 0x000fe400078e10ff */
[----:B------:R0:W-:Y:S02]  /*0df0*/  @P2 STG.E.128 [R36.64], R24 ;  /* 0x0000001824002986 */ /* 0x0001e4000c101d04 */
[----:B------:R-:W-:-:S02]  /*0e00*/  ISETP.GE.AND P0, PT, R0, c[0x0][0x164], PT ;  /* 0x0000590000007a0c */ /* 0x000fc40003f06270 */
[----:B------:R0:W-:Y:S11]  /*0e10*/  STG.E.128 [R38.64], R32 ;  /* 0x0000002026007986 */ /* 0x0001f6000c101d04 */
[----:B0-----:R-:W-:Y:S05]  /*0e20*/  @!P0 BRA `(.L_x_3976) ;  /* 0xfffff3e000008947 */ /* 0x001fea000383ffff */
        /* <DEDUP_REMOVED lines=15> */
.L_x_3972:
[----:B------:R-:W0:Y:S01]  /*0f20*/  S2R R24, SR_TID.X ;  /* 0x0000000000187919 */ /* 0x000e220000002100 */
[----:B------:R-:W-:Y:S03]  /*0f30*/  WARPSYNC 0xffffffff ;  /* 0xffffffff00007948 */ /* 0x000fe60003800000 */
[----:B------:R-:W1:Y:S01]  /*0f40*/  S2R R2, SR_TID.X ;  /* 0x0000000000027919 */ /* 0x000e620000002100 */
[----:B0-----:R-:W-:-:S04]  /*0f50*/  SHF.L.U32 R0, R24, 0x1, RZ ;  /* 0x0000000118007819 */ /* 0x001fc800000006ff */
[----:B------:R-:W-:-:S04]  /*0f60*/  LOP3.LUT R0, R0, 0xfffffc0, RZ, 0xc0, !PT ;  /* 0x0fffffc000007812 */ /* 0x000fc800078ec0ff */
[----:B-1----:R-:W-:-:S05]  /*0f70*/  LOP3.LUT R0, R0, 0x1f, R2, 0xf8, !PT ;  /* 0x0000001f00007812 */ /* 0x002fca00078ef802 */
[----:B------:R-:W-:Y:S04]  /*0f80*/  STS.128 [R0.X16], R12 ;  /* 0x0000000c00007388 */ /* 0x000fe8000000cc00 */
[----:B------:R0:W-:Y:S04]  /*0f90*/  STS.128 [R0.X16+0x200], R16 ;  /* 0x0002001000007388 */ /* 0x0001e8000000cc00 */
        /* <DEDUP_REMOVED lines=52> */
.L_x_3973:
[----:B------:R-:W-:Y:S01]  /*12e0*/  HFMA2.MMA R68, -RZ, RZ, 0, 1.847743988037109375e-06 ;  /* 0x0000001fff447435 */ /* 0x000fe200000001ff */
[----:B------:R-:W-:Y:S01]  /*12f0*/  MOV R29, R63 ;  /* 0x0000003f001d7202 */ /* 0x000fe20000000f00 */
[----:B------:R-:W-:Y:S01]  /*1300*/  IMAD.MOV.U32 R58, RZ, RZ, 0x1 ;  /* 0x00000001ff3a7424 */ /* 0x000fe200078e00ff */
[----:B------:R-:W-:-:S02]  /*1310*/  MOV R66, 0xffffffff ;  /* 0xffffffff00427802 */ /* 0x000fc40000000f00 */
[----:B------:R-:W-:Y:S02]  /*1320*/  MOV R28, 0x1340 ;  /* 0x00001340001c7802 */ /* 0x000fe40000000f00 */
[----:B-----5:R-:W-:Y:S05]  /*1330*/  CALL.REL.NOINC `($__internal_181_$__cuda_sm70_shflsync_bfly_p) ;  /* 0x0000046000007944 */ /* 0x020fea0003c00000 */
[----:B-1----:R-:W-:Y:S01]  /*1340*/  MOV R64, R58 ;  /* 0x0000003a00407202 */ /* 0x002fe20000000f00 */
[----:B------:R-:W-:Y:S05]  /*1350*/  BRA `(.L_x_3977) ;  /* 0xfffff4f000007947 */ /* 0x000fea000383ffff */
.L_x_3974:
[----:B------:R-:W-:Y:S01]  /*1360*/  HFMA2.MMA R58, -RZ, RZ, 0, 5.9604644775390625e-08 ;  /* 0x00000001ff3a7435 */ /* 0x000fe200000001ff */
[----:B------:R-:W-:Y:S02]  /*1370*/  MOV R29, R62 ;  /* 0x0000003e001d7202 */ /* 0x000fe40000000f00 */
[----:B------:R-:W-:Y:S02]  /*1380*/  MOV R68, 0x1f ;  /* 0x0000001f00447802 */ /* 0x000fe40000000f00 */
[----:B------:R-:W-:Y:S02]  /*1390*/  MOV R66, 0xffffffff ;  /* 0xffffffff00427802 */ /* 0x000fe40000000f00 */
[----:B------:R-:W-:Y:S02]  /*13a0*/  MOV R28, 0x13c0 ;  /* 0x000013c0001c7802 */ /* 0x000fe40000000f00 */
[----:B01---5:R-:W-:Y:S05]  /*13b0*/  CALL.REL.NOINC `($__internal_181_$__cuda_sm70_shflsync_bfly_p) ;  /* 0x000003e000007944 */ /* 0x023fea0003c00000 */
[----:B------:R-:W-:Y:S01]  /*13c0*/  FADD.FTZ R63, R63, R64 ;  /* 0x000000403f3f7221 */ /* 0x000fe20000010000 */
[----:B------:R-:W-:Y:S01]  /*13d0*/  MOV R68, 0x1f ;  /* 0x0000001f00447802 */ /* 0x000fe20000000f00 */
[----:B-1----:R-:W-:Y:S01]  /*13e0*/  FADD.FTZ R62, R62, R58 ;  /* 0x0000003a3e3e7221 */ /* 0x002fe20000010000 */
[----:B------:R-:W-:Y:S01]  /*13f0*/  HFMA2.MMA R58, -RZ, RZ, 0, 1.1920928955078125e-07 ;  /* 0x00000002ff3a7435 */ /* 0x000fe200000001ff */
[----:B------:R-:W-:-:S02]  /*1400*/  MOV R66, 0xffffffff ;  /* 0xffffffff00427802 */ /* 0x000fc40000000f00 */
[----:B------:R-:W-:Y:S02]  /*1410*/  MOV R29, R63 ;  /* 0x0000003f001d7202 */ /* 0x000fe40000000f00 */
[----:B------:R-:W-:Y:S02]  /*1420*/  MOV R28, 0x1440 ;  /* 0x00001440001c7802 */ /* 0x000fe40000000f00 */
[----:B------:R-:W-:Y:S05]  /*1430*/  CALL.REL.NOINC `($__internal_181_$__cuda_sm70_shflsync_bfly_p) ;  /* 0x0000036000007944 */ /* 0x000fea0003c00000 */
[----:B-1----:R-:W-:Y:S01]  /*1440*/  MOV R64, R58 ;  /* 0x0000003a00407202 */ /* 0x002fe20000000f00 */
[----:B------:R-:W-:Y:S01]  /*1450*/  HFMA2.MMA R58, -RZ, RZ, 0, 1.1920928955078125e-07 ;  /* 0x00000002ff3a7435 */ /* 0x000fe200000001ff */
[----:B------:R-:W-:Y:S01]  /*1460*/  MOV R29, R62 ;  /* 0x0000003e001d7202 */ /* 0x000fe20000000f00 */
[----:B------:R-:W-:Y:S01]  /*1470*/  IMAD.MOV.U32 R68, RZ, RZ, 0x1f ;  /* 0x0000001fff447424 */ /* 0x000fe200078e00ff */
[----:B------:R-:W-:Y:S02]  /*1480*/  MOV R66, 0xffffffff ;  /* 0xffffffff00427802 */ /* 0x000fe40000000f00 */
[----:B------:R-:W-:Y:S02]  /*1490*/  MOV R28, 0x14b0 ;  /* 0x000014b0001c7802 */ /* 0x000fe40000000f00 */
[----:B------:R-:W-:Y:S05]  /*14a0*/  CALL.REL.NOINC `($__internal_181_$__cuda_sm70_shflsync_bfly_p) ;  /* 0x000002f000007944 */ /* 0x000fea0003c00000 */
[----:B------:R-:W-:Y:S01]  /*14b0*/  FADD.FTZ R63, R64, R63 ;  /* 0x0000003f403f7221 */ /* 0x000fe20000010000 */
[----:B------:R-:W-:Y:S01]  /*14c0*/  MOV R68, 0x1f ;  /* 0x0000001f00447802 */ /* 0x000fe20000000f00 */
[----:B-1----:R-:W-:Y:S01]  /*14d0*/  FADD.FTZ R62, R62, R58 ;  /* 0x0000003a3e3e7221 */ /* 0x002fe20000010000 */
[----:B------:R-:W-:Y:S01]  /*14e0*/  HFMA2.MMA R58, -RZ, RZ, 0, 2.384185791015625e-07 ;  /* 0x00000004ff3a7435 */ /* 0x000fe200000001ff */
[----:B------:R-:W-:-:S02]  /*14f0*/  MOV R66, 0xffffffff ;  /* 0xffffffff00427802 */ /* 0x000fc40000000f00 */
[----:B------:R-:W-:Y:S02]  /*1500*/  MOV R29, R63 ;  /* 0x0000003f001d7202 */ /* 0x000fe40000000f00 */
[----:B------:R-:W-:Y:S02]  /*1510*/  MOV R28, 0x1530 ;  /* 0x00001530001c7802 */ /* 0x000fe40000000f00 */
[----:B------:R-:W-:Y:S05]  /*1520*/  CALL.REL.NOINC `($__internal_181_$__cuda_sm70_shflsync_bfly_p) ;  /* 0x0000027000007944 */ /* 0x000fea0003c00000 */
[----:B-1----:R-:W-:Y:S01]  /*1530*/  MOV R64, R58 ;  /* 0x0000003a00407202 */ /* 0x002fe20000000f00 */
[----:B------:R-:W-:Y:S01]  /*1540*/  HFMA2.MMA R58, -RZ, RZ, 0, 2.384185791015625e-07 ;  /* 0x00000004ff3a7435 */ /* 0x000fe200000001ff */
[----:B------:R-:W-:Y:S02]  /*1550*/  MOV R29, R62 ;  /* 0x0000003e001d7202 */ /* 0x000fe40000000f00 */
[----:B------:R-:W-:Y:S02]  /*1560*/  MOV R68, 0x1f ;  /* 0x0000001f00447802 */ /* 0x000fe40000000f00 */
[----:B------:R-:W-:Y:S02]  /*1570*/  MOV R66, 0xffffffff ;  /* 0xffffffff00427802 */ /* 0x000fe40000000f00 */
[----:B------:R-:W-:-:S02]  /*1580*/  MOV R28, 0x15a0 ;  /* 0x000015a0001c7802 */ /* 0x000fc40000000f00 */
[----:B------:R-:W-:Y:S05]  /*1590*/  CALL.REL.NOINC `($__internal_181_$__cuda_sm70_shflsync_bfly_p) ;  /* 0x0000020000007944 */ /* 0x000fea0003c00000 */
[----:B------:R-:W-:Y:S01]  /*15a0*/  FADD.FTZ R63, R64, R63 ;  /* 0x0000003f403f7221 */ /* 0x000fe20000010000 */
[----:B------:R-:W-:Y:S01]  /*15b0*/  MOV R68, 0x1f ;  /* 0x0000001f00447802 */ /* 0x000fe20000000f00 */
[----:B-1----:R-:W-:Y:S01]  /*15c0*/  FADD.FTZ R62, R62, R58 ;  /* 0x0000003a3e3e7221 */ /* 0x002fe20000010000 */
[----:B------:R-:W-:Y:S01]  /*15d0*/  HFMA2.MMA R58, -RZ, RZ, 0, 4.76837158203125e-07 ;  /* 0x00000008ff3a7435 */ /* 0x000fe200000001ff */
[----:B------:R-:W-:-:S02]  /*15e0*/  MOV R66, 0xffffffff ;  /* 0xffffffff00427802 */ /* 0x000fc40000000f00 */
[----:B------:R-:W-:Y:S02]  /*15f0*/  MOV R29, R63 ;  /* 0x0000003f001d7202 */ /* 0x000fe40000000f00 */
[----:B------:R-:W-:Y:S02]  /*1600*/  MOV R28, 0x1620 ;  /* 0x00001620001c7802 */ /* 0x000fe40000000f00 */
[----:B------:R-:W-:Y:S05]  /*1610*/  CALL.REL.NOINC `($__internal_181_$__cuda_sm70_shflsync_bfly_p) ;  /* 0x0000018000007944 */ /* 0x000fea0003c00000 */
[----:B-1----:R-:W-:Y:S01]  /*1620*/  IMAD.MOV.U32 R64, RZ, RZ, R58 ;  /* 0x000000ffff407224 */ /* 0x002fe200078e003a */
[----:B------:R-:W-:Y:S01]  /*1630*/  HFMA2.MMA R58, -RZ, RZ, 0, 4.76837158203125e-07 ;  /* 0x00000008ff3a7435 */ /* 0x000fe200000001ff */
        /* <DEDUP_REMOVED lines=8> */
[----:B------:R-:W-:Y:S01]  /*16c0*/  HFMA2.MMA R58, -RZ, RZ, 0, 9.5367431640625e-07 ;  /* 0x00000010ff3a7435 */ /* 0x000fe200000001ff */
[----:B------:R-:W-:-:S02]  /*16d0*/  MOV R66, 0xffffffff ;  /* 0xffffffff00427802 */ /* 0x000fc40000000f00 */
[----:B------:R-:W-:Y:S02]  /*16e0*/  MOV R29, R63 ;  /* 0x0000003f001d7202 */ /* 0x000fe40000000f00 */
[----:B------:R-:W-:Y:S02]  /*16f0*/  MOV R28, 0x1710 ;  /* 0x00001710001c7802 */ /* 0x000fe40000000f00 */
[----:B------:R-:W-:Y:S05]  /*1700*/  CALL.REL.NOINC `($__internal_181_$__cuda_sm70_shflsync_bfly_p) ;  /* 0x0000009000007944 */ /* 0x000fea0003c00000 */
[----:B-1----:R-:W-:Y:S01]  /*1710*/  MOV R64, R58 ;  /* 0x0000003a00407202 */ /* 0x002fe20000000f00 */
[----:B------:R-:W-:Y:S01]  /*1720*/  HFMA2.MMA R58, -RZ, RZ, 0, 9.5367431640625e-07 ;  /* 0x00000010ff3a7435 */ /* 0x000fe200000001ff */
[----:B------:R-:W-:Y:S02]  /*1730*/  MOV R29, R62 ;  /* 0x0000003e001d7202 */ /* 0x000fe40000000f00 */
[----:B------:R-:W-:Y:S02]  /*1740*/  MOV R68, 0x1f ;  /* 0x0000001f00447802 */ /* 0x000fe40000000f00 */
[----:B------:R-:W-:Y:S02]  /*1750*/  MOV R66, 0xffffffff ;  /* 0xffffffff00427802 */ /* 0x000fe40000000f00 */
[----:B------:R-:W-:-:S02]  /*1760*/  MOV R28, 0x1780 ;  /* 0x00001780001c7802 */ /* 0x000fc40000000f00 */
[----:B------:R-:W-:Y:S05]  /*1770*/  CALL.REL.NOINC `($__internal_181_$__cuda_sm70_shflsync_bfly_p) ;  /* 0x0000002000007944 */ /* 0x000fea0003c00000 */
[----:B-1----:R-:W-:Y:S01]  /*1780*/  MOV R29, R58 ;  /* 0x0000003a001d7202 */ /* 0x002fe20000000f00 */
[----:B------:R-:W-:Y:S05]  /*1790*/  BRA `(.L_x_3978) ;  /* 0xfffff1d000007947 */ /* 0x000fea000383ffff */
        .weak           $__internal_181_$__cuda_sm70_shflsync_bfly_p
        .type           $__internal_181_$__cuda_sm70_shflsync_bfly_p,@function
        .size           $__internal_181_$__cuda_sm70_shflsync_bfly_p,(.L_x_4561 - $__internal_181_$__cuda_sm70_shflsync_bfly_p)
$__internal_181_$__cuda_sm70_shflsync_bfly_p:
[----:B------:R-:W-:Y:S04]  /*17a0*/  WARPSYNC R66 ;  /* 0x0000004200007348 */ /* 0x000fe80003800000 */
[----:B------:R0:W1:Y:S02]  /*17b0*/  SHFL.BFLY PT, R58, R29, R58, R68 ;  /* 0x0c00003a1d3a7389 */ /* 0x00006400000e0044 */
[----:B0-----:R-:W-:-:S06]  /*17c0*/  HFMA2.MMA R29, -RZ, RZ, 0, 0 ;  /* 0x00000000ff1d7435 */ /* 0x001fcc00000001ff */
[----:B------:R-:W-:Y:S05]  /*17d0*/  RET.REL.NODEC R28 `(_ZN10layer_norm13ln_bwd_kernelINS_13Kernel_traitsIfffffjLj256ELj1ELj4ELj1ELj16ENS_18Kernel_traits_baseILj256EfffffjLj128EEEEELb0ELb0ELb0ELb1EEEvNS_9BwdParamsE) ;  /* 0xffffe8201c007950 */ /* 0x000fea0003c3ffff */
.L_x_3979:
        /* <DEDUP_REMOVED lines=10> */
.L_x_4561:


//--------------------- .text._ZN10layer_norm13ln_bwd_kernelINS_13Kernel_traitsIfffffjLj256ELj1ELj4ELj1ELj16ENS_18Kernel_traits_baseILj256EfffffjLj128EEEEELb0ELb0ELb1ELb0EEEvNS_9BwdParamsE --------------------------
	.section	.text._ZN10layer_norm13ln_bwd_kernelINS_13Kernel_traitsIfffffjLj256ELj1ELj4ELj1ELj16ENS_18Kernel_traits_baseILj256EfffffjLj128EEEEELb0ELb0ELb1ELb0EEEvNS_9BwdParamsE,"ax",@progbits
	.sectioninfo	@"SHI_REGISTERS=80"
	.align	128
        .global         _ZN10layer_norm13ln_bwd_kernelINS_13Kernel_traitsIfffffjLj256ELj1ELj4ELj1ELj16ENS_18Kernel_traits_baseILj256EfffffjLj128EEEEELb0ELb0ELb1ELb0EEEvNS_9BwdParamsE
        .type           _ZN10layer_norm13ln_bwd_kernelINS_13Kernel_traitsIfffffjLj256ELj1ELj4ELj1ELj16ENS_18Kernel_traits_baseILj256EfffffjLj128EEEEELb0ELb0ELb1ELb0EEEvNS_9BwdParamsE,@function
        .size           _ZN10layer_norm13ln_bwd_kernelINS_13Kernel_traitsIfffffjLj256ELj1ELj4ELj1ELj16ENS_18Kernel_traits_baseILj256EfffffjLj128EEEEELb0ELb0ELb1ELb0EEEvNS_9BwdParamsE,(.L_x_4562 - _ZN10layer_norm13ln_bwd_kernelINS_13Kernel_traitsIfffffjLj256ELj1ELj4ELj1ELj16ENS_18Kernel_traits_baseILj256EfffffjLj128EEEEELb0ELb0ELb1ELb0EEEvNS_9BwdParamsE)
        .other          _ZN10layer_norm13ln_bwd_kernelINS_13Kernel_traitsIfffffjLj256ELj1ELj4ELj1ELj16ENS_18Kernel_traits_baseILj256EfffffjLj128EEEEELb0ELb0ELb1ELb0EEEvNS_9BwdParamsE,@"STO_CUDA_ENTRY STV_DEFAULT"
_ZN10layer_norm13ln_bwd_kernelINS_13Kernel_traitsIfffffjLj256ELj1ELj4ELj1ELj16ENS_18Kernel_traits_baseILj256EfffffjLj128EEEEELb0ELb0ELb1ELb0EEEvNS_9BwdParamsE:
.text._ZN10layer_norm13ln_bwd_kernelINS_13Kernel_traitsIfffffjLj256ELj1ELj4ELj1ELj16ENS_18Kernel_traits_baseILj256EfffffjLj128EEEEELb0ELb0ELb1ELb0EEEvNS_9BwdParamsE:
        /* <DEDUP_REMOVED lines=31> */
[----:B0-----:R-:W-:Y:S02]  /*01f0*/  IMAD.MOV.U32 R21, RZ, RZ, RZ ;  /* 0x000000ffff157224 */ /* 0x001fe400078e00ff */
.L_x_4011:
[----:B------:R-:W-:-:S10]  /*0200*/  HFMA2.MMA R6, -RZ, RZ, 0, 2.384185791015625e-07 ;  /* 0x00000004ff067435 */ /* 0x000fd400000001ff */
[----:B------:R-:W-:-:S05]  /*0210*/  IMAD.WIDE R48, R3, R6, c[0x0][0x1d8] ;  /* 0x0000760003307625 */ /* 0x000fca00078e0206 */
[----:B------:R0:W2:Y:S01]  /*0220*/  LDG.E R52, [R48.64] ;  /* 0x0000000430347981 */ /* 0x0000a2000c1e1900 */
[----:B------:R-:W-:-:S05]  /*0230*/  IMAD.WIDE R50, R3, R6, c[0x0][0x1a8] ;  /* 0x00006a0003327625 */ /* 0x000fca00078e0206 */
[----:B-----5:R1:W5:Y:S01]  /*0240*/  LDG.E R2, [R50.64] ;  /* 0x0000000432027981 */ /* 0x020362000c1e1900 */
[----:B0-----:R-:W-:-:S05]  /*0250*/  IMAD.WIDE R48, R3, R6, c[0x0][0x1d0] ;  /* 0x0000740003307625 */ /* 0x001fca00078e0206 */
[----:B------:R1:W5:Y:S04]  /*0260*/  LDG.E R0, [R48.64] ;  /* 0x0000000430007981 */ /* 0x000368000c1e1900 */
[----:B------:R-:W0:Y:S01]  /*0270*/  S2R R54, SR_TID.X ;  /* 0x0000000000367919 */ /* 0x000e220000002100 */
[----:B------:R-:W-:-:S05]  /*0280*/  IMAD R4, R3, c[0x0][0x168], RZ ;  /* 0x00005a0003047a24 */ /* 0x000fca00078e02ff */
[----:B------:R-:W-:-:S04]  /*0290*/  SHF.R.S32.HI R53, RZ, 0x1f, R4 ;  /* 0x0000001fff357819 */ /* 0x000fc80000011404 */
[----:B------:R-:W-:Y:S01]  /*02a0*/  LEA.HI R53, R53, R4, RZ, 0x2 ;  /* 0x0000000435357211 */ /* 0x000fe200078f10ff */
[----:B------:R-:W-:Y:S01]  /*02b0*/  IMAD.MOV.U32 R77, RZ, RZ, 0x10 ;  /* 0x00000010ff4d7424 */ /* 0x000fe200078e00ff */
[----:B------:R-:W-:Y:S01]  /*02c0*/  BSSY B0, `(.L_x_3981) ;  /* 0x0000070000007945 */ /* 0x000fe20003800000 */
[----:B0-----:R-:W-:-:S04]  /*02d0*/  LOP3.LUT R72, R54, 0x1f, RZ, 0xc0, !PT ;  /* 0x0000001f36487812 */ /* 0x001fc800078ec0ff */
[----:B------:R-:W-:-:S05]  /*02e0*/  LEA.HI.SX32 R4, R53, R72, 0x1e ;  /* 0x0000004835047211 */ /* 0x000fca00078ff2ff */
[----:B------:R-:W-:Y:S01]  /*02f0*/  IMAD.WIDE.U32 R62, R4, R77, c[0x0][0x218] ;  /* 0x00008600043e7625 */ /* 0x000fe200078e004d */
[----:B--2---:R-:W-:-:S13]  /*0300*/  ISETP.GT.AND P4, PT, R52, RZ, PT ;  /* 0x000000ff3400720c */ /* 0x004fda0003f84270 */
[----:B------:R-:W-:Y:S05]  /*0310*/  @P4 BRA `(.L_x_3982) ;  /* 0x0000011000004947 */ /* 0x000fea0003800000 */
[----:B-1----:R-:W-:Y:S01]  /*0320*/  BSSY B1, `(.L_x_3983) ;  /* 0x0000008000017945 */ /* 0x002fe20003800000 */
[----:B------:R-:W-:Y:S01]  /*0330*/  MOV R6, R4 ;  /* 0x0000000400067202 */ /* 0x000fe20000000f00 */
[----:B------:R-:W-:Y:S05]  /*0340*/  @!P2 BRA `(.L_x_3984) ;  /* 0x000000500000a947 */ /* 0x000fea0003800000 */
[----:B------:R-:W-:-:S04]  /*0350*/  ISETP.NE.U32.AND P0, PT, RZ, c[0x0][0x218], PT ;  /* 0x00008600ff007a0c */ /* 0x000fc80003f05070 */
[----:B------:R-:W-:-:S13]  /*0360*/  ISETP.NE.AND.EX P0, PT, RZ, c[0x0][0x21c], PT, P0 ;  /* 0x00008700ff007a0c */ /* 0x000fda0003f05300 */
[----:B------:R-:W-:Y:S05]  /*0370*/  @!P0 BRA `(.L_x_3985) ;  /* 0x0000001000008947 */ /* 0x000fea0003800000 */
[----:B------:R0:W5:Y:S02]  /*0380*/  LDG.E.128 R32, [R62.64] ;  /* 0x000000043e207981 */ /* 0x000164000c1e1d00 */
.L_x_3985:
[----:B------:R-:W-:Y:S02]  /*0390*/  IADD3 R6, R4, 0x20, RZ ;  /* 0x0000002004067810 */ /* 0x000fe40007ffe0ff */
.L_x_3984:
[----:B------:R-:W-:Y:S05]  /*03a0*/  BSYNC B1 ;  /* 0x0000000000017941 */ /* 0x000fea0003800000 */
.L_x_3983:
[----:B------:R-:W-:Y:S01]  /*03b0*/  ISETP.NE.U32.AND P0, PT, RZ, c[0x0][0x218], PT ;  /* 0x00008600ff007a0c */ /* 0x000fe20003f05070 */
[----:B------:R-:W-:-:S03]  /*03c0*/  CS2R R68, SRZ ;  /* 0x0000000000447805 */ /* 0x000fc6000001ff00 */
[----:B------:R-:W-:-:S04]  /*03d0*/  ISETP.NE.AND.EX P0, PT, RZ, c[0x0][0x21c], PT, P0 ;  /* 0x00008700ff007a0c */ /* 0x000fc80003f05300 */
[----:B------:R-:W-:-:S13]  /*03e0*/  ISETP.LT.U32.OR P0, PT, R76, 0x40, !P0 ;  /* 0x000000404c00780c */ /* 0x000fda0004701470 */
[----:B------:R-:W-:Y:S05]  /*03f0*/  @P0 BRA `(.L_x_3986) ;  /* 0x000005c000000947 */ /* 0x000fea0003800000 */
[----:B------:R-:W-:-:S06]  /*0400*/  IMAD.WIDE.U32 R36, R6, R77, c[0x0][0x218] ;  /* 0x0000860006247625 */ /* 0x000fcc00078e004d */
[----:B------:R-:W5:Y:S01]  /*0410*/  LDG.E.128 R36, [R36.64] ;  /* 0x0000000424247981 */ /* 0x000f62000c1e1d00 */
[----:B------:R-:W-:Y:S05]  /*0420*/  BRA `(.L_x_3986) ;  /* 0x0000059000007947 */ /* 0x000fea0003800000 */
.L_x_3982:
[----:B-1----:R-:W-:-:S05]  /*0430*/  IMAD.WIDE R48, R3, R6, c[0x0][0x1a0] ;  /* 0x0000680003307625 */ /* 0x002fca00078e0206 */
[----:B------:R-:W2:Y:S01]  /*0440*/  LDG.E R6, [R48.64] ;  /* 0x0000000430067981 */ /* 0x000ea2000c1e1900 */
[----:B------:R-:W0:Y:S01]  /*0450*/  LDC.U8 R50, c[0x0][0x1f0] ;  /* 0x00007c00ff327b82 */ /* 0x000e220000000000 */
[----:B------:R-:W-:Y:S01]  /*0460*/  IADD3 R52, R52, -0x1, RZ ;  /* 0xffffffff34347810 */ /* 0x000fe20007ffe0ff */
[----:B------:R-:W-:Y:S01]  /*0470*/  BSSY B1, `(.L_x_3987) ;  /* 0x000002f000017945 */ /* 0x000fe20003800000 */
[----:B------:R-:W-:Y:S01]  /*0480*/  CS2R R68, SRZ ;  /* 0x0000000000447805 */ /* 0x000fe2000001ff00 */
        /* <DEDUP_REMOVED lines=27> */
[C---:B------:R-:W-:Y:S02]  /*0640*/  FMUL.FTZ R56, R2.reuse, R61 ;  /* 0x0000003d02387220 */ /* 0x040fe40000410000 */
[----:B------:R-:W-:Y:S02]  /*0650*/  FMUL.FTZ R61, R2, R51 ;  /* 0x00000033023d7220 */ /* 0x000fe40000410000 */
        /* <DEDUP_REMOVED lines=16> */
.L_x_3988:
[----:B0-----:R-:W-:Y:S05]  /*0760*/  BSYNC B1 ;  /* 0x0000000000017941 */ /* 0x001fea0003800000 */
.L_x_3987:
        /* <DEDUP_REMOVED lines=11> */
[C---:B-----5:R-:W-:Y:S02]  /*0820*/  FMUL.FTZ R5, R2.reuse, R5 ;  /* 0x0000000502057220 */ /* 0x060fe40000410000 */
[----:B------:R-:W-:Y:S02]  /*0830*/  FMUL.FTZ R73, R2, R73 ;  /* 0x0000004902497220 */ /* 0x000fe40000410000 */
[----:B---3--:R-:W-:Y:S02]  /*0840*/  FMUL.FTZ R57, R24, R48 ;  /* 0x0000003018397220 */ /* 0x008fe40000410000 */
[----:B------:R-:W-:-:S02]  /*0850*/  FADD.FTZ R9, R9, R49 ;  /* 0x0000003109097221 */ /* 0x000fc40000010000 */
[----:B------:R-:W-:Y:S02]  /*0860*/  FFMA.FTZ R17, R49, R5, R17 ;  /* 0x0000000531117223 */ /* 0x000fe40000010011 */
[----:B0-----:R-:W-:Y:S02]  /*0870*/  FMUL.FTZ R58, R25, R49 ;  /* 0x00000031193a7220 */ /* 0x001fe40000410000 */
[----:B------:R-:W-:Y:S02]  /*0880*/  FADD.FTZ R63, -R6, R54 ;  /* 0x00000036063f7221 */ /* 0x000fe40000010100 */
        /* <DEDUP_REMOVED lines=19> */
.L_x_3986:
[----:B------:R-:W-:Y:S05]  /*09c0*/  BSYNC B0 ;  /* 0x0000000000007941 */ /* 0x000fea0003800000 */
.L_x_3981:
[----:B------:R-:W-:Y:S05]  /*09d0*/  BRA.DIV ~URZ, `(.L_x_3989) ;  /* 0x000010b27f007947 */ /* 0x000fea000b800000 */
[----:B------:R1:W2:Y:S02]  /*09e0*/  SHFL.BFLY PT, R55, R68, 0x1, 0x1f ;  /* 0x0c201f0044377f89 */ /* 0x0002a400000e0000 */
.L_x_4012:
        /* <DEDUP_REMOVED lines=15> */
[----:B------:R2:W4:Y:S01]  /*0ae0*/  SHFL.BFLY PT, R55, R52, 0x10, 0x1f ;  /* 0x0e001f0034377f89 */ /* 0x00052200000e0000 */
[----:B---3--:R-:W-:-:S05]  /*0af0*/  FADD.FTZ R69, R50, R69 ;  /* 0x0000004532457221 */ /* 0x008fca0000010000 */
[----:B------:R2:W3:Y:S02]  /*0b00*/  SHFL.BFLY PT, R6, R69, 0x10, 0x1f ;  /* 0x0e001f0045067f89 */ /* 0x0004e400000e0000 */
.L_x_4013:
[----:B-----5:R-:W-:Y:S01]  /*0b10*/  ISETP.GE.AND P5, PT, R0, 0x1, PT ;  /* 0x000000010000780c */ /* 0x020fe20003fa6270 */
[----:B------:R-:W0:Y:S01]  /*0b20*/  LDC.U8 R51, c[0x0][0x1f0] ;  /* 0x00007c00ff337b82 */ /* 0x000e220000000000 */
[----:B------:R-:W1:Y:S01]  /*0b30*/  S2R R50, SR_TID.X ;  /* 0x0000000000327919 */ /* 0x000e620000002100 */
[----:B----4-:R-:W-:Y:S01]  /*0b40*/  FADD.FTZ R55, R55, R52 ;  /* 0x0000003437377221 */ /* 0x010fe20000010000 */
[----:B------:R-:W-:Y:S01]  /*0b50*/  BSSY B0, `(.L_x_3991) ;  /* 0x0000057000007945 */ /* 0x000fe20003800000 */
[----:B--23--:R-:W-:Y:S01]  /*0b60*/  FADD.FTZ R52, R6, R69 ;  /* 0x0000004506347221 */ /* 0x00cfe20000010000 */
[----:B------:R-:W-:Y:S01]  /*0b70*/  HFMA2.MMA R6, -RZ, RZ, 0, 0 ;  /* 0x00000000ff067435 */ /* 0x000fe200000001ff */
[----:B------:R-:W-:Y:S02]  /*0b80*/  FMUL.FTZ R53, R55, c[0x0][0x1e0] ;  /* 0x0000780037357a20 */ /* 0x000fe40000410000 */
[----:B------:R-:W-:-:S04]  /*0b90*/  FMUL.FTZ R52, R52, c[0x0][0x1e0] ;  /* 0x0000780034347a20 */ /* 0x000fc80000410000 */
[----:B------:R-:W-:-:S05]  /*0ba0*/  @P5 IADD3 R48, R0, -0x1, RZ ;  /* 0xffffffff00305810 */ /* 0x000fca0007ffe0ff */
[----:B------:R-:W-:-:S05]  /*0bb0*/  @P5 IMAD R48, R48, c[0x0][0x168], RZ ;  /* 0x00005a0030305a24 */ /* 0x000fca00078e02ff */
[----:B------:R-:W-:Y:S02]  /*0bc0*/  @P5 SHF.R.S32.HI R49, RZ, 0x1f, R48 ;  /* 0x0000001fff315819 */ /* 0x000fe40000011430 */
[----:B0-----:R-:W-:Y:S02]  /*0bd0*/  ISETP.NE.AND P0, PT, R51, RZ, PT ;  /* 0x000000ff3300720c */ /* 0x001fe40003f05270 */
[----:B------:R-:W-:Y:S02]  /*0be0*/  @P5 LEA.HI R49, R49, R48, RZ, 0x2 ;  /* 0x0000003031315211 */ /* 0x000fe400078f10ff */
[----:B-1----:R-:W-:Y:S02]  /*0bf0*/  @P5 LOP3.LUT R48, R50, 0x1f, RZ, 0xc0, !PT ;  /* 0x0000001f32305812 */ /* 0x002fe400078ec0ff */
        /* <DEDUP_REMOVED lines=16> */
.L_x_3994:
[----:B------:R-:W-:Y:S05]  /*0d00*/  BSYNC B1 ;  /* 0x0000000000017941 */ /* 0x000fea0003800000 */
.L_x_3993:
        /* <DEDUP_REMOVED lines=11> */
.L_x_3996:
[----:B------:R-:W-:Y:S05]  /*0dc0*/  BSYNC B1 ;  /* 0x0000000000017941 */ /* 0x000fea0003800000 */
.L_x_3995:
        /* <DEDUP_REMOVED lines=14> */
.L_x_3998:
[----:B------:R-:W-:Y:S05]  /*0eb0*/  BSYNC B1 ;  /* 0x0000000000017941 */ /* 0x000fea0003800000 */
.L_x_3997:
        /* <DEDUP_REMOVED lines=14> */
.L_x_4000:
[----:B------:R-:W-:Y:S05]  /*0fa0*/  BSYNC B1 ;  /* 0x0000000000017941 */ /* 0x000fea0003800000 */
.L_x_3999:
        /* <DEDUP_REMOVED lines=17> */
.L_x_3992:
[----:B------:R-:W-:Y:S05]  /*10c0*/  BSYNC B0 ;  /* 0x0000000000007941 */ /* 0x000fea0003800000 */
.L_x_3991:
        /* <DEDUP_REMOVED lines=20> */
.L_x_4004:
[----:B------:R-:W-:Y:S05]  /*1210*/  BSYNC B1 ;  /* 0x0000000000017941 */ /* 0x000fea0003800000 */
.L_x_4003:
        /* <DEDUP_REMOVED lines=8> */
.L_x_4006:
[----:B------:R-:W-:Y:S05]  /*12a0*/  BSYNC B1 ;  /* 0x0000000000017941 */ /* 0x000fea0003800000 */
.L_x_4005:
        /* <DEDUP_REMOVED lines=9> */
.L_x_4008:
[----:B------:R-:W-:Y:S05]  /*1340*/  BSYNC B1 ;  /* 0x0000000000017941 */ /* 0x000fea0003800000 */
.L_x_4007:
        /* <DEDUP_REMOVED lines=9> */
.L_x_4010:
[----:B------:R-:W-:Y:S05]  /*13e0*/  BSYNC B1 ;  /* 0x0000000000017941 */ /* 0x000fea0003800000 */
.L_x_4009:
[----:B------:R-:W-:Y:S01]  /*13f0*/  ISETP.NE.U32.AND P1, PT, RZ, c[0x0][0x258], PT ;  /* 0x00009600ff007a0c */ /* 0x000fe20003f25070 */
[C---:B------:R-:W-:Y:S01]  /*1400*/  FMUL.FTZ R51, R49.reuse, c[0x0][0x1ec] ;  /* 0x00007b0031337a20 */ /* 0x040fe20000410000 */
[----:B------:R-:W-:Y:S02]  /*1410*/  ISETP.NE.U32.AND P0, PT, RZ, c[0x0][0x258], PT ;  /* 0x00009600ff007a0c */ /* 0x000fe40003f05070 */
[----:B------:R-:W-:Y:S02]  /*1420*/  ISETP.NE.AND.EX P1, PT, RZ, c[0x0][0x25c], PT, P1 ;  /* 0x00009700ff007a0c */ /* 0x000fe40003f25310 */
[----:B------:R-:W-:Y:S02]  /*1430*/  ISETP.NE.AND.EX P0, PT, RZ, c[0x0][0x25c], PT, P0 ;  /* 0x00009700ff007a0c */ /* 0x000fe40003f05300 */
[----:B------:R-:W-:Y:S01]  /*1440*/  ISETP.GT.AND P4, PT, R0, RZ, PT ;  /* 0x000000ff0000720c */ /* 0x000fe20003f84270 */
[----:B------:R-:W-:Y:S01]  /*1450*/  FMUL.FTZ R0, R48, c[0x0][0x1ec] ;  /* 0x00007b0030007a20 */ /* 0x000fe20000410000 */
[----:B------:R-:W-:Y:S01]  /*1460*/  SEL R40, R49, R40, P0 ;  /* 0x0000002831287207 */ /* 0x000fe20000000000 */
[----:B------:R-:W-:Y:S01]  /*1470*/  FMUL.FTZ R49, R55, c[0x0][0x1ec] ;  /* 0x00007b0037317a20 */ /* 0x000fe20000410000 */
[----:B------:R-:W-:-:S02]  /*1480*/  SEL R44, R51, R44, P4 ;  /* 0x0000002c332c7207 */ /* 0x000fc40002000000 */
[----:B------:R-:W-:Y:S01]  /*1490*/  SEL R45, R0, R45, P4 ;  /* 0x0000002d002d7207 */ /* 0x000fe20002000000 */
[----:B------:R-:W-:Y:S01]  /*14a0*/  FMUL.FTZ R0, R50, c[0x0][0x1ec] ;  /* 0x00007b0032007a20 */ /* 0x000fe20000410000 */
        /* <DEDUP_REMOVED lines=8> */
[----:B------:R-:W-:-:S03]  /*1530*/  SEL R47, R0, R47, P4 ;  /* 0x0000002f002f7207 */ /* 0x000fc60002000000 */
[----:B------:R0:W-:Y:S04]  /*1540*/  @P1 STG.E.128 [R48.64], R40 ;  /* 0x0000002830001986 */ /* 0x0001e8000c101d04 */
[----:B------:R0:W-:Y:S02]  /*1550*/  @P5 STG.E.128 [R50.64], R44 ;  /* 0x0000002c32005986 */ /* 0x0001e4000c101d04 */
.L_x_4002:
[----:B------:R-:W-:Y:S05]  /*1560*/  BSYNC B0 ;  /* 0x0000000000007941 */ /* 0x000fea0003800000 */
.L_x_4001:
[----:B------:R-:W-:-:S05]  /*1570*/  IMAD.MOV.U32 R0, RZ, RZ, c[0x0][0x160] ;  /* 0x00005800ff007624 */ /* 0x000fca00078e00ff */
[----:B------:R-:W-:-:S04]  /*1580*/  LEA R3, R0, R3, 0x2 ;  /* 0x0000000300037211 */ /* 0x000fc800078e10ff */
[----:B------:R-:W-:-:S13]  /*1590*/  ISETP.GE.AND P0, PT, R3, c[0x0][0x164], PT ;  /* 0x0000590003007a0c */ /* 0x000fda0003f06270 */
[----:B0-----:R-:W-:Y:S01]  /*15a0*/  @P0 CALL.REL.NOINC `(.L_x_3980) ;  /* 0x0000001000000944 */ /* 0x001fe20003c00000 */
[----:B------:R-:W-:Y:S05]  /*15b0*/  BRA `(.L_x_4011) ;  /* 0xffffec4000007947 */ /* 0x000fea000383ffff */
.L_x_3980:
[----:B0-----:R-:W0:Y:S01]  /*15c0*/  S2R R48, SR_TID.X ;  /* 0x0000000000307919 */ /* 0x001e220000002100 */
[----:B------:R-:W-:Y:S03]  /*15d0*/  WARPSYNC 0xffffffff ;  /* 0xffffffff00007948 */ /* 0x000fe60003800000 */
[----:B-----5:R-:W1:Y:S01]  /*15e0*/  S2R R24, SR_CTAID.X ;  /* 0x0000000000187919 */ /* 0x020e620000002500 */
[----:B0-----:R-:W-:Y:S02]  /*15f0*/  SHF.R.U32.HI R0, RZ, 0x5, R48 ;  /* 0x00000005ff007819 */ /* 0x001fe40000011630 */
[----:B------:R-:W-:-:S03]  /*1600*/  LOP3.LUT R2, R48, 0x1f, RZ, 0xc0, !PT ;  /* 0x0000001f30027812 */ /* 0x000fc600078ec0ff */
[----:B------:R-:W-:-:S05]  /*1610*/  IMAD.SHL.U32 R3, R0, 0x40, RZ ;  /* 0x0000004000037824 */ /* 0x000fca00078e00ff */
[----:B------:R-:W-:-:S05]  /*1620*/  LOP3.LUT R0, R3, 0xffffffc0, R2, 0xe2, !PT ;  /* 0xffffffc003007812 */ /* 0x000fca00078ee202 */
[----:B------:R0:W-:Y:S04]  /*1630*/  STS.128 [R0.X16], R12 ;  /* 0x0000000c00007388 */ /* 0x0001e8000000cc00 */
[----:B------:R-:W-:Y:S04]  /*1640*/  STS.128 [R0.X16+0x200], R8 ;  /* 0x0002000800007388 */ /* 0x000fe8000000cc00 */
[----:B------:R-:W-:Y:S01]  /*1650*/  BAR.SYNC.DEFER_BLOCKING 0x0 ;  /* 0x0000000000007b1d */ /* 0x000fe20000010000 */
[----:B0-----:R-:W-:-:S04]  /*1660*/  IADD3 R14, -R48, 0x7f, RZ ;  /* 0x0000007f300e7810 */ /* 0x001fc80007ffe1ff */
[----:B------:R-:W-:-:S04]  /*1670*/  IADD3 R14, R14, c[0x0][0x168], RZ ;  /* 0x00005a000e0e7a10 */ /* 0x000fc80007ffe0ff */
[C---:B------:R-:W-:Y:S02]  /*1680*/  LOP3.LUT P0, RZ, R14.reuse, 0xffffff80, RZ, 0xc0, !PT ;  /* 0xffffff800eff7812 */ /* 0x040fe4000780c0ff */
[----:B------:R-:W-:Y:S01]  /*1690*/  ISETP.GE.U32.AND P1, PT, R14, 0x100, PT ;  /* 0x000001000e00780c */ /* 0x000fe20003f26070 */
        /* <DEDUP_REMOVED lines=14> */
[----:B-1----:R-:W-:-:S03]  /*1780*/  FADD.FTZ R2, R2, R7 ;  /* 0x0000000702027221 */ /* 0x002fc60000010000 */
        /* <DEDUP_REMOVED lines=8> */
[C---:B------:R-:W-:Y:S01]  /*1810*/  IMAD.SHL.U32 R4, R16.reuse, 0x4, RZ ;  /* 0x0000000410047824 */ /* 0x040fe200078e00ff */
[----:B------:R-:W0:Y:S02]  /*1820*/  LDS R8, [R48.X4] ;  /* 0x0000000030087984 */ /* 0x000e240000004800 */
[----:B------:R-:W-:Y:S02]  /*1830*/  SHF.L.U64.HI R14, R16, 0x2, R17 ;  /* 0x00000002100e7819 */ /* 0x000fe40000010211 */
[----:B------:R-:W-:Y:S01]  /*1840*/  IADD3 R7, P3, R4, c[0x0][0x220], RZ ;  /* 0x0000880004077a10 */ /* 0x000fe20007f7e0ff */
[----:B------:R-:W1:Y:S04]  /*1850*/  LDS R11, [R48.X4+0x400] ;  /* 0x00040000300b7984 */ /* 0x000e680000004800 */
[----:B------:R-:W2:Y:S04]  /*1860*/  LDS R13, [R48.X4+0x800] ;  /* 0x00080000300d7984 */ /* 0x000ea80000004800 */
[----:B------:R-:W3:Y:S04]  /*1870*/  LDS R9, [R48.X4+0x200] ;  /* 0x0002000030097984 */ /* 0x000ee80000004800 */
[----:B------:R-:W4:Y:S04]  /*1880*/  LDS R15, [R48.X4+0xc00] ;  /* 0x000c0000300f7984 */ /* 0x000f280000004800 */
[----:B------:R-:W4:Y:S04]  /*1890*/  LDS R10, [R48.X4+0x600] ;  /* 0x00060000300a7984 */ /* 0x000f280000004800 */
[----:B------:R-:W4:Y:S04]  /*18a0*/  LDS R12, [R48.X4+0xa00] ;  /* 0x000a0000300c7984 */ /* 0x000f280000004800 */
[----:B------:R-:W4:Y:S01]  /*18b0*/  LDS R0, [R48.X4+0xe00] ;  /* 0x000e000030007984 */ /* 0x000f220000004800 */
[----:B0-----:R-:W-:-:S04]  /*18c0*/  FADD.FTZ R8, RZ, R8 ;  /* 0x00000008ff087221 */ /* 0x001fc80000010000 */
[----:B-1----:R-:W-:Y:S01]  /*18d0*/  FADD.FTZ R8, R8, R11 ;  /* 0x0000000b08087221 */ /* 0x002fe20000010000 */
[----:B------:R-:W-:Y:S02]  /*18e0*/  IADD3 R11, P2, R4, c[0x0][0x228], RZ ;  /* 0x00008a00040b7a10 */ /* 0x000fe40007f5e0ff */
[----:B------:R-:W-:Y:S01]  /*18f0*/  @P0 MOV R4, R7 ;  /* 0x0000000700040202 */ /* 0x000fe20000000f00 */
[----:B--2---:R-:W-:Y:S01]  /*1900*/  FADD.FTZ R8, R8, R13 ;  /* 0x0000000d08087221 */ /* 0x004fe20000010000 */
[C---:B------:R-:W-:Y:S02]  /*1910*/  IADD3.X R16, R14.reuse, c[0x0][0x22c], RZ, P2, !PT ;  /* 0x00008b000e107a10 */ /* 0x040fe400017fe4ff */
[----:B------:R-:W-:Y:S01]  /*1920*/  IADD3.X R14, R14, c[0x0][0x224], RZ, P3, !PT ;  /* 0x000089000e0e7a10 */ /* 0x000fe20001ffe4ff */
[----:B---3--:R-:W-:Y:S01]  /*1930*/  FADD.FTZ R9, RZ, R9 ;  /* 0x00000009ff097221 */ /* 0x008fe20000010000 */
[----:B------:R-:W-:Y:S01]  /*1940*/  @P0 IADD3 R7, P3, R7, 0x200, RZ ;  /* 0x0000020007070810 */ /* 0x000fe20007f7e0ff */
[----:B------:R-:W-:Y:S01]  /*1950*/  @P0 IMAD.MOV.U32 R3, RZ, RZ, R16 ;  /* 0x000000ffff030224 */ /* 0x000fe200078e0010 */
[----:B------:R-:W-:Y:S01]  /*1960*/  @P0 MOV R2, R11 ;  /* 0x0000000b00020202 */ /* 0x000fe20000000f00 */
[----:B----4-:R-:W-:Y:S01]  /*1970*/  FADD.FTZ R15, R8, R15 ;  /* 0x0000000f080f7221 */ /* 0x010fe20000010000 */
[----:B------:R-:W-:Y:S01]  /*1980*/  @P0 IADD3 R11, P2, R11, 0x200, RZ ;  /* 0x000002000b0b0810 */ /* 0x000fe20007f5e0ff */
[----:B------:R-:W-:-:S02]  /*1990*/  @P0 IMAD.MOV.U32 R5, RZ, RZ, R14 ;  /* 0x000000ffff050224 */ /* 0x000fc400078e000e */
[----:B------:R-:W-:Y:S01]  /*19a0*/  FADD.FTZ R9, R9, R10 ;  /* 0x0000000a09097221 */ /* 0x000fe20000010000 */
[----:B------:R-:W-:Y:S01]  /*19b0*/  @P0 IADD3.X R16, RZ, R16, RZ, P2, !PT ;  /* 0x00000010ff100210 */ /* 0x000fe200017fe4ff */
[----:B------:R-:W-:Y:S01]  /*19c0*/  @P0 IMAD.X R14, RZ, RZ, R14, P3 ;  /* 0x000000ffff0e0224 */ /* 0x000fe200018e060e */
        /* <DEDUP_REMOVED lines=12> */
.L_x_3989:
[----:B------:R-:W-:Y:S01]  /*1a90*/  HFMA2.MMA R51, -RZ, RZ, 0, 1.847743988037109375e-06 ;  /* 0x0000001fff337435 */ /* 0x000fe200000001ff */
[----:B------:R-:W-:Y:S01]  /*1aa0*/  MOV R53, R68 ;  /* 0x0000004400357202 */ /* 0x000fe20000000f00 */
[----:B------:R-:W-:Y:S01]  /*1ab0*/  IMAD.MOV.U32 R50, RZ, RZ, 0x1 ;  /* 0x00000001ff327424 */ /* 0x000fe200078e00ff */
[----:B------:R-:W-:-:S02]  /*1ac0*/  MOV R6, 0xffffffff ;  /* 0xffffffff00067802 */ /* 0x000fc40000000f00 */
[----:B------:R-:W-:Y:S02]  /*1ad0*/  MOV R48, 0x1af0 ;  /* 0x00001af000307802 */ /* 0x000fe40000000f00 */
[----:B0----5:R-:W-:Y:S05]  /*1ae0*/  CALL.REL.NOINC `($__internal_182_$__cuda_sm70_shflsync_bfly_p) ;  /* 0x0000045000007944 */ /* 0x021fea0003c00000 */
[----:B-1----:R-:W-:Y:S01]  /*1af0*/  IMAD.MOV.U32 R55, RZ, RZ, R6 ;  /* 0x000000ffff377224 */ /* 0x002fe200078e0006 */
[----:B0-----:R-:W-:Y:S05]  /*1b00*/  BRA `(.L_x_4012) ;  /* 0xffffeee000007947 */ /* 0x001fea000383ffff */
.L_x_3990:
[----:B------:R-:W-:Y:S01]  /*1b10*/  HFMA2.MMA R50, -RZ, RZ, 0, 5.9604644775390625e-08 ;  /* 0x00000001ff327435 */ /* 0x000fe200000001ff */
[----:B------:R-:W-:Y:S01]  /*1b20*/  MOV R53, R69 ;  /* 0x0000004500357202 */ /* 0x000fe20000000f00 */
[----:B------:R-:W-:Y:S01]  /*1b30*/  IMAD.MOV.U32 R51, RZ, RZ, 0x1f ;  /* 0x0000001fff337424 */ /* 0x000fe200078e00ff */
[----:B------:R-:W-:Y:S02]  /*1b40*/  MOV R6, 0xffffffff ;  /* 0xffffffff00067802 */ /* 0x000fe40000000f00 */
[----:B------:R-:W-:Y:S02]  /*1b50*/  MOV R48, 0x1b70 ;  /* 0x00001b7000307802 */ /* 0x000fe40000000f00 */
[----:B012--5:R-:W-:Y:S05]  /*1b60*/  CALL.REL.NOINC `($__internal_182_$__cuda_sm70_shflsync_bfly_p) ;  /* 0x000003d000007944 */ /* 0x027fea0003c00000 */
[----:B------:R-:W-:Y:S01]  /*1b70*/  FADD.FTZ R68, R55, R68 ;  /* 0x0000004437447221 */ /* 0x000fe20000010000 */
[----:B0-----:R-:W-:Y:S01]  /*1b80*/  HFMA2.MMA R50, -RZ, RZ, 0, 1.1920928955078125e-07 ;  /* 0x00000002ff327435 */ /* 0x001fe200000001ff */
[----:B-1----:R-:W-:Y:S01]  /*1b90*/  FADD.FTZ R69, R69, R6 ;  /* 0x0000000645457221 */ /* 0x002fe20000010000 */
[----:B------:R-:W-:Y:S01]  /*1ba0*/  MOV R6, 0xffffffff ;  /* 0xffffffff00067802 */ /* 0x000fe20000000f00 */
[----:B------:R-:W-:Y:S01]  /*1bb0*/  IMAD.MOV.U32 R51, RZ, RZ, 0x1f ;  /* 0x0000001fff337424 */ /* 0x000fe200078e00ff */
[----:B------:R-:W-:-:S02]  /*1bc0*/  MOV R53, R68 ;  /* 0x0000004400357202 */ /* 0x000fc40000000f00 */
[----:B------:R-:W-:Y:S02]  /*1bd0*/  MOV R48, 0x1bf0 ;  /* 0x00001bf000307802 */ /* 0x000fe40000000f00 */
[----:B------:R-:W-:Y:S05]  /*1be0*/  CALL.REL.NOINC `($__internal_182_$__cuda_sm70_shflsync_bfly_p) ;  /* 0x0000035000007944 */ /* 0x000fea0003c00000 */
[----:B0-----:R-:W-:Y:S01]  /*1bf0*/  HFMA2.MMA R50, -RZ, RZ, 0, 1.1920928955078125e-07 ;  /* 0x00000002ff327435 */ /* 0x001fe200000001ff */
[----:B-1----:R-:W-:Y:S01]  /*1c00*/  IMAD.MOV.U32 R55, RZ, RZ, R6 ;  /* 0x000000ffff377224 */ /* 0x002fe200078e0006 */
[----:B------:R-:W-:Y:S01]  /*1c10*/  MOV R53, R69 ;  /* 0x0000004500357202 */ /* 0x000fe20000000f00 */
[----:B------:R-:W-:Y:S01]  /*1c20*/  IMAD.MOV.U32 R51, RZ, RZ, 0x1f ;  /* 0x0000001fff337424 */ /* 0x000fe200078e00ff */
[----:B------:R-:W-:Y:S02]  /*1c30*/  MOV R6, 0xffffffff ;  /* 0xffffffff00067802 */ /* 0x000fe40000000f00 */
[----:B------:R-:W-:Y:S02]  /*1c40*/  MOV R48, 0x1c60 ;  /* 0x00001c6000307802 */ /* 0x000fe40000000f00 */
[----:B------:R-:W-:Y:S05]  /*1c50*/  CALL.REL.NOINC `($__internal_182_$__cuda_sm70_shflsync_bfly_p) ;  /* 0x000002e000007944 */ /* 0x000fea0003c00000 */
[----:B------:R-:W-:Y:S01]  /*1c60*/  FADD.FTZ R68, R55, R68 ;  /* 0x0000004437447221 */ /* 0x000fe20000010000 */
[----:B0-----:R-:W-:Y:S01]  /*1c70*/  HFMA2.MMA R50, -RZ, RZ, 0, 2.384185791015625e-07 ;  /* 0x00000004ff327435 */ /* 0x001fe200000001ff */
[----:B-1----:R-:W-:Y:S01]  /*1c80*/  FADD.FTZ R69, R69, R6 ;  /* 0x0000000645457221 */ /* 0x002fe20000010000 */
[----:B------:R-:W-:Y:S01]  /*1c90*/  MOV R6, 0xffffffff ;  /* 0xffffffff00067802 */ /* 0x000fe20000000f00 */
[----:B------:R-:W-:Y:S01]  /*1ca0*/  IMAD.MOV.U32 R51, RZ, RZ, 0x1f ;  /* 0x0000001fff337424 */ /* 0x000fe200078e00ff */
[----:B------:R-:W-:-:S02]  /*1cb0*/  MOV R53, R68 ;  /* 0x0000004400357202 */ /* 0x000fc40000000f00 */
[----:B------:R-:W-:Y:S02]  /*1cc0*/  MOV R48, 0x1ce0 ;  /* 0x00001ce000307802 */ /* 0x000fe40000000f00 */
[----:B------:R-:W-:Y:S05]  /*1cd0*/  CALL.REL.NOINC `($__internal_182_$__cuda_sm70_shflsync_bfly_p) ;  /* 0x0000026000007944 */ /* 0x000fea0003c00000 */
[----:B0-----:R-:W-:Y:S01]  /*1ce0*/  HFMA2.MMA R50, -RZ, RZ, 0, 2.384185791015625e-07 ;  /* 0x00000004ff327435 */ /* 0x001fe200000001ff */
[----:B-1----:R-:W-:Y:S01]  /*1cf0*/  IMAD.MOV.U32 R55, RZ, RZ, R6 ;  /* 0x000000ffff377224 */ /* 0x002fe200078e0006 */
[----:B------:R-:W-:Y:S01]  /*1d00*/  MOV R53, R69 ;  /* 0x0000004500357202 */ /* 0x000fe20000000f00 */
[----:B------:R-:W-:Y:S01]  /*1d10*/  IMAD.MOV.U32 R51, RZ, RZ, 0x1f ;  /* 0x0000001fff337424 */ /* 0x000fe200078e00ff */
[----:B------:R-:W-:Y:S02]  /*1d20*/  MOV R6, 0xffffffff ;  /* 0xffffffff00067802 */ /* 0x000fe40000000f00 */
[----:B------:R-:W-:Y:S02]  /*1d30*/  MOV R48, 0x1d50 ;  /* 0x00001d5000307802 */ /* 0x000fe40000000f00 */
[----:B------:R-:W-:Y:S05]  /*1d40*/  CALL.REL.NOINC `($__internal_182_$__cuda_sm70_shflsync_bfly_p) ;  /* 0x000001f000007944 */ /* 0x000fea0003c00000 */
[----:B------:R-:W-:Y:S01]  /*1d50*/  FADD.FTZ R52, R55, R68 ;  /* 0x0000004437347221 */ /* 0x000fe20000010000 */
[----:B0-----:R-:W-:Y:S01]  /*1d60*/  HFMA2.MMA R50, -RZ, RZ, 0, 4.76837158203125e-07 ;  /* 0x00000008ff327435 */ /* 0x001fe200000001ff */
[----:B-1----:R-:W-:Y:S01]  /*1d70*/  FADD.FTZ R69, R69, R6 ;  /* 0x0000000645457221 */ /* 0x002fe20000010000 */
[----:B------:R-:W-:Y:S01]  /*1d80*/  MOV R6, 0xffffffff ;  /* 0xffffffff00067802 */ /* 0x000fe20000000f00 */
[----:B------:R-:W-:Y:S01]  /*1d90*/  IMAD.MOV.U32 R51, RZ, RZ, 0x1f ;  /* 0x0000001fff337424 */ /* 0x000fe200078e00ff */
[----:B------:R-:W-:-:S02]  /*1da0*/  MOV R53, R52 ;  /* 0x0000003400357202 */ /* 0x000fc40000000f00 */
[----:B------:R-:W-:Y:S02]  /*1db0*/  MOV R48, 0x1dd0 ;  /* 0x00001dd000307802 */ /* 0x000fe40000000f00 */
[----:B------:R-:W-:Y:S05]  /*1dc0*/  CALL.REL.NOINC `($__internal_182_$__cuda_sm70_shflsync_bfly_p) ;  /* 0x0000017000007944 */ /* 0x000fea0003c00000 */
[----:B0-----:R-:W-:Y:S01]  /*1dd0*/  HFMA2.MMA R50, -RZ, RZ, 0, 4.76837158203125e-07 ;  /* 0x00000008ff327435 */ /* 0x001fe200000001ff */
[----:B-1----:R-:W-:Y:S01]  /*1de0*/  IMAD.MOV.U32 R55, RZ, RZ, R6 ;  /* 0x000000ffff377224 */ /* 0x002fe200078e0006 */
[----:B------:R-:W-:Y:S01]  /*1df0*/  MOV R53, R69 ;  /* 0x0000004500357202 */ /* 0x000fe20000000f00 */
[----:B------:R-:W-:Y:S01]  /*1e00*/  IMAD.MOV.U32 R51, RZ, RZ, 0x1f ;  /* 0x0000001fff337424 */ /* 0x000fe200078e00ff */
[----:B------:R-:W-:Y:S02]  /*1e10*/  MOV R6, 0xffffffff ;  /* 0xffffffff00067802 */ /* 0x000fe40000000f00 */
[----:B------:R-:W-:Y:S02]  /*1e20*/  MOV R48, 0x1e40 ;  /* 0x00001e4000307802 */ /* 0x000fe40000000f00 */
[----:B------:R-:W-:Y:S05]  /*1e30*/  CALL.REL.NOINC `($__internal_182_$__cuda_sm70_shflsync_bfly_p) ;  /* 0x0000010000007944 */ /* 0x000fea0003c00000 */
[----:B------:R-:W-:Y:S01]  /*1e40*/  FADD.FTZ R52, R55, R52 ;  /* 0x0000003437347221 */ /* 0x000fe20000010000 */
[----:B0-----:R-:W-:Y:S01]  /*1e50*/  HFMA2.MMA R50, -RZ, RZ, 0, 9.5367431640625e-07 ;  /* 0x00000010ff327435 */ /* 0x001fe200000001ff */
[----:B-1----:R-:W-:Y:S01]  /*1e60*/  FADD.FTZ R69, R69, R6 ;  /* 0x0000000645457221 */ /* 0x002fe20000010000 */
[----:B------:R-:W-:Y:S01]  /*1e70*/  MOV R6, 0xffffffff ;  /* 0xffffffff00067802 */ /* 0x000fe20000000f00 */
[----:B------:R-:W-:Y:S01]  /*1e80*/  IMAD.MOV.U32 R51, RZ, RZ, 0x1f ;  /* 0x0000001fff337424 */ /* 0x000fe200078e00ff */
[----:B------:R-:W-:-:S02]  /*1e90*/  MOV R53, R52 ;  /* 0x0000003400357202 */ /* 0x000fc40000000f00 */
[----:B------:R-:W-:Y:S02]  /*1ea0*/  MOV R48, 0x1ec0 ;  /* 0x00001ec000307802 */ /* 0x000fe40000000f00 */
[----:B------:R-:W-:Y:S05]  /*1eb0*/  CALL.REL.NOINC `($__internal_182_$__cuda_sm70_shflsync_bfly_p) ;  /* 0x0000008000007944 */ /* 0x000fea0003c00000 */
[----:B0-----:R-:W-:Y:S01]  /*1ec0*/  HFMA2.MMA R50, -RZ, RZ, 0, 9.5367431640625e-07 ;  /* 0x00000010ff327435 */ /* 0x001fe200000001ff */
[----:B-1----:R-:W-:Y:S01]  /*1ed0*/  IMAD.MOV.U32 R55, RZ, RZ, R6 ;  /* 0x000000ffff377224 */ /* 0x002fe200078e0006 */
[----:B------:R-:W-:Y:S01]  /*1ee0*/  MOV R53, R69 ;  /* 0x0000004500357202 */ /* 0x000fe20000000f00 */
[----:B------:R-:W-:Y:S01]  /*1ef0*/  IMAD.MOV.U32 R51, RZ, RZ, 0x1f ;  /* 0x0000001fff337424 */ /* 0x000fe200078e00ff */
[----:B------:R-:W-:Y:S02]  /*1f00*/  MOV R6, 0xffffffff ;  /* 0xffffffff00067802 */ /* 0x000fe40000000f00 */
[----:B------:R-:W-:Y:S02]  /*1f10*/  MOV R48, 0x1f30 ;  /* 0x00001f3000307802 */ /* 0x000fe40000000f00 */
[----:B------:R-:W-:Y:S05]  /*1f20*/  CALL.REL.NOINC `($__internal_182_$__cuda_sm70_shflsync_bfly_p) ;  /* 0x0000001000007944 */ /* 0x000fea0003c00000 */
[----:B01----:R-:W-:Y:S05]  /*1f30*/  BRA `(.L_x_4013) ;  /* 0xffffebd000007947 */ /* 0x003fea000383ffff */
        .weak           $__internal_182_$__cuda_sm70_shflsync_bfly_p
        .type           $__internal_182_$__cuda_sm70_shflsync_bfly_p,@function
        .size           $__internal_182_$__cuda_sm70_shflsync_bfly_p,(.L_x_4562 - $__internal_182_$__cuda_sm70_shflsync_bfly_p)
$__internal_182_$__cuda_sm70_shflsync_bfly_p:
[----:B------:R-:W-:Y:S01]  /*1f40*/  HFMA2.MMA R49, -RZ, RZ, 0, 0 ;  /* 0x00000000ff317435 */ /* 0x000fe200000001ff */
[----:B------:R-:W-:Y:S04]  /*1f50*/  WARPSYNC R6 ;  /* 0x0000000600007348 */ /* 0x000fe80003800000 */
[----:B------:R0:W1:Y:S01]  /*1f60*/  SHFL.BFLY PT, R6, R53, R50, R51 ;  /* 0x0c00003235067389 */ /* 0x00006200000e0033 */
[----:B------:R-:W-:Y:S05]  /*1f70*/  RET.REL.NODEC R48 `(_ZN10layer_norm13ln_bwd_kernelINS_13Kernel_traitsIfffffjLj256ELj1ELj4ELj1ELj16ENS_18Kernel_traits_baseILj256EfffffjLj128EEEEELb0ELb0ELb1ELb0EEEvNS_9BwdParamsE) ;  /* 0xffffe08030007950 */ /* 0x000fea0003c3ffff */
.L_x_4014:
        /* <DEDUP_REMOVED lines=16> */
.L_x_4562:


//--------------------- .text._ZN10layer_norm13ln_bwd_kernelINS_13Kernel_traitsIfffffjLj256ELj1ELj4ELj1ELj16ENS_18Kernel_traits_baseILj256EfffffjLj128EEEEELb0ELb0ELb1ELb1EEEvNS_9BwdParamsE --------------------------
	.section	.text._ZN10layer_norm13ln_bwd_kernelINS_13Kernel_traitsIfffffjLj256ELj1ELj4ELj1ELj16ENS_18Kernel_traits_baseILj256EfffffjLj128EEEEELb0ELb0ELb1ELb1EEEvNS_9BwdParamsE,"ax",@progbits
	.sectioninfo	@"SHI_REGISTERS=80"
	.align	128
        .global         _ZN10layer_norm13ln_bwd_kernelINS_13Kernel_traitsIfffffjLj256ELj1ELj4ELj1ELj16ENS_18Kernel_traits_baseILj256EfffffjLj128EEEEELb0ELb0ELb1ELb1EEEvNS_9BwdParamsE
        .type           _ZN10layer_norm13ln_bwd_kernelINS_13Kernel_traitsIfffffjLj256ELj1ELj4ELj1ELj16ENS_18Kernel_traits_baseILj256EfffffjLj128EEEEELb0ELb0ELb1ELb1EEEvNS_9BwdParamsE,@function
        .size           _ZN10layer_norm13ln_bwd_kernelINS_13Kernel_traitsIfffffjLj256ELj1ELj4ELj1ELj16ENS_18Kernel_traits_baseILj256EfffffjLj128EEEEELb0ELb0ELb1ELb1EEEvNS_9BwdParamsE,(.L_x_4563 - _ZN10layer_norm13ln_bwd_kernelINS_13Kernel_traitsIfffffjLj256ELj1ELj4ELj1ELj16ENS_18Kernel_traits_baseILj256EfffffjLj128EEEEELb0ELb0ELb1ELb1EEEvNS_9BwdParamsE)
        .other          _ZN10layer_norm13ln_bwd_kernelINS_13Kernel_traitsIfffffjLj256ELj1ELj4ELj1ELj16ENS_18Kernel_traits_baseILj256EfffffjLj128EEEEELb0ELb0ELb1ELb1EEEvNS_9BwdParamsE,@"STO_CUDA_ENTRY STV_DEFAULT"
_ZN10layer_norm13ln_bwd_kernelINS_13Kernel_traitsIfffffjLj256ELj1ELj4ELj1ELj16ENS_18Kernel_traits_baseILj256EfffffjLj128EEEEELb0ELb0ELb1ELb1EEEvNS_9BwdParamsE:
.text._ZN10layer_norm13ln_bwd_kernelINS_13Kernel_traitsIfffffjLj256ELj1ELj4ELj1ELj16ENS_18Kernel_traits_baseILj256EfffffjLj128EEEEELb0ELb0ELb1ELb1EEEvNS_9BwdParamsE:
        /* <DEDUP_REMOVED lines=18> */
.L_x_4015:
[----:B------:R-:W-:-:S10]  /*0120*/  HFMA2.MMA R2, -RZ, RZ, 0, 9.5367431640625e-07 ;  /* 0x00000010ff027435 */ /* 0x000fd400000001ff */
[----:B------:R-:W-:-:S05]  /*0130*/  IMAD.WIDE.U32 R2, R5, R2, c[0x0][0x1b0] ;  /* 0x00006c0005027625 */ /* 0x000fca00078e0002 */
        /* <DEDUP_REMOVED lines=11> */
.L_x_4041:
[----:B------:R-:W-:-:S05]  /*01f0*/  MOV R49, 0x4 ;  /* 0x0000000400317802 */ /* 0x000fca0000000f00 */
[----:B------:R-:W-:-:S05]  /*0200*/  IMAD.WIDE R66, R6, R49, c[0x0][0x1d8] ;  /* 0x0000760006427625 */ /* 0x000fca00078e0231 */
[----:B------:R2:W3:Y:S01]  /*0210*/  LDG.E R63, [R66.64] ;  /* 0x00000004423f7981 */ /* 0x0004e2000c1e1900 */
[----:B------:R-:W-:-:S04]  /*0220*/  IMAD.WIDE R50, R6, R49, c[0x0][0x1a8] ;  /* 0x00006a0006327625 */ /* 0x000fc800078e0231 */
[C---:B------:R-:W-:Y:S01]  /*0230*/  IMAD.WIDE R48, R6.reuse, R49, c[0x0][0x1d0] ;  /* 0x0000740006307625 */ /* 0x040fe200078e0231 */
[----:B0----5:R0:W5:Y:S04]  /*0240*/  LDG.E R3, [R50.64] ;  /* 0x0000000432037981 */ /* 0x021168000c1e1900 */
[----:B------:R0:W5:Y:S01]  /*0250*/  LDG.E R2, [R48.64] ;  /* 0x0000000430027981 */ /* 0x000162000c1e1900 */
[----:B------:R-:W-:Y:S01]  /*0260*/  IMAD R0, R6, c[0x0][0x168], RZ ;  /* 0x00005a0006007a24 */ /* 0x000fe200078e02ff */
[----:B------:R-:W-:Y:S04]  /*0270*/  BSSY B0, `(.L_x_4017) ;  /* 0x0000062000007945 */ /* 0x000fe80003800000 */
[----:B------:R-:W-:-:S04]  /*0280*/  SHF.R.S32.HI R61, RZ, 0x1f, R0 ;  /* 0x0000001fff3d7819 */ /* 0x000fc80000011400 */
[----:B------:R-:W-:Y:S01]  /*0290*/  LEA.HI R70, R61, R0, RZ, 0x2 ;  /* 0x000000003d467211 */ /* 0x000fe200078f10ff */
[----:B------:R-:W-:-:S03]  /*02a0*/  IMAD.MOV.U32 R61, RZ, RZ, 0x10 ;  /* 0x00000010ff3d7424 */ /* 0x000fc600078e00ff */
[----:B------:R-:W-:-:S04]  /*02b0*/  LEA.HI.SX32 R70, R70, R5, 0x1e ;  /* 0x0000000546467211 */ /* 0x000fc800078ff2ff */
[C---:B------:R-:W-:Y:S01]  /*02c0*/  IADD3 R0, R70.reuse, 0x20, RZ ;  /* 0x0000002046007810 */ /* 0x040fe20007ffe0ff */
[----:B------:R-:W-:-:S04]  /*02d0*/  IMAD.WIDE.U32 R74, R70, R61, c[0x0][0x218] ;  /* 0x00008600464a7625 */ /* 0x000fc800078e003d */
[----:B--2---:R-:W-:Y:S01]  /*02e0*/  IMAD.WIDE.U32 R66, R0, R61, c[0x0][0x218] ;  /* 0x0000860000427625 */ /* 0x004fe200078e003d */
[----:B---3--:R-:W-:-:S13]  /*02f0*/  ISETP.GT.AND P6, PT, R63, RZ, PT ;  /* 0x000000ff3f00720c */ /* 0x008fda0003fc4270 */
[----:B------:R-:W-:Y:S05]  /*0300*/  @P6 BRA `(.L_x_4018) ;  /* 0x0000008000006947 */ /* 0x000fea0003800000 */
[----:B0-----:R-:W-:Y:S01]  /*0310*/  ISETP.NE.U32.AND P0, PT, RZ, c[0x0][0x218], PT ;  /* 0x00008600ff007a0c */ /* 0x001fe20003f05070 */
[----:B------:R-:W-:-:S03]  /*0320*/  CS2R R50, SRZ ;  /* 0x0000000000327805 */ /* 0x000fc6000001ff00 */
[----:B------:R-:W-:-:S13]  /*0330*/  ISETP.NE.AND.EX P0, PT, RZ, c[0x0][0x21c], PT, P0 ;  /* 0x00008700ff007a0c */ /* 0x000fda0003f05300 */
[----:B------:R-:W-:Y:S05]  /*0340*/  @!P0 BRA `(.L_x_4019) ;  /* 0x0000054000008947 */ /* 0x000fea0003800000 */
[----:B------:R0:W5:Y:S04]  /*0350*/  LDG.E.128 R32, [R74.64] ;  /* 0x000000044a207981 */ /* 0x000168000c1e1d00 */
[----:B------:R0:W5:Y:S01]  /*0360*/  LDG.E.128 R36, [R66.64] ;  /* 0x0000000442247981 */ /* 0x000162000c1e1d00 */
[----:B------:R-:W-:Y:S01]  /*0370*/  CS2R R50, SRZ ;  /* 0x0000000000327805 */ /* 0x000fe2000001ff00 */
[----:B------:R-:W-:Y:S05]  /*0380*/  BRA `(.L_x_4019) ;  /* 0x0000050000007947 */ /* 0x000fea0003800000 */
.L_x_4018:
[----:B0-----:R-:W-:Y:S02]  /*0390*/  IADD3 R63, R63, -0x1, RZ ;  /* 0xffffffff3f3f7810 */ /* 0x001fe40007ffe0ff */
[----:B------:R-:W-:Y:S02]  /*03a0*/  SHF.R.S32.HI R49, RZ, 0x1f, R6 ;  /* 0x0000001fff317819 */ /* 0x000fe40000011406 */
[----:B------:R-:W-:Y:S01]  /*03b0*/  LEA R64, P0, R6, c[0x0][0x1a0], 0x2 ;  /* 0x0000680006407a11 */ /* 0x000fe200078010ff */
[----:B------:R-:W-:-:S03]  /*03c0*/  IMAD R63, R63, c[0x0][0x168], RZ ;  /* 0x00005a003f3f7a24 */ /* 0x000fc600078e02ff */
[----:B------:R-:W-:Y:S01]  /*03d0*/  LEA.HI.X R65, R6, c[0x0][0x1a4], R49, 0x2, P0 ;  /* 0x0000690006417a11 */ /* 0x000fe200000f1431 */
[----:B------:R-:W-:Y:S01]  /*03e0*/  IMAD.WIDE.U32 R48, R70, R61, c[0x0][0x188] ;  /* 0x0000620046307625 */ /* 0x000fe200078e003d */
[----:B------:R-:W-:-:S03]  /*03f0*/  SHF.R.S32.HI R50, RZ, 0x1f, R63 ;  /* 0x0000001fff327819 */ /* 0x000fc6000001143f */
[----:B------:R-:W2:Y:S01]  /*0400*/  LDG.E R64, [R64.64] ;  /* 0x0000000440407981 */ /* 0x000ea2000c1e1900 */
        /* <DEDUP_REMOVED lines=14> */
[----:B-1----:R-:W-:-:S04]  /*04f0*/  ISETP.NE.AND P0, PT, R4, RZ, PT ;  /* 0x000000ff0400720c */ /* 0x002fc80003f05270 */
        /* <DEDUP_REMOVED lines=10> */
[C---:B------:R-:W-:Y:S02]  /*05a0*/  FADD.FTZ R48, -R71.reuse, R57 ;  /* 0x0000003947307221 */ /* 0x040fe40000010100 */
        /* <DEDUP_REMOVED lines=46> */
.L_x_4019:
[----:B0-----:R-:W-:Y:S05]  /*0890*/  BSYNC B0 ;  /* 0x0000000000007941 */ /* 0x001fea0003800000 */
.L_x_4017:
[----:B------:R-:W-:Y:S05]  /*08a0*/  BRA.DIV ~URZ, `(.L_x_4020) ;  /* 0x00000ef27f007947 */ /* 0x000fea000b800000 */
[----:B------:R0:W2:Y:S02]  /*08b0*/  SHFL.BFLY PT, R67, R50, 0x1, 0x1f ;  /* 0x0c201f0032437f89 */ /* 0x0000a400000e0000 */
.L_x_4042:
        /* <DEDUP_REMOVED lines=18> */
.L_x_4043:
[----:B-----5:R-:W-:Y:S01]  /*09e0*/  ISETP.GE.AND P5, PT, R2, 0x1, PT ;  /* 0x000000010200780c */ /* 0x020fe20003fa6270 */
[----:B---3--:R-:W-:Y:S01]  /*09f0*/  FADD.FTZ R51, R51, R50 ;  /* 0x0000003233337221 */ /* 0x008fe20000010000 */
[----:B------:R-:W-:Y:S01]  /*0a00*/  @!P6 ISETP.NE.U32.AND P3, PT, RZ, c[0x0][0x218], PT ;  /* 0x00008600ff00ea0c */ /* 0x000fe20003f65070 */
[----:B--2---:R-:W-:Y:S01]  /*0a10*/  FADD.FTZ R48, R48, R67 ;  /* 0x0000004330307221 */ /* 0x004fe20000010000 */
[----:B-1----:R-:W-:Y:S01]  /*0a20*/  ISETP.NE.AND P4, PT, R4, RZ, PT ;  /* 0x000000ff0400720c */ /* 0x002fe20003f85270 */
        /* <DEDUP_REMOVED lines=19> */
.L_x_4023:
[----:B------:R-:W-:Y:S05]  /*0b60*/  BSYNC B0 ;  /* 0x0000000000007941 */ /* 0x000fea0003800000 */
.L_x_4022:
        /* <DEDUP_REMOVED lines=19> */
.L_x_4025:
[----:B------:R-:W-:Y:S05]  /*0ca0*/  BSYNC B0 ;  /* 0x0000000000007941 */ /* 0x000fea0003800000 */
.L_x_4024:
        /* <DEDUP_REMOVED lines=9> */
.L_x_4027:
[----:B------:R-:W-:Y:S05]  /*0d40*/  BSYNC B0 ;  /* 0x0000000000007941 */ /* 0x000fea0003800000 */
.L_x_4026:
        /* <DEDUP_REMOVED lines=9> */
.L_x_4029:
[----:B------:R-:W-:Y:S05]  /*0de0*/  BSYNC B0 ;  /* 0x0000000000007941 */ /* 0x000fea0003800000 */
.L_x_4028:
        /* <DEDUP_REMOVED lines=8> */
.L_x_4030:
        /* <DEDUP_REMOVED lines=14> */
.L_x_4032:
[----:B------:R-:W-:Y:S05]  /*0f50*/  BSYNC B0 ;  /* 0x0000000000007941 */ /* 0x000fea0003800000 */
.L_x_4031:
        /* <DEDUP_REMOVED lines=16> */
.L_x_4034:
[----:B------:R-:W-:Y:S05]  /*1060*/  BSYNC B0 ;  /* 0x0000000000007941 */ /* 0x000fea0003800000 */
.L_x_4033:
        /* <DEDUP_REMOVED lines=8> */
.L_x_4036:
[----:B------:R-:W-:Y:S05]  /*10f0*/  BSYNC B0 ;  /* 0x0000000000007941 */ /* 0x000fea0003800000 */
.L_x_4035:
        /* <DEDUP_REMOVED lines=16> */
.L_x_4038:
[----:B------:R-:W-:Y:S05]  /*1200*/  BSYNC B0 ;  /* 0x0000000000007941 */ /* 0x000fea0003800000 */
.L_x_4037:
        /* <DEDUP_REMOVED lines=14> */
.L_x_4040:
[----:B------:R-:W-:Y:S05]  /*12f0*/  BSYNC B0 ;  /* 0x0000000000007941 */ /* 0x000fea0003800000 */
.L_x_4039:
        /* <DEDUP_REMOVED lines=15> */
.L_x_4016:
        /* <DEDUP_REMOVED lines=24> */
[----:B------:R0:W-:Y:S01]  /*1570*/  STS.128 [R0.X16+0x200], R16 ;  /* 0x0002001000007388 */ /* 0x0001e2000000cc00 */
[----:B-1----:R-:W-:-:S03]  /*1580*/  FADD.FTZ R6, R3, R6 ;  /* 0x0000000603067221 */ /* 0x002fc60000010000 */
        /* <DEDUP_REMOVED lines=33> */
.L_x_4020:
[----:B------:R-:W-:Y:S01]  /*17a0*/  HFMA2.MMA R63, -RZ, RZ, 0, 5.9604644775390625e-08 ;  /* 0x00000001ff3f7435 */ /* 0x000fe200000001ff */
[----:B------:R-:W-:-:S02]  /*17b0*/  MOV R72, R50 ;  /* 0x0000003200487202 */ /* 0x000fc40000000f00 */
[----:B------:R-:W-:Y:S02]  /*17c0*/  MOV R61, 0x1f ;  /* 0x0000001f003d7802 */ /* 0x000fe40000000f00 */
[----:B------:R-:W-:Y:S02]  /*17d0*/  MOV R66, 0xffffffff ;  /* 0xffffffff00427802 */ /* 0x000fe40000000f00 */
[----:B------:R-:W-:Y:S02]  /*17e0*/  MOV R48, 0x1800 ;  /* 0x0000180000307802 */ /* 0x000fe40000000f00 */
[----:B-1---5:R-:W-:Y:S05]  /*17f0*/  CALL.REL.NOINC `($__internal_183_$__cuda_sm70_shflsync_bfly_p) ;  /* 0x0000046000007944 */ /* 0x022fea0003c00000 */
[----:B-1----:R-:W-:Y:S01]  /*1800*/  IMAD.MOV.U32 R67, RZ, RZ, R66 ;  /* 0x000000ffff437224 */ /* 0x002fe200078e0042 */
[----:B0-----:R-:W-:Y:S05]  /*1810*/  BRA `(.L_x_4042) ;  /* 0xfffff0a000007947 */ /* 0x001fea000383ffff */
.L_x_4021:
[----:B------:R-:W-:Y:S01]  /*1820*/  HFMA2.MMA R63, -RZ, RZ, 0, 5.9604644775390625e-08 ;  /* 0x00000001ff3f7435 */ /* 0x000fe200000001ff */
[----:B------:R-:W-:Y:S02]  /*1830*/  MOV R72, R51 ;  /* 0x0000003300487202 */ /* 0x000fe40000000f00 */
[----:B------:R-:W-:Y:S02]  /*1840*/  MOV R61, 0x1f ;  /* 0x0000001f003d7802 */ /* 0x000fe40000000f00 */
[----:B------:R-:W-:-:S02]  /*1850*/  MOV R66, 0xffffffff ;  /* 0xffffffff00427802 */ /* 0x000fc40000000f00 */
[----:B------:R-:W-:Y:S02]  /*1860*/  MOV R48, 0x1880 ;  /* 0x0000188000307802 */ /* 0x000fe40000000f00 */
[----:B012--5:R-:W-:Y:S05]  /*1870*/  CALL.REL.NOINC `($__internal_183_$__cuda_sm70_shflsync_bfly_p) ;  /* 0x000003e000007944 */ /* 0x027fea0003c00000 */
[----:B------:R-:W-:Y:S01]  /*1880*/  FADD.FTZ R50, R67, R50 ;  /* 0x0000003243327221 */ /* 0x000fe20000010000 */
[----:B0-----:R-:W-:Y:S01]  /*1890*/  HFMA2.MMA R61, -RZ, RZ, 0, 1.847743988037109375e-06 ;  /* 0x0000001fff3d7435 */ /* 0x001fe200000001ff */
[----:B-1----:R-:W-:Y:S01]  /*18a0*/  FADD.FTZ R51, R51, R66 ;  /* 0x0000004233337221 */ /* 0x002fe20000010000 */
[----:B------:R-:W-:Y:S01]  /*18b0*/  MOV R66, 0xffffffff ;  /* 0xffffffff00427802 */ /* 0x000fe20000000f00 */
[----:B------:R-:W-:Y:S01]  /*18c0*/  IMAD.MOV.U32 R63, RZ, RZ, 0x2 ;  /* 0x00000002ff3f7424 */ /* 0x000fe200078e00ff */
[----:B------:R-:W-:Y:S02]  /*18d0*/  MOV R72, R50 ;  /* 0x0000003200487202 */ /* 0x000fe40000000f00 */
[----:B------:R-:W-:Y:S02]  /*18e0*/  MOV R48, 0x1900 ;  /* 0x0000190000307802 */ /* 0x000fe40000000f00 */
[----:B------:R-:W-:Y:S05]  /*18f0*/  CALL.REL.NOINC `($__internal_183_$__cuda_sm70_shflsync_bfly_p) ;  /* 0x0000036000007944 */ /* 0x000fea0003c00000 */
[----:B0-----:R-:W-:Y:S01]  /*1900*/  HFMA2.MMA R63, -RZ, RZ, 0, 1.1920928955078125e-07 ;  /* 0x00000002ff3f7435 */ /* 0x001fe200000001ff */
[----:B-1----:R-:W-:Y:S01]  /*1910*/  MOV R67, R66 ;  /* 0x0000004200437202 */ /* 0x002fe20000000f00 */
[----:B------:R-:W-:Y:S01]  /*1920*/  IMAD.MOV.U32 R72, RZ, RZ, R51 ;  /* 0x000000ffff487224 */ /* 0x000fe200078e0033 */
[----:B------:R-:W-:-:S02]  /*1930*/  MOV R61, 0x1f ;  /* 0x0000001f003d7802 */ /* 0x000fc40000000f00 */
[----:B------:R-:W-:Y:S02]  /*1940*/  MOV R66, 0xffffffff ;  /* 0xffffffff00427802 */ /* 0x000fe40000000f00 */
[----:B------:R-:W-:Y:S02]  /*1950*/  MOV R48, 0x1970 ;  /* 0x0000197000307802 */ /* 0x000fe40000000f00 */
[----:B------:R-:W-:Y:S05]  /*1960*/  CALL.REL.NOINC `($__internal_183_$__cuda_sm70_shflsync_bfly_p) ;  /* 0x000002f000007944 */ /* 0x000fea0003c00000 */
[----:B------:R-:W-:Y:S01]  /*1970*/  FADD.FTZ R50, R67, R50 ;  /* 0x0000003243327221 */ /* 0x000fe20000010000 */
[----:B0-----:R-:W-:Y:S01]  /*1980*/  HFMA2.MMA R63, -RZ, RZ, 0, 2.384185791015625e-07 ;  /* 0x00000004ff3f7435 */ /* 0x001fe200000001ff */
[----:B-1----:R-:W-:Y:S01]  /*1990*/  FADD.FTZ R51, R51, R66 ;  /* 0x0000004233337221 */ /* 0x002fe20000010000 */
[----:B------:R-:W-:Y:S01]  /*19a0*/  MOV R66, 0xffffffff ;  /* 0xffffffff00427802 */ /* 0x000fe20000000f00 */
[----:B------:R-:W-:Y:S01]  /*19b0*/  IMAD.MOV.U32 R61, RZ, RZ, 0x1f ;  /* 0x0000001fff3d7424 */ /* 0x000fe200078e00ff */
[----:B------:R-:W-:Y:S02]  /*19c0*/  MOV R72, R50 ;  /* 0x0000003200487202 */ /* 0x000fe40000000f00 */
[----:B------:R-:W-:Y:S02]  /*19d0*/  MOV R48, 0x19f0 ;  /* 0x000019f000307802 */ /* 0x000fe40000000f00 */
[----:B------:R-:W-:Y:S05]  /*19e0*/  CALL.REL.NOINC `($__internal_183_$__cuda_sm70_shflsync_bfly_p) ;  /* 0x0000027000007944 */ /* 0x000fea0003c00000 */
[----:B0-----:R-:W-:Y:S01]  /*19f0*/  HFMA2.MMA R61, -RZ, RZ, 0, 1.847743988037109375e-06 ;  /* 0x0000001fff3d7435 */ /* 0x001fe200000001ff */
[----:B-1----:R-:W-:Y:S01]  /*1a00*/  MOV R67, R66 ;  /* 0x0000004200437202 */ /* 0x002fe20000000f00 */
[----:B------:R-:W-:Y:S01]  /*1a10*/  IMAD.MOV.U32 R63, RZ, RZ, 0x4 ;  /* 0x00000004ff3f7424 */ /* 0x000fe200078e00ff */
[----:B------:R-:W-:-:S02]  /*1a20*/  MOV R72, R51 ;  /* 0x0000003300487202 */ /* 0x000fc40000000f00 */
[----:B------:R-:W-:Y:S02]  /*1a30*/  MOV R66, 0xffffffff ;  /* 0xffffffff00427802 */ /* 0x000fe40000000f00 */
[----:B------:R-:W-:Y:S02]  /*1a40*/  MOV R48, 0x1a60 ;  /* 0x00001a6000307802 */ /* 0x000fe40000000f00 */
[----:B------:R-:W-:Y:S05]  /*1a50*/  CALL.REL.NOINC `($__internal_183_$__cuda_sm70_shflsync_bfly_p) ;  /* 0x0000020000007944 */ /* 0x000fea0003c00000 */
[----:B------:R-:W-:Y:S01]  /*1a60*/  FADD.FTZ R50, R67, R50 ;  /* 0x0000003243327221 */ /* 0x000fe20000010000 */
[----:B0-----:R-:W-:Y:S01]  /*1a70*/  HFMA2.MMA R63, -RZ, RZ, 0, 4.76837158203125e-07 ;  /* 0x00000008ff3f7435 */ /* 0x001fe200000001ff */
[----:B-1----:R-:W-:Y:S01]  /*1a80*/  FADD.FTZ R51, R51, R66 ;  /* 0x0000004233337221 */ /* 0x002fe20000010000 */
[----:B------:R-:W-:Y:S01]  /*1a90*/  MOV R61, 0x1f ;  /* 0x0000001f003d7802 */ /* 0x000fe20000000f00 */
[----:B------:R-:W-:Y:S01]  /*1aa0*/  IMAD.MOV.U32 R66, RZ, RZ, -0x1 ;  /* 0xffffffffff427424 */ /* 0x000fe200078e00ff */
[----:B------:R-:W-:Y:S02]  /*1ab0*/  MOV R72, R50 ;  /* 0x0000003200487202 */ /* 0x000fe40000000f00 */
[----:B------:R-:W-:Y:S02]  /*1ac0*/  MOV R48, 0x1ae0 ;  /* 0x00001ae000307802 */ /* 0x000fe40000000f00 */
[----:B------:R-:W-:Y:S05]  /*1ad0*/  CALL.REL.NOINC `($__internal_183_$__cuda_sm70_shflsync_bfly_p) ;  /* 0x0000018000007944 */ /* 0x000fea0003c00000 */
[----:B0-----:R-:W-:Y:S01]  /*1ae0*/  HFMA2.MMA R63, -RZ, RZ, 0, 4.76837158203125e-07 ;  /* 0x00000008ff3f7435 */ /* 0x001fe200000001ff */
[----:B-1----:R-:W-:Y:S01]  /*1af0*/  MOV R67, R66 ;  /* 0x0000004200437202 */ /* 0x002fe20000000f00 */
[----:B------:R-:W-:Y:S01]  /*1b00*/  IMAD.MOV.U32 R66, RZ, RZ, -0x1 ;  /* 0xffffffffff427424 */ /* 0x000fe200078e00ff */
[----:B------:R-:W-:-:S02]  /*1b10*/  MOV R72, R51 ;  /* 0x0000003300487202 */ /* 0x000fc40000000f00 */
[----:B------:R-:W-:Y:S02]  /*1b20*/  MOV R61, 0x1f ;  /* 0x0000001f003d7802 */ /* 0x000fe40000000f00 */
[----:B------:R-:W-:Y:S02]  /*1b30*/  MOV R48, 0x1b50 ;  /* 0x00001b5000307802 */ /* 0x000fe40000000f00 */
[----:B------:R-:W-:Y:S05]  /*1b40*/  CALL.REL.NOINC `($__internal_183_$__cuda_sm70_shflsync_bfly_p) ;  /* 0x0000011000007944 */ /* 0x000fea0003c00000 */
[----:B------:R-:W-:Y:S01]  /*1b50*/  FADD.FTZ R50, R67, R50 ;  /* 0x0000003243327221 */ /* 0x000fe20000010000 */
[----:B0-----:R-:W-:Y:S01]  /*1b60*/  HFMA2.MMA R63, -RZ, RZ, 0, 9.5367431640625e-07 ;  /* 0x00000010ff3f7435 */ /* 0x001fe200000001ff */
[----:B-1----:R-:W-:Y:S01]  /*1b70*/  FADD.FTZ R67, R51, R66 ;  /* 0x0000004233437221 */ /* 0x002fe20000010000 */
[----:B------:R-:W-:Y:S02]  /*1b80*/  MOV R61, 0x1f ;  /* 0x0000001f003d7802 */ /* 0x000fe40000000f00 */
[----:B------:R-:W-:Y:S02]  /*1b90*/  MOV R66, 0xffffffff ;  /* 0xffffffff00427802 */ /* 0x000fe40000000f00 */
[----:B------:R-:W-:Y:S02]  /*1ba0*/  MOV R72, R50 ;  /* 0x0000003200487202 */ /* 0x000fe40000000f00 */
[----:B------:R-:W-:-:S02]  /*1bb0*/  MOV R48, 0x1bd0 ;  /* 0x00001bd000307802 */ /* 0x000fc40000000f00 */
[----:B------:R-:W-:Y:S05]  /*1bc0*/  CALL.REL.NOINC `($__internal_183_$__cuda_sm70_shflsync_bfly_p) ;  /* 0x0000009000007944 */ /* 0x000fea0003c00000 */
[----:B0-----:R-:W-:Y:S01]  /*1bd0*/  HFMA2.MMA R63, -RZ, RZ, 0, 9.5367431640625e-07 ;  /* 0x00000010ff3f7435 */ /* 0x001fe200000001ff */
[----:B-1----:R-:W-:Y:S01]  /*1be0*/  MOV R51, R66 ;  /* 0x0000004200337202 */ /* 0x002fe20000000f00 */
[----:B------:R-:W-:Y:S01]  /*1bf0*/  IMAD.MOV.U32 R72, RZ, RZ, R67 ;  /* 0x000000ffff487224 */ /* 0x000fe200078e0043 */
[----:B------:R-:W-:-:S02]  /*1c00*/  MOV R61, 0x1f ;  /* 0x0000001f003d7802 */ /* 0x000fc40000000f00 */
[----:B------:R-:W-:Y:S02]  /*1c10*/  MOV R66, 0xffffffff ;  /* 0xffffffff00427802 */ /* 0x000fe40000000f00 */
[----:B------:R-:W-:Y:S02]  /*1c20*/  MOV R48, 0x1c40 ;  /* 0x00001c4000307802 */ /* 0x000fe40000000f00 */
[----:B------:R-:W-:Y:S05]  /*1c30*/  CALL.REL.NOINC `($__internal_183_$__cuda_sm70_shflsync_bfly_p) ;  /* 0x0000002000007944 */ /* 0x000fea0003c00000 */
[----:B-1----:R-:W-:Y:S01]  /*1c40*/  MOV R48, R66 ;  /* 0x0000004200307202 */ /* 0x002fe20000000f00 */
[----:B0-----:R-:W-:Y:S05]  /*1c50*/  BRA `(.L_x_4043) ;  /* 0xffffed8000007947 */ /* 0x001fea000383ffff */
        .weak           $__internal_183_$__cuda_sm70_shflsync_bfly_p
        .type           $__internal_183_$__cuda_sm70_shflsync_bfly_p,@function
        .size           $__internal_183_$__cuda_sm70_shflsync_bfly_p,(.L_x_4563 - $__internal_183_$__cuda_sm70_shflsync_bfly_p)
$__internal_183_$__cuda_sm70_shflsync_bfly_p:
[----:B------:R-:W-:Y:S01]  /*1c60*/  HFMA2.MMA R49, -RZ, RZ, 0, 0 ;  /* 0x00000000ff317435 */ /* 0x000fe200000001ff */
[----:B------:R-:W-:Y:S04]  /*1c70*/  WARPSYNC R66 ;  /* 0x0000004200007348 */ /* 0x000fe80003800000 */
[----:B------:R0:W1:Y:S01]  /*1c80*/  SHFL.BFLY PT, R66, R72, R63, R61 ;  /* 0x0c00003f48427389 */ /* 0x00006200000e003d */
[----:B------:R-:W-:Y:S05]  /*1c90*/  RET.REL.NODEC R48 `(_ZN10layer_norm13ln_bwd_kernelINS_13Kernel_traitsIfffffjLj256ELj1ELj4ELj1ELj16ENS_18Kernel_traits_baseILj256EfffffjLj128EEEEELb0ELb0ELb1ELb1EEEvNS_9BwdParamsE) ;  /* 0xffffe36030007950 */ /* 0x000fea0003c3ffff */
.L_x_4044:
        /* <DEDUP_REMOVED lines=14> */
.L_x_4563:


//--------------------- .text._ZN10layer_norm13ln_bwd_kernelINS_13Kernel_traitsIfffffjLj256ELj1ELj4ELj1ELj16ENS_18Kernel_traits_baseILj256EfffffjLj128EEEEELb0ELb1ELb0ELb0EEEvNS_9BwdParamsE --------------------------
	.section	.text._ZN10layer_norm13ln_bwd_kernelINS_13Kernel_traitsIfffffjLj256ELj1ELj4ELj1ELj16ENS_18Kernel_traits_baseILj256EfffffjLj128EEEEELb0ELb1ELb0ELb0EEEvNS_9BwdParamsE,"ax",@progbits
	.sectioninfo	@"SHI_REGISTERS=95"
	.align	128
        .global         _ZN10layer_norm13ln_bwd_kernelINS_13Kernel_traitsIfffffjLj256ELj1ELj4ELj1ELj16ENS_18Kernel_traits_baseILj256EfffffjLj128EEEEELb0ELb1ELb0ELb0EEEvNS_9BwdParamsE
        .type           _ZN10layer_norm13ln_bwd_kernelINS_13Kernel_traitsIfffffjLj256ELj1ELj4ELj1ELj16ENS_18Kernel_traits_baseILj256EfffffjLj128EEEEELb0ELb1ELb0ELb0EEEvNS_9BwdParamsE,@function
        .size           _ZN10layer_norm13ln_bwd_kernelINS_13Kernel_traitsIfffffjLj256ELj1ELj4ELj1ELj16ENS_18Kernel_traits_baseILj256EfffffjLj128EEEEELb0ELb1ELb0ELb0EEEvNS_9BwdParamsE,(.L_x_4564 - _ZN10layer_norm13ln_bwd_kernelINS_13Kernel_traitsIfffffjLj256ELj1ELj4ELj1ELj16ENS_18Kernel_traits_baseILj256EfffffjLj128EEEEELb0ELb1ELb0ELb0EEEvNS_9BwdParamsE)
        .other          _ZN10layer_norm13ln_bwd_kernelINS_13Kernel_traitsIfffffjLj256ELj1ELj4ELj1ELj16ENS_18Kernel_traits_baseILj256EfffffjLj128EEEEELb0ELb1ELb0ELb0EEEvNS_9BwdParamsE,@"STO_CUDA_ENTRY STV_DEFAULT"
_ZN10layer_norm13ln_bwd_kernelINS_13Kernel_traitsIfffffjLj256ELj1ELj4ELj1ELj16ENS_18Kernel_traits_baseILj256EfffffjLj128EEEEELb0ELb1ELb0ELb0EEEvNS_9BwdParamsE:
.text._ZN10layer_norm13ln_bwd_kernelINS_13Kernel_traitsIfffffjLj256ELj1ELj4ELj1ELj16ENS_18Kernel_traits_baseILj256EfffffjLj128EEEEELb0ELb1ELb0ELb0EEEvNS_9BwdParamsE:
        /* <DEDUP_REMOVED lines=16> */
[----:B------:R0:W5:Y:S04]  /*0100*/  @P2 LDG.E.128 R12, [R4.64] ;  /* 0x00000004040c2981 */ /* 0x000168000c1e1d00 */
[CC--:B------:R-:W-:Y:S01]  /*0110*/  @P3 IMAD.WIDE.U32 R10, R8.reuse, R9.reuse, c[0x0][0x1c8] ;  /* 0x00007200080a3625 */ /* 0x0c0fe200078e0009 */
[----:B------:R0:W5:Y:S03]  /*0120*/  @P2 LDG.E.128 R16, [R6.64] ;  /* 0x0000000406102981 */ /* 0x000166000c1e1d00 */
[----:B------:R-:W-:Y:S01]  /*0130*/  @P3 IMAD.WIDE.U32 R8, R8, R9, c[0x0][0x1b0] ;  /* 0x00006c0008083625 */ /* 0x000fe200078e0009 */
[----:B------:R0:W5:Y:S04]  /*0140*/  @P3 LDG.E.128 R20, [R10.64] ;  /* 0x000000040a143981 */ /* 0x000168000c1e1d00 */
        /* <DEDUP_REMOVED lines=18> */
[----:B0-----:R-:W0:Y:S01]  /*0270*/  LDC.U8 R3, c[0x0][0x1f0] ;  /* 0x00007c00ff037b82 */ /* 0x001e220000000000 */
[----:B------:R-:W-:-:S07]  /*0280*/  HFMA2.MMA R29, -RZ, RZ, 0, 0 ;  /* 0x00000000ff1d7435 */ /* 0x000fce00000001ff */
.L_x_4056:
        /* <DEDUP_REMOVED lines=9> */
[----:B-----5:R1:W5:Y:S03]  /*0320*/  LDG.E R6, [R62.64] ;  /* 0x000000043e067981 */ /* 0x020366000c1e1900 */
[----:B------:R-:W-:-:S05]  /*0330*/  @P0 LEA.HI.X R61, R2, c[0x0][0x1c4], R5, 0x2, P1 ;  /* 0x00007100023d0a11 */ /* 0x000fca00008f1405 */
[----:B------:R1:W5:Y:S01]  /*0340*/  @P0 LDG.E R7, [R60.64] ;  /* 0x000000043c070981 */ /* 0x000362000c1e1900 */
[----:B------:R-:W-:-:S05]  /*0350*/  IMAD R5, R2, c[0x0][0x168], RZ ;  /* 0x00005a0002057a24 */ /* 0x000fca00078e02ff */
[----:B------:R-:W-:-:S04]  /*0360*/  SHF.R.S32.HI R66, RZ, 0x1f, R5 ;  /* 0x0000001fff427819 */ /* 0x000fc80000011405 */
[----:B------:R-:W-:Y:S02]  /*0370*/  LEA.HI R5, R66, R5, RZ, 0x2 ;  /* 0x0000000542057211 */ /* 0x000fe400078f10ff */
[----:B------:R-:W-:Y:S01]  /*0380*/  LOP3.LUT R66, R0, 0x1f, RZ, 0xc0, !PT ;  /* 0x0000001f00427812 */ /* 0x000fe200078ec0ff */
[----:B------:R-:W-:Y:S01]  /*0390*/  BSSY B0, `(.L_x_4046) ;  /* 0x0000030000007945 */ /* 0x000fe20003800000 */
[----:B0-----:R-:W-:Y:S02]  /*03a0*/  ISETP.NE.AND P1, PT, R3, RZ, PT ;  /* 0x000000ff0300720c */ /* 0x001fe40003f25270 */
[----:B------:R-:W-:Y:S02]  /*03b0*/  LEA.HI.SX32 R5, R5, R66, 0x1e ;  /* 0x0000004205057211 */ /* 0x000fe400078ff2ff */
[----:B------:R-:W-:Y:S02]  /*03c0*/  MOV R85, RZ ;  /* 0x000000ff00557202 */ /* 0x000fe40000000f00 */
[----:B------:R-:W-:-:S02]  /*03d0*/  MOV R83, RZ ;  /* 0x000000ff00537202 */ /* 0x000fc40000000f00 */
        /* <DEDUP_REMOVED lines=16> */
[C---:B------:R-:W-:Y:S02]  /*04e0*/  FADD.FTZ R73, -R81.reuse, R61 ;  /* 0x0000003d51497221 */ /* 0x040fe40000010100 */
[----:B-----5:R-:W-:Y:S02]  /*04f0*/  FMUL.FTZ R4, R6, R71 ;  /* 0x0000004706047220 */ /* 0x020fe40000410000 */
[----:B---3--:R-:W-:Y:S02]  /*0500*/  FMUL.FTZ R71, R12, R64 ;  /* 0x000000400c477220 */ /* 0x008fe40000410000 */
[----:B------:R-:W-:-:S02]  /*0510*/  FADD.FTZ R85, -R81, R62 ;  /* 0x0000003e51557221 */ /* 0x000fc40000010100 */
[----:B------:R-:W-:Y:S02]  /*0520*/  FMUL.FTZ R70, R6, R73 ;  /* 0x0000004906467220 */ /* 0x000fe40000410000 */
        /* <DEDUP_REMOVED lines=8> */
[----:B------:R-:W-:Y:S02]  /*05b0*/  FMUL.FTZ R80, R15, R67 ;  /* 0x000000430f507220 */ /* 0x000fe40000410000 */
[----:B0-----:R-:W-:Y:S02]  /*05c0*/  FMUL.FTZ R82, R6, R87 ;  /* 0x0000005706527220 */ /* 0x001fe40000410000 */
        /* <DEDUP_REMOVED lines=12> */
.L_x_4047:
[----:B-1----:R-:W-:Y:S05]  /*0690*/  BSYNC B0 ;  /* 0x0000000000007941 */ /* 0x002fea0003800000 */
.L_x_4046:
[----:B------:R-:W-:Y:S01]  /*06a0*/  BSSY B0, `(.L_x_4048) ;  /* 0x0000029000007945 */ /* 0x000fe20003800000 */
[----:B------:R-:W-:Y:S05]  /*06b0*/  @!P3 BRA `(.L_x_4049) ;  /* 0x000002700000b947 */ /* 0x000fea0003800000 */
[----:B------:R-:W-:Y:S01]  /*06c0*/  HFMA2.MMA R65, -RZ, RZ, 0, 9.5367431640625e-07 ;  /* 0x00000010ff417435 */ /* 0x000fe200000001ff */
[----:B------:R-:W-:-:S04]  /*06d0*/  LEA R60, P0, R86, c[0x0][0x188], 0x4 ;  /* 0x00006200563c7a11 */ /* 0x000fc800078020ff */
[----:B------:R-:W-:-:S05]  /*06e0*/  LEA.HI.X R61, R86, c[0x0][0x18c], RZ, 0x4, P0 ;  /* 0x00006300563d7a11 */ /* 0x000fca00000f24ff */
[----:B------:R-:W-:Y:S01]  /*06f0*/  IMAD.WIDE.U32 R64, R86, R65, c[0x0][0x208] ;  /* 0x0000820056407625 */ /* 0x000fe200078e0041 */
[----:B------:R-:W2:Y:S05]  /*0700*/  LDG.E.128 R60, [R60.64] ;  /* 0x000000043c3c7981 */ /* 0x000eaa000c1e1d00 */
        /* <DEDUP_REMOVED lines=9> */
[----:B---3--:R-:W-:Y:S02]  /*07a0*/  FMUL.FTZ R72, R24, R64 ;  /* 0x0000004018487220 */ /* 0x008fe40000410000 */
[----:B------:R-:W-:Y:S02]  /*07b0*/  FADD.FTZ R87, -R81, R62 ;  /* 0x0000003e51577221 */ /* 0x000fe40000010100 */
[----:B------:R-:W-:-:S02]  /*07c0*/  FMUL.FTZ R68, R6, R77 ;  /* 0x0000004d06447220 */ /* 0x000fc40000410000 */
[----:B0-----:R-:W-:Y:S02]  /*07d0*/  FMUL.FTZ R75, R25, R65 ;  /* 0x00000041194b7220 */ /* 0x001fe40000410000 */
        /* <DEDUP_REMOVED lines=21> */
.L_x_4049:
[----:B------:R-:W-:Y:S05]  /*0930*/  BSYNC B0 ;  /* 0x0000000000007941 */ /* 0x000fea0003800000 */
.L_x_4048:
[----:B------:R-:W-:Y:S05]  /*0940*/  BRA.DIV ~URZ, `(.L_x_4050) ;  /* 0x00000e927f007947 */ /* 0x000fea000b800000 */
[----:B------:R0:W1:Y:S02]  /*0950*/  SHFL.BFLY PT, R66, R85, 0x1, 0x1f ;  /* 0x0c201f0055427f89 */ /* 0x00006400000e0000 */
.L_x_4059:
        /* <DEDUP_REMOVED lines=18> */
.L_x_4060:
[----:B---3--:R-:W-:Y:S01]  /*0a80*/  FADD.FTZ R81, R81, R66 ;  /* 0x0000004251517221 */ /* 0x008fe20000010000 */
[----:B------:R-:W-:Y:S01]  /*0a90*/  BSSY B0, `(.L_x_4052) ;  /* 0x0000034000007945 */ /* 0x000fe20003800000 */
[----:B--2---:R-:W-:Y:S02]  /*0aa0*/  FADD.FTZ R60, R60, R67 ;  /* 0x000000433c3c7221 */ /* 0x004fe40000010000 */
        /* <DEDUP_REMOVED lines=10> */
[-CC-:B------:R-:W-:Y:S01]  /*0b50*/  FFMA.FTZ R83, R73, R90.reuse, R81.reuse ;  /* 0x0000005a49537223 */ /* 0x180fe20000010051 */
[----:B------:R-:W-:Y:S01]  /*0b60*/  ISETP.NE.AND.EX P1, PT, RZ, c[0x0][0x21c], PT, P1 ;  /* 0x00008700ff007a0c */ /* 0x000fe20003f25310 */
[----:B------:R-:W-:Y:S01]  /*0b70*/  FADD.FTZ R65, R71, -R64 ;  /* 0x8000004047417221 */ /* 0x000fe20000010000 */
[----:B------:R-:W-:Y:S01]  /*0b80*/  ISETP.NE.U32.AND P0, PT, RZ, c[0x0][0x258], PT ;  /* 0x00009600ff007a0c */ /* 0x000fe20003f05070 */
[-CC-:B-1----:R-:W-:Y:S01]  /*0b90*/  FFMA.FTZ R66, R70, R90.reuse, R81.reuse ;  /* 0x0000005a46427223 */ /* 0x182fe20000010051 */
[----:B------:R-:W-:Y:S01]  /*0ba0*/  ISETP.NE.AND.EX P4, PT, RZ, c[0x0][0x25c], PT, P4 ;  /* 0x00009700ff007a0c */ /* 0x000fe20003f85340 */
[----:B0-----:R-:W-:Y:S01]  /*0bb0*/  FFMA.FTZ R85, R82, R90, R81 ;  /* 0x0000005a52557223 */ /* 0x001fe20000010051 */
[----:B------:R-:W-:Y:S01]  /*0bc0*/  ISETP.NE.AND.EX P0, PT, RZ, c[0x0][0x25c], PT, P0 ;  /* 0x00009700ff007a0c */ /* 0x000fe20003f05300 */
[----:B-----5:R-:W-:-:S02]  /*0bd0*/  FMUL.FTZ R65, R6, R65 ;  /* 0x0000004106417220 */ /* 0x020fc40000410000 */
[----:B------:R-:W-:Y:S02]  /*0be0*/  FADD.FTZ R83, R84, -R83 ;  /* 0x8000005354537221 */ /* 0x000fe40000010000 */
[----:B------:R-:W-:Y:S02]  /*0bf0*/  FADD.FTZ R67, R79, -R66 ;  /* 0x800000424f437221 */ /* 0x000fe40000010000 */
[----:B------:R-:W-:Y:S02]  /*0c00*/  FADD.FTZ R85, R80, -R85 ;  /* 0x8000005550557221 */ /* 0x000fe40000010000 */
[----:B------:R-:W-:Y:S02]  /*0c10*/  @P1 FADD.FTZ R65, R44, R65 ;  /* 0x000000412c411221 */ /* 0x000fe40000010000 */
[C---:B------:R-:W-:Y:S02]  /*0c20*/  FMUL.FTZ R83, R6.reuse, R83 ;  /* 0x0000005306537220 */ /* 0x040fe40000410000 */
[C---:B------:R-:W-:Y:S01]  /*0c30*/  FMUL.FTZ R64, R6.reuse, R67 ;  /* 0x0000004306407220 */ /* 0x040fe20000410000 */
[----:B------:R-:W-:Y:S01]  /*0c40*/  SEL R56, R65, R56, P0 ;  /* 0x0000003841387207 */ /* 0x000fe20000000000 */
[----:B------:R-:W-:-:S02]  /*0c50*/  FMUL.FTZ R66, R6, R85 ;  /* 0x0000005506427220 */ /* 0x000fc40000410000 */
[----:B------:R-:W-:Y:S02]  /*0c60*/  @P1 FADD.FTZ R83, R46, R83 ;  /* 0x000000532e531221 */ /* 0x000fe40000010000 */
[-C--:B------:R-:W-:Y:S02]  /*0c70*/  FMUL.FTZ R65, R65, R7.reuse ;  /* 0x0000000741417220 */ /* 0x080fe40000410000 */
[----:B------:R-:W-:Y:S01]  /*0c80*/  @P1 FADD.FTZ R64, R45, R64 ;  /* 0x000000402d401221 */ /* 0x000fe20000010000 */
[----:B------:R-:W-:Y:S01]  /*0c90*/  SEL R58, R83, R58, P0 ;  /* 0x0000003a533a7207 */ /* 0x000fe20000000000 */
[----:B------:R-:W-:Y:S02]  /*0ca0*/  @P1 FADD.FTZ R66, R47, R66 ;  /* 0x000000422f421221 */ /* 0x000fe40000010000 */
[----:B------:R-:W-:Y:S01]  /*0cb0*/  FMUL.FTZ R83, R83, R7 ;  /* 0x0000000753537220 */ /* 0x000fe20000410000 */
[----:B------:R-:W-:Y:S01]  /*0cc0*/  SEL R57, R64, R57, P0 ;  /* 0x0000003940397207 */ /* 0x000fe20000000000 */
[C---:B------:R-:W-:Y:S01]  /*0cd0*/  FMUL.FTZ R92, R66.reuse, R7 ;  /* 0x00000007425c7220 */ /* 0x040fe20000410000 */
[----:B------:R-:W-:Y:S01]  /*0ce0*/  SEL R59, R66, R59, P0 ;  /* 0x0000003b423b7207 */ /* 0x000fe20000000000 */
[----:B------:R-:W-:-:S04]  /*0cf0*/  @P4 IMAD.WIDE.U32 R88, R5, R86, c[0x0][0x258] ;  /* 0x0000960005584625 */ /* 0x000fc800078e0056 */
[C---:B------:R-:W-:Y:S01]  /*0d00*/  IMAD.WIDE.U32 R86, R5.reuse, R86, c[0x0][0x248] ;  /* 0x0000920005567625 */ /* 0x040fe200078e0056 */
[----:B------:R0:W-:Y:S01]  /*0d10*/  @P4 STG.E.128 [R88.64], R56 ;  /* 0x0000003858004986 */ /* 0x0001e2000c101d04 */
[----:B------:R-:W-:Y:S02]  /*0d20*/  IADD3 R5, R5, 0x20, RZ ;  /* 0x0000002005057810 */ /* 0x000fe40007ffe0ff */
[----:B------:R-:W-:Y:S02]  /*0d30*/  FMUL.FTZ R66, R18, R83 ;  /* 0x0000005312427220 */ /* 0x000fe40000410000 */
[----:B------:R-:W-:Y:S02]  /*0d40*/  FMUL.FTZ R67, R19, R92 ;  /* 0x0000005c13437220 */ /* 0x000fe40000410000 */
[----:B--2---:R-:W-:Y:S02]  /*0d50*/  FFMA.FTZ R36, R65, R60, R36 ;  /* 0x0000003c41247223 */ /* 0x004fe40000010024 */
[----:B------:R-:W-:-:S02]  /*0d60*/  FMUL.FTZ R60, R64, R7 ;  /* 0x00000007403c7220 */ /* 0x000fc40000410000 */
[----:B------:R-:W-:Y:S02]  /*0d70*/  FMUL.FTZ R64, R16, R65 ;  /* 0x0000004110407220 */ /* 0x000fe40000410000 */
[-C--:B------:R-:W-:Y:S02]  /*0d80*/  FMUL.FTZ R65, R17, R60.reuse ;  /* 0x0000003c11417220 */ /* 0x080fe40000410000 */
[----:B------:R-:W-:Y:S02]  /*0d90*/  FFMA.FTZ R37, R61, R60, R37 ;  /* 0x0000003c3d257223 */ /* 0x000fe40000010025 */
[----:B------:R-:W-:Y:S01]  /*0da0*/  FFMA.FTZ R38, R62, R83, R38 ;  /* 0x000000533e267223 */ /* 0x000fe20000010026 */
[----:B------:R0:W-:Y:S01]  /*0db0*/  STG.E.128 [R86.64], R64 ;  /* 0x0000004056007986 */ /* 0x0001e2000c101d04 */
[----:B------:R-:W-:-:S03]  /*0dc0*/  FFMA.FTZ R39, R63, R92, R39 ;  /* 0x0000005c3f277223 */ /* 0x000fc60000010027 */
.L_x_4053:
[----:B------:R-:W-:Y:S05]  /*0dd0*/  BSYNC B0 ;  /* 0x0000000000007941 */ /* 0x000fea0003800000 */
.L_x_4052:
        /* <DEDUP_REMOVED lines=15> */
[----:B-1----:R-:W-:Y:S01]  /*0ed0*/  FADD.FTZ R67, R75, -R64 ;  /* 0x800000404b437221 */ /* 0x002fe20000010000 */
[----:B------:R-:W-:Y:S01]  /*0ee0*/  ISETP.NE.AND.EX P4, PT, RZ, c[0x0][0x25c], PT, P4 ;  /* 0x00009700ff007a0c */ /* 0x000fe20003f85340 */
[----:B------:R-:W-:Y:S02]  /*0ef0*/  FADD.FTZ R83, R78, -R83 ;  /* 0x800000534e537221 */ /* 0x000fe40000010000 */
[----:B------:R-:W-:Y:S02]  /*0f00*/  FADD.FTZ R81, R74, -R81 ;  /* 0x800000514a517221 */ /* 0x000fe40000010000 */
[C---:B-----5:R-:W-:Y:S02]  /*0f10*/  FMUL.FTZ R65, R6.reuse, R65 ;  /* 0x0000004106417220 */ /* 0x060fe40000410000 */
[C---:B------:R-:W-:Y:S01]  /*0f20*/  FMUL.FTZ R64, R6.reuse, R67 ;  /* 0x0000004306407220 */ /* 0x040fe20000410000 */
[----:B------:R-:W-:Y:S01]  /*0f30*/  @P0 LEA R86, P5, R5, c[0x0][0x258], 0x4 ;  /* 0x0000960005560a11 */ /* 0x000fe200078a20ff */
[----:B------:R-:W-:-:S02]  /*0f40*/  FMUL.FTZ R83, R6, R83 ;  /* 0x0000005306537220 */ /* 0x000fc40000410000 */
[----:B------:R-:W-:Y:S01]  /*0f50*/  FMUL.FTZ R6, R6, R81 ;  /* 0x0000005106067220 */ /* 0x000fe20000410000 */
[----:B------:R-:W-:Y:S01]  /*0f60*/  @P0 LEA.HI.X R87, R5, c[0x0][0x25c], RZ, 0x4, P5 ;  /* 0x0000970005570a11 */ /* 0x000fe200028f24ff */
[----:B------:R-:W-:Y:S02]  /*0f70*/  @P1 FADD.FTZ R83, R10, R83 ;  /* 0x000000530a531221 */ /* 0x000fe40000010000 */
[----:B------:R-:W-:Y:S02]  /*0f80*/  @P1 FADD.FTZ R6, R11, R6 ;  /* 0x000000060b061221 */ /* 0x000fe40000010000 */
[----:B------:R-:W-:Y:S01]  /*0f90*/  @P1 FADD.FTZ R65, R8, R65 ;  /* 0x0000004108411221 */ /* 0x000fe20000010000 */
[----:B------:R-:W-:Y:S01]  /*0fa0*/  SEL R58, R83, R58, P4 ;  /* 0x0000003a533a7207 */ /* 0x000fe20002000000 */
[----:B------:R-:W-:Y:S01]  /*0fb0*/  @P1 FADD.FTZ R64, R9, R64 ;  /* 0x0000004009401221 */ /* 0x000fe20000010000 */
[C---:B------:R-:W-:Y:S01]  /*0fc0*/  SEL R59, R6.reuse, R59, P4 ;  /* 0x0000003b063b7207 */ /* 0x040fe20002000000 */
[-C--:B------:R-:W-:Y:S01]  /*0fd0*/  FMUL.FTZ R90, R6, R7.reuse ;  /* 0x00000007065a7220 */ /* 0x080fe20000410000 */
[----:B------:R-:W-:Y:S01]  /*0fe0*/  LEA R6, P1, R5, c[0x0][0x248], 0x4 ;  /* 0x0000920005067a11 */ /* 0x000fe200078220ff */
[CC--:B------:R-:W-:Y:S01]  /*0ff0*/  FMUL.FTZ R81, R65.reuse, R7.reuse ;  /* 0x0000000741517220 */ /* 0x0c0fe20000410000 */
[----:B------:R-:W-:Y:S01]  /*1000*/  SEL R56, R65, R56, P4 ;  /* 0x0000003841387207 */ /* 0x000fe20002000000 */
[C---:B------:R-:W-:Y:S01]  /*1010*/  FMUL.FTZ R88, R64.reuse, R7 ;  /* 0x0000000740587220 */ /* 0x040fe20000410000 */
[----:B------:R-:W-:Y:S01]  /*1020*/  SEL R57, R64, R57, P4 ;  /* 0x0000003940397207 */ /* 0x000fe20002000000 */
        /* <DEDUP_REMOVED lines=12> */
.L_x_4055:
[----:B0-----:R-:W-:Y:S05]  /*10f0*/  BSYNC B0 ;  /* 0x0000000000007941 */ /* 0x001fea0003800000 */
.L_x_4054:
[----:B------:R-:W-:-:S04]  /*1100*/  MOV R5, c[0x0][0x160] ;  /* 0x0000580000057a02 */ /* 0x000fc80000000f00 */
[----:B------:R-:W-:-:S04]  /*1110*/  LEA R2, R5, R2, 0x2 ;  /* 0x0000000205027211 */ /* 0x000fc800078e10ff */
[----:B------:R-:W-:-:S13]  /*1120*/  ISETP.GE.AND P0, PT, R2, c[0x0][0x164], PT ;  /* 0x0000590002007a0c */ /* 0x000fda0003f06270 */
[----:B-1---5:R-:W-:Y:S01]  /*1130*/  @P0 CALL.REL.NOINC `(.L_x_4045) ;  /* 0x0000001000000944 */ /* 0x022fe20003c00000 */
[----:B------:R-:W-:Y:S05]  /*1140*/  BRA `(.L_x_4056) ;  /* 0xfffff14000007947 */ /* 0x000fea000383ffff */
.L_x_4045:
[----:B0-----:R-:W-:Y:S01]  /*1150*/  SHF.R.U32.HI R2, RZ, 0x5, R0 ;  /* 0x00000005ff027819 */ /* 0x001fe20000011600 */
[----:B------:R-:W-:Y:S01]  /*1160*/  WARPSYNC 0xffffffff ;  /* 0xffffffff00007948 */ /* 0x000fe20003800000 */
[----:B------:R-:W-:Y:S01]  /*1170*/  LOP3.LUT R3, R0, 0x1f, RZ, 0xc0, !PT ;  /* 0x0000001f00037812 */ /* 0x000fe200078ec0ff */
[----:B-----5:R-:W0:Y:S01]  /*1180*/  S2R R22, SR_CTAID.X ;  /* 0x0000000000167919 */ /* 0x020e220000002500 */
[----:B------:R-:W-:Y:S01]  /*1190*/  SHF.L.U32 R2, R2, 0x6, RZ ;  /* 0x0000000602027819 */ /* 0x000fe200000006ff */
[----:B------:R-:W-:Y:S01]  /*11a0*/  BSSY B0, `(.L_x_4057) ;  /* 0x0000059000007945 */ /* 0x000fe20003800000 */
[----:B------:R-:W-:Y:S02]  /*11b0*/  IADD3 R20, -R0, 0x7f, RZ ;  /* 0x0000007f00147810 */ /* 0x000fe40007ffe1ff */
[----:B------:R-:W-:Y:S02]  /*11c0*/  LOP3.LUT R2, R2, 0xffffffc0, R3, 0xe2, !PT ;  /* 0xffffffc002027812 */ /* 0x000fe400078ee203 */
[----:B------:R-:W-:-:S03]  /*11d0*/  IADD3 R20, R20, c[0x0][0x168], RZ ;  /* 0x00005a0014147a10 */ /* 0x000fc60007ffe0ff */
[----:B------:R0:W-:Y:S01]  /*11e0*/  STS.128 [R2.X16], R32 ;  /* 0x0000002002007388 */ /* 0x0001e2000000cc00 */
[C---:B------:R-:W-:Y:S02]  /*11f0*/  LOP3.LUT P1, RZ, R20.reuse, 0xffffff80, RZ, 0xc0, !PT ;  /* 0xffffff8014ff7812 */ /* 0x040fe4000782c0ff */
[----:B------:R-:W-:Y:S01]  /*1200*/  ISETP.GE.U32.AND P0, PT, R20, 0x100, PT ;  /* 0x000001001400780c */ /* 0x000fe20003f06070 */
        /* <DEDUP_REMOVED lines=33> */
[----:B------:R-:W-:Y:S02]  /*1420*/  FADD.FTZ R9, R3, R10 ;  /* 0x0000000a03097221 */ /* 0x000fe40000010000 */
[----:B--2---:R-:W-:-:S04]  /*1430*/  FADD.FTZ R12, RZ, R12 ;  /* 0x0000000cff0c7221 */ /* 0x004fc80000010000 */
[----:B---3--:R-:W-:Y:S01]  /*1440*/  FADD.FTZ R12, R12, R13 ;  /* 0x0000000d0c0c7221 */ /* 0x008fe20000010000 */
        /* <DEDUP_REMOVED lines=33> */
[----:B------:R-:W-:Y:S01]  /*1660*/  MOV R4, R8 ;  /* 0x0000000800047202 */ /* 0x000fe20000000f00 */
[----:B------:R0:W-:Y:S01]  /*1670*/  STG.E [R2.64], R19 ;  /* 0x0000001302007986 */ /* 0x0001e2000c101904 */
[----:B------:R-:W-:Y:S02]  /*1680*/  MOV R5, R15 ;  /* 0x0000000f00057202 */ /* 0x000fe40000000f00 */
[----:B------:R-:W-:Y:S02]  /*1690*/  MOV R6, R0 ;  /* 0x0000000000067202 */ /* 0x000fe40000000f00 */
[----:B------:R-:W-:Y:S01]  /*16a0*/  MOV R7, R13 ;  /* 0x0000000d00077202 */ /* 0x000fe20000000f00 */
[----:B------:R1:W-:Y:S01]  /*16b0*/  STG.E [R4.64], R9 ;  /* 0x0000000904007986 */ /* 0x0003e2000c101904 */
[----:B------:R-:W-:-:S02]  /*16c0*/  IADD3 R8, P2, R8, 0x200, RZ ;  /* 0x0000020008087810 */ /* 0x000fc40007f5e0ff */
[----:B------:R-:W-:Y:S01]  /*16d0*/  IADD3 R0, P3, R0, 0x200, RZ ;  /* 0x0000020000007810 */ /* 0x000fe20007f7e0ff */
[----:B------:R1:W-:Y:S01]  /*16e0*/  STG.E [R6.64], R31 ;  /* 0x0000001f06007986 */ /* 0x0003e2000c101904 */
[----:B------:R-:W-:Y:S02]  /*16f0*/  IADD3.X R15, RZ, R15, RZ, P2, !PT ;  /* 0x0000000fff0f7210 */ /* 0x000fe400017fe4ff */
[----:B0-----:R-:W-:Y:S02]  /*1700*/  IADD3 R2, P1, R2, 0x200, RZ ;  /* 0x0000020002027810 */ /* 0x001fe40007f3e0ff */
[----:B------:R-:W-:Y:S02]  /*1710*/  IADD3.X R13, RZ, R13, RZ, P3, !PT ;  /* 0x0000000dff0d7210 */ /* 0x000fe40001ffe4ff */
[----:B------:R-:W-:-:S04]  /*1720*/  IADD3.X R3, RZ, R3, RZ, P1, !PT ;  /* 0x00000003ff037210 */ /* 0x000fc80000ffe4ff */
.L_x_4058:
[----:B------:R-:W-:Y:S05]  /*1730*/  BSYNC B0 ;  /* 0x0000000000007941 */ /* 0x000fea0003800000 */
.L_x_4057:
[----:B------:R-:W-:Y:S01]  /*1740*/  FADD.FTZ R33, R18, R33 ;  /* 0x0000002112217221 */ /* 0x000fe20000010000 */
[----:B------:R-:W-:Y:S06]  /*1750*/  @!P0 EXIT ;  /* 0x000000000000894d */ /* 0x000fec0003800000 */
[----:B------:R0:W-:Y:S01]  /*1760*/  STG.E [R2.64], R21 ;  /* 0x0000001502007986 */ /* 0x0001e2000c101904 */
[----:B-1----:R-:W-:-:S02]  /*1770*/  MOV R4, R0 ;  /* 0x0000000000047202 */ /* 0x002fc40000000f00 */
[----:B------:R-:W-:Y:S02]  /*1780*/  MOV R5, R13 ;  /* 0x0000000d00057202 */ /* 0x000fe40000000f00 */
[----:B0-----:R-:W-:Y:S02]  /*1790*/  MOV R2, R8 ;  /* 0x0000000800027202 */ /* 0x001fe40000000f00 */
[----:B------:R-:W-:-:S05]  /*17a0*/  MOV R3, R15 ;  /* 0x0000000f00037202 */ /* 0x000fca0000000f00 */
[----:B------:R-:W-:Y:S04]  /*17b0*/  STG.E [R2.64], R11 ;  /* 0x0000000b02007986 */ /* 0x000fe8000c101904 */
[----:B------:R-:W-:Y:S01]  /*17c0*/  STG.E [R4.64], R33 ;  /* 0x0000002104007986 */ /* 0x000fe2000c101904 */
[----:B------:R-:W-:Y:S05]  /*17d0*/  EXIT ;  /* 0x000000000000794d */ /* 0x000fea0003800000 */
.L_x_4050:
[----:B------:R-:W-:Y:S01]  /*17e0*/  HFMA2.MMA R64, -RZ, RZ, 0, 5.9604644775390625e-08 ;  /* 0x00000001ff407435 */ /* 0x000fe200000001ff */
[----:B------:R-:W-:Y:S02]  /*17f0*/  MOV R65, R85 ;  /* 0x0000005500417202 */ /* 0x000fe40000000f00 */
[----:B------:R-:W-:Y:S02]  /*1800*/  MOV R63, 0x1f ;  /* 0x0000001f003f7802 */ /* 0x000fe40000000f00 */
[----:B------:R-:W-:-:S02]  /*1810*/  MOV R62, 0xffffffff ;  /* 0xffffffff003e7802 */ /* 0x000fc40000000f00 */
[----:B------:R-:W-:Y:S02]  /*1820*/  MOV R60, 0x1840 ;  /* 0x00001840003c7802 */ /* 0x000fe40000000f00 */
[----:B-----5:R-:W-:Y:S05]  /*1830*/  CALL.REL.NOINC `($__internal_184_$__cuda_sm70_shflsync_bfly_p) ;  /* 0x0000046000007944 */ /* 0x020fea0003c00000 */
[----:B-1----:R-:W-:Y:S01]  /*1840*/  MOV R66, R62 ;  /* 0x0000003e00427202 */ /* 0x002fe20000000f00 */
[----:B0-----:R-:W-:Y:S05]  /*1850*/  BRA `(.L_x_4059) ;  /* 0xfffff10000007947 */ /* 0x001fea000383ffff */
.L_x_4051:
[----:B------:R-:W-:Y:S01]  /*1860*/  HFMA2.MMA R64, -RZ, RZ, 0, 5.9604644775390625e-08 ;  /* 0x00000001ff407435 */ /* 0x000fe200000001ff */
[----:B------:R-:W-:Y:S02]  /*1870*/  MOV R65, R83 ;  /* 0x0000005300417202 */ /* 0x000fe40000000f00 */
[----:B------:R-:W-:Y:S02]  /*1880*/  MOV R63, 0x1f ;  /* 0x0000001f003f7802 */ /* 0x000fe40000000f00 */
[----:B------:R-:W-:Y:S02]  /*1890*/  MOV R62, 0xffffffff ;  /* 0xffffffff003e7802 */ /* 0x000fe40000000f00 */
[----:B------:R-:W-:Y:S02]  /*18a0*/  MOV R60, 0x18c0 ;  /* 0x000018c0003c7802 */ /* 0x000fe40000000f00 */
[----:B01---5:R-:W-:Y:S05]  /*18b0*/  CALL.REL.NOINC `($__internal_184_$__cuda_sm70_shflsync_bfly_p) ;  /* 0x000003e000007944 */ /* 0x023fea0003c00000 */
[----:B------:R-:W-:Y:S01]  /*18c0*/  FADD.FTZ R85, R66, R85 ;  /* 0x0000005542557221 */ /* 0x000fe20000010000 */
[----:B0-----:R-:W-:Y:S01]  /*18d0*/  HFMA2.MMA R64, -RZ, RZ, 0, 1.1920928955078125e-07 ;  /* 0x00000002ff407435 */ /* 0x001fe200000001ff */
[----:B-1----:R-:W-:Y:S01]  /*18e0*/  FADD.FTZ R83, R83, R62 ;  /* 0x0000003e53537221 */ /* 0x002fe20000010000 */
[----:B------:R-:W-:-:S02]  /*18f0*/  MOV R63, 0x1f ;  /* 0x0000001f003f7802 */ /* 0x000fc40000000f00 */
[----:B------:R-:W-:Y:S02]  /*1900*/  MOV R62, 0xffffffff ;  /* 0xffffffff003e7802 */ /* 0x000fe40000000f00 */
[----:B------:R-:W-:Y:S02]  /*1910*/  MOV R65, R85 ;  /* 0x0000005500417202 */ /* 0x000fe40000000f00 */
[----:B------:R-:W-:Y:S02]  /*1920*/  MOV R60, 0x1940 ;  /* 0x00001940003c7802 */ /* 0x000fe40000000f00 */
[----:B------:R-:W-:Y:S05]  /*1930*/  CALL.REL.NOINC `($__internal_184_$__cuda_sm70_shflsync_bfly_p) ;  /* 0x0000036000007944 */ /* 0x000fea0003c00000 */
[----:B0-----:R-:W-:Y:S01]  /*1940*/  HFMA2.MMA R64, -RZ, RZ, 0, 1.1920928955078125e-07 ;  /* 0x00000002ff407435 */ /* 0x001fe200000001ff */
[----:B-1----:R-:W-:Y:S02]  /*1950*/  MOV R66, R62 ;  /* 0x0000003e00427202 */ /* 0x002fe40000000f00 */
[----:B------:R-:W-:Y:S02]  /*1960*/  MOV R65, R83 ;  /* 0x0000005300417202 */ /* 0x000fe40000000f00 */
[----:B------:R-:W-:Y:S02]  /*1970*/  MOV R63, 0x1f ;  /* 0x0000001f003f7802 */ /* 0x000fe40000000f00 */
[----:B------:R-:W-:-:S02]  /*1980*/  MOV R62, 0xffffffff ;  /* 0xffffffff003e7802 */ /* 0x000fc40000000f00 */
[----:B------:R-:W-:Y:S02]  /*1990*/  MOV R60, 0x19b0 ;  /* 0x000019b0003c7802 */ /* 0x000fe40000000f00 */
[----:B------:R-:W-:Y:S05]  /*19a0*/  CALL.REL.NOINC `($__internal_184_$__cuda_sm70_shflsync_bfly_p) ;  /* 0x000002f000007944 */ /* 0x000fea0003c00000 */
[----:B------:R-:W-:Y:S01]  /*19b0*/  FADD.FTZ R85, R66, R85 ;  /* 0x0000005542557221 */ /* 0x000fe20000010000 */
[----:B0-----:R-:W-:Y:S01]  /*19c0*/  HFMA2.MMA R64, -RZ, RZ, 0, 2.384185791015625e-07 ;  /* 0x00000004ff407435 */ /* 0x001fe200000001ff */
[----:B-1----:R-:W-:Y:S01]  /*19d0*/  FADD.FTZ R83, R83, R62 ;  /* 0x0000003e53537221 */ /* 0x002fe20000010000 */
[----:B------:R-:W-:Y:S02]  /*19e0*/  MOV R63, 0x1f ;  /* 0x0000001f003f7802 */ /* 0x000fe40000000f00 */
[----:B------:R-:W-:Y:S02]  /*19f0*/  MOV R62, 0xffffffff ;  /* 0xffffffff003e7802 */ /* 0x000fe40000000f00 */
[----:B------:R-:W-:Y:S02]  /*1a00*/  MOV R65, R85 ;  /* 0x0000005500417202 */ /* 0x000fe40000000f00 */
[----:B------:R-:W-:Y:S02]  /*1a10*/  MOV R60, 0x1a30 ;  /* 0x00001a30003c7802 */ /* 0x000fe40000000f00 */
[----:B------:R-:W-:Y:S05]  /*1a20*/  CALL.REL.NOINC `($__internal_184_$__cuda_sm70_shflsync_bfly_p) ;  /* 0x0000027000007944 */ /* 0x000fea0003c00000 */
[----:B0-----:R-:W-:Y:S01]  /*1a30*/  HFMA2.MMA R64, -RZ, RZ, 0, 2.384185791015625e-07 ;  /* 0x00000004ff407435 */ /* 0x001fe200000001ff */
[----:B-1----:R-:W-:-:S02]  /*1a40*/  MOV R66, R62 ;  /* 0x0000003e00427202 */ /* 0x002fc40000000f00 */
[----:B------:R-:W-:Y:S02]  /*1a50*/  MOV R65, R83 ;  /* 0x0000005300417202 */ /* 0x000fe40000000f00 */
[----:B------:R-:W-:Y:S02]  /*1a60*/  MOV R63, 0x1f ;  /* 0x0000001f003f7802 */ /* 0x000fe40000000f00 */
[----:B------:R-:W-:Y:S02]  /*1a70*/  MOV R62, 0xffffffff ;  /* 0xffffffff003e7802 */ /* 0x000fe40000000f00 */
[----:B------:R-:W-:Y:S02]  /*1a80*/  MOV R60, 0x1aa0 ;  /* 0x00001aa0003c7802 */ /* 0x000fe40000000f00 */
[----:B------:R-:W-:Y:S05]  /*1a90*/  CALL.REL.NOINC `($__internal_184_$__cuda_sm70_shflsync_bfly_p) ;  /* 0x0000020000007944 */ /* 0x000fea0003c00000 */
[----:B------:R-:W-:Y:S01]  /*1aa0*/  FADD.FTZ R85, R66, R85 ;  /* 0x0000005542557221 */ /* 0x000fe20000010000 */
[----:B0-----:R-:W-:Y:S01]  /*1ab0*/  HFMA2.MMA R64, -RZ, RZ, 0, 4.76837158203125e-07 ;  /* 0x00000008ff407435 */ /* 0x001fe200000001ff */
[----:B-1----:R-:W-:Y:S01]  /*1ac0*/  FADD.FTZ R67, R83, R62 ;  /* 0x0000003e53437221 */ /* 0x002fe20000010000 */
[----:B------:R-:W-:Y:S02]  /*1ad0*/  MOV R63, 0x1f ;  /* 0x0000001f003f7802 */ /* 0x000fe40000000f00 */
[----:B------:R-:W-:-:S02]  /*1ae0*/  MOV R62, 0xffffffff ;  /* 0xffffffff003e7802 */ /* 0x000fc40000000f00 */
[----:B------:R-:W-:Y:S02]  /*1af0*/  MOV R65, R85 ;  /* 0x0000005500417202 */ /* 0x000fe40000000f00 */
[----:B------:R-:W-:Y:S02]  /*1b00*/  MOV R60, 0x1b20 ;  /* 0x00001b20003c7802 */ /* 0x000fe40000000f00 */
[----:B------:R-:W-:Y:S05]  /*1b10*/  CALL.REL.NOINC `($__internal_184_$__cuda_sm70_shflsync_bfly_p) ;  /* 0x0000018000007944 */ /* 0x000fea0003c00000 */
[----:B0-----:R-:W-:Y:S01]  /*1b20*/  HFMA2.MMA R64, -RZ, RZ, 0, 4.76837158203125e-07 ;  /* 0x00000008ff407435 */ /* 0x001fe200000001ff */
[----:B-1----:R-:W-:Y:S02]  /*1b30*/  MOV R66, R62 ;  /* 0x0000003e00427202 */ /* 0x002fe40000000f00 */
[----:B------:R-:W-:Y:S02]  /*1b40*/  MOV R65, R67 ;  /* 0x0000004300417202 */ /* 0x000fe40000000f00 */
[----:B------:R-:W-:Y:S02]  /*1b50*/  MOV R63, 0x1f ;  /* 0x0000001f003f7802 */ /* 0x000fe40000000f00 */
[----:B------:R-:W-:Y:S02]  /*1b60*/  MOV R62, 0xffffffff ;  /* 0xffffffff003e7802 */ /* 0x000fe40000000f00 */
[----:B------:R-:W-:-:S02]  /*1b70*/  MOV R60, 0x1b90 ;  /* 0x00001b90003c7802 */ /* 0x000fc40000000f00 */
[----:B------:R-:W-:Y:S05]  /*1b80*/  CALL.REL.NOINC `($__internal_184_$__cuda_sm70_shflsync_bfly_p) ;  /* 0x0000011000007944 */ /* 0x000fea0003c00000 */
[----:B------:R-:W-:Y:S01]  /*1b90*/  FADD.FTZ R66, R66, R85 ;  /* 0x0000005542427221 */ /* 0x000fe20000010000 */
[----:B0-----:R-:W-:Y:S01]  /*1ba0*/  HFMA2.MMA R64, -RZ, RZ, 0, 9.5367431640625e-07 ;  /* 0x00000010ff407435 */ /* 0x001fe200000001ff */
[----:B-1----:R-:W-:Y:S01]  /*1bb0*/  FADD.FTZ R67, R67, R62 ;  /* 0x0000003e43437221 */ /* 0x002fe20000010000 */
[----:B------:R-:W-:-:S02]  /*1bc0*/  MOV R63, 0x1f ;  /* 0x0000001f003f7802 */ /* 0x000fc40000000f00 */
[----:B------:R-:W-:Y:S02]  /*1bd0*/  MOV R62, 0xffffffff ;  /* 0xffffffff003e7802 */ /* 0x000fe40000000f00 */
[----:B------:R-:W-:Y:S02]  /*1be0*/  MOV R65, R66 ;  /* 0x0000004200417202 */ /* 0x000fe40000000f00 */
[----:B------:R-:W-:Y:S02]  /*1bf0*/  MOV R60, 0x1c10 ;  /* 0x00001c10003c7802 */ /* 0x000fe40000000f00 */
[----:B------:R-:W-:Y:S05]  /*1c00*/  CALL.REL.NOINC `($__internal_184_$__cuda_sm70_shflsync_bfly_p) ;  /* 0x0000009000007944 */ /* 0x000fea0003c00000 */
[----:B0-----:R-:W-:Y:S01]  /*1c10*/  HFMA2.MMA R64, -RZ, RZ, 0, 9.5367431640625e-07 ;  /* 0x00000010ff407435 */ /* 0x001fe200000001ff */
[----:B-1----:R-:W-:Y:S02]  /*1c20*/  MOV R81, R62 ;  /* 0x0000003e00517202 */ /* 0x002fe40000000f00 */
[----:B------:R-:W-:Y:S02]  /*1c30*/  MOV R65, R67 ;  /* 0x0000004300417202 */ /* 0x000fe40000000f00 */
[----:B------:R-:W-:Y:S02]  /*1c40*/  MOV R63, 0x1f ;  /* 0x0000001f003f7802 */ /* 0x000fe40000000f00 */
[----:B------:R-:W-:-:S02]  /*1c50*/  MOV R62, 0xffffffff ;  /* 0xffffffff003e7802 */ /* 0x000fc40000000f00 */
[----:B------:R-:W-:Y:S02]  /*1c60*/  MOV R60, 0x1c80 ;  /* 0x00001c80003c7802 */ /* 0x000fe40000000f00 */
[----:B------:R-:W-:Y:S05]  /*1c70*/  CALL.REL.NOINC `($__internal_184_$__cuda_sm70_shflsync_bfly_p) ;  /* 0x0000002000007944 */ /* 0x000fea0003c00000 */
[----:B-1----:R-:W-:Y:S01]  /*1c80*/  MOV R60, R62 ;  /* 0x0000003e003c7202 */ /* 0x002fe20000000f00 */
[----:B0-----:R-:W-:Y:S05]  /*1c90*/  BRA `(.L_x_4060) ;  /* 0xffffede000007947 */ /* 0x001fea000383ffff */
        .weak           $__internal_184_$__cuda_sm70_shflsync_bfly_p
        .type           $__internal_184_$__cuda_sm70_shflsync_bfly_p,@function
        .size           $__internal_184_$__cuda_sm70_shflsync_bfly_p,(.L_x_4564 - $__internal_184_$__cuda_sm70_shflsync_bfly_p)
$__internal_184_$__cuda_sm70_shflsync_bfly_p:
[----:B------:R-:W-:Y:S01]  /*1ca0*/  HFMA2.MMA R61, -RZ, RZ, 0, 0 ;  /* 0x00000000ff3d7435 */ /* 0x000fe200000001ff */
[----:B------:R-:W-:Y:S04]  /*1cb0*/  WARPSYNC R62 ;  /* 0x0000003e00007348 */ /* 0x000fe80003800000 */
[----:B------:R0:W1:Y:S01]  /*1cc0*/  SHFL.BFLY PT, R62, R65, R64, R63 ;  /* 0x0c000040413e7389 */ /* 0x00006200000e003f */
[----:B------:R-:W-:Y:S05]  /*1cd0*/  RET.REL.NODEC R60 `(_ZN10layer_norm13ln_bwd_kernelINS_13Kernel_traitsIfffffjLj256ELj1ELj4ELj1ELj16ENS_18Kernel_traits_baseILj256EfffffjLj128EEEEELb0ELb1ELb0ELb0EEEvNS_9BwdParamsE) ;  /* 0xffffe3203c007950 */ /* 0x000fea0003c3ffff */
.L_x_4061:
        /* <DEDUP_REMOVED lines=10> */
.L_x_4564:


//--------------------- .text._ZN10layer_norm13ln_bwd_kernelINS_13Kernel_traitsIfffffjLj256ELj1ELj4ELj1ELj16ENS_18Kernel_traits_baseILj256EfffffjLj128EEEEELb0ELb1ELb0ELb1EEEvNS_9BwdParamsE --------------------------
	.section	.text._ZN10layer_norm13ln_bwd_kernelINS_13Kernel_traitsIfffffjLj256ELj1ELj4ELj1ELj16ENS_18Kernel_traits_baseILj256EfffffjLj128EEEEELb0ELb1ELb0ELb1EEEvNS_9BwdParamsE,"ax",@progbits
	.sectioninfo	@"SHI_REGISTERS=94"
	.align	128
        .global         _ZN10layer_norm13ln_bwd_kernelINS_13Kernel_traitsIfffffjLj256ELj1ELj4ELj1ELj16ENS_18Kernel_traits_baseILj256EfffffjLj128EEEEELb0ELb1ELb0ELb1EEEvNS_9BwdParamsE
        .type           _ZN10layer_norm13ln_bwd_kernelINS_13Kernel_traitsIfffffjLj256ELj1ELj4ELj1ELj16ENS_18Kernel_traits_baseILj256EfffffjLj128EEEEELb0ELb1ELb0ELb1EEEvNS_9BwdParamsE,@function
        .size           _ZN10layer_norm13ln_bwd_kernelINS_13Kernel_traitsIfffffjLj256ELj1ELj4ELj1ELj16ENS_18Kernel_traits_baseILj256EfffffjLj128EEEEELb0ELb1ELb0ELb1EEEvNS_9BwdParamsE,(.L_x_4565 - _ZN10layer_norm13ln_bwd_kernelINS_13Kernel_traitsIfffffjLj256ELj1ELj4ELj1ELj16ENS_18Kernel_traits_baseILj256EfffffjLj128EEEEELb0ELb1ELb0ELb1EEEvNS_9BwdParamsE)
        .other          _ZN10layer_norm13ln_bwd_kernelINS_13Kernel_traitsIfffffjLj256ELj1ELj4ELj1ELj16ENS_18Kernel_traits_baseILj256EfffffjLj128EEEEELb0ELb1ELb0ELb1EEEvNS_9BwdParamsE,@"STO_CUDA_ENTRY STV_DEFAULT"
_ZN10layer_norm13ln_bwd_kernelINS_13Kernel_traitsIfffffjLj256ELj1ELj4ELj1ELj16ENS_18Kernel_traits_baseILj256EfffffjLj128EEEEELb0ELb1ELb0ELb1EEEvNS_9BwdParamsE:
.text._ZN10layer_norm13ln_bwd_kernelINS_13Kernel_traitsIfffffjLj256ELj1ELj4ELj1ELj16ENS_18Kernel_traits_baseILj256EfffffjLj128EEEEELb0ELb1ELb0ELb1EEEvNS_9BwdParamsE:
        /* <DEDUP_REMOVED lines=21> */
.L_x_4062:
        /* <DEDUP_REMOVED lines=18> */
[----:B------:R-:W-:Y:S01]  /*0270*/  CS2R R66, SRZ ;  /* 0x0000000000427805 */ /* 0x000fe2000001ff00 */
[----:B------:R-:W-:Y:S01]  /*0280*/  CS2R R58, SRZ ;  /* 0x00000000003a7805 */ /* 0x000fe2000001ff00 */
[----:B------:R-:W-:Y:S01]  /*0290*/  CS2R R60, SRZ ;  /* 0x00000000003c7805 */ /* 0x000fe2000001ff00 */
[----:B------:R-:W-:Y:S01]  /*02a0*/  CS2R R64, SRZ ;  /* 0x0000000000407805 */ /* 0x000fe2000001ff00 */
[----:B------:R-:W-:Y:S01]  /*02b0*/  CS2R R68, SRZ ;  /* 0x0000000000447805 */ /* 0x000fe2000001ff00 */
[----:B012---:R-:W-:-:S02]  /*02c0*/  CS2R R2, SRZ ;  /* 0x0000000000027805 */ /* 0x007fc4000001ff00 */
.L_x_4066:
[----:B------:R-:W-:Y:S01]  /*02d0*/  IMAD R40, R71, c[0x0][0x168], RZ ;  /* 0x00005a0047287a24 */ /* 0x000fe200078e02ff */
[----:B------:R-:W-:-:S02]  /*02e0*/  MOV R74, 0x4 ;  /* 0x00000004004a7802 */ /* 0x000fc40000000f00 */
[----:B------:R-:W-:Y:S02]  /*02f0*/  LOP3.LUT R78, R57, 0x1f, RZ, 0xc0, !PT ;  /* 0x0000001f394e7812 */ /* 0x000fe400078ec0ff */
[----:B------:R-:W-:Y:S01]  /*0300*/  SHF.R.S32.HI R41, RZ, 0x1f, R40 ;  /* 0x0000001fff297819 */ /* 0x000fe20000011428 */
[----:B------:R-:W-:Y:S01]  /*0310*/  IMAD.WIDE R54, R71, R74, c[0x0][0x1a0] ;  /* 0x0000680047367625 */ /* 0x000fe200078e024a */
        /* <DEDUP_REMOVED lines=9> */
[----:B------:R-:W1:Y:S02]  /*03b0*/  LDG.E.128 R40, [R40.64] ;  /* 0x0000000428287981 */ /* 0x000e64000c1e1d00 */
[----:B------:R-:W-:Y:S02]  /*03c0*/  IMAD.WIDE.U32 R48, R80, R73, c[0x0][0x188] ;  /* 0x0000620050307625 */ /* 0x000fe400078e0049 */
[----:B------:R-:W4:Y:S04]  /*03d0*/  LDG.E.128 R44, [R44.64] ;  /* 0x000000042c2c7981 */ /* 0x000f28000c1e1d00 */
[----:B------:R-:W4:Y:S01]  /*03e0*/  LDG.E.128 R48, [R48.64] ;  /* 0x0000000430307981 */ /* 0x000f22000c1e1d00 */
[----:B------:R-:W-:-:S06]  /*03f0*/  IMAD.WIDE.U32 R52, R73, R80, c[0x0][0x208] ;  /* 0x0000820049347625 */ /* 0x000fcc00078e0050 */
[----:B0-----:R-:W4:Y:S01]  /*0400*/  LDG.E.128 R52, [R52.64] ;  /* 0x0000000434347981 */ /* 0x001f22000c1e1d00 */
[----:B------:R-:W-:-:S04]  /*0410*/  ISETP.NE.U32.AND P0, PT, RZ, c[0x0][0x1c0], PT ;  /* 0x00007000ff007a0c */ /* 0x000fc80003f05070 */
[----:B------:R-:W-:Y:S02]  /*0420*/  ISETP.NE.AND.EX P0, PT, RZ, c[0x0][0x1c4], PT, P0 ;  /* 0x00007100ff007a0c */ /* 0x000fe40003f05300 */
[----:B------:R-:W-:-:S11]  /*0430*/  SHF.R.S32.HI R72, RZ, 0x1f, R71 ;  /* 0x0000001fff487819 */ /* 0x000fd60000011447 */
[----:B------:R-:W-:-:S04]  /*0440*/  @P0 LEA R76, P2, R71, c[0x0][0x1c0], 0x2 ;  /* 0x00007000474c0a11 */ /* 0x000fc800078410ff */
[----:B------:R-:W-:Y:S02]  /*0450*/  @P0 LEA.HI.X R77, R71, c[0x0][0x1c4], R72, 0x2, P2 ;  /* 0x00007100474d0a11 */ /* 0x000fe400010f1448 */
[----:B------:R-:W-:-:S06]  /*0460*/  MOV R72, 0x3f800000 ;  /* 0x3f80000000487802 */ /* 0x000fcc0000000f00 */
[----:B-----5:R4:W5:Y:S01]  /*0470*/  @P0 LDG.E R72, [R76.64] ;  /* 0x000000044c480981 */ /* 0x020962000c1e1900 */
        /* <DEDUP_REMOVED lines=8> */
[C---:B-1----:R-:W-:Y:S02]  /*0500*/  FADD.FTZ R75, -R84.reuse, R40 ;  /* 0x00000028544b7221 */ /* 0x042fe40000010100 */
[C---:B------:R-:W-:Y:S02]  /*0510*/  FADD.FTZ R41, -R84.reuse, R41 ;  /* 0x0000002954297221 */ /* 0x040fe40000010100 */
[----:B------:R-:W-:Y:S02]  /*0520*/  FADD.FTZ R79, -R84, R42 ;  /* 0x0000002a544f7221 */ /* 0x000fe40000010100 */
[----:B---3--:R-:W-:Y:S02]  /*0530*/  FMUL.FTZ R42, R74, R75 ;  /* 0x0000004b4a2a7220 */ /* 0x008fe40000410000 */
[----:B------:R-:W-:Y:S02]  /*0540*/  FADD.FTZ R75, -R84, R43 ;  /* 0x0000002b544b7221 */ /* 0x000fe40000010100 */
[----:B----4-:R-:W-:-:S02]  /*0550*/  FMUL.FTZ R77, R24, R44 ;  /* 0x0000002c184d7220 */ /* 0x010fc40000410000 */
        /* <DEDUP_REMOVED lines=21> */
[----:B0-----:R-:W-:Y:S02]  /*06b0*/  FMUL.FTZ R80, R20, R52 ;  /* 0x0000003414507220 */ /* 0x001fe40000410000 */
[----:B------:R-:W-:Y:S02]  /*06c0*/  FADD.FTZ R41, R41, R46 ;  /* 0x0000002e29297221 */ /* 0x000fe40000010000 */
[----:B------:R-:W-:-:S02]  /*06d0*/  FFMA.FTZ R40, R45, R46, R40 ;  /* 0x0000002e2d287223 */ /* 0x000fc40000010028 */
[----:B------:R-:W-:Y:S02]  /*06e0*/  FADD.FTZ R81, -R84, R50 ;  /* 0x0000003254517221 */ /* 0x000fe40000010100 */
[----:B------:R-:W-:Y:S02]  /*06f0*/  FMUL.FTZ R79, R74, R49 ;  /* 0x000000314a4f7220 */ /* 0x000fe40000410000 */
[----:B------:R-:W-:Y:S02]  /*0700*/  FMUL.FTZ R82, R21, R53 ;  /* 0x0000003515527220 */ /* 0x000fe40000410000 */
        /* <DEDUP_REMOVED lines=25> */
.L_x_4067:
        /* <DEDUP_REMOVED lines=18> */
.L_x_4068:
        /* <DEDUP_REMOVED lines=41> */
[----:B------:R-:W-:Y:S02]  /*0c50*/  FMUL.FTZ R50, R18, R89 ;  /* 0x0000005912327220 */ /* 0x000fe40000410000 */
[----:B------:R-:W-:Y:S02]  /*0c60*/  FMUL.FTZ R49, R17, R90 ;  /* 0x0000005a11317220 */ /* 0x000fe40000410000 */
[----:B------:R-:W-:Y:S02]  /*0c70*/  FMUL.FTZ R48, R16, R91 ;  /* 0x0000005b10307220 */ /* 0x000fe40000410000 */
[----:B0-----:R-:W-:Y:S02]  /*0c80*/  FMUL.FTZ R51, R19, R78 ;  /* 0x0000004e13337220 */ /* 0x001fe40000410000 */
[----:B------:R-:W-:-:S03]  /*0c90*/  IMAD.WIDE.U32 R52, R73, R85, c[0x0][0x170] ;  /* 0x00005c0049347625 */ /* 0x000fc600078e0055 */
[----:B------:R0:W-:Y:S04]  /*0ca0*/  STG.E.128 [R54.64], R48 ;  /* 0x0000003036007986 */ /* 0x0001e8000c101d04 */
[----:B-1----:R1:W3:Y:S01]  /*0cb0*/  LDG.E.128 R44, [R52.64] ;  /* 0x00000004342c7981 */ /* 0x0022e2000c1e1d00 */
[-CC-:B------:R-:W-:Y:S02]  /*0cc0*/  FFMA.FTZ R75, R75, R87.reuse, R88.reuse ;  /* 0x000000574b4b7223 */ /* 0x180fe40000010058 */
[-CC-:B------:R-:W-:Y:S02]  /*0cd0*/  FFMA.FTZ R81, R81, R87.reuse, R88.reuse ;  /* 0x0000005751517223 */ /* 0x180fe40000010058 */
[-CC-:B------:R-:W-:Y:S02]  /*0ce0*/  FFMA.FTZ R79, R79, R87.reuse, R88.reuse ;  /* 0x000000574f4f7223 */ /* 0x180fe40000010058 */
[----:B------:R-:W-:-:S02]  /*0cf0*/  FFMA.FTZ R83, R83, R87, R88 ;  /* 0x0000005753537223 */ /* 0x000fc40000010058 */
[----:B------:R-:W-:Y:S01]  /*0d00*/  FADD.FTZ R75, R80, -R75 ;  /* 0x8000004b504b7221 */ /* 0x000fe20000010000 */
[C---:B-1----:R-:W-:Y:S01]  /*0d10*/  LEA R52, P3, R73.reuse, c[0x0][0x248], 0x4 ;  /* 0x0000920049347a11 */ /* 0x042fe200078620ff */
        /* <DEDUP_REMOVED lines=18> */
[----:B------:R-:W-:-:S02]  /*0e40*/  FMUL.FTZ R81, R81, R72 ;  /* 0x0000004851517220 */ /* 0x000fc40000410000 */
[----:B------:R-:W-:Y:S01]  /*0e50*/  FMUL.FTZ R80, R74, R72 ;  /* 0x000000484a507220 */ /* 0x000fe20000410000 */
[----:B------:R-:W-:Y:S01]  /*0e60*/  MOV R72, c[0x0][0x160] ;  /* 0x0000580000487a02 */ /* 0x000fe20000000f00 */
[----:B------:R-:W-:-:S03]  /*0e70*/  @P2 IMAD.WIDE.U32 R54, R73, R85, c[0x0][0x258] ;  /* 0x0000960049362625 */ /* 0x000fc600078e0055 */
[----:B------:R-:W-:Y:S01]  /*0e80*/  LEA R71, R72, R71, 0x2 ;  /* 0x0000004748477211 */ /* 0x000fe200078e10ff */
[----:B------:R-:W-:Y:S01]  /*0e90*/  FMUL.FTZ R48, R12, R75 ;  /* 0x0000004b0c307220 */ /* 0x000fe20000410000 */
[----:B------:R0:W-:Y:S01]  /*0ea0*/  @P2 STG.E.128 [R54.64], R36 ;  /* 0x0000002436002986 */ /* 0x0001e2000c101d04 */
[----:B------:R-:W-:Y:S01]  /*0eb0*/  FMUL.FTZ R49, R13, R76 ;  /* 0x0000004c0d317220 */ /* 0x000fe20000410000 */
[----:B------:R-:W-:Y:S01]  /*0ec0*/  ISETP.GE.AND P0, PT, R71, c[0x0][0x164], PT ;  /* 0x0000590047007a0c */ /* 0x000fe20003f06270 */
        /* <DEDUP_REMOVED lines=32> */
.L_x_4063:
        /* <DEDUP_REMOVED lines=22> */
[----:B------:R-:W-:Y:S01]  /*1230*/  STS.128 [R0.X16], R12 ;  /* 0x0000000c00007388 */ /* 0x000fe2000000cc00 */
[----:B-----5:R-:W-:-:S03]  /*1240*/  FADD.FTZ R2, R2, R31 ;  /* 0x0000001f02027221 */ /* 0x020fc60000010000 */
[----:B------:R-:W-:Y:S01]  /*1250*/  STS.128 [R0.X16+0x200], R20 ;  /* 0x0002001400007388 */ /* 0x000fe2000000cc00 */
        /* <DEDUP_REMOVED lines=23> */
[----:B0-----:R-:W-:Y:S02]  /*13d0*/  IMAD R6, R34, c[0x0][0x168], RZ ;  /* 0x00005a0022067a24 */ /* 0x001fe400078e02ff */
[----:B-1----:R-:W-:-:S03]  /*13e0*/  FADD.FTZ R9, R3, R32 ;  /* 0x0000002003097221 */ /* 0x002fc60000010000 */
        /* <DEDUP_REMOVED lines=33> */
.L_x_4064:
[----:B------:R-:W-:Y:S01]  /*1600*/  HFMA2.MMA R49, -RZ, RZ, 0, 5.9604644775390625e-08 ;  /* 0x00000001ff317435 */ /* 0x000fe200000001ff */
[----:B------:R-:W-:-:S02]  /*1610*/  MOV R50, R52 ;  /* 0x0000003400327202 */ /* 0x000fc40000000f00 */
[----:B------:R-:W-:Y:S02]  /*1620*/  MOV R48, 0x1f ;  /* 0x0000001f00307802 */ /* 0x000fe40000000f00 */
[----:B------:R-:W-:Y:S02]  /*1630*/  MOV R47, 0xffffffff ;  /* 0xffffffff002f7802 */ /* 0x000fe40000000f00 */
[----:B------:R-:W-:Y:S02]  /*1640*/  MOV R40, 0x1660 ;  /* 0x0000166000287802 */ /* 0x000fe40000000f00 */
[----:B-----5:R-:W-:Y:S05]  /*1650*/  CALL.REL.NOINC `($__internal_185_$__cuda_sm70_shflsync_bfly_p) ;  /* 0x0000046000007944 */ /* 0x020fea0003c00000 */
[----:B-1----:R-:W-:Y:S01]  /*1660*/  MOV R51, R47 ;  /* 0x0000002f00337202 */ /* 0x002fe20000000f00 */
[----:B0-----:R-:W-:Y:S05]  /*1670*/  BRA `(.L_x_4067) ;  /* 0xfffff22000007947 */ /* 0x001fea000383ffff */
.L_x_4065:
[----:B------:R-:W-:Y:S01]  /*1680*/  HFMA2.MMA R49, -RZ, RZ, 0, 5.9604644775390625e-08 ;  /* 0x00000001ff317435 */ /* 0x000fe200000001ff */
[----:B------:R-:W-:Y:S02]  /*1690*/  MOV R50, R53 ;  /* 0x0000003500327202 */ /* 0x000fe40000000f00 */
[----:B------:R-:W-:Y:S02]  /*16a0*/  MOV R48, 0x1f ;  /* 0x0000001f00307802 */ /* 0x000fe40000000f00 */
[----:B------:R-:W-:-:S02]  /*16b0*/  MOV R47, 0xffffffff ;  /* 0xffffffff002f7802 */ /* 0x000fc40000000f00 */
[----:B------:R-:W-:Y:S02]  /*16c0*/  MOV R40, 0x16e0 ;  /* 0x000016e000287802 */ /* 0x000fe40000000f00 */
[----:B01---5:R-:W-:Y:S05]  /*16d0*/  CALL.REL.NOINC `($__internal_185_$__cuda_sm70_shflsync_bfly_p) ;  /* 0x000003e000007944 */ /* 0x023fea0003c00000 */
[----:B------:R-:W-:Y:S01]  /*16e0*/  FADD.FTZ R52, R52, R51 ;  /* 0x0000003334347221 */ /* 0x000fe20000010000 */
[----:B0-----:R-:W-:Y:S01]  /*16f0*/  HFMA2.MMA R49, -RZ, RZ, 0, 1.1920928955078125e-07 ;  /* 0x00000002ff317435 */ /* 0x001fe200000001ff */
[----:B-1----:R-:W-:Y:S01]  /*1700*/  FADD.FTZ R54, R53, R47 ;  /* 0x0000002f35367221 */ /* 0x002fe20000010000 */
[----:B------:R-:W-:Y:S02]  /*1710*/  MOV R48, 0x1f ;  /* 0x0000001f00307802 */ /* 0x000fe40000000f00 */
[----:B------:R-:W-:Y:S02]  /*1720*/  MOV R47, 0xffffffff ;  /* 0xffffffff002f7802 */ /* 0x000fe40000000f00 */
[----:B------:R-:W-:Y:S02]  /*1730*/  MOV R50, R52 ;  /* 0x0000003400327202 */ /* 0x000fe40000000f00 */
[----:B------:R-:W-:Y:S02]  /*1740*/  MOV R40, 0x1760 ;  /* 0x0000176000287802 */ /* 0x000fe40000000f00 */
[----:B------:R-:W-:Y:S05]  /*1750*/  CALL.REL.NOINC `($__internal_185_$__cuda_sm70_shflsync_bfly_p) ;  /* 0x0000036000007944 */ /* 0x000fea0003c00000 */
[----:B0-----:R-:W-:Y:S01]  /*1760*/  HFMA2.MMA R49, -RZ, RZ, 0, 1.1920928955078125e-07 ;  /* 0x00000002ff317435 */ /* 0x001fe200000001ff */
[----:B-1----:R-:W-:-:S02]  /*1770*/  MOV R51, R47 ;  /* 0x0000002f00337202 */ /* 0x002fc40000000f00 */
[----:B------:R-:W-:Y:S02]  /*1780*/  MOV R50, R54 ;  /* 0x0000003600327202 */ /* 0x000fe40000000f00 */
[----:B------:R-:W-:Y:S02]  /*1790*/  MOV R48, 0x1f ;  /* 0x0000001f00307802 */ /* 0x000fe40000000f00 */
[----:B------:R-:W-:Y:S02]  /*17a0*/  MOV R47, 0xffffffff ;  /* 0xffffffff002f7802 */ /* 0x000fe40000000f00 */
[----:B------:R-:W-:Y:S02]  /*17b0*/  MOV R40, 0x17d0 ;  /* 0x000017d000287802 */ /* 0x000fe40000000f00 */
[----:B------:R-:W-:Y:S05]  /*17c0*/  CALL.REL.NOINC `($__internal_185_$__cuda_sm70_shflsync_bfly_p) ;  /* 0x000002f000007944 */ /* 0x000fea0003c00000 */
[----:B------:R-:W-:Y:S01]  /*17d0*/  FADD.FTZ R52, R51, R52 ;  /* 0x0000003433347221 */ /* 0x000fe20000010000 */
[----:B0-----:R-:W-:Y:S01]  /*17e0*/  HFMA2.MMA R49, -RZ, RZ, 0, 2.384185791015625e-07 ;  /* 0x00000004ff317435 */ /* 0x001fe200000001ff */
[----:B-1----:R-:W-:Y:S01]  /*17f0*/  FADD.FTZ R54, R54, R47 ;  /* 0x0000002f36367221 */ /* 0x002fe20000010000 */
[----:B------:R-:W-:Y:S02]  /*1800*/  MOV R48, 0x1f ;  /* 0x0000001f00307802 */ /* 0x000fe40000000f00 */
[----:B------:R-:W-:-:S02]  /*1810*/  MOV R47, 0xffffffff ;  /* 0xffffffff002f7802 */ /* 0x000fc40000000f00 */
[----:B------:R-:W-:Y:S02]  /*1820*/  MOV R50, R52 ;  /* 0x0000003400327202 */ /* 0x000fe40000000f00 */
[----:B------:R-:W-:Y:S02]  /*1830*/  MOV R40, 0x1850 ;  /* 0x0000185000287802 */ /* 0x000fe40000000f00 */
[----:B------:R-:W-:Y:S05]  /*1840*/  CALL.REL.NOINC `($__internal_185_$__cuda_sm70_shflsync_bfly_p) ;  /* 0x0000027000007944 */ /* 0x000fea0003c00000 */
[----:B0-----:R-:W-:Y:S01]  /*1850*/  HFMA2.MMA R49, -RZ, RZ, 0, 2.384185791015625e-07 ;  /* 0x00000004ff317435 */ /* 0x001fe200000001ff */
[----:B-1----:R-:W-:Y:S02]  /*1860*/  MOV R51, R47 ;  /* 0x0000002f00337202 */ /* 0x002fe40000000f00 */
[----:B------:R-:W-:Y:S02]  /*1870*/  MOV R50, R54 ;  /* 0x0000003600327202 */ /* 0x000fe40000000f00 */
[----:B------:R-:W-:Y:S02]  /*1880*/  MOV R48, 0x1f ;  /* 0x0000001f00307802 */ /* 0x000fe40000000f00 */
[----:B------:R-:W-:Y:S02]  /*1890*/  MOV R47, 0xffffffff ;  /* 0xffffffff002f7802 */ /* 0x000fe40000000f00 */
[----:B------:R-:W-:-:S02]  /*18a0*/  MOV R40, 0x18c0 ;  /* 0x000018c000287802 */ /* 0x000fc40000000f00 */
[----:B------:R-:W-:Y:S05]  /*18b0*/  CALL.REL.NOINC `($__internal_185_$__cuda_sm70_shflsync_bfly_p) ;  /* 0x0000020000007944 */ /* 0x000fea0003c00000 */
[----:B------:R-:W-:Y:S01]  /*18c0*/  FADD.FTZ R52, R51, R52 ;  /* 0x0000003433347221 */ /* 0x000fe20000010000 */
[----:B0-----:R-:W-:Y:S01]  /*18d0*/  HFMA2.MMA R49, -RZ, RZ, 0, 4.76837158203125e-07 ;  /* 0x00000008ff317435 */ /* 0x001fe200000001ff */
[----:B-1----:R-:W-:Y:S01]  /*18e0*/  FADD.FTZ R54, R54, R47 ;  /* 0x0000002f36367221 */ /* 0x002fe20000010000 */
[----:B------:R-:W-:-:S02]  /*18f0*/  MOV R48, 0x1f ;  /* 0x0000001f00307802 */ /* 0x000fc40000000f00 */
[----:B------:R-:W-:Y:S02]  /*1900*/  MOV R47, 0xffffffff ;  /* 0xffffffff002f7802 */ /* 0x000fe40000000f00 */
[----:B------:R-:W-:Y:S02]  /*1910*/  MOV R50, R52 ;  /* 0x0000003400327202 */ /* 0x000fe40000000f00 */
[----:B------:R-:W-:Y:S02]  /*1920*/  MOV R40, 0x1940 ;  /* 0x0000194000287802 */ /* 0x000fe40000000f00 */
[----:B------:R-:W-:Y:S05]  /*1930*/  CALL.REL.NOINC `($__internal_185_$__cuda_sm70_shflsync_bfly_p) ;  /* 0x0000018000007944 */ /* 0x000fea0003c00000 */
[----:B0-----:R-:W-:Y:S01]  /*1940*/  HFMA2.MMA R49, -RZ, RZ, 0, 4.76837158203125e-07 ;  /* 0x00000008ff317435 */ /* 0x001fe200000001ff */
[----:B-1----:R-:W-:Y:S02]  /*1950*/  MOV R51, R47 ;  /* 0x0000002f00337202 */ /* 0x002fe40000000f00 */
[----:B------:R-:W-:Y:S02]  /*1960*/  MOV R50, R54 ;  /* 0x0000003600327202 */ /* 0x000fe40000000f00 */
[----:B------:R-:W-:Y:S02]  /*1970*/  MOV R48, 0x1f ;  /* 0x0000001f00307802 */ /* 0x000fe40000000f00 */
[----:B------:R-:W-:-:S02]  /*1980*/  MOV R47, 0xffffffff ;  /* 0xffffffff002f7802 */ /* 0x000fc40000000f00 */
[----:B------:R-:W-:Y:S02]  /*1990*/  MOV R40, 0x19b0 ;  /* 0x000019b000287802 */ /* 0x000fe40000000f00 */
[----:B------:R-:W-:Y:S05]  /*19a0*/  CALL.REL.NOINC `($__internal_185_$__cuda_sm70_shflsync_bfly_p) ;  /* 0x0000011000007944 */ /* 0x000fea0003c00000 */
[----:B------:R-:W-:Y:S01]  /*19b0*/  FADD.FTZ R52, R51, R52 ;  /* 0x0000003433347221 */ /* 0x000fe20000010000 */
[----:B0-----:R-:W-:Y:S01]  /*19c0*/  HFMA2.MMA R49, -RZ, RZ, 0, 9.5367431640625e-07 ;  /* 0x00000010ff317435 */ /* 0x001fe200000001ff */
[----:B-1----:R-:W-:Y:S01]  /*19d0*/  FADD.FTZ R51, R54, R47 ;  /* 0x0000002f36337221 */ /* 0x002fe20000010000 */
[----:B------:R-:W-:Y:S02]  /*19e0*/  MOV R48, 0x1f ;  /* 0x0000001f00307802 */ /* 0x000fe40000000f00 */
[----:B------:R-:W-:Y:S02]  /*19f0*/  MOV R47, 0xffffffff ;  /* 0xffffffff002f7802 */ /* 0x000fe40000000f00 */
[----:B------:R-:W-:Y:S02]  /*1a00*/  MOV R50, R52 ;  /* 0x0000003400327202 */ /* 0x000fe40000000f00 */
[----:B------:R-:W-:Y:S02]  /*1a10*/  MOV R40, 0x1a30 ;  /* 0x00001a3000287802 */ /* 0x000fe40000000f00 */
[----:B------:R-:W-:Y:S05]  /*1a20*/  CALL.REL.NOINC `($__internal_185_$__cuda_sm70_shflsync_bfly_p) ;  /* 0x0000009000007944 */ /* 0x000fea0003c00000 */
[----:B0-----:R-:W-:Y:S01]  /*1a30*/  HFMA2.MMA R49, -RZ, RZ, 0, 9.5367431640625e-07 ;  /* 0x00000010ff317435 */ /* 0x001fe200000001ff */
[----:B-1----:R-:W-:-:S02]  /*1a40*/  MOV R53, R47 ;  /* 0x0000002f00357202 */ /* 0x002fc40000000f00 */
[----:B------:R-:W-:Y:S02]  /*1a50*/  MOV R50, R51 ;  /* 0x0000003300327202 */ /* 0x000fe40000000f00 */
[----:B------:R-:W-:Y:S02]  /*1a60*/  MOV R48, 0x1f ;  /* 0x0000001f00307802 */ /* 0x000fe40000000f00 */
[----:B------:R-:W-:Y:S02]  /*1a70*/  MOV R47, 0xffffffff ;  /* 0xffffffff002f7802 */ /* 0x000fe40000000f00 */
[----:B------:R-:W-:Y:S02]  /*1a80*/  MOV R40, 0x1aa0 ;  /* 0x00001aa000287802 */ /* 0x000fe40000000f00 */
[----:B------:R-:W-:Y:S05]  /*1a90*/  CALL.REL.NOINC `($__internal_185_$__cuda_sm70_shflsync_bfly_p) ;  /* 0x0000002000007944 */ /* 0x000fea0003c00000 */
[----:B-1----:R-:W-:Y:S01]  /*1aa0*/  MOV R40, R47 ;  /* 0x0000002f00287202 */ /* 0x002fe20000000f00 */
[----:B0-----:R-:W-:Y:S05]  /*1ab0*/  BRA `(.L_x_4068) ;  /* 0xffffef0000007947 */ /* 0x001fea000383ffff */
        .weak           $__internal_185_$__cuda_sm70_shflsync_bfly_p
        .type           $__internal_185_$__cuda_sm70_shflsync_bfly_p,@function
        .size           $__internal_185_$__cuda_sm70_shflsync_bfly_p,(.L_x_4565 - $__internal_185_$__cuda_sm70_shflsync_bfly_p)
$__internal_185_$__cuda_sm70_shflsync_bfly_p:
[----:B------:R-:W-:Y:S01]  /*1ac0*/  HFMA2.MMA R41, -RZ, RZ, 0, 0 ;  /* 0x00000000ff297435 */ /* 0x000fe200000001ff */
[----:B------:R-:W-:Y:S04]  /*1ad0*/  WARPSYNC R47 ;  /* 0x0000002f00007348 */ /* 0x000fe80003800000 */
[----:B------:R0:W1:Y:S01]  /*1ae0*/  SHFL.BFLY PT, R47, R50, R49, R48 ;  /* 0x0c000031322f7389 */ /* 0x00006200000e0030 */
[----:B------:R-:W-:Y:S05]  /*1af0*/  RET.REL.NODEC R40 `(_ZN10layer_norm13ln_bwd_kernelINS_13Kernel_traitsIfffffjLj256ELj1ELj4ELj1ELj16ENS_18Kernel_traits_baseILj256EfffffjLj128EEEEELb0ELb1ELb0ELb1EEEvNS_9BwdParamsE) ;  /* 0xffffe50028007950 */ /* 0x000fea0003c3ffff */
.L_x_4069:
        /* <DEDUP_REMOVED lines=16> */
.L_x_4565:


//--------------------- .text._ZN10layer_norm13ln_bwd_kernelINS_13Kernel_traitsIfffffjLj256ELj1ELj4ELj1ELj16ENS_18Kernel_traits_baseILj256EfffffjLj128EEEEELb0ELb1ELb1ELb0EEEvNS_9BwdParamsE --------------------------
	.section	.text._ZN10layer_norm13ln_bwd_kernelINS_13Kernel_traitsIfffffjLj256ELj1ELj4ELj1ELj16ENS_18Kernel_traits_baseILj256EfffffjLj128EEEEELb0ELb1ELb1ELb0EEEvNS_9BwdParamsE,"ax",@progbits
	.sectioninfo	@"SHI_REGISTERS=104"
	.align	128
        .global         _ZN10layer_norm13ln_bwd_kernelINS_13Kernel_traitsIfffffjLj256ELj1ELj4ELj1ELj16ENS_18Kernel_traits_baseILj256EfffffjLj128EEEEELb0ELb1ELb1ELb0EEEvNS_9BwdParamsE
        .type           _ZN10layer_norm13ln_bwd_kernelINS_13Kernel_traitsIfffffjLj256ELj1ELj4ELj1ELj16ENS_18Kernel_traits_baseILj256EfffffjLj128EEEEELb0ELb1ELb1ELb0EEEvNS_9BwdParamsE,@function
        .size           _ZN10layer_norm13ln_bwd_kernelINS_13Kernel_traitsIfffffjLj256ELj1ELj4ELj1ELj16ENS_18Kernel_traits_baseILj256EfffffjLj128EEEEELb0ELb1ELb1ELb0EEEvNS_9BwdParamsE,(.L_x_4566 - _ZN10layer_norm13ln_bwd_kernelINS_13Kernel_traitsIfffffjLj256ELj1ELj4ELj1ELj16ENS_18Kernel_traits_baseILj256EfffffjLj128EEEEELb0ELb1ELb1ELb0EEEvNS_9BwdParamsE)
        .other          _ZN10layer_norm13ln_bwd_kernelINS_13Kernel_traitsIfffffjLj256ELj1ELj4ELj1ELj16ENS_18Kernel_traits_baseILj256EfffffjLj128EEEEELb0ELb1ELb1ELb0EEEvNS_9BwdParamsE,@"STO_CUDA_ENTRY STV_DEFAULT"
_ZN10layer_norm13ln_bwd_kernelINS_13Kernel_traitsIfffffjLj256ELj1ELj4ELj1ELj16ENS_18Kernel_traits_baseILj256EfffffjLj128EEEEELb0ELb1ELb1ELb0EEEvNS_9BwdParamsE:
.text._ZN10layer_norm13ln_bwd_kernelINS_13Kernel_traitsIfffffjLj256ELj1ELj4ELj1ELj16ENS_18Kernel_traits_baseILj256EfffffjLj128EEEEELb0ELb1ELb1ELb0EEEvNS_9BwdParamsE:
        /* <DEDUP_REMOVED lines=26> */
[----:B------:R-:W-:-:S02]  /*01a0*/  CS2R R54, SRZ ;  /* 0x0000000000367805 */ /* 0x000fc4000001ff00 */
[----:B-1----:R-:W-:-:S05]  /*01b0*/  IMAD R6, R29, 0x4, R6 ;  /* 0x000000041d067824 */ /* 0x002fca00078e0206 */
        /* <DEDUP_REMOVED lines=12> */
[----:B------:R-:W-:-:S07]  /*0280*/  HFMA2.MMA R29, -RZ, RZ, 0, 0 ;  /* 0x00000000ff1d7435 */ /* 0x000fce00000001ff */
.L_x_4105:
[----:B------:R-:W-:-:S05]  /*0290*/  MOV R73, 0x4 ;  /* 0x0000000400497802 */ /* 0x000fca0000000f00 */
[----:B------:R-:W-:-:S06]  /*02a0*/  IMAD.WIDE R70, R6, R73, c[0x0][0x1d8] ;  /* 0x0000760006467625 */ /* 0x000fcc00078e0249 */
[----:B------:R-:W2:Y:S01]  /*02b0*/  LDG.E R70, [R70.64] ;  /* 0x0000000446467981 */ /* 0x000ea2000c1e1900 */
        /* <DEDUP_REMOVED lines=21> */
.L_x_4075:
[----:B------:R-:W-:Y:S02]  /*0410*/  IADD3 R69, R77, 0x20, RZ ;  /* 0x000000204d457810 */ /* 0x000fe40007ffe0ff */
.L_x_4074:
[----:B------:R-:W-:Y:S05]  /*0420*/  BSYNC B1 ;  /* 0x0000000000017941 */ /* 0x000fea0003800000 */
.L_x_4073:
        /* <DEDUP_REMOVED lines=9> */
.L_x_4072:
[----:B-1----:R-:W-:-:S05]  /*04c0*/  IADD3 R70, R70, -0x1, RZ ;  /* 0xffffffff46467810 */ /* 0x002fca0007ffe0ff */
[----:B------:R-:W-:-:S05]  /*04d0*/  IMAD R70, R70, c[0x0][0x168], RZ ;  /* 0x00005a0046467a24 */ /* 0x000fca00078e02ff */
[----:B------:R-:W-:-:S04]  /*04e0*/  SHF.R.S32.HI R69, RZ, 0x1f, R70 ;  /* 0x0000001fff457819 */ /* 0x000fc80000011446 */
[----:B------:R-:W-:Y:S01]  /*04f0*/  LEA.HI R70, R69, R70, RZ, 0x2 ;  /* 0x0000004645467211 */ /* 0x000fe200078f10ff */
[----:B------:R-:W-:Y:S01]  /*0500*/  IMAD.WIDE R68, R6, R73, c[0x0][0x1a0] ;  /* 0x0000680006447625 */ /* 0x000fe200078e0249 */
[----:B0-----:R-:W-:Y:S01]  /*0510*/  ISETP.NE.AND P0, PT, R5, RZ, PT ;  /* 0x000000ff0500720c */ /* 0x001fe20003f05270 */
[----:B------:R-:W-:Y:S01]  /*0520*/  BSSY B1, `(.L_x_4077) ;  /* 0x000002d000017945 */ /* 0x000fe20003800000 */
[----:B------:R-:W-:Y:S01]  /*0530*/  HFMA2.MMA R95, -RZ, RZ, 0, 0 ;  /* 0x00000000ff5f7435 */ /* 0x000fe200000001ff */
[----:B------:R-:W-:Y:S01]  /*0540*/  LEA.HI.SX32 R99, R70, R99, 0x1e ;  /* 0x0000006346637211 */ /* 0x000fe200078ff2ff */
[----:B------:R-:W2:Y:S01]  /*0550*/  LDG.E R0, [R68.64] ;  /* 0x0000000444007981 */ /* 0x000ea2000c1e1900 */
[----:B------:R-:W-:Y:S02]  /*0560*/  MOV R97, RZ ;  /* 0x000000ff00617202 */ /* 0x000fe40000000f00 */
        /* <DEDUP_REMOVED lines=13> */
[C---:B------:R-:W-:Y:S02]  /*0640*/  FADD.FTZ R83, -R0.reuse, R69 ;  /* 0x0000004500537221 */ /* 0x040fe40000010100 */
[----:B------:R-:W-:Y:S02]  /*0650*/  FADD.FTZ R87, -R0, R70 ;  /* 0x0000004600577221 */ /* 0x000fe40000010100 */
[----:B-----5:R-:W-:-:S02]  /*0660*/  FMUL.FTZ R79, R4, R79 ;  /* 0x0000004f044f7220 */ /* 0x020fc40000410000 */
[----:B---3--:R-:W-:Y:S02]  /*0670*/  FMUL.FTZ R82, R12, R72 ;  /* 0x000000480c527220 */ /* 0x008fe40000410000 */
[----:B------:R-:W-:Y:S02]  /*0680*/  FMUL.FTZ R80, R4, R83 ;  /* 0x0000005304507220 */ /* 0x000fe40000410000 */
[----:B------:R-:W-:Y:S02]  /*0690*/  FADD.FTZ R71, -R0, R71 ;  /* 0x0000004700477221 */ /* 0x000fe40000010100 */
[----:B------:R-:W-:Y:S02]  /*06a0*/  FMUL.FTZ R83, R4, R87 ;  /* 0x0000005704537220 */ /* 0x000fe40000410000 */
        /* <DEDUP_REMOVED lines=20> */
.L_x_4078:
[----:B0-----:R-:W-:Y:S05]  /*07f0*/  BSYNC B1 ;  /* 0x0000000000017941 */ /* 0x001fea0003800000 */
.L_x_4077:
        /* <DEDUP_REMOVED lines=11> */
[----:B-----5:R-:W-:Y:S02]  /*08b0*/  FMUL.FTZ R81, R4, R81 ;  /* 0x0000005104517220 */ /* 0x020fe40000410000 */
[----:B---3--:R-:W-:Y:S02]  /*08c0*/  FMUL.FTZ R84, R24, R72 ;  /* 0x0000004818547220 */ /* 0x008fe40000410000 */
[C---:B------:R-:W-:Y:S02]  /*08d0*/  FADD.FTZ R91, -R0.reuse, R70 ;  /* 0x00000046005b7221 */ /* 0x040fe40000010100 */
[----:B------:R-:W-:-:S02]  /*08e0*/  FADD.FTZ R71, -R0, R71 ;  /* 0x0000004700477221 */ /* 0x000fc40000010100 */
[C---:B------:R-:W-:Y:S02]  /*08f0*/  FMUL.FTZ R78, R4.reuse, R85 ;  /* 0x00000055044e7220 */ /* 0x040fe40000410000 */
[----:B0-----:R-:W-:Y:S02]  /*0900*/  FMUL.FTZ R89, R25, R73 ;  /* 0x0000004919597220 */ /* 0x001fe40000410000 */
[----:B------:R-:W-:Y:S02]  /*0910*/  FADD.FTZ R0, R97, R84 ;  /* 0x0000005461007221 */ /* 0x000fe40000010000 */
[----:B------:R-:W-:Y:S02]  /*0920*/  FFMA.FTZ R95, R81, R84, R95 ;  /* 0x00000054515f7223 */ /* 0x000fe4000001005f */
        /* <DEDUP_REMOVED lines=18> */
.L_x_4076:
[----:B------:R-:W-:Y:S05]  /*0a50*/  BSYNC B0 ;  /* 0x0000000000007941 */ /* 0x000fea0003800000 */
.L_x_4071:
[----:B------:R-:W-:Y:S05]  /*0a60*/  BRA.DIV ~URZ, `(.L_x_4079) ;  /* 0x000013727f007947 */ /* 0x000fea000b800000 */
[----:B------:R2:W3:Y:S02]  /*0a70*/  SHFL.BFLY PT, R70, R97, 0x1, 0x1f ;  /* 0x0c201f0061467f89 */ /* 0x0004e400000e0000 */
.L_x_4108:
[----:B------:R-:W-:Y:S05]  /*0a80*/  BRA.DIV ~URZ, `(.L_x_4080) ;  /* 0x000013d27f007947 */ /* 0x000fea000b800000 */
[----:B------:R-:W4:Y:S01]  /*0a90*/  SHFL.BFLY PT, R0, R95, 0x1, 0x1f ;  /* 0x0c201f005f007f89 */ /* 0x000f2200000e0000 */
[----:B---3--:R-:W-:-:S05]  /*0aa0*/  FADD.FTZ R73, R70, R97 ;  /* 0x0000006146497221 */ /* 0x008fca0000010000 */
[----:B------:R-:W3:Y:S01]  /*0ab0*/  SHFL.BFLY PT, R2, R73, 0x2, 0x1f ;  /* 0x0c401f0049027f89 */ /* 0x000ee200000e0000 */
[----:B----4-:R-:W-:-:S05]  /*0ac0*/  FADD.FTZ R0, R0, R95 ;  /* 0x0000005f00007221 */ /* 0x010fca0000010000 */
[----:B------:R-:W4:Y:S01]  /*0ad0*/  SHFL.BFLY PT, R69, R0, 0x2, 0x1f ;  /* 0x0c401f0000457f89 */ /* 0x000f2200000e0000 */
[----:B---3--:R-:W-:-:S05]  /*0ae0*/  FADD.FTZ R68, R2, R73 ;  /* 0x0000004902447221 */ /* 0x008fca0000010000 */
[----:B------:R-:W3:Y:S01]  /*0af0*/  SHFL.BFLY PT, R71, R68, 0x4, 0x1f ;  /* 0x0c801f0044477f89 */ /* 0x000ee200000e0000 */
[----:B----4-:R-:W-:-:S05]  /*0b00*/  FADD.FTZ R69, R0, R69 ;  /* 0x0000004500457221 */ /* 0x010fca0000010000 */
[----:B------:R-:W4:Y:S01]  /*0b10*/  SHFL.BFLY PT, R2, R69, 0x4, 0x1f ;  /* 0x0c801f0045027f89 */ /* 0x000f2200000e0000 */
[----:B---3--:R-:W-:Y:S02]  /*0b20*/  FADD.FTZ R71, R68, R71 ;  /* 0x0000004744477221 */ /* 0x008fe40000010000 */
[----:B----4-:R-:W-:-:S03]  /*0b30*/  FADD.FTZ R72, R69, R2 ;  /* 0x0000000245487221 */ /* 0x010fc60000010000 */
[----:B------:R-:W3:Y:S04]  /*0b40*/  SHFL.BFLY PT, R2, R71, 0x8, 0x1f ;  /* 0x0d001f0047027f89 */ /* 0x000ee800000e0000 */
[----:B------:R-:W4:Y:S01]  /*0b50*/  SHFL.BFLY PT, R95, R72, 0x8, 0x1f ;  /* 0x0d001f00485f7f89 */ /* 0x000f2200000e0000 */
[----:B--23--:R-:W-:Y:S02]  /*0b60*/  FADD.FTZ R97, R71, R2 ;  /* 0x0000000247617221 */ /* 0x00cfe40000010000 */
[----:B----4-:R-:W-:-:S03]  /*0b70*/  FADD.FTZ R95, R72, R95 ;  /* 0x0000005f485f7221 */ /* 0x010fc60000010000 */
[----:B------:R2:W3:Y:S04]  /*0b80*/  SHFL.BFLY PT, R70, R97, 0x10, 0x1f ;  /* 0x0e001f0061467f89 */ /* 0x0004e800000e0000 */
[----:B------:R2:W4:Y:S02]  /*0b90*/  SHFL.BFLY PT, R2, R95, 0x10, 0x1f ;  /* 0x0e001f005f027f89 */ /* 0x00052400000e0000 */
.L_x_4109:
[----:B-----5:R-:W-:Y:S01]  /*0ba0*/  ISETP.GE.AND P3, PT, R3, 0x1, PT ;  /* 0x000000010300780c */ /* 0x020fe20003f66270 */
[----:B---3--:R-:W-:Y:S01]  /*0bb0*/  FADD.FTZ R70, R70, R97 ;  /* 0x0000006146467221 */ /* 0x008fe20000010000 */
[----:B0-----:R-:W-:Y:S01]  /*0bc0*/  ISETP.NE.AND P0, PT, R5, RZ, PT ;  /* 0x000000ff0500720c */ /* 0x001fe20003f05270 */
[----:B----4-:R-:W-:Y:S01]  /*0bd0*/  FADD.FTZ R2, R2, R95 ;  /* 0x0000005f02027221 */ /* 0x010fe20000010000 */
[----:B------:R-:W-:Y:S01]  /*0be0*/  BSSY B0, `(.L_x_4081) ;  /* 0x000005e000007945 */ /* 0x000fe20003800000 */
[----:B------:R-:W-:Y:S02]  /*0bf0*/  FMUL.FTZ R71, R70, c[0x0][0x1e0] ;  /* 0x0000780046477a20 */ /* 0x000fe40000410000 */
[----:B------:R-:W-:-:S03]  /*0c00*/  FMUL.FTZ R70, R2, c[0x0][0x1e0] ;  /* 0x0000780002467a20 */ /* 0x000fc60000410000 */
[----:B------:R-:W-:-:S03]  /*0c10*/  FSEL R71, R71, RZ, !P0 ;  /* 0x000000ff47477208 */ /* 0x000fc60004000000 */
[----:B------:R-:W-:Y:S02]  /*0c20*/  @P3 IADD3 R3, R3, -0x1, RZ ;  /* 0xffffffff03033810 */ /* 0x000fe40007ffe0ff */
[----:B------:R-:W-:-:S03]  /*0c30*/  @P3 LOP3.LUT R68, R76, 0x1f, RZ, 0xc0, !PT ;  /* 0x0000001f4c443812 */ /* 0x000fc600078ec0ff */
[----:B------:R-:W-:-:S05]  /*0c40*/  @P3 IMAD R3, R3, c[0x0][0x168], RZ ;  /* 0x00005a0003033a24 */ /* 0x000fca00078e02ff */
[----:B------:R-:W-:-:S04]  /*0c50*/  @P3 SHF.R.S32.HI R0, RZ, 0x1f, R3 ;  /* 0x0000001fff003819 */ /* 0x000fc80000011403 */
[----:B------:R-:W-:Y:S01]  /*0c60*/  @P3 LEA.HI R3, R0, R3, RZ, 0x2 ;  /* 0x0000000300033211 */ /* 0x000fe200078f10ff */
[----:B------:R-:W-:-:S03]  /*0c70*/  IMAD.MOV.U32 R0, RZ, RZ, RZ ;  /* 0x000000ffff007224 */ /* 0x000fc600078e00ff */
[----:B------:R-:W-:Y:S01]  /*0c80*/  @P3 LEA.HI.SX32 R0, R3, R68, 0x1e ;  /* 0x0000004403003211 */ /* 0x000fe200078ff2ff */
        /* <DEDUP_REMOVED lines=8> */
[----:B------:R-:W-:-:S10]  /*0d10*/  HFMA2.MMA R57, -RZ, RZ, 0, 9.5367431640625e-07 ;  /* 0x00000010ff397435 */ /* 0x000fd400000001ff */
[----:B------:R-:W-:-:S06]  /*0d20*/  IMAD.WIDE.U32 R56, R0, R57, c[0x0][0x170] ;  /* 0x00005c0000387625 */ /* 0x000fcc00078e0039 */
[----:B------:R-:W5:Y:S02]  /*0d30*/  LDG.E.128 R56, [R56.64] ;  /* 0x0000000438387981 */ /* 0x000f64000c1e1d00 */
.L_x_4084:
[----:B------:R-:W-:Y:S05]  /*0d40*/  BSYNC B1 ;  /* 0x0000000000017941 */ /* 0x000fea0003800000 */
.L_x_4083:
        /* <DEDUP_REMOVED lines=9> */
.L_x_4086:
[----:B------:R-:W-:Y:S05]  /*0de0*/  BSYNC B1 ;  /* 0x0000000000017941 */ /* 0x000fea0003800000 */
.L_x_4085:
        /* <DEDUP_REMOVED lines=15> */
.L_x_4088:
[----:B------:R-:W-:Y:S05]  /*0ee0*/  BSYNC B1 ;  /* 0x0000000000017941 */ /* 0x000fea0003800000 */
.L_x_4087:
        /* <DEDUP_REMOVED lines=16> */
.L_x_4090:
[----:B------:R-:W-:Y:S05]  /*0ff0*/  BSYNC B1 ;  /* 0x0000000000017941 */ /* 0x000fea0003800000 */
.L_x_4089:
        /* <DEDUP_REMOVED lines=14> */
.L_x_4092:
[----:B------:R-:W-:Y:S05]  /*10e0*/  BSYNC B1 ;  /* 0x0000000000017941 */ /* 0x000fea0003800000 */
.L_x_4091:
[----:B------:R-:W-:Y:S01]  /*10f0*/  @P3 FMUL.FTZ R73, R3, c[0x0][0x1ec] ;  /* 0x00007b0003493a20 */ /* 0x000fe20000410000 */
[----:B------:R-:W-:Y:S01]  /*1100*/  @P3 MOV R3, 0x10 ;  /* 0x0000001000033802 */ /* 0x000fe20000000f00 */
[C---:B------:R-:W-:Y:S01]  /*1110*/  @P3 FMUL.FTZ R72, R2.reuse, c[0x0][0x1ec] ;  /* 0x00007b0002483a20 */ /* 0x040fe20000410000 */
[----:B------:R-:W-:Y:S01]  /*1120*/  SEL R63, R2, R63, P1 ;  /* 0x0000003f023f7207 */ /* 0x000fe20000800000 */
[----:B------:R-:W-:Y:S01]  /*1130*/  @P3 FMUL.FTZ R66, R18, R73 ;  /* 0x0000004912423220 */ /* 0x000fe20000410000 */
[----:B------:R-:W-:Y:S01]  /*1140*/  IADD3 R77, R77, 0x20, RZ ;  /* 0x000000204d4d7810 */ /* 0x000fe20007ffe0ff */
[----:B------:R-:W-:Y:S02]  /*1150*/  @P3 FMUL.FTZ R67, R19, R72 ;  /* 0x0000004813433220 */ /* 0x000fe40000410000 */
[C---:B------:R-:W-:Y:S01]  /*1160*/  @P3 IMAD.WIDE.U32 R2, R0.reuse, R3, c[0x0][0x248] ;  /* 0x0000920000023625 */ /* 0x040fe200078e0003 */
[----:B------:R0:W-:Y:S01]  /*1170*/  @P2 STG.E.128 [R68.64], R60 ;  /* 0x0000003c44002986 */ /* 0x0001e2000c101d04 */
[----:B------:R-:W-:-:S02]  /*1180*/  IADD3 R0, R0, 0x20, RZ ;  /* 0x0000002000007810 */ /* 0x000fc40007ffe0ff */
[----:B------:R-:W-:Y:S01]  /*1190*/  @P3 FFMA.FTZ R38, R58, R73, R38 ;  /* 0x000000493a263223 */ /* 0x000fe20000010026 */
[----:B------:R0:W-:Y:S01]  /*11a0*/  @P3 STG.E.128 [R2.64], R64 ;  /* 0x0000004002003986 */ /* 0x0001e2000c101d04 */
[----:B------:R-:W-:-:S03]  /*11b0*/  @P3 FFMA.FTZ R39, R59, R72, R39 ;  /* 0x000000483b273223 */ /* 0x000fc60000010027 */
.L_x_4082:
[----:B------:R-:W-:Y:S05]  /*11c0*/  BSYNC B0 ;  /* 0x0000000000007941 */ /* 0x000fea0003800000 */
.L_x_4081:
        /* <DEDUP_REMOVED lines=11> */
.L_x_4096:
[----:B------:R-:W-:Y:S05]  /*1280*/  BSYNC B1 ;  /* 0x0000000000017941 */ /* 0x000fea0003800000 */
.L_x_4095:
        /* <DEDUP_REMOVED lines=9> */
.L_x_4098:
[----:B------:R-:W-:Y:S05]  /*1320*/  BSYNC B1 ;  /* 0x0000000000017941 */ /* 0x000fea0003800000 */
.L_x_4097:
        /* <DEDUP_REMOVED lines=11> */
.L_x_4100:
[----:B------:R-:W-:Y:S05]  /*13e0*/  BSYNC B1 ;  /* 0x0000000000017941 */ /* 0x000fea0003800000 */
.L_x_4099:
        /* <DEDUP_REMOVED lines=13> */
.L_x_4102:
[----:B------:R-:W-:Y:S05]  /*14c0*/  BSYNC B1 ;  /* 0x0000000000017941 */ /* 0x000fea0003800000 */
.L_x_4101:
        /* <DEDUP_REMOVED lines=9> */
.L_x_4104:
[----:B------:R-:W-:Y:S05]  /*1560*/  BSYNC B1 ;  /* 0x0000000000017941 */ /* 0x000fea0003800000 */
.L_x_4103:
[----:B------:R-:W-:Y:S01]  /*1570*/  ISETP.NE.U32.AND P1, PT, RZ, c[0x0][0x258], PT ;  /* 0x00009600ff007a0c */ /* 0x000fe20003f25070 */
[----:B0-----:R-:W-:Y:S01]  /*1580*/  @P0 IMAD.MOV.U32 R2, RZ, RZ, 0x10 ;  /* 0x00000010ff020424 */ /* 0x001fe200078e00ff */
[----:B------:R-:W-:Y:S02]  /*1590*/  @P3 MOV R69, 0x10 ;  /* 0x0000001000453802 */ /* 0x000fe40000000f00 */
[----:B------:R-:W-:Y:S01]  /*15a0*/  ISETP.NE.AND.EX P1, PT, RZ, c[0x0][0x25c], PT, P1 ;  /* 0x00009700ff007a0c */ /* 0x000fe20003f25310 */
[----:B------:R-:W-:-:S03]  /*15b0*/  @P0 IMAD.WIDE.U32 R2, R77, R2, c[0x0][0x258] ;  /* 0x000096004d020625 */ /* 0x000fc600078e0002 */
[C---:B------:R-:W-:Y:S01]  /*15c0*/  SEL R60, R75.reuse, R60, P1 ;  /* 0x0000003c4b3c7207 */ /* 0x040fe20000800000 */
[----:B------:R-:W-:Y:S01]  /*15d0*/  @P3 FMUL.FTZ R75, R75, c[0x0][0x1ec] ;  /* 0x00007b004b4b3a20 */ /* 0x000fe20000410000 */
[C---:B------:R-:W-:Y:S01]  /*15e0*/  SEL R61, R74.reuse, R61, P1 ;  /* 0x0000003d4a3d7207 */ /* 0x040fe20000800000 */
[----:B------:R-:W-:Y:S01]  /*15f0*/  @P3 FMUL.FTZ R74, R74, c[0x0][0x1ec] ;  /* 0x00007b004a4a3a20 */ /* 0x000fe20000410000 */
[C---:B------:R-:W-:Y:S01]  /*1600*/  SEL R62, R73.reuse, R62, P1 ;  /* 0x0000003e493e7207 */ /* 0x040fe20000800000 */
[----:B------:R-:W-:Y:S01]  /*1610*/  @P3 FMUL.FTZ R73, R73, c[0x0][0x1ec] ;  /* 0x00007b0049493a20 */ /* 0x000fe20000410000 */
[C---:B------:R-:W-:Y:S01]  /*1620*/  SEL R63, R72.reuse, R63, P1 ;  /* 0x0000003f483f7207 */ /* 0x040fe20000800000 */
[----:B------:R-:W-:Y:S02]  /*1630*/  @P3 FMUL.FTZ R72, R72, c[0x0][0x1ec] ;  /* 0x00007b0048483a20 */ /* 0x000fe40000410000 */
[----:B------:R-:W-:Y:S02]  /*1640*/  @P3 IMAD.WIDE.U32 R68, R0, R69, c[0x0][0x248] ;  /* 0x0000920000443625 */ /* 0x000fe400078e0045 */
[----:B------:R0:W-:Y:S02]  /*1650*/  @P0 STG.E.128 [R2.64], R60 ;  /* 0x0000003c02000986 */ /* 0x0001e4000c101d04 */
[----:B------:R-:W-:-:S02]  /*1660*/  @P3 FMUL.FTZ R64, R20, R75 ;  /* 0x0000004b14403220 */ /* 0x000fc40000410000 */
[----:B------:R-:W-:Y:S02]  /*1670*/  @P3 FMUL.FTZ R65, R21, R74 ;  /* 0x0000004a15413220 */ /* 0x000fe40000410000 */
[----:B------:R-:W-:Y:S02]  /*1680*/  @P3 FMUL.FTZ R66, R22, R73 ;  /* 0x0000004916423220 */ /* 0x000fe40000410000 */
[----:B------:R-:W-:Y:S02]  /*1690*/  @P3 FMUL.FTZ R67, R23, R72 ;  /* 0x0000004817433220 */ /* 0x000fe40000410000 */
[----:B-----5:R-:W-:Y:S02]  /*16a0*/  @P3 FFMA.FTZ R40, R56, R75, R40 ;  /* 0x0000004b38283223 */ /* 0x020fe40000010028 */
[----:B------:R-:W-:Y:S01]  /*16b0*/  @P3 FFMA.FTZ R41, R57, R74, R41 ;  /* 0x0000004a39293223 */ /* 0x000fe20000010029 */
[----:B------:R0:W-:Y:S01]  /*16c0*/  @P3 STG.E.128 [R68.64], R64 ;  /* 0x0000004044003986 */ /* 0x0001e2000c101d04 */
[----:B------:R-:W-:-:S02]  /*16d0*/  @P3 FFMA.FTZ R42, R58, R73, R42 ;  /* 0x000000493a2a3223 */ /* 0x000fc4000001002a */
[----:B------:R-:W-:Y:S02]  /*16e0*/  @P3 FFMA.FTZ R43, R59, R72, R43 ;  /* 0x000000483b2b3223 */ /* 0x000fe4000001002b */
.L_x_4094:
[----:B------:R-:W-:Y:S05]  /*16f0*/  BSYNC B0 ;  /* 0x0000000000007941 */ /* 0x000fea0003800000 */
.L_x_4093:
[----:B0-----:R-:W-:-:S04]  /*1700*/  MOV R3, c[0x0][0x160] ;  /* 0x0000580000037a02 */ /* 0x001fc80000000f00 */
[----:B------:R-:W-:-:S04]  /*1710*/  LEA R6, R3, R6, 0x2 ;  /* 0x0000000603067211 */ /* 0x000fc800078e10ff */
[----:B------:R-:W-:-:S13]  /*1720*/  ISETP.GE.AND P0, PT, R6, c[0x0][0x164], PT ;  /* 0x0000590006007a0c */ /* 0x000fda0003f06270 */
[----:B-12---:R-:W-:Y:S01]  /*1730*/  @P0 CALL.REL.NOINC `(.L_x_4070) ;  /* 0x0000001000000944 */ /* 0x006fe20003c00000 */
[----:B------:R-:W-:Y:S05]  /*1740*/  BRA `(.L_x_4105) ;  /* 0xffffeb4000007947 */ /* 0x000fea000383ffff */
.L_x_4070:
        /* <DEDUP_REMOVED lines=94> */
.L_x_4107:
[----:B------:R-:W-:Y:S05]  /*1d30*/  BSYNC B0 ;  /* 0x0000000000007941 */ /* 0x000fea0003800000 */
.L_x_4106:
        /* <DEDUP_REMOVED lines=10> */
.L_x_4079:
[----:B------:R-:W-:Y:S01]  /*1de0*/  HFMA2.MMA R2, -RZ, RZ, 0, 5.9604644775390625e-08 ;  /* 0x00000001ff027435 */ /* 0x000fe200000001ff */
[----:B------:R-:W-:Y:S01]  /*1df0*/  MOV R71, R97 ;  /* 0x0000006100477202 */ /* 0x000fe20000000f00 */
[----:B------:R-:W-:Y:S01]  /*1e00*/  IMAD.MOV.U32 R69, RZ, RZ, 0x1f ;  /* 0x0000001fff457424 */ /* 0x000fe200078e00ff */
[----:B------:R-:W-:Y:S02]  /*1e10*/  MOV R0, 0xffffffff ;  /* 0xffffffff00007802 */ /* 0x000fe40000000f00 */
[----:B------:R-:W-:-:S02]  /*1e20*/  MOV R68, 0x1e40 ;  /* 0x00001e4000447802 */ /* 0x000fc40000000f00 */
[----:B01---5:R-:W-:Y:S05]  /*1e30*/  CALL.REL.NOINC `($__internal_186_$__cuda_sm70_shflsync_bfly_p) ;  /* 0x0000045000007944 */ /* 0x023fea0003c00000 */
[----:B-1----:R-:W-:Y:S01]  /*1e40*/  MOV R70, R2 ;  /* 0x0000000200467202 */ /* 0x002fe20000000f00 */
[----:B0-----:R-:W-:Y:S05]  /*1e50*/  BRA `(.L_x_4108) ;  /* 0xffffec2000007947 */ /* 0x001fea000383ffff */
.L_x_4080:
[----:B------:R-:W-:Y:S01]  /*1e60*/  HFMA2.MMA R2, -RZ, RZ, 0, 5.9604644775390625e-08 ;  /* 0x00000001ff027435 */ /* 0x000fe200000001ff */
[----:B------:R-:W-:Y:S01]  /*1e70*/  MOV R71, R95 ;  /* 0x0000005f00477202 */ /* 0x000fe20000000f00 */
[----:B------:R-:W-:Y:S01]  /*1e80*/  IMAD.MOV.U32 R69, RZ, RZ, 0x1f ;  /* 0x0000001fff457424 */ /* 0x000fe200078e00ff */
[----:B------:R-:W-:-:S02]  /*1e90*/  MOV R0, 0xffffffff ;  /* 0xffffffff00007802 */ /* 0x000fc40000000f00 */
[----:B------:R-:W-:Y:S02]  /*1ea0*/  MOV R68, 0x1ec0 ;  /* 0x00001ec000447802 */ /* 0x000fe40000000f00 */
[----:B0123-5:R-:W-:Y:S05]  /*1eb0*/  CALL.REL.NOINC `($__internal_186_$__cuda_sm70_shflsync_bfly_p) ;  /* 0x000003d000007944 */ /* 0x02ffea0003c00000 */
[----:B------:R-:W-:Y:S01]  /*1ec0*/  FADD.FTZ R97, R70, R97 ;  /* 0x0000006146617221 */ /* 0x000fe20000010000 */
[----:B0-----:R-:W-:Y:S01]  /*1ed0*/  MOV R69, 0x1f ;  /* 0x0000001f00457802 */ /* 0x001fe20000000f00 */
[----:B-1----:R-:W-:Y:S01]  /*1ee0*/  FADD.FTZ R95, R95, R2 ;  /* 0x000000025f5f7221 */ /* 0x002fe20000010000 */
[----:B------:R-:W-:Y:S01]  /*1ef0*/  HFMA2.MMA R2, -RZ, RZ, 0, 1.1920928955078125e-07 ;  /* 0x00000002ff027435 */ /* 0x000fe200000001ff */
[----:B------:R-:W-:Y:S01]  /*1f00*/  MOV R0, 0xffffffff ;  /* 0xffffffff00007802 */ /* 0x000fe20000000f00 */
[----:B------:R-:W-:Y:S01]  /*1f10*/  IMAD.MOV.U32 R71, RZ, RZ, R97 ;  /* 0x000000ffff477224 */ /* 0x000fe200078e0061 */
[----:B------:R-:W-:-:S03]  /*1f20*/  MOV R68, 0x1f40 ;  /* 0x00001f4000447802 */ /* 0x000fc60000000f00 */
[----:B------:R-:W-:Y:S05]  /*1f30*/  CALL.REL.NOINC `($__internal_186_$__cuda_sm70_shflsync_bfly_p) ;  /* 0x0000035000007944 */ /* 0x000fea0003c00000 */
[----:B-1----:R-:W-:Y:S01]  /*1f40*/  MOV R70, R2 ;  /* 0x0000000200467202 */ /* 0x002fe20000000f00 */
[----:B------:R-:W-:Y:S01]  /*1f50*/  HFMA2.MMA R2, -RZ, RZ, 0, 1.1920928955078125e-07 ;  /* 0x00000002ff027435 */ /* 0x000fe200000001ff */
[----:B0-----:R-:W-:Y:S01]  /*1f60*/  MOV R71, R95 ;  /* 0x0000005f00477202 */ /* 0x001fe20000000f00 */
[----:B------:R-:W-:Y:S01]  /*1f70*/  IMAD.MOV.U32 R0, RZ, RZ, -0x1 ;  /* 0xffffffffff007424 */ /* 0x000fe200078e00ff */
[----:B------:R-:W-:-:S02]  /*1f80*/  MOV R69, 0x1f ;  /* 0x0000001f00457802 */ /* 0x000fc40000000f00 */
[----:B------:R-:W-:Y:S02]  /*1f90*/  MOV R68, 0x1fb0 ;  /* 0x00001fb000447802 */ /* 0x000fe40000000f00 */
[----:B------:R-:W-:Y:S05]  /*1fa0*/  CALL.REL.NOINC `($__internal_186_$__cuda_sm70_shflsync_bfly_p) ;  /* 0x000002e000007944 */ /* 0x000fea0003c00000 */
[----:B------:R-:W-:Y:S01]  /*1fb0*/  FADD.FTZ R97, R70, R97 ;  /* 0x0000006146617221 */ /* 0x000fe20000010000 */
[----:B0-----:R-:W-:Y:S01]  /*1fc0*/  MOV R69, 0x1f ;  /* 0x0000001f00457802 */ /* 0x001fe20000000f00 */
[----:B-1----:R-:W-:Y:S01]  /*1fd0*/  FADD.FTZ R95, R95, R2 ;  /* 0x000000025f5f7221 */ /* 0x002fe20000010000 */
[----:B------:R-:W-:Y:S01]  /*1fe0*/  HFMA2.MMA R2, -RZ, RZ, 0, 2.384185791015625e-07 ;  /* 0x00000004ff027435 */ /* 0x000fe200000001ff */
[----:B------:R-:W-:Y:S02]  /*1ff0*/  MOV R0, 0xffffffff ;  /* 0xffffffff00007802 */ /* 0x000fe40000000f00 */
[----:B------:R-:W-:Y:S02]  /*2000*/  MOV R71, R97 ;  /* 0x0000006100477202 */ /* 0x000fe40000000f00 */
[----:B------:R-:W-:Y:S02]  /*2010*/  MOV R68, 0x2030 ;  /* 0x0000203000447802 */ /* 0x000fe40000000f00 */
[----:B------:R-:W-:Y:S05]  /*2020*/  CALL.REL.NOINC `($__internal_186_$__cuda_sm70_shflsync_bfly_p) ;  /* 0x0000026000007944 */ /* 0x000fea0003c00000 */
[----:B-1----:R-:W-:Y:S01]  /*2030*/  MOV R70, R2 ;  /* 0x0000000200467202 */ /* 0x002fe20000000f00 */
[----:B------:R-:W-:Y:S01]  /*2040*/  HFMA2.MMA R2, -RZ, RZ, 0, 2.384185791015625e-07 ;  /* 0x00000004ff027435 */ /* 0x000fe200000001ff */
[----:B0-----:R-:W-:Y:S01]  /*2050*/  IMAD.MOV.U32 R71, RZ, RZ, R95 ;  /* 0x000000ffff477224 */ /* 0x001fe200078e005f */
[----:B------:R-:W-:-:S02]  /*2060*/  MOV R69, 0x1f ;  /* 0x0000001f00457802 */ /* 0x000fc40000000f00 */
[----:B------:R-:W-:Y:S02]  /*2070*/  MOV R0, 0xffffffff ;  /* 0xffffffff00007802 */ /* 0x000fe40000000f00 */
[----:B------:R-:W-:Y:S02]  /*2080*/  MOV R68, 0x20a0 ;  /* 0x000020a000447802 */ /* 0x000fe40000000f00 */
[----:B------:R-:W-:Y:S05]  /*2090*/  CALL.REL.NOINC `($__internal_186_$__cuda_sm70_shflsync_bfly_p) ;  /* 0x000001f000007944 */ /* 0x000fea0003c00000 */
[----:B------:R-:W-:Y:S01]  /*20a0*/  FADD.FTZ R97, R70, R97 ;  /* 0x0000006146617221 */ /* 0x000fe20000010000 */
[----:B0-----:R-:W-:Y:S01]  /*20b0*/  MOV R69, 0x1f ;  /* 0x0000001f00457802 */ /* 0x001fe20000000f00 */
[----:B-1----:R-:W-:Y:S01]  /*20c0*/  FADD.FTZ R95, R95, R2 ;  /* 0x000000025f5f7221 */ /* 0x002fe20000010000 */
[----:B------:R-:W-:Y:S01]  /*20d0*/  HFMA2.MMA R2, -RZ, RZ, 0, 4.76837158203125e-07 ;  /* 0x00000008ff027435 */ /* 0x000fe200000001ff */
[----:B------:R-:W-:Y:S01]  /*20e0*/  IMAD.MOV.U32 R0, RZ, RZ, -0x1 ;  /* 0xffffffffff007424 */ /* 0x000fe200078e00ff */
[----:B------:R-:W-:Y:S02]  /*20f0*/  MOV R71, R97 ;  /* 0x0000006100477202 */ /* 0x000fe40000000f00 */
[----:B------:R-:W-:Y:S02]  /*2100*/  MOV R68, 0x2120 ;  /* 0x0000212000447802 */ /* 0x000fe40000000f00 */
[----:B------:R-:W-:Y:S05]  /*2110*/  CALL.REL.NOINC `($__internal_186_$__cuda_sm70_shflsync_bfly_p) ;  /* 0x0000017000007944 */ /* 0x000fea0003c00000 */
[----:B-1----:R-:W-:Y:S01]  /*2120*/  MOV R70, R2 ;  /* 0x0000000200467202 */ /* 0x002fe20000000f00 */
[----:B------:R-:W-:Y:S01]  /*2130*/  HFMA2.MMA R2, -RZ, RZ, 0, 4.76837158203125e-07 ;  /* 0x00000008ff027435 */ /* 0x000fe200000001ff */
        /* <DEDUP_REMOVED lines=8> */
[----:B------:R-:W-:Y:S01]  /*21c0*/  HFMA2.MMA R2, -RZ, RZ, 0, 9.5367431640625e-07 ;  /* 0x00000010ff027435 */ /* 0x000fe200000001ff */
[----:B------:R-:W-:Y:S02]  /*21d0*/  MOV R0, 0xffffffff ;  /* 0xffffffff00007802 */ /* 0x000fe40000000f00 */
[----:B------:R-:W-:Y:S02]  /*21e0*/  MOV R71, R97 ;  /* 0x0000006100477202 */ /* 0x000fe40000000f00 */
[----:B------:R-:W-:Y:S02]  /*21f0*/  MOV R68, 0x2210 ;  /* 0x0000221000447802 */ /* 0x000fe40000000f00 */
[----:B------:R-:W-:Y:S05]  /*2200*/  CALL.REL.NOINC `($__internal_186_$__cuda_sm70_shflsync_bfly_p) ;  /* 0x0000008000007944 */ /* 0x000fea0003c00000 */
[----:B-1----:R-:W-:Y:S01]  /*2210*/  MOV R70, R2 ;  /* 0x0000000200467202 */ /* 0x002fe20000000f00 */
[----:B------:R-:W-:Y:S01]  /*2220*/  HFMA2.MMA R2, -RZ, RZ, 0, 9.5367431640625e-07 ;  /* 0x00000010ff027435 */ /* 0x000fe200000001ff */
[----:B0-----:R-:W-:Y:S01]  /*2230*/  IMAD.MOV.U32 R71, RZ, RZ, R95 ;  /* 0x000000ffff477224 */ /* 0x001fe200078e005f */
[----:B------:R-:W-:-:S02]  /*2240*/  MOV R69, 0x1f ;  /* 0x0000001f00457802 */ /* 0x000fc40000000f00 */
[----:B------:R-:W-:Y:S02]  /*2250*/  MOV R0, 0xffffffff ;  /* 0xffffffff00007802 */ /* 0x000fe40000000f00 */
[----:B------:R-:W-:Y:S02]  /*2260*/  MOV R68, 0x2280 ;  /* 0x0000228000447802 */ /* 0x000fe40000000f00 */
[----:B------:R-:W-:Y:S05]  /*2270*/  CALL.REL.NOINC `($__internal_186_$__cuda_sm70_shflsync_bfly_p) ;  /* 0x0000001000007944 */ /* 0x000fea0003c00000 */
[----:B01----:R-:W-:Y:S05]  /*2280*/  BRA `(.L_x_4109) ;  /* 0xffffe91000007947 */ /* 0x003fea000383ffff */
        .weak           $__internal_186_$__cuda_sm70_shflsync_bfly_p
        .type           $__internal_186_$__cuda_sm70_shflsync_bfly_p,@function
        .size           $__internal_186_$__cuda_sm70_shflsync_bfly_p,(.L_x_4566 - $__internal_186_$__cuda_sm70_shflsync_bfly_p)
$__internal_186_$__cuda_sm70_shflsync_bfly_p:
[----:B------:R-:W-:Y:S01]  /*2290*/  HFMA2.MMA R73, -RZ, RZ, 0, 0 ;  /* 0x00000000ff497435 */ /* 0x000fe200000001ff */
[----:B------:R-:W-:Y:S01]  /*22a0*/  MOV R72, R68 ;  /* 0x0000004400487202 */ /* 0x000fe20000000f00 */
[----:B------:R-:W-:Y:S04]  /*22b0*/  WARPSYNC R0 ;  /* 0x0000000000007348 */ /* 0x000fe80003800000 */
[----:B------:R0:W1:Y:S01]  /*22c0*/  SHFL.BFLY PT, R2, R71, R2, R69 ;  /* 0x0c00000247027389 */ /* 0x00006200000e0045 */
[----:B------:R-:W-:Y:S05]  /*22d0*/  RET.REL.NODEC R72 `(_ZN10layer_norm13ln_bwd_kernelINS_13Kernel_traitsIfffffjLj256ELj1ELj4ELj1ELj16ENS_18Kernel_traits_baseILj256EfffffjLj128EEEEELb0ELb1ELb1ELb0EEEvNS_9BwdParamsE) ;  /* 0xffffdd2048007950 */ /* 0x000fea0003c3ffff */
.L_x_4110:
        /* <DEDUP_REMOVED lines=10> */
.L_x_4566:


//--------------------- .text._ZN10layer_norm13ln_bwd_kernelINS_13Kernel_traitsIfffffjLj256ELj1ELj4ELj1ELj16ENS_18Kernel_traits_baseILj256EfffffjLj128EEEEELb0ELb1ELb1ELb1EEEvNS_9BwdParamsE --------------------------
	.section	.text._ZN10layer_norm13ln_bwd_kernelINS_13Kernel_traitsIfffffjLj256ELj1ELj4ELj1ELj16ENS_18Kernel_traits_baseILj256EfffffjLj128EEEEELb0ELb1ELb1ELb1EEEvNS_9BwdParamsE,"ax",@progbits
	.sectioninfo	@"SHI_REGISTERS=96"
	.align	128
        .global         _ZN10layer_norm13ln_bwd_kernelINS_13Kernel_traitsIfffffjLj256ELj1ELj4ELj1ELj16ENS_18Kernel_traits_baseILj256EfffffjLj128EEEEELb0ELb1ELb1ELb1EEEvNS_9BwdParamsE
        .type           _ZN10layer_norm13ln_bwd_kernelINS_13Kernel_traitsIfffffjLj256ELj1ELj4ELj1ELj16ENS_18Kernel_traits_baseILj256EfffffjLj128EEEEELb0ELb1ELb1ELb1EEEvNS_9BwdParamsE,@function
        .size           _ZN10layer_norm13ln_bwd_kernelINS_13Kernel_traitsIfffffjLj256ELj1ELj4ELj1ELj16ENS_18Kernel_traits_baseILj256EfffffjLj128EEEEELb0ELb1ELb1ELb1EEEvNS_9BwdParamsE,(.L_x_4567 - _ZN10layer_norm13ln_bwd_kernelINS_13Kernel_traitsIfffffjLj256ELj1ELj4ELj1ELj16ENS_18Kernel_traits_baseILj256EfffffjLj128EEEEELb0ELb1ELb1ELb1EEEvNS_9BwdParamsE)
        .other          _ZN10layer_norm13ln_bwd_kernelINS_13Kernel_traitsIfffffjLj256ELj1ELj4ELj1ELj16ENS_18Kernel_traits_baseILj256EfffffjLj128EEEEELb0ELb1ELb1ELb1EEEvNS_9BwdParamsE,@"STO_CUDA_ENTRY STV_DEFAULT"
_ZN10layer_norm13ln_bwd_kernelINS_13Kernel_traitsIfffffjLj256ELj1ELj4ELj1ELj16ENS_18Kernel_traits_baseILj256EfffffjLj128EEEEELb0ELb1ELb1ELb1EEEvNS_9BwdParamsE:
.text._ZN10layer_norm13ln_bwd_kernelINS_13Kernel_traitsIfffffjLj256ELj1ELj4ELj1ELj16ENS_18Kernel_traits_baseILj256EfffffjLj128EEEEELb0ELb1ELb1ELb1EEEvNS_9BwdParamsE:
        /* <DEDUP_REMOVED lines=21> */
.L_x_4111:
        /* <DEDUP_REMOVED lines=23> */
.L_x_4134:
[----:B------:R-:W-:-:S10]  /*02c0*/  HFMA2.MMA R92, -RZ, RZ, 0, 2.384185791015625e-07 ;  /* 0x00000004ff5c7435 */ /* 0x000fd400000001ff */
[----:B------:R-:W-:-:S05]  /*02d0*/  IMAD.WIDE R72, R2, R92, c[0x0][0x1d8] ;  /* 0x0000760002487625 */ /* 0x000fca00078e025c */
[----:B------:R0:W2:Y:S01]  /*02e0*/  LDG.E R91, [R72.64] ;  /* 0x00000004485b7981 */ /* 0x0000a2000c1e1900 */
[----:B------:R-:W-:-:S05]  /*02f0*/  IMAD.WIDE R74, R2, R92, c[0x0][0x1a8] ;  /* 0x00006a00024a7625 */ /* 0x000fca00078e025c */
[----:B-----5:R3:W5:Y:S01]  /*0300*/  LDG.E R0, [R74.64] ;  /* 0x000000044a007981 */ /* 0x020762000c1e1900 */
[C---:B------:R-:W-:Y:S02]  /*0310*/  IMAD R3, R2.reuse, c[0x0][0x168], RZ ;  /* 0x00005a0002037a24 */ /* 0x040fe400078e02ff */
[----:B0-----:R-:W-:-:S03]  /*0320*/  IMAD.WIDE R72, R2, R92, c[0x0][0x1d0] ;  /* 0x0000740002487625 */ /* 0x001fc600078e025c */
[----:B------:R-:W-:Y:S02]  /*0330*/  SHF.R.S32.HI R80, RZ, 0x1f, R3 ;  /* 0x0000001fff507819 */ /* 0x000fe40000011403 */
[----:B------:R0:W5:Y:S02]  /*0340*/  LDG.E R89, [R72.64] ;  /* 0x0000000448597981 */ /* 0x000164000c1e1900 */
[----:B------:R-:W-:Y:S02]  /*0350*/  LEA.HI R80, R80, R3, RZ, 0x2 ;  /* 0x0000000350507211 */ /* 0x000fe400078f10ff */
[----:B0-----:R-:W-:-:S04]  /*0360*/  LOP3.LUT R73, R90, 0x1f, RZ, 0xc0, !PT ;  /* 0x0000001f5a497812 */ /* 0x001fc800078ec0ff */
[----:B------:R-:W-:Y:S02]  /*0370*/  LEA.HI.SX32 R3, R80, R73, 0x1e ;  /* 0x0000004950037211 */ /* 0x000fe400078ff2ff */
[----:B------:R-:W-:Y:S02]  /*0380*/  MOV R72, 0x10 ;  /* 0x0000001000487802 */ /* 0x000fe40000000f00 */
[C---:B------:R-:W-:Y:S01]  /*0390*/  IADD3 R86, R3.reuse, 0x20, RZ ;  /* 0x0000002003567810 */ /* 0x040fe20007ffe0ff */
[----:B------:R-:W-:Y:S02]  /*03a0*/  BSSY B0, `(.L_x_4113) ;  /* 0x000005b000007945 */ /* 0x000fe40003800000 */
[----:B------:R-:W-:-:S04]  /*03b0*/  IMAD.WIDE.U32 R82, R3, R72, c[0x0][0x218] ;  /* 0x0000860003527625 */ /* 0x000fc800078e0048 */
[----:B------:R-:W-:Y:S01]  /*03c0*/  IMAD.WIDE.U32 R80, R86, R72, c[0x0][0x218] ;  /* 0x0000860056507625 */ /* 0x000fe200078e0048 */
[----:B--2---:R-:W-:-:S13]  /*03d0*/  ISETP.GT.AND P6, PT, R91, RZ, PT ;  /* 0x000000ff5b00720c */ /* 0x004fda0003fc4270 */
[----:B------:R-:W-:Y:S05]  /*03e0*/  @P6 BRA `(.L_x_4114) ;  /* 0x0000008000006947 */ /* 0x000fea0003800000 */
[----:B---3--:R-:W-:Y:S01]  /*03f0*/  ISETP.NE.U32.AND P0, PT, RZ, c[0x0][0x218], PT ;  /* 0x00008600ff007a0c */ /* 0x008fe20003f05070 */
[----:B------:R-:W-:-:S03]  /*0400*/  CS2R R74, SRZ ;  /* 0x00000000004a7805 */ /* 0x000fc6000001ff00 */
[----:B------:R-:W-:-:S13]  /*0410*/  ISETP.NE.AND.EX P0, PT, RZ, c[0x0][0x21c], PT, P0 ;  /* 0x00008700ff007a0c */ /* 0x000fda0003f05300 */
[----:B------:R-:W-:Y:S05]  /*0420*/  @!P0 BRA `(.L_x_4115) ;  /* 0x0000052000008947 */ /* 0x000fea0003800000 */
[----:B------:R0:W5:Y:S04]  /*0430*/  LDG.E.128 R12, [R82.64] ;  /* 0x00000004520c7981 */ /* 0x000168000c1e1d00 */
[----:B------:R0:W5:Y:S01]  /*0440*/  LDG.E.128 R8, [R80.64] ;  /* 0x0000000450087981 */ /* 0x000162000c1e1d00 */
[----:B------:R-:W-:Y:S01]  /*0450*/  CS2R R74, SRZ ;  /* 0x00000000004a7805 */ /* 0x000fe2000001ff00 */
[----:B------:R-:W-:Y:S05]  /*0460*/  BRA `(.L_x_4115) ;  /* 0x000004e000007947 */ /* 0x000fea0003800000 */
.L_x_4114:
[----:B---3--:R-:W-:Y:S01]  /*0470*/  IADD3 R91, R91, -0x1, RZ ;  /* 0xffffffff5b5b7810 */ /* 0x008fe20007ffe0ff */
[----:B------:R-:W-:-:S04]  /*0480*/  IMAD.WIDE R84, R2, R92, c[0x0][0x1a0] ;  /* 0x0000680002547625 */ /* 0x000fc800078e025c */
[----:B------:R-:W-:Y:S02]  /*0490*/  IMAD R91, R91, c[0x0][0x168], RZ ;  /* 0x00005a005b5b7a24 */ /* 0x000fe400078e02ff */
[----:B------:R-:W-:Y:S01]  /*04a0*/  IMAD.WIDE.U32 R4, R3, R72, c[0x0][0x188] ;  /* 0x0000620003047625 */ /* 0x000fe200078e0048 */
[----:B------:R-:W2:Y:S02]  /*04b0*/  LDG.E R84, [R84.64] ;  /* 0x0000000454547981 */ /* 0x000ea4000c1e1900 */
[----:B------:R-:W-:-:S04]  /*04c0*/  SHF.R.S32.HI R6, RZ, 0x1f, R91 ;  /* 0x0000001fff067819 */ /* 0x000fc8000001145b */
[----:B------:R-:W-:Y:S01]  /*04d0*/  LEA.HI R68, R6, R91, RZ, 0x2 ;  /* 0x0000005b06447211 */ /* 0x000fe200078f10ff */
[----:B------:R-:W-:Y:S01]  /*04e0*/  IMAD.WIDE.U32 R76, R86, R72, c[0x0][0x188] ;  /* 0x00006200564c7625 */ /* 0x000fe200078e0048 */
[----:B------:R-:W3:Y:S02]  /*04f0*/  LDG.E.128 R4, [R4.64] ;  /* 0x0000000404047981 */ /* 0x000ee4000c1e1d00 */
[----:B------:R-:W-:-:S03]  /*0500*/  LEA.HI.SX32 R73, R68, R73, 0x1e ;  /* 0x0000004944497211 */ /* 0x000fc600078ff2ff */
[----:B------:R-:W4:Y:S02]  /*0510*/  LDG.E.128 R76, [R76.64] ;  /* 0x000000044c4c7981 */ /* 0x000f24000c1e1d00 */
[C---:B------:R-:W-:Y:S01]  /*0520*/  IMAD.WIDE.U32 R68, R73.reuse, R72, c[0x0][0x208] ;  /* 0x0000820049447625 */ /* 0x040fe200078e0048 */
[----:B------:R-:W-:-:S05]  /*0530*/  IADD3 R73, R73, 0x20, RZ ;  /* 0x0000002049497810 */ /* 0x000fca0007ffe0ff */
[----:B------:R-:W4:Y:S01]  /*0540*/  LDG.E.128 R68, [R68.64] ;  /* 0x0000000444447981 */ /* 0x000f22000c1e1d00 */
[----:B------:R-:W-:-:S06]  /*0550*/  IMAD.WIDE.U32 R72, R73, R72, c[0x0][0x208] ;  /* 0x0000820049487625 */ /* 0x000fcc00078e0048 */
[----:B------:R-:W4:Y:S01]  /*0560*/  LDG.E.128 R72, [R72.64] ;  /* 0x0000000448487981 */ /* 0x000f22000c1e1d00 */
[----:B------:R-:W-:-:S04]  /*0570*/  ISETP.NE.U32.AND P0, PT, RZ, c[0x0][0x218], PT ;  /* 0x00008600ff007a0c */ /* 0x000fc80003f05070 */
[----:B------:R-:W-:-:S13]  /*0580*/  ISETP.NE.AND.EX P0, PT, RZ, c[0x0][0x21c], PT, P0 ;  /* 0x00008700ff007a0c */ /* 0x000fda0003f05300 */
[----:B------:R0:W5:Y:S04]  /*0590*/  @P0 LDG.E.128 R12, [R82.64] ;  /* 0x00000004520c0981 */ /* 0x000168000c1e1d00 */
[----:B------:R1:W5:Y:S02]  /*05a0*/  @P0 LDG.E.128 R8, [R80.64] ;  /* 0x0000000450080981 */ /* 0x000364000c1e1d00 */
[----:B-1----:R-:W-:-:S04]  /*05b0*/  ISETP.NE.AND P0, PT, R93, RZ, PT ;  /* 0x000000ff5d00720c */ /* 0x002fc80003f05270 */
[----:B--2---:R-:W-:-:S05]  /*05c0*/  FSEL R84, R84, RZ, !P0 ;  /* 0x000000ff54547208 */ /* 0x004fca0004000000 */
[C---:B---3--:R-:W-:Y:S02]  /*05d0*/  FADD.FTZ R5, -R84.reuse, R5 ;  /* 0x0000000554057221 */ /* 0x048fe40000010100 */
[C---:B------:R-:W-:Y:S02]  /*05e0*/  FADD.FTZ R85, -R84.reuse, R4 ;  /* 0x0000000454557221 */ /* 0x040fe40000010100 */
[C---:B------:R-:W-:Y:S02]  /*05f0*/  FADD.FTZ R87, -R84.reuse, R6 ;  /* 0x0000000654577221 */ /* 0x040fe40000010100 */
[C---:B------:R-:W-:Y:S02]  /*0600*/  FADD.FTZ R6, -R84.reuse, R7 ;  /* 0x0000000754067221 */ /* 0x040fe40000010100 */
[----:B----4-:R-:W-:Y:S02]  /*0610*/  FADD.FTZ R7, -R84, R76 ;  /* 0x0000004c54077221 */ /* 0x010fe40000010100 */
[----:B-----5:R-:W-:-:S02]  /*0620*/  FMUL.FTZ R88, R0, R5 ;  /* 0x0000000500587220 */ /* 0x020fc40000410000 */
[----:B------:R-:W-:Y:S02]  /*0630*/  FADD.FTZ R77, -R84, R77 ;  /* 0x0000004d544d7221 */ /* 0x000fe40000010100 */
[----:B------:R-:W-:Y:S02]  /*0640*/  FMUL.FTZ R5, R28, R68 ;  /* 0x000000441c057220 */ /* 0x000fe40000410000 */
[C---:B------:R-:W-:Y:S02]  /*0650*/  FMUL.FTZ R4, R0.reuse, R85 ;  /* 0x0000005500047220 */ /* 0x040fe40000410000 */
[----:B------:R-:W-:Y:S02]  /*0660*/  FMUL.FTZ R85, R0, R6 ;  /* 0x0000000600557220 */ /* 0x000fe40000410000 */
[C---:B------:R-:W-:Y:S02]  /*0670*/  FADD.FTZ R91, -R84.reuse, R78 ;  /* 0x0000004e545b7221 */ /* 0x040fe40000010100 */
[----:B------:R-:W-:-:S02]  /*0680*/  FADD.FTZ R79, -R84, R79 ;  /* 0x0000004f544f7221 */ /* 0x000fc40000010100 */
[C---:B------:R-:W-:Y:S02]  /*0690*/  FMUL.FTZ R87, R0.reuse, R87 ;  /* 0x0000005700577220 */ /* 0x040fe40000410000 */
[----:B------:R-:W-:Y:S02]  /*06a0*/  FFMA.FTZ R33, R69, R88, R33 ;  /* 0x0000005845217223 */ /* 0x000fe40000010021 */
[----:B------:R-:W-:Y:S02]  /*06b0*/  FADD.FTZ R41, R41, R69 ;  /* 0x0000004529297221 */ /* 0x000fe40000010000 */
[C---:B------:R-:W-:Y:S02]  /*06c0*/  FMUL.FTZ R6, R0.reuse, R7 ;  /* 0x0000000700067220 */ /* 0x040fe40000410000 */
[----:B------:R-:W-:Y:S02]  /*06d0*/  FMUL.FTZ R69, R29, R69 ;  /* 0x000000451d457220 */ /* 0x000fe40000410000 */
[----:B------:R-:W-:-:S02]  /*06e0*/  FMUL.FTZ R7, R0, R77 ;  /* 0x0000004d00077220 */ /* 0x000fc40000410000 */
[----:B------:R-:W-:Y:S02]  /*06f0*/  FADD.FTZ R78, RZ, R5 ;  /* 0x00000005ff4e7221 */ /* 0x000fe40000010000 */
[----:B------:R-:W-:Y:S02]  /*0700*/  FFMA.FTZ R77, R4, R5, RZ ;  /* 0x00000005044d7223 */ /* 0x000fe400000100ff */
        /* <DEDUP_REMOVED lines=11> */
[----:B------:R-:W-:Y:S02]  /*07c0*/  FMUL.FTZ R71, R31, R71 ;  /* 0x000000471f477220 */ /* 0x000fe40000410000 */
[----:B------:R-:W-:Y:S02]  /*07d0*/  FADD.FTZ R72, R79, R70 ;  /* 0x000000464f487221 */ /* 0x000fe40000010000 */
[----:B------:R-:W-:Y:S02]  /*07e0*/  FFMA.FTZ R80, R87, R70, R78 ;  /* 0x0000004657507223 */ /* 0x000fe4000001004e */
[----:B------:R-:W-:Y:S02]  /*07f0*/  FADD.FTZ R72, R72, R71 ;  /* 0x0000004748487221 */ /* 0x000fe40000010000 */
[----:B------:R-:W-:-:S02]  /*0800*/  FFMA.FTZ R80, R85, R71, R80 ;  /* 0x0000004755507223 */ /* 0x000fc40000010050 */
[----:B------:R-:W-:Y:S02]  /*0810*/  FFMA.FTZ R32, R68, R4, R32 ;  /* 0x0000000444207223 */ /* 0x000fe40000010020 */
[----:B------:R-:W-:Y:S02]  /*0820*/  FADD.FTZ R40, R40, R68 ;  /* 0x0000004428287221 */ /* 0x000fe40000010000 */
        /* <DEDUP_REMOVED lines=16> */
[----:B------:R-:W-:Y:S02]  /*0930*/  FADD.FTZ R75, R75, R84 ;  /* 0x000000544b4b7221 */ /* 0x000fe40000010000 */
[----:B------:R-:W-:Y:S02]  /*0940*/  FFMA.FTZ R74, R76, R84, R73 ;  /* 0x000000544c4a7223 */ /* 0x000fe40000010049 */
.L_x_4115:
[----:B0-----:R-:W-:Y:S05]  /*0950*/  BSYNC B0 ;  /* 0x0000000000007941 */ /* 0x001fea0003800000 */
.L_x_4113:
[----:B------:R-:W-:Y:S05]  /*0960*/  BRA.DIV ~URZ, `(.L_x_4116) ;  /* 0x000010f27f007947 */ /* 0x000fea000b800000 */
[----:B------:R0:W2:Y:S02]  /*0970*/  SHFL.BFLY PT, R80, R75, 0x1, 0x1f ;  /* 0x0c201f004b507f89 */ /* 0x0000a400000e0000 */
.L_x_4135:
        /* <DEDUP_REMOVED lines=14> */
[----:B0-----:R-:W-:Y:S02]  /*0a60*/  FADD.FTZ R74, R83, R74 ;  /* 0x0000004a534a7221 */ /* 0x001fe40000010000 */
[----:B--2---:R-:W-:-:S03]  /*0a70*/  FADD.FTZ R75, R91, R80 ;  /* 0x000000505b4b7221 */ /* 0x004fc60000010000 */
[----:B------:R0:W2:Y:S04]  /*0a80*/  SHFL.BFLY PT, R80, R74, 0x10, 0x1f ;  /* 0x0e001f004a507f89 */ /* 0x0000a800000e0000 */
[----:B------:R0:W3:Y:S02]  /*0a90*/  SHFL.BFLY PT, R81, R75, 0x10, 0x1f ;  /* 0x0e001f004b517f89 */ /* 0x0000e400000e0000 */
.L_x_4136:
[----:B-----5:R-:W-:Y:S01]  /*0aa0*/  ISETP.GE.AND P5, PT, R89, 0x1, PT ;  /* 0x000000015900780c */ /* 0x020fe20003fa6270 */
[----:B------:R-:W-:-:S12]  /*0ab0*/  HFMA2.MMA R82, -RZ, RZ, 0, 0 ;  /* 0x00000000ff527435 */ /* 0x000fd800000001ff */
[----:B------:R-:W-:Y:S02]  /*0ac0*/  @P5 IADD3 R89, R89, -0x1, RZ ;  /* 0xffffffff59595810 */ /* 0x000fe40007ffe0ff */
[----:B------:R-:W-:-:S03]  /*0ad0*/  @P5 LOP3.LUT R73, R90, 0x1f, RZ, 0xc0, !PT ;  /* 0x0000001f5a495812 */ /* 0x000fc600078ec0ff */
[----:B------:R-:W-:-:S05]  /*0ae0*/  @P5 IMAD R89, R89, c[0x0][0x168], RZ ;  /* 0x00005a0059595a24 */ /* 0x000fca00078e02ff */
[----:B------:R-:W-:-:S04]  /*0af0*/  @P5 SHF.R.S32.HI R72, RZ, 0x1f, R89 ;  /* 0x0000001fff485819 */ /* 0x000fc80000011459 */
[----:B------:R-:W-:Y:S01]  /*0b00*/  @P5 LEA.HI R72, R72, R89, RZ, 0x2 ;  /* 0x0000005948485211 */ /* 0x000fe200078f10ff */
[----:B--2---:R-:W-:-:S03]  /*0b10*/  FADD.FTZ R80, R80, R74 ;  /* 0x0000004a50507221 */ /* 0x004fc60000010000 */
[----:B------:R-:W-:Y:S02]  /*0b20*/  @P5 LEA.HI.SX32 R82, R72, R73, 0x1e ;  /* 0x0000004948525211 */ /* 0x000fe400078ff2ff */
[----:B------:R-:W-:Y:S02]  /*0b30*/  @P5 MOV R73, 0x10 ;  /* 0x0000001000495802 */ /* 0x000fe40000000f00 */
[----:B------:R-:W-:Y:S01]  /*0b40*/  @!P6 ISETP.NE.U32.AND P4, PT, RZ, c[0x0][0x218], PT ;  /* 0x00008600ff00ea0c */ /* 0x000fe20003f85070 */
[----:B------:R-:W-:Y:S01]  /*0b50*/  FMUL.FTZ R80, R80, c[0x0][0x1e0] ;  /* 0x0000780050507a20 */ /* 0x000fe20000410000 */
[----:B-1----:R-:W-:Y:S01]  /*0b60*/  ISETP.NE.AND P1, PT, R93, RZ, PT ;  /* 0x000000ff5d00720c */ /* 0x002fe20003f25270 */
[----:B------:R-:W-:Y:S01]  /*0b70*/  @P5 IMAD.WIDE.U32 R72, R82, R73, c[0x0][0x170] ;  /* 0x00005c0052485625 */ /* 0x000fe200078e0049 */
[----:B------:R-:W-:Y:S01]  /*0b80*/  ISETP.NE.U32.AND P0, PT, RZ, c[0x0][0x258], PT ;  /* 0x00009600ff007a0c */ /* 0x000fe20003f05070 */
[----:B------:R-:W-:Y:S01]  /*0b90*/  BSSY B0, `(.L_x_4118) ;  /* 0x0000012000007945 */ /* 0x000fe20003800000 */
[----:B------:R-:W-:Y:S01]  /*0ba0*/  @!P6 ISETP.NE.AND.EX P4, PT, RZ, c[0x0][0x21c], PT, P4 ;  /* 0x00008700ff00ea0c */ /* 0x000fe20003f85340 */
[----:B---3--:R-:W-:Y:S01]  /*0bb0*/  FADD.FTZ R81, R81, R75 ;  /* 0x0000004b51517221 */ /* 0x008fe20000010000 */
[----:B------:R1:W5:Y:S01]  /*0bc0*/  @P5 LDG.E.128 R56, [R72.64] ;  /* 0x0000000448385981 */ /* 0x000362000c1e1d00 */
[----:B------:R-:W-:-:S02]  /*0bd0*/  FSEL R83, R80, RZ, !P1 ;  /* 0x000000ff50537208 */ /* 0x000fc40004800000 */
[----:B------:R-:W-:Y:S01]  /*0be0*/  @!P6 ISETP.NE.U32.AND P3, PT, RZ, c[0x0][0x218], PT ;  /* 0x00008600ff00ea0c */ /* 0x000fe20003f65070 */
[----:B------:R-:W-:Y:S01]  /*0bf0*/  FMUL.FTZ R89, R81, c[0x0][0x1e0] ;  /* 0x0000780051597a20 */ /* 0x000fe20000410000 */
        /* <DEDUP_REMOVED lines=11> */
.L_x_4119:
[----:B------:R-:W-:Y:S05]  /*0cb0*/  BSYNC B0 ;  /* 0x0000000000007941 */ /* 0x000fea0003800000 */
.L_x_4118:
        /* <DEDUP_REMOVED lines=13> */
.L_x_4121:
[----:B------:R-:W-:Y:S05]  /*0d90*/  BSYNC B0 ;  /* 0x0000000000007941 */ /* 0x000fea0003800000 */
.L_x_4120:
        /* <DEDUP_REMOVED lines=13> */
.L_x_4123:
[----:B------:R-:W-:Y:S05]  /*0e70*/  BSYNC B0 ;  /* 0x0000000000007941 */ /* 0x000fea0003800000 */
.L_x_4122:
        /* <DEDUP_REMOVED lines=13> */
.L_x_4125:
[----:B------:R-:W-:Y:S05]  /*0f50*/  BSYNC B0 ;  /* 0x0000000000007941 */ /* 0x000fea0003800000 */
.L_x_4124:
        /* <DEDUP_REMOVED lines=31> */
.L_x_4127:
[----:B0-----:R-:W-:Y:S05]  /*1150*/  BSYNC B0 ;  /* 0x0000000000007941 */ /* 0x001fea0003800000 */
.L_x_4126:
        /* <DEDUP_REMOVED lines=17> */
.L_x_4129:
[----:B------:R-:W-:Y:S05]  /*1270*/  BSYNC B0 ;  /* 0x0000000000007941 */ /* 0x000fea0003800000 */
.L_x_4128:
        /* <DEDUP_REMOVED lines=11> */
.L_x_4131:
[----:B------:R-:W-:Y:S05]  /*1330*/  BSYNC B0 ;  /* 0x0000000000007941 */ /* 0x000fea0003800000 */
.L_x_4130:
        /* <DEDUP_REMOVED lines=15> */
.L_x_4133:
[----:B------:R-:W-:Y:S05]  /*1430*/  BSYNC B0 ;  /* 0x0000000000007941 */ /* 0x000fea0003800000 */
.L_x_4132:
        /* <DEDUP_REMOVED lines=15> */
.L_x_4112:
        /* <DEDUP_REMOVED lines=83> */
.L_x_4116:
[----:B------:R-:W-:Y:S01]  /*1a60*/  HFMA2.MMA R81, -RZ, RZ, 0, 5.9604644775390625e-08 ;  /* 0x00000001ff517435 */ /* 0x000fe200000001ff */
[----:B------:R-:W-:-:S02]  /*1a70*/  MOV R73, R75 ;  /* 0x0000004b00497202 */ /* 0x000fc40000000f00 */
[----:B------:R-:W-:Y:S02]  /*1a80*/  MOV R92, 0x1f ;  /* 0x0000001f005c7802 */ /* 0x000fe40000000f00 */
[----:B------:R-:W-:Y:S02]  /*1a90*/  MOV R82, 0xffffffff ;  /* 0xffffffff00527802 */ /* 0x000fe40000000f00 */
[----:B------:R-:W-:Y:S02]  /*1aa0*/  MOV R72, 0x1ac0 ;  /* 0x00001ac000487802 */ /* 0x000fe40000000f00 */
[----:B-1---5:R-:W-:Y:S05]  /*1ab0*/  CALL.REL.NOINC `($__internal_187_$__cuda_sm70_shflsync_bfly_p) ;  /* 0x0000045000007944 */ /* 0x022fea0003c00000 */
[----:B-1----:R-:W-:Y:S01]  /*1ac0*/  MOV R80, R81 ;  /* 0x0000005100507202 */ /* 0x002fe20000000f00 */
[----:B------:R-:W-:Y:S05]  /*1ad0*/  BRA `(.L_x_4135) ;  /* 0xffffeea000007947 */ /* 0x000fea000383ffff */
.L_x_4117:
[----:B------:R-:W-:Y:S01]  /*1ae0*/  HFMA2.MMA R81, -RZ, RZ, 0, 5.9604644775390625e-08 ;  /* 0x00000001ff517435 */ /* 0x000fe200000001ff */
[----:B------:R-:W-:Y:S02]  /*1af0*/  MOV R73, R74 ;  /* 0x0000004a00497202 */ /* 0x000fe40000000f00 */
[----:B------:R-:W-:Y:S02]  /*1b00*/  MOV R92, 0x1f ;  /* 0x0000001f005c7802 */ /* 0x000fe40000000f00 */
[----:B------:R-:W-:-:S02]  /*1b10*/  MOV R82, 0xffffffff ;  /* 0xffffffff00527802 */ /* 0x000fc40000000f00 */
[----:B------:R-:W-:Y:S02]  /*1b20*/  MOV R72, 0x1b40 ;  /* 0x00001b4000487802 */ /* 0x000fe40000000f00 */
[----:B012--5:R-:W-:Y:S05]  /*1b30*/  CALL.REL.NOINC `($__internal_187_$__cuda_sm70_shflsync_bfly_p) ;  /* 0x000003d000007944 */ /* 0x027fea0003c00000 */
[----:B------:R-:W-:Y:S01]  /*1b40*/  FADD.FTZ R75, R80, R75 ;  /* 0x0000004b504b7221 */ /* 0x000fe20000010000 */
[----:B------:R-:W-:Y:S01]  /*1b50*/  MOV R92, 0x1f ;  /* 0x0000001f005c7802 */ /* 0x000fe20000000f00 */
[----:B-1----:R-:W-:Y:S01]  /*1b60*/  FADD.FTZ R74, R74, R81 ;  /* 0x000000514a4a7221 */ /* 0x002fe20000010000 */
[----:B------:R-:W-:Y:S01]  /*1b70*/  HFMA2.MMA R81, -RZ, RZ, 0, 1.1920928955078125e-07 ;  /* 0x00000002ff517435 */ /* 0x000fe200000001ff */
[----:B------:R-:W-:Y:S02]  /*1b80*/  MOV R82, 0xffffffff ;  /* 0xffffffff00527802 */ /* 0x000fe40000000f00 */
[----:B------:R-:W-:Y:S02]  /*1b90*/  MOV R73, R75 ;  /* 0x0000004b00497202 */ /* 0x000fe40000000f00 */
[----:B------:R-:W-:Y:S02]  /*1ba0*/  MOV R72, 0x1bc0 ;  /* 0x00001bc000487802 */ /* 0x000fe40000000f00 */
[----:B------:R-:W-:Y:S05]  /*1bb0*/  CALL.REL.NOINC `($__internal_187_$__cuda_sm70_shflsync_bfly_p) ;  /* 0x0000035000007944 */ /* 0x000fea0003c00000 */
[----:B-1----:R-:W-:Y:S01]  /*1bc0*/  MOV R80, R81 ;  /* 0x0000005100507202 */ /* 0x002fe20000000f00 */
[----:B------:R-:W-:Y:S01]  /*1bd0*/  HFMA2.MMA R81, -RZ, RZ, 0, 1.1920928955078125e-07 ;  /* 0x00000002ff517435 */ /* 0x000fe200000001ff */
[----:B------:R-:W-:-:S02]  /*1be0*/  MOV R73, R74 ;  /* 0x0000004a00497202 */ /* 0x000fc40000000f00 */
[----:B------:R-:W-:Y:S02]  /*1bf0*/  MOV R92, 0x1f ;  /* 0x0000001f005c7802 */ /* 0x000fe40000000f00 */
[----:B------:R-:W-:Y:S02]  /*1c00*/  MOV R82, 0xffffffff ;  /* 0xffffffff00527802 */ /* 0x000fe40000000f00 */
[----:B------:R-:W-:Y:S02]  /*1c10*/  MOV R72, 0x1c30 ;  /* 0x00001c3000487802 */ /* 0x000fe40000000f00 */
[----:B------:R-:W-:Y:S05]  /*1c20*/  CALL.REL.NOINC `($__internal_187_$__cuda_sm70_shflsync_bfly_p) ;  /* 0x000002e000007944 */ /* 0x000fea0003c00000 */
[----:B------:R-:W-:Y:S01]  /*1c30*/  FADD.FTZ R75, R80, R75 ;  /* 0x0000004b504b7221 */ /* 0x000fe20000010000 */
[----:B------:R-:W-:Y:S01]  /*1c40*/  MOV R92, 0x1f ;  /* 0x0000001f005c7802 */ /* 0x000fe20000000f00 */
[----:B-1----:R-:W-:Y:S01]  /*1c50*/  FADD.FTZ R74, R74, R81 ;  /* 0x000000514a4a7221 */ /* 0x002fe20000010000 */
[----:B------:R-:W-:Y:S01]  /*1c60*/  HFMA2.MMA R81, -RZ, RZ, 0, 2.384185791015625e-07 ;  /* 0x00000004ff517435 */ /* 0x000fe200000001ff */
[----:B------:R-:W-:Y:S02]  /*1c70*/  MOV R82, 0xffffffff ;  /* 0xffffffff00527802 */ /* 0x000fe40000000f00 */
[----:B------:R-:W-:-:S02]  /*1c80*/  MOV R73, R75 ;  /* 0x0000004b00497202 */ /* 0x000fc40000000f00 */
[----:B------:R-:W-:Y:S02]  /*1c90*/  MOV R72, 0x1cb0 ;  /* 0x00001cb000487802 */ /* 0x000fe40000000f00 */
[----:B------:R-:W-:Y:S05]  /*1ca0*/  CALL.REL.NOINC `($__internal_187_$__cuda_sm70_shflsync_bfly_p) ;  /* 0x0000026000007944 */ /* 0x000fea0003c00000 */
[----:B-1----:R-:W-:Y:S01]  /*1cb0*/  MOV R80, R81 ;  /* 0x0000005100507202 */ /* 0x002fe20000000f00 */
[----:B------:R-:W-:Y:S01]  /*1cc0*/  HFMA2.MMA R81, -RZ, RZ, 0, 2.384185791015625e-07 ;  /* 0x00000004ff517435 */ /* 0x000fe200000001ff */
[----:B------:R-:W-:Y:S02]  /*1cd0*/  MOV R73, R74 ;  /* 0x0000004a00497202 */ /* 0x000fe40000000f00 */
[----:B------:R-:W-:Y:S02]  /*1ce0*/  MOV R92, 0x1f ;  /* 0x0000001f005c7802 */ /* 0x000fe40000000f00 */
[----:B------:R-:W-:Y:S02]  /*1cf0*/  MOV R82, 0xffffffff ;  /* 0xffffffff00527802 */ /* 0x000fe40000000f00 */
[----:B------:R-:W-:Y:S02]  /*1d00*/  MOV R72, 0x1d20 ;  /* 0x00001d2000487802 */ /* 0x000fe40000000f00 */
[----:B------:R-:W-:Y:S05]  /*1d10*/  CALL.REL.NOINC `($__internal_187_$__cuda_sm70_shflsync_bfly_p) ;  /* 0x000001f000007944 */ /* 0x000fea0003c00000 */
[----:B------:R-:W-:Y:S01]  /*1d20*/  FADD.FTZ R80, R80, R75 ;  /* 0x0000004b50507221 */ /* 0x000fe20000010000 */
[----:B------:R-:W-:Y:S01]  /*1d30*/  MOV R92, 0x1f ;  /* 0x0000001f005c7802 */ /* 0x000fe20000000f00 */
[----:B-1----:R-:W-:Y:S01]  /*1d40*/  FADD.FTZ R75, R74, R81 ;  /* 0x000000514a4b7221 */ /* 0x002fe20000010000 */
[----:B------:R-:W-:Y:S01]  /*1d50*/  HFMA2.MMA R81, -RZ, RZ, 0, 4.76837158203125e-07 ;  /* 0x00000008ff517435 */ /* 0x000fe200000001ff */
[----:B------:R-:W-:-:S02]  /*1d60*/  MOV R82, 0xffffffff ;  /* 0xffffffff00527802 */ /* 0x000fc40000000f00 */
[----:B------:R-:W-:Y:S02]  /*1d70*/  MOV R73, R80 ;  /* 0x0000005000497202 */ /* 0x000fe40000000f00 */
[----:B------:R-:W-:Y:S02]  /*1d80*/  MOV R72, 0x1da0 ;  /* 0x00001da000487802 */ /* 0x000fe40000000f00 */
[----:B------:R-:W-:Y:S05]  /*1d90*/  CALL.REL.NOINC `($__internal_187_$__cuda_sm70_shflsync_bfly_p) ;  /* 0x0000017000007944 */ /* 0x000fea0003c00000 */
[----:B-1----:R-:W-:Y:S01]  /*1da0*/  MOV R74, R81 ;  /* 0x00000051004a7202 */ /* 0x002fe20000000f00 */
[----:B------:R-:W-:Y:S01]  /*1db0*/  HFMA2.MMA R81, -RZ, RZ, 0, 4.76837158203125e-07 ;  /* 0x00000008ff517435 */ /* 0x000fe200000001ff */
[----:B------:R-:W-:Y:S02]  /*1dc0*/  MOV R73, R75 ;  /* 0x0000004b00497202 */ /* 0x000fe40000000f00 */
[----:B------:R-:W-:Y:S02]  /*1dd0*/  MOV R92, 0x1f ;  /* 0x0000001f005c7802 */ /* 0x000fe40000000f00 */
[----:B------:R-:W-:Y:S02]  /*1de0*/  MOV R82, 0xffffffff ;  /* 0xffffffff00527802 */ /* 0x000fe40000000f00 */
[----:B------:R-:W-:-:S02]  /*1df0*/  MOV R72, 0x1e10 ;  /* 0x00001e1000487802 */ /* 0x000fc40000000f00 */
[----:B------:R-:W-:Y:S05]  /*1e00*/  CALL.REL.NOINC `($__internal_187_$__cuda_sm70_shflsync_bfly_p) ;  /* 0x0000010000007944 */ /* 0x000fea0003c00000 */
[----:B------:R-:W-:Y:S01]  /*1e10*/  FADD.FTZ R74, R74, R80 ;  /* 0x000000504a4a7221 */ /* 0x000fe20000010000 */
[----:B------:R-:W-:Y:S01]  /*1e20*/  MOV R92, 0x1f ;  /* 0x0000001f005c7802 */ /* 0x000fe20000000f00 */
[----:B-1----:R-:W-:Y:S01]  /*1e30*/  FADD.FTZ R75, R75, R81 ;  /* 0x000000514b4b7221 */ /* 0x002fe20000010000 */
[----:B------:R-:W-:Y:S01]  /*1e40*/  HFMA2.MMA R81, -RZ, RZ, 0, 9.5367431640625e-07 ;  /* 0x00000010ff517435 */ /* 0x000fe200000001ff */
[----:B------:R-:W-:-:S02]  /*1e50*/  MOV R82, 0xffffffff ;  /* 0xffffffff00527802 */ /* 0x000fc40000000f00 */
[----:B------:R-:W-:Y:S02]  /*1e60*/  MOV R73, R74 ;  /* 0x0000004a00497202 */ /* 0x000fe40000000f00 */
[----:B------:R-:W-:Y:S02]  /*1e70*/  MOV R72, 0x1e90 ;  /* 0x00001e9000487802 */ /* 0x000fe40000000f00 */
[----:B------:R-:W-:Y:S05]  /*1e80*/  CALL.REL.NOINC `($__internal_187_$__cuda_sm70_shflsync_bfly_p) ;  /* 0x0000008000007944 */ /* 0x000fea0003c00000 */
[----:B-1----:R-:W-:Y:S01]  /*1e90*/  MOV R80, R81 ;  /* 0x0000005100507202 */ /* 0x002fe20000000f00 */
[----:B------:R-:W-:Y:S01]  /*1ea0*/  HFMA2.MMA R81, -RZ, RZ, 0, 9.5367431640625e-07 ;  /* 0x00000010ff517435 */ /* 0x000fe200000001ff */
[----:B------:R-:W-:Y:S02]  /*1eb0*/  MOV R73, R75 ;  /* 0x0000004b00497202 */ /* 0x000fe40000000f00 */
[----:B------:R-:W-:Y:S02]  /*1ec0*/  MOV R92, 0x1f ;  /* 0x0000001f005c7802 */ /* 0x000fe40000000f00 */
[----:B------:R-:W-:Y:S02]  /*1ed0*/  MOV R82, 0xffffffff ;  /* 0xffffffff00527802 */ /* 0x000fe40000000f00 */
[----:B------:R-:W-:-:S02]  /*1ee0*/  MOV R72, 0x1f00 ;  /* 0x00001f0000487802 */ /* 0x000fc40000000f00 */
[----:B------:R-:W-:Y:S05]  /*1ef0*/  CALL.REL.NOINC `($__internal_187_$__cuda_sm70_shflsync_bfly_p) ;  /* 0x0000001000007944 */ /* 0x000fea0003c00000 */
[----:B-1----:R-:W-:Y:S05]  /*1f00*/  BRA `(.L_x_4136) ;  /* 0xffffeb9000007947 */ /* 0x002fea000383ffff */
        .weak           $__internal_187_$__cuda_sm70_shflsync_bfly_p
        .type           $__internal_187_$__cuda_sm70_shflsync_bfly_p,@function
        .size           $__internal_187_$__cuda_sm70_shflsync_bfly_p,(.L_x_4567 - $__internal_187_$__cuda_sm70_shflsync_bfly_p)
$__internal_187_$__cuda_sm70_shflsync_bfly_p:
[----:B------:R-:W-:Y:S04]  /*1f10*/  WARPSYNC R82 ;  /* 0x0000005200007348 */ /* 0x000fe80003800000 */
[----:B------:R0:W1:Y:S02]  /*1f20*/  SHFL.BFLY PT, R81, R73, R81, R92 ;  /* 0x0c00005149517389 */ /* 0x00006400000e005c */
[----:B0-----:R-:W-:-:S06]  /*1f30*/  HFMA2.MMA R73, -RZ, RZ, 0, 0 ;  /* 0x00000000ff497435 */ /* 0x001fcc00000001ff */
[----:B------:R-:W-:Y:S05]  /*1f40*/  RET.REL.NODEC R72 `(_ZN10layer_norm13ln_bwd_kernelINS_13Kernel_traitsIfffffjLj256ELj1ELj4ELj1ELj16ENS_18Kernel_traits_baseILj256EfffffjLj128EEEEELb0ELb1ELb1ELb1EEEvNS_9BwdParamsE) ;  /* 0xffffe0b048007950 */ /* 0x000fea0003c3ffff */
.L_x_4137:
        /* <DEDUP_REMOVED lines=11> */
.L_x_4567:


//--------------------- .text._ZN10layer_norm13ln_bwd_kernelINS_13Kernel_traitsIfffffjLj256ELj1ELj4ELj1ELj16ENS_18Kernel_traits_baseILj256EfffffjLj128EEEEELb1ELb0ELb0ELb0EEEvNS_9BwdParamsE --------------------------
	.section	.text._ZN10layer_norm13ln_bwd_kernelINS_13Kernel_traitsIfffffjLj256ELj1ELj4ELj1ELj16ENS_18Kernel_traits_baseILj256EfffffjLj128EEEEELb1ELb0ELb0ELb0EEEvNS_9BwdParamsE,"ax",@progbits
	.sectioninfo	@"SHI_REGISTERS=78"
	.align	128
        .global         _ZN10layer_norm13ln_bwd_kernelINS_13Kernel_traitsIfffffjLj256ELj1ELj4ELj1ELj16ENS_18Kernel_traits_baseILj256EfffffjLj128EEEEELb1ELb0ELb0ELb0EEEvNS_9BwdParamsE
        .type           _ZN10layer_norm13ln_bwd_kernelINS_13Kernel_traitsIfffffjLj256ELj1ELj4ELj1ELj16ENS_18Kernel_traits_baseILj256EfffffjLj128EEEEELb1ELb0ELb0ELb0EEEvNS_9BwdParamsE,@function
        .size           _ZN10layer_norm13ln_bwd_kernelINS_13Kernel_traitsIfffffjLj256ELj1ELj4ELj1ELj16ENS_18Kernel_traits_baseILj256EfffffjLj128EEEEELb1ELb0ELb0ELb0EEEvNS_9BwdParamsE,(.L_x_4568 - _ZN10layer_norm13ln_bwd_kernelINS_13Kernel_traitsIfffffjLj256ELj1ELj4ELj1ELj16ENS_18Kernel_traits_baseILj256EfffffjLj128EEEEELb1ELb0ELb0ELb0EEEvNS_9BwdParamsE)
        .other          _ZN10layer_norm13ln_bwd_kernelINS_13Kernel_traitsIfffffjLj256ELj1ELj4ELj1ELj16ENS_18Kernel_traits_baseILj256EfffffjLj128EEEEELb1ELb0ELb0ELb0EEEvNS_9BwdParamsE,@"STO_CUDA_ENTRY STV_DEFAULT"
_ZN10layer_norm13ln_bwd_kernelINS_13Kernel_traitsIfffffjLj256ELj1ELj4ELj1ELj16ENS_18Kernel_traits_baseILj256EfffffjLj128EEEEELb1ELb0ELb0ELb0EEEvNS_9BwdParamsE:
.text._ZN10layer_norm13ln_bwd_kernelINS_13Kernel_traitsIfffffjLj256ELj1ELj4ELj1ELj16ENS_18Kernel_traits_baseILj256EfffffjLj128EEEEELb1ELb0ELb0ELb0EEEvNS_9BwdParamsE:
        /* <DEDUP_REMOVED lines=33> */
.L_x_4149:
[----:B------:R-:W-:Y:S01]  /*0210*/  ISETP.NE.U32.AND P0, PT, RZ, c[0x0][0x1c0], PT ;  /* 0x00007000ff007a0c */ /* 0x000fe20003f05070 */
[----:B------:R-:W-:-:S03]  /*0220*/  IMAD.MOV.U32 R47, RZ, RZ, 0x4 ;  /* 0x00000004ff2f7424 */ /* 0x000fc600078e00ff */
[----:B------:R-:W-:Y:S01]  /*0230*/  ISETP.NE.AND.EX P0, PT, RZ, c[0x0][0x1c4], PT, P0 ;  /* 0x00007100ff007a0c */ /* 0x000fe20003f05300 */
[CC--:B------:R-:W-:Y:S01]  /*0240*/  IMAD.WIDE R48, R2.reuse, R47.reuse, c[0x0][0x1a0] ;  /* 0x0000680002307625 */ /* 0x0c0fe200078e022f */
[----:B------:R-:W-:Y:S02]  /*0250*/  SHF.R.S32.HI R45, RZ, 0x1f, R2 ;  /* 0x0000001fff2d7819 */ /* 0x000fe40000011402 */
[----:B------:R-:W-:Y:S01]  /*0260*/  MOV R56, 0x3f800000 ;  /* 0x3f80000000387802 */ /* 0x000fe20000000f00 */
[C---:B------:R-:W-:Y:S02]  /*0270*/  IMAD.WIDE R46, R2.reuse, R47, c[0x0][0x1a8] ;  /* 0x00006a00022e7625 */ /* 0x040fe400078e022f */
[----:B------:R-:W2:Y:S04]  /*0280*/  LDG.E R48, [R48.64] ;  /* 0x0000000430307981 */ /* 0x000ea8000c1e1900 */
[----:B-----5:R1:W5:Y:S02]  /*0290*/  LDG.E R55, [R46.64] ;  /* 0x000000042e377981 */ /* 0x020364000c1e1900 */
[----:B------:R-:W-:-:S04]  /*02a0*/  @P0 LEA R44, P1, R2, c[0x0][0x1c0], 0x2 ;  /* 0x00007000022c0a11 */ /* 0x000fc800078210ff */
[----:B------:R-:W-:-:S05]  /*02b0*/  @P0 LEA.HI.X R45, R2, c[0x0][0x1c4], R45, 0x2, P1 ;  /* 0x00007100022d0a11 */ /* 0x000fca00008f142d */
[----:B------:R1:W5:Y:S01]  /*02c0*/  @P0 LDG.E R56, [R44.64] ;  /* 0x000000042c380981 */ /* 0x000362000c1e1900 */
[----:B------:R-:W-:Y:S01]  /*02d0*/  IMAD R50, R2, c[0x0][0x168], RZ ;  /* 0x00005a0002327a24 */ /* 0x000fe200078e02ff */
[----:B------:R-:W-:-:S04]  /*02e0*/  LOP3.LUT R54, R3, 0x1f, RZ, 0xc0, !PT ;  /* 0x0000001f03367812 */ /* 0x000fc800078ec0ff */
[----:B------:R-:W-:-:S04]  /*02f0*/  SHF.R.S32.HI R51, RZ, 0x1f, R50 ;  /* 0x0000001fff337819 */ /* 0x000fc80000011432 */
[----:B------:R-:W-:Y:S01]  /*0300*/  LEA.HI R51, R51, R50, RZ, 0x2 ;  /* 0x0000003233337211 */ /* 0x000fe200078f10ff */
[----:B------:R-:W-:Y:S01]  /*0310*/  BSSY B0, `(.L_x_4139) ;  /* 0x0000033000007945 */ /* 0x000fe20003800000 */
[----:B0-----:R-:W-:Y:S02]  /*0320*/  ISETP.NE.AND P1, PT, R0, RZ, PT ;  /* 0x000000ff0000720c */ /* 0x001fe40003f25270 */
[----:B------:R-:W-:Y:S02]  /*0330*/  LEA.HI.SX32 R54, R51, R54, 0x1e ;  /* 0x0000003633367211 */ /* 0x000fe400078ff2ff */
[----:B------:R-:W-:Y:S02]  /*0340*/  MOV R73, RZ ;  /* 0x000000ff00497202 */ /* 0x000fe40000000f00 */
[----:B------:R-:W-:Y:S02]  /*0350*/  MOV R71, RZ ;  /* 0x000000ff00477202 */ /* 0x000fe40000000f00 */
[----:B------:R-:W-:-:S02]  /*0360*/  MOV R70, R54 ;  /* 0x0000003600467202 */ /* 0x000fc40000000f00 */
        /* <DEDUP_REMOVED lines=45> */
.L_x_4140:
[----:B-1----:R-:W-:Y:S05]  /*0640*/  BSYNC B0 ;  /* 0x0000000000007941 */ /* 0x002fea0003800000 */
.L_x_4139:
[----:B------:R-:W-:Y:S01]  /*0650*/  BSSY B0, `(.L_x_4141) ;  /* 0x000002c000007945 */ /* 0x000fe20003800000 */
[----:B------:R-:W-:Y:S05]  /*0660*/  @!P3 BRA `(.L_x_4142) ;  /* 0x000002a00000b947 */ /* 0x000fea0003800000 */
[----:B------:R-:W-:Y:S01]  /*0670*/  LEA R44, P0, R70, c[0x0][0x188], 0x4 ;  /* 0x00006200462c7a11 */ /* 0x000fe200078020ff */
[----:B------:R-:W-:-:S03]  /*0680*/  IMAD.MOV.U32 R49, RZ, RZ, 0x10 ;  /* 0x00000010ff317424 */ /* 0x000fc600078e00ff */
[C---:B------:R-:W-:Y:S01]  /*0690*/  LEA.HI.X R45, R70.reuse, c[0x0][0x18c], RZ, 0x4, P0 ;  /* 0x00006300462d7a11 */ /* 0x040fe200000f24ff */
[----:B------:R-:W-:Y:S01]  /*06a0*/  IMAD.WIDE.U32 R48, R70, R49, c[0x0][0x208] ;  /* 0x0000820046307625 */ /* 0x000fe200078e0031 */
[----:B------:R-:W-:-:S04]  /*06b0*/  ISETP.NE.U32.AND P0, PT, RZ, c[0x0][0x218], PT ;  /* 0x00008600ff007a0c */ /* 0x000fc80003f05070 */
        /* <DEDUP_REMOVED lines=37> */
.L_x_4142:
[----:B0-----:R-:W-:Y:S05]  /*0910*/  BSYNC B0 ;  /* 0x0000000000007941 */ /* 0x001fea0003800000 */
.L_x_4141:
[----:B------:R-:W-:Y:S05]  /*0920*/  BRA.DIV ~URZ, `(.L_x_4143) ;  /* 0x00000ca27f007947 */ /* 0x000fea000b800000 */
[----:B------:R0:W1:Y:S02]  /*0930*/  SHFL.BFLY PT, R50, R73, 0x1, 0x1f ;  /* 0x0c201f0049327f89 */ /* 0x00006400000e0000 */
.L_x_4150:
        /* <DEDUP_REMOVED lines=18> */
.L_x_4151:
        /* <DEDUP_REMOVED lines=15> */
[----:B------:R-:W-:Y:S01]  /*0b50*/  HFMA2.MMA R49, -RZ, RZ, 0, 9.5367431640625e-07 ;  /* 0x00000010ff317435 */ /* 0x000fe200000001ff */
        /* <DEDUP_REMOVED lines=37> */
.L_x_4146:
[----:B------:R-:W-:Y:S05]  /*0db0*/  BSYNC B0 ;  /* 0x0000000000007941 */ /* 0x000fea0003800000 */
.L_x_4145:
        /* <DEDUP_REMOVED lines=20> */
[----:B------:R-:W-:Y:S01]  /*0f00*/  MOV R55, 0x10 ;  /* 0x0000001000377802 */ /* 0x000fe20000000f00 */
        /* <DEDUP_REMOVED lines=26> */
.L_x_4148:
[----:B------:R-:W-:Y:S05]  /*10b0*/  BSYNC B0 ;  /* 0x0000000000007941 */ /* 0x000fea0003800000 */
.L_x_4147:
[----:B-1----:R-:W-:-:S04]  /*10c0*/  MOV R45, c[0x0][0x160] ;  /* 0x00005800002d7a02 */ /* 0x002fc80000000f00 */
[----:B------:R-:W-:-:S04]  /*10d0*/  LEA R2, R45, R2, 0x2 ;  /* 0x000000022d027211 */ /* 0x000fc800078e10ff */
[----:B------:R-:W-:-:S13]  /*10e0*/  ISETP.GE.AND P0, PT, R2, c[0x0][0x164], PT ;  /* 0x0000590002007a0c */ /* 0x000fda0003f06270 */
[----:B0----5:R-:W-:Y:S01]  /*10f0*/  @P0 CALL.REL.NOINC `(.L_x_4138) ;  /* 0x0000001000000944 */ /* 0x021fe20003c00000 */
[----:B------:R-:W-:Y:S05]  /*1100*/  BRA `(.L_x_4149) ;  /* 0xfffff10000007947 */ /* 0x000fea000383ffff */
.L_x_4138:
[----:B0-----:R-:W-:Y:S01]  /*1110*/  SHF.R.U32.HI R0, RZ, 0x5, R3 ;  /* 0x00000005ff007819 */ /* 0x001fe20000011603 */
[----:B------:R-:W-:Y:S01]  /*1120*/  WARPSYNC 0xffffffff ;  /* 0xffffffff00007948 */ /* 0x000fe20003800000 */
[C---:B------:R-:W-:Y:S01]  /*1130*/  LOP3.LUT R2, R3.reuse, 0x1f, RZ, 0xc0, !PT ;  /* 0x0000001f03027812 */ /* 0x040fe200078ec0ff */
[----:B-----5:R-:W0:Y:S01]  /*1140*/  S2R R14, SR_CTAID.X ;  /* 0x00000000000e7919 */ /* 0x020e220000002500 */
        /* <DEDUP_REMOVED lines=40> */
[C---:B------:R-:W-:Y:S02]  /*13d0*/  IADD3.X R12, R7.reuse, c[0x0][0x22c], RZ, P2, !PT ;  /* 0x00008b00070c7a10 */ /* 0x040fe400017fe4ff */
[----:B------:R-:W-:Y:S01]  /*13e0*/  IADD3.X R7, R7, c[0x0][0x224], RZ, P3, !PT ;  /* 0x0000890007077a10 */ /* 0x000fe20001ffe4ff */
[----:B------:R-:W4:Y:S01]  /*13f0*/  LDS R27, [R3.X4+0xc00] ;  /* 0x000c0000031b7984 */ /* 0x000f220000004800 */
[----:B------:R-:W-:Y:S02]  /*1400*/  @P1 MOV R2, R9 ;  /* 0x0000000900021202 */ /* 0x000fe40000000f00 */
[----:B------:R-:W-:Y:S01]  /*1410*/  @P1 IADD3 R9, P2, R9, 0x200, RZ ;  /* 0x0000020009091810 */ /* 0x000fe20007f5e0ff */
[----:B------:R-:W4:Y:S01]  /*1420*/  LDS R17, [R3.X4+0x600] ;  /* 0x0006000003117984 */ /* 0x000f220000004800 */
[----:B------:R-:W-:-:S02]  /*1430*/  @P1 MOV R4, R0 ;  /* 0x0000000000041202 */ /* 0x000fc40000000f00 */
[----:B------:R-:W-:Y:S01]  /*1440*/  @P1 MOV R5, R7 ;  /* 0x0000000700051202 */ /* 0x000fe20000000f00 */
[----:B------:R-:W4:Y:S01]  /*1450*/  LDS R25, [R3.X4+0xa00] ;  /* 0x000a000003197984 */ /* 0x000f220000004800 */
[----:B------:R-:W-:-:S03]  /*1460*/  @P1 IADD3 R0, P3, R0, 0x200, RZ ;  /* 0x0000020000001810 */ /* 0x000fc60007f7e0ff */
[----:B------:R0:W4:Y:S01]  /*1470*/  LDS R21, [R3.X4+0xe00] ;  /* 0x000e000003157984 */ /* 0x0001220000004800 */
[----:B------:R-:W-:Y:S02]  /*1480*/  @P1 IADD3.X R7, RZ, R7, RZ, P3, !PT ;  /* 0x00000007ff071210 */ /* 0x000fe40001ffe4ff */
[----:B0-----:R-:W-:Y:S01]  /*1490*/  @P1 MOV R3, R12 ;  /* 0x0000000c00031202 */ /* 0x001fe20000000f00 */
[----:B------:R-:W-:Y:S02]  /*14a0*/  @P1 IMAD.X R12, RZ, RZ, R12, P2 ;  /* 0x000000ffff0c1224 */ /* 0x000fe400010e060c */
[----:B------:R-:W-:-:S04]  /*14b0*/  FADD.FTZ R8, RZ, R8 ;  /* 0x00000008ff087221 */ /* 0x000fc80000010000 */
        /* <DEDUP_REMOVED lines=17> */
.L_x_4143:
[----:B------:R-:W-:Y:S01]  /*15d0*/  HFMA2.MMA R46, -RZ, RZ, 0, 5.9604644775390625e-08 ;  /* 0x00000001ff2e7435 */ /* 0x000fe200000001ff */
[----:B------:R-:W-:Y:S01]  /*15e0*/  IMAD.MOV.U32 R47, RZ, RZ, R73 ;  /* 0x000000ffff2f7224 */ /* 0x000fe200078e0049 */
[----:B------:R-:W-:-:S02]  /*15f0*/  MOV R45, 0x1f ;  /* 0x0000001f002d7802 */ /* 0x000fc40000000f00 */
[----:B------:R-:W-:Y:S02]  /*1600*/  MOV R44, 0xffffffff ;  /* 0xffffffff002c7802 */ /* 0x000fe40000000f00 */
[----:B------:R-:W-:Y:S02]  /*1610*/  MOV R48, 0x1630 ;  /* 0x0000163000307802 */ /* 0x000fe40000000f00 */
[----:B-----5:R-:W-:Y:S05]  /*1620*/  CALL.REL.NOINC `($__internal_188_$__cuda_sm70_shflsync_bfly_p) ;  /* 0x0000046000007944 */ /* 0x020fea0003c00000 */
[----:B-1----:R-:W-:Y:S01]  /*1630*/  MOV R50, R46 ;  /* 0x0000002e00327202 */ /* 0x002fe20000000f00 */
[----:B0-----:R-:W-:Y:S05]  /*1640*/  BRA `(.L_x_4150) ;  /* 0xfffff2f000007947 */ /* 0x001fea000383ffff */
.L_x_4144:
[----:B------:R-:W-:Y:S01]  /*1650*/  HFMA2.MMA R45, -RZ, RZ, 0, 1.847743988037109375e-06 ;  /* 0x0000001fff2d7435 */ /* 0x000fe200000001ff */
[----:B------:R-:W-:Y:S01]  /*1660*/  MOV R47, R71 ;  /* 0x00000047002f7202 */ /* 0x000fe20000000f00 */
[----:B------:R-:W-:Y:S01]  /*1670*/  IMAD.MOV.U32 R46, RZ, RZ, 0x1 ;  /* 0x00000001ff2e7424 */ /* 0x000fe200078e00ff */
[----:B------:R-:W-:Y:S02]  /*1680*/  MOV R44, 0xffffffff ;  /* 0xffffffff002c7802 */ /* 0x000fe40000000f00 */
[----:B------:R-:W-:Y:S02]  /*1690*/  MOV R48, 0x16b0 ;  /* 0x000016b000307802 */ /* 0x000fe40000000f00 */
[----:B01---5:R-:W-:Y:S05]  /*16a0*/  CALL.REL.NOINC `($__internal_188_$__cuda_sm70_shflsync_bfly_p) ;  /* 0x000003e000007944 */ /* 0x023fea0003c00000 */
[----:B------:R-:W-:Y:S01]  /*16b0*/  FADD.FTZ R73, R50, R73 ;  /* 0x0000004932497221 */ /* 0x000fe20000010000 */
[----:B0-----:R-:W-:Y:S01]  /*16c0*/  MOV R45, 0x1f ;  /* 0x0000001f002d7802 */ /* 0x001fe20000000f00 */
[----:B-1----:R-:W-:Y:S01]  /*16d0*/  FADD.FTZ R71, R71, R46 ;  /* 0x0000002e47477221 */ /* 0x002fe20000010000 */
[----:B------:R-:W-:Y:S01]  /*16e0*/  HFMA2.MMA R46, -RZ, RZ, 0, 1.1920928955078125e-07 ;  /* 0x00000002ff2e7435 */ /* 0x000fe200000001ff */
[----:B------:R-:W-:Y:S01]  /*16f0*/  MOV R44, 0xffffffff ;  /* 0xffffffff002c7802 */ /* 0x000fe20000000f00 */
[----:B------:R-:W-:Y:S01]  /*1700*/  IMAD.MOV.U32 R47, RZ, RZ, R73 ;  /* 0x000000ffff2f7224 */ /* 0x000fe200078e0049 */
[----:B------:R-:W-:-:S03]  /*1710*/  MOV R48, 0x1730 ;  /* 0x0000173000307802 */ /* 0x000fc60000000f00 */
[----:B------:R-:W-:Y:S05]  /*1720*/  CALL.REL.NOINC `($__internal_188_$__cuda_sm70_shflsync_bfly_p) ;  /* 0x0000036000007944 */ /* 0x000fea0003c00000 */
[----:B-1----:R-:W-:Y:S01]  /*1730*/  MOV R50, R46 ;  /* 0x0000002e00327202 */ /* 0x002fe20000000f00 */
[----:B------:R-:W-:Y:S01]  /*1740*/  HFMA2.MMA R46, -RZ, RZ, 0, 1.1920928955078125e-07 ;  /* 0x00000002ff2e7435 */ /* 0x000fe200000001ff */
[----:B0-----:R-:W-:-:S02]  /*1750*/  MOV R47, R71 ;  /* 0x00000047002f7202 */ /* 0x001fc40000000f00 */
[----:B------:R-:W-:Y:S02]  /*1760*/  MOV R45, 0x1f ;  /* 0x0000001f002d7802 */ /* 0x000fe40000000f00 */
[----:B------:R-:W-:Y:S02]  /*1770*/  MOV R44, 0xffffffff ;  /* 0xffffffff002c7802 */ /* 0x000fe40000000f00 */
[----:B------:R-:W-:Y:S02]  /*1780*/  MOV R48, 0x17a0 ;  /* 0x000017a000307802 */ /* 0x000fe40000000f00 */
[----:B------:R-:W-:Y:S05]  /*1790*/  CALL.REL.NOINC `($__internal_188_$__cuda_sm70_shflsync_bfly_p) ;  /* 0x000002f000007944 */ /* 0x000fea0003c00000 */
[----:B------:R-:W-:Y:S01]  /*17a0*/  FADD.FTZ R73, R50, R73 ;  /* 0x0000004932497221 */ /* 0x000fe20000010000 */
[----:B0-----:R-:W-:Y:S01]  /*17b0*/  MOV R44, 0xffffffff ;  /* 0xffffffff002c7802 */ /* 0x001fe20000000f00 */
[----:B-1----:R-:W-:Y:S01]  /*17c0*/  FADD.FTZ R71, R71, R46 ;  /* 0x0000002e47477221 */ /* 0x002fe20000010000 */
[----:B------:R-:W-:Y:S01]  /*17d0*/  HFMA2.MMA R46, -RZ, RZ, 0, 2.384185791015625e-07 ;  /* 0x00000004ff2e7435 */ /* 0x000fe200000001ff */
[----:B------:R-:W-:Y:S01]  /*17e0*/  IMAD.MOV.U32 R45, RZ, RZ, 0x1f ;  /* 0x0000001fff2d7424 */ /* 0x000fe200078e00ff */
[----:B------:R-:W-:Y:S02]  /*17f0*/  MOV R47, R73 ;  /* 0x00000049002f7202 */ /* 0x000fe40000000f00 */
[----:B------:R-:W-:-:S02]  /*1800*/  MOV R48, 0x1820 ;  /* 0x0000182000307802 */ /* 0x000fc40000000f00 */
[----:B------:R-:W-:Y:S05]  /*1810*/  CALL.REL.NOINC `($__internal_188_$__cuda_sm70_shflsync_bfly_p) ;  /* 0x0000027000007944 */ /* 0x000fea0003c00000 */
[----:B-1----:R-:W-:Y:S01]  /*1820*/  MOV R50, R46 ;  /* 0x0000002e00327202 */ /* 0x002fe20000000f00 */
[----:B------:R-:W-:Y:S01]  /*1830*/  HFMA2.MMA R46, -RZ, RZ, 0, 2.384185791015625e-07 ;  /* 0x00000004ff2e7435 */ /* 0x000fe200000001ff */
[----:B0-----:R-:W-:Y:S01]  /*1840*/  MOV R47, R71 ;  /* 0x00000047002f7202 */ /* 0x001fe20000000f00 */
[----:B------:R-:W-:Y:S01]  /*1850*/  IMAD.MOV.U32 R44, RZ, RZ, -0x1 ;  /* 0xffffffffff2c7424 */ /* 0x000fe200078e00ff */
[----:B------:R-:W-:-:S02]  /*1860*/  MOV R45, 0x1f ;  /* 0x0000001f002d7802 */ /* 0x000fc40000000f00 */
[----:B------:R-:W-:Y:S02]  /*1870*/  MOV R48, 0x1890 ;  /* 0x0000189000307802 */ /* 0x000fe40000000f00 */
[----:B------:R-:W-:Y:S05]  /*1880*/  CALL.REL.NOINC `($__internal_188_$__cuda_sm70_shflsync_bfly_p) ;  /* 0x0000020000007944 */ /* 0x000fea0003c00000 */
[----:B------:R-:W-:Y:S01]  /*1890*/  FADD.FTZ R73, R50, R73 ;  /* 0x0000004932497221 */ /* 0x000fe20000010000 */
[----:B0-----:R-:W-:Y:S01]  /*18a0*/  MOV R45, 0x1f ;  /* 0x0000001f002d7802 */ /* 0x001fe20000000f00 */
[----:B-1----:R-:W-:Y:S01]  /*18b0*/  FADD.FTZ R71, R71, R46 ;  /* 0x0000002e47477221 */ /* 0x002fe20000010000 */
[----:B------:R-:W-:Y:S01]  /*18c0*/  HFMA2.MMA R46, -RZ, RZ, 0, 4.76837158203125e-07 ;  /* 0x00000008ff2e7435 */ /* 0x000fe200000001ff */
[----:B------:R-:W-:Y:S02]  /*18d0*/  MOV R44, 0xffffffff ;  /* 0xffffffff002c7802 */ /* 0x000fe40000000f00 */
[----:B------:R-:W-:Y:S02]  /*18e0*/  MOV R47, R73 ;  /* 0x00000049002f7202 */ /* 0x000fe40000000f00 */
[----:B------:R-:W-:Y:S02]  /*18f0*/  MOV R48, 0x1910 ;  /* 0x0000191000307802 */ /* 0x000fe40000000f00 */
[----:B------:R-:W-:Y:S05]  /*1900*/  CALL.REL.NOINC `($__internal_188_$__cuda_sm70_shflsync_bfly_p) ;  /* 0x0000018000007944 */ /* 0x000fea0003c00000 */
[----:B0-----:R-:W-:Y:S01]  /*1910*/  HFMA2.MMA R45, -RZ, RZ, 0, 1.847743988037109375e-06 ;  /* 0x0000001fff2d7435 */ /* 0x001fe200000001ff */
[----:B-1----:R-:W-:Y:S01]  /*1920*/  MOV R50, R46 ;  /* 0x0000002e00327202 */ /* 0x002fe20000000f00 */
[----:B------:R-:W-:Y:S01]  /*1930*/  IMAD.MOV.U32 R46, RZ, RZ, 0x8 ;  /* 0x00000008ff2e7424 */ /* 0x000fe200078e00ff */
[----:B------:R-:W-:-:S02]  /*1940*/  MOV R47, R71 ;  /* 0x00000047002f7202 */ /* 0x000fc40000000f00 */
[----:B------:R-:W-:Y:S02]  /*1950*/  MOV R44, 0xffffffff ;  /* 0xffffffff002c7802 */ /* 0x000fe40000000f00 */
[----:B------:R-:W-:Y:S02]  /*1960*/  MOV R48, 0x1980 ;  /* 0x0000198000307802 */ /* 0x000fe40000000f00 */
[----:B------:R-:W-:Y:S05]  /*1970*/  CALL.REL.NOINC `($__internal_188_$__cuda_sm70_shflsync_bfly_p) ;  /* 0x0000011000007944 */ /* 0x000fea0003c00000 */
[----:B------:R-:W-:Y:S01]  /*1980*/  FADD.FTZ R73, R50, R73 ;  /* 0x0000004932497221 */ /* 0x000fe20000010000 */
[----:B0-----:R-:W-:Y:S01]  /*1990*/  MOV R45, 0x1f ;  /* 0x0000001f002d7802 */ /* 0x001fe20000000f00 */
[----:B-1----:R-:W-:Y:S01]  /*19a0*/  FADD.FTZ R71, R71, R46 ;  /* 0x0000002e47477221 */ /* 0x002fe20000010000 */
[----:B------:R-:W-:Y:S01]  /*19b0*/  HFMA2.MMA R46, -RZ, RZ, 0, 9.5367431640625e-07 ;  /* 0x00000010ff2e7435 */ /* 0x000fe200000001ff */
[----:B------:R-:W-:Y:S02]  /*19c0*/  MOV R44, 0xffffffff ;  /* 0xffffffff002c7802 */ /* 0x000fe40000000f00 */
[----:B------:R-:W-:Y:S02]  /*19d0*/  MOV R47, R73 ;  /* 0x00000049002f7202 */ /* 0x000fe40000000f00 */
[----:B------:R-:W-:-:S02]  /*19e0*/  MOV R48, 0x1a00 ;  /* 0x00001a0000307802 */ /* 0x000fc40000000f00 */
[----:B------:R-:W-:Y:S05]  /*19f0*/  CALL.REL.NOINC `($__internal_188_$__cuda_sm70_shflsync_bfly_p) ;  /* 0x0000009000007944 */ /* 0x000fea0003c00000 */
[----:B-1----:R-:W-:Y:S01]  /*1a00*/  IMAD.MOV.U32 R50, RZ, RZ, R46 ;  /* 0x000000ffff327224 */ /* 0x002fe200078e002e */
[----:B------:R-:W-:Y:S01]  /*1a10*/  HFMA2.MMA R46, -RZ, RZ, 0, 9.5367431640625e-07 ;  /* 0x00000010ff2e7435 */ /* 0x000fe200000001ff */
[----:B0-----:R-:W-:-:S02]  /*1a20*/  MOV R47, R71 ;  /* 0x00000047002f7202 */ /* 0x001fc40000000f00 */
[----:B------:R-:W-:Y:S02]  /*1a30*/  MOV R45, 0x1f ;  /* 0x0000001f002d7802 */ /* 0x000fe40000000f00 */
[----:B------:R-:W-:Y:S02]  /*1a40*/  MOV R44, 0xffffffff ;  /* 0xffffffff002c7802 */ /* 0x000fe40000000f00 */
[----:B------:R-:W-:Y:S02]  /*1a50*/  MOV R48, 0x1a70 ;  /* 0x00001a7000307802 */ /* 0x000fe40000000f00 */
[----:B------:R-:W-:Y:S05]  /*1a60*/  CALL.REL.NOINC `($__internal_188_$__cuda_sm70_shflsync_bfly_p) ;  /* 0x0000002000007944 */ /* 0x000fea0003c00000 */
[----:B01----:R-:W-:Y:S01]  /*1a70*/  MOV R44, R46 ;  /* 0x0000002e002c7202 */ /* 0x003fe20000000f00 */
[----:B------:R-:W-:Y:S05]  /*1a80*/  BRA `(.L_x_4151) ;  /* 0xffffefd000007947 */ /* 0x000fea000383ffff */
        .weak           $__internal_188_$__cuda_sm70_shflsync_bfly_p
        .type           $__internal_188_$__cuda_sm70_shflsync_bfly_p,@function
        .size           $__internal_188_$__cuda_sm70_shflsync_bfly_p,(.L_x_4568 - $__internal_188_$__cuda_sm70_shflsync_bfly_p)
$__internal_188_$__cuda_sm70_shflsync_bfly_p:
[----:B------:R-:W-:Y:S01]  /*1a90*/  HFMA2.MMA R49, -RZ, RZ, 0, 0 ;  /* 0x00000000ff317435 */ /* 0x000fe200000001ff */
[----:B------:R-:W-:Y:S04]  /*1aa0*/  WARPSYNC R44 ;  /* 0x0000002c00007348 */ /* 0x000fe80003800000 */
[----:B------:R0:W1:Y:S01]  /*1ab0*/  SHFL.BFLY PT, R46, R47, R46, R45 ;  /* 0x0c00002e2f2e7389 */ /* 0x00006200000e002d */
[----:B------:R-:W-:Y:S05]  /*1ac0*/  RET.REL.NODEC R48 `(_ZN10layer_norm13ln_bwd_kernelINS_13Kernel_traitsIfffffjLj256ELj1ELj4ELj1ELj16ENS_18Kernel_traits_baseILj256EfffffjLj128EEEEELb1ELb0ELb0ELb0EEEvNS_9BwdParamsE) ;  /* 0xffffe53030007950 */ /* 0x000fea0003c3ffff */
.L_x_4152:
        /* <DEDUP_REMOVED lines=11> */
.L_x_4568:


//--------------------- .text._ZN10layer_norm13ln_bwd_kernelINS_13Kernel_traitsIfffffjLj256ELj1ELj4ELj1ELj16ENS_18Kernel_traits_baseILj256EfffffjLj128EEEEELb1ELb0ELb0ELb1EEEvNS_9BwdParamsE --------------------------
	.section	.text._ZN10layer_norm13ln_bwd_kernelINS_13Kernel_traitsIfffffjLj256ELj1ELj4ELj1ELj16ENS_18Kernel_traits_baseILj256EfffffjLj128EEEEELb1ELb0ELb0ELb1EEEvNS_9BwdParamsE,"ax",@progbits
	.sectioninfo	@"SHI_REGISTERS=72"
	.align	128
        .global         _ZN10layer_norm13ln_bwd_kernelINS_13Kernel_traitsIfffffjLj256ELj1ELj4ELj1ELj16ENS_18Kernel_traits_baseILj256EfffffjLj128EEEEELb1ELb0ELb0ELb1EEEvNS_9BwdParamsE
        .type           _ZN10layer_norm13ln_bwd_kernelINS_13Kernel_traitsIfffffjLj256ELj1ELj4ELj1ELj16ENS_18Kernel_traits_baseILj256EfffffjLj128EEEEELb1ELb0ELb0ELb1EEEvNS_9BwdParamsE,@function
        .size           _ZN10layer_norm13ln_bwd_kernelINS_13Kernel_traitsIfffffjLj256ELj1ELj4ELj1ELj16ENS_18Kernel_traits_baseILj256EfffffjLj128EEEEELb1ELb0ELb0ELb1EEEvNS_9BwdParamsE,(.L_x_4569 - _ZN10layer_norm13ln_bwd_kernelINS_13Kernel_traitsIfffffjLj256ELj1ELj4ELj1ELj16ENS_18Kernel_traits_baseILj256EfffffjLj128EEEEELb1ELb0ELb0ELb1EEEvNS_9BwdParamsE)
        .other          _ZN10layer_norm13ln_bwd_kernelINS_13Kernel_traitsIfffffjLj256ELj1ELj4ELj1ELj16ENS_18Kernel_traits_baseILj256EfffffjLj128EEEEELb1ELb0ELb0ELb1EEEvNS_9BwdParamsE,@"STO_CUDA_ENTRY STV_DEFAULT"
_ZN10layer_norm13ln_bwd_kernelINS_13Kernel_traitsIfffffjLj256ELj1ELj4ELj1ELj16ENS_18Kernel_traits_baseILj256EfffffjLj128EEEEELb1ELb0ELb0ELb1EEEvNS_9BwdParamsE:
.text._ZN10layer_norm13ln_bwd_kernelINS_13Kernel_traitsIfffffjLj256ELj1ELj4ELj1ELj16ENS_18Kernel_traits_baseILj256EfffffjLj128EEEEELb1ELb0ELb0ELb1EEEvNS_9BwdParamsE:
        /* <DEDUP_REMOVED lines=18> */
.L_x_4153:
[----:B------:R-:W-:Y:S02]  /*0120*/  HFMA2.MMA R2, -RZ, RZ, 0, 9.5367431640625e-07 ;  /* 0x00000010ff027435 */ /* 0x000fe400000001ff */
[----:B------:R-:W-:Y:S01]  /*0130*/  HFMA2.MMA R48, -RZ, RZ, 0, 0 ;  /* 0x00000000ff307435 */ /* 0x000fe200000001ff */
[----:B------:R-:W-:Y:S01]  /*0140*/  CS2R R66, SRZ ;  /* 0x0000000000427805 */ /* 0x000fe2000001ff00 */
[----:B------:R-:W-:-:S06]  /*0150*/  MOV R65, RZ ;  /* 0x000000ff00417202 */ /* 0x000fcc0000000f00 */
[----:B------:R-:W-:Y:S01]  /*0160*/  IMAD.WIDE.U32 R2, R69, R2, c[0x0][0x1b0] ;  /* 0x00006c0045027625 */ /* 0x000fe200078e0002 */
[----:B------:R-:W-:Y:S01]  /*0170*/  CS2R R62, SRZ ;  /* 0x00000000003e7805 */ /* 0x000fe2000001ff00 */
[----:B------:R-:W-:Y:S01]  /*0180*/  CS2R R46, SRZ ;  /* 0x00000000002e7805 */ /* 0x000fe2000001ff00 */
[----:B------:R-:W-:Y:S01]  /*0190*/  CS2R R4, SRZ ;  /* 0x0000000000047805 */ /* 0x000fe2000001ff00 */
[----:B------:R-:W-:Y:S01]  /*01a0*/  CS2R R44, SRZ ;  /* 0x00000000002c7805 */ /* 0x000fe2000001ff00 */
[----:B------:R0:W5:Y:S01]  /*01b0*/  LDG.E.128 R12, [R2.64] ;  /* 0x00000004020c7981 */ /* 0x000162000c1e1d00 */
[----:B------:R-:W-:-:S03]  /*01c0*/  CS2R R6, SRZ ;  /* 0x0000000000067805 */ /* 0x000fc6000001ff00 */
[----:B------:R0:W5:Y:S02]  /*01d0*/  LDG.E.128 R8, [R2.64+0x200] ;  /* 0x0002000402087981 */ /* 0x000164000c1e1d00 */
[----:B0-----:R-:W-:Y:S02]  /*01e0*/  CS2R R2, SRZ ;  /* 0x0000000000027805 */ /* 0x001fe4000001ff00 */
.L_x_4158:
[----:B------:R-:W-:Y:S01]  /*01f0*/  IMAD R28, R0, c[0x0][0x168], RZ ;  /* 0x00005a00001c7a24 */ /* 0x000fe200078e02ff */
[----:B------:R-:W-:-:S04]  /*0200*/  MOV R35, 0x4 ;  /* 0x0000000400237802 */ /* 0x000fc80000000f00 */
[----:B------:R-:W-:Y:S01]  /*0210*/  SHF.R.S32.HI R29, RZ, 0x1f, R28 ;  /* 0x0000001fff1d7819 */ /* 0x000fe2000001141c */
[----:B------:R-:W-:-:S03]  /*0220*/  IMAD.WIDE R30, R0, R35, c[0x0][0x1a0] ;  /* 0x00006800001e7625 */ /* 0x000fc600078e0223 */
[----:B------:R-:W-:Y:S02]  /*0230*/  LEA.HI R54, R29, R28, RZ, 0x2 ;  /* 0x0000001c1d367211 */ /* 0x000fe400078f10ff */
[----:B------:R0:W2:Y:S02]  /*0240*/  LDG.E R61, [R30.64] ;  /* 0x000000041e3d7981 */ /* 0x0000a4000c1e1900 */
[----:B------:R-:W-:-:S04]  /*0250*/  LEA.HI.SX32 R54, R54, R69, 0x1e ;  /* 0x0000004536367211 */ /* 0x000fc800078ff2ff */
[C---:B------:R-:W-:Y:S02]  /*0260*/  SHF.L.U32 R59, R54.reuse, 0x4, RZ ;  /* 0x00000004363b7819 */ /* 0x040fe400000006ff */
[----:B------:R-:W-:Y:S02]  /*0270*/  SHF.R.U32.HI R49, RZ, 0x1c, R54 ;  /* 0x0000001cff317819 */ /* 0x000fe40000011636 */
[----:B------:R-:W-:Y:S02]  /*0280*/  IADD3 R28, P0, R59, c[0x0][0x188], RZ ;  /* 0x000062003b1c7a10 */ /* 0x000fe40007f1e0ff */
[----:B------:R-:W-:Y:S02]  /*0290*/  IADD3 R55, R54, 0x20, RZ ;  /* 0x0000002036377810 */ /* 0x000fe40007ffe0ff */
[----:B------:R-:W-:Y:S02]  /*02a0*/  IADD3.X R29, R49, c[0x0][0x18c], RZ, P0, !PT ;  /* 0x00006300311d7a10 */ /* 0x000fe400007fe4ff */
[----:B------:R-:W-:Y:S01]  /*02b0*/  MOV R40, 0x10 ;  /* 0x0000001000287802 */ /* 0x000fe20000000f00 */
[----:B------:R-:W-:Y:S01]  /*02c0*/  IMAD.WIDE R34, R0, R35, c[0x0][0x1a8] ;  /* 0x00006a0000227625 */ /* 0x000fe200078e0223 */
[----:B------:R-:W-:-:S02]  /*02d0*/  SHF.L.U32 R56, R55, 0x4, RZ ;  /* 0x0000000437387819 */ /* 0x000fc400000006ff */
[----:B0-----:R-:W3:Y:S01]  /*02e0*/  LDG.E.128 R28, [R28.64] ;  /* 0x000000041c1c7981 */ /* 0x001ee2000c1e1d00 */
[----:B------:R-:W-:Y:S01]  /*02f0*/  IMAD.WIDE.U32 R32, R54, R40, c[0x0][0x208] ;  /* 0x0000820036207625 */ /* 0x000fe200078e0028 */
[----:B------:R-:W-:Y:S02]  /*0300*/  SHF.R.U32.HI R57, RZ, 0x1c, R55 ;  /* 0x0000001cff397819 */ /* 0x000fe40000011637 */
[----:B------:R0:W4:Y:S01]  /*0310*/  LDG.E R60, [R34.64] ;  /* 0x00000004223c7981 */ /* 0x000122000c1e1900 */
[----:B------:R-:W-:-:S04]  /*0320*/  IADD3 R36, P0, R56, c[0x0][0x188], RZ ;  /* 0x0000620038247a10 */ /* 0x000fc80007f1e0ff */
[----:B------:R-:W-:Y:S01]  /*0330*/  IADD3.X R37, R57, c[0x0][0x18c], RZ, P0, !PT ;  /* 0x0000630039257a10 */ /* 0x000fe200007fe4ff */
[----:B0-----:R-:W4:Y:S05]  /*0340*/  LDG.E.128 R32, [R32.64] ;  /* 0x0000000420207981 */ /* 0x001f2a000c1e1d00 */
[----:B------:R-:W4:Y:S01]  /*0350*/  LDG.E.128 R36, [R36.64] ;  /* 0x0000000424247981 */ /* 0x000f22000c1e1d00 */
[----:B------:R-:W-:-:S06]  /*0360*/  IMAD.WIDE.U32 R40, R55, R40, c[0x0][0x208] ;  /* 0x0000820037287625 */ /* 0x000fcc00078e0028 */
[----:B------:R-:W4:Y:S01]  /*0370*/  LDG.E.128 R40, [R40.64] ;  /* 0x0000000428287981 */ /* 0x000f22000c1e1d00 */
[----:B------:R-:W-:Y:S02]  /*0380*/  ISETP.NE.U32.AND P0, PT, RZ, c[0x0][0x1c0], PT ;  /* 0x00007000ff007a0c */ /* 0x000fe40003f05070 */
[----:B------:R-:W-:Y:S02]  /*0390*/  ISETP.NE.U32.AND P1, PT, RZ, c[0x0][0x218], PT ;  /* 0x00008600ff007a0c */ /* 0x000fe40003f25070 */
[----:B------:R-:W-:Y:S02]  /*03a0*/  ISETP.NE.AND.EX P0, PT, RZ, c[0x0][0x1c4], PT, P0 ;  /* 0x00007100ff007a0c */ /* 0x000fe40003f05300 */
[----:B------:R-:W-:Y:S01]  /*03b0*/  ISETP.NE.AND.EX P1, PT, RZ, c[0x0][0x21c], PT, P1 ;  /* 0x00008700ff007a0c */ /* 0x000fe20003f25310 */
[----:B------:R-:W0:Y:S01]  /*03c0*/  LDC.U8 R64, c[0x0][0x1f0] ;  /* 0x00007c00ff407b82 */ /* 0x000e220000000000 */
[----:B------:R-:W-:Y:S02]  /*03d0*/  SHF.R.S32.HI R51, RZ, 0x1f, R0 ;  /* 0x0000001fff337819 */ /* 0x000fe40000011400 */
[----:B------:R-:W-:-:S07]  /*03e0*/  MOV R58, 0x3f800000 ;  /* 0x3f800000003a7802 */ /* 0x000fce0000000f00 */
[----:B------:R-:W-:Y:S02]  /*03f0*/  @P0 LEA R50, P2, R0, c[0x0][0x1c0], 0x2 ;  /* 0x0000700000320a11 */ /* 0x000fe400078410ff */
[----:B------:R-:W-:Y:S02]  /*0400*/  @P1 LEA R52, P3, R54, c[0x0][0x218], 0x4 ;  /* 0x0000860036341a11 */ /* 0x000fe400078620ff */
[----:B------:R-:W-:Y:S02]  /*0410*/  @P0 LEA.HI.X R51, R0, c[0x0][0x1c4], R51, 0x2, P2 ;  /* 0x0000710000330a11 */ /* 0x000fe400010f1433 */
[----:B------:R-:W-:-:S03]  /*0420*/  @P1 LEA.HI.X R53, R54, c[0x0][0x21c], RZ, 0x4, P3 ;  /* 0x0000870036351a11 */ /* 0x000fc600018f24ff */
[----:B-----5:R1:W5:Y:S04]  /*0430*/  @P0 LDG.E R58, [R50.64] ;  /* 0x00000004323a0981 */ /* 0x020368000c1e1900 */
[----:B------:R0:W5:Y:S01]  /*0440*/  @P1 LDG.E.128 R16, [R52.64] ;  /* 0x0000000434101981 */ /* 0x000162000c1e1d00 */
[C---:B-1----:R-:W-:Y:S02]  /*0450*/  LEA R50, P0, R54.reuse, c[0x0][0x190], 0x2 ;  /* 0x0000640036327a11 */ /* 0x042fe400078010ff */
[C---:B0-----:R-:W-:Y:S02]  /*0460*/  LEA R52, P2, R55.reuse, c[0x0][0x190], 0x2 ;  /* 0x0000640037347a11 */ /* 0x041fe400078410ff */
[----:B------:R-:W-:Y:S02]  /*0470*/  LEA.HI.X R51, R54, c[0x0][0x194], RZ, 0x2, P0 ;  /* 0x0000650036337a11 */ /* 0x000fe400000f14ff */
[----:B------:R-:W-:-:S02]  /*0480*/  @P1 LEA R54, P0, R55, c[0x0][0x218], 0x4 ;  /* 0x0000860037361a11 */ /* 0x000fc400078020ff */
[C---:B------:R-:W-:Y:S01]  /*0490*/  LEA.HI.X R53, R55.reuse, c[0x0][0x194], RZ, 0x2, P2 ;  /* 0x0000650037357a11 */ /* 0x040fe200010f14ff */
[----:B------:R0:W5:Y:S01]  /*04a0*/  LDG.E R50, [R50.64] ;  /* 0x0000000432327981 */ /* 0x000162000c1e1900 */
[----:B------:R-:W-:Y:S02]  /*04b0*/  @P1 LEA.HI.X R55, R55, c[0x0][0x21c], RZ, 0x4, P0 ;  /* 0x0000870037371a11 */ /* 0x000fe400000f24ff */
[----:B------:R-:W-:Y:S01]  /*04c0*/  ISETP.NE.AND P0, PT, R64, RZ, PT ;  /* 0x000000ff4000720c */ /* 0x000fe20003f05270 */
[----:B------:R1:W5:Y:S04]  /*04d0*/  LDG.E R52, [R52.64] ;  /* 0x0000000434347981 */ /* 0x000368000c1e1900 */
[----:B------:R0:W5:Y:S01]  /*04e0*/  @P1 LDG.E.128 R20, [R54.64] ;  /* 0x0000000436141981 */ /* 0x000162000c1e1d00 */
[----:B--2---:R-:W-:-:S05]  /*04f0*/  FSEL R61, R61, RZ, !P0 ;  /* 0x000000ff3d3d7208 */ /* 0x004fca0004000000 */
[C---:B---3--:R-:W-:Y:S02]  /*0500*/  FADD.FTZ R28, -R61.reuse, R28 ;  /* 0x0000001c3d1c7221 */ /* 0x048fe40000010100 */
[C---:B------:R-:W-:Y:S02]  /*0510*/  FADD.FTZ R29, -R61.reuse, R29 ;  /* 0x0000001d3d1d7221 */ /* 0x040fe40000010100 */
[C---:B----4-:R-:W-:Y:S02]  /*0520*/  FMUL.FTZ R28, R60.reuse, R28 ;  /* 0x0000001c3c1c7220 */ /* 0x050fe40000410000 */
[C---:B------:R-:W-:Y:S02]  /*0530*/  FADD.FTZ R30, -R61.reuse, R30 ;  /* 0x0000001e3d1e7221 */ /* 0x040fe40000010100 */
[----:B------:R-:W-:Y:S02]  /*0540*/  FMUL.FTZ R29, R60, R29 ;  /* 0x0000001d3c1d7220 */ /* 0x000fe40000410000 */
[----:B------:R-:W-:-:S02]  /*0550*/  FADD.FTZ R31, -R61, R31 ;  /* 0x0000001f3d1f7221 */ /* 0x000fc40000010100 */
[C---:B------:R-:W-:Y:S02]  /*0560*/  FADD.FTZ R5, R32.reuse, R5 ;  /* 0x0000000520057221 */ /* 0x040fe40000010000 */
[----:B------:R-:W-:Y:S02]  /*0570*/  FFMA.FTZ R7, R32, R28, R7 ;  /* 0x0000001c20077223 */ /* 0x000fe40000010007 */
[----:B0-----:R-:W-:Y:S02]  /*0580*/  FMUL.FTZ R51, R12, R32 ;  /* 0x000000200c337220 */ /* 0x001fe40000410000 */
[----:B------:R-:W-:Y:S02]  /*0590*/  FMUL.FTZ R32, R60, R30 ;  /* 0x0000001e3c207220 */ /* 0x000fe40000410000 */
[C---:B------:R-:W-:Y:S02]  /*05a0*/  FADD.FTZ R44, R33.reuse, R44 ;  /* 0x0000002c212c7221 */ /* 0x040fe40000010000 */
[----:B------:R-:W-:-:S02]  /*05b0*/  FFMA.FTZ R45, R33, R29, R45 ;  /* 0x0000001d212d7223 */ /* 0x000fc4000001002d */
[----:B-1----:R-:W-:Y:S02]  /*05c0*/  FMUL.FTZ R53, R13, R33 ;  /* 0x000000210d357220 */ /* 0x002fe40000410000 */
[----:B------:R-:W-:Y:S02]  /*05d0*/  FMUL.FTZ R33, R60, R31 ;  /* 0x0000001f3c217220 */ /* 0x000fe40000410000 */
[C---:B------:R-:W-:Y:S02]  /*05e0*/  FADD.FTZ R62, R34.reuse, R62 ;  /* 0x0000003e223e7221 */ /* 0x040fe40000010000 */
[----:B------:R-:W-:Y:S02]  /*05f0*/  FFMA.FTZ R46, R34, R32, R46 ;  /* 0x00000020222e7223 */ /* 0x000fe4000001002e */
[----:B------:R-:W-:Y:S02]  /*0600*/  FMUL.FTZ R54, R14, R34 ;  /* 0x000000220e367220 */ /* 0x000fe40000410000 */
[----:B------:R-:W-:-:S02]  /*0610*/  FADD.FTZ R34, -R61, R36 ;  /* 0x000000243d227221 */ /* 0x000fc40000010100 */
[----:B------:R-:W-:Y:S02]  /*0620*/  FADD.FTZ R30, RZ, R51 ;  /* 0x00000033ff1e7221 */ /* 0x000fe40000010000 */
[----:B------:R-:W-:Y:S02]  /*0630*/  FFMA.FTZ R36, R28, R51, RZ ;  /* 0x000000331c247223 */ /* 0x000fe400000100ff */
[C---:B------:R-:W-:Y:S02]  /*0640*/  FADD.FTZ R47, R35.reuse, R47 ;  /* 0x0000002f232f7221 */ /* 0x040fe40000010000 */
[----:B------:R-:W-:Y:S02]  /*0650*/  FFMA.FTZ R6, R35, R33, R6 ;  /* 0x0000002123067223 */ /* 0x000fe40000010006 */
[----:B------:R-:W-:Y:S02]  /*0660*/  FMUL.FTZ R55, R15, R35 ;  /* 0x000000230f377220 */ /* 0x000fe40000410000 */
[----:B------:R-:W-:-:S02]  /*0670*/  FADD.FTZ R35, -R61, R37 ;  /* 0x000000253d237221 */ /* 0x000fc40000010100 */
[C---:B------:R-:W-:Y:S02]  /*0680*/  FADD.FTZ R31, -R61.reuse, R38 ;  /* 0x000000263d1f7221 */ /* 0x040fe40000010100 */
[----:B------:R-:W-:Y:S02]  /*0690*/  FADD.FTZ R37, -R61, R39 ;  /* 0x000000273d257221 */ /* 0x000fe40000010100 */
[----:B------:R-:W-:Y:S02]  /*06a0*/  FADD.FTZ R39, R30, R53 ;  /* 0x000000351e277221 */ /* 0x000fe40000010000 */
        /* <DEDUP_REMOVED lines=21> */
[----:B------:R-:W-:Y:S02]  /*0800*/  FMUL.FTZ R37, R60, R37 ;  /* 0x000000253c257220 */ /* 0x000fe40000410000 */
[----:B------:R-:W-:Y:S02]  /*0810*/  FMUL.FTZ R38, R11, R43 ;  /* 0x0000002b0b267220 */ /* 0x000fe40000410000 */
[----:B------:R-:W-:Y:S02]  /*0820*/  FADD.FTZ R31, R31, R42 ;  /* 0x0000002a1f1f7221 */ /* 0x000fe40000010000 */
[----:B------:R-:W-:Y:S02]  /*0830*/  FFMA.FTZ R39, R36, R42, R39 ;  /* 0x0000002a24277223 */ /* 0x000fe40000010027 */
[C---:B------:R-:W-:Y:S02]  /*0840*/  FADD.FTZ R66, R43.reuse, R66 ;  /* 0x000000422b427221 */ /* 0x040fe40000010000 */
[----:B------:R-:W-:-:S02]  /*0850*/  FFMA.FTZ R3, R43, R37, R3 ;  /* 0x000000252b037223 */ /* 0x000fc40000010003 */
[----:B------:R-:W-:Y:S02]  /*0860*/  FADD.FTZ R61, R31, R38 ;  /* 0x000000261f3d7221 */ /* 0x000fe40000010000 */
[----:B------:R-:W-:Y:S01]  /*0870*/  FFMA.FTZ R43, R37, R38, R39 ;  /* 0x00000026252b7223 */ /* 0x000fe20000010027 */
[----:B------:R-:W-:Y:S05]  /*0880*/  BRA.DIV ~URZ, `(.L_x_4155) ;  /* 0x00000c227f007947 */ /* 0x000fea000b800000 */
[----:B------:R0:W1:Y:S02]  /*0890*/  SHFL.BFLY PT, R64, R61, 0x1, 0x1f ;  /* 0x0c201f003d407f89 */ /* 0x00006400000e0000 */
.L_x_4159:
        /* <DEDUP_REMOVED lines=18> */
.L_x_4160:
        /* <DEDUP_REMOVED lines=8> */
[----:B0-----:R-:W-:Y:S02]  /*0a40*/  FSEL R43, R64, RZ, !P0 ;  /* 0x000000ff402b7208 */ /* 0x001fe40004000000 */
[----:B------:R-:W-:-:S03]  /*0a50*/  ISETP.NE.U32.AND P0, PT, RZ, c[0x0][0x218], PT ;  /* 0x00008600ff007a0c */ /* 0x000fc60003f05070 */
[-CC-:B------:R-:W-:Y:S01]  /*0a60*/  FFMA.FTZ R28, R28, R39.reuse, R43.reuse ;  /* 0x000000271c1c7223 */ /* 0x180fe2000001002b */
[----:B------:R-:W-:Y:S01]  /*0a70*/  ISETP.NE.AND.EX P0, PT, RZ, c[0x0][0x21c], PT, P0 ;  /* 0x00008700ff007a0c */ /* 0x000fe20003f05300 */
[-CC-:B------:R-:W-:Y:S02]  /*0a80*/  FFMA.FTZ R30, R29, R39.reuse, R43.reuse ;  /* 0x000000271d1e7223 */ /* 0x180fe4000001002b */
[----:B------:R-:W-:Y:S02]  /*0a90*/  FADD.FTZ R51, R51, -R28 ;  /* 0x8000001c33337221 */ /* 0x000fe40000010000 */
[-CC-:B------:R-:W-:Y:S02]  /*0aa0*/  FFMA.FTZ R29, R32, R39.reuse, R43.reuse ;  /* 0x00000027201d7223 */ /* 0x180fe4000001002b */
[----:B------:R-:W-:Y:S02]  /*0ab0*/  FFMA.FTZ R28, R33, R39, R43 ;  /* 0x00000027211c7223 */ /* 0x000fe4000001002b */
        /* <DEDUP_REMOVED lines=19> */
.L_x_4157:
[-CC-:B0-----:R-:W-:Y:S01]  /*0bf0*/  FFMA.FTZ R29, R34, R39.reuse, R43.reuse ;  /* 0x00000027221d7223 */ /* 0x181fe2000001002b */
[----:B------:R-:W-:Y:S01]  /*0c00*/  LOP3.LUT P6, RZ, R50, 0xff00, RZ, 0xc0, !PT ;  /* 0x0000ff0032ff7812 */ /* 0x000fe200078cc0ff */
[-CC-:B------:R-:W-:Y:S01]  /*0c10*/  FFMA.FTZ R33, R36, R39.reuse, R43.reuse ;  /* 0x0000002724217223 */ /* 0x180fe2000001002b */
[C---:B------:R-:W-:Y:S01]  /*0c20*/  LOP3.LUT P4, RZ, R50.reuse, 0xff0000, RZ, 0xc0, !PT ;  /* 0x00ff000032ff7812 */ /* 0x040fe2000788c0ff */
[-C--:B------:R-:W-:Y:S01]  /*0c30*/  FFMA.FTZ R28, R35, R39.reuse, R43 ;  /* 0x00000027231c7223 */ /* 0x080fe2000001002b */
[----:B------:R-:W-:Y:S01]  /*0c40*/  LOP3.LUT P3, RZ, R50, 0xff000000, RZ, 0xc0, !PT ;  /* 0xff00000032ff7812 */ /* 0x000fe2000786c0ff */
[----:B------:R-:W-:Y:S01]  /*0c50*/  FADD.FTZ R31, R40, -R29 ;  /* 0x8000001d281f7221 */ /* 0x000fe20000010000 */
[----:B------:R-:W-:Y:S01]  /*0c60*/  LOP3.LUT P5, RZ, R50, 0xff, RZ, 0xc0, !PT ;  /* 0x000000ff32ff7812 */ /* 0x000fe200078ac0ff */
[----:B------:R-:W-:Y:S02]  /*0c70*/  FFMA.FTZ R37, R37, R39, R43 ;  /* 0x0000002725257223 */ /* 0x000fe4000001002b */
[----:B------:R-:W-:-:S02]  /*0c80*/  FADD.FTZ R35, R42, -R33 ;  /* 0x800000212a237221 */ /* 0x000fc40000010000 */
[----:B------:R-:W-:Y:S02]  /*0c90*/  FADD.FTZ R41, R41, -R28 ;  /* 0x8000001c29297221 */ /* 0x000fe40000010000 */
[----:B------:R-:W-:Y:S02]  /*0ca0*/  FMUL.FTZ R33, R60, R31 ;  /* 0x0000001f3c217220 */ /* 0x000fe40000410000 */
[----:B------:R-:W-:Y:S02]  /*0cb0*/  FADD.FTZ R37, R38, -R37 ;  /* 0x8000002526257221 */ /* 0x000fe40000010000 */
[----:B------:R-:W-:Y:S02]  /*0cc0*/  FMUL.FTZ R35, R60, R35 ;  /* 0x000000233c237220 */ /* 0x000fe40000410000 */
[----:B------:R-:W-:Y:S02]  /*0cd0*/  FMUL.FTZ R54, R54, R58 ;  /* 0x0000003a36367220 */ /* 0x000fe40000410000 */
[----:B------:R-:W-:Y:S01]  /*0ce0*/  FMUL.FTZ R28, R60, R41 ;  /* 0x000000293c1c7220 */ /* 0x000fe20000410000 */
[----:B------:R-:W-:Y:S01]  /*0cf0*/  MOV R41, c[0x0][0x160] ;  /* 0x0000580000297a02 */ /* 0x000fe20000000f00 */
[----:B------:R-:W-:-:S02]  /*0d00*/  @P0 FADD.FTZ R33, R20, R33 ;  /* 0x0000002114210221 */ /* 0x000fc40000010000 */
[----:B------:R-:W-:Y:S01]  /*0d10*/  FMUL.FTZ R60, R60, R37 ;  /* 0x000000253c3c7220 */ /* 0x000fe20000410000 */
[----:B------:R-:W-:Y:S01]  /*0d20*/  LEA R0, R41, R0, 0x2 ;  /* 0x0000000029007211 */ /* 0x000fe200078e10ff */
[----:B------:R-:W-:Y:S01]  /*0d30*/  @P0 FADD.FTZ R35, R22, R35 ;  /* 0x0000002316230221 */ /* 0x000fe20000010000 */
[----:B------:R-:W-:Y:S01]  /*0d40*/  SEL R24, R33, R24, P1 ;  /* 0x0000001821187207 */ /* 0x000fe20000800000 */
[----:B------:R-:W-:Y:S02]  /*0d50*/  FMUL.FTZ R29, R54, c[0x0][0x1e8] ;  /* 0x00007a00361d7a20 */ /* 0x000fe40000410000 */
[----:B------:R-:W-:Y:S01]  /*0d60*/  @P0 FADD.FTZ R28, R21, R28 ;  /* 0x0000001c151c0221 */ /* 0x000fe20000010000 */
[----:B------:R-:W-:Y:S01]  /*0d70*/  SEL R26, R35, R26, P1 ;  /* 0x0000001a231a7207 */ /* 0x000fe20000800000 */
[-C--:B------:R-:W-:Y:S01]  /*0d80*/  FMUL.FTZ R53, R53, R58.reuse ;  /* 0x0000003a35357220 */ /* 0x080fe20000410000 */
[----:B------:R-:W-:Y:S01]  /*0d90*/  SEL R29, R29, RZ, P6 ;  /* 0x000000ff1d1d7207 */ /* 0x000fe20003000000 */
[-C--:B------:R-:W-:Y:S01]  /*0da0*/  FMUL.FTZ R64, R64, R58.reuse ;  /* 0x0000003a40407220 */ /* 0x080fe20000410000 */
[----:B------:R-:W-:Y:S01]  /*0db0*/  IADD3 R36, P6, R59, c[0x0][0x248], RZ ;  /* 0x000092003b247a10 */ /* 0x000fe20007fde0ff */
[----:B------:R-:W-:Y:S01]  /*0dc0*/  @P0 FADD.FTZ R60, R23, R60 ;  /* 0x0000003c173c0221 */ /* 0x000fe20000010000 */
[----:B------:R-:W-:Y:S01]  /*0dd0*/  @P2 IADD3 R38, P0, R56, c[0x0][0x258], RZ ;  /* 0x0000960038262a10 */ /* 0x000fe20007f1e0ff */
[-C--:B------:R-:W-:Y:S01]  /*0de0*/  FMUL.FTZ R33, R33, R58.reuse ;  /* 0x0000003a21217220 */ /* 0x080fe20000410000 */
[C---:B------:R-:W-:Y:S01]  /*0df0*/  SEL R25, R28.reuse, R25, P1 ;  /* 0x000000191c197207 */ /* 0x040fe20000800000 */
[-C--:B------:R-:W-:Y:S01]  /*0e00*/  FMUL.FTZ R51, R51, R58.reuse ;  /* 0x0000003a33337220 */ /* 0x080fe20000410000 */
[----:B------:R-:W-:Y:S01]  /*0e10*/  IADD3.X R37, R49, c[0x0][0x24c], RZ, P6, !PT ;  /* 0x0000930031257a10 */ /* 0x000fe200037fe4ff */
[-C--:B------:R-:W-:Y:S01]  /*0e20*/  FMUL.FTZ R34, R28, R58.reuse ;  /* 0x0000003a1c227220 */ /* 0x080fe20000410000 */
[----:B------:R-:W-:Y:S01]  /*0e30*/  SEL R27, R60, R27, P1 ;  /* 0x0000001b3c1b7207 */ /* 0x000fe20000800000 */
[----:B------:R-:W-:Y:S01]  /*0e40*/  FMUL.FTZ R30, R53, c[0x0][0x1e8] ;  /* 0x00007a00351e7a20 */ /* 0x000fe20000410000 */
[----:B------:R-:W-:Y:S01]  /*0e50*/  @P2 IADD3.X R39, R57, c[0x0][0x25c], RZ, P0, !PT ;  /* 0x0000970039272a10 */ /* 0x000fe200007fe4ff */
[----:B------:R-:W-:Y:S01]  /*0e60*/  FMUL.FTZ R31, R64, c[0x0][0x1e8] ;  /* 0x00007a00401f7a20 */ /* 0x000fe20000410000 */
[----:B------:R-:W-:Y:S01]  /*0e70*/  LOP3.LUT P6, RZ, R52, 0xff0000, RZ, 0xc0, !PT ;  /* 0x00ff000034ff7812 */ /* 0x000fe200078cc0ff */
        /* <DEDUP_REMOVED lines=11> */
[----:B------:R-:W-:Y:S01]  /*0f30*/  IADD3 R56, P0, R56, c[0x0][0x248], RZ ;  /* 0x0000920038387a10 */ /* 0x000fe20007f1e0ff */
[----:B------:R-:W-:Y:S01]  /*0f40*/  FMUL.FTZ R35, R58, c[0x0][0x1e8] ;  /* 0x00007a003a237a20 */ /* 0x000fe20000410000 */
[----:B------:R-:W-:-:S02]  /*0f50*/  SEL R28, R28, RZ, P5 ;  /* 0x000000ff1c1c7207 */ /* 0x000fc40002800000 */
[----:B------:R-:W-:Y:S02]  /*0f60*/  IADD3.X R57, R57, c[0x0][0x24c], RZ, P0, !PT ;  /* 0x0000930039397a10 */ /* 0x000fe400007fe4ff */
[----:B------:R-:W-:Y:S01]  /*0f70*/  SEL R32, R32, RZ, P4 ;  /* 0x000000ff20207207 */ /* 0x000fe20002000000 */
[----:B------:R0:W-:Y:S01]  /*0f80*/  STG.E.128 [R36.64], R28 ;  /* 0x0000001c24007986 */ /* 0x0001e2000c101d04 */
[----:B------:R-:W-:Y:S02]  /*0f90*/  SEL R33, R33, RZ, P3 ;  /* 0x000000ff21217207 */ /* 0x000fe40001800000 */
[----:B------:R-:W-:Y:S01]  /*0fa0*/  SEL R34, R34, RZ, P6 ;  /* 0x000000ff22227207 */ /* 0x000fe20003000000 */
[----:B------:R0:W-:Y:S01]  /*0fb0*/  @P2 STG.E.128 [R38.64], R24 ;  /* 0x0000001826002986 */ /* 0x0001e2000c101d04 */
[----:B------:R-:W-:Y:S02]  /*0fc0*/  SEL R35, R35, RZ, P1 ;  /* 0x000000ff23237207 */ /* 0x000fe40000800000 */
[----:B------:R-:W-:-:S03]  /*0fd0*/  ISETP.GE.AND P0, PT, R0, c[0x0][0x164], PT ;  /* 0x0000590000007a0c */ /* 0x000fc60003f06270 */
[----:B------:R0:W-:Y:S10]  /*0fe0*/  STG.E.128 [R56.64], R32 ;  /* 0x0000002038007986 */ /* 0x0001f4000c101d04 */
        /* <DEDUP_REMOVED lines=16> */
.L_x_4154:
        /* <DEDUP_REMOVED lines=60> */
.L_x_4155:
[----:B------:R-:W-:Y:S01]  /*14b0*/  HFMA2.MMA R39, -RZ, RZ, 0, 5.9604644775390625e-08 ;  /* 0x00000001ff277435 */ /* 0x000fe200000001ff */
[----:B------:R-:W-:-:S02]  /*14c0*/  MOV R31, R61 ;  /* 0x0000003d001f7202 */ /* 0x000fc40000000f00 */
[----:B------:R-:W-:Y:S02]  /*14d0*/  MOV R68, 0xffffffff ;  /* 0xffffffff00447802 */ /* 0x000fe40000000f00 */
[----:B------:R-:W-:Y:S02]  /*14e0*/  MOV R30, 0x1500 ;  /* 0x00001500001e7802 */ /* 0x000fe40000000f00 */
[----:B-----5:R-:W-:Y:S05]  /*14f0*/  CALL.REL.NOINC `($__internal_189_$__cuda_sm70_shflsync_bfly_p) ;  /* 0x000003c000007944 */ /* 0x020fea0003c00000 */
[----:B------:R-:W-:Y:S01]  /*1500*/  MOV R64, R39 ;  /* 0x0000002700407202 */ /* 0x000fe20000000f00 */
[----:B------:R-:W-:Y:S05]  /*1510*/  BRA `(.L_x_4159) ;  /* 0xfffff38000007947 */ /* 0x000fea000383ffff */
.L_x_4156:
[----:B------:R-:W-:Y:S01]  /*1520*/  HFMA2.MMA R39, -RZ, RZ, 0, 5.9604644775390625e-08 ;  /* 0x00000001ff277435 */ /* 0x000fe200000001ff */
[----:B------:R-:W-:Y:S02]  /*1530*/  MOV R31, R43 ;  /* 0x0000002b001f7202 */ /* 0x000fe40000000f00 */
[----:B------:R-:W-:Y:S02]  /*1540*/  MOV R68, 0xffffffff ;  /* 0xffffffff00447802 */ /* 0x000fe40000000f00 */
[----:B------:R-:W-:Y:S02]  /*1550*/  MOV R30, 0x1570 ;  /* 0x00001570001e7802 */ /* 0x000fe40000000f00 */
[----:B01---5:R-:W-:Y:S05]  /*1560*/  CALL.REL.NOINC `($__internal_189_$__cuda_sm70_shflsync_bfly_p) ;  /* 0x0000035000007944 */ /* 0x023fea0003c00000 */
[----:B------:R-:W-:Y:S01]  /*1570*/  FADD.FTZ R61, R61, R64 ;  /* 0x000000403d3d7221 */ /* 0x000fe20000010000 */
[----:B------:R-:W-:Y:S01]  /*1580*/  MOV R68, 0xffffffff ;  /* 0xffffffff00447802 */ /* 0x000fe20000000f00 */
[----:B------:R-:W-:Y:S01]  /*1590*/  FADD.FTZ R43, R43, R39 ;  /* 0x000000272b2b7221 */ /* 0x000fe20000010000 */
[----:B------:R-:W-:Y:S01]  /*15a0*/  HFMA2.MMA R39, -RZ, RZ, 0, 1.1920928955078125e-07 ;  /* 0x00000002ff277435 */ /* 0x000fe200000001ff */
[----:B------:R-:W-:-:S02]  /*15b0*/  MOV R30, 0x15e0 ;  /* 0x000015e0001e7802 */ /* 0x000fc40000000f00 */
[----:B------:R-:W-:-:S03]  /*15c0*/  MOV R31, R61 ;  /* 0x0000003d001f7202 */ /* 0x000fc60000000f00 */
[----:B------:R-:W-:Y:S05]  /*15d0*/  CALL.REL.NOINC `($__internal_189_$__cuda_sm70_shflsync_bfly_p) ;  /* 0x000002e000007944 */ /* 0x000fea0003c00000 */
[----:B------:R-:W-:Y:S01]  /*15e0*/  MOV R64, R39 ;  /* 0x0000002700407202 */ /* 0x000fe20000000f00 */
[----:B------:R-:W-:Y:S01]  /*15f0*/  HFMA2.MMA R39, -RZ, RZ, 0, 1.1920928955078125e-07 ;  /* 0x00000002ff277435 */ /* 0x000fe200000001ff */
[----:B------:R-:W-:Y:S01]  /*1600*/  IMAD.MOV.U32 R31, RZ, RZ, R43 ;  /* 0x000000ffff1f7224 */ /* 0x000fe200078e002b */
[----:B------:R-:W-:Y:S02]  /*1610*/  MOV R68, 0xffffffff ;  /* 0xffffffff00447802 */ /* 0x000fe40000000f00 */
[----:B------:R-:W-:Y:S02]  /*1620*/  MOV R30, 0x1640 ;  /* 0x00001640001e7802 */ /* 0x000fe40000000f00 */
[----:B------:R-:W-:Y:S05]  /*1630*/  CALL.REL.NOINC `($__internal_189_$__cuda_sm70_shflsync_bfly_p) ;  /* 0x0000028000007944 */ /* 0x000fea0003c00000 */
[----:B------:R-:W-:Y:S01]  /*1640*/  FADD.FTZ R61, R64, R61 ;  /* 0x0000003d403d7221 */ /* 0x000fe20000010000 */
[----:B------:R-:W-:Y:S01]  /*1650*/  MOV R68, 0xffffffff ;  /* 0xffffffff00447802 */ /* 0x000fe20000000f00 */
[----:B------:R-:W-:Y:S01]  /*1660*/  FADD.FTZ R43, R43, R39 ;  /* 0x000000272b2b7221 */ /* 0x000fe20000010000 */
[----:B------:R-:W-:Y:S01]  /*1670*/  HFMA2.MMA R39, -RZ, RZ, 0, 2.384185791015625e-07 ;  /* 0x00000004ff277435 */ /* 0x000fe200000001ff */
[----:B------:R-:W-:Y:S02]  /*1680*/  MOV R30, 0x16b0 ;  /* 0x000016b0001e7802 */ /* 0x000fe40000000f00 */
[----:B------:R-:W-:-:S03]  /*1690*/  MOV R31, R61 ;  /* 0x0000003d001f7202 */ /* 0x000fc60000000f00 */
[----:B------:R-:W-:Y:S05]  /*16a0*/  CALL.REL.NOINC `($__internal_189_$__cuda_sm70_shflsync_bfly_p) ;  /* 0x0000021000007944 */ /* 0x000fea0003c00000 */
[----:B------:R-:W-:Y:S01]  /*16b0*/  MOV R64, R39 ;  /* 0x0000002700407202 */ /* 0x000fe20000000f00 */
[----:B------:R-:W-:Y:S01]  /*16c0*/  HFMA2.MMA R39, -RZ, RZ, 0, 2.384185791015625e-07 ;  /* 0x00000004ff277435 */ /* 0x000fe200000001ff */
[----:B------:R-:W-:-:S02]  /*16d0*/  MOV R31, R43 ;  /* 0x0000002b001f7202 */ /* 0x000fc40000000f00 */
[----:B------:R-:W-:Y:S02]  /*16e0*/  MOV R68, 0xffffffff ;  /* 0xffffffff00447802 */ /* 0x000fe40000000f00 */
[----:B------:R-:W-:Y:S02]  /*16f0*/  MOV R30, 0x1710 ;  /* 0x00001710001e7802 */ /* 0x000fe40000000f00 */
[----:B------:R-:W-:Y:S05]  /*1700*/  CALL.REL.NOINC `($__internal_189_$__cuda_sm70_shflsync_bfly_p) ;  /* 0x000001b000007944 */ /* 0x000fea0003c00000 */
[----:B------:R-:W-:Y:S01]  /*1710*/  FADD.FTZ R61, R64, R61 ;  /* 0x0000003d403d7221 */ /* 0x000fe20000010000 */
[----:B------:R-:W-:Y:S01]  /*1720*/  MOV R68, 0xffffffff ;  /* 0xffffffff00447802 */ /* 0x000fe20000000f00 */
[----:B------:R-:W-:Y:S01]  /*1730*/  FADD.FTZ R43, R43, R39 ;  /* 0x000000272b2b7221 */ /* 0x000fe20000010000 */
[----:B------:R-:W-:Y:S01]  /*1740*/  HFMA2.MMA R39, -RZ, RZ, 0, 4.76837158203125e-07 ;  /* 0x00000008ff277435 */ /* 0x000fe200000001ff */
[----:B------:R-:W-:Y:S02]  /*1750*/  MOV R30, 0x1780 ;  /* 0x00001780001e7802 */ /* 0x000fe40000000f00 */
[----:B------:R-:W-:-:S03]  /*1760*/  MOV R31, R61 ;  /* 0x0000003d001f7202 */ /* 0x000fc60000000f00 */
[----:B------:R-:W-:Y:S05]  /*1770*/  CALL.REL.NOINC `($__internal_189_$__cuda_sm70_shflsync_bfly_p) ;  /* 0x0000014000007944 */ /* 0x000fea0003c00000 */
[----:B------:R-:W-:Y:S01]  /*1780*/  IMAD.MOV.U32 R64, RZ, RZ, R39 ;  /* 0x000000ffff407224 */ /* 0x000fe200078e0027 */
[----:B------:R-:W-:Y:S01]  /*1790*/  HFMA2.MMA R39, -RZ, RZ, 0, 4.76837158203125e-07 ;  /* 0x00000008ff277435 */ /* 0x000fe200000001ff */
[----:B------:R-:W-:-:S02]  /*17a0*/  MOV R31, R43 ;  /* 0x0000002b001f7202 */ /* 0x000fc40000000f00 */
[----:B------:R-:W-:Y:S02]  /*17b0*/  MOV R68, 0xffffffff ;  /* 0xffffffff00447802 */ /* 0x000fe40000000f00 */
[----:B------:R-:W-:Y:S02]  /*17c0*/  MOV R30, 0x17e0 ;  /* 0x000017e0001e7802 */ /* 0x000fe40000000f00 */
[----:B------:R-:W-:Y:S05]  /*17d0*/  CALL.REL.NOINC `($__internal_189_$__cuda_sm70_shflsync_bfly_p) ;  /* 0x000000e000007944 */ /* 0x000fea0003c00000 */
[----:B------:R-:W-:Y:S01]  /*17e0*/  FADD.FTZ R61, R64, R61 ;  /* 0x0000003d403d7221 */ /* 0x000fe20000010000 */
[----:B------:R-:W-:Y:S01]  /*17f0*/  MOV R68, 0xffffffff ;  /* 0xffffffff00447802 */ /* 0x000fe20000000f00 */
[----:B------:R-:W-:Y:S01]  /*1800*/  FADD.FTZ R43, R43, R39 ;  /* 0x000000272b2b7221 */ /* 0x000fe20000010000 */
[----:B------:R-:W-:Y:S01]  /*1810*/  HFMA2.MMA R39, -RZ, RZ, 0, 9.5367431640625e-07 ;  /* 0x00000010ff277435 */ /* 0x000fe200000001ff */
[----:B------:R-:W-:Y:S02]  /*1820*/  MOV R30, 0x1850 ;  /* 0x00001850001e7802 */ /* 0x000fe40000000f00 */
[----:B------:R-:W-:-:S03]  /*1830*/  MOV R31, R61 ;  /* 0x0000003d001f7202 */ /* 0x000fc60000000f00 */
[----:B------:R-:W-:Y:S05]  /*1840*/  CALL.REL.NOINC `($__internal_189_$__cuda_sm70_shflsync_bfly_p) ;  /* 0x0000007000007944 */ /* 0x000fea0003c00000 */
[----:B------:R-:W-:Y:S01]  /*1850*/  MOV R64, R39 ;  /* 0x0000002700407202 */ /* 0x000fe20000000f00 */
[----:B------:R-:W-:Y:S01]  /*1860*/  HFMA2.MMA R39, -RZ, RZ, 0, 9.5367431640625e-07 ;  /* 0x00000010ff277435 */ /* 0x000fe200000001ff */
[----:B------:R-:W-:-:S02]  /*1870*/  MOV R31, R43 ;  /* 0x0000002b001f7202 */ /* 0x000fc40000000f00 */
[----:B------:R-:W-:Y:S02]  /*1880*/  MOV R68, 0xffffffff ;  /* 0xffffffff00447802 */ /* 0x000fe40000000f00 */
[----:B------:R-:W-:Y:S02]  /*1890*/  MOV R30, 0x18b0 ;  /* 0x000018b0001e7802 */ /* 0x000fe40000000f00 */
[----:B------:R-:W-:Y:S05]  /*18a0*/  CALL.REL.NOINC `($__internal_189_$__cuda_sm70_shflsync_bfly_p) ;  /* 0x0000001000007944 */ /* 0x000fea0003c00000 */
[----:B------:R-:W-:Y:S05]  /*18b0*/  BRA `(.L_x_4160) ;  /* 0xfffff10000007947 */ /* 0x000fea000383ffff */
        .weak           $__internal_189_$__cuda_sm70_shflsync_bfly_p
        .type           $__internal_189_$__cuda_sm70_shflsync_bfly_p,@function
        .size           $__internal_189_$__cuda_sm70_shflsync_bfly_p,(.L_x_4569 - $__internal_189_$__cuda_sm70_shflsync_bfly_p)
$__internal_189_$__cuda_sm70_shflsync_bfly_p:
[----:B------:R-:W-:Y:S01]  /*18c0*/  HFMA2.MMA R69, -RZ, RZ, 0, 1.847743988037109375e-06 ;  /* 0x0000001fff457435 */ /* 0x000fe200000001ff */
[----:B------:R-:W-:Y:S06]  /*18d0*/  WARPSYNC R68 ;  /* 0x0000004400007348 */ /* 0x000fec0003800000 */
[----:B------:R0:W1:Y:S04]  /*18e0*/  SHFL.BFLY PT, R39, R31, R39, R69 ;  /* 0x0c0000271f277389 */ /* 0x00006800000e0045 */
[----:B0-----:R-:W0:Y:S01]  /*18f0*/  S2R R69, SR_TID.X ;  /* 0x0000000000457919 */ /* 0x001e220000002100 */
[----:B------:R-:W-:-:S02]  /*1900*/  MOV R31, 0x0 ;  /* 0x00000000001f7802 */ /* 0x000fc40000000f00 */
[----:B0-----:R-:W-:Y:S02]  /*1910*/  LOP3.LUT R69, R69, 0x1f, RZ, 0xc0, !PT ;  /* 0x0000001f45457812 */ /* 0x001fe400078ec0ff */
[----:B-1----:R-:W-:Y:S05]  /*1920*/  RET.REL.NODEC R30 `(_ZN10layer_norm13ln_bwd_kernelINS_13Kernel_traitsIfffffjLj256ELj1ELj4ELj1ELj16ENS_18Kernel_traits_baseILj256EfffffjLj128EEEEELb1ELb0ELb0ELb1EEEvNS_9BwdParamsE) ;  /* 0xffffe6d01e007950 */ /* 0x002fea0003c3ffff */
.L_x_4161:
        /* <DEDUP_REMOVED lines=13> */
.L_x_4569:


//--------------------- .text._ZN10layer_norm22ln_bwd_finalize_kernelINS_22Kernel_traits_finalizeILj256EfffffjLb0ELj1024ELj4ENS_18Kernel_traits_baseILj256EfffffjLj1024EEEEELb0ELb0EEEvNS_9BwdParamsE --------------------------
	.section	.text._ZN10layer_norm22ln_bwd_finalize_kernelINS_22Kernel_traits_finalizeILj256EfffffjLb0ELj1024ELj4ENS_18Kernel_traits_baseILj256EfffffjLj1024EEEEELb0ELb0EEEvNS_9BwdParamsE,"ax",@progbits
	.sectioninfo	@"SHI_REGISTERS=30"
	.align	128
        .global         _ZN10layer_norm22ln_bwd_finalize_kernelINS_22Kernel_traits_finalizeILj256EfffffjLb0ELj1024ELj4ENS_18Kernel_traits_baseILj256EfffffjLj1024EEEEELb0ELb0EEEvNS_9BwdParamsE
        .type           _ZN10layer_norm22ln_bwd_finalize_kernelINS_22Kernel_traits_finalizeILj256EfffffjLb0ELj1024ELj4ENS_18Kernel_traits_baseILj256EfffffjLj1024EEEEELb0ELb0EEEvNS_9BwdParamsE,@function
        .size           _ZN10layer_norm22ln_bwd_finalize_kernelINS_22Kernel_traits_finalizeILj256EfffffjLb0ELj1024ELj4ENS_18Kernel_traits_baseILj256EfffffjLj1024EEEEELb0ELb0EEEvNS_9BwdParamsE,(.L_x_4570 - _ZN10layer_norm22ln_bwd_finalize_kernelINS_22Kernel_traits_finalizeILj256EfffffjLb0ELj1024ELj4ENS_18Kernel_traits_baseILj256EfffffjLj1024EEEEELb0ELb0EEEvNS_9BwdParamsE)
        .other          _ZN10layer_norm22ln_bwd_finalize_kernelINS_22Kernel_traits_finalizeILj256EfffffjLb0ELj1024ELj4ENS_18Kernel_traits_baseILj256EfffffjLj1024EEEEELb0ELb0EEEvNS_9BwdParamsE,@"STO_CUDA_ENTRY STV_DEFAULT"
_ZN10layer_norm22ln_bwd_finalize_kernelINS_22Kernel_traits_finalizeILj256EfffffjLb0ELj1024ELj4ENS_18Kernel_traits_baseILj256EfffffjLj1024EEEEELb0ELb0EEEvNS_9BwdParamsE:
.text._ZN10layer_norm22ln_bwd_finalize_kernelINS_22Kernel_traits_finalizeILj256EfffffjLb0ELj1024ELj4ENS_18Kernel_traits_baseILj256EfffffjLj1024EEEEELb0ELb0EEEvNS_9BwdParamsE:
        /* <DEDUP_REMOVED lines=19> */
.L_x_4175:
        /* <DEDUP_REMOVED lines=28> */
.L_x_4166:
        /* <DEDUP_REMOVED lines=35> */
.L_x_4165:
[----:B------:R-:W-:Y:S05]  /*0520*/  BSYNC B1 ;  /* 0x0000000000017941 */ /* 0x000fea0003800000 */
.L_x_4164:
        /* <DEDUP_REMOVED lines=23> */
.L_x_4168:
[----:B------:R-:W-:Y:S05]  /*06a0*/  BSYNC B1 ;  /* 0x0000000000017941 */ /* 0x000fea0003800000 */
.L_x_4167:
        /* <DEDUP_REMOVED lines=11> */
.L_x_4169:
[----:B------:R-:W-:Y:S05]  /*0760*/  BSYNC B1 ;  /* 0x0000000000017941 */ /* 0x000fea0003800000 */
.L_x_4163:
[----:B------:R-:W-:Y:S05]  /*0770*/  BSYNC B0 ;  /* 0x0000000000007941 */ /* 0x000fea0003800000 */
.L_x_4162:
        /* <DEDUP_REMOVED lines=11> */
.L_x_4176:
        /* <DEDUP_REMOVED lines=18> */
.L_x_4177:
[----:B---3--:R-:W-:Y:S02]  /*0950*/  FADD.FTZ R4, R4, R9 ;  /* 0x0000000904047221 */ /* 0x008fe40000010000 */
[----:B-12---:R-:W-:-:S03]  /*0960*/  FADD.FTZ R6, R5, R6 ;  /* 0x0000000605067221 */ /* 0x006fc60000010000 */
[----:B------:R1:W-:Y:S04]  /*0970*/  @!P1 STS [R17.X4+0x2000], R4 ;  /* 0x0020000411009388 */ /* 0x0003e80000004800 */
[----:B------:R1:W-:Y:S02]  /*0980*/  @!P1 STS [R17.X4+0x2080], R6 ;  /* 0x0020800611009388 */ /* 0x0003e40000004800 */
.L_x_4170:
        /* <DEDUP_REMOVED lines=15> */
.L_x_4174:
[----:B------:R-:W-:Y:S05]  /*0a80*/  BSYNC B0 ;  /* 0x0000000000007941 */ /* 0x000fea0003800000 */
.L_x_4173:
[C---:B------:R-:W-:Y:S02]  /*0a90*/  ISETP.GT.U32.AND P1, PT, R18.reuse, -0x101, PT ;  /* 0xfffffeff1200780c */ /* 0x040fe40003f24070 */
[----:B------:R-:W-:Y:S02]  /*0aa0*/  IADD3 R18, R18, 0x100, RZ ;  /* 0x0000010012127810 */ /* 0x000fe40007ffe0ff */
[----:B------:R-:W-:-:S09]  /*0ab0*/  IADD3 R19, R19, 0x80, RZ ;  /* 0x0000008013137810 */ /* 0x000fd20007ffe0ff */
[----:B01----:R-:W-:Y:S05]  /*0ac0*/  @P1 BRA `(.L_x_4175) ;  /* 0xfffff66000001947 */ /* 0x003fea000383ffff */
[----:B------:R-:W-:Y:S05]  /*0ad0*/  EXIT ;  /* 0x000000000000794d */ /* 0x000fea0003800000 */
.L_x_4171:
[----:B--2---:R-:W-:Y:S01]  /*0ae0*/  IMAD.MOV.U32 R9, RZ, RZ, R5 ;  /* 0x000000ffff097224 */ /* 0x004fe200078e0005 */
[----:B------:R-:W-:Y:S01]  /*0af0*/  MOV R8, 0x1 ;  /* 0x0000000100087802 */ /* 0x000fe20000000f00 */
[----:B------:R-:W-:Y:S01]  /*0b00*/  IMAD.MOV.U32 R7, RZ, RZ, 0x1f ;  /* 0x0000001fff077424 */ /* 0x000fe200078e00ff */
[----:B------:R-:W-:Y:S02]  /*0b10*/  MOV R10, 0xffffffff ;  /* 0xffffffff000a7802 */ /* 0x000fe40000000f00 */
[----:B------:R-:W-:Y:S02]  /*0b20*/  MOV R2, 0xb40 ;  /* 0x00000b4000027802 */ /* 0x000fe40000000f00 */
[----:B01----:R-:W-:Y:S05]  /*0b30*/  CALL.REL.NOINC `($__internal_190_$__cuda_sm70_shflsync_bfly_p) ;  /* 0x000003b000007944 */ /* 0x003fea0003c00000 */
[----:B-1----:R-:W-:Y:S01]  /*0b40*/  IMAD.MOV.U32 R2, RZ, RZ, R7 ;  /* 0x000000ffff027224 */ /* 0x002fe200078e0007 */
[----:B0-----:R-:W-:Y:S05]  /*0b50*/  BRA `(.L_x_4176) ;  /* 0xfffffcd000007947 */ /* 0x001fea000383ffff */
.L_x_4172:
[----:B------:R-:W-:Y:S01]  /*0b60*/  HFMA2.MMA R8, -RZ, RZ, 0, 1.1920928955078125e-07 ;  /* 0x00000002ff087435 */ /* 0x000fe200000001ff */
[----:B------:R-:W-:Y:S01]  /*0b70*/  MOV R7, 0x1f ;  /* 0x0000001f00077802 */ /* 0x000fe20000000f00 */
[----:B------:R-:W-:Y:S01]  /*0b80*/  IMAD.MOV.U32 R10, RZ, RZ, -0x1 ;  /* 0xffffffffff0a7424 */ /* 0x000fe200078e00ff */
[----:B------:R-:W-:-:S03]  /*0b90*/  MOV R2, 0xbb0 ;  /* 0x00000bb000027802 */ /* 0x000fc60000000f00 */
[----:B012---:R-:W-:Y:S05]  /*0ba0*/  CALL.REL.NOINC `($__internal_190_$__cuda_sm70_shflsync_bfly_p) ;  /* 0x0000034000007944 */ /* 0x007fea0003c00000 */
[----:B0-----:R-:W-:Y:S01]  /*0bb0*/  HFMA2.MMA R8, -RZ, RZ, 0, 2.384185791015625e-07 ;  /* 0x00000004ff087435 */ /* 0x001fe200000001ff */
[----:B-1----:R-:W-:Y:S01]  /*0bc0*/  FADD.FTZ R9, R9, R7 ;  /* 0x0000000709097221 */ /* 0x002fe20000010000 */
[----:B------:R-:W-:Y:S01]  /*0bd0*/  MOV R7, 0x1f ;  /* 0x0000001f00077802 */ /* 0x000fe20000000f00 */
[----:B------:R-:W-:Y:S01]  /*0be0*/  IMAD.MOV.U32 R10, RZ, RZ, -0x1 ;  /* 0xffffffffff0a7424 */ /* 0x000fe200078e00ff */
[----:B------:R-:W-:-:S02]  /*0bf0*/  MOV R2, 0xc10 ;  /* 0x00000c1000027802 */ /* 0x000fc40000000f00 */
[----:B------:R-:W-:Y:S05]  /*0c00*/  CALL.REL.NOINC `($__internal_190_$__cuda_sm70_shflsync_bfly_p) ;  /* 0x000002e000007944 */ /* 0x000fea0003c00000 */
[----:B0-----:R-:W-:Y:S01]  /*0c10*/  HFMA2.MMA R8, -RZ, RZ, 0, 4.76837158203125e-07 ;  /* 0x00000008ff087435 */ /* 0x001fe200000001ff */
[----:B-1----:R-:W-:Y:S01]  /*0c20*/  FADD.FTZ R9, R9, R7 ;  /* 0x0000000709097221 */ /* 0x002fe20000010000 */
[----:B------:R-:W-:Y:S01]  /*0c30*/  MOV R7, 0x1f ;  /* 0x0000001f00077802 */ /* 0x000fe20000000f00 */
[----:B------:R-:W-:Y:S01]  /*0c40*/  IMAD.MOV.U32 R10, RZ, RZ, -0x1 ;  /* 0xffffffffff0a7424 */ /* 0x000fe200078e00ff */
[----:B------:R-:W-:-:S02]  /*0c50*/  MOV R2, 0xc70 ;  /* 0x00000c7000027802 */ /* 0x000fc40000000f00 */
[----:B------:R-:W-:Y:S05]  /*0c60*/  CALL.REL.NOINC `($__internal_190_$__cuda_sm70_shflsync_bfly_p) ;  /* 0x0000028000007944 */ /* 0x000fea0003c00000 */
[----:B-1----:R-:W-:Y:S01]  /*0c70*/  FADD.FTZ R6, R9, R7 ;  /* 0x0000000709067221 */ /* 0x002fe20000010000 */
[----:B0-----:R-:W-:Y:S01]  /*0c80*/  HFMA2.MMA R8, -RZ, RZ, 0, 9.5367431640625e-07 ;  /* 0x00000010ff087435 */ /* 0x001fe200000001ff */
[----:B------:R-:W-:Y:S01]  /*0c90*/  MOV R7, 0x1f ;  /* 0x0000001f00077802 */ /* 0x000fe20000000f00 */
[----:B------:R-:W-:Y:S01]  /*0ca0*/  IMAD.MOV.U32 R10, RZ, RZ, -0x1 ;  /* 0xffffffffff0a7424 */ /* 0x000fe200078e00ff */
[----:B------:R-:W-:-:S02]  /*0cb0*/  MOV R2, 0xce0 ;  /* 0x00000ce000027802 */ /* 0x000fc40000000f00 */
[----:B------:R-:W-:Y:S02]  /*0cc0*/  MOV R9, R6 ;  /* 0x0000000600097202 */ /* 0x000fe40000000f00 */
[----:B------:R-:W-:Y:S05]  /*0cd0*/  CALL.REL.NOINC `($__internal_190_$__cuda_sm70_shflsync_bfly_p) ;  /* 0x0000021000007944 */ /* 0x000fea0003c00000 */
[----:B0-----:R-:W-:Y:S01]  /*0ce0*/  HFMA2.MMA R8, -RZ, RZ, 0, 5.9604644775390625e-08 ;  /* 0x00000001ff087435 */ /* 0x001fe200000001ff */
[----:B-1----:R-:W-:Y:S01]  /*0cf0*/  MOV R5, R7 ;  /* 0x0000000700057202 */ /* 0x002fe20000000f00 */
[----:B------:R-:W-:Y:S01]  /*0d00*/  IMAD.MOV.U32 R9, RZ, RZ, R4 ;  /* 0x000000ffff097224 */ /* 0x000fe200078e0004 */
[----:B------:R-:W-:Y:S01]  /*0d10*/  MOV R7, 0x1f ;  /* 0x0000001f00077802 */ /* 0x000fe20000000f00 */
[----:B------:R-:W-:Y:S01]  /*0d20*/  IMAD.MOV.U32 R10, RZ, RZ, -0x1 ;  /* 0xffffffffff0a7424 */ /* 0x000fe200078e00ff */
[----:B------:R-:W-:Y:S02]  /*0d30*/  MOV R2, 0xd50 ;  /* 0x00000d5000027802 */ /* 0x000fe40000000f00 */
[----:B------:R-:W-:Y:S05]  /*0d40*/  CALL.REL.NOINC `($__internal_190_$__cuda_sm70_shflsync_bfly_p) ;  /* 0x000001a000007944 */ /* 0x000fea0003c00000 */
[----:B0-----:R-:W-:Y:S01]  /*0d50*/  HFMA2.MMA R8, -RZ, RZ, 0, 1.1920928955078125e-07 ;  /* 0x00000002ff087435 */ /* 0x001fe200000001ff */
[----:B-1----:R-:W-:Y:S01]  /*0d60*/  FADD.FTZ R9, R4, R7 ;  /* 0x0000000704097221 */ /* 0x002fe20000010000 */
[----:B------:R-:W-:Y:S01]  /*0d70*/  MOV R7, 0x1f ;  /* 0x0000001f00077802 */ /* 0x000fe20000000f00 */
[----:B------:R-:W-:Y:S01]  /*0d80*/  IMAD.MOV.U32 R10, RZ, RZ, -0x1 ;  /* 0xffffffffff0a7424 */ /* 0x000fe200078e00ff */
[----:B------:R-:W-:Y:S02]  /*0d90*/  MOV R2, 0xdb0 ;  /* 0x00000db000027802 */ /* 0x000fe40000000f00 */
[----:B------:R-:W-:Y:S05]  /*0da0*/  CALL.REL.NOINC `($__internal_190_$__cuda_sm70_shflsync_bfly_p) ;  /* 0x0000014000007944 */ /* 0x000fea0003c00000 */
        /* <DEDUP_REMOVED lines=12> */
[----:B0-----:R-:W-:Y:S01]  /*0e70*/  HFMA2.MMA R8, -RZ, RZ, 0, 9.5367431640625e-07 ;  /* 0x00000010ff087435 */ /* 0x001fe200000001ff */
[----:B-1----:R-:W-:Y:S01]  /*0e80*/  FADD.FTZ R9, R9, R7 ;  /* 0x0000000709097221 */ /* 0x002fe20000010000 */
[----:B------:R-:W-:Y:S01]  /*0e90*/  MOV R7, 0x1f ;  /* 0x0000001f00077802 */ /* 0x000fe20000000f00 */
[----:B------:R-:W-:Y:S01]  /*0ea0*/  IMAD.MOV.U32 R10, RZ, RZ, -0x1 ;  /* 0xffffffffff0a7424 */ /* 0x000fe200078e00ff */
[----:B------:R-:W-:-:S02]  /*0eb0*/  MOV R2, 0xed0 ;  /* 0x00000ed000027802 */ /* 0x000fc40000000f00 */
[----:B------:R-:W-:Y:S05]  /*0ec0*/  CALL.REL.NOINC `($__internal_190_$__cuda_sm70_shflsync_bfly_p) ;  /* 0x0000002000007944 */ /* 0x000fea0003c00000 */
[----:B-1----:R-:W-:Y:S01]  /*0ed0*/  MOV R4, R7 ;  /* 0x0000000700047202 */ /* 0x002fe20000000f00 */
[----:B0-----:R-:W-:Y:S05]  /*0ee0*/  BRA `(.L_x_4177) ;  /* 0xfffffa6000007947 */ /* 0x001fea000383ffff */
        .weak           $__internal_190_$__cuda_sm70_shflsync_bfly_p
        .type           $__internal_190_$__cuda_sm70_shflsync_bfly_p,@function
        .size           $__internal_190_$__cuda_sm70_shflsync_bfly_p,(.L_x_4570 - $__internal_190_$__cuda_sm70_shflsync_bfly_p)
$__internal_190_$__cuda_sm70_shflsync_bfly_p:
[----:B------:R-:W-:Y:S01]  /*0ef0*/  HFMA2.MMA R3, -RZ, RZ, 0, 0 ;  /* 0x00000000ff037435 */ /* 0x000fe200000001ff */
[----:B------:R-:W-:Y:S04]  /*0f00*/  WARPSYNC R10 ;  /* 0x0000000a00007348 */ /* 0x000fe80003800000 */
[----:B------:R0:W1:Y:S01]  /*0f10*/  SHFL.BFLY PT, R7, R9, R8, R7 ;  /* 0x0c00000809077389 */ /* 0x00006200000e0007 */
[----:B------:R-:W-:Y:S05]  /*0f20*/  RET.REL.NODEC R2 `(_ZN10layer_norm22ln_bwd_finalize_kernelINS_22Kernel_traits_finalizeILj256EfffffjLb0ELj1024ELj4ENS_18Kernel_traits_baseILj256EfffffjLj1024EEEEELb0ELb0EEEvNS_9BwdParamsE) ;  /* 0xfffff0d002007950 */ /* 0x000fea0003c3ffff */
.L_x_4178:
        /* <DEDUP_REMOVED lines=13> */
.L_x_4570:


//--------------------- .text._ZN10layer_norm13ln_bwd_kernelINS_13Kernel_traitsIfffffjLj256ELj1ELj4ELj1ELj16ENS_18Kernel_traits_baseILj256EfffffjLj128EEEEELb1ELb0ELb1ELb0EEEvNS_9BwdParamsE --------------------------
	.section	.text._ZN10layer_norm13ln_bwd_kernelINS_13Kernel_traitsIfffffjLj256ELj1ELj4ELj1ELj16ENS_18Kernel_traits_baseILj256EfffffjLj128EEEEELb1ELb0ELb1ELb0EEEvNS_9BwdParamsE,"ax",@progbits
	.sectioninfo	@"SHI_REGISTERS=86"
	.align	128
        .global         _ZN10layer_norm13ln_bwd_kernelINS_13Kernel_traitsIfffffjLj256ELj1ELj4ELj1ELj16ENS_18Kernel_traits_baseILj256EfffffjLj128EEEEELb1ELb0ELb1ELb0EEEvNS_9BwdParamsE
        .type           _ZN10layer_norm13ln_bwd_kernelINS_13Kernel_traitsIfffffjLj256ELj1ELj4ELj1ELj16ENS_18Kernel_traits_baseILj256EfffffjLj128EEEEELb1ELb0ELb1ELb0EEEvNS_9BwdParamsE,@function
        .size           _ZN10layer_norm13ln_bwd_kernelINS_13Kernel_traitsIfffffjLj256ELj1ELj4ELj1ELj16ENS_18Kernel_traits_baseILj256EfffffjLj128EEEEELb1ELb0ELb1ELb0EEEvNS_9BwdParamsE,(.L_x_4571 - _ZN10layer_norm13ln_bwd_kernelINS_13Kernel_traitsIfffffjLj256ELj1ELj4ELj1ELj16ENS_18Kernel_traits_baseILj256EfffffjLj128EEEEELb1ELb0ELb1ELb0EEEvNS_9BwdParamsE)
        .other          _ZN10layer_norm13ln_bwd_kernelINS_13Kernel_traitsIfffffjLj256ELj1ELj4ELj1ELj16ENS_18Kernel_traits_baseILj256EfffffjLj128EEEEELb1ELb0ELb1ELb0EEEvNS_9BwdParamsE,@"STO_CUDA_ENTRY STV_DEFAULT"
_ZN10layer_norm13ln_bwd_kernelINS_13Kernel_traitsIfffffjLj256ELj1ELj4ELj1ELj16ENS_18Kernel_traits_baseILj256EfffffjLj128EEEEELb1ELb0ELb1ELb0EEEvNS_9BwdParamsE:
.text._ZN10layer_norm13ln_bwd_kernelINS_13Kernel_traitsIfffffjLj256ELj1ELj4ELj1ELj16ENS_18Kernel_traits_baseILj256EfffffjLj128EEEEELb1ELb0ELb1ELb0EEEvNS_9BwdParamsE:
        /* <DEDUP_REMOVED lines=32> */
[----:B------:R-:W-:-:S07]  /*0200*/  IMAD.MOV.U32 R21, RZ, RZ, RZ ;  /* 0x000000ffff157224 */ /* 0x000fce00078e00ff */
.L_x_4209:
[----:B------:R-:W-:-:S10]  /*0210*/  HFMA2.MMA R57, -RZ, RZ, 0, 2.384185791015625e-07 ;  /* 0x00000004ff397435 */ /* 0x000fd400000001ff */
        /* <DEDUP_REMOVED lines=33> */
.L_x_4183:
[----:B------:R-:W-:Y:S05]  /*0430*/  BSYNC B1 ;  /* 0x0000000000017941 */ /* 0x000fea0003800000 */
.L_x_4182:
        /* <DEDUP_REMOVED lines=11> */
.L_x_4181:
        /* <DEDUP_REMOVED lines=61> */
.L_x_4186:
[----:B0-----:R-:W-:Y:S05]  /*08c0*/  BSYNC B1 ;  /* 0x0000000000017941 */ /* 0x001fea0003800000 */
.L_x_4185:
        /* <DEDUP_REMOVED lines=12> */
[----:B------:R-:W-:Y:S02]  /*0990*/  FADD.FTZ R68, -R0, R49 ;  /* 0x0000003100447221 */ /* 0x000fe40000010100 */
        /* <DEDUP_REMOVED lines=26> */
.L_x_4184:
[----:B0-----:R-:W-:Y:S05]  /*0b40*/  BSYNC B0 ;  /* 0x0000000000007941 */ /* 0x001fea0003800000 */
.L_x_4180:
[----:B------:R-:W-:Y:S05]  /*0b50*/  BRA.DIV ~URZ, `(.L_x_4187) ;  /* 0x000011627f007947 */ /* 0x000fea000b800000 */
[----:B------:R0:W3:Y:S02]  /*0b60*/  SHFL.BFLY PT, R0, R81, 0x1, 0x1f ;  /* 0x0c201f0051007f89 */ /* 0x0000e400000e0000 */
.L_x_4210:
[----:B------:R-:W-:Y:S05]  /*0b70*/  BRA.DIV ~URZ, `(.L_x_4188) ;  /* 0x000011c27f007947 */ /* 0x000fea000b800000 */
[----:B--2---:R-:W2:Y:S01]  /*0b80*/  SHFL.BFLY PT, R2, R79, 0x1, 0x1f ;  /* 0x0c201f004f027f89 */ /* 0x004ea200000e0000 */
[----:B---3--:R-:W-:-:S05]  /*0b90*/  FADD.FTZ R51, R0, R81 ;  /* 0x0000005100337221 */ /* 0x008fca0000010000 */
[----:B------:R-:W3:Y:S01]  /*0ba0*/  SHFL.BFLY PT, R0, R51, 0x2, 0x1f ;  /* 0x0c401f0033007f89 */ /* 0x000ee200000e0000 */
[----:B--2---:R-:W-:-:S05]  /*0bb0*/  FADD.FTZ R2, R2, R79 ;  /* 0x0000004f02027221 */ /* 0x004fca0000010000 */
[----:B------:R-:W2:Y:S01]  /*0bc0*/  SHFL.BFLY PT, R5, R2, 0x2, 0x1f ;  /* 0x0c401f0002057f89 */ /* 0x000ea200000e0000 */
[----:B-1-3--:R-:W-:-:S05]  /*0bd0*/  FADD.FTZ R48, R0, R51 ;  /* 0x0000003300307221 */ /* 0x00afca0000010000 */
[----:B------:R-:W1:Y:S01]  /*0be0*/  SHFL.BFLY PT, R49, R48, 0x4, 0x1f ;  /* 0x0c801f0030317f89 */ /* 0x000e6200000e0000 */
[----:B--2---:R-:W-:-:S05]  /*0bf0*/  FADD.FTZ R5, R2, R5 ;  /* 0x0000000502057221 */ /* 0x004fca0000010000 */
[----:B------:R-:W2:Y:S01]  /*0c00*/  SHFL.BFLY PT, R0, R5, 0x4, 0x1f ;  /* 0x0c801f0005007f89 */ /* 0x000ea200000e0000 */
[----:B-1----:R-:W-:Y:S02]  /*0c10*/  FADD.FTZ R49, R48, R49 ;  /* 0x0000003130317221 */ /* 0x002fe40000010000 */
[----:B--2---:R-:W-:-:S03]  /*0c20*/  FADD.FTZ R50, R5, R0 ;  /* 0x0000000005327221 */ /* 0x004fc60000010000 */
[----:B------:R-:W1:Y:S04]  /*0c30*/  SHFL.BFLY PT, R0, R49, 0x8, 0x1f ;  /* 0x0d001f0031007f89 */ /* 0x000e6800000e0000 */
[----:B------:R-:W2:Y:S01]  /*0c40*/  SHFL.BFLY PT, R79, R50, 0x8, 0x1f ;  /* 0x0d001f00324f7f89 */ /* 0x000ea200000e0000 */
[----:B01----:R-:W-:Y:S02]  /*0c50*/  FADD.FTZ R81, R49, R0 ;  /* 0x0000000031517221 */ /* 0x003fe40000010000 */
[----:B--2---:R-:W-:-:S03]  /*0c60*/  FADD.FTZ R79, R50, R79 ;  /* 0x0000004f324f7221 */ /* 0x004fc60000010000 */
[----:B------:R0:W1:Y:S04]  /*0c70*/  SHFL.BFLY PT, R0, R81, 0x10, 0x1f ;  /* 0x0e001f0051007f89 */ /* 0x00006800000e0000 */
[----:B------:R0:W2:Y:S02]  /*0c80*/  SHFL.BFLY PT, R2, R79, 0x10, 0x1f ;  /* 0x0e001f004f027f89 */ /* 0x0000a400000e0000 */
.L_x_4211:
[----:B------:R-:W-:Y:S01]  /*0c90*/  ISETP.GE.AND P6, PT, R6, 0x1, PT ;  /* 0x000000010600780c */ /* 0x000fe20003fc6270 */
[----:B-1----:R-:W-:Y:S01]  /*0ca0*/  FADD.FTZ R0, R0, R81 ;  /* 0x0000005100007221 */ /* 0x002fe20000010000 */
[----:B------:R-:W-:Y:S01]  /*0cb0*/  ISETP.NE.AND P0, PT, R56, RZ, PT ;  /* 0x000000ff3800720c */ /* 0x000fe20003f05270 */
[----:B--2---:R-:W-:Y:S01]  /*0cc0*/  FADD.FTZ R2, R2, R79 ;  /* 0x0000004f02027221 */ /* 0x004fe20000010000 */
        /* <DEDUP_REMOVED lines=23> */
.L_x_4192:
[----:B------:R-:W-:Y:S05]  /*0e40*/  BSYNC B1 ;  /* 0x0000000000017941 */ /* 0x000fea0003800000 */
.L_x_4191:
        /* <DEDUP_REMOVED lines=20> */
.L_x_4194:
[----:B------:R-:W-:Y:S05]  /*0f90*/  BSYNC B1 ;  /* 0x0000000000017941 */ /* 0x000fea0003800000 */
.L_x_4193:
        /* <DEDUP_REMOVED lines=9> */
.L_x_4196:
[----:B------:R-:W-:Y:S05]  /*1030*/  BSYNC B1 ;  /* 0x0000000000017941 */ /* 0x000fea0003800000 */
.L_x_4195:
        /* <DEDUP_REMOVED lines=23> */
.L_x_4198:
[----:B------:R-:W-:Y:S05]  /*11b0*/  BSYNC B1 ;  /* 0x0000000000017941 */ /* 0x000fea0003800000 */
.L_x_4197:
        /* <DEDUP_REMOVED lines=13> */
.L_x_4190:
[----:B------:R-:W-:Y:S05]  /*1290*/  BSYNC B0 ;  /* 0x0000000000007941 */ /* 0x000fea0003800000 */
.L_x_4189:
[----:B------:R-:W-:Y:S01]  /*12a0*/  BSSY B0, `(.L_x_4199) ;  /* 0x0000050000007945 */ /* 0x000fe20003800000 */
[----:B------:R-:W-:Y:S05]  /*12b0*/  @!P4 BRA `(.L_x_4200) ;  /* 0x000004e00000c947 */ /* 0x000fea0003800000 */
[----:B------:R-:W-:Y:S01]  /*12c0*/  @!P5 ISETP.NE.U32.AND P0, PT, RZ, c[0x0][0x218], PT ;  /* 0x00008600ff00da0c */ /* 0x000fe20003f05070 */
[----:B------:R-:W-:Y:S01]  /*12d0*/  BSSY B1, `(.L_x_4201) ;  /* 0x0000011000017945 */ /* 0x000fe20003800000 */
[----:B------:R-:W-:Y:S02]  /*12e0*/  @!P5 ISETP.NE.U32.AND P2, PT, RZ, c[0x0][0x218], PT ;  /* 0x00008600ff00da0c */ /* 0x000fe40003f45070 */
[----:B------:R-:W-:Y:S02]  /*12f0*/  @!P5 ISETP.NE.AND.EX P1, PT, RZ, c[0x0][0x21c], PT, P0 ;  /* 0x00008700ff00da0c */ /* 0x000fe40003f25300 */
[----:B------:R-:W-:Y:S02]  /*1300*/  @!P5 ISETP.NE.U32.AND P0, PT, RZ, c[0x0][0x218], PT ;  /* 0x00008600ff00da0c */ /* 0x000fe40003f05070 */
[----:B-1---5:R-:W-:Y:S02]  /*1310*/  @!P5 FSEL R49, R8, RZ, P1 ;  /* 0x000000ff0831d208 */ /* 0x022fe40000800000 */
        /* <DEDUP_REMOVED lines=12> */
.L_x_4202:
[----:B------:R-:W-:Y:S05]  /*13e0*/  BSYNC B1 ;  /* 0x0000000000017941 */ /* 0x000fea0003800000 */
.L_x_4201:
        /* <DEDUP_REMOVED lines=8> */
.L_x_4204:
[----:B------:R-:W-:Y:S05]  /*1470*/  BSYNC B1 ;  /* 0x0000000000017941 */ /* 0x000fea0003800000 */
.L_x_4203:
        /* <DEDUP_REMOVED lines=9> */
.L_x_4206:
[----:B------:R-:W-:Y:S05]  /*1510*/  BSYNC B1 ;  /* 0x0000000000017941 */ /* 0x000fea0003800000 */
.L_x_4205:
        /* <DEDUP_REMOVED lines=9> */
.L_x_4208:
[----:B------:R-:W-:Y:S05]  /*15b0*/  BSYNC B1 ;  /* 0x0000000000017941 */ /* 0x000fea0003800000 */
.L_x_4207:
        /* <DEDUP_REMOVED lines=11> */
[----:B------:R-:W-:-:S02]  /*1670*/  @P6 LOP3.LUT P2, RZ, R3, 0xff, RZ, 0xc0, !PT ;  /* 0x000000ff03ff6812 */ /* 0x000fc4000784c0ff */
[----:B------:R-:W-:Y:S01]  /*1680*/  SEL R45, R2, R45, P0 ;  /* 0x0000002d022d7207 */ /* 0x000fe20000000000 */
[----:B------:R-:W-:Y:S01]  /*1690*/  @P6 FMUL.FTZ R49, R49, c[0x0][0x1e8] ;  /* 0x00007a0031316a20 */ /* 0x000fe20000410000 */
[----:B------:R-:W-:Y:S01]  /*16a0*/  @P6 SEL R41, R0, RZ, P5 ;  /* 0x000000ff00296207 */ /* 0x000fe20002800000 */
[----:B------:R-:W-:Y:S01]  /*16b0*/  @P6 FMUL.FTZ R0, R51, c[0x0][0x1ec] ;  /* 0x00007b0033006a20 */ /* 0x000fe20000410000 */
[----:B------:R-:W-:Y:S01]  /*16c0*/  @P6 LOP3.LUT P5, RZ, R3, 0xff000000, RZ, 0xc0, !PT ;  /* 0xff00000003ff6812 */ /* 0x000fe200078ac0ff */
[----:B------:R-:W-:Y:S01]  /*16d0*/  @P6 FMUL.FTZ R2, R48, c[0x0][0x1ec] ;  /* 0x00007b0030026a20 */ /* 0x000fe20000410000 */
[----:B------:R-:W-:Y:S01]  /*16e0*/  @P6 SEL R40, R49, RZ, P2 ;  /* 0x000000ff31286207 */ /* 0x000fe20001000000 */
[----:B------:R-:W-:Y:S01]  /*16f0*/  @P6 FMUL.FTZ R0, R0, c[0x0][0x1e8] ;  /* 0x00007a0000006a20 */ /* 0x000fe20000410000 */
[----:B------:R-:W-:Y:S01]  /*1700*/  @P1 MOV R49, 0x10 ;  /* 0x0000001000311802 */ /* 0x000fe20000000f00 */
[----:B------:R-:W-:Y:S01]  /*1710*/  @P6 FMUL.FTZ R2, R2, c[0x0][0x1e8] ;  /* 0x00007a0002026a20 */ /* 0x000fe20000410000 */
[----:B------:R-:W-:-:S02]  /*1720*/  @P6 LOP3.LUT P2, RZ, R3, 0xff0000, RZ, 0xc0, !PT ;  /* 0x00ff000003ff6812 */ /* 0x000fc4000784c0ff */
[----:B------:R-:W-:Y:S01]  /*1730*/  SEL R47, R48, R47, P0 ;  /* 0x0000002f302f7207 */ /* 0x000fe20000000000 */
[----:B------:R-:W-:Y:S01]  /*1740*/  @P1 IMAD.WIDE.U32 R48, R60, R49, c[0x0][0x258] ;  /* 0x000096003c301625 */ /* 0x000fe200078e0031 */
[----:B------:R-:W-:Y:S02]  /*1750*/  SEL R46, R51, R46, P0 ;  /* 0x0000002e332e7207 */ /* 0x000fe40000000000 */
[----:B------:R-:W-:Y:S02]  /*1760*/  @P6 SEL R42, R0, RZ, P2 ;  /* 0x000000ff002a6207 */ /* 0x000fe40001000000 */
[----:B------:R-:W-:Y:S01]  /*1770*/  @P6 SEL R43, R2, RZ, P5 ;  /* 0x000000ff022b6207 */ /* 0x000fe20002800000 */
[----:B------:R1:W-:Y:S04]  /*1780*/  @P1 STG.E.128 [R48.64], R44 ;  /* 0x0000002c30001986 */ /* 0x0003e8000c101d04 */
[----:B------:R1:W-:Y:S02]  /*1790*/  @P6 STG.E.128 [R6.64], R40 ;  /* 0x0000002806006986 */ /* 0x0003e4000c101d04 */
.L_x_4200:
[----:B------:R-:W-:Y:S05]  /*17a0*/  BSYNC B0 ;  /* 0x0000000000007941 */ /* 0x000fea0003800000 */
.L_x_4199:
[----:B------:R-:W-:-:S05]  /*17b0*/  MOV R5, c[0x0][0x160] ;  /* 0x0000580000057a02 */ /* 0x000fca0000000f00 */
[----:B------:R-:W-:-:S05]  /*17c0*/  IMAD R58, R5, 0x4, R58 ;  /* 0x00000004053a7824 */ /* 0x000fca00078e023a */
[----:B------:R-:W-:-:S13]  /*17d0*/  ISETP.GE.AND P0, PT, R58, c[0x0][0x164], PT ;  /* 0x000059003a007a0c */ /* 0x000fda0003f06270 */
[----:B01---5:R-:W-:Y:S01]  /*17e0*/  @P0 CALL.REL.NOINC `(.L_x_4179) ;  /* 0x0000001000000944 */ /* 0x023fe20003c00000 */
[----:B------:R-:W-:Y:S05]  /*17f0*/  BRA `(.L_x_4209) ;  /* 0xffffea1000007947 */ /* 0x000fea000383ffff */
.L_x_4179:
        /* <DEDUP_REMOVED lines=76> */
.L_x_4187:
[----:B------:R-:W-:Y:S01]  /*1cc0*/  HFMA2.MMA R50, -RZ, RZ, 0, 5.9604644775390625e-08 ;  /* 0x00000001ff327435 */ /* 0x000fe200000001ff */
[----:B------:R-:W-:Y:S01]  /*1cd0*/  IMAD.MOV.U32 R51, RZ, RZ, R81 ;  /* 0x000000ffff337224 */ /* 0x000fe200078e0051 */
[----:B--2---:R-:W-:Y:S01]  /*1ce0*/  MOV R2, 0xffffffff ;  /* 0xffffffff00027802 */ /* 0x004fe20000000f00 */
[----:B------:R-:W-:Y:S01]  /*1cf0*/  IMAD.MOV.U32 R5, RZ, RZ, 0x1f ;  /* 0x0000001fff057424 */ /* 0x000fe200078e00ff */
[----:B-1----:R-:W-:-:S02]  /*1d00*/  MOV R48, 0x1d20 ;  /* 0x00001d2000307802 */ /* 0x002fc40000000f00 */
[----:B-----5:R-:W-:Y:S05]  /*1d10*/  CALL.REL.NOINC `($__internal_191_$__cuda_sm70_shflsync_bfly_p) ;  /* 0x0000046000007944 */ /* 0x020fea0003c00000 */
[----:B-1----:R-:W-:Y:S01]  /*1d20*/  MOV R0, R50 ;  /* 0x0000003200007202 */ /* 0x002fe20000000f00 */
[----:B0-----:R-:W-:Y:S05]  /*1d30*/  BRA `(.L_x_4210) ;  /* 0xffffee3000007947 */ /* 0x001fea000383ffff */
.L_x_4188:
[----:B------:R-:W-:Y:S01]  /*1d40*/  HFMA2.MMA R50, -RZ, RZ, 0, 5.9604644775390625e-08 ;  /* 0x00000001ff327435 */ /* 0x000fe200000001ff */
[----:B------:R-:W-:Y:S01]  /*1d50*/  IMAD.MOV.U32 R51, RZ, RZ, R79 ;  /* 0x000000ffff337224 */ /* 0x000fe200078e004f */
[----:B------:R-:W-:Y:S01]  /*1d60*/  MOV R5, 0x1f ;  /* 0x0000001f00057802 */ /* 0x000fe20000000f00 */
[----:B--2---:R-:W-:Y:S01]  /*1d70*/  IMAD.MOV.U32 R2, RZ, RZ, -0x1 ;  /* 0xffffffffff027424 */ /* 0x004fe200078e00ff */
[----:B-1----:R-:W-:-:S02]  /*1d80*/  MOV R48, 0x1da0 ;  /* 0x00001da000307802 */ /* 0x002fc40000000f00 */
[----:B0--3-5:R-:W-:Y:S05]  /*1d90*/  CALL.REL.NOINC `($__internal_191_$__cuda_sm70_shflsync_bfly_p) ;  /* 0x000003e000007944 */ /* 0x029fea0003c00000 */
[----:B------:R-:W-:Y:S01]  /*1da0*/  FADD.FTZ R81, R0, R81 ;  /* 0x0000005100517221 */ /* 0x000fe20000010000 */
[----:B0-----:R-:W-:Y:S01]  /*1db0*/  MOV R5, 0x1f ;  /* 0x0000001f00057802 */ /* 0x001fe20000000f00 */
[----:B-1----:R-:W-:Y:S01]  /*1dc0*/  FADD.FTZ R79, R79, R50 ;  /* 0x000000324f4f7221 */ /* 0x002fe20000010000 */
[----:B------:R-:W-:Y:S01]  /*1dd0*/  HFMA2.MMA R50, -RZ, RZ, 0, 1.1920928955078125e-07 ;  /* 0x00000002ff327435 */ /* 0x000fe200000001ff */
[----:B------:R-:W-:Y:S01]  /*1de0*/  IMAD.MOV.U32 R2, RZ, RZ, -0x1 ;  /* 0xffffffffff027424 */ /* 0x000fe200078e00ff */
[----:B------:R-:W-:-:S02]  /*1df0*/  MOV R51, R81 ;  /* 0x0000005100337202 */ /* 0x000fc40000000f00 */
[----:B------:R-:W-:Y:S02]  /*1e00*/  MOV R48, 0x1e20 ;  /* 0x00001e2000307802 */ /* 0x000fe40000000f00 */
[----:B------:R-:W-:Y:S05]  /*1e10*/  CALL.REL.NOINC `($__internal_191_$__cuda_sm70_shflsync_bfly_p) ;  /* 0x0000036000007944 */ /* 0x000fea0003c00000 */
[----:B-1----:R-:W-:Y:S01]  /*1e20*/  MOV R0, R50 ;  /* 0x0000003200007202 */ /* 0x002fe20000000f00 */
[----:B------:R-:W-:Y:S01]  /*1e30*/  HFMA2.MMA R50, -RZ, RZ, 0, 1.1920928955078125e-07 ;  /* 0x00000002ff327435 */ /* 0x000fe200000001ff */
[----:B0-----:R-:W-:Y:S01]  /*1e40*/  IMAD.MOV.U32 R51, RZ, RZ, R79 ;  /* 0x000000ffff337224 */ /* 0x001fe200078e004f */
[----:B------:R-:W-:Y:S01]  /*1e50*/  MOV R5, 0x1f ;  /* 0x0000001f00057802 */ /* 0x000fe20000000f00 */
[----:B------:R-:W-:Y:S01]  /*1e60*/  IMAD.MOV.U32 R2, RZ, RZ, -0x1 ;  /* 0xffffffffff027424 */ /* 0x000fe200078e00ff */
[----:B------:R-:W-:Y:S02]  /*1e70*/  MOV R48, 0x1e90 ;  /* 0x00001e9000307802 */ /* 0x000fe40000000f00 */
[----:B------:R-:W-:Y:S05]  /*1e80*/  CALL.REL.NOINC `($__internal_191_$__cuda_sm70_shflsync_bfly_p) ;  /* 0x000002f000007944 */ /* 0x000fea0003c00000 */
[----:B------:R-:W-:Y:S01]  /*1e90*/  FADD.FTZ R81, R0, R81 ;  /* 0x0000005100517221 */ /* 0x000fe20000010000 */
[----:B0-----:R-:W-:Y:S01]  /*1ea0*/  MOV R5, 0x1f ;  /* 0x0000001f00057802 */ /* 0x001fe20000000f00 */
[----:B-1----:R-:W-:Y:S01]  /*1eb0*/  FADD.FTZ R79, R79, R50 ;  /* 0x000000324f4f7221 */ /* 0x002fe20000010000 */
[----:B------:R-:W-:Y:S01]  /*1ec0*/  HFMA2.MMA R50, -RZ, RZ, 0, 2.384185791015625e-07 ;  /* 0x00000004ff327435 */ /* 0x000fe200000001ff */
[----:B------:R-:W-:Y:S01]  /*1ed0*/  IMAD.MOV.U32 R2, RZ, RZ, -0x1 ;  /* 0xffffffffff027424 */ /* 0x000fe200078e00ff */
[----:B------:R-:W-:-:S02]  /*1ee0*/  MOV R51, R81 ;  /* 0x0000005100337202 */ /* 0x000fc40000000f00 */
[----:B------:R-:W-:Y:S02]  /*1ef0*/  MOV R48, 0x1f10 ;  /* 0x00001f1000307802 */ /* 0x000fe40000000f00 */
[----:B------:R-:W-:Y:S05]  /*1f00*/  CALL.REL.NOINC `($__internal_191_$__cuda_sm70_shflsync_bfly_p) ;  /* 0x0000027000007944 */ /* 0x000fea0003c00000 */
[----:B-1----:R-:W-:Y:S01]  /*1f10*/  MOV R0, R50 ;  /* 0x0000003200007202 */ /* 0x002fe20000000f00 */
[----:B------:R-:W-:Y:S01]  /*1f20*/  HFMA2.MMA R50, -RZ, RZ, 0, 2.384185791015625e-07 ;  /* 0x00000004ff327435 */ /* 0x000fe200000001ff */
        /* <DEDUP_REMOVED lines=8> */
[----:B------:R-:W-:Y:S01]  /*1fb0*/  HFMA2.MMA R50, -RZ, RZ, 0, 4.76837158203125e-07 ;  /* 0x00000008ff327435 */ /* 0x000fe200000001ff */
[----:B------:R-:W-:Y:S01]  /*1fc0*/  IMAD.MOV.U32 R2, RZ, RZ, -0x1 ;  /* 0xffffffffff027424 */ /* 0x000fe200078e00ff */
[----:B------:R-:W-:-:S02]  /*1fd0*/  MOV R51, R81 ;  /* 0x0000005100337202 */ /* 0x000fc40000000f00 */
[----:B------:R-:W-:Y:S02]  /*1fe0*/  MOV R48, 0x2000 ;  /* 0x0000200000307802 */ /* 0x000fe40000000f00 */
[----:B------:R-:W-:Y:S05]  /*1ff0*/  CALL.REL.NOINC `($__internal_191_$__cuda_sm70_shflsync_bfly_p) ;  /* 0x0000018000007944 */ /* 0x000fea0003c00000 */
[----:B-1----:R-:W-:Y:S01]  /*2000*/  MOV R0, R50 ;  /* 0x0000003200007202 */ /* 0x002fe20000000f00 */
[----:B------:R-:W-:Y:S01]  /*2010*/  HFMA2.MMA R50, -RZ, RZ, 0, 4.76837158203125e-07 ;  /* 0x00000008ff327435 */ /* 0x000fe200000001ff */
        /* <DEDUP_REMOVED lines=8> */
[----:B------:R-:W-:Y:S01]  /*20a0*/  HFMA2.MMA R50, -RZ, RZ, 0, 9.5367431640625e-07 ;  /* 0x00000010ff327435 */ /* 0x000fe200000001ff */
[----:B------:R-:W-:Y:S01]  /*20b0*/  IMAD.MOV.U32 R2, RZ, RZ, -0x1 ;  /* 0xffffffffff027424 */ /* 0x000fe200078e00ff */
[----:B------:R-:W-:-:S02]  /*20c0*/  MOV R51, R81 ;  /* 0x0000005100337202 */ /* 0x000fc40000000f00 */
[----:B------:R-:W-:Y:S02]  /*20d0*/  MOV R48, 0x20f0 ;  /* 0x000020f000307802 */ /* 0x000fe40000000f00 */
[----:B------:R-:W-:Y:S05]  /*20e0*/  CALL.REL.NOINC `($__internal_191_$__cuda_sm70_shflsync_bfly_p) ;  /* 0x0000009000007944 */ /* 0x000fea0003c00000 */
[----:B-1----:R-:W-:Y:S01]  /*20f0*/  MOV R0, R50 ;  /* 0x0000003200007202 */ /* 0x002fe20000000f00 */
[----:B------:R-:W-:Y:S01]  /*2100*/  HFMA2.MMA R50, -RZ, RZ, 0, 9.5367431640625e-07 ;  /* 0x00000010ff327435 */ /* 0x000fe200000001ff */
[----:B0-----:R-:W-:Y:S01]  /*2110*/  IMAD.MOV.U32 R51, RZ, RZ, R79 ;  /* 0x000000ffff337224 */ /* 0x001fe200078e004f */
[----:B------:R-:W-:Y:S01]  /*2120*/  MOV R5, 0x1f ;  /* 0x0000001f00057802 */ /* 0x000fe20000000f00 */
[----:B------:R-:W-:Y:S01]  /*2130*/  IMAD.MOV.U32 R2, RZ, RZ, -0x1 ;  /* 0xffffffffff027424 */ /* 0x000fe200078e00ff */
[----:B------:R-:W-:Y:S02]  /*2140*/  MOV R48, 0x2160 ;  /* 0x0000216000307802 */ /* 0x000fe40000000f00 */
[----:B------:R-:W-:Y:S05]  /*2150*/  CALL.REL.NOINC `($__internal_191_$__cuda_sm70_shflsync_bfly_p) ;  /* 0x0000002000007944 */ /* 0x000fea0003c00000 */
[----:B01----:R-:W-:Y:S01]  /*2160*/  MOV R2, R50 ;  /* 0x0000003200027202 */ /* 0x003fe20000000f00 */
[----:B------:R-:W-:Y:S05]  /*2170*/  BRA `(.L_x_4211) ;  /* 0xffffeb1000007947 */ /* 0x000fea000383ffff */
        .weak           $__internal_191_$__cuda_sm70_shflsync_bfly_p
        .type           $__internal_191_$__cuda_sm70_shflsync_bfly_p,@function
        .size           $__internal_191_$__cuda_sm70_shflsync_bfly_p,(.L_x_4571 - $__internal_191_$__cuda_sm70_shflsync_bfly_p)
$__internal_191_$__cuda_sm70_shflsync_bfly_p:
[----:B------:R-:W-:Y:S01]  /*2180*/  HFMA2.MMA R49, -RZ, RZ, 0, 0 ;  /* 0x00000000ff317435 */ /* 0x000fe200000001ff */
[----:B------:R-:W-:Y:S04]  /*2190*/  WARPSYNC R2 ;  /* 0x0000000200007348 */ /* 0x000fe80003800000 */
[----:B------:R0:W1:Y:S01]  /*21a0*/  SHFL.BFLY PT, R50, R51, R50, R5 ;  /* 0x0c00003233327389 */ /* 0x00006200000e0005 */
[----:B------:R-:W-:Y:S05]  /*21b0*/  RET.REL.NODEC R48 `(_ZN10layer_norm13ln_bwd_kernelINS_13Kernel_traitsIfffffjLj256ELj1ELj4ELj1ELj16ENS_18Kernel_traits_baseILj256EfffffjLj128EEEEELb1ELb0ELb1ELb0EEEvNS_9BwdParamsE) ;  /* 0xffffde4030007950 */ /* 0x000fea0003c3ffff */
.L_x_4212:
        /* <DEDUP_REMOVED lines=12> */
.L_x_4571:


//--------------------- .text._ZN10layer_norm22ln_bwd_finalize_kernelINS_22Kernel_traits_finalizeILj256EfffffjLb0ELj1024ELj4ENS_18Kernel_traits_baseILj256EfffffjLj1024EEEEELb0ELb1EEEvNS_9BwdParamsE --------------------------
	.section	.text._ZN10layer_norm22ln_bwd_finalize_kernelINS_22Kernel_traits_finalizeILj256EfffffjLb0ELj1024ELj4ENS_18Kernel_traits_baseILj256EfffffjLj1024EEEEELb0ELb1EEEvNS_9BwdParamsE,"ax",@progbits
	.sectioninfo	@"SHI_REGISTERS=32"
	.align	128
        .global         _ZN10layer_norm22ln_bwd_finalize_kernelINS_22Kernel_traits_finalizeILj256EfffffjLb0ELj1024ELj4ENS_18Kernel_traits_baseILj256EfffffjLj1024EEEEELb0ELb1EEEvNS_9BwdParamsE
        .type           _ZN10layer_norm22ln_bwd_finalize_kernelINS_22Kernel_traits_finalizeILj256EfffffjLb0ELj1024ELj4ENS_18Kernel_traits_baseILj256EfffffjLj1024EEEEELb0ELb1EEEvNS_9BwdParamsE,@function
        .size           _ZN10layer_norm22ln_bwd_finalize_kernelINS_22Kernel_traits_finalizeILj256EfffffjLb0ELj1024ELj4ENS_18Kernel_traits_baseILj256EfffffjLj1024EEEEELb0ELb1EEEvNS_9BwdParamsE,(.L_x_4572 - _ZN10layer_norm22ln_bwd_finalize_kernelINS_22Kernel_traits_finalizeILj256EfffffjLb0ELj1024ELj4ENS_18Kernel_traits_baseILj256EfffffjLj1024EEEEELb0ELb1EEEvNS_9BwdParamsE)
        .other          _ZN10layer_norm22ln_bwd_finalize_kernelINS_22Kernel_traits_finalizeILj256EfffffjLb0ELj1024ELj4ENS_18Kernel_traits_baseILj256EfffffjLj1024EEEEELb0ELb1EEEvNS_9BwdParamsE,@"STO_CUDA_ENTRY STV_DEFAULT"
_ZN10layer_norm22ln_bwd_finalize_kernelINS_22Kernel_traits_finalizeILj256EfffffjLb0ELj1024ELj4ENS_18Kernel_traits_baseILj256EfffffjLj1024EEEEELb0ELb1EEEvNS_9BwdParamsE:
.text._ZN10layer_norm22ln_bwd_finalize_kernelINS_22Kernel_traits_finalizeILj256EfffffjLb0ELj1024ELj4ENS_18Kernel_traits_baseILj256EfffffjLj1024EEEEELb0ELb1EEEvNS_9BwdParamsE:
        /* <DEDUP_REMOVED lines=19> */
.L_x_4223:
        /* <DEDUP_REMOVED lines=27> */
.L_x_4217:
        /* <DEDUP_REMOVED lines=35> */
.L_x_4216:
[----:B------:R-:W-:Y:S05]  /*0510*/  BSYNC B1 ;  /* 0x0000000000017941 */ /* 0x000fea0003800000 */
.L_x_4215:
        /* <DEDUP_REMOVED lines=23> */
.L_x_4219:
[----:B------:R-:W-:Y:S05]  /*0690*/  BSYNC B1 ;  /* 0x0000000000017941 */ /* 0x000fea0003800000 */
.L_x_4218:
        /* <DEDUP_REMOVED lines=10> */
.L_x_4214:
[----:B------:R-:W-:Y:S05]  /*0740*/  BSYNC B0 ;  /* 0x0000000000007941 */ /* 0x000fea0003800000 */
.L_x_4213:
        /* <DEDUP_REMOVED lines=11> */
.L_x_4224:
        /* <DEDUP_REMOVED lines=18> */
.L_x_4225:
[----:B------:R-:W-:Y:S01]  /*0920*/  @!P1 SHF.R.U32.HI R2, RZ, 0x3, R0 ;  /* 0x00000003ff029819 */ /* 0x000fe20000011600 */
[----:B---3--:R-:W-:Y:S02]  /*0930*/  FADD.FTZ R5, R5, R10 ;  /* 0x0000000a05057221 */ /* 0x008fe40000010000 */
[----:B--2---:R-:W-:Y:S01]  /*0940*/  FADD.FTZ R7, R7, R4 ;  /* 0x0000000407077221 */ /* 0x004fe20000010000 */
[----:B------:R-:W-:-:S05]  /*0950*/  @!P1 LOP3.LUT R2, R2, 0x1ffffffc, RZ, 0xc0, !PT ;  /* 0x1ffffffc02029812 */ /* 0x000fca00078ec0ff */
[----:B------:R2:W-:Y:S04]  /*0960*/  @!P1 STS [R2+0x2000], R5 ;  /* 0x0020000502009388 */ /* 0x0005e80000000800 */
[----:B------:R2:W-:Y:S02]  /*0970*/  @!P1 STS [R2+0x2080], R7 ;  /* 0x0020800702009388 */ /* 0x0005e40000000800 */
.L_x_4220:
        /* <DEDUP_REMOVED lines=14> */
.L_x_4221:
[----:B------:R-:W-:Y:S01]  /*0a60*/  HFMA2.MMA R9, -RZ, RZ, 0, 5.9604644775390625e-08 ;  /* 0x00000001ff097435 */ /* 0x000fe200000001ff */
[----:B--2---:R-:W-:Y:S01]  /*0a70*/  IMAD.MOV.U32 R10, RZ, RZ, R4 ;  /* 0x000000ffff0a7224 */ /* 0x004fe200078e0004 */
[----:B------:R-:W-:Y:S01]  /*0a80*/  MOV R11, 0xffffffff ;  /* 0xffffffff000b7802 */ /* 0x000fe20000000f00 */
[----:B------:R-:W-:Y:S01]  /*0a90*/  IMAD.MOV.U32 R6, RZ, RZ, 0x1f ;  /* 0x0000001fff067424 */ /* 0x000fe200078e00ff */
[----:B------:R-:W-:-:S02]  /*0aa0*/  MOV R2, 0xac0 ;  /* 0x00000ac000027802 */ /* 0x000fc40000000f00 */
[----:B01----:R-:W-:Y:S05]  /*0ab0*/  CALL.REL.NOINC `($__internal_192_$__cuda_sm70_shflsync_bfly_p) ;  /* 0x000003c000007944 */ /* 0x003fea0003c00000 */
[----:B-1----:R-:W-:Y:S01]  /*0ac0*/  MOV R3, R6 ;  /* 0x0000000600037202 */ /* 0x002fe20000000f00 */
[----:B0-----:R-:W-:Y:S05]  /*0ad0*/  BRA `(.L_x_4224) ;  /* 0xfffffd2000007947 */ /* 0x001fea000383ffff */
.L_x_4222:
[----:B------:R-:W-:Y:S01]  /*0ae0*/  HFMA2.MMA R9, -RZ, RZ, 0, 1.1920928955078125e-07 ;  /* 0x00000002ff097435 */ /* 0x000fe200000001ff */
[----:B------:R-:W-:Y:S01]  /*0af0*/  IMAD.MOV.U32 R10, RZ, RZ, R13 ;  /* 0x000000ffff0a7224 */ /* 0x000fe200078e000d */
[----:B------:R-:W-:Y:S01]  /*0b00*/  MOV R6, 0x1f ;  /* 0x0000001f00067802 */ /* 0x000fe20000000f00 */
[----:B------:R-:W-:Y:S01]  /*0b10*/  IMAD.MOV.U32 R11, RZ, RZ, -0x1 ;  /* 0xffffffffff0b7424 */ /* 0x000fe200078e00ff */
[----:B------:R-:W-:-:S02]  /*0b20*/  MOV R2, 0xb40 ;  /* 0x00000b4000027802 */ /* 0x000fc40000000f00 */
[----:B012---:R-:W-:Y:S05]  /*0b30*/  CALL.REL.NOINC `($__internal_192_$__cuda_sm70_shflsync_bfly_p) ;  /* 0x0000034000007944 */ /* 0x007fea0003c00000 */
[----:B0-----:R-:W-:Y:S01]  /*0b40*/  HFMA2.MMA R9, -RZ, RZ, 0, 2.384185791015625e-07 ;  /* 0x00000004ff097435 */ /* 0x001fe200000001ff */
[----:B-1----:R-:W-:Y:S01]  /*0b50*/  FADD.FTZ R10, R13, R6 ;  /* 0x000000060d0a7221 */ /* 0x002fe20000010000 */
[----:B------:R-:W-:Y:S01]  /*0b60*/  MOV R6, 0x1f ;  /* 0x0000001f00067802 */ /* 0x000fe20000000f00 */
[----:B------:R-:W-:Y:S01]  /*0b70*/  IMAD.MOV.U32 R11, RZ, RZ, -0x1 ;  /* 0xffffffffff0b7424 */ /* 0x000fe200078e00ff */
[----:B------:R-:W-:-:S02]  /*0b80*/  MOV R2, 0xba0 ;  /* 0x00000ba000027802 */ /* 0x000fc40000000f00 */
[----:B------:R-:W-:Y:S05]  /*0b90*/  CALL.REL.NOINC `($__internal_192_$__cuda_sm70_shflsync_bfly_p) ;  /* 0x000002e000007944 */ /* 0x000fea0003c00000 */
[----:B0-----:R-:W-:Y:S01]  /*0ba0*/  HFMA2.MMA R9, -RZ, RZ, 0, 4.76837158203125e-07 ;  /* 0x00000008ff097435 */ /* 0x001fe200000001ff */
[----:B-1----:R-:W-:Y:S01]  /*0bb0*/  FADD.FTZ R10, R10, R6 ;  /* 0x000000060a0a7221 */ /* 0x002fe20000010000 */
[----:B------:R-:W-:Y:S01]  /*0bc0*/  MOV R6, 0x1f ;  /* 0x0000001f00067802 */ /* 0x000fe20000000f00 */
[----:B------:R-:W-:Y:S01]  /*0bd0*/  IMAD.MOV.U32 R11, RZ, RZ, -0x1 ;  /* 0xffffffffff0b7424 */ /* 0x000fe200078e00ff */
[----:B------:R-:W-:-:S02]  /*0be0*/  MOV R2, 0xc00 ;  /* 0x00000c0000027802 */ /* 0x000fc40000000f00 */
[----:B------:R-:W-:Y:S05]  /*0bf0*/  CALL.REL.NOINC `($__internal_192_$__cuda_sm70_shflsync_bfly_p) ;  /* 0x0000028000007944 */ /* 0x000fea0003c00000 */
[----:B-1----:R-:W-:Y:S01]  /*0c00*/  FADD.FTZ R4, R10, R6 ;  /* 0x000000060a047221 */ /* 0x002fe20000010000 */
[----:B0-----:R-:W-:Y:S01]  /*0c10*/  HFMA2.MMA R9, -RZ, RZ, 0, 9.5367431640625e-07 ;  /* 0x00000010ff097435 */ /* 0x001fe200000001ff */
[----:B------:R-:W-:Y:S01]  /*0c20*/  MOV R6, 0x1f ;  /* 0x0000001f00067802 */ /* 0x000fe20000000f00 */
[----:B------:R-:W-:Y:S01]  /*0c30*/  IMAD.MOV.U32 R11, RZ, RZ, -0x1 ;  /* 0xffffffffff0b7424 */ /* 0x000fe200078e00ff */
[----:B------:R-:W-:-:S02]  /*0c40*/  MOV R2, 0xc70 ;  /* 0x00000c7000027802 */ /* 0x000fc40000000f00 */
[----:B------:R-:W-:Y:S02]  /*0c50*/  MOV R10, R4 ;  /* 0x00000004000a7202 */ /* 0x000fe40000000f00 */
[----:B------:R-:W-:Y:S05]  /*0c60*/  CALL.REL.NOINC `($__internal_192_$__cuda_sm70_shflsync_bfly_p) ;  /* 0x0000021000007944 */ /* 0x000fea0003c00000 */
[----:B0-----:R-:W-:Y:S01]  /*0c70*/  HFMA2.MMA R9, -RZ, RZ, 0, 5.9604644775390625e-08 ;  /* 0x00000001ff097435 */ /* 0x001fe200000001ff */
[----:B-1----:R-:W-:Y:S01]  /*0c80*/  MOV R7, R6 ;  /* 0x0000000600077202 */ /* 0x002fe20000000f00 */
[----:B------:R-:W-:Y:S01]  /*0c90*/  IMAD.MOV.U32 R10, RZ, RZ, R5 ;  /* 0x000000ffff0a7224 */ /* 0x000fe200078e0005 */
[----:B------:R-:W-:Y:S01]  /*0ca0*/  MOV R6, 0x1f ;  /* 0x0000001f00067802 */ /* 0x000fe20000000f00 */
[----:B------:R-:W-:Y:S01]  /*0cb0*/  IMAD.MOV.U32 R11, RZ, RZ, -0x1 ;  /* 0xffffffffff0b7424 */ /* 0x000fe200078e00ff */
[----:B------:R-:W-:Y:S02]  /*0cc0*/  MOV R2, 0xce0 ;  /* 0x00000ce000027802 */ /* 0x000fe40000000f00 */
[----:B------:R-:W-:Y:S05]  /*0cd0*/  CALL.REL.NOINC `($__internal_192_$__cuda_sm70_shflsync_bfly_p) ;  /* 0x000001a000007944 */ /* 0x000fea0003c00000 */
[----:B0-----:R-:W-:Y:S01]  /*0ce0*/  HFMA2.MMA R9, -RZ, RZ, 0, 1.1920928955078125e-07 ;  /* 0x00000002ff097435 */ /* 0x001fe200000001ff */
[----:B-1----:R-:W-:Y:S01]  /*0cf0*/  FADD.FTZ R10, R5, R6 ;  /* 0x00000006050a7221 */ /* 0x002fe20000010000 */
[----:B------:R-:W-:Y:S01]  /*0d00*/  MOV R6, 0x1f ;  /* 0x0000001f00067802 */ /* 0x000fe20000000f00 */
[----:B------:R-:W-:Y:S01]  /*0d10*/  IMAD.MOV.U32 R11, RZ, RZ, -0x1 ;  /* 0xffffffffff0b7424 */ /* 0x000fe200078e00ff */
[----:B------:R-:W-:Y:S02]  /*0d20*/  MOV R2, 0xd40 ;  /* 0x00000d4000027802 */ /* 0x000fe40000000f00 */
[----:B------:R-:W-:Y:S05]  /*0d30*/  CALL.REL.NOINC `($__internal_192_$__cuda_sm70_shflsync_bfly_p) ;  /* 0x0000014000007944 */ /* 0x000fea0003c00000 */
        /* <DEDUP_REMOVED lines=12> */
[----:B0-----:R-:W-:Y:S01]  /*0e00*/  HFMA2.MMA R9, -RZ, RZ, 0, 9.5367431640625e-07 ;  /* 0x00000010ff097435 */ /* 0x001fe200000001ff */
[----:B-1----:R-:W-:Y:S01]  /*0e10*/  FADD.FTZ R10, R10, R6 ;  /* 0x000000060a0a7221 */ /* 0x002fe20000010000 */
[----:B------:R-:W-:Y:S01]  /*0e20*/  MOV R6, 0x1f ;  /* 0x0000001f00067802 */ /* 0x000fe20000000f00 */
[----:B------:R-:W-:Y:S01]  /*0e30*/  IMAD.MOV.U32 R11, RZ, RZ, -0x1 ;  /* 0xffffffffff0b7424 */ /* 0x000fe200078e00ff */
[----:B------:R-:W-:-:S02]  /*0e40*/  MOV R2, 0xe60 ;  /* 0x00000e6000027802 */ /* 0x000fc40000000f00 */
[----:B------:R-:W-:Y:S05]  /*0e50*/  CALL.REL.NOINC `($__internal_192_$__cuda_sm70_shflsync_bfly_p) ;  /* 0x0000002000007944 */ /* 0x000fea0003c00000 */
[----:B-1----:R-:W-:Y:S01]  /*0e60*/  MOV R5, R6 ;  /* 0x0000000600057202 */ /* 0x002fe20000000f00 */
[----:B0-----:R-:W-:Y:S05]  /*0e70*/  BRA `(.L_x_4225) ;  /* 0xfffffaa000007947 */ /* 0x001fea000383ffff */
        .weak           $__internal_192_$__cuda_sm70_shflsync_bfly_p
        .type           $__internal_192_$__cuda_sm70_shflsync_bfly_p,@function
        .size           $__internal_192_$__cuda_sm70_shflsync_bfly_p,(.L_x_4572 - $__internal_192_$__cuda_sm70_shflsync_bfly_p)
$__internal_192_$__cuda_sm70_shflsync_bfly_p:
[----:B------:R-:W-:Y:S01]  /*0e80*/  HFMA2.MMA R3, -RZ, RZ, 0, 0 ;  /* 0x00000000ff037435 */ /* 0x000fe200000001ff */
[----:B------:R-:W-:Y:S04]  /*0e90*/  WARPSYNC R11 ;  /* 0x0000000b00007348 */ /* 0x000fe80003800000 */
[----:B------:R0:W1:Y:S01]  /*0ea0*/  SHFL.BFLY PT, R6, R10, R9, R6 ;  /* 0x0c0000090a067389 */ /* 0x00006200000e0006 */
[----:B------:R-:W-:Y:S05]  /*0eb0*/  RET.REL.NODEC R2 `(_ZN10layer_norm22ln_bwd_finalize_kernelINS_22Kernel_traits_finalizeILj256EfffffjLb0ELj1024ELj4ENS_18Kernel_traits_baseILj256EfffffjLj1024EEEEELb0ELb1EEEvNS_9BwdParamsE) ;  /* 0xfffff14002007950 */ /* 0x000fea0003c3ffff */
.L_x_4226:
        /* <DEDUP_REMOVED lines=12> */
.L_x_4572:


//--------------------- .text._ZN10layer_norm13ln_bwd_kernelINS_13Kernel_traitsIfffffjLj256ELj1ELj4ELj1ELj16ENS_18Kernel_traits_baseILj256EfffffjLj128EEEEELb1ELb0ELb1ELb1EEEvNS_9BwdParamsE --------------------------
	.section	.text._ZN10layer_norm13ln_bwd_kernelINS_13Kernel_traitsIfffffjLj256ELj1ELj4ELj1ELj16ENS_18Kernel_traits_baseILj256EfffffjLj128EEEEELb1ELb0ELb1ELb1EEEvNS_9BwdParamsE,"ax",@progbits
	.sectioninfo	@"SHI_REGISTERS=80"
	.align	128
        .global         _ZN10layer_norm13ln_bwd_kernelINS_13Kernel_traitsIfffffjLj256ELj1ELj4ELj1ELj16ENS_18Kernel_traits_baseILj256EfffffjLj128EEEEELb1ELb0ELb1ELb1EEEvNS_9BwdParamsE
        .type           _ZN10layer_norm13ln_bwd_kernelINS_13Kernel_traitsIfffffjLj256ELj1ELj4ELj1ELj16ENS_18Kernel_traits_baseILj256EfffffjLj128EEEEELb1ELb0ELb1ELb1EEEvNS_9BwdParamsE,@function
        .size           _ZN10layer_norm13ln_bwd_kernelINS_13Kernel_traitsIfffffjLj256ELj1ELj4ELj1ELj16ENS_18Kernel_traits_baseILj256EfffffjLj128EEEEELb1ELb0ELb1ELb1EEEvNS_9BwdParamsE,(.L_x_4573 - _ZN10layer_norm13ln_bwd_kernelINS_13Kernel_traitsIfffffjLj256ELj1ELj4ELj1ELj16ENS_18Kernel_traits_baseILj256EfffffjLj128EEEEELb1ELb0ELb1ELb1EEEvNS_9BwdParamsE)
        .other          _ZN10layer_norm13ln_bwd_kernelINS_13Kernel_traitsIfffffjLj256ELj1ELj4ELj1ELj16ENS_18Kernel_traits_baseILj256EfffffjLj128EEEEELb1ELb0ELb1ELb1EEEvNS_9BwdParamsE,@"STO_CUDA_ENTRY STV_DEFAULT"
_ZN10layer_norm13ln_bwd_kernelINS_13Kernel_traitsIfffffjLj256ELj1ELj4ELj1ELj16ENS_18Kernel_traits_baseILj256EfffffjLj128EEEEELb1ELb0ELb1ELb1EEEvNS_9BwdParamsE:
.text._ZN10layer_norm13ln_bwd_kernelINS_13Kernel_traitsIfffffjLj256ELj1ELj4ELj1ELj16ENS_18Kernel_traits_baseILj256EfffffjLj128EEEEELb1ELb0ELb1ELb1EEEvNS_9BwdParamsE:
        /* <DEDUP_REMOVED lines=17> */
.L_x_4227:
        /* <DEDUP_REMOVED lines=15> */
.L_x_4250:
[----:B------:R-:W-:-:S10]  /*0200*/  HFMA2.MMA R65, -RZ, RZ, 0, 2.384185791015625e-07 ;  /* 0x00000004ff417435 */ /* 0x000fd400000001ff */
[----:B------:R-:W-:-:S05]  /*0210*/  IMAD.WIDE R72, R4, R65, c[0x0][0x1d8] ;  /* 0x0000760004487625 */ /* 0x000fca00078e0241 */
[----:B------:R2:W3:Y:S01]  /*0220*/  LDG.E R71, [R72.64] ;  /* 0x0000000448477981 */ /* 0x0004e2000c1e1900 */
[----:B------:R-:W-:-:S04]  /*0230*/  IMAD.WIDE R54, R4, R65, c[0x0][0x1a8] ;  /* 0x00006a0004367625 */ /* 0x000fc800078e0241 */
[C---:B------:R-:W-:Y:S01]  /*0240*/  IMAD.WIDE R52, R4.reuse, R65, c[0x0][0x1d0] ;  /* 0x0000740004347625 */ /* 0x040fe200078e0241 */
[----:B-----5:R4:W5:Y:S04]  /*0250*/  LDG.E R2, [R54.64] ;  /* 0x0000000436027981 */ /* 0x020968000c1e1900 */
[----:B0-----:R4:W5:Y:S01]  /*0260*/  LDG.E R6, [R52.64] ;  /* 0x0000000434067981 */ /* 0x001962000c1e1900 */
[----:B------:R-:W-:Y:S01]  /*0270*/  IMAD R0, R4, c[0x0][0x168], RZ ;  /* 0x00005a0004007a24 */ /* 0x000fe200078e02ff */
[----:B------:R-:W-:Y:S01]  /*0280*/  LOP3.LUT R64, R5, 0x1f, RZ, 0xc0, !PT ;  /* 0x0000001f05407812 */ /* 0x000fe200078ec0ff */
[----:B------:R-:W-:Y:S01]  /*0290*/  BSSY B0, `(.L_x_4229) ;  /* 0x0000074000007945 */ /* 0x000fe20003800000 */
[----:B------:R-:W-:Y:S02]  /*02a0*/  MOV R60, 0x10 ;  /* 0x00000010003c7802 */ /* 0x000fe40000000f00 */
[----:B------:R-:W-:-:S04]  /*02b0*/  SHF.R.S32.HI R7, RZ, 0x1f, R0 ;  /* 0x0000001fff077819 */ /* 0x000fc80000011400 */
[----:B------:R-:W-:-:S04]  /*02c0*/  LEA.HI R7, R7, R0, RZ, 0x2 ;  /* 0x0000000007077211 */ /* 0x000fc800078f10ff */
[----:B------:R-:W-:-:S04]  /*02d0*/  LEA.HI.SX32 R7, R7, R64, 0x1e ;  /* 0x0000004007077211 */ /* 0x000fc800078ff2ff */
[C---:B------:R-:W-:Y:S01]  /*02e0*/  IADD3 R0, R7.reuse, 0x20, RZ ;  /* 0x0000002007007810 */ /* 0x040fe20007ffe0ff */
[----:B------:R-:W-:-:S04]  /*02f0*/  IMAD.WIDE.U32 R74, R7, R60, c[0x0][0x218] ;  /* 0x00008600074a7625 */ /* 0x000fc800078e003c */
[----:B--2---:R-:W-:Y:S01]  /*0300*/  IMAD.WIDE.U32 R72, R0, R60, c[0x0][0x218] ;  /* 0x0000860000487625 */ /* 0x004fe200078e003c */
[----:B---3--:R-:W-:-:S13]  /*0310*/  ISETP.GT.AND P6, PT, R71, RZ, PT ;  /* 0x000000ff4700720c */ /* 0x008fda0003fc4270 */
[----:B------:R-:W-:Y:S05]  /*0320*/  @P6 BRA `(.L_x_4230) ;  /* 0x0000011000006947 */ /* 0x000fea0003800000 */
[----:B----45:R-:W-:Y:S02]  /*0330*/  ISETP.GE.AND P1, PT, R6, 0x1, PT ;  /* 0x000000010600780c */ /* 0x030fe40003f26270 */
[----:B------:R-:W-:-:S04]  /*0340*/  ISETP.NE.U32.AND P0, PT, RZ, c[0x0][0x218], PT ;  /* 0x00008600ff007a0c */ /* 0x000fc80003f05070 */
[----:B------:R-:W-:-:S07]  /*0350*/  ISETP.NE.AND.EX P0, PT, RZ, c[0x0][0x21c], PT, P0 ;  /* 0x00008700ff007a0c */ /* 0x000fce0003f05300 */
[----:B------:R-:W-:-:S05]  /*0360*/  @P1 IADD3 R52, R6, -0x1, RZ ;  /* 0xffffffff06341810 */ /* 0x000fca0007ffe0ff */
[----:B------:R-:W-:Y:S01]  /*0370*/  @P1 IMAD R52, R52, c[0x0][0x168], RZ ;  /* 0x00005a0034341a24 */ /* 0x000fe200078e02ff */
[----:B------:R0:W5:Y:S04]  /*0380*/  @P0 LDG.E.128 R32, [R74.64] ;  /* 0x000000044a200981 */ /* 0x000168000c1e1d00 */
[----:B------:R-:W-:Y:S01]  /*0390*/  @P1 SHF.R.S32.HI R53, RZ, 0x1f, R52 ;  /* 0x0000001fff351819 */ /* 0x000fe20000011434 */
[----:B------:R0:W5:Y:S03]  /*03a0*/  @P0 LDG.E.128 R36, [R72.64] ;  /* 0x0000000448240981 */ /* 0x000166000c1e1d00 */
[----:B------:R-:W-:Y:S02]  /*03b0*/  @P1 LEA.HI R53, R53, R52, RZ, 0x2 ;  /* 0x0000003435351211 */ /* 0x000fe400078f10ff */
[----:B------:R-:W-:-:S02]  /*03c0*/  MOV R52, RZ ;  /* 0x000000ff00347202 */ /* 0x000fc40000000f00 */
[----:B------:R-:W-:-:S05]  /*03d0*/  @P1 LEA.HI.SX32 R52, R53, R64, 0x1e ;  /* 0x0000004035341211 */ /* 0x000fca00078ff2ff */
[----:B------:R-:W-:-:S05]  /*03e0*/  IMAD.WIDE.U32 R76, R52, R65, c[0x0][0x190] ;  /* 0x00006400344c7625 */ /* 0x000fca00078e0041 */
[----:B------:R0:W5:Y:S01]  /*03f0*/  LDG.E R64, [R76.64] ;  /* 0x000000044c407981 */ /* 0x000162000c1e1900 */
[----:B------:R-:W-:Y:S01]  /*0400*/  IADD3 R52, R52, 0x20, RZ ;  /* 0x0000002034347810 */ /* 0x000fe20007ffe0ff */
[----:B------:R-:W-:-:S04]  /*0410*/  CS2R R54, SRZ ;  /* 0x0000000000367805 */ /* 0x000fc8000001ff00 */
[----:B------:R-:W-:Y:S01]  /*0420*/  IMAD.WIDE.U32 R52, R52, R65, c[0x0][0x190] ;  /* 0x0000640034347625 */ /* 0x000fe200078e0041 */
[----:B------:R-:W-:Y:S05]  /*0430*/  BRA `(.L_x_4231) ;  /* 0x0000059000007947 */ /* 0x000fea0003800000 */
.L_x_4230:
[----:B----4-:R-:W-:Y:S01]  /*0440*/  IADD3 R71, R71, -0x1, RZ ;  /* 0xffffffff47477810 */ /* 0x010fe20007ffe0ff */
[----:B------:R-:W-:-:S04]  /*0450*/  IMAD.WIDE R66, R4, R65, c[0x0][0x1a0] ;  /* 0x0000680004427625 */ /* 0x000fc800078e0241 */
[----:B------:R-:W-:Y:S02]  /*0460*/  IMAD R71, R71, c[0x0][0x168], RZ ;  /* 0x00005a0047477a24 */ /* 0x000fe400078e02ff */
[----:B------:R-:W-:Y:S01]  /*0470*/  IMAD.WIDE.U32 R48, R7, R60, c[0x0][0x188] ;  /* 0x0000620007307625 */ /* 0x000fe200078e003c */
[----:B------:R0:W2:Y:S02]  /*0480*/  LDG.E R67, [R66.64] ;  /* 0x0000000442437981 */ /* 0x0000a4000c1e1900 */
[----:B------:R-:W-:-:S04]  /*0490*/  SHF.R.S32.HI R50, RZ, 0x1f, R71 ;  /* 0x0000001fff327819 */ /* 0x000fc80000011447 */
[----:B------:R-:W-:Y:S02]  /*04a0*/  LEA.HI R71, R50, R71, RZ, 0x2 ;  /* 0x0000004732477211 */ /* 0x000fe400078f10ff */
[----:B------:R-:W3:Y:S02]  /*04b0*/  LDG.E.128 R48, [R48.64] ;  /* 0x0000000430307981 */ /* 0x000ee4000c1e1d00 */
        /* <DEDUP_REMOVED lines=8> */
[----:B-----5:R-:W-:Y:S02]  /*0540*/  ISETP.GE.AND P1, PT, R6, 0x1, PT ;  /* 0x000000010600780c */ /* 0x020fe40003f26270 */
[----:B------:R-:W-:-:S04]  /*0550*/  ISETP.NE.U32.AND P0, PT, RZ, c[0x0][0x218], PT ;  /* 0x00008600ff007a0c */ /* 0x000fc80003f05070 */
[----:B------:R-:W-:-:S07]  /*0560*/  ISETP.NE.AND.EX P0, PT, RZ, c[0x0][0x21c], PT, P0 ;  /* 0x00008700ff007a0c */ /* 0x000fce0003f05300 */
[----:B0-----:R-:W-:-:S05]  /*0570*/  @P1 IADD3 R66, R6, -0x1, RZ ;  /* 0xffffffff06421810 */ /* 0x001fca0007ffe0ff */
[----:B------:R-:W-:Y:S01]  /*0580*/  @P1 IMAD R66, R66, c[0x0][0x168], RZ ;  /* 0x00005a0042421a24 */ /* 0x000fe200078e02ff */
[----:B------:R0:W5:Y:S04]  /*0590*/  @P0 LDG.E.128 R32, [R74.64] ;  /* 0x000000044a200981 */ /* 0x000168000c1e1d00 */
[----:B------:R-:W-:Y:S01]  /*05a0*/  @P1 SHF.R.S32.HI R69, RZ, 0x1f, R66 ;  /* 0x0000001fff451819 */ /* 0x000fe20000011442 */
[----:B------:R0:W5:Y:S01]  /*05b0*/  @P0 LDG.E.128 R36, [R72.64] ;  /* 0x0000000448240981 */ /* 0x000162000c1e1d00 */
[----:B-1----:R-:W-:Y:S02]  /*05c0*/  ISETP.NE.AND P0, PT, R3, RZ, PT ;  /* 0x000000ff0300720c */ /* 0x002fe40003f05270 */
[----:B------:R-:W-:Y:S01]  /*05d0*/  @P1 LEA.HI R69, R69, R66, RZ, 0x2 ;  /* 0x0000004245451211 */ /* 0x000fe200078f10ff */
[----:B------:R-:W-:-:S03]  /*05e0*/  IMAD.MOV.U32 R66, RZ, RZ, RZ ;  /* 0x000000ffff427224 */ /* 0x000fc600078e00ff */
[----:B------:R-:W-:-:S05]  /*05f0*/  @P1 LEA.HI.SX32 R66, R69, R64, 0x1e ;  /* 0x0000004045421211 */ /* 0x000fca00078ff2ff */
[----:B------:R-:W-:-:S05]  /*0600*/  IMAD.WIDE.U32 R68, R66, R65, c[0x0][0x190] ;  /* 0x0000640042447625 */ /* 0x000fca00078e0041 */
[----:B------:R1:W5:Y:S01]  /*0610*/  LDG.E R64, [R68.64] ;  /* 0x0000000444407981 */ /* 0x000362000c1e1900 */
[----:B--2---:R-:W-:-:S05]  /*0620*/  FSEL R71, R67, RZ, !P0 ;  /* 0x000000ff43477208 */ /* 0x004fca0004000000 */
[C---:B---3--:R-:W-:Y:S02]  /*0630*/  FADD.FTZ R77, -R71.reuse, R49 ;  /* 0x00000031474d7221 */ /* 0x048fe40000010100 */
[C---:B------:R-:W-:Y:S02]  /*0640*/  FADD.FTZ R50, -R71.reuse, R50 ;  /* 0x0000003247327221 */ /* 0x040fe40000010100 */
[C---:B------:R-:W-:Y:S02]  /*0650*/  FADD.FTZ R70, -R71.reuse, R51 ;  /* 0x0000003347467221 */ /* 0x040fe40000010100 */
[----:B------:R-:W-:Y:S02]  /*0660*/  FADD.FTZ R67, -R71, R48 ;  /* 0x0000003047437221 */ /* 0x000fe40000010100 */
[C---:B------:R-:W-:Y:S02]  /*0670*/  FMUL.FTZ R48, R2.reuse, R77 ;  /* 0x0000004d02307220 */ /* 0x040fe40000410000 */
[----:B------:R-:W-:-:S02]  /*0680*/  FMUL.FTZ R51, R2, R50 ;  /* 0x0000003202337220 */ /* 0x000fc40000410000 */
[C---:B------:R-:W-:Y:S02]  /*0690*/  FMUL.FTZ R50, R2.reuse, R70 ;  /* 0x0000004602327220 */ /* 0x040fe40000410000 */
[----:B------:R-:W-:Y:S02]  /*06a0*/  FMUL.FTZ R49, R2, R67 ;  /* 0x0000004302317220 */ /* 0x000fe40000410000 */
[----:B----4-:R-:W-:Y:S02]  /*06b0*/  FFMA.FTZ R21, R53, R48, R21 ;  /* 0x0000003035157223 */ /* 0x010fe40000010015 */
[----:B------:R-:W-:Y:S02]  /*06c0*/  FADD.FTZ R13, R13, R53 ;  /* 0x000000350d0d7221 */ /* 0x000fe40000010000 */
[----:B------:R-:W-:Y:S02]  /*06d0*/  FMUL.FTZ R67, R25, R53 ;  /* 0x0000003519437220 */ /* 0x000fe40000410000 */
[----:B-1----:R-:W-:-:S02]  /*06e0*/  FMUL.FTZ R68, R24, R52 ;  /* 0x0000003418447220 */ /* 0x002fc40000410000 */
[----:B------:R-:W-:Y:S02]  /*06f0*/  FADD.FTZ R53, -R71, R56 ;  /* 0x0000003847357221 */ /* 0x000fe40000010100 */
[----:B------:R-:W-:Y:S02]  /*0700*/  FFMA.FTZ R23, R55, R50, R23 ;  /* 0x0000003237177223 */ /* 0x000fe40000010017 */
[----:B------:R-:W-:Y:S02]  /*0710*/  FADD.FTZ R15, R15, R55 ;  /* 0x000000370f0f7221 */ /* 0x000fe40000010000 */
[----:B------:R-:W-:Y:S02]  /*0720*/  FMUL.FTZ R69, R27, R55 ;  /* 0x000000371b457220 */ /* 0x000fe40000410000 */
[C---:B------:R-:W-:Y:S02]  /*0730*/  FADD.FTZ R57, -R71.reuse, R57 ;  /* 0x0000003947397221 */ /* 0x040fe40000010100 */
[----:B------:R-:W-:-:S02]  /*0740*/  FADD.FTZ R55, -R71, R58 ;  /* 0x0000003a47377221 */ /* 0x000fc40000010100 */
[----:B------:R-:W-:Y:S02]  /*0750*/  FFMA.FTZ R22, R54, R51, R22 ;  /* 0x0000003336167223 */ /* 0x000fe40000010016 */
[----:B------:R-:W-:Y:S02]  /*0760*/  FADD.FTZ R14, R14, R54 ;  /* 0x000000360e0e7221 */ /* 0x000fe40000010000 */
[----:B------:R-:W-:Y:S02]  /*0770*/  FMUL.FTZ R70, R26, R54 ;  /* 0x000000361a467220 */ /* 0x000fe40000410000 */
[----:B------:R-:W-:Y:S02]  /*0780*/  FADD.FTZ R71, -R71, R59 ;  /* 0x0000003b47477221 */ /* 0x000fe40000010100 */
[----:B------:R-:W-:Y:S02]  /*0790*/  FMUL.FTZ R59, R2, R53 ;  /* 0x00000035023b7220 */ /* 0x000fe40000410000 */
[----:B------:R-:W-:-:S02]  /*07a0*/  FADD.FTZ R54, RZ, R68 ;  /* 0x00000044ff367221 */ /* 0x000fc40000010000 */
[----:B------:R-:W-:Y:S02]  /*07b0*/  FFMA.FTZ R53, R49, R68, RZ ;  /* 0x0000004431357223 */ /* 0x000fe400000100ff */
[C---:B------:R-:W-:Y:S02]  /*07c0*/  FMUL.FTZ R58, R2.reuse, R57 ;  /* 0x00000039023a7220 */ /* 0x040fe40000410000 */
[----:B------:R-:W-:Y:S02]  /*07d0*/  FMUL.FTZ R57, R2, R55 ;  /* 0x0000003702397220 */ /* 0x000fe40000410000 */
[----:B------:R-:W-:Y:S02]  /*07e0*/  FADD.FTZ R55, R54, R67 ;  /* 0x0000004336377221 */ /* 0x000fe40000010000 */
[----:B------:R-:W-:Y:S02]  /*07f0*/  FFMA.FTZ R53, R48, R67, R53 ;  /* 0x0000004330357223 */ /* 0x000fe40000010035 */
[----:B------:R-:W-:-:S02]  /*0800*/  FADD.FTZ R54, R55, R70 ;  /* 0x0000004637367221 */ /* 0x000fc40000010000 */
[----:B------:R-:W-:Y:S02]  /*0810*/  FFMA.FTZ R53, R51, R70, R53 ;  /* 0x0000004633357223 */ /* 0x000fe40000010035 */
[----:B------:R-:W-:Y:S02]  /*0820*/  FFMA.FTZ R20, R52, R49, R20 ;  /* 0x0000003134147223 */ /* 0x000fe40000010014 */
[----:B------:R-:W-:Y:S01]  /*0830*/  FADD.FTZ R12, R12, R52 ;  /* 0x000000340c0c7221 */ /* 0x000fe20000010000 */
[----:B------:R-:W-:Y:S01]  /*0840*/  IADD3 R52, R66, 0x20, RZ ;  /* 0x0000002042347810 */ /* 0x000fe20007ffe0ff */
[----:B------:R-:W-:Y:S02]  /*0850*/  FMUL.FTZ R66, R28, R60 ;  /* 0x0000003c1c427220 */ /* 0x000fe40000410000 */
[----:B------:R-:W-:Y:S02]  /*0860*/  FADD.FTZ R55, R54, R69 ;  /* 0x0000004536377221 */ /* 0x000fe40000010000 */
[----:B------:R-:W-:-:S02]  /*0870*/  FFMA.FTZ R53, R50, R69, R53 ;  /* 0x0000004532357223 */ /* 0x000fc40000010035 */
        /* <DEDUP_REMOVED lines=13> */
[----:B------:R-:W-:Y:S02]  /*0950*/  FFMA.FTZ R16, R60, R59, R16 ;  /* 0x0000003b3c107223 */ /* 0x000fe40000010010 */
[----:B------:R-:W-:Y:S02]  /*0960*/  FADD.FTZ R8, R8, R60 ;  /* 0x0000003c08087221 */ /* 0x000fe40000010000 */
[----:B------:R-:W-:Y:S02]  /*0970*/  FMUL.FTZ R63, R31, R63 ;  /* 0x0000003f1f3f7220 */ /* 0x000fe40000410000 */
[----:B------:R-:W-:Y:S02]  /*0980*/  FADD.FTZ R54, R55, R62 ;  /* 0x0000003e37367221 */ /* 0x000fe40000010000 */
[----:B------:R-:W-:-:S02]  /*0990*/  FFMA.FTZ R60, R57, R62, R53 ;  /* 0x0000003e393c7223 */ /* 0x000fc40000010035 */
[----:B------:R-:W-:Y:S02]  /*09a0*/  FADD.FTZ R55, R54, R63 ;  /* 0x0000003f36377221 */ /* 0x000fe40000010000 */
[----:B------:R-:W-:-:S04]  /*09b0*/  IMAD.WIDE.U32 R52, R52, R65, c[0x0][0x190] ;  /* 0x0000640034347625 */ /* 0x000fc800078e0041 */
[----:B------:R-:W-:Y:S02]  /*09c0*/  FFMA.FTZ R54, R56, R63, R60 ;  /* 0x0000003f38367223 */ /* 0x000fe4000001003c */
.L_x_4231:
[----:B0-----:R-:W-:Y:S05]  /*09d0*/  BSYNC B0 ;  /* 0x0000000000007941 */ /* 0x001fea0003800000 */
.L_x_4229:
[----:B------:R0:W5:Y:S01]  /*09e0*/  LDG.E R60, [R52.64] ;  /* 0x00000004343c7981 */ /* 0x000162000c1e1900 */
[----:B------:R-:W-:Y:S05]  /*09f0*/  BRA.DIV ~URZ, `(.L_x_4232) ;  /* 0x00000fa27f007947 */ /* 0x000fea000b800000 */
[----:B------:R2:W3:Y:S02]  /*0a00*/  SHFL.BFLY PT, R72, R55, 0x1, 0x1f ;  /* 0x0c201f0037487f89 */ /* 0x0004e400000e0000 */
.L_x_4251:
        /* <DEDUP_REMOVED lines=14> */
[----:B--2---:R-:W-:Y:S02]  /*0af0*/  FADD.FTZ R55, R71, R54 ;  /* 0x0000003647377221 */ /* 0x004fe40000010000 */
[----:B0-----:R-:W-:-:S03]  /*0b00*/  FADD.FTZ R54, R73, R72 ;  /* 0x0000004849367221 */ /* 0x001fc60000010000 */
[----:B------:R0:W2:Y:S04]  /*0b10*/  SHFL.BFLY PT, R72, R55, 0x10, 0x1f ;  /* 0x0e001f0037487f89 */ /* 0x0000a800000e0000 */
[----:B------:R0:W3:Y:S02]  /*0b20*/  SHFL.BFLY PT, R53, R54, 0x10, 0x1f ;  /* 0x0e001f0036357f89 */ /* 0x0000e400000e0000 */
.L_x_4252:
[----:B------:R-:W-:Y:S01]  /*0b30*/  ISETP.GE.AND P5, PT, R6, 0x1, PT ;  /* 0x000000010600780c */ /* 0x000fe20003fa6270 */
[----:B--2---:R-:W-:Y:S01]  /*0b40*/  FADD.FTZ R72, R72, R55 ;  /* 0x0000003748487221 */ /* 0x004fe20000010000 */
[----:B------:R-:W-:Y:S01]  /*0b50*/  @!P6 ISETP.NE.U32.AND P1, PT, RZ, c[0x0][0x218], PT ;  /* 0x00008600ff00ea0c */ /* 0x000fe20003f25070 */
[----:B------:R-:W-:Y:S01]  /*0b60*/  HFMA2.MMA R71, -RZ, RZ, 0, 0 ;  /* 0x00000000ff477435 */ /* 0x000fe200000001ff */
[----:B---3--:R-:W-:Y:S01]  /*0b70*/  FADD.FTZ R53, R53, R54 ;  /* 0x0000003635357221 */ /* 0x008fe20000010000 */
[----:B------:R-:W-:Y:S01]  /*0b80*/  @!P6 ISETP.NE.U32.AND P0, PT, RZ, c[0x0][0x218], PT ;  /* 0x00008600ff00ea0c */ /* 0x000fe20003f05070 */
[----:B------:R-:W-:Y:S01]  /*0b90*/  FMUL.FTZ R72, R72, c[0x0][0x1e0] ;  /* 0x0000780048487a20 */ /* 0x000fe20000410000 */
[----:B-1----:R-:W-:Y:S01]  /*0ba0*/  ISETP.NE.AND P2, PT, R3, RZ, PT ;  /* 0x000000ff0300720c */ /* 0x002fe20003f45270 */
[----:B------:R-:W-:Y:S01]  /*0bb0*/  BSSY B0, `(.L_x_4234) ;  /* 0x0000013000007945 */ /* 0x000fe20003800000 */
[----:B------:R-:W-:Y:S01]  /*0bc0*/  @!P6 ISETP.NE.AND.EX P1, PT, RZ, c[0x0][0x21c], PT, P1 ;  /* 0x00008700ff00ea0c */ /* 0x000fe20003f25310 */
[----:B------:R-:W-:Y:S01]  /*0bd0*/  FMUL.FTZ R73, R53, c[0x0][0x1e0] ;  /* 0x0000780035497a20 */ /* 0x000fe20000410000 */
[----:B------:R-:W-:-:S02]  /*0be0*/  @!P6 ISETP.NE.AND.EX P0, PT, RZ, c[0x0][0x21c], PT, P0 ;  /* 0x00008700ff00ea0c */ /* 0x000fc40003f05300 */
[----:B------:R-:W-:Y:S02]  /*0bf0*/  @P5 IADD3 R6, R6, -0x1, RZ ;  /* 0xffffffff06065810 */ /* 0x000fe40007ffe0ff */
[----:B------:R-:W-:Y:S02]  /*0c00*/  FSEL R72, R72, RZ, !P2 ;  /* 0x000000ff48487208 */ /* 0x000fe40005000000 */
[----:B-----5:R-:W-:Y:S01]  /*0c10*/  @!P6 FSEL R53, R32, RZ, P1 ;  /* 0x000000ff2035e208 */ /* 0x020fe20000800000 */
[----:B------:R-:W-:-:S05]  /*0c20*/  @P5 IMAD R6, R6, c[0x0][0x168], RZ ;  /* 0x00005a0006065a24 */ /* 0x000fca00078e02ff */
[----:B------:R-:W-:-:S04]  /*0c30*/  @P5 SHF.R.S32.HI R65, RZ, 0x1f, R6 ;  /* 0x0000001fff415819 */ /* 0x000fc80000011406 */
[----:B------:R-:W-:Y:S02]  /*0c40*/  @P5 LEA.HI R65, R65, R6, RZ, 0x2 ;  /* 0x0000000641415211 */ /* 0x000fe400078f10ff */
[----:B------:R-:W-:-:S04]  /*0c50*/  @P5 LOP3.LUT R6, R5, 0x1f, RZ, 0xc0, !PT ;  /* 0x0000001f05065812 */ /* 0x000fc800078ec0ff */
[----:B------:R-:W-:Y:S01]  /*0c60*/  @P5 LEA.HI.SX32 R71, R65, R6, 0x1e ;  /* 0x0000000641475211 */ /* 0x000fe200078ff2ff */
[----:B------:R-:W-:Y:S05]  /*0c70*/  @!P6 BRA `(.L_x_4235) ;  /* 0x000000600000e947 */ /* 0x000fea0003800000 */
[----:B------:R-:W-:Y:S01]  /*0c80*/  ISETP.NE.U32.AND P1, PT, RZ, c[0x0][0x218], PT ;  /* 0x00008600ff007a0c */ /* 0x000fe20003f25070 */
[----:B------:R-:W-:-:S03]  /*0c90*/  FFMA.FTZ R53, R49, R73, R72 ;  /* 0x0000004931357223 */ /* 0x000fc60000010048 */
[----:B------:R-:W-:Y:S01]  /*0ca0*/  ISETP.NE.AND.EX P1, PT, RZ, c[0x0][0x21c], PT, P1 ;  /* 0x00008700ff007a0c */ /* 0x000fe20003f25310 */
[----:B------:R-:W-:-:S04]  /*0cb0*/  FADD.FTZ R53, R68, -R53 ;  /* 0x8000003544357221 */ /* 0x000fc80000010000 */
[----:B------:R-:W-:-:S08]  /*0cc0*/  FMUL.FTZ R53, R2, R53 ;  /* 0x0000003502357220 */ /* 0x000fd00000410000 */
[----:B------:R-:W-:Y:S02]  /*0cd0*/  @P1 FADD.FTZ R53, R32, R53 ;  /* 0x0000003520351221 */ /* 0x000fe40000010000 */
.L_x_4235:
[----:B------:R-:W-:Y:S05]  /*0ce0*/  BSYNC B0 ;  /* 0x0000000000007941 */ /* 0x000fea0003800000 */
.L_x_4234:
        /* <DEDUP_REMOVED lines=9> */
.L_x_4237:
[----:B------:R-:W-:Y:S05]  /*0d80*/  BSYNC B0 ;  /* 0x0000000000007941 */ /* 0x000fea0003800000 */
.L_x_4236:
[----:B------:R-:W-:Y:S01]  /*0d90*/  @P5 FMUL.FTZ R52, R54, c[0x0][0x1ec] ;  /* 0x00007b0036345a20 */ /* 0x000fe20000410000 */
[C---:B------:R-:W-:Y:S01]  /*0da0*/  @P5 LOP3.LUT P1, RZ, R64.reuse, 0xff00, RZ, 0xc0, !PT ;  /* 0x0000ff0040ff5812 */ /* 0x040fe2000782c0ff */
        /* <DEDUP_REMOVED lines=22> */
.L_x_4239:
[----:B------:R-:W-:Y:S05]  /*0f10*/  BSYNC B0 ;  /* 0x0000000000007941 */ /* 0x000fea0003800000 */
.L_x_4238:
        /* <DEDUP_REMOVED lines=16> */
.L_x_4241:
[----:B------:R-:W-:Y:S05]  /*1020*/  BSYNC B0 ;  /* 0x0000000000007941 */ /* 0x000fea0003800000 */
.L_x_4240:
        /* <DEDUP_REMOVED lines=11> */
[----:B------:R-:W-:-:S02]  /*10e0*/  @P5 SEL R46, R65, RZ, P4 ;  /* 0x000000ff412e5207 */ /* 0x000fc40002000000 */
[----:B------:R-:W-:Y:S01]  /*10f0*/  @P5 SEL R47, R64, RZ, P3 ;  /* 0x000000ff402f5207 */ /* 0x000fe20001800000 */
[----:B------:R-:W-:Y:S01]  /*1100*/  @P5 IMAD.WIDE.U32 R64, R71, R74, c[0x0][0x248] ;  /* 0x0000920047405625 */ /* 0x000fe200078e004a */
        /* <DEDUP_REMOVED lines=8> */
.L_x_4243:
[----:B------:R-:W-:Y:S05]  /*1190*/  BSYNC B0 ;  /* 0x0000000000007941 */ /* 0x000fea0003800000 */
.L_x_4242:
        /* <DEDUP_REMOVED lines=18> */
.L_x_4245:
[----:B------:R-:W-:Y:S05]  /*12c0*/  BSYNC B0 ;  /* 0x0000000000007941 */ /* 0x000fea0003800000 */
.L_x_4244:
        /* <DEDUP_REMOVED lines=13> */
.L_x_4247:
[----:B------:R-:W-:Y:S05]  /*13a0*/  BSYNC B0 ;  /* 0x0000000000007941 */ /* 0x000fea0003800000 */
.L_x_4246:
        /* <DEDUP_REMOVED lines=18> */
.L_x_4249:
[----:B------:R-:W-:Y:S05]  /*14d0*/  BSYNC B0 ;  /* 0x0000000000007941 */ /* 0x000fea0003800000 */
.L_x_4248:
[----:B------:R-:W-:Y:S01]  /*14e0*/  @P5 FMUL.FTZ R2, R6, c[0x0][0x1ec] ;  /* 0x00007b0006025a20 */ /* 0x000fe20000410000 */
[----:B------:R-:W-:Y:S01]  /*14f0*/  @P5 IADD3 R7, R71, 0x20, RZ ;  /* 0x0000002047075810 */ /* 0x000fe20007ffe0ff */
[----:B------:R-:W-:Y:S01]  /*1500*/  @P0 IMAD.MOV.U32 R53, RZ, RZ, 0x10 ;  /* 0x00000010ff350424 */ /* 0x000fe200078e00ff */
[----:B------:R-:W-:Y:S01]  /*1510*/  @P5 MOV R54, 0x10 ;  /* 0x0000001000365802 */ /* 0x000fe20000000f00 */
[----:B------:R-:W-:Y:S01]  /*1520*/  @P5 FMUL.FTZ R2, R2, c[0x0][0x1e8] ;  /* 0x00007a0002025a20 */ /* 0x000fe20000410000 */
[----:B------:R-:W-:Y:S01]  /*1530*/  @P5 LOP3.LUT P1, RZ, R60, 0xff000000, RZ, 0xc0, !PT ;  /* 0xff0000003cff5812 */ /* 0x000fe2000782c0ff */
[----:B------:R-:W-:Y:S01]  /*1540*/  @P0 IMAD.WIDE.U32 R52, R0, R53, c[0x0][0x258] ;  /* 0x0000960000340625 */ /* 0x000fe200078e0035 */
[----:B------:R-:W-:Y:S02]  /*1550*/  SEL R43, R6, R43, P2 ;  /* 0x0000002b062b7207 */ /* 0x000fe40001000000 */
[----:B------:R-:W-:Y:S01]  /*1560*/  @P5 SEL R47, R2, RZ, P1 ;  /* 0x000000ff022f5207 */ /* 0x000fe20000800000 */
        /* <DEDUP_REMOVED lines=8> */
.L_x_4228:
[----:B------:R-:W-:Y:S01]  /*15f0*/  SHF.R.U32.HI R0, RZ, 0x5, R5 ;  /* 0x00000005ff007819 */ /* 0x000fe20000011605 */
[----:B------:R-:W-:Y:S01]  /*1600*/  WARPSYNC 0xffffffff ;  /* 0xffffffff00007948 */ /* 0x000fe20003800000 */
[----:B------:R-:W-:Y:S01]  /*1610*/  LOP3.LUT R2, R5, 0x1f, RZ, 0xc0, !PT ;  /* 0x0000001f05027812 */ /* 0x000fe200078ec0ff */
[----:B------:R-:W0:Y:S02]  /*1620*/  S2R R24, SR_CTAID.X ;  /* 0x0000000000187919 */ /* 0x000e240000002500 */
[----:B------:R-:W-:-:S05]  /*1630*/  IMAD.SHL.U32 R3, R0, 0x40, RZ ;  /* 0x0000004000037824 */ /* 0x000fca00078e00ff */
        /* <DEDUP_REMOVED lines=34> */
[----:B------:R-:W2:Y:S04]  /*1860*/  LDS R11, [R5.X4+0x400] ;  /* 0x00040000050b7984 */ /* 0x000ea80000004800 */
[----:B------:R-:W3:Y:S04]  /*1870*/  LDS R10, [R5.X4+0x600] ;  /* 0x00060000050a7984 */ /* 0x000ee80000004800 */
[----:B------:R-:W4:Y:S04]  /*1880*/  LDS R13, [R5.X4+0x800] ;  /* 0x00080000050d7984 */ /* 0x000f280000004800 */
[----:B------:R-:W5:Y:S04]  /*1890*/  LDS R12, [R5.X4+0xa00] ;  /* 0x000a0000050c7984 */ /* 0x000f680000004800 */
[----:B------:R-:W5:Y:S04]  /*18a0*/  LDS R15, [R5.X4+0xc00] ;  /* 0x000c0000050f7984 */ /* 0x000f680000004800 */
[----:B------:R0:W5:Y:S02]  /*18b0*/  LDS R14, [R5.X4+0xe00] ;  /* 0x000e0000050e7984 */ /* 0x0001640000004800 */
[----:B0-----:R-:W-:Y:S01]  /*18c0*/  IADD3.X R5, R0, c[0x0][0x224], RZ, P1, !PT ;  /* 0x0000890000057a10 */ /* 0x001fe20000ffe4ff */
[----:B------:R-:W-:-:S02]  /*18d0*/  FADD.FTZ R8, RZ, R8 ;  /* 0x00000008ff087221 */ /* 0x000fc40000010000 */
        /* <DEDUP_REMOVED lines=12> */
.L_x_4232:
[----:B------:R-:W-:Y:S01]  /*19a0*/  HFMA2.MMA R74, -RZ, RZ, 0, 1.847743988037109375e-06 ;  /* 0x0000001fff4a7435 */ /* 0x000fe200000001ff */
[----:B------:R-:W-:Y:S01]  /*19b0*/  MOV R76, R55 ;  /* 0x00000037004c7202 */ /* 0x000fe20000000f00 */
[----:B------:R-:W-:Y:S01]  /*19c0*/  IMAD.MOV.U32 R71, RZ, RZ, 0x1 ;  /* 0x00000001ff477424 */ /* 0x000fe200078e00ff */
[----:B------:R-:W-:-:S02]  /*19d0*/  MOV R65, 0xffffffff ;  /* 0xffffffff00417802 */ /* 0x000fc40000000f00 */
[----:B0-----:R-:W-:Y:S02]  /*19e0*/  MOV R52, 0x1a00 ;  /* 0x00001a0000347802 */ /* 0x001fe40000000f00 */
[----:B-1---5:R-:W-:Y:S05]  /*19f0*/  CALL.REL.NOINC `($__internal_193_$__cuda_sm70_shflsync_bfly_p) ;  /* 0x0000046000007944 */ /* 0x022fea0003c00000 */
[----:B-1----:R-:W-:Y:S01]  /*1a00*/  MOV R72, R71 ;  /* 0x0000004700487202 */ /* 0x002fe20000000f00 */
[----:B0-----:R-:W-:Y:S05]  /*1a10*/  BRA `(.L_x_4251) ;  /* 0xffffeff000007947 */ /* 0x001fea000383ffff */
.L_x_4233:
[----:B------:R-:W-:Y:S01]  /*1a20*/  HFMA2.MMA R71, -RZ, RZ, 0, 5.9604644775390625e-08 ;  /* 0x00000001ff477435 */ /* 0x000fe200000001ff */
[----:B------:R-:W-:Y:S01]  /*1a30*/  IMAD.MOV.U32 R76, RZ, RZ, R54 ;  /* 0x000000ffff4c7224 */ /* 0x000fe200078e0036 */
[----:B------:R-:W-:Y:S02]  /*1a40*/  MOV R74, 0x1f ;  /* 0x0000001f004a7802 */ /* 0x000fe40000000f00 */
[----:B------:R-:W-:Y:S02]  /*1a50*/  MOV R65, 0xffffffff ;  /* 0xffffffff00417802 */ /* 0x000fe40000000f00 */
[----:B0-----:R-:W-:Y:S02]  /*1a60*/  MOV R52, 0x1a80 ;  /* 0x00001a8000347802 */ /* 0x001fe40000000f00 */
[----:B-123-5:R-:W-:Y:S05]  /*1a70*/  CALL.REL.NOINC `($__internal_193_$__cuda_sm70_shflsync_bfly_p) ;  /* 0x000003e000007944 */ /* 0x02efea0003c00000 */
[----:B------:R-:W-:Y:S01]  /*1a80*/  FADD.FTZ R55, R72, R55 ;  /* 0x0000003748377221 */ /* 0x000fe20000010000 */
[----:B0-----:R-:W-:Y:S01]  /*1a90*/  HFMA2.MMA R74, -RZ, RZ, 0, 1.847743988037109375e-06 ;  /* 0x0000001fff4a7435 */ /* 0x001fe200000001ff */
[----:B-1----:R-:W-:Y:S01]  /*1aa0*/  FADD.FTZ R54, R54, R71 ;  /* 0x0000004736367221 */ /* 0x002fe20000010000 */
[----:B------:R-:W-:Y:S01]  /*1ab0*/  MOV R65, 0xffffffff ;  /* 0xffffffff00417802 */ /* 0x000fe20000000f00 */
[----:B------:R-:W-:Y:S01]  /*1ac0*/  IMAD.MOV.U32 R71, RZ, RZ, 0x2 ;  /* 0x00000002ff477424 */ /* 0x000fe200078e00ff */
[----:B------:R-:W-:-:S02]  /*1ad0*/  MOV R76, R55 ;  /* 0x00000037004c7202 */ /* 0x000fc40000000f00 */
[----:B------:R-:W-:Y:S02]  /*1ae0*/  MOV R52, 0x1b00 ;  /* 0x00001b0000347802 */ /* 0x000fe40000000f00 */
[----:B------:R-:W-:Y:S05]  /*1af0*/  CALL.REL.NOINC `($__internal_193_$__cuda_sm70_shflsync_bfly_p) ;  /* 0x0000036000007944 */ /* 0x000fea0003c00000 */
[----:B-1----:R-:W-:Y:S01]  /*1b00*/  IMAD.MOV.U32 R72, RZ, RZ, R71 ;  /* 0x000000ffff487224 */ /* 0x002fe200078e0047 */
[----:B------:R-:W-:Y:S01]  /*1b10*/  HFMA2.MMA R71, -RZ, RZ, 0, 1.1920928955078125e-07 ;  /* 0x00000002ff477435 */ /* 0x000fe200000001ff */
[----:B0-----:R-:W-:Y:S01]  /*1b20*/  MOV R76, R54 ;  /* 0x00000036004c7202 */ /* 0x001fe20000000f00 */
[----:B------:R-:W-:Y:S01]  /*1b30*/  IMAD.MOV.U32 R65, RZ, RZ, -0x1 ;  /* 0xffffffffff417424 */ /* 0x000fe200078e00ff */
[----:B------:R-:W-:Y:S02]  /*1b40*/  MOV R74, 0x1f ;  /* 0x0000001f004a7802 */ /* 0x000fe40000000f00 */
[----:B------:R-:W-:Y:S02]  /*1b50*/  MOV R52, 0x1b70 ;  /* 0x00001b7000347802 */ /* 0x000fe40000000f00 */
[----:B------:R-:W-:Y:S05]  /*1b60*/  CALL.REL.NOINC `($__internal_193_$__cuda_sm70_shflsync_bfly_p) ;  /* 0x000002f000007944 */ /* 0x000fea0003c00000 */
[----:B------:R-:W-:Y:S01]  /*1b70*/  FADD.FTZ R55, R72, R55 ;  /* 0x0000003748377221 */ /* 0x000fe20000010000 */
[----:B0-----:R-:W-:Y:S01]  /*1b80*/  MOV R74, 0x1f ;  /* 0x0000001f004a7802 */ /* 0x001fe20000000f00 */
[----:B-1----:R-:W-:Y:S01]  /*1b90*/  FADD.FTZ R54, R54, R71 ;  /* 0x0000004736367221 */ /* 0x002fe20000010000 */
[----:B------:R-:W-:Y:S01]  /*1ba0*/  HFMA2.MMA R71, -RZ, RZ, 0, 2.384185791015625e-07 ;  /* 0x00000004ff477435 */ /* 0x000fe200000001ff */
[----:B------:R-:W-:Y:S01]  /*1bb0*/  MOV R65, 0xffffffff ;  /* 0xffffffff00417802 */ /* 0x000fe20000000f00 */
[----:B------:R-:W-:Y:S01]  /*1bc0*/  IMAD.MOV.U32 R76, RZ, RZ, R55 ;  /* 0x000000ffff4c7224 */ /* 0x000fe200078e0037 */
[----:B------:R-:W-:-:S03]  /*1bd0*/  MOV R52, 0x1bf0 ;  /* 0x00001bf000347802 */ /* 0x000fc60000000f00 */
[----:B------:R-:W-:Y:S05]  /*1be0*/  CALL.REL.NOINC `($__internal_193_$__cuda_sm70_shflsync_bfly_p) ;  /* 0x0000027000007944 */ /* 0x000fea0003c00000 */
[----:B-1----:R-:W-:Y:S01]  /*1bf0*/  MOV R72, R71 ;  /* 0x0000004700487202 */ /* 0x002fe20000000f00 */
[----:B------:R-:W-:Y:S01]  /*1c00*/  HFMA2.MMA R71, -RZ, RZ, 0, 2.384185791015625e-07 ;  /* 0x00000004ff477435 */ /* 0x000fe200000001ff */
[----:B0-----:R-:W-:Y:S01]  /*1c10*/  MOV R76, R54 ;  /* 0x00000036004c7202 */ /* 0x001fe20000000f00 */
[----:B------:R-:W-:Y:S01]  /*1c20*/  IMAD.MOV.U32 R74, RZ, RZ, 0x1f ;  /* 0x0000001fff4a7424 */ /* 0x000fe200078e00ff */
[----:B------:R-:W-:-:S02]  /*1c30*/  MOV R65, 0xffffffff ;  /* 0xffffffff00417802 */ /* 0x000fc40000000f00 */
[----:B------:R-:W-:Y:S02]  /*1c40*/  MOV R52, 0x1c60 ;  /* 0x00001c6000347802 */ /* 0x000fe40000000f00 */
[----:B------:R-:W-:Y:S05]  /*1c50*/  CALL.REL.NOINC `($__internal_193_$__cuda_sm70_shflsync_bfly_p) ;  /* 0x0000020000007944 */ /* 0x000fea0003c00000 */
[----:B------:R-:W-:Y:S01]  /*1c60*/  FADD.FTZ R55, R72, R55 ;  /* 0x0000003748377221 */ /* 0x000fe20000010000 */
[----:B0-----:R-:W-:Y:S01]  /*1c70*/  MOV R74, 0x1f ;  /* 0x0000001f004a7802 */ /* 0x001fe20000000f00 */
[----:B-1----:R-:W-:Y:S01]  /*1c80*/  FADD.FTZ R54, R54, R71 ;  /* 0x0000004736367221 */ /* 0x002fe20000010000 */
[----:B------:R-:W-:Y:S01]  /*1c90*/  HFMA2.MMA R71, -RZ, RZ, 0, 4.76837158203125e-07 ;  /* 0x00000008ff477435 */ /* 0x000fe200000001ff */
[----:B------:R-:W-:Y:S01]  /*1ca0*/  IMAD.MOV.U32 R65, RZ, RZ, -0x1 ;  /* 0xffffffffff417424 */ /* 0x000fe200078e00ff */
[----:B------:R-:W-:Y:S02]  /*1cb0*/  MOV R76, R55 ;  /* 0x00000037004c7202 */ /* 0x000fe40000000f00 */
[----:B------:R-:W-:Y:S02]  /*1cc0*/  MOV R52, 0x1ce0 ;  /* 0x00001ce000347802 */ /* 0x000fe40000000f00 */
[----:B------:R-:W-:Y:S05]  /*1cd0*/  CALL.REL.NOINC `($__internal_193_$__cuda_sm70_shflsync_bfly_p) ;  /* 0x0000018000007944 */ /* 0x000fea0003c00000 */
[----:B0-----:R-:W-:Y:S01]  /*1ce0*/  HFMA2.MMA R74, -RZ, RZ, 0, 1.847743988037109375e-06 ;  /* 0x0000001fff4a7435 */ /* 0x001fe200000001ff */
[----:B-1----:R-:W-:Y:S01]  /*1cf0*/  MOV R72, R71 ;  /* 0x0000004700487202 */ /* 0x002fe20000000f00 */
[----:B------:R-:W-:Y:S01]  /*1d00*/  IMAD.MOV.U32 R71, RZ, RZ, 0x8 ;  /* 0x00000008ff477424 */ /* 0x000fe200078e00ff */
[----:B------:R-:W-:-:S02]  /*1d10*/  MOV R76, R54 ;  /* 0x00000036004c7202 */ /* 0x000fc40000000f00 */
[----:B------:R-:W-:Y:S02]  /*1d20*/  MOV R65, 0xffffffff ;  /* 0xffffffff00417802 */ /* 0x000fe40000000f00 */
[----:B------:R-:W-:Y:S02]  /*1d30*/  MOV R52, 0x1d50 ;  /* 0x00001d5000347802 */ /* 0x000fe40000000f00 */
[----:B------:R-:W-:Y:S05]  /*1d40*/  CALL.REL.NOINC `($__internal_193_$__cuda_sm70_shflsync_bfly_p) ;  /* 0x0000011000007944 */ /* 0x000fea0003c00000 */
[----:B------:R-:W-:Y:S01]  /*1d50*/  FADD.FTZ R55, R72, R55 ;  /* 0x0000003748377221 */ /* 0x000fe20000010000 */
[----:B0-----:R-:W-:Y:S01]  /*1d60*/  MOV R65, 0xffffffff ;  /* 0xffffffff00417802 */ /* 0x001fe20000000f00 */
[----:B-1----:R-:W-:Y:S01]  /*1d70*/  FADD.FTZ R54, R54, R71 ;  /* 0x0000004736367221 */ /* 0x002fe20000010000 */
[----:B------:R-:W-:Y:S01]  /*1d80*/  HFMA2.MMA R71, -RZ, RZ, 0, 9.5367431640625e-07 ;  /* 0x00000010ff477435 */ /* 0x000fe200000001ff */
[----:B------:R-:W-:Y:S01]  /*1d90*/  IMAD.MOV.U32 R74, RZ, RZ, 0x1f ;  /* 0x0000001fff4a7424 */ /* 0x000fe200078e00ff */
        /* <DEDUP_REMOVED lines=10> */
[----:B-1----:R-:W-:Y:S01]  /*1e40*/  MOV R53, R71 ;  /* 0x0000004700357202 */ /* 0x002fe20000000f00 */
[----:B0-----:R-:W-:Y:S05]  /*1e50*/  BRA `(.L_x_4252) ;  /* 0xffffecd000007947 */ /* 0x001fea000383ffff */
        .weak           $__internal_193_$__cuda_sm70_shflsync_bfly_p
        .type           $__internal_193_$__cuda_sm70_shflsync_bfly_p,@function
        .size           $__internal_193_$__cuda_sm70_shflsync_bfly_p,(.L_x_4573 - $__internal_193_$__cuda_sm70_shflsync_bfly_p)
$__internal_193_$__cuda_sm70_shflsync_bfly_p:
[----:B------:R-:W-:Y:S01]  /*1e60*/  HFMA2.MMA R53, -RZ, RZ, 0, 0 ;  /* 0x00000000ff357435 */ /* 0x000fe200000001ff */
[----:B------:R-:W-:Y:S04]  /*1e70*/  WARPSYNC R65 ;  /* 0x0000004100007348 */ /* 0x000fe80003800000 */
[----:B------:R0:W1:Y:S01]  /*1e80*/  SHFL.BFLY PT, R71, R76, R71, R74 ;  /* 0x0c0000474c477389 */ /* 0x00006200000e004a */
[----:B------:R-:W-:Y:S05]  /*1e90*/  RET.REL.NODEC R52 `(_ZN10layer_norm13ln_bwd_kernelINS_13Kernel_traitsIfffffjLj256ELj1ELj4ELj1ELj16ENS_18Kernel_traits_baseILj256EfffffjLj128EEEEELb1ELb0ELb1ELb1EEEvNS_9BwdParamsE) ;  /* 0xffffe16034007950 */ /* 0x000fea0003c3ffff */
.L_x_4253:
        /* <DEDUP_REMOVED lines=14> */
.L_x_4573:


//--------------------- .text._ZN10layer_norm13ln_bwd_kernelINS_13Kernel_traitsIfffffjLj256ELj1ELj4ELj1ELj16ENS_18Kernel_traits_baseILj256EfffffjLj128EEEEELb1ELb1ELb0ELb0EEEvNS_9BwdParamsE --------------------------
	.section	.text._ZN10layer_norm13ln_bwd_kernelINS_13Kernel_traitsIfffffjLj256ELj1ELj4ELj1ELj16ENS_18Kernel_traits_baseILj256EfffffjLj128EEEEELb1ELb1ELb0ELb0EEEvNS_9BwdParamsE,"ax",@progbits
	.sectioninfo	@"SHI_REGISTERS=96"
	.align	128
        .global         _ZN10layer_norm13ln_bwd_kernelINS_13Kernel_traitsIfffffjLj256ELj1ELj4ELj1ELj16ENS_18Kernel_traits_baseILj256EfffffjLj128EEEEELb1ELb1ELb0ELb0EEEvNS_9BwdParamsE
        .type           _ZN10layer_norm13ln_bwd_kernelINS_13Kernel_traitsIfffffjLj256ELj1ELj4ELj1ELj16ENS_18Kernel_traits_baseILj256EfffffjLj128EEEEELb1ELb1ELb0ELb0EEEvNS_9BwdParamsE,@function
        .size           _ZN10layer_norm13ln_bwd_kernelINS_13Kernel_traitsIfffffjLj256ELj1ELj4ELj1ELj16ENS_18Kernel_traits_baseILj256EfffffjLj128EEEEELb1ELb1ELb0ELb0EEEvNS_9BwdParamsE,(.L_x_4574 - _ZN10layer_norm13ln_bwd_kernelINS_13Kernel_traitsIfffffjLj256ELj1ELj4ELj1ELj16ENS_18Kernel_traits_baseILj256EfffffjLj128EEEEELb1ELb1ELb0ELb0EEEvNS_9BwdParamsE)
        .other          _ZN10layer_norm13ln_bwd_kernelINS_13Kernel_traitsIfffffjLj256ELj1ELj4ELj1ELj16ENS_18Kernel_traits_baseILj256EfffffjLj128EEEEELb1ELb1ELb0ELb0EEEvNS_9BwdParamsE,@"STO_CUDA_ENTRY STV_DEFAULT"
_ZN10layer_norm13ln_bwd_kernelINS_13Kernel_traitsIfffffjLj256ELj1ELj4ELj1ELj16ENS_18Kernel_traits_baseILj256EfffffjLj128EEEEELb1ELb1ELb0ELb0EEEvNS_9BwdParamsE:
.text._ZN10layer_norm13ln_bwd_kernelINS_13Kernel_traitsIfffffjLj256ELj1ELj4ELj1ELj16ENS_18Kernel_traits_baseILj256EfffffjLj128EEEEELb1ELb1ELb0ELb0EEEvNS_9BwdParamsE:
        /* <DEDUP_REMOVED lines=41> */
.L_x_4265:
        /* <DEDUP_REMOVED lines=45> */
[----:B------:R-:W-:Y:S02]  /*0560*/  FADD.FTZ R36, R36, R60 ;  /* 0x0000003c24247221 */ /* 0x000fe40000010000 */
[----:B------:R-:W-:Y:S02]  /*0570*/  FFMA.FTZ R28, R60, R6, R28 ;  /* 0x000000063c1c7223 */ /* 0x000fe4000001001c */
[----:B------:R-:W-:Y:S02]  /*0580*/  FADD.FTZ R37, R37, R61 ;  /* 0x0000003d25257221 */ /* 0x000fe40000010000 */
[----:B------:R-:W-:Y:S02]  /*0590*/  FFMA.FTZ R29, R61, R7, R29 ;  /* 0x000000073d1d7223 */ /* 0x000fe4000001001d */
[----:B------:R-:W-:-:S02]  /*05a0*/  FMUL.FTZ R76, R13, R61 ;  /* 0x0000003d0d4c7220 */ /* 0x000fc40000410000 */
[----:B------:R-:W-:Y:S02]  /*05b0*/  FADD.FTZ R61, RZ, R73 ;  /* 0x00000049ff3d7221 */ /* 0x000fe40000010000 */
[----:B------:R-:W-:Y:S02]  /*05c0*/  FFMA.FTZ R60, R6, R73, RZ ;  /* 0x00000049063c7223 */ /* 0x000fe400000100ff */
[----:B------:R-:W-:Y:S02]  /*05d0*/  FMUL.FTZ R79, R70, R79 ;  /* 0x0000004f464f7220 */ /* 0x000fe40000410000 */
[----:B------:R-:W-:Y:S02]  /*05e0*/  FADD.FTZ R67, -R83, R67 ;  /* 0x0000004353437221 */ /* 0x000fe40000010100 */
[----:B0-----:R-:W-:Y:S02]  /*05f0*/  FMUL.FTZ R86, R14, R62 ;  /* 0x0000003e0e567220 */ /* 0x001fe40000410000 */
[----:B------:R-:W-:-:S02]  /*0600*/  FADD.FTZ R61, R61, R76 ;  /* 0x0000004c3d3d7221 */ /* 0x000fc40000010000 */
[----:B------:R-:W-:Y:S02]  /*0610*/  FFMA.FTZ R60, R7, R76, R60 ;  /* 0x0000004c073c7223 */ /* 0x000fe4000001003c */
[----:B------:R-:W-:Y:S02]  /*0620*/  FADD.FTZ R38, R38, R62 ;  /* 0x0000003e26267221 */ /* 0x000fe40000010000 */
[----:B------:R-:W-:Y:S02]  /*0630*/  FFMA.FTZ R30, R62, R79, R30 ;  /* 0x0000004f3e1e7223 */ /* 0x000fe4000001001e */
[----:B------:R-:W-:Y:S02]  /*0640*/  FMUL.FTZ R81, R15, R63 ;  /* 0x0000003f0f517220 */ /* 0x000fe40000410000 */
[----:B-1----:R-:W-:Y:S02]  /*0650*/  FMUL.FTZ R84, R70, R67 ;  /* 0x0000004346547220 */ /* 0x002fe40000410000 */
[----:B------:R-:W-:-:S02]  /*0660*/  FADD.FTZ R62, R61, R86 ;  /* 0x000000563d3e7221 */ /* 0x000fc40000010000 */
[----:B------:R-:W-:Y:S02]  /*0670*/  FFMA.FTZ R60, R79, R86, R60 ;  /* 0x000000564f3c7223 */ /* 0x000fe4000001003c */
[----:B------:R-:W-:Y:S02]  /*0680*/  FADD.FTZ R39, R39, R63 ;  /* 0x0000003f27277221 */ /* 0x000fe40000010000 */
[----:B------:R-:W-:Y:S02]  /*0690*/  FFMA.FTZ R31, R63, R84, R31 ;  /* 0x000000543f1f7223 */ /* 0x000fe4000001001f */
[----:B------:R-:W-:Y:S02]  /*06a0*/  FADD.FTZ R85, R62, R81 ;  /* 0x000000513e557221 */ /* 0x000fe40000010000 */
[----:B------:R-:W-:Y:S02]  /*06b0*/  FFMA.FTZ R87, R84, R81, R60 ;  /* 0x0000005154577223 */ /* 0x000fe4000001003c */
.L_x_4256:
[----:B-1----:R-:W-:Y:S05]  /*06c0*/  BSYNC B0 ;  /* 0x0000000000007941 */ /* 0x002fea0003800000 */
.L_x_4255:
        /* <DEDUP_REMOVED lines=44> */
.L_x_4258:
[----:B0-----:R-:W-:Y:S05]  /*0990*/  BSYNC B0 ;  /* 0x0000000000007941 */ /* 0x001fea0003800000 */
.L_x_4257:
[----:B------:R-:W-:Y:S05]  /*09a0*/  BRA.DIV ~URZ, `(.L_x_4259) ;  /* 0x000011127f007947 */ /* 0x000fea000b800000 */
[----:B------:R0:W1:Y:S02]  /*09b0*/  SHFL.BFLY PT, R66, R85, 0x1, 0x1f ;  /* 0x0c201f0055427f89 */ /* 0x00006400000e0000 */
.L_x_4268:
        /* <DEDUP_REMOVED lines=18> */
.L_x_4269:
[----:B---3--:R-:W-:Y:S01]  /*0ae0*/  FADD.FTZ R83, R83, R66 ;  /* 0x0000004253537221 */ /* 0x008fe20000010000 */
[----:B------:R-:W-:Y:S01]  /*0af0*/  BSSY B0, `(.L_x_4261) ;  /* 0x0000048000007945 */ /* 0x000fe20003800000 */
[----:B--2---:R-:W-:Y:S02]  /*0b00*/  FADD.FTZ R60, R60, R67 ;  /* 0x000000433c3c7221 */ /* 0x004fe40000010000 */
[----:B-1----:R-:W-:Y:S02]  /*0b10*/  FMUL.FTZ R67, R83, c[0x0][0x1e0] ;  /* 0x0000780053437a20 */ /* 0x002fe40000410000 */
        /* <DEDUP_REMOVED lines=9> */
[-CC-:B0-----:R-:W-:Y:S01]  /*0bb0*/  FFMA.FTZ R85, R7, R66.reuse, R67.reuse ;  /* 0x0000004207557223 */ /* 0x181fe20000010043 */
[----:B------:R-:W-:Y:S01]  /*0bc0*/  ISETP.NE.AND.EX P0, PT, RZ, c[0x0][0x21c], PT, P0 ;  /* 0x00008700ff007a0c */ /* 0x000fe20003f05300 */
[----:B------:R-:W-:Y:S01]  /*0bd0*/  FADD.FTZ R65, R73, -R64 ;  /* 0x8000004049417221 */ /* 0x000fe20000010000 */
[----:B------:R-:W-:Y:S01]  /*0be0*/  ISETP.NE.U32.AND P1, PT, RZ, c[0x0][0x258], PT ;  /* 0x00009600ff007a0c */ /* 0x000fe20003f25070 */
[-CC-:B------:R-:W-:Y:S01]  /*0bf0*/  FFMA.FTZ R64, R84, R66.reuse, R67.reuse ;  /* 0x0000004254407223 */ /* 0x180fe20000010043 */
[----:B------:R-:W-:Y:S01]  /*0c00*/  ISETP.NE.AND.EX P2, PT, RZ, c[0x0][0x25c], PT, P2 ;  /* 0x00009700ff007a0c */ /* 0x000fe20003f45320 */
[----:B------:R-:W-:Y:S01]  /*0c10*/  FFMA.FTZ R89, R79, R66, R67 ;  /* 0x000000424f597223 */ /* 0x000fe20000010043 */
[----:B------:R-:W-:Y:S01]  /*0c20*/  ISETP.NE.AND.EX P1, PT, RZ, c[0x0][0x25c], PT, P1 ;  /* 0x00009700ff007a0c */ /* 0x000fe20003f25310 */
        /* <DEDUP_REMOVED lines=17> */
[C---:B------:R-:W-:Y:S01]  /*0d40*/  SEL R10, R89.reuse, R10, P1 ;  /* 0x0000000a590a7207 */ /* 0x040fe20000800000 */
[-C--:B------:R-:W-:Y:S01]  /*0d50*/  FMUL.FTZ R93, R89, R71.reuse ;  /* 0x00000047595d7220 */ /* 0x080fe20000410000 */
[----:B------:R-:W-:Y:S01]  /*0d60*/  LOP3.LUT P0, RZ, R4, 0xff, RZ, 0xc0, !PT ;  /* 0x000000ff04ff7812 */ /* 0x000fe2000780c0ff */
[----:B------:R-:W-:Y:S01]  /*0d70*/  FMUL.FTZ R90, R90, R71 ;  /* 0x000000475a5a7220 */ /* 0x000fe20000410000 */
[----:B------:R-:W-:Y:S01]  /*0d80*/  LOP3.LUT P1, RZ, R4, 0xff00, RZ, 0xc0, !PT ;  /* 0x0000ff0004ff7812 */ /* 0x000fe2000782c0ff */
[----:B------:R-:W-:-:S04]  /*0d90*/  @P2 IMAD.WIDE.U32 R64, R68, R83, c[0x0][0x258] ;  /* 0x0000960044402625 */ /* 0x000fc800078e0053 */
[----:B------:R-:W-:Y:S01]  /*0da0*/  FMUL.FTZ R91, R91, c[0x0][0x1e8] ;  /* 0x00007a005b5b7a20 */ /* 0x000fe20000410000 */
[----:B------:R0:W-:Y:S01]  /*0db0*/  @P2 STG.E.128 [R64.64], R8 ;  /* 0x0000000840002986 */ /* 0x0001e2000c101d04 */
[----:B------:R-:W-:Y:S01]  /*0dc0*/  FMUL.FTZ R92, R92, c[0x0][0x1e8] ;  /* 0x00007a005c5c7a20 */ /* 0x000fe20000410000 */
[----:B------:R-:W-:Y:S01]  /*0dd0*/  LOP3.LUT P2, RZ, R4, 0xff0000, RZ, 0xc0, !PT ;  /* 0x00ff000004ff7812 */ /* 0x000fe2000784c0ff */
[----:B------:R-:W-:Y:S02]  /*0de0*/  FMUL.FTZ R93, R93, c[0x0][0x1e8] ;  /* 0x00007a005d5d7a20 */ /* 0x000fe40000410000 */
[----:B------:R-:W-:Y:S02]  /*0df0*/  FMUL.FTZ R90, R90, c[0x0][0x1e8] ;  /* 0x00007a005a5a7a20 */ /* 0x000fe40000410000 */
[C---:B0-----:R-:W-:Y:S01]  /*0e00*/  IMAD.WIDE.U32 R64, R68.reuse, R83, c[0x0][0x248] ;  /* 0x0000920044407625 */ /* 0x041fe200078e0053 */
[----:B------:R-:W-:-:S03]  /*0e10*/  IADD3 R68, R68, 0x20, RZ ;  /* 0x0000002044447810 */ /* 0x000fc60007ffe0ff */
[----:B--2---:R-:W-:Y:S02]  /*0e20*/  FMUL.FTZ R85, R91, R60 ;  /* 0x0000003c5b557220 */ /* 0x004fe40000410000 */
[----:B------:R-:W-:Y:S02]  /*0e30*/  FMUL.FTZ R87, R61, R92 ;  /* 0x0000005c3d577220 */ /* 0x000fe40000410000 */
[----:B------:R-:W-:Y:S01]  /*0e40*/  FMUL.FTZ R88, R62, R93 ;  /* 0x0000005d3e587220 */ /* 0x000fe20000410000 */
[----:B------:R-:W-:Y:S01]  /*0e50*/  FSEL R85, R85, RZ, P0 ;  /* 0x000000ff55557208 */ /* 0x000fe20000000000 */
[----:B------:R-:W-:Y:S02]  /*0e60*/  FMUL.FTZ R89, R63, R90 ;  /* 0x0000005a3f597220 */ /* 0x000fe40000410000 */
[----:B------:R-:W-:Y:S01]  /*0e70*/  FMUL.FTZ R60, R16, R91 ;  /* 0x0000005b103c7220 */ /* 0x000fe20000410000 */
[----:B------:R-:W-:Y:S01]  /*0e80*/  FSEL R83, R88, RZ, P2 ;  /* 0x000000ff58537208 */ /* 0x000fe20001000000 */
[----:B------:R-:W-:Y:S01]  /*0e90*/  FMUL.FTZ R61, R17, R92 ;  /* 0x0000005c113d7220 */ /* 0x000fe20000410000 */
[----:B------:R-:W-:Y:S01]  /*0ea0*/  FSEL R88, R89, RZ, P5 ;  /* 0x000000ff59587208 */ /* 0x000fe20002800000 */
[----:B------:R-:W-:Y:S01]  /*0eb0*/  FMUL.FTZ R62, R18, R93 ;  /* 0x0000005d123e7220 */ /* 0x000fe20000410000 */
[----:B------:R-:W-:Y:S01]  /*0ec0*/  SEL R60, R60, RZ, P0 ;  /* 0x000000ff3c3c7207 */ /* 0x000fe20000000000 */
[----:B------:R-:W-:Y:S01]  /*0ed0*/  FMUL.FTZ R63, R19, R90 ;  /* 0x0000005a133f7220 */ /* 0x000fe20000410000 */
[----:B------:R-:W-:Y:S01]  /*0ee0*/  SEL R61, R61, RZ, P1 ;  /* 0x000000ff3d3d7207 */ /* 0x000fe20000800000 */
[----:B------:R-:W-:Y:S01]  /*0ef0*/  FADD.FTZ R44, R44, R85 ;  /* 0x000000552c2c7221 */ /* 0x000fe20000010000 */
[----:B------:R-:W-:Y:S01]  /*0f00*/  SEL R62, R62, RZ, P2 ;  /* 0x000000ff3e3e7207 */ /* 0x000fe20001000000 */
[----:B------:R-:W-:Y:S01]  /*0f10*/  FADD.FTZ R46, R46, R83 ;  /* 0x000000532e2e7221 */ /* 0x000fe20000010000 */
[----:B------:R-:W-:Y:S01]  /*0f20*/  SEL R63, R63, RZ, P5 ;  /* 0x000000ff3f3f7207 */ /* 0x000fe20002800000 */
[----:B------:R-:W-:Y:S01]  /*0f30*/  FADD.FTZ R47, R47, R88 ;  /* 0x000000582f2f7221 */ /* 0x000fe20000010000 */
[----:B------:R-:W-:-:S03]  /*0f40*/  FSEL R90, R87, RZ, P1 ;  /* 0x000000ff575a7208 */ /* 0x000fc60000800000 */
[----:B------:R0:W-:Y:S02]  /*0f50*/  STG.E.128 [R64.64], R60 ;  /* 0x0000003c40007986 */ /* 0x0001e4000c101d04 */
[----:B------:R-:W-:Y:S02]  /*0f60*/  FADD.FTZ R45, R45, R90 ;  /* 0x0000005a2d2d7221 */ /* 0x000fe40000010000 */
.L_x_4262:
[----:B------:R-:W-:Y:S05]  /*0f70*/  BSYNC B0 ;  /* 0x0000000000007941 */ /* 0x000fea0003800000 */
.L_x_4261:
[----:B------:R-:W-:Y:S01]  /*0f80*/  BSSY B0, `(.L_x_4263) ;  /* 0x0000045000007945 */ /* 0x000fe20003800000 */
[----:B------:R-:W-:Y:S05]  /*0f90*/  @!P4 BRA `(.L_x_4264) ;  /* 0x000004300000c947 */ /* 0x000fea0003800000 */
[----:B0-----:R-:W-:-:S10]  /*0fa0*/  HFMA2.MMA R61, -RZ, RZ, 0, 9.5367431640625e-07 ;  /* 0x00000010ff3d7435 */ /* 0x001fd400000001ff */
        /* <DEDUP_REMOVED lines=27> */
[C---:B------:R-:W-:Y:S01]  /*1160*/  FMUL.FTZ R88, R70.reuse, R71 ;  /* 0x0000004746587220 */ /* 0x040fe20000410000 */
[----:B------:R-:W-:Y:S01]  /*1170*/  SEL R11, R70, R11, P2 ;  /* 0x0000000b460b7207 */ /* 0x000fe20001000000 */
[-C--:B------:R-:W-:Y:S01]  /*1180*/  FMUL.FTZ R85, R67, R71.reuse ;  /* 0x0000004743557220 */ /* 0x080fe20000410000 */
[C---:B------:R-:W-:Y:S01]  /*1190*/  SEL R10, R83.reuse, R10, P2 ;  /* 0x0000000a530a7207 */ /* 0x040fe20001000000 */
[-C--:B------:R-:W-:Y:S01]  /*11a0*/  FMUL.FTZ R66, R66, R71.reuse ;  /* 0x0000004742427220 */ /* 0x080fe20000410000 */
[C---:B------:R-:W-:Y:S01]  /*11b0*/  LEA R70, P6, R68.reuse, c[0x0][0x248], 0x4 ;  /* 0x0000920044467a11 */ /* 0x040fe200078c20ff */
[----:B------:R-:W-:Y:S01]  /*11c0*/  FMUL.FTZ R83, R83, R71 ;  /* 0x0000004753537220 */ /* 0x000fe20000410000 */
[----:B------:R-:W-:Y:S01]  /*11d0*/  SEL R8, R67, R8, P2 ;  /* 0x0000000843087207 */ /* 0x000fe20001000000 */
[----:B------:R-:W-:Y:S01]  /*11e0*/  FMUL.FTZ R85, R85, c[0x0][0x1e8] ;  /* 0x00007a0055557a20 */ /* 0x000fe20000410000 */
[C---:B------:R-:W-:Y:S01]  /*11f0*/  @P1 LEA.HI.X R65, R68.reuse, c[0x0][0x25c], RZ, 0x4, P0 ;  /* 0x0000970044411a11 */ /* 0x040fe200000f24ff */
[----:B------:R-:W-:Y:S01]  /*1200*/  FMUL.FTZ R83, R83, c[0x0][0x1e8] ;  /* 0x00007a0053537a20 */ /* 0x000fe20000410000 */
[----:B------:R-:W-:Y:S01]  /*1210*/  LEA.HI.X R71, R68, c[0x0][0x24c], RZ, 0x4, P6 ;  /* 0x0000930044477a11 */ /* 0x000fe200030f24ff */
[----:B------:R-:W-:Y:S01]  /*1220*/  FMUL.FTZ R68, R66, c[0x0][0x1e8] ;  /* 0x00007a0042447a20 */ /* 0x000fe20000410000 */
[C---:B------:R-:W-:Y:S01]  /*1230*/  LOP3.LUT P0, RZ, R5.reuse, 0xff, RZ, 0xc0, !PT ;  /* 0x000000ff05ff7812 */ /* 0x040fe2000780c0ff */
[----:B------:R-:W-:Y:S01]  /*1240*/  FMUL.FTZ R88, R88, c[0x0][0x1e8] ;  /* 0x00007a0058587a20 */ /* 0x000fe20000410000 */
[----:B------:R0:W-:Y:S01]  /*1250*/  @P1 STG.E.128 [R64.64], R8 ;  /* 0x0000000840001986 */ /* 0x0001e2000c101d04 */
[----:B------:R-:W-:Y:S01]  /*1260*/  FMUL.FTZ R66, R22, R83 ;  /* 0x0000005316427220 */ /* 0x000fe20000410000 */
[----:B------:R-:W-:Y:S01]  /*1270*/  LOP3.LUT P1, RZ, R5, 0xff00, RZ, 0xc0, !PT ;  /* 0x0000ff0005ff7812 */ /* 0x000fe2000782c0ff */
[----:B------:R-:W-:Y:S01]  /*1280*/  FMUL.FTZ R67, R23, R88 ;  /* 0x0000005817437220 */ /* 0x000fe20000410000 */
[----:B------:R-:W-:-:S04]  /*1290*/  LOP3.LUT P2, RZ, R5, 0xff0000, RZ, 0xc0, !PT ;  /* 0x00ff000005ff7812 */ /* 0x000fc8000784c0ff */
[----:B------:R-:W-:Y:S02]  /*12a0*/  SEL R66, R66, RZ, P2 ;  /* 0x000000ff42427207 */ /* 0x000fe40001000000 */
[----:B------:R-:W-:Y:S01]  /*12b0*/  SEL R67, R67, RZ, P5 ;  /* 0x000000ff43437207 */ /* 0x000fe20002800000 */
[----:B0-----:R-:W-:Y:S02]  /*12c0*/  FMUL.FTZ R64, R20, R85 ;  /* 0x0000005514407220 */ /* 0x001fe40000410000 */
[----:B------:R-:W-:-:S03]  /*12d0*/  FMUL.FTZ R65, R21, R68 ;  /* 0x0000004415417220 */ /* 0x000fc60000410000 */
[----:B------:R-:W-:Y:S02]  /*12e0*/  SEL R64, R64, RZ, P0 ;  /* 0x000000ff40407207 */ /* 0x000fe40000000000 */
[----:B------:R-:W-:-:S05]  /*12f0*/  SEL R65, R65, RZ, P1 ;  /* 0x000000ff41417207 */ /* 0x000fca0000800000 */
        /* <DEDUP_REMOVED lines=13> */
.L_x_4264:
[----:B0-----:R-:W-:Y:S05]  /*13d0*/  BSYNC B0 ;  /* 0x0000000000007941 */ /* 0x001fea0003800000 */
.L_x_4263:
[----:B------:R-:W-:-:S04]  /*13e0*/  MOV R61, c[0x0][0x160] ;  /* 0x00005800003d7a02 */ /* 0x000fc80000000f00 */
[----:B------:R-:W-:-:S04]  /*13f0*/  LEA R2, R61, R2, 0x2 ;  /* 0x000000023d027211 */ /* 0x000fc800078e10ff */
[----:B------:R-:W-:-:S13]  /*1400*/  ISETP.GE.AND P0, PT, R2, c[0x0][0x164], PT ;  /* 0x0000590002007a0c */ /* 0x000fda0003f06270 */
[----:B-----5:R-:W-:Y:S01]  /*1410*/  @P0 CALL.REL.NOINC `(.L_x_4254) ;  /* 0x0000001000000944 */ /* 0x020fe20003c00000 */
[----:B------:R-:W-:Y:S05]  /*1420*/  BRA `(.L_x_4265) ;  /* 0xffffee6000007947 */ /* 0x000fea000383ffff */
.L_x_4254:
[----:B0-----:R-:W-:Y:S01]  /*1430*/  SHF.R.U32.HI R0, RZ, 0x5, R3 ;  /* 0x00000005ff007819 */ /* 0x001fe20000011603 */
[----:B------:R-:W-:Y:S01]  /*1440*/  WARPSYNC 0xffffffff ;  /* 0xffffffff00007948 */ /* 0x000fe20003800000 */
[C---:B------:R-:W-:Y:S01]  /*1450*/  LOP3.LUT R2, R3.reuse, 0x1f, RZ, 0xc0, !PT ;  /* 0x0000001f03027812 */ /* 0x040fe200078ec0ff */
[----:B-----5:R-:W0:Y:S01]  /*1460*/  S2R R16, SR_CTAID.X ;  /* 0x0000000000107919 */ /* 0x020e220000002500 */
[----:B------:R-:W-:Y:S01]  /*1470*/  SHF.L.U32 R5, R0, 0x6, RZ ;  /* 0x0000000600057819 */ /* 0x000fe200000006ff */
[----:B------:R-:W-:Y:S01]  /*1480*/  BSSY B0, `(.L_x_4266) ;  /* 0x0000059000007945 */ /* 0x000fe20003800000 */
[----:B------:R-:W-:Y:S02]  /*1490*/  IADD3 R14, -R3, 0x7f, RZ ;  /* 0x0000007f030e7810 */ /* 0x000fe40007ffe1ff */
[----:B------:R-:W-:Y:S02]  /*14a0*/  LOP3.LUT R0, R5, 0xffffffc0, R2, 0xe2, !PT ;  /* 0xffffffc005007812 */ /* 0x000fe400078ee202 */
[----:B------:R-:W-:-:S03]  /*14b0*/  IADD3 R14, R14, c[0x0][0x168], RZ ;  /* 0x00005a000e0e7a10 */ /* 0x000fc60007ffe0ff */
[----:B------:R-:W-:Y:S01]  /*14c0*/  STS.128 [R0.X16], R36 ;  /* 0x0000002400007388 */ /* 0x000fe2000000cc00 */
        /* <DEDUP_REMOVED lines=56> */
[----:B------:R-:W3:Y:S04]  /*1850*/  LDS R31, [R3.X4+0x600] ;  /* 0x00060000031f7984 */ /* 0x000ee80000004800 */
[----:B------:R-:W4:Y:S04]  /*1860*/  LDS R33, [R3.X4+0x800] ;  /* 0x0008000003217984 */ /* 0x000f280000004800 */
[----:B------:R-:W4:Y:S04]  /*1870*/  LDS R35, [R3.X4+0xa00] ;  /* 0x000a000003237984 */ /* 0x000f280000004800 */
[----:B------:R-:W4:Y:S04]  /*1880*/  LDS R37, [R3.X4+0xc00] ;  /* 0x000c000003257984 */ /* 0x000f280000004800 */
[----:B------:R0:W4:Y:S02]  /*1890*/  LDS R39, [R3.X4+0xe00] ;  /* 0x000e000003277984 */ /* 0x0001240000004800 */
[----:B0-----:R-:W-:-:S02]  /*18a0*/  IADD3.X R3, R9, c[0x0][0x22c], RZ, P2, !PT ;  /* 0x00008b0009037a10 */ /* 0x001fc400017fe4ff */
[----:B------:R-:W-:Y:S01]  /*18b0*/  IADD3.X R9, R9, c[0x0][0x244], RZ, P4, !PT ;  /* 0x0000910009097a10 */ /* 0x000fe200027fe4ff */
[----:B------:R-:W-:Y:S02]  /*18c0*/  FADD.FTZ R10, RZ, R10 ;  /* 0x0000000aff0a7221 */ /* 0x000fe40000010000 */
[----:B-1----:R-:W-:Y:S02]  /*18d0*/  FADD.FTZ R12, RZ, R12 ;  /* 0x0000000cff0c7221 */ /* 0x002fe40000010000 */
[----:B--2---:R-:W-:Y:S02]  /*18e0*/  FADD.FTZ R10, R10, R29 ;  /* 0x0000001d0a0a7221 */ /* 0x004fe40000010000 */
[----:B---3--:R-:W-:Y:S02]  /*18f0*/  FADD.FTZ R12, R12, R31 ;  /* 0x0000001f0c0c7221 */ /* 0x008fe40000010000 */
[----:B----4-:R-:W-:Y:S02]  /*1900*/  FADD.FTZ R10, R10, R33 ;  /* 0x000000210a0a7221 */ /* 0x010fe40000010000 */
[----:B------:R-:W-:-:S02]  /*1910*/  FADD.FTZ R12, R12, R35 ;  /* 0x000000230c0c7221 */ /* 0x000fc40000010000 */
        /* <DEDUP_REMOVED lines=8> */
[----:B------:R-:W-:Y:S02]  /*19a0*/  IADD3 R8, P2, R8, 0x200, RZ ;  /* 0x0000020008087810 */ /* 0x000fe40007f5e0ff */
[----:B------:R-:W-:Y:S01]  /*19b0*/  IADD3 R0, P3, R0, 0x200, RZ ;  /* 0x0000020000007810 */ /* 0x000fe20007f7e0ff */
[----:B------:R1:W-:Y:S01]  /*19c0*/  STG.E [R6.64], R37 ;  /* 0x0000002506007986 */ /* 0x0003e2000c101904 */
[----:B------:R-:W-:-:S02]  /*19d0*/  IADD3.X R11, RZ, R11, RZ, P2, !PT ;  /* 0x0000000bff0b7210 */ /* 0x000fc400017fe4ff */
[----:B0-----:R-:W-:Y:S02]  /*19e0*/  IADD3 R2, P1, R2, 0x200, RZ ;  /* 0x0000020002027810 */ /* 0x001fe40007f3e0ff */
[----:B------:R-:W-:Y:S02]  /*19f0*/  IADD3.X R9, RZ, R9, RZ, P3, !PT ;  /* 0x00000009ff097210 */ /* 0x000fe40001ffe4ff */
[----:B------:R-:W-:-:S04]  /*1a00*/  IADD3.X R3, RZ, R3, RZ, P1, !PT ;  /* 0x00000003ff037210 */ /* 0x000fc80000ffe4ff */
.L_x_4267:
[----:B------:R-:W-:Y:S05]  /*1a10*/  BSYNC B0 ;  /* 0x0000000000007941 */ /* 0x000fea0003800000 */
.L_x_4266:
[----:B------:R-:W-:Y:S01]  /*1a20*/  FADD.FTZ R39, R12, R39 ;  /* 0x000000270c277221 */ /* 0x000fe20000010000 */
[----:B------:R-:W-:Y:S06]  /*1a30*/  @!P0 EXIT ;  /* 0x000000000000894d */ /* 0x000fec0003800000 */
[----:B------:R0:W-:Y:S01]  /*1a40*/  STG.E [R2.64], R27 ;  /* 0x0000001b02007986 */ /* 0x0001e2000c101904 */
[----:B-1----:R-:W-:Y:S02]  /*1a50*/  MOV R4, R0 ;  /* 0x0000000000047202 */ /* 0x002fe40000000f00 */
[----:B------:R-:W-:Y:S02]  /*1a60*/  MOV R5, R9 ;  /* 0x0000000900057202 */ /* 0x000fe40000000f00 */
[----:B0-----:R-:W-:-:S02]  /*1a70*/  MOV R2, R8 ;  /* 0x0000000800027202 */ /* 0x001fc40000000f00 */
[----:B------:R-:W-:-:S05]  /*1a80*/  MOV R3, R11 ;  /* 0x0000000b00037202 */ /* 0x000fca0000000f00 */
[----:B------:R-:W-:Y:S04]  /*1a90*/  STG.E [R2.64], R15 ;  /* 0x0000000f02007986 */ /* 0x000fe8000c101904 */
[----:B------:R-:W-:Y:S01]  /*1aa0*/  STG.E [R4.64], R39 ;  /* 0x0000002704007986 */ /* 0x000fe2000c101904 */
[----:B------:R-:W-:Y:S05]  /*1ab0*/  EXIT ;  /* 0x000000000000794d */ /* 0x000fea0003800000 */
.L_x_4259:
[----:B------:R-:W-:Y:S01]  /*1ac0*/  HFMA2.MMA R64, -RZ, RZ, 0, 5.9604644775390625e-08 ;  /* 0x00000001ff407435 */ /* 0x000fe200000001ff */
[----:B------:R-:W-:Y:S01]  /*1ad0*/  MOV R65, R85 ;  /* 0x0000005500417202 */ /* 0x000fe20000000f00 */
[----:B------:R-:W-:Y:S01]  /*1ae0*/  IMAD.MOV.U32 R63, RZ, RZ, 0x1f ;  /* 0x0000001fff3f7424 */ /* 0x000fe200078e00ff */
[----:B------:R-:W-:Y:S02]  /*1af0*/  MOV R62, 0xffffffff ;  /* 0xffffffff003e7802 */ /* 0x000fe40000000f00 */
[----:B------:R-:W-:-:S02]  /*1b00*/  MOV R60, 0x1b20 ;  /* 0x00001b20003c7802 */ /* 0x000fc40000000f00 */
[----:B-----5:R-:W-:Y:S05]  /*1b10*/  CALL.REL.NOINC `($__internal_194_$__cuda_sm70_shflsync_bfly_p) ;  /* 0x0000046000007944 */ /* 0x020fea0003c00000 */
[----:B-1----:R-:W-:Y:S01]  /*1b20*/  MOV R66, R62 ;  /* 0x0000003e00427202 */ /* 0x002fe20000000f00 */
[----:B0-----:R-:W-:Y:S05]  /*1b30*/  BRA `(.L_x_4268) ;  /* 0xffffee8000007947 */ /* 0x001fea000383ffff */
.L_x_4260:
[----:B------:R-:W-:Y:S01]  /*1b40*/  HFMA2.MMA R64, -RZ, RZ, 0, 5.9604644775390625e-08 ;  /* 0x00000001ff407435 */ /* 0x000fe200000001ff */
[----:B------:R-:W-:-:S02]  /*1b50*/  MOV R65, R87 ;  /* 0x0000005700417202 */ /* 0x000fc40000000f00 */
[----:B------:R-:W-:Y:S02]  /*1b60*/  MOV R63, 0x1f ;  /* 0x0000001f003f7802 */ /* 0x000fe40000000f00 */
[----:B------:R-:W-:Y:S02]  /*1b70*/  MOV R62, 0xffffffff ;  /* 0xffffffff003e7802 */ /* 0x000fe40000000f00 */
[----:B------:R-:W-:Y:S02]  /*1b80*/  MOV R60, 0x1ba0 ;  /* 0x00001ba0003c7802 */ /* 0x000fe40000000f00 */
[----:B01---5:R-:W-:Y:S05]  /*1b90*/  CALL.REL.NOINC `($__internal_194_$__cuda_sm70_shflsync_bfly_p) ;  /* 0x000003e000007944 */ /* 0x023fea0003c00000 */
[----:B------:R-:W-:Y:S01]  /*1ba0*/  FADD.FTZ R85, R66, R85 ;  /* 0x0000005542557221 */ /* 0x000fe20000010000 */
[----:B0-----:R-:W-:Y:S01]  /*1bb0*/  HFMA2.MMA R64, -RZ, RZ, 0, 1.1920928955078125e-07 ;  /* 0x00000002ff407435 */ /* 0x001fe200000001ff */
[----:B-1----:R-:W-:Y:S01]  /*1bc0*/  FADD.FTZ R87, R87, R62 ;  /* 0x0000003e57577221 */ /* 0x002fe20000010000 */
[----:B------:R-:W-:Y:S02]  /*1bd0*/  MOV R63, 0x1f ;  /* 0x0000001f003f7802 */ /* 0x000fe40000000f00 */
[----:B------:R-:W-:Y:S02]  /*1be0*/  MOV R62, 0xffffffff ;  /* 0xffffffff003e7802 */ /* 0x000fe40000000f00 */
[----:B------:R-:W-:-:S02]  /*1bf0*/  MOV R65, R85 ;  /* 0x0000005500417202 */ /* 0x000fc40000000f00 */
[----:B------:R-:W-:Y:S02]  /*1c00*/  MOV R60, 0x1c20 ;  /* 0x00001c20003c7802 */ /* 0x000fe40000000f00 */
[----:B------:R-:W-:Y:S05]  /*1c10*/  CALL.REL.NOINC `($__internal_194_$__cuda_sm70_shflsync_bfly_p) ;  /* 0x0000036000007944 */ /* 0x000fea0003c00000 */
[----:B0-----:R-:W-:Y:S01]  /*1c20*/  HFMA2.MMA R64, -RZ, RZ, 0, 1.1920928955078125e-07 ;  /* 0x00000002ff407435 */ /* 0x001fe200000001ff */
[----:B-1----:R-:W-:Y:S01]  /*1c30*/  MOV R66, R62 ;  /* 0x0000003e00427202 */ /* 0x002fe20000000f00 */
[----:B------:R-:W-:Y:S01]  /*1c40*/  IMAD.MOV.U32 R62, RZ, RZ, -0x1 ;  /* 0xffffffffff3e7424 */ /* 0x000fe200078e00ff */
[----:B------:R-:W-:Y:S02]  /*1c50*/  MOV R65, R87 ;  /* 0x0000005700417202 */ /* 0x000fe40000000f00 */
[----:B------:R-:W-:Y:S02]  /*1c60*/  MOV R63, 0x1f ;  /* 0x0000001f003f7802 */ /* 0x000fe40000000f00 */
[----:B------:R-:W-:Y:S02]  /*1c70*/  MOV R60, 0x1c90 ;  /* 0x00001c90003c7802 */ /* 0x000fe40000000f00 */
[----:B------:R-:W-:Y:S05]  /*1c80*/  CALL.REL.NOINC `($__internal_194_$__cuda_sm70_shflsync_bfly_p) ;  /* 0x000002f000007944 */ /* 0x000fea0003c00000 */
[----:B------:R-:W-:Y:S01]  /*1c90*/  FADD.FTZ R85, R66, R85 ;  /* 0x0000005542557221 */ /* 0x000fe20000010000 */
[----:B0-----:R-:W-:Y:S01]  /*1ca0*/  HFMA2.MMA R64, -RZ, RZ, 0, 2.384185791015625e-07 ;  /* 0x00000004ff407435 */ /* 0x001fe200000001ff */
[----:B-1----:R-:W-:Y:S01]  /*1cb0*/  FADD.FTZ R87, R87, R62 ;  /* 0x0000003e57577221 */ /* 0x002fe20000010000 */
[----:B------:R-:W-:-:S02]  /*1cc0*/  MOV R63, 0x1f ;  /* 0x0000001f003f7802 */ /* 0x000fc40000000f00 */
[----:B------:R-:W-:Y:S02]  /*1cd0*/  MOV R62, 0xffffffff ;  /* 0xffffffff003e7802 */ /* 0x000fe40000000f00 */
[----:B------:R-:W-:Y:S02]  /*1ce0*/  MOV R65, R85 ;  /* 0x0000005500417202 */ /* 0x000fe40000000f00 */
[----:B------:R-:W-:Y:S02]  /*1cf0*/  MOV R60, 0x1d10 ;  /* 0x00001d10003c7802 */ /* 0x000fe40000000f00 */
[----:B------:R-:W-:Y:S05]  /*1d00*/  CALL.REL.NOINC `($__internal_194_$__cuda_sm70_shflsync_bfly_p) ;  /* 0x0000027000007944 */ /* 0x000fea0003c00000 */
[----:B0-----:R-:W-:Y:S01]  /*1d10*/  HFMA2.MMA R64, -RZ, RZ, 0, 2.384185791015625e-07 ;  /* 0x00000004ff407435 */ /* 0x001fe200000001ff */
[----:B-1----:R-:W-:Y:S02]  /*1d20*/  MOV R66, R62 ;  /* 0x0000003e00427202 */ /* 0x002fe40000000f00 */
[----:B------:R-:W-:Y:S02]  /*1d30*/  MOV R65, R87 ;  /* 0x0000005700417202 */ /* 0x000fe40000000f00 */
[----:B------:R-:W-:Y:S02]  /*1d40*/  MOV R63, 0x1f ;  /* 0x0000001f003f7802 */ /* 0x000fe40000000f00 */
[----:B------:R-:W-:-:S02]  /*1d50*/  MOV R62, 0xffffffff ;  /* 0xffffffff003e7802 */ /* 0x000fc40000000f00 */
[----:B------:R-:W-:Y:S02]  /*1d60*/  MOV R60, 0x1d80 ;  /* 0x00001d80003c7802 */ /* 0x000fe40000000f00 */
[----:B------:R-:W-:Y:S05]  /*1d70*/  CALL.REL.NOINC `($__internal_194_$__cuda_sm70_shflsync_bfly_p) ;  /* 0x0000020000007944 */ /* 0x000fea0003c00000 */
[----:B------:R-:W-:Y:S01]  /*1d80*/  FADD.FTZ R85, R66, R85 ;  /* 0x0000005542557221 */ /* 0x000fe20000010000 */
[----:B0-----:R-:W-:Y:S01]  /*1d90*/  HFMA2.MMA R64, -RZ, RZ, 0, 4.76837158203125e-07 ;  /* 0x00000008ff407435 */ /* 0x001fe200000001ff */
[----:B-1----:R-:W-:Y:S01]  /*1da0*/  FADD.FTZ R67, R87, R62 ;  /* 0x0000003e57437221 */ /* 0x002fe20000010000 */
[----:B------:R-:W-:Y:S02]  /*1db0*/  MOV R63, 0x1f ;  /* 0x0000001f003f7802 */ /* 0x000fe40000000f00 */
[----:B------:R-:W-:Y:S02]  /*1dc0*/  MOV R62, 0xffffffff ;  /* 0xffffffff003e7802 */ /* 0x000fe40000000f00 */
[----:B------:R-:W-:Y:S02]  /*1dd0*/  MOV R65, R85 ;  /* 0x0000005500417202 */ /* 0x000fe40000000f00 */
[----:B------:R-:W-:Y:S02]  /*1de0*/  MOV R60, 0x1e00 ;  /* 0x00001e00003c7802 */ /* 0x000fe40000000f00 */
[----:B------:R-:W-:Y:S05]  /*1df0*/  CALL.REL.NOINC `($__internal_194_$__cuda_sm70_shflsync_bfly_p) ;  /* 0x0000018000007944 */ /* 0x000fea0003c00000 */
[----:B0-----:R-:W-:Y:S01]  /*1e00*/  HFMA2.MMA R64, -RZ, RZ, 0, 4.76837158203125e-07 ;  /* 0x00000008ff407435 */ /* 0x001fe200000001ff */
[----:B-1----:R-:W-:Y:S01]  /*1e10*/  MOV R66, R62 ;  /* 0x0000003e00427202 */ /* 0x002fe20000000f00 */
[----:B------:R-:W-:Y:S01]  /*1e20*/  IMAD.MOV.U32 R65, RZ, RZ, R67 ;  /* 0x000000ffff417224 */ /* 0x000fe200078e0043 */
[----:B------:R-:W-:-:S02]  /*1e30*/  MOV R63, 0x1f ;  /* 0x0000001f003f7802 */ /* 0x000fc40000000f00 */
[----:B------:R-:W-:Y:S02]  /*1e40*/  MOV R62, 0xffffffff ;  /* 0xffffffff003e7802 */ /* 0x000fe40000000f00 */
[----:B------:R-:W-:Y:S02]  /*1e50*/  MOV R60, 0x1e70 ;  /* 0x00001e70003c7802 */ /* 0x000fe40000000f00 */
[----:B------:R-:W-:Y:S05]  /*1e60*/  CALL.REL.NOINC `($__internal_194_$__cuda_sm70_shflsync_bfly_p) ;  /* 0x0000011000007944 */ /* 0x000fea0003c00000 */
[----:B------:R-:W-:Y:S01]  /*1e70*/  FADD.FTZ R66, R66, R85 ;  /* 0x0000005542427221 */ /* 0x000fe20000010000 */
[----:B0-----:R-:W-:Y:S01]  /*1e80*/  HFMA2.MMA R64, -RZ, RZ, 0, 9.5367431640625e-07 ;  /* 0x00000010ff407435 */ /* 0x001fe200000001ff */
[----:B-1----:R-:W-:Y:S01]  /*1e90*/  FADD.FTZ R67, R67, R62 ;  /* 0x0000003e43437221 */ /* 0x002fe20000010000 */
[----:B------:R-:W-:Y:S02]  /*1ea0*/  MOV R63, 0x1f ;  /* 0x0000001f003f7802 */ /* 0x000fe40000000f00 */
[----:B------:R-:W-:Y:S02]  /*1eb0*/  MOV R62, 0xffffffff ;  /* 0xffffffff003e7802 */ /* 0x000fe40000000f00 */
[----:B------:R-:W-:Y:S02]  /*1ec0*/  MOV R65, R66 ;  /* 0x0000004200417202 */ /* 0x000fe40000000f00 */
[----:B------:R-:W-:-:S02]  /*1ed0*/  MOV R60, 0x1ef0 ;  /* 0x00001ef0003c7802 */ /* 0x000fc40000000f00 */
[----:B------:R-:W-:Y:S05]  /*1ee0*/  CALL.REL.NOINC `($__internal_194_$__cuda_sm70_shflsync_bfly_p) ;  /* 0x0000009000007944 */ /* 0x000fea0003c00000 */
[----:B0-----:R-:W-:Y:S01]  /*1ef0*/  HFMA2.MMA R64, -RZ, RZ, 0, 9.5367431640625e-07 ;  /* 0x00000010ff407435 */ /* 0x001fe200000001ff */
[----:B-1----:R-:W-:-:S02]  /*1f00*/  MOV R83, R62 ;  /* 0x0000003e00537202 */ /* 0x002fc40000000f00 */
[----:B------:R-:W-:Y:S02]  /*1f10*/  MOV R65, R67 ;  /* 0x0000004300417202 */ /* 0x000fe40000000f00 */
[----:B------:R-:W-:Y:S02]  /*1f20*/  MOV R63, 0x1f ;  /* 0x0000001f003f7802 */ /* 0x000fe40000000f00 */
[----:B------:R-:W-:Y:S02]  /*1f30*/  MOV R62, 0xffffffff ;  /* 0xffffffff003e7802 */ /* 0x000fe40000000f00 */
[----:B------:R-:W-:Y:S02]  /*1f40*/  MOV R60, 0x1f60 ;  /* 0x00001f60003c7802 */ /* 0x000fe40000000f00 */
[----:B------:R-:W-:Y:S05]  /*1f50*/  CALL.REL.NOINC `($__internal_194_$__cuda_sm70_shflsync_bfly_p) ;  /* 0x0000002000007944 */ /* 0x000fea0003c00000 */
[----:B-1----:R-:W-:Y:S01]  /*1f60*/  MOV R60, R62 ;  /* 0x0000003e003c7202 */ /* 0x002fe20000000f00 */
[----:B0-----:R-:W-:Y:S05]  /*1f70*/  BRA `(.L_x_4269) ;  /* 0xffffeb6000007947 */ /* 0x001fea000383ffff */
        .weak           $__internal_194_$__cuda_sm70_shflsync_bfly_p
        .type           $__internal_194_$__cuda_sm70_shflsync_bfly_p,@function
        .size           $__internal_194_$__cuda_sm70_shflsync_bfly_p,(.L_x_4574 - $__internal_194_$__cuda_sm70_shflsync_bfly_p)
$__internal_194_$__cuda_sm70_shflsync_bfly_p:
[----:B------:R-:W-:Y:S01]  /*1f80*/  HFMA2.MMA R61, -RZ, RZ, 0, 0 ;  /* 0x00000000ff3d7435 */ /* 0x000fe200000001ff */
[----:B------:R-:W-:Y:S04]  /*1f90*/  WARPSYNC R62 ;  /* 0x0000003e00007348 */ /* 0x000fe80003800000 */
[----:B------:R0:W1:Y:S01]  /*1fa0*/  SHFL.BFLY PT, R62, R65, R64, R63 ;  /* 0x0c000040413e7389 */ /* 0x00006200000e003f */
[----:B------:R-:W-:Y:S05]  /*1fb0*/  RET.REL.NODEC R60 `(_ZN10layer_norm13ln_bwd_kernelINS_13Kernel_traitsIfffffjLj256ELj1ELj4ELj1ELj16ENS_18Kernel_traits_baseILj256EfffffjLj128EEEEELb1ELb1ELb0ELb0EEEvNS_9BwdParamsE) ;  /* 0xffffe0403c007950 */ /* 0x000fea0003c3ffff */
.L_x_4270:
        /* <DEDUP_REMOVED lines=12> */
.L_x_4574:


//--------------------- .text._ZN10layer_norm13ln_bwd_kernelINS_13Kernel_traitsIfffffjLj256ELj1ELj4ELj1ELj16ENS_18Kernel_traits_baseILj256EfffffjLj128EEEEELb1ELb1ELb0ELb1EEEvNS_9BwdParamsE --------------------------
	.section	.text._ZN10layer_norm13ln_bwd_kernelINS_13Kernel_traitsIfffffjLj256ELj1ELj4ELj1ELj16ENS_18Kernel_traits_baseILj256EfffffjLj128EEEEELb1ELb1ELb0ELb1EEEvNS_9BwdParamsE,"ax",@progbits
	.sectioninfo	@"SHI_REGISTERS=96"
	.align	128
        .global         _ZN10layer_norm13ln_bwd_kernelINS_13Kernel_traitsIfffffjLj256ELj1ELj4ELj1ELj16ENS_18Kernel_traits_baseILj256EfffffjLj128EEEEELb1ELb1ELb0ELb1EEEvNS_9BwdParamsE
        .type           _ZN10layer_norm13ln_bwd_kernelINS_13Kernel_traitsIfffffjLj256ELj1ELj4ELj1ELj16ENS_18Kernel_traits_baseILj256EfffffjLj128EEEEELb1ELb1ELb0ELb1EEEvNS_9BwdParamsE,@function
        .size           _ZN10layer_norm13ln_bwd_kernelINS_13Kernel_traitsIfffffjLj256ELj1ELj4ELj1ELj16ENS_18Kernel_traits_baseILj256EfffffjLj128EEEEELb1ELb1ELb0ELb1EEEvNS_9BwdParamsE,(.L_x_4575 - _ZN10layer_norm13ln_bwd_kernelINS_13Kernel_traitsIfffffjLj256ELj1ELj4ELj1ELj16ENS_18Kernel_traits_baseILj256EfffffjLj128EEEEELb1ELb1ELb0ELb1EEEvNS_9BwdParamsE)
        .other          _ZN10layer_norm13ln_bwd_kernelINS_13Kernel_traitsIfffffjLj256ELj1ELj4ELj1ELj16ENS_18Kernel_traits_baseILj256EfffffjLj128EEEEELb1ELb1ELb0ELb1EEEvNS_9BwdParamsE,@"STO_CUDA_ENTRY STV_DEFAULT"
_ZN10layer_norm13ln_bwd_kernelINS_13Kernel_traitsIfffffjLj256ELj1ELj4ELj1ELj16ENS_18Kernel_traits_baseILj256EfffffjLj128EEEEELb1ELb1ELb0ELb1EEEvNS_9BwdParamsE:
.text._ZN10layer_norm13ln_bwd_kernelINS_13Kernel_traitsIfffffjLj256ELj1ELj4ELj1ELj16ENS_18Kernel_traits_baseILj256EfffffjLj128EEEEELb1ELb1ELb0ELb1EEEvNS_9BwdParamsE:
        /* <DEDUP_REMOVED lines=22> */
.L_x_4271:
[----:B------:R-:W-:-:S10]  /*0160*/  HFMA2.MMA R28, -RZ, RZ, 0, 9.5367431640625e-07 ;  /* 0x00000010ff1c7435 */ /* 0x000fd400000001ff */
[----:B------:R-:W-:-:S04]  /*0170*/  IMAD.WIDE.U32 R2, R71, R28, c[0x0][0x1b0] ;  /* 0x00006c0047027625 */ /* 0x000fc800078e001c */
[----:B------:R-:W-:Y:S01]  /*0180*/  IMAD.WIDE.U32 R28, R71, R28, c[0x0][0x1c8] ;  /* 0x00007200471c7625 */ /* 0x000fe200078e001c */
[----:B------:R-:W0:Y:S01]  /*0190*/  LDC.U8 R70, c[0x0][0x1f0] ;  /* 0x00007c00ff467b82 */ /* 0x000e220000000000 */
[----:B------:R-:W-:Y:S01]  /*01a0*/  HFMA2.MMA R56, -RZ, RZ, 0, 0 ;  /* 0x00000000ff387435 */ /* 0x000fe200000001ff */
[----:B------:R1:W5:Y:S04]  /*01b0*/  LDG.E.128 R24, [R2.64] ;  /* 0x0000000402187981 */ /* 0x000368000c1e1d00 */
[----:B------:R2:W5:Y:S04]  /*01c0*/  LDG.E.128 R16, [R28.64] ;  /* 0x000000041c107981 */ /* 0x000568000c1e1d00 */
[----:B------:R2:W5:Y:S01]  /*01d0*/  LDG.E.128 R12, [R28.64+0x200] ;  /* 0x000200041c0c7981 */ /* 0x000562000c1e1d00 */
[----:B------:R-:W-:Y:S01]  /*01e0*/  CS2R R10, SRZ ;  /* 0x00000000000a7805 */ /* 0x000fe2000001ff00 */
[----:B------:R-:W-:Y:S01]  /*01f0*/  CS2R R8, SRZ ;  /* 0x0000000000087805 */ /* 0x000fe2000001ff00 */
[----:B------:R-:W-:Y:S01]  /*0200*/  CS2R R6, SRZ ;  /* 0x0000000000067805 */ /* 0x000fe2000001ff00 */
[----:B------:R1:W5:Y:S01]  /*0210*/  LDG.E.128 R20, [R2.64+0x200] ;  /* 0x0002000402147981 */ /* 0x000362000c1e1d00 */
[----:B------:R-:W-:Y:S01]  /*0220*/  CS2R R4, SRZ ;  /* 0x0000000000047805 */ /* 0x000fe2000001ff00 */
[----:B------:R-:W-:Y:S01]  /*0230*/  MOV R0, RZ ;  /* 0x000000ff00007202 */ /* 0x000fe20000000f00 */
[----:B------:R-:W-:Y:S01]  /*0240*/  CS2R R62, SRZ ;  /* 0x00000000003e7805 */ /* 0x000fe2000001ff00 */
[----:B------:R-:W-:Y:S01]  /*0250*/  CS2R R66, SRZ ;  /* 0x0000000000427805 */ /* 0x000fe2000001ff00 */
[----:B------:R-:W-:Y:S01]  /*0260*/  CS2R R58, SRZ ;  /* 0x00000000003a7805 */ /* 0x000fe2000001ff00 */
[----:B------:R-:W-:Y:S01]  /*0270*/  CS2R R60, SRZ ;  /* 0x00000000003c7805 */ /* 0x000fe2000001ff00 */
[----:B------:R-:W-:Y:S01]  /*0280*/  CS2R R64, SRZ ;  /* 0x0000000000407805 */ /* 0x000fe2000001ff00 */
[----:B------:R-:W-:Y:S01]  /*0290*/  CS2R R68, SRZ ;  /* 0x0000000000447805 */ /* 0x000fe2000001ff00 */
[----:B012---:R-:W-:-:S02]  /*02a0*/  CS2R R2, SRZ ;  /* 0x0000000000027805 */ /* 0x007fc4000001ff00 */
.L_x_4276:
        /* <DEDUP_REMOVED lines=29> */
[----:B------:R-:W-:-:S07]  /*0480*/  ISETP.NE.AND.EX P1, PT, RZ, c[0x0][0x21c], PT, P1 ;  /* 0x00008700ff007a0c */ /* 0x000fce0003f25310 */
[----:B------:R-:W-:-:S04]  /*0490*/  @P0 LEA R90, P2, R72, c[0x0][0x1c0], 0x2 ;  /* 0x00007000485a0a11 */ /* 0x000fc800078410ff */
[----:B------:R-:W-:Y:S02]  /*04a0*/  @P0 LEA.HI.X R91, R72, c[0x0][0x1c4], R73, 0x2, P2 ;  /* 0x00007100485b0a11 */ /* 0x000fe400010f1449 */
[----:B------:R-:W-:-:S06]  /*04b0*/  MOV R73, 0x3f800000 ;  /* 0x3f80000000497802 */ /* 0x000fcc0000000f00 */
[----:B-----5:R0:W5:Y:S01]  /*04c0*/  @P0 LDG.E R73, [R90.64] ;  /* 0x000000045a490981 */ /* 0x020162000c1e1900 */
[----:B------:R-:W-:-:S04]  /*04d0*/  LEA R84, P0, R78, c[0x0][0x190], 0x2 ;  /* 0x000064004e547a11 */ /* 0x000fc800078010ff */
[----:B------:R-:W-:Y:S02]  /*04e0*/  LEA.HI.X R85, R78, c[0x0][0x194], RZ, 0x2, P0 ;  /* 0x000065004e557a11 */ /* 0x000fe400000f14ff */
[----:B------:R-:W-:-:S04]  /*04f0*/  @P1 LEA R82, P0, R77, c[0x0][0x218], 0x4 ;  /* 0x000086004d521a11 */ /* 0x000fc800078020ff */
[C---:B------:R-:W-:Y:S02]  /*0500*/  @P1 LEA.HI.X R83, R77.reuse, c[0x0][0x21c], RZ, 0x4, P0 ;  /* 0x000087004d531a11 */ /* 0x040fe400000f24ff */
        /* <DEDUP_REMOVED lines=18> */
[C---:B------:R-:W-:Y:S02]  /*0630*/  FADD.FTZ R43, -R81.reuse, R48 ;  /* 0x00000030512b7221 */ /* 0x040fe40000010100 */
        /* <DEDUP_REMOVED lines=49> */
.L_x_4277:
        /* <DEDUP_REMOVED lines=18> */
.L_x_4278:
[----:B-1----:R-:W-:Y:S01]  /*0a70*/  FADD.FTZ R50, R50, R47 ;  /* 0x0000002f32327221 */ /* 0x002fe20000010000 */
[----:B------:R-:W-:-:S03]  /*0a80*/  IADD3 R40, P1, R80, c[0x0][0x170], RZ ;  /* 0x00005c0050287a10 */ /* 0x000fc60007f3e0ff */
[----:B------:R-:W-:Y:S01]  /*0a90*/  FMUL.FTZ R50, R50, c[0x0][0x1e0] ;  /* 0x0000780032327a20 */ /* 0x000fe20000410000 */
[----:B------:R-:W-:Y:S01]  /*0aa0*/  IADD3.X R41, R79, c[0x0][0x174], RZ, P1, !PT ;  /* 0x00005d004f297a10 */ /* 0x000fe20000ffe4ff */
[----:B--2---:R-:W-:-:S03]  /*0ab0*/  FADD.FTZ R88, R55, R48 ;  /* 0x0000003037587221 */ /* 0x004fc60000010000 */
[----:B------:R-:W-:Y:S02]  /*0ac0*/  FSEL R55, R50, RZ, !P0 ;  /* 0x000000ff32377208 */ /* 0x000fe40004000000 */
[----:B------:R-:W-:Y:S01]  /*0ad0*/  ISETP.NE.U32.AND P0, PT, RZ, c[0x0][0x258], PT ;  /* 0x00009600ff007a0c */ /* 0x000fe20003f05070 */
[----:B------:R-:W-:Y:S01]  /*0ae0*/  FMUL.FTZ R88, R88, c[0x0][0x1e0] ;  /* 0x0000780058587a20 */ /* 0x000fe20000410000 */
[----:B------:R-:W-:Y:S01]  /*0af0*/  ISETP.NE.U32.AND P1, PT, RZ, c[0x0][0x218], PT ;  /* 0x00008600ff007a0c */ /* 0x000fe20003f25070 */
[----:B------:R-:W2:Y:S01]  /*0b00*/  LDG.E.128 R40, [R40.64] ;  /* 0x0000000428287981 */ /* 0x000ea2000c1e1d00 */
[----:B------:R-:W-:Y:S01]  /*0b10*/  ISETP.NE.AND.EX P0, PT, RZ, c[0x0][0x25c], PT, P0 ;  /* 0x00009700ff007a0c */ /* 0x000fe20003f05300 */
[-CC-:B------:R-:W-:Y:S01]  /*0b20*/  FFMA.FTZ R84, R84, R88.reuse, R55.reuse ;  /* 0x0000005854547223 */ /* 0x180fe20000010037 */
[----:B------:R-:W-:Y:S01]  /*0b30*/  ISETP.NE.AND.EX P1, PT, RZ, c[0x0][0x21c], PT, P1 ;  /* 0x00008700ff007a0c */ /* 0x000fe20003f25310 */
[-CC-:B------:R-:W-:Y:S01]  /*0b40*/  FFMA.FTZ R87, R87, R88.reuse, R55.reuse ;  /* 0x0000005857577223 */ /* 0x180fe20000010037 */
[----:B------:R-:W-:Y:S01]  /*0b50*/  ISETP.NE.U32.AND P2, PT, RZ, c[0x0][0x258], PT ;  /* 0x00009600ff007a0c */ /* 0x000fe20003f45070 */
[-CC-:B------:R-:W-:Y:S01]  /*0b60*/  FFMA.FTZ R44, R44, R88.reuse, R55.reuse ;  /* 0x000000582c2c7223 */ /* 0x180fe20000010037 */
[C---:B-----5:R-:W-:Y:S01]  /*0b70*/  LOP3.LUT P5, RZ, R78.reuse, 0xff, RZ, 0xc0, !PT ;  /* 0x000000ff4eff7812 */ /* 0x060fe200078ac0ff */
[----:B------:R-:W-:Y:S01]  /*0b80*/  FFMA.FTZ R45, R45, R88, R55 ;  /* 0x000000582d2d7223 */ /* 0x000fe20000010037 */
[----:B------:R-:W-:Y:S01]  /*0b90*/  ISETP.NE.AND.EX P2, PT, RZ, c[0x0][0x25c], PT, P2 ;  /* 0x00009700ff007a0c */ /* 0x000fe20003f45320 */
[----:B------:R-:W-:Y:S01]  /*0ba0*/  FADD.FTZ R89, R89, -R84 ;  /* 0x8000005459597221 */ /* 0x000fe20000010000 */
[----:B------:R-:W-:Y:S01]  /*0bb0*/  LOP3.LUT P6, RZ, R78, 0xff00, RZ, 0xc0, !PT ;  /* 0x0000ff004eff7812 */ /* 0x000fe200078cc0ff */
[----:B0-----:R-:W-:Y:S01]  /*0bc0*/  FADD.FTZ R47, R90, -R87 ;  /* 0x800000575a2f7221 */ /* 0x001fe20000010000 */
[----:B------:R-:W-:Y:S01]  /*0bd0*/  IADD3 R90, P4, R75, c[0x0][0x170], RZ ;  /* 0x00005c004b5a7a10 */ /* 0x000fe20007f9e0ff */
[----:B------:R-:W-:Y:S01]  /*0be0*/  FADD.FTZ R51, R91, -R44 ;  /* 0x8000002c5b337221 */ /* 0x000fe20000010000 */
[----:B------:R-:W-:Y:S01]  /*0bf0*/  @P0 IADD3 R48, P3, R80, c[0x0][0x258], RZ ;  /* 0x0000960050300a10 */ /* 0x000fe20007f7e0ff */
[----:B------:R-:W-:Y:S01]  /*0c00*/  FADD.FTZ R45, R46, -R45 ;  /* 0x8000002d2e2d7221 */ /* 0x000fe20000010000 */
[----:B------:R-:W-:Y:S01]  /*0c10*/  IADD3.X R91, R74, c[0x0][0x174], RZ, P4, !PT ;  /* 0x00005d004a5b7a10 */ /* 0x000fe200027fe4ff */
[C---:B------:R-:W-:Y:S01]  /*0c20*/  FMUL.FTZ R87, R76.reuse, R89 ;  /* 0x000000594c577220 */ /* 0x040fe20000410000 */
[C---:B------:R-:W-:Y:S01]  /*0c30*/  @P0 IADD3.X R49, R79.reuse, c[0x0][0x25c], RZ, P3, !PT ;  /* 0x000097004f310a10 */ /* 0x040fe20001ffe4ff */
[----:B------:R-:W-:Y:S01]  /*0c40*/  FMUL.FTZ R84, R76, R47 ;  /* 0x0000002f4c547220 */ /* 0x000fe20000410000 */
[----:B------:R-:W-:Y:S01]  /*0c50*/  IADD3 R92, P3, R80, c[0x0][0x248], RZ ;  /* 0x00009200505c7a10 */ /* 0x000fe20007f7e0ff */
[----:B------:R-:W-:Y:S01]  /*0c60*/  FMUL.FTZ R51, R76, R51 ;  /* 0x000000334c337220 */ /* 0x000fe20000410000 */
[----:B------:R-:W-:Y:S01]  /*0c70*/  LOP3.LUT P4, RZ, R78, 0xff000000, RZ, 0xc0, !PT ;  /* 0xff0000004eff7812 */ /* 0x000fe2000788c0ff */
[----:B------:R-:W-:Y:S01]  /*0c80*/  FMUL.FTZ R50, R76, R45 ;  /* 0x0000002d4c327220 */ /* 0x000fe20000410000 */
[----:B------:R-:W-:Y:S01]  /*0c90*/  IADD3.X R93, R79, c[0x0][0x24c], RZ, P3, !PT ;  /* 0x000093004f5d7a10 */ /* 0x000fe20001ffe4ff */
[----:B------:R-:W-:Y:S01]  /*0ca0*/  @P1 FADD.FTZ R87, R28, R87 ;  /* 0x000000571c571221 */ /* 0x000fe20000010000 */
[----:B------:R-:W-:Y:S01]  /*0cb0*/  LOP3.LUT P3, RZ, R78, 0xff0000, RZ, 0xc0, !PT ;  /* 0x00ff00004eff7812 */ /* 0x000fe2000786c0ff */
[----:B------:R-:W-:-:S02]  /*0cc0*/  @P1 FADD.FTZ R84, R29, R84 ;  /* 0x000000541d541221 */ /* 0x000fc40000010000 */
[----:B------:R-:W-:Y:S01]  /*0cd0*/  @P1 FADD.FTZ R51, R30, R51 ;  /* 0x000000331e331221 */ /* 0x000fe20000010000 */
[----:B------:R-:W-:Y:S01]  /*0ce0*/  SEL R44, R87, R36, P2 ;  /* 0x00000024572c7207 */ /* 0x000fe20001000000 */
[----:B------:R-:W-:Y:S01]  /*0cf0*/  @P1 FADD.FTZ R50, R31, R50 ;  /* 0x000000321f321221 */ /* 0x000fe20000010000 */
[C---:B------:R-:W-:Y:S01]  /*0d00*/  SEL R45, R84.reuse, R37, P2 ;  /* 0x00000025542d7207 */ /* 0x040fe20001000000 */
[-C--:B------:R-:W-:Y:S01]  /*0d10*/  FMUL.FTZ R87, R87, R73.reuse ;  /* 0x0000004957577220 */ /* 0x080fe20000410000 */
[C---:B------:R-:W-:Y:S01]  /*0d20*/  SEL R46, R51.reuse, R38, P2 ;  /* 0x00000026332e7207 */ /* 0x040fe20001000000 */
[----:B------:R-:W-:Y:S01]  /*0d30*/  FMUL.FTZ R84, R84, R73 ;  /* 0x0000004954547220 */ /* 0x000fe20000410000 */
[C---:B------:R-:W-:Y:S01]  /*0d40*/  SEL R47, R50.reuse, R39, P2 ;  /* 0x00000027322f7207 */ /* 0x040fe20001000000 */
[-C--:B------:R-:W-:Y:S02]  /*0d50*/  FMUL.FTZ R79, R51, R73.reuse ;  /* 0x00000049334f7220 */ /* 0x080fe40000410000 */
[----:B------:R-:W-:-:S02]  /*0d60*/  FMUL.FTZ R78, R50, R73 ;  /* 0x00000049324e7220 */ /* 0x000fc40000410000 */
[----:B------:R-:W-:Y:S01]  /*0d70*/  FMUL.FTZ R87, R87, c[0x0][0x1e8] ;  /* 0x00007a0057577a20 */ /* 0x000fe20000410000 */
[----:B------:R0:W-:Y:S01]  /*0d80*/  @P0 STG.E.128 [R48.64], R44 ;  /* 0x0000002c30000986 */ /* 0x0001e2000c101d04 */
[----:B------:R-:W-:Y:S02]  /*0d90*/  FMUL.FTZ R84, R84, c[0x0][0x1e8] ;  /* 0x00007a0054547a20 */ /* 0x000fe40000410000 */
[----:B------:R-:W-:Y:S02]  /*0da0*/  FMUL.FTZ R79, R79, c[0x0][0x1e8] ;  /* 0x00007a004f4f7a20 */ /* 0x000fe40000410000 */
[----:B------:R-:W-:Y:S02]  /*0db0*/  FMUL.FTZ R78, R78, c[0x0][0x1e8] ;  /* 0x00007a004e4e7a20 */ /* 0x000fe40000410000 */
[----:B------:R-:W-:Y:S02]  /*0dc0*/  FMUL.FTZ R50, R18, R79 ;  /* 0x0000004f12327220 */ /* 0x000fe40000410000 */
[----:B------:R-:W-:-:S03]  /*0dd0*/  FMUL.FTZ R51, R19, R78 ;  /* 0x0000004e13337220 */ /* 0x000fc60000410000 */
[----:B------:R-:W-:Y:S02]  /*0de0*/  SEL R50, R50, RZ, P3 ;  /* 0x000000ff32327207 */ /* 0x000fe40001800000 */
[----:B------:R-:W-:Y:S01]  /*0df0*/  SEL R51, R51, RZ, P4 ;  /* 0x000000ff33337207 */ /* 0x000fe20002000000 */
[----:B0-----:R-:W-:Y:S02]  /*0e00*/  FMUL.FTZ R48, R16, R87 ;  /* 0x0000005710307220 */ /* 0x001fe40000410000 */
[----:B------:R-:W-:-:S03]  /*0e10*/  FMUL.FTZ R49, R17, R84 ;  /* 0x0000005411317220 */ /* 0x000fc60000410000 */
[----:B------:R-:W-:Y:S02]  /*0e20*/  SEL R48, R48, RZ, P5 ;  /* 0x000000ff30307207 */ /* 0x000fe40002800000 */
[----:B------:R-:W-:-:S05]  /*0e30*/  SEL R49, R49, RZ, P6 ;  /* 0x000000ff31317207 */ /* 0x000fca0003000000 */
[----:B------:R0:W-:Y:S04]  /*0e40*/  STG.E.128 [R92.64], R48 ;  /* 0x000000305c007986 */ /* 0x0001e8000c101d04 */
[----:B------:R-:W3:Y:S01]  /*0e50*/  LDG.E.128 R44, [R90.64] ;  /* 0x000000045a2c7981 */ /* 0x000ee2000c1e1d00 */
[-CC-:B------:R-:W-:Y:S02]  /*0e60*/  FFMA.FTZ R81, R81, R88.reuse, R55.reuse ;  /* 0x0000005851517223 */ /* 0x180fe40000010037 */
[-CC-:B------:R-:W-:Y:S02]  /*0e70*/  FFMA.FTZ R82, R82, R88.reuse, R55.reuse ;  /* 0x0000005852527223 */ /* 0x180fe40000010037 */
[-CC-:B------:R-:W-:Y:S02]  /*0e80*/  FFMA.FTZ R53, R53, R88.reuse, R55.reuse ;  /* 0x0000005835357223 */ /* 0x180fe40000010037 */
[----:B------:R-:W-:-:S02]  /*0e90*/  FFMA.FTZ R86, R86, R88, R55 ;  /* 0x0000005856567223 */ /* 0x000fc40000010037 */
[----:B------:R-:W-:Y:S02]  /*0ea0*/  FADD.FTZ R81, R52, -R81 ;  /* 0x8000005134517221 */ /* 0x000fe40000010000 */
[----:B------:R-:W-:Y:S02]  /*0eb0*/  FADD.FTZ R83, R83, -R82 ;  /* 0x8000005253537221 */ /* 0x000fe40000010000 */
[----:B------:R-:W-:Y:S02]  /*0ec0*/  FADD.FTZ R53, R54, -R53 ;  /* 0x8000003536357221 */ /* 0x000fe40000010000 */
[----:B------:R-:W-:Y:S02]  /*0ed0*/  FADD.FTZ R85, R85, -R86 ;  /* 0x8000005655557221 */ /* 0x000fe40000010000 */
[C---:B------:R-:W-:Y:S02]  /*0ee0*/  FMUL.FTZ R81, R76.reuse, R81 ;  /* 0x000000514c517220 */ /* 0x040fe40000410000 */
[----:B0-----:R-:W-:-:S02]  /*0ef0*/  FMUL.FTZ R50, R76, R83 ;  /* 0x000000534c327220 */ /* 0x001fc40000410000 */
[C---:B------:R-:W-:Y:S02]  /*0f00*/  FMUL.FTZ R49, R76.reuse, R53 ;  /* 0x000000354c317220 */ /* 0x040fe40000410000 */
[----:B------:R-:W-:Y:S02]  /*0f10*/  FMUL.FTZ R76, R76, R85 ;  /* 0x000000554c4c7220 */ /* 0x000fe40000410000 */
[----:B------:R-:W-:Y:S02]  /*0f20*/  @P1 FADD.FTZ R81, R32, R81 ;  /* 0x0000005120511221 */ /* 0x000fe40000010000 */
[----:B------:R-:W-:Y:S02]  /*0f30*/  @P1 FADD.FTZ R50, R33, R50 ;  /* 0x0000003221321221 */ /* 0x000fe40000010000 */
[----:B------:R-:W-:Y:S02]  /*0f40*/  @P1 FADD.FTZ R49, R34, R49 ;  /* 0x0000003122311221 */ /* 0x000fe40000010000 */
[----:B------:R-:W-:Y:S01]  /*0f50*/  @P1 FADD.FTZ R76, R35, R76 ;  /* 0x0000004c234c1221 */ /* 0x000fe20000010000 */
[----:B------:R-:W-:-:S02]  /*0f60*/  SEL R36, R81, R36, P2 ;  /* 0x0000002451247207 */ /* 0x000fc40001000000 */
[----:B------:R-:W-:Y:S02]  /*0f70*/  SEL R37, R50, R37, P2 ;  /* 0x0000002532257207 */ /* 0x000fe40001000000 */
[----:B------:R-:W-:Y:S02]  /*0f80*/  SEL R38, R49, R38, P2 ;  /* 0x0000002631267207 */ /* 0x000fe40001000000 */
[C---:B------:R-:W-:Y:S01]  /*0f90*/  SEL R39, R76.reuse, R39, P2 ;  /* 0x000000274c277207 */ /* 0x040fe20001000000 */
[-C--:B------:R-:W-:Y:S01]  /*0fa0*/  FMUL.FTZ R81, R81, R73.reuse ;  /* 0x0000004951517220 */ /* 0x080fe20000410000 */
[----:B------:R-:W-:Y:S01]  /*0fb0*/  @P0 IADD3 R48, P2, R75, c[0x0][0x258], RZ ;  /* 0x000096004b300a10 */ /* 0x000fe20007f5e0ff */
[----:B------:R-:W-:Y:S02]  /*0fc0*/  FMUL.FTZ R76, R76, R73 ;  /* 0x000000494c4c7220 */ /* 0x000fe40000410000 */
[----:B------:R-:W-:Y:S02]  /*0fd0*/  FMUL.FTZ R81, R81, c[0x0][0x1e8] ;  /* 0x00007a0051517a20 */ /* 0x000fe40000410000 */
[----:B------:R-:W-:Y:S01]  /*0fe0*/  FMUL.FTZ R76, R76, c[0x0][0x1e8] ;  /* 0x00007a004c4c7a20 */ /* 0x000fe20000410000 */
[----:B------:R-:W-:Y:S01]  /*0ff0*/  LOP3.LUT P1, RZ, R77, 0xff000000, RZ, 0xc0, !PT ;  /* 0xff0000004dff7812 */ /* 0x000fe2000782c0ff */
[----:B--2---:R-:W-:-:S02]  /*1000*/  FMUL.FTZ R41, R41, R84 ;  /* 0x0000005429297220 */ /* 0x004fc40000410000 */
[----:B------:R-:W-:-:S03]  /*1010*/  FMUL.FTZ R40, R87, R40 ;  /* 0x0000002857287220 */ /* 0x000fc60000410000 */
[----:B------:R-:W-:Y:S02]  /*1020*/  FSEL R52, R41, RZ, P6 ;  /* 0x000000ff29347208 */ /* 0x000fe40003000000 */
[----:B------:R-:W-:Y:S02]  /*1030*/  MOV R41, c[0x0][0x160] ;  /* 0x0000580000297a02 */ /* 0x000fe40000000f00 */
[----:B------:R-:W-:Y:S01]  /*1040*/  FSEL R53, R40, RZ, P5 ;  /* 0x000000ff28357208 */ /* 0x000fe20002800000 */
[-C--:B------:R-:W-:Y:S01]  /*1050*/  FMUL.FTZ R40, R50, R73.reuse ;  /* 0x0000004932287220 */ /* 0x080fe20000410000 */
[----:B------:R-:W-:Y:S01]  /*1060*/  LEA R72, R41, R72, 0x2 ;  /* 0x0000004829487211 */ /* 0x000fe200078e10ff */
[----:B------:R-:W-:Y:S01]  /*1070*/  FMUL.FTZ R41, R49, R73 ;  /* 0x0000004931297220 */ /* 0x000fe20000410000 */
[----:B------:R-:W-:Y:S01]  /*1080*/  @P0 IADD3.X R49, R74, c[0x0][0x25c], RZ, P2, !PT ;  /* 0x000097004a310a10 */ /* 0x000fe200017fe4ff */
[----:B------:R-:W-:Y:S02]  /*1090*/  FMUL.FTZ R42, R42, R79 ;  /* 0x0000004f2a2a7220 */ /* 0x000fe40000410000 */
[----:B------:R-:W-:-:S02]  /*10a0*/  FMUL.FTZ R54, R40, c[0x0][0x1e8] ;  /* 0x00007a0028367a20 */ /* 0x000fc40000410000 */
[----:B------:R-:W-:Y:S01]  /*10b0*/  FMUL.FTZ R73, R41, c[0x0][0x1e8] ;  /* 0x00007a0029497a20 */ /* 0x000fe20000410000 */
[----:B------:R-:W-:Y:S01]  /*10c0*/  FSEL R55, R42, RZ, P3 ;  /* 0x000000ff2a377208 */ /* 0x000fe20001800000 */
[----:B------:R-:W-:Y:S01]  /*10d0*/  FMUL.FTZ R78, R43, R78 ;  /* 0x0000004e2b4e7220 */ /* 0x000fe20000410000 */
[----:B------:R-:W-:Y:S01]  /*10e0*/  @P0 STG.E.128 [R48.64], R36 ;  /* 0x0000002430000986 */ /* 0x000fe2000c101d04 */
[----:B------:R-:W-:Y:S01]  /*10f0*/  FMUL.FTZ R40, R12, R81 ;  /* 0x000000510c287220 */ /* 0x000fe20000410000 */
[----:B------:R-:W-:Y:S01]  /*1100*/  LOP3.LUT P5, RZ, R77, 0xff, RZ, 0xc0, !PT ;  /* 0x000000ff4dff7812 */ /* 0x000fe200078ac0ff */
[----:B------:R-:W-:Y:S01]  /*1110*/  FMUL.FTZ R41, R13, R54 ;  /* 0x000000360d297220 */ /* 0x000fe20000410000 */
[C---:B------:R-:W-:Y:S01]  /*1120*/  LOP3.LUT P6, RZ, R77.reuse, 0xff00, RZ, 0xc0, !PT ;  /* 0x0000ff004dff7812 */ /* 0x040fe200078cc0ff */
[----:B------:R-:W-:Y:S01]  /*1130*/  FMUL.FTZ R42, R14, R73 ;  /* 0x000000490e2a7220 */ /* 0x000fe20000410000 */
[----:B------:R-:W-:Y:S01]  /*1140*/  LOP3.LUT P3, RZ, R77, 0xff0000, RZ, 0xc0, !PT ;  /* 0x00ff00004dff7812 */ /* 0x000fe2000786c0ff */
[----:B------:R-:W-:Y:S01]  /*1150*/  FMUL.FTZ R43, R15, R76 ;  /* 0x0000004c0f2b7220 */ /* 0x000fe20000410000 */
[----:B------:R-:W-:-:S02]  /*1160*/  IADD3 R50, P2, R75, c[0x0][0x248], RZ ;  /* 0x000092004b327a10 */ /* 0x000fc40007f5e0ff */
[----:B------:R-:W-:Y:S02]  /*1170*/  ISETP.GE.AND P0, PT, R72, c[0x0][0x164], PT ;  /* 0x0000590048007a0c */ /* 0x000fe40003f06270 */
[----:B------:R-:W-:Y:S02]  /*1180*/  IADD3.X R51, R74, c[0x0][0x24c], RZ, P2, !PT ;  /* 0x000093004a337a10 */ /* 0x000fe400017fe4ff */
[----:B------:R-:W-:Y:S02]  /*1190*/  SEL R40, R40, RZ, P5 ;  /* 0x000000ff28287207 */ /* 0x000fe40002800000 */
[----:B------:R-:W-:Y:S02]  /*11a0*/  SEL R41, R41, RZ, P6 ;  /* 0x000000ff29297207 */ /* 0x000fe40003000000 */
[----:B------:R-:W-:Y:S02]  /*11b0*/  SEL R42, R42, RZ, P3 ;  /* 0x000000ff2a2a7207 */ /* 0x000fe40001800000 */
[----:B------:R-:W-:-:S02]  /*11c0*/  SEL R43, R43, RZ, P1 ;  /* 0x000000ff2b2b7207 */ /* 0x000fc40000800000 */
[----:B------:R-:W-:-:S03]  /*11d0*/  FSEL R78, R78, RZ, P4 ;  /* 0x000000ff4e4e7208 */ /* 0x000fc60002000000 */
[----:B------:R0:W-:Y:S01]  /*11e0*/  STG.E.128 [R50.64], R40 ;  /* 0x0000002832007986 */ /* 0x0001e2000c101d04 */
[----:B------:R-:W-:Y:S02]  /*11f0*/  FADD.FTZ R6, R53, R6 ;  /* 0x0000000635067221 */ /* 0x000fe40000010000 */
[----:B------:R-:W-:Y:S02]  /*1200*/  FADD.FTZ R5, R52, R5 ;  /* 0x0000000534057221 */ /* 0x000fe40000010000 */
[----:B------:R-:W-:Y:S02]  /*1210*/  FADD.FTZ R8, R55, R8 ;  /* 0x0000000837087221 */ /* 0x000fe40000010000 */
[----:B------:R-:W-:Y:S02]  /*1220*/  FADD.FTZ R7, R78, R7 ;  /* 0x000000074e077221 */ /* 0x000fe40000010000 */
[----:B---3--:R-:W-:Y:S02]  /*1230*/  FMUL.FTZ R44, R81, R44 ;  /* 0x0000002c512c7220 */ /* 0x008fe40000410000 */
[----:B------:R-:W-:-:S02]  /*1240*/  FMUL.FTZ R54, R45, R54 ;  /* 0x000000362d367220 */ /* 0x000fc40000410000 */
[----:B------:R-:W-:Y:S02]  /*1250*/  FMUL.FTZ R46, R46, R73 ;  /* 0x000000492e2e7220 */ /* 0x000fe40000410000 */
[----:B------:R-:W-:Y:S01]  /*1260*/  FMUL.FTZ R47, R47, R76 ;  /* 0x0000004c2f2f7220 */ /* 0x000fe20000410000 */
[----:B------:R-:W-:Y:S02]  /*1270*/  FSEL R45, R44, RZ, P5 ;  /* 0x000000ff2c2d7208 */ /* 0x000fe40002800000 */
[----:B------:R-:W-:Y:S02]  /*1280*/  FSEL R54, R54, RZ, P6 ;  /* 0x000000ff36367208 */ /* 0x000fe40003000000 */
[----:B0-----:R-:W-:Y:S02]  /*1290*/  FSEL R41, R46, RZ, P3 ;  /* 0x000000ff2e297208 */ /* 0x001fe40001800000 */
[----:B------:R-:W-:Y:S01]  /*12a0*/  FSEL R40, R47, RZ, P1 ;  /* 0x000000ff2f287208 */ /* 0x000fe20000800000 */
[----:B------:R-:W-:-:S02]  /*12b0*/  FADD.FTZ R10, R45, R10 ;  /* 0x0000000a2d0a7221 */ /* 0x000fc40000010000 */
[----:B------:R-:W-:Y:S02]  /*12c0*/  FADD.FTZ R9, R54, R9 ;  /* 0x0000000936097221 */ /* 0x000fe40000010000 */
[----:B------:R-:W-:Y:S02]  /*12d0*/  FADD.FTZ R56, R41, R56 ;  /* 0x0000003829387221 */ /* 0x000fe40000010000 */
[----:B------:R-:W-:Y:S01]  /*12e0*/  FADD.FTZ R11, R40, R11 ;  /* 0x0000000b280b7221 */ /* 0x000fe20000010000 */
[----:B------:R-:W-:Y:S01]  /*12f0*/  @P0 CALL.REL.NOINC `(.L_x_4275) ;  /* 0x0000001000000944 */ /* 0x000fe20003c00000 */
[----:B------:R-:W-:Y:S05]  /*1300*/  BRA `(.L_x_4276) ;  /* 0xffffefa000007947 */ /* 0x000fea000383ffff */
.L_x_4275:
        /* <DEDUP_REMOVED lines=20> */
.L_x_4272:
        /* <DEDUP_REMOVED lines=16> */
[----:B------:R-:W-:Y:S04]  /*1550*/  LDS R32, [R35.X4+0xe00] ;  /* 0x000e000023207984 */ /* 0x000fe80000004800 */
        /* <DEDUP_REMOVED lines=66> */
.L_x_4273:
[----:B------:R-:W-:Y:S01]  /*1980*/  HFMA2.MMA R51, -RZ, RZ, 0, 5.9604644775390625e-08 ;  /* 0x00000001ff337435 */ /* 0x000fe200000001ff */
[----:B------:R-:W-:-:S02]  /*1990*/  MOV R88, R47 ;  /* 0x0000002f00587202 */ /* 0x000fc40000000f00 */
[----:B------:R-:W-:Y:S02]  /*19a0*/  MOV R49, 0x1f ;  /* 0x0000001f00317802 */ /* 0x000fe40000000f00 */
[----:B------:R-:W-:Y:S02]  /*19b0*/  MOV R42, 0xffffffff ;  /* 0xffffffff002a7802 */ /* 0x000fe40000000f00 */
[----:B------:R-:W-:Y:S02]  /*19c0*/  MOV R40, 0x19e0 ;  /* 0x000019e000287802 */ /* 0x000fe40000000f00 */
[----:B-----5:R-:W-:Y:S05]  /*19d0*/  CALL.REL.NOINC `($__internal_195_$__cuda_sm70_shflsync_bfly_p) ;  /* 0x0000046000007944 */ /* 0x020fea0003c00000 */
[----:B-1----:R-:W-:Y:S01]  /*19e0*/  MOV R48, R42 ;  /* 0x0000002a00307202 */ /* 0x002fe20000000f00 */
[----:B0-----:R-:W-:Y:S05]  /*19f0*/  BRA `(.L_x_4277) ;  /* 0xffffef5000007947 */ /* 0x001fea000383ffff */
.L_x_4274:
[----:B------:R-:W-:Y:S01]  /*1a00*/  HFMA2.MMA R51, -RZ, RZ, 0, 5.9604644775390625e-08 ;  /* 0x00000001ff337435 */ /* 0x000fe200000001ff */
[----:B------:R-:W-:Y:S01]  /*1a10*/  IMAD.MOV.U32 R88, RZ, RZ, R43 ;  /* 0x000000ffff587224 */ /* 0x000fe200078e002b */
[----:B------:R-:W-:Y:S02]  /*1a20*/  MOV R49, 0x1f ;  /* 0x0000001f00317802 */ /* 0x000fe40000000f00 */
[----:B------:R-:W-:Y:S02]  /*1a30*/  MOV R42, 0xffffffff ;  /* 0xffffffff002a7802 */ /* 0x000fe40000000f00 */
[----:B------:R-:W-:-:S02]  /*1a40*/  MOV R40, 0x1a60 ;  /* 0x00001a6000287802 */ /* 0x000fc40000000f00 */
[----:B01---5:R-:W-:Y:S05]  /*1a50*/  CALL.REL.NOINC `($__internal_195_$__cuda_sm70_shflsync_bfly_p) ;  /* 0x000003e000007944 */ /* 0x023fea0003c00000 */
[----:B------:R-:W-:Y:S01]  /*1a60*/  FADD.FTZ R47, R47, R48 ;  /* 0x000000302f2f7221 */ /* 0x000fe20000010000 */
[----:B0-----:R-:W-:Y:S01]  /*1a70*/  HFMA2.MMA R51, -RZ, RZ, 0, 1.1920928955078125e-07 ;  /* 0x00000002ff337435 */ /* 0x001fe200000001ff */
[----:B-1----:R-:W-:Y:S01]  /*1a80*/  FADD.FTZ R43, R43, R42 ;  /* 0x0000002a2b2b7221 */ /* 0x002fe20000010000 */
[----:B------:R-:W-:-:S02]  /*1a90*/  MOV R49, 0x1f ;  /* 0x0000001f00317802 */ /* 0x000fc40000000f00 */
[----:B------:R-:W-:Y:S02]  /*1aa0*/  MOV R42, 0xffffffff ;  /* 0xffffffff002a7802 */ /* 0x000fe40000000f00 */
[----:B------:R-:W-:Y:S02]  /*1ab0*/  MOV R88, R47 ;  /* 0x0000002f00587202 */ /* 0x000fe40000000f00 */
[----:B------:R-:W-:Y:S02]  /*1ac0*/  MOV R40, 0x1ae0 ;  /* 0x00001ae000287802 */ /* 0x000fe40000000f00 */
[----:B------:R-:W-:Y:S05]  /*1ad0*/  CALL.REL.NOINC `($__internal_195_$__cuda_sm70_shflsync_bfly_p) ;  /* 0x0000036000007944 */ /* 0x000fea0003c00000 */
[----:B0-----:R-:W-:Y:S01]  /*1ae0*/  HFMA2.MMA R51, -RZ, RZ, 0, 1.1920928955078125e-07 ;  /* 0x00000002ff337435 */ /* 0x001fe200000001ff */
[----:B-1----:R-:W-:Y:S02]  /*1af0*/  MOV R48, R42 ;  /* 0x0000002a00307202 */ /* 0x002fe40000000f00 */
[----:B------:R-:W-:Y:S02]  /*1b00*/  MOV R88, R43 ;  /* 0x0000002b00587202 */ /* 0x000fe40000000f00 */
[----:B------:R-:W-:Y:S02]  /*1b10*/  MOV R49, 0x1f ;  /* 0x0000001f00317802 */ /* 0x000fe40000000f00 */
[----:B------:R-:W-:-:S02]  /*1b20*/  MOV R42, 0xffffffff ;  /* 0xffffffff002a7802 */ /* 0x000fc40000000f00 */
[----:B------:R-:W-:Y:S02]  /*1b30*/  MOV R40, 0x1b50 ;  /* 0x00001b5000287802 */ /* 0x000fe40000000f00 */
[----:B------:R-:W-:Y:S05]  /*1b40*/  CALL.REL.NOINC `($__internal_195_$__cuda_sm70_shflsync_bfly_p) ;  /* 0x000002f000007944 */ /* 0x000fea0003c00000 */
[----:B------:R-:W-:Y:S01]  /*1b50*/  FADD.FTZ R47, R48, R47 ;  /* 0x0000002f302f7221 */ /* 0x000fe20000010000 */
[----:B0-----:R-:W-:Y:S01]  /*1b60*/  HFMA2.MMA R51, -RZ, RZ, 0, 2.384185791015625e-07 ;  /* 0x00000004ff337435 */ /* 0x001fe200000001ff */
[----:B-1----:R-:W-:Y:S01]  /*1b70*/  FADD.FTZ R43, R43, R42 ;  /* 0x0000002a2b2b7221 */ /* 0x002fe20000010000 */
[----:B------:R-:W-:Y:S02]  /*1b80*/  MOV R49, 0x1f ;  /* 0x0000001f00317802 */ /* 0x000fe40000000f00 */
[----:B------:R-:W-:Y:S02]  /*1b90*/  MOV R42, 0xffffffff ;  /* 0xffffffff002a7802 */ /* 0x000fe40000000f00 */
[----:B------:R-:W-:Y:S02]  /*1ba0*/  MOV R88, R47 ;  /* 0x0000002f00587202 */ /* 0x000fe40000000f00 */
[----:B------:R-:W-:Y:S02]  /*1bb0*/  MOV R40, 0x1bd0 ;  /* 0x00001bd000287802 */ /* 0x000fe40000000f00 */
[----:B------:R-:W-:Y:S05]  /*1bc0*/  CALL.REL.NOINC `($__internal_195_$__cuda_sm70_shflsync_bfly_p) ;  /* 0x0000027000007944 */ /* 0x000fea0003c00000 */
[----:B0-----:R-:W-:Y:S01]  /*1bd0*/  HFMA2.MMA R51, -RZ, RZ, 0, 2.384185791015625e-07 ;  /* 0x00000004ff337435 */ /* 0x001fe200000001ff */
[----:B-1----:R-:W-:Y:S01]  /*1be0*/  MOV R48, R42 ;  /* 0x0000002a00307202 */ /* 0x002fe20000000f00 */
[----:B------:R-:W-:Y:S01]  /*1bf0*/  IMAD.MOV.U32 R42, RZ, RZ, -0x1 ;  /* 0xffffffffff2a7424 */ /* 0x000fe200078e00ff */
[----:B------:R-:W-:-:S02]  /*1c00*/  MOV R88, R43 ;  /* 0x0000002b00587202 */ /* 0x000fc40000000f00 */
[----:B------:R-:W-:Y:S02]  /*1c10*/  MOV R49, 0x1f ;  /* 0x0000001f00317802 */ /* 0x000fe40000000f00 */
[----:B------:R-:W-:Y:S02]  /*1c20*/  MOV R40, 0x1c40 ;  /* 0x00001c4000287802 */ /* 0x000fe40000000f00 */
[----:B------:R-:W-:Y:S05]  /*1c30*/  CALL.REL.NOINC `($__internal_195_$__cuda_sm70_shflsync_bfly_p) ;  /* 0x0000020000007944 */ /* 0x000fea0003c00000 */
[----:B------:R-:W-:Y:S01]  /*1c40*/  FADD.FTZ R47, R48, R47 ;  /* 0x0000002f302f7221 */ /* 0x000fe20000010000 */
[----:B0-----:R-:W-:Y:S01]  /*1c50*/  HFMA2.MMA R51, -RZ, RZ, 0, 4.76837158203125e-07 ;  /* 0x00000008ff337435 */ /* 0x001fe200000001ff */
[----:B-1----:R-:W-:Y:S01]  /*1c60*/  FADD.FTZ R43, R43, R42 ;  /* 0x0000002a2b2b7221 */ /* 0x002fe20000010000 */
[----:B------:R-:W-:Y:S02]  /*1c70*/  MOV R49, 0x1f ;  /* 0x0000001f00317802 */ /* 0x000fe40000000f00 */
[----:B------:R-:W-:Y:S02]  /*1c80*/  MOV R42, 0xffffffff ;  /* 0xffffffff002a7802 */ /* 0x000fe40000000f00 */
[----:B------:R-:W-:Y:S02]  /*1c90*/  MOV R88, R47 ;  /* 0x0000002f00587202 */ /* 0x000fe40000000f00 */
[----:B------:R-:W-:-:S02]  /*1ca0*/  MOV R40, 0x1cc0 ;  /* 0x00001cc000287802 */ /* 0x000fc40000000f00 */
[----:B------:R-:W-:Y:S05]  /*1cb0*/  CALL.REL.NOINC `($__internal_195_$__cuda_sm70_shflsync_bfly_p) ;  /* 0x0000018000007944 */ /* 0x000fea0003c00000 */
[----:B0-----:R-:W-:Y:S01]  /*1cc0*/  HFMA2.MMA R51, -RZ, RZ, 0, 4.76837158203125e-07 ;  /* 0x00000008ff337435 */ /* 0x001fe200000001ff */
[----:B-1----:R-:W-:-:S02]  /*1cd0*/  MOV R48, R42 ;  /* 0x0000002a00307202 */ /* 0x002fc40000000f00 */
[----:B------:R-:W-:Y:S02]  /*1ce0*/  MOV R88, R43 ;  /* 0x0000002b00587202 */ /* 0x000fe40000000f00 */
[----:B------:R-:W-:Y:S02]  /*1cf0*/  MOV R49, 0x1f ;  /* 0x0000001f00317802 */ /* 0x000fe40000000f00 */
[----:B------:R-:W-:Y:S02]  /*1d00*/  MOV R42, 0xffffffff ;  /* 0xffffffff002a7802 */ /* 0x000fe40000000f00 */
[----:B------:R-:W-:Y:S02]  /*1d10*/  MOV R40, 0x1d30 ;  /* 0x00001d3000287802 */ /* 0x000fe40000000f00 */
[----:B------:R-:W-:Y:S05]  /*1d20*/  CALL.REL.NOINC `($__internal_195_$__cuda_sm70_shflsync_bfly_p) ;  /* 0x0000011000007944 */ /* 0x000fea0003c00000 */
[----:B------:R-:W-:Y:S01]  /*1d30*/  FADD.FTZ R47, R48, R47 ;  /* 0x0000002f302f7221 */ /* 0x000fe20000010000 */
[----:B0-----:R-:W-:Y:S01]  /*1d40*/  HFMA2.MMA R51, -RZ, RZ, 0, 9.5367431640625e-07 ;  /* 0x00000010ff337435 */ /* 0x001fe200000001ff */
[----:B-1----:R-:W-:Y:S01]  /*1d50*/  FADD.FTZ R48, R43, R42 ;  /* 0x0000002a2b307221 */ /* 0x002fe20000010000 */
[----:B------:R-:W-:Y:S02]  /*1d60*/  MOV R49, 0x1f ;  /* 0x0000001f00317802 */ /* 0x000fe40000000f00 */
[----:B------:R-:W-:-:S02]  /*1d70*/  MOV R42, 0xffffffff ;  /* 0xffffffff002a7802 */ /* 0x000fc40000000f00 */
[----:B------:R-:W-:Y:S02]  /*1d80*/  MOV R88, R47 ;  /* 0x0000002f00587202 */ /* 0x000fe40000000f00 */
[----:B------:R-:W-:Y:S02]  /*1d90*/  MOV R40, 0x1db0 ;  /* 0x00001db000287802 */ /* 0x000fe40000000f00 */
[----:B------:R-:W-:Y:S05]  /*1da0*/  CALL.REL.NOINC `($__internal_195_$__cuda_sm70_shflsync_bfly_p) ;  /* 0x0000009000007944 */ /* 0x000fea0003c00000 */
[----:B0-----:R-:W-:Y:S01]  /*1db0*/  HFMA2.MMA R51, -RZ, RZ, 0, 9.5367431640625e-07 ;  /* 0x00000010ff337435 */ /* 0x001fe200000001ff */
[----:B-1----:R-:W-:Y:S02]  /*1dc0*/  MOV R50, R42 ;  /* 0x0000002a00327202 */ /* 0x002fe40000000f00 */
[----:B------:R-:W-:Y:S02]  /*1dd0*/  MOV R88, R48 ;  /* 0x0000003000587202 */ /* 0x000fe40000000f00 */
[----:B------:R-:W-:Y:S02]  /*1de0*/  MOV R49, 0x1f ;  /* 0x0000001f00317802 */ /* 0x000fe40000000f00 */
[----:B------:R-:W-:Y:S02]  /*1df0*/  MOV R42, 0xffffffff ;  /* 0xffffffff002a7802 */ /* 0x000fe40000000f00 */
[----:B------:R-:W-:-:S02]  /*1e00*/  MOV R40, 0x1e20 ;  /* 0x00001e2000287802 */ /* 0x000fc40000000f00 */
[----:B------:R-:W-:Y:S05]  /*1e10*/  CALL.REL.NOINC `($__internal_195_$__cuda_sm70_shflsync_bfly_p) ;  /* 0x0000002000007944 */ /* 0x000fea0003c00000 */
[----:B-1----:R-:W-:Y:S01]  /*1e20*/  MOV R55, R42 ;  /* 0x0000002a00377202 */ /* 0x002fe20000000f00 */
[----:B0-----:R-:W-:Y:S05]  /*1e30*/  BRA `(.L_x_4278) ;  /* 0xffffec3000007947 */ /* 0x001fea000383ffff */
        .weak           $__internal_195_$__cuda_sm70_shflsync_bfly_p
        .type           $__internal_195_$__cuda_sm70_shflsync_bfly_p,@function
        .size           $__internal_195_$__cuda_sm70_shflsync_bfly_p,(.L_x_4575 - $__internal_195_$__cuda_sm70_shflsync_bfly_p)
$__internal_195_$__cuda_sm70_shflsync_bfly_p:
[----:B------:R-:W-:Y:S01]  /*1e40*/  HFMA2.MMA R41, -RZ, RZ, 0, 0 ;  /* 0x00000000ff297435 */ /* 0x000fe200000001ff */
[----:B------:R-:W-:Y:S04]  /*1e50*/  WARPSYNC R42 ;  /* 0x0000002a00007348 */ /* 0x000fe80003800000 */
[----:B------:R0:W1:Y:S01]  /*1e60*/  SHFL.BFLY PT, R42, R88, R51, R49 ;  /* 0x0c000033582a7389 */ /* 0x00006200000e0031 */
[----:B------:R-:W-:Y:S05]  /*1e70*/  RET.REL.NODEC R40 `(_ZN10layer_norm13ln_bwd_kernelINS_13Kernel_traitsIfffffjLj256ELj1ELj4ELj1ELj16ENS_18Kernel_traits_baseILj256EfffffjLj128EEEEELb1ELb1ELb0ELb1EEEvNS_9BwdParamsE) ;  /* 0xffffe18028007950 */ /* 0x000fea0003c3ffff */
.L_x_4279:
        /* <DEDUP_REMOVED lines=16> */
.L_x_4575:


//--------------------- .text._ZN10layer_norm22ln_bwd_finalize_kernelINS_22Kernel_traits_finalizeILj256EfffffjLb1ELj1024ELj4ENS_18Kernel_traits_baseILj256EfffffjLj1024EEEEELb1ELb0EEEvNS_9BwdParamsE --------------------------
	.section	.text._ZN10layer_norm22ln_bwd_finalize_kernelINS_22Kernel_traits_finalizeILj256EfffffjLb1ELj1024ELj4ENS_18Kernel_traits_baseILj256EfffffjLj1024EEEEELb1ELb0EEEvNS_9BwdParamsE,"ax",@progbits
	.sectioninfo	@"SHI_REGISTERS=32"
	.align	128
        .global         _ZN10layer_norm22ln_bwd_finalize_kernelINS_22Kernel_traits_finalizeILj256EfffffjLb1ELj1024ELj4ENS_18Kernel_traits_baseILj256EfffffjLj1024EEEEELb1ELb0EEEvNS_9BwdParamsE
        .type           _ZN10layer_norm22ln_bwd_finalize_kernelINS_22Kernel_traits_finalizeILj256EfffffjLb1ELj1024ELj4ENS_18Kernel_traits_baseILj256EfffffjLj1024EEEEELb1ELb0EEEvNS_9BwdParamsE,@function
        .size           _ZN10layer_norm22ln_bwd_finalize_kernelINS_22Kernel_traits_finalizeILj256EfffffjLb1ELj1024ELj4ENS_18Kernel_traits_baseILj256EfffffjLj1024EEEEELb1ELb0EEEvNS_9BwdParamsE,(.L_x_4576 - _ZN10layer_norm22ln_bwd_finalize_kernelINS_22Kernel_traits_finalizeILj256EfffffjLb1ELj1024ELj4ENS_18Kernel_traits_baseILj256EfffffjLj1024EEEEELb1ELb0EEEvNS_9BwdParamsE)
        .other          _ZN10layer_norm22ln_bwd_finalize_kernelINS_22Kernel_traits_finalizeILj256EfffffjLb1ELj1024ELj4ENS_18Kernel_traits_baseILj256EfffffjLj1024EEEEELb1ELb0EEEvNS_9BwdParamsE,@"STO_CUDA_ENTRY STV_DEFAULT"
_ZN10layer_norm22ln_bwd_finalize_kernelINS_22Kernel_traits_finalizeILj256EfffffjLb1ELj1024ELj4ENS_18Kernel_traits_baseILj256EfffffjLj1024EEEEELb1ELb0EEEvNS_9BwdParamsE:
.text._ZN10layer_norm22ln_bwd_finalize_kernelINS_22Kernel_traits_finalizeILj256EfffffjLb1ELj1024ELj4ENS_18Kernel_traits_baseILj256EfffffjLj1024EEEEELb1ELb0EEEvNS_9BwdParamsE:
        /* <DEDUP_REMOVED lines=19> */
.L_x_4293:
        /* <DEDUP_REMOVED lines=33> */
.L_x_4284:
        /* <DEDUP_REMOVED lines=47> */
.L_x_4283:
[----:B------:R-:W-:Y:S05]  /*0630*/  BSYNC B1 ;  /* 0x0000000000017941 */ /* 0x000fea0003800000 */
.L_x_4282:
        /* <DEDUP_REMOVED lines=29> */
.L_x_4286:
[----:B------:R-:W-:Y:S05]  /*0810*/  BSYNC B1 ;  /* 0x0000000000017941 */ /* 0x000fea0003800000 */
.L_x_4285:
        /* <DEDUP_REMOVED lines=14> */
.L_x_4287:
[----:B------:R-:W-:Y:S05]  /*0900*/  BSYNC B1 ;  /* 0x0000000000017941 */ /* 0x000fea0003800000 */
.L_x_4281:
[----:B------:R-:W-:Y:S05]  /*0910*/  BSYNC B0 ;  /* 0x0000000000007941 */ /* 0x000fea0003800000 */
.L_x_4280:
        /* <DEDUP_REMOVED lines=12> */
.L_x_4294:
        /* <DEDUP_REMOVED lines=27> */
.L_x_4295:
        /* <DEDUP_REMOVED lines=9> */
.L_x_4288:
        /* <DEDUP_REMOVED lines=18> */
.L_x_4292:
[----:B------:R-:W-:Y:S05]  /*0d40*/  BSYNC B0 ;  /* 0x0000000000007941 */ /* 0x000fea0003800000 */
.L_x_4291:
[C---:B------:R-:W-:Y:S02]  /*0d50*/  ISETP.GT.U32.AND P1, PT, R4.reuse, -0x101, PT ;  /* 0xfffffeff0400780c */ /* 0x040fe40003f24070 */
[----:B------:R-:W-:-:S02]  /*0d60*/  IADD3 R4, R4, 0x100, RZ ;  /* 0x0000010004047810 */ /* 0x000fc40007ffe0ff */
[----:B------:R-:W-:-:S09]  /*0d70*/  IADD3 R5, R5, 0x80, RZ ;  /* 0x0000008005057810 */ /* 0x000fd20007ffe0ff */
[----:B01----:R-:W-:Y:S05]  /*0d80*/  @P1 BRA `(.L_x_4293) ;  /* 0xfffff3a000001947 */ /* 0x003fea000383ffff */
[----:B------:R-:W-:Y:S05]  /*0d90*/  EXIT ;  /* 0x000000000000794d */ /* 0x000fea0003800000 */
.L_x_4289:
[----:B------:R-:W-:Y:S01]  /*0da0*/  HFMA2.MMA R17, -RZ, RZ, 0, 5.9604644775390625e-08 ;  /* 0x00000001ff117435 */ /* 0x000fe200000001ff */
[----:B---3--:R-:W-:Y:S01]  /*0db0*/  MOV R18, R10 ;  /* 0x0000000a00127202 */ /* 0x008fe20000000f00 */
[----:B------:R-:W-:Y:S01]  /*0dc0*/  IMAD.MOV.U32 R14, RZ, RZ, 0x1f ;  /* 0x0000001fff0e7424 */ /* 0x000fe200078e00ff */
[----:B------:R-:W-:Y:S02]  /*0dd0*/  MOV R19, 0xffffffff ;  /* 0xffffffff00137802 */ /* 0x000fe40000000f00 */
[----:B------:R-:W-:Y:S02]  /*0de0*/  MOV R8, 0xe00 ;  /* 0x00000e0000087802 */ /* 0x000fe40000000f00 */
[----:B012---:R-:W-:Y:S05]  /*0df0*/  CALL.REL.NOINC `($__internal_196_$__cuda_sm70_shflsync_bfly_p) ;  /* 0x0000059000007944 */ /* 0x007fea0003c00000 */
[----:B01----:R-:W-:Y:S05]  /*0e00*/  BRA `(.L_x_4294) ;  /* 0xfffffbd000007947 */ /* 0x003fea000383ffff */
.L_x_4290:
[----:B------:R-:W-:Y:S01]  /*0e10*/  HFMA2.MMA R17, -RZ, RZ, 0, 1.1920928955078125e-07 ;  /* 0x00000002ff117435 */ /* 0x000fe200000001ff */
[----:B------:R-:W-:Y:S01]  /*0e20*/  IMAD.MOV.U32 R14, RZ, RZ, 0x1f ;  /* 0x0000001fff0e7424 */ /* 0x000fe200078e00ff */
[----:B------:R-:W-:Y:S02]  /*0e30*/  MOV R19, 0xffffffff ;  /* 0xffffffff00137802 */ /* 0x000fe40000000f00 */
[----:B------:R-:W-:Y:S02]  /*0e40*/  MOV R8, 0xe60 ;  /* 0x00000e6000087802 */ /* 0x000fe40000000f00 */
[----:B0123--:R-:W-:Y:S05]  /*0e50*/  CALL.REL.NOINC `($__internal_196_$__cuda_sm70_shflsync_bfly_p) ;  /* 0x0000053000007944 */ /* 0x00ffea0003c00000 */
[----:B0-----:R-:W-:Y:S01]  /*0e60*/  HFMA2.MMA R17, -RZ, RZ, 0, 2.384185791015625e-07 ;  /* 0x00000004ff117435 */ /* 0x001fe200000001ff */
[----:B-1----:R-:W-:Y:S01]  /*0e70*/  FADD.FTZ R18, R18, R14 ;  /* 0x0000000e12127221 */ /* 0x002fe20000010000 */
[----:B------:R-:W-:Y:S01]  /*0e80*/  MOV R19, 0xffffffff ;  /* 0xffffffff00137802 */ /* 0x000fe20000000f00 */
[----:B------:R-:W-:Y:S01]  /*0e90*/  IMAD.MOV.U32 R14, RZ, RZ, 0x1f ;  /* 0x0000001fff0e7424 */ /* 0x000fe200078e00ff */
[----:B------:R-:W-:-:S02]  /*0ea0*/  MOV R8, 0xec0 ;  /* 0x00000ec000087802 */ /* 0x000fc40000000f00 */
[----:B------:R-:W-:Y:S05]  /*0eb0*/  CALL.REL.NOINC `($__internal_196_$__cuda_sm70_shflsync_bfly_p) ;  /* 0x000004d000007944 */ /* 0x000fea0003c00000 */
[----:B0-----:R-:W-:Y:S01]  /*0ec0*/  HFMA2.MMA R17, -RZ, RZ, 0, 4.76837158203125e-07 ;  /* 0x00000008ff117435 */ /* 0x001fe200000001ff */
[----:B-1----:R-:W-:Y:S01]  /*0ed0*/  FADD.FTZ R18, R18, R14 ;  /* 0x0000000e12127221 */ /* 0x002fe20000010000 */
[----:B------:R-:W-:Y:S01]  /*0ee0*/  MOV R19, 0xffffffff ;  /* 0xffffffff00137802 */ /* 0x000fe20000000f00 */
[----:B------:R-:W-:Y:S01]  /*0ef0*/  IMAD.MOV.U32 R14, RZ, RZ, 0x1f ;  /* 0x0000001fff0e7424 */ /* 0x000fe200078e00ff */
[----:B------:R-:W-:-:S02]  /*0f00*/  MOV R8, 0xf20 ;  /* 0x00000f2000087802 */ /* 0x000fc40000000f00 */
[----:B------:R-:W-:Y:S05]  /*0f10*/  CALL.REL.NOINC `($__internal_196_$__cuda_sm70_shflsync_bfly_p) ;  /* 0x0000047000007944 */ /* 0x000fea0003c00000 */
[----:B-1----:R-:W-:Y:S01]  /*0f20*/  FADD.FTZ R10, R18, R14 ;  /* 0x0000000e120a7221 */ /* 0x002fe20000010000 */
[----:B0-----:R-:W-:Y:S01]  /*0f30*/  HFMA2.MMA R17, -RZ, RZ, 0, 9.5367431640625e-07 ;  /* 0x00000010ff117435 */ /* 0x001fe200000001ff */
[----:B------:R-:W-:Y:S01]  /*0f40*/  IMAD.MOV.U32 R14, RZ, RZ, 0x1f ;  /* 0x0000001fff0e7424 */ /* 0x000fe200078e00ff */
[----:B------:R-:W-:-:S02]  /*0f50*/  MOV R19, 0xffffffff ;  /* 0xffffffff00137802 */ /* 0x000fc40000000f00 */
[----:B------:R-:W-:Y:S02]  /*0f60*/  MOV R18, R10 ;  /* 0x0000000a00127202 */ /* 0x000fe40000000f00 */
[----:B------:R-:W-:Y:S02]  /*0f70*/  MOV R8, 0xf90 ;  /* 0x00000f9000087802 */ /* 0x000fe40000000f00 */
[----:B------:R-:W-:Y:S05]  /*0f80*/  CALL.REL.NOINC `($__internal_196_$__cuda_sm70_shflsync_bfly_p) ;  /* 0x0000040000007944 */ /* 0x000fea0003c00000 */
[----:B0-----:R-:W-:Y:S01]  /*0f90*/  HFMA2.MMA R17, -RZ, RZ, 0, 5.9604644775390625e-08 ;  /* 0x00000001ff117435 */ /* 0x001fe200000001ff */
[----:B-1----:R-:W-:Y:S01]  /*0fa0*/  IMAD.MOV.U32 R13, RZ, RZ, R14 ;  /* 0x000000ffff0d7224 */ /* 0x002fe200078e000e */
[----:B------:R-:W-:Y:S01]  /*0fb0*/  MOV R18, R15 ;  /* 0x0000000f00127202 */ /* 0x000fe20000000f00 */
[----:B------:R-:W-:Y:S01]  /*0fc0*/  IMAD.MOV.U32 R14, RZ, RZ, 0x1f ;  /* 0x0000001fff0e7424 */ /* 0x000fe200078e00ff */
[----:B------:R-:W-:Y:S02]  /*0fd0*/  MOV R19, 0xffffffff ;  /* 0xffffffff00137802 */ /* 0x000fe40000000f00 */
[----:B------:R-:W-:Y:S02]  /*0fe0*/  MOV R8, 0x1000 ;  /* 0x0000100000087802 */ /* 0x000fe40000000f00 */
[----:B------:R-:W-:Y:S05]  /*0ff0*/  CALL.REL.NOINC `($__internal_196_$__cuda_sm70_shflsync_bfly_p) ;  /* 0x0000039000007944 */ /* 0x000fea0003c00000 */
[----:B0-----:R-:W-:Y:S01]  /*1000*/  HFMA2.MMA R17, -RZ, RZ, 0, 1.1920928955078125e-07 ;  /* 0x00000002ff117435 */ /* 0x001fe200000001ff */
[----:B-1----:R-:W-:Y:S01]  /*1010*/  FADD.FTZ R18, R15, R14 ;  /* 0x0000000e0f127221 */ /* 0x002fe20000010000 */
[----:B------:R-:W-:Y:S01]  /*1020*/  MOV R19, 0xffffffff ;  /* 0xffffffff00137802 */ /* 0x000fe20000000f00 */
[----:B------:R-:W-:Y:S01]  /*1030*/  IMAD.MOV.U32 R14, RZ, RZ, 0x1f ;  /* 0x0000001fff0e7424 */ /* 0x000fe200078e00ff */
[----:B------:R-:W-:-:S02]  /*1040*/  MOV R8, 0x1060 ;  /* 0x0000106000087802 */ /* 0x000fc40000000f00 */
[----:B------:R-:W-:Y:S05]  /*1050*/  CALL.REL.NOINC `($__internal_196_$__cuda_sm70_shflsync_bfly_p) ;  /* 0x0000033000007944 */ /* 0x000fea0003c00000 */
        /* <DEDUP_REMOVED lines=14> */
[----:B------:R-:W-:Y:S01]  /*1140*/  MOV R14, 0x1f ;  /* 0x0000001f000e7802 */ /* 0x000fe20000000f00 */
[----:B------:R-:W-:Y:S01]  /*1150*/  IMAD.MOV.U32 R19, RZ, RZ, -0x1 ;  /* 0xffffffffff137424 */ /* 0x000fe200078e00ff */
[----:B------:R-:W-:-:S02]  /*1160*/  MOV R8, 0x1190 ;  /* 0x0000119000087802 */ /* 0x000fc40000000f00 */
[----:B------:R-:W-:Y:S02]  /*1170*/  MOV R18, R12 ;  /* 0x0000000c00127202 */ /* 0x000fe40000000f00 */
[----:B------:R-:W-:Y:S05]  /*1180*/  CALL.REL.NOINC `($__internal_196_$__cuda_sm70_shflsync_bfly_p) ;  /* 0x0000020000007944 */ /* 0x000fea0003c00000 */
[----:B-1----:R-:W-:Y:S01]  /*1190*/  MOV R15, R14 ;  /* 0x0000000e000f7202 */ /* 0x002fe20000000f00 */
[----:B------:R-:W-:Y:S01]  /*11a0*/  HFMA2.MMA R14, -RZ, RZ, 0, 1.847743988037109375e-06 ;  /* 0x0000001fff0e7435 */ /* 0x000fe200000001ff */
[----:B0-----:R-:W-:Y:S01]  /*11b0*/  MOV R18, R11 ;  /* 0x0000000b00127202 */ /* 0x001fe20000000f00 */
        /* <DEDUP_REMOVED lines=13> */
[----:B------:R-:W-:Y:S01]  /*1290*/  IMAD.MOV.U32 R19, RZ, RZ, -0x1 ;  /* 0xffffffffff137424 */ /* 0x000fe200078e00ff */
[----:B------:R-:W-:-:S02]  /*12a0*/  MOV R8, 0x12c0 ;  /* 0x000012c000087802 */ /* 0x000fc40000000f00 */
[----:B------:R-:W-:Y:S05]  /*12b0*/  CALL.REL.NOINC `($__internal_196_$__cuda_sm70_shflsync_bfly_p) ;  /* 0x000000d000007944 */ /* 0x000fea0003c00000 */
[----:B0-----:R-:W-:Y:S01]  /*12c0*/  HFMA2.MMA R17, -RZ, RZ, 0, 4.76837158203125e-07 ;  /* 0x00000008ff117435 */ /* 0x001fe200000001ff */
[----:B-1----:R-:W-:Y:S01]  /*12d0*/  FADD.FTZ R18, R18, R14 ;  /* 0x0000000e12127221 */ /* 0x002fe20000010000 */
[----:B------:R-:W-:-:S02]  /*12e0*/  MOV R14, 0x1f ;  /* 0x0000001f000e7802 */ /* 0x000fc40000000f00 */
[----:B------:R-:W-:Y:S02]  /*12f0*/  MOV R19, 0xffffffff ;  /* 0xffffffff00137802 */ /* 0x000fe40000000f00 */
[----:B------:R-:W-:Y:S02]  /*1300*/  MOV R8, 0x1320 ;  /* 0x0000132000087802 */ /* 0x000fe40000000f00 */
[----:B------:R-:W-:Y:S05]  /*1310*/  CALL.REL.NOINC `($__internal_196_$__cuda_sm70_shflsync_bfly_p) ;  /* 0x0000007000007944 */ /* 0x000fea0003c00000 */
[----:B01----:R-:W-:Y:S01]  /*1320*/  FADD.FTZ R18, R18, R14 ;  /* 0x0000000e12127221 */ /* 0x003fe20000010000 */
[----:B------:R-:W-:Y:S01]  /*1330*/  HFMA2.MMA R14, -RZ, RZ, 0, 1.847743988037109375e-06 ;  /* 0x0000001fff0e7435 */ /* 0x000fe200000001ff */
[----:B------:R-:W-:Y:S01]  /*1340*/  IMAD.MOV.U32 R17, RZ, RZ, 0x10 ;  /* 0x00000010ff117424 */ /* 0x000fe200078e00ff */
[----:B------:R-:W-:Y:S02]  /*1350*/  MOV R19, 0xffffffff ;  /* 0xffffffff00137802 */ /* 0x000fe40000000f00 */
[----:B------:R-:W-:Y:S02]  /*1360*/  MOV R8, 0x1380 ;  /* 0x0000138000087802 */ /* 0x000fe40000000f00 */
[----:B------:R-:W-:Y:S05]  /*1370*/  CALL.REL.NOINC `($__internal_196_$__cuda_sm70_shflsync_bfly_p) ;  /* 0x0000001000007944 */ /* 0x000fea0003c00000 */
[----:B01----:R-:W-:Y:S05]  /*1380*/  BRA `(.L_x_4295) ;  /* 0xfffff80000007947 */ /* 0x003fea000383ffff */
        .weak           $__internal_196_$__cuda_sm70_shflsync_bfly_p
        .type           $__internal_196_$__cuda_sm70_shflsync_bfly_p,@function
        .size           $__internal_196_$__cuda_sm70_shflsync_bfly_p,(.L_x_4576 - $__internal_196_$__cuda_sm70_shflsync_bfly_p)
$__internal_196_$__cuda_sm70_shflsync_bfly_p:
[----:B------:R-:W-:Y:S01]  /*1390*/  HFMA2.MMA R9, -RZ, RZ, 0, 0 ;  /* 0x00000000ff097435 */ /* 0x000fe200000001ff */
[----:B------:R-:W-:Y:S04]  /*13a0*/  WARPSYNC R19 ;  /* 0x0000001300007348 */ /* 0x000fe80003800000 */
[----:B------:R0:W1:Y:S01]  /*13b0*/  SHFL.BFLY PT, R14, R18, R17, R14 ;  /* 0x0c000011120e7389 */ /* 0x00006200000e000e */
[----:B------:R-:W-:Y:S05]  /*13c0*/  RET.REL.NODEC R8 `(_ZN10layer_norm22ln_bwd_finalize_kernelINS_22Kernel_traits_finalizeILj256EfffffjLb1ELj1024ELj4ENS_18Kernel_traits_baseILj256EfffffjLj1024EEEEELb1ELb0EEEvNS_9BwdParamsE) ;  /* 0xffffec3008007950 */ /* 0x000fea0003c3ffff */
.L_x_4296:
        /* <DEDUP_REMOVED lines=11> */
.L_x_4576:


//--------------------- .text._ZN10layer_norm13ln_bwd_kernelINS_13Kernel_traitsIfffffjLj256ELj1ELj4ELj1ELj16ENS_18Kernel_traits_baseILj256EfffffjLj128EEEEELb1ELb1ELb1ELb0EEEvNS_9BwdParamsE --------------------------
	.section	.text._ZN10layer_norm13ln_bwd_kernelINS_13Kernel_traitsIfffffjLj256ELj1ELj4ELj1ELj16ENS_18Kernel_traits_baseILj256EfffffjLj128EEEEELb1ELb1ELb1ELb0EEEvNS_9BwdParamsE,"ax",@progbits
	.sectioninfo	@"SHI_REGISTERS=106"
	.align	128
        .global         _ZN10layer_norm13ln_bwd_kernelINS_13Kernel_traitsIfffffjLj256ELj1ELj4ELj1ELj16ENS_18Kernel_traits_baseILj256EfffffjLj128EEEEELb1ELb1ELb1ELb0EEEvNS_9BwdParamsE
        .type           _ZN10layer_norm13ln_bwd_kernelINS_13Kernel_traitsIfffffjLj256ELj1ELj4ELj1ELj16ENS_18Kernel_traits_baseILj256EfffffjLj128EEEEELb1ELb1ELb1ELb0EEEvNS_9BwdParamsE,@function
        .size           _ZN10layer_norm13ln_bwd_kernelINS_13Kernel_traitsIfffffjLj256ELj1ELj4ELj1ELj16ENS_18Kernel_traits_baseILj256EfffffjLj128EEEEELb1ELb1ELb1ELb0EEEvNS_9BwdParamsE,(.L_x_4577 - _ZN10layer_norm13ln_bwd_kernelINS_13Kernel_traitsIfffffjLj256ELj1ELj4ELj1ELj16ENS_18Kernel_traits_baseILj256EfffffjLj128EEEEELb1ELb1ELb1ELb0EEEvNS_9BwdParamsE)
        .other          _ZN10layer_norm13ln_bwd_kernelINS_13Kernel_traitsIfffffjLj256ELj1ELj4ELj1ELj16ENS_18Kernel_traits_baseILj256EfffffjLj128EEEEELb1ELb1ELb1ELb0EEEvNS_9BwdParamsE,@"STO_CUDA_ENTRY STV_DEFAULT"
_ZN10layer_norm13ln_bwd_kernelINS_13Kernel_traitsIfffffjLj256ELj1ELj4ELj1ELj16ENS_18Kernel_traits_baseILj256EfffffjLj128EEEEELb1ELb1ELb1ELb0EEEvNS_9BwdParamsE:
.text._ZN10layer_norm13ln_bwd_kernelINS_13Kernel_traitsIfffffjLj256ELj1ELj4ELj1ELj16ENS_18Kernel_traits_baseILj256EfffffjLj128EEEEELb1ELb1ELb1ELb0EEEvNS_9BwdParamsE:
        /* <DEDUP_REMOVED lines=11> */
[----:B------:R-:W-:Y:S02]  /*00b0*/  @P2 IMAD.MOV.U32 R5, RZ, RZ, 0x10 ;  /* 0x00000010ff052424 */ /* 0x000fe400078e00ff */
[----:B------:R-:W-:Y:S02]  /*00c0*/  @P3 MOV R7, 0x10 ;  /* 0x0000001000073802 */ /* 0x000fe40000000f00 */
        /* <DEDUP_REMOVED lines=27> */
[----:B------:R-:W-:-:S07]  /*0280*/  IMAD.MOV.U32 R33, RZ, RZ, RZ ;  /* 0x000000ffff217224 */ /* 0x000fce00078e00ff */
.L_x_4331:
        /* <DEDUP_REMOVED lines=11> */
[----:B------:R-:W-:Y:S02]  /*0340*/  LEA.HI R69, R69, R68, RZ, 0x2 ;  /* 0x0000004445457211 */ /* 0x000fe400078f10ff */
[----:B------:R-:W-:-:S04]  /*0350*/  LOP3.LUT R68, R0, 0x1f, RZ, 0xc0, !PT ;  /* 0x0000001f00447812 */ /* 0x000fc800078ec0ff */
[----:B------:R-:W-:-:S05]  /*0360*/  LEA.HI.SX32 R85, R69, R68, 0x1e ;  /* 0x0000004445557211 */ /* 0x000fca00078ff2ff */
[----:B-1----:R-:W-:Y:S01]  /*0370*/  IMAD.WIDE.U32 R2, R85, R96, c[0x0][0x218] ;  /* 0x0000860055027625 */ /* 0x002fe200078e0060 */
[----:B--2---:R-:W-:-:S13]  /*0380*/  ISETP.GT.AND P4, PT, R70, RZ, PT ;  /* 0x000000ff4600720c */ /* 0x004fda0003f84270 */
[----:B------:R-:W-:Y:S05]  /*0390*/  @P4 BRA `(.L_x_4299) ;  /* 0x000001d000004947 */ /* 0x000fea0003800000 */
[----:B---3-5:R-:W-:Y:S01]  /*03a0*/  ISETP.GE.AND P0, PT, R90, 0x1, PT ;  /* 0x000000015a00780c */ /* 0x028fe20003f06270 */
[----:B------:R-:W-:Y:S01]  /*03b0*/  BSSY B1, `(.L_x_4300) ;  /* 0x0000010000017945 */ /* 0x000fe20003800000 */
[----:B------:R-:W-:Y:S01]  /*03c0*/  IMAD.MOV.U32 R66, RZ, RZ, RZ ;  /* 0x000000ffff427224 */ /* 0x000fe200078e00ff */
[----:B------:R-:W-:-:S10]  /*03d0*/  MOV R67, R85 ;  /* 0x0000005500437202 */ /* 0x000fd40000000f00 */
        /* <DEDUP_REMOVED lines=13> */
.L_x_4301:
[----:B------:R-:W-:Y:S05]  /*04b0*/  BSYNC B1 ;  /* 0x0000000000017941 */ /* 0x000fea0003800000 */
.L_x_4300:
[----:B------:R-:W-:Y:S01]  /*04c0*/  HFMA2.MMA R97, -RZ, RZ, 0, 0 ;  /* 0x00000000ff617435 */ /* 0x000fe200000001ff */
[----:B------:R-:W-:Y:S01]  /*04d0*/  IMAD.MOV.U32 R99, RZ, RZ, RZ ;  /* 0x000000ffff637224 */ /* 0x000fe200078e00ff */
[----:B------:R-:W-:Y:S05]  /*04e0*/  @!P3 BRA `(.L_x_4302) ;  /* 0x000006c00000b947 */ /* 0x000fea0003800000 */
[----:B------:R-:W-:Y:S01]  /*04f0*/  ISETP.NE.U32.AND P0, PT, RZ, c[0x0][0x218], PT ;  /* 0x00008600ff007a0c */ /* 0x000fe20003f05070 */
[----:B-1----:R-:W-:-:S03]  /*0500*/  IMAD.WIDE.U32 R64, R66, R83, c[0x0][0x190] ;  /* 0x0000640042407625 */ /* 0x002fc600078e0053 */
[----:B------:R-:W-:Y:S02]  /*0510*/  ISETP.NE.AND.EX P0, PT, RZ, c[0x0][0x21c], PT, P0 ;  /* 0x00008700ff007a0c */ /* 0x000fe40003f05300 */
[----:B------:R1:W5:Y:S11]  /*0520*/  LDG.E R74, [R64.64] ;  /* 0x00000004404a7981 */ /* 0x000376000c1e1900 */
[----:B------:R-:W-:-:S05]  /*0530*/  @P0 IMAD.WIDE.U32 R2, R67, R96, c[0x0][0x218] ;  /* 0x0000860043020625 */ /* 0x000fca00078e0060 */
[----:B------:R1:W5:Y:S01]  /*0540*/  @P0 LDG.E.128 R4, [R2.64] ;  /* 0x0000000402040981 */ /* 0x000362000c1e1d00 */
[----:B------:R-:W-:Y:S01]  /*0550*/  MOV R99, RZ ;  /* 0x000000ff00637202 */ /* 0x000fe20000000f00 */
[----:B------:R-:W-:Y:S05]  /*0560*/  BRA `(.L_x_4302) ;  /* 0x0000064000007947 */ /* 0x000fea0003800000 */
.L_x_4299:
[----:B---3--:R-:W-:-:S06]  /*0570*/  IMAD.WIDE R64, R72, R83, c[0x0][0x1a0] ;  /* 0x0000680048407625 */ /* 0x008fcc00078e0253 */
[----:B------:R-:W2:Y:S01]  /*0580*/  LDG.E R64, [R64.64] ;  /* 0x0000000440407981 */ /* 0x000ea2000c1e1900 */
[----:B-----5:R-:W-:Y:S01]  /*0590*/  ISETP.GE.AND P0, PT, R90, 0x1, PT ;  /* 0x000000015a00780c */ /* 0x020fe20003f06270 */
[----:B------:R-:W-:Y:S01]  /*05a0*/  CS2R R98, SRZ ;  /* 0x0000000000627805 */ /* 0x000fe2000001ff00 */
[----:B------:R-:W-:Y:S01]  /*05b0*/  IADD3 R66, R70, -0x1, RZ ;  /* 0xffffffff46427810 */ /* 0x000fe20007ffe0ff */
[----:B------:R-:W-:Y:S01]  /*05c0*/  BSSY B1, `(.L_x_4303) ;  /* 0x0000037000017945 */ /* 0x000fe20003800000 */
[----:B------:R-:W-:Y:S01]  /*05d0*/  MOV R97, RZ ;  /* 0x000000ff00617202 */ /* 0x000fe20000000f00 */
[----:B------:R-:W-:Y:S02]  /*05e0*/  IMAD.MOV.U32 R103, RZ, RZ, R85 ;  /* 0x000000ffff677224 */ /* 0x000fe400078e0055 */
        /* <DEDUP_REMOVED lines=9> */
[----:B0-----:R-:W-:-:S04]  /*0680*/  ISETP.NE.AND P0, PT, R100, RZ, PT ;  /* 0x000000ff6400720c */ /* 0x001fc80003f05270 */
        /* <DEDUP_REMOVED lines=15> */
[C---:B------:R-:W-:Y:S02]  /*0780*/  FADD.FTZ R89, -R95.reuse, R65 ;  /* 0x000000415f597221 */ /* 0x040fe40000010100 */
[----:B------:R-:W-:Y:S02]  /*0790*/  FADD.FTZ R91, -R95, R66 ;  /* 0x000000425f5b7221 */ /* 0x000fe40000010100 */
[----:B------:R-:W-:Y:S02]  /*07a0*/  FMUL.FTZ R87, R76, R87 ;  /* 0x000000574c577220 */ /* 0x000fe40000410000 */
[----:B---3--:R-:W-:-:S02]  /*07b0*/  FMUL.FTZ R88, R48, R68 ;  /* 0x0000004430587220 */ /* 0x008fc40000410000 */
[C---:B------:R-:W-:Y:S02]  /*07c0*/  FMUL.FTZ R86, R76.reuse, R89 ;  /* 0x000000594c567220 */ /* 0x040fe40000410000 */
[----:B------:R-:W-:Y:S02]  /*07d0*/  FMUL.FTZ R89, R76, R91 ;  /* 0x0000005b4c597220 */ /* 0x000fe40000410000 */
[----:B------:R-:W-:Y:S02]  /*07e0*/  FMUL.FTZ R91, R49, R69 ;  /* 0x00000045315b7220 */ /* 0x000fe40000410000 */
[----:B-1----:R-:W-:Y:S02]  /*07f0*/  FADD.FTZ R2, RZ, R88 ;  /* 0x00000058ff027221 */ /* 0x002fe40000010000 */
[----:B------:R-:W-:Y:S02]  /*0800*/  FFMA.FTZ R3, R87, R88, RZ ;  /* 0x0000005857037223 */ /* 0x000fe400000100ff */
[----:B------:R-:W-:-:S02]  /*0810*/  FADD.FTZ R67, -R95, R67 ;  /* 0x000000435f437221 */ /* 0x000fc40000010100 */
        /* <DEDUP_REMOVED lines=17> */
.L_x_4304:
[----:B------:R-:W-:Y:S05]  /*0930*/  BSYNC B1 ;  /* 0x0000000000017941 */ /* 0x000fea0003800000 */
.L_x_4303:
        /* <DEDUP_REMOVED lines=13> */
[----:B------:R-:W-:Y:S02]  /*0a10*/  FMUL.FTZ R75, R76, R75 ;  /* 0x0000004b4c4b7220 */ /* 0x000fe40000410000 */
[----:B---3--:R-:W-:Y:S02]  /*0a20*/  FMUL.FTZ R80, R36, R64 ;  /* 0x0000004024507220 */ /* 0x008fe40000410000 */
[----:B------:R-:W-:Y:S02]  /*0a30*/  FMUL.FTZ R78, R76, R77 ;  /* 0x0000004d4c4e7220 */ /* 0x000fe40000410000 */
[----:B------:R-:W-:-:S02]  /*0a40*/  FADD.FTZ R79, -R95, R70 ;  /* 0x000000465f4f7221 */ /* 0x000fc40000010100 */
[----:B------:R-:W-:Y:S02]  /*0a50*/  FMUL.FTZ R77, R37, R65 ;  /* 0x00000041254d7220 */ /* 0x000fe40000410000 */
[----:B-1----:R-:W-:Y:S02]  /*0a60*/  FADD.FTZ R2, R97, R80 ;  /* 0x0000005061027221 */ /* 0x002fe40000010000 */
        /* <DEDUP_REMOVED lines=20> */
.L_x_4302:
[----:B------:R-:W-:Y:S05]  /*0bb0*/  BSYNC B0 ;  /* 0x0000000000007941 */ /* 0x000fea0003800000 */
.L_x_4298:
[----:B------:R-:W-:Y:S05]  /*0bc0*/  BRA.DIV ~URZ, `(.L_x_4305) ;  /* 0x000015f27f007947 */ /* 0x000fea000b800000 */
[----:B-1----:R1:W2:Y:S02]  /*0bd0*/  SHFL.BFLY PT, R64, R97, 0x1, 0x1f ;  /* 0x0c201f0061407f89 */ /* 0x0022a400000e0000 */
.L_x_4334:
        /* <DEDUP_REMOVED lines=18> */
.L_x_4335:
[----:B------:R-:W-:Y:S01]  /*0d00*/  ISETP.GE.AND P5, PT, R90, 0x1, PT ;  /* 0x000000015a00780c */ /* 0x000fe20003fa6270 */
[----:B----4-:R-:W-:Y:S01]  /*0d10*/  FADD.FTZ R68, R68, R67 ;  /* 0x0000004344447221 */ /* 0x010fe20000010000 */
[----:B0-----:R-:W-:Y:S01]  /*0d20*/  ISETP.NE.AND P0, PT, R100, RZ, PT ;  /* 0x000000ff6400720c */ /* 0x001fe20003f05270 */
[----:B---3--:R-:W-:Y:S01]  /*0d30*/  FADD.FTZ R3, R2, R69 ;  /* 0x0000004502037221 */ /* 0x008fe20000010000 */
[----:B------:R-:W-:Y:S01]  /*0d40*/  BSSY B0, `(.L_x_4307) ;  /* 0x0000072000007945 */ /* 0x000fe20003800000 */
[----:B------:R-:W-:Y:S01]  /*0d50*/  FMUL.FTZ R64, R68, c[0x0][0x1e0] ;  /* 0x0000780044407a20 */ /* 0x000fe20000410000 */
[----:B------:R-:W-:Y:S01]  /*0d60*/  MOV R2, RZ ;  /* 0x000000ff00027202 */ /* 0x000fe20000000f00 */
        /* <DEDUP_REMOVED lines=16> */
[----:B------:R-:W-:Y:S02]  /*0e70*/  ISETP.NE.U32.AND P6, PT, RZ, c[0x0][0x258], PT ;  /* 0x00009600ff007a0c */ /* 0x000fe40003fc5070 */
[----:B------:R-:W-:Y:S02]  /*0e80*/  @!P4 ISETP.NE.AND.EX P1, PT, RZ, c[0x0][0x21c], PT, P1 ;  /* 0x00008700ff00ca0c */ /* 0x000fe40003f25310 */
[----:B------:R-:W-:Y:S02]  /*0e90*/  @!P4 FSEL R68, R9, RZ, P0 ;  /* 0x000000ff0944c208 */ /* 0x000fe40000000000 */
[----:B------:R-:W-:Y:S02]  /*0ea0*/  ISETP.NE.U32.AND P0, PT, RZ, c[0x0][0x258], PT ;  /* 0x00009600ff007a0c */ /* 0x000fe40003f05070 */
[----:B------:R-:W-:Y:S02]  /*0eb0*/  ISETP.NE.AND.EX P6, PT, RZ, c[0x0][0x25c], PT, P6 ;  /* 0x00009700ff007a0c */ /* 0x000fe40003fc5360 */
[----:B--2---:R-:W-:Y:S01]  /*0ec0*/  @!P4 FSEL R69, R10, RZ, P1 ;  /* 0x000000ff0a45c208 */ /* 0x004fe20000800000 */
[----:B------:R-:W-:Y:S05]  /*0ed0*/  @!P5 BRA `(.L_x_4310) ;  /* 0x000000300000d947 */ /* 0x000fea0003800000 */
[----:B------:R-:W-:-:S10]  /*0ee0*/  HFMA2.MMA R53, -RZ, RZ, 0, 9.5367431640625e-07 ;  /* 0x00000010ff357435 */ /* 0x000fd400000001ff */
[----:B------:R-:W-:-:S06]  /*0ef0*/  IMAD.WIDE.U32 R52, R2, R53, c[0x0][0x170] ;  /* 0x00005c0002347625 */ /* 0x000fcc00078e0035 */
[----:B------:R-:W5:Y:S02]  /*0f00*/  LDG.E.128 R52, [R52.64] ;  /* 0x0000000434347981 */ /* 0x000f64000c1e1d00 */
.L_x_4310:
[----:B------:R-:W-:Y:S05]  /*0f10*/  BSYNC B1 ;  /* 0x0000000000017941 */ /* 0x000fea0003800000 */
.L_x_4309:
        /* <DEDUP_REMOVED lines=8> */
.L_x_4312:
[----:B------:R-:W-:Y:S05]  /*0fa0*/  BSYNC B1 ;  /* 0x0000000000017941 */ /* 0x000fea0003800000 */
.L_x_4311:
[----:B------:R-:W-:Y:S01]  /*0fb0*/  @!P4 ISETP.NE.U32.AND P1, PT, RZ, c[0x0][0x218], PT ;  /* 0x00008600ff00ca0c */ /* 0x000fe20003f25070 */
[C---:B------:R-:W-:Y:S01]  /*0fc0*/  @P5 FMUL.FTZ R66, R65.reuse, c[0x0][0x1ec] ;  /* 0x00007b0041425a20 */ /* 0x040fe20000410000 */
[----:B------:R-:W-:Y:S01]  /*0fd0*/  ISETP.NE.AND.EX P0, PT, RZ, c[0x0][0x25c], PT, P0 ;  /* 0x00009700ff007a0c */ /* 0x000fe20003f05300 */
[----:B------:R-:W-:Y:S01]  /*0fe0*/  BSSY B1, `(.L_x_4313) ;  /* 0x000000d000017945 */ /* 0x000fe20003800000 */
[----:B------:R-:W-:Y:S01]  /*0ff0*/  @!P4 ISETP.NE.AND.EX P1, PT, RZ, c[0x0][0x21c], PT, P1 ;  /* 0x00008700ff00ca0c */ /* 0x000fe20003f25310 */
[----:B------:R-:W-:Y:S01]  /*1000*/  @P6 IMAD.MOV.U32 R90, RZ, RZ, 0x10 ;  /* 0x00000010ff5a6424 */ /* 0x000fe200078e00ff */
[----:B------:R-:W-:Y:S01]  /*1010*/  SEL R56, R65, R56, P0 ;  /* 0x0000003841387207 */ /* 0x000fe20000000000 */
        /* <DEDUP_REMOVED lines=9> */
.L_x_4314:
[----:B------:R-:W-:Y:S05]  /*10b0*/  BSYNC B1 ;  /* 0x0000000000017941 */ /* 0x000fea0003800000 */
.L_x_4313:
        /* <DEDUP_REMOVED lines=8> */
.L_x_4316:
[----:B------:R-:W-:Y:S05]  /*1140*/  BSYNC B1 ;  /* 0x0000000000017941 */ /* 0x000fea0003800000 */
.L_x_4315:
        /* <DEDUP_REMOVED lines=8> */
.L_x_4318:
[----:B------:R-:W-:Y:S05]  /*11d0*/  BSYNC B1 ;  /* 0x0000000000017941 */ /* 0x000fea0003800000 */
.L_x_4317:
[C---:B------:R-:W-:Y:S01]  /*11e0*/  SEL R57, R68.reuse, R57, P0 ;  /* 0x0000003944397207 */ /* 0x040fe20000000000 */
[----:B------:R-:W-:Y:S01]  /*11f0*/  @P5 FMUL.FTZ R68, R68, c[0x0][0x1ec] ;  /* 0x00007b0044445a20 */ /* 0x000fe20000410000 */
[C---:B------:R-:W-:Y:S01]  /*1200*/  SEL R58, R69.reuse, R58, P0 ;  /* 0x0000003a453a7207 */ /* 0x040fe20000000000 */
[----:B------:R-:W-:Y:S01]  /*1210*/  @P5 FMUL.FTZ R69, R69, c[0x0][0x1ec] ;  /* 0x00007b0045455a20 */ /* 0x000fe20000410000 */
[C---:B------:R-:W-:Y:S01]  /*1220*/  SEL R59, R70.reuse, R59, P0 ;  /* 0x0000003b463b7207 */ /* 0x040fe20000000000 */
[----:B------:R-:W-:Y:S01]  /*1230*/  @P5 FMUL.FTZ R70, R70, c[0x0][0x1ec] ;  /* 0x00007b0046465a20 */ /* 0x000fe20000410000 */
[----:B------:R-:W-:Y:S01]  /*1240*/  @P5 LOP3.LUT P1, RZ, R73, 0xff, RZ, 0xc0, !PT ;  /* 0x000000ff49ff5812 */ /* 0x000fe2000782c0ff */
[----:B------:R-:W-:Y:S01]  /*1250*/  @P6 IMAD.WIDE.U32 R66, R85, R90, c[0x0][0x258] ;  /* 0x0000960055426625 */ /* 0x000fe200078e005a */
[----:B------:R-:W-:Y:S02]  /*1260*/  @P5 LOP3.LUT P0, RZ, R73, 0xff00, RZ, 0xc0, !PT ;  /* 0x0000ff0049ff5812 */ /* 0x000fe4000780c0ff */
[----:B------:R-:W-:Y:S01]  /*1270*/  IADD3 R85, R85, 0x20, RZ ;  /* 0x0000002055557810 */ /* 0x000fe20007ffe0ff */
[-C--:B------:R-:W-:Y:S01]  /*1280*/  @P5 FMUL.FTZ R71, R44, R65.reuse ;  /* 0x000000412c475220 */ /* 0x080fe20000410000 */
[----:B------:R0:W-:Y:S01]  /*1290*/  @P6 STG.E.128 [R66.64], R56 ;  /* 0x0000003842006986 */ /* 0x0001e2000c101d04 */
[----:B-----5:R-:W-:Y:S01]  /*12a0*/  @P5 FMUL.FTZ R65, R52, R65 ;  /* 0x0000004134415220 */ /* 0x020fe20000410000 */
[----:B------:R-:W-:Y:S01]  /*12b0*/  @P5 LOP3.LUT P6, RZ, R73, 0xff000000, RZ, 0xc0, !PT ;  /* 0xff00000049ff5812 */ /* 0x000fe200078cc0ff */
[----:B------:R-:W-:Y:S01]  /*12c0*/  @P5 FMUL.FTZ R68, R68, c[0x0][0x1e8] ;  /* 0x00007a0044445a20 */ /* 0x000fe20000410000 */
[----:B------:R-:W-:Y:S01]  /*12d0*/  @P5 SEL R60, R71, RZ, P1 ;  /* 0x000000ff473c5207 */ /* 0x000fe20000800000 */
[----:B------:R-:W-:Y:S01]  /*12e0*/  @P5 FMUL.FTZ R69, R69, c[0x0][0x1e8] ;  /* 0x00007a0045455a20 */ /* 0x000fe20000410000 */
[----:B------:R-:W-:Y:S01]  /*12f0*/  @P5 FSEL R65, R65, RZ, P1 ;  /* 0x000000ff41415208 */ /* 0x000fe20000800000 */
[----:B------:R-:W-:Y:S01]  /*1300*/  @P5 FMUL.FTZ R70, R70, c[0x0][0x1e8] ;  /* 0x00007a0046465a20 */ /* 0x000fe20000410000 */
[----:B------:R-:W-:Y:S01]  /*1310*/  @P5 LOP3.LUT P1, RZ, R73, 0xff0000, RZ, 0xc0, !PT ;  /* 0x00ff000049ff5812 */ /* 0x000fe2000782c0ff */
[----:B------:R-:W-:-:S02]  /*1320*/  @P5 FMUL.FTZ R71, R46, R69 ;  /* 0x000000452e475220 */ /* 0x000fc40000410000 */
[-C--:B------:R-:W-:Y:S02]  /*1330*/  @P5 FMUL.FTZ R83, R47, R70.reuse ;  /* 0x000000462f535220 */ /* 0x080fe40000410000 */
[----:B------:R-:W-:Y:S01]  /*1340*/  @P5 FMUL.FTZ R69, R54, R69 ;  /* 0x0000004536455220 */ /* 0x000fe20000410000 */
[----:B------:R-:W-:Y:S01]  /*1350*/  @P5 SEL R62, R71, RZ, P1 ;  /* 0x000000ff473e5207 */ /* 0x000fe20000800000 */
[----:B------:R-:W-:Y:S01]  /*1360*/  @P5 FMUL.FTZ R70, R55, R70 ;  /* 0x0000004637465220 */ /* 0x000fe20000410000 */
[----:B------:R-:W-:Y:S01]  /*1370*/  @P5 SEL R63, R83, RZ, P6 ;  /* 0x000000ff533f5207 */ /* 0x000fe20003000000 */
[----:B------:R-:W-:Y:S01]  /*1380*/  @P5 FADD.FTZ R16, R16, R65 ;  /* 0x0000004110105221 */ /* 0x000fe20000010000 */
[----:B0-----:R-:W-:Y:S01]  /*1390*/  @P5 MOV R67, 0x10 ;  /* 0x0000001000435802 */ /* 0x001fe20000000f00 */
[-C--:B------:R-:W-:Y:S01]  /*13a0*/  @P5 FMUL.FTZ R66, R45, R68.reuse ;  /* 0x000000442d425220 */ /* 0x080fe20000410000 */
[----:B------:R-:W-:Y:S01]  /*13b0*/  @P5 FSEL R69, R69, RZ, P1 ;  /* 0x000000ff45455208 */ /* 0x000fe20000800000 */
[----:B------:R-:W-:Y:S01]  /*13c0*/  @P5 FMUL.FTZ R68, R53, R68 ;  /* 0x0000004435445220 */ /* 0x000fe20000410000 */
[----:B------:R-:W-:-:S02]  /*13d0*/  @P5 FSEL R70, R70, RZ, P6 ;  /* 0x000000ff46465208 */ /* 0x000fc40003000000 */
[----:B------:R-:W-:Y:S01]  /*13e0*/  @P5 SEL R61, R66, RZ, P0 ;  /* 0x000000ff423d5207 */ /* 0x000fe20000000000 */
[----:B------:R-:W-:Y:S01]  /*13f0*/  @P5 IMAD.WIDE.U32 R66, R2, R67, c[0x0][0x248] ;  /* 0x0000920002425625 */ /* 0x000fe200078e0043 */
[----:B------:R-:W-:Y:S02]  /*1400*/  @P5 FSEL R68, R68, RZ, P0 ;  /* 0x000000ff44445208 */ /* 0x000fe40000000000 */
[----:B------:R-:W-:Y:S01]  /*1410*/  IADD3 R2, R2, 0x20, RZ ;  /* 0x0000002002027810 */ /* 0x000fe20007ffe0ff */
[----:B------:R-:W-:Y:S01]  /*1420*/  @P5 FADD.FTZ R18, R18, R69 ;  /* 0x0000004512125221 */ /* 0x000fe20000010000 */
[----:B------:R0:W-:Y:S01]  /*1430*/  @P5 STG.E.128 [R66.64], R60 ;  /* 0x0000003c42005986 */ /* 0x0001e2000c101d04 */
[----:B------:R-:W-:Y:S02]  /*1440*/  @P5 FADD.FTZ R17, R17, R68 ;  /* 0x0000004411115221 */ /* 0x000fe40000010000 */
[----:B------:R-:W-:Y:S02]  /*1450*/  @P5 FADD.FTZ R19, R19, R70 ;  /* 0x0000004613135221 */ /* 0x000fe40000010000 */
.L_x_4308:
[----:B------:R-:W-:Y:S05]  /*1460*/  BSYNC B0 ;  /* 0x0000000000007941 */ /* 0x000fea0003800000 */
.L_x_4307:
[----:B------:R-:W-:Y:S01]  /*1470*/  BSSY B0, `(.L_x_4319) ;  /* 0x0000066000007945 */ /* 0x000fe20003800000 */
[----:B------:R-:W-:Y:S05]  /*1480*/  @!P3 BRA `(.L_x_4320) ;  /* 0x000006400000b947 */ /* 0x000fea0003800000 */
[----:B------:R-:W-:Y:S01]  /*1490*/  @!P4 ISETP.NE.U32.AND P0, PT, RZ, c[0x0][0x218], PT ;  /* 0x00008600ff00ca0c */ /* 0x000fe20003f05070 */
[----:B------:R-:W-:Y:S01]  /*14a0*/  BSSY B1, `(.L_x_4321) ;  /* 0x0000016000017945 */ /* 0x000fe20003800000 */
[----:B------:R-:W-:-:S02]  /*14b0*/  @!P4 ISETP.NE.U32.AND P1, PT, RZ, c[0x0][0x218], PT ;  /* 0x00008600ff00ca0c */ /* 0x000fc40003f25070 */
[----:B------:R-:W-:Y:S02]  /*14c0*/  @!P4 ISETP.NE.AND.EX P6, PT, RZ, c[0x0][0x21c], PT, P0 ;  /* 0x00008700ff00ca0c */ /* 0x000fe40003fc5300 */
[----:B------:R-:W-:Y:S02]  /*14d0*/  ISETP.NE.U32.AND P0, PT, RZ, c[0x0][0x258], PT ;  /* 0x00009600ff007a0c */ /* 0x000fe40003f05070 */
[----:B-----5:R-:W-:Y:S02]  /*14e0*/  @!P4 FSEL R65, R4, RZ, P6 ;  /* 0x000000ff0441c208 */ /* 0x020fe40003000000 */
[----:B------:R-:W-:Y:S02]  /*14f0*/  ISETP.NE.AND.EX P0, PT, RZ, c[0x0][0x25c], PT, P0 ;  /* 0x00009700ff007a0c */ /* 0x000fe40003f05300 */
[----:B------:R-:W-:Y:S02]  /*1500*/  @!P4 ISETP.NE.U32.AND P6, PT, RZ, c[0x0][0x218], PT ;  /* 0x00008600ff00ca0c */ /* 0x000fe40003fc5070 */
[----:B------:R-:W-:-:S02]  /*1510*/  @!P4 ISETP.NE.AND.EX P1, PT, RZ, c[0x0][0x21c], PT, P1 ;  /* 0x00008700ff00ca0c */ /* 0x000fc40003f25310 */
[----:B------:R-:W-:Y:S02]  /*1520*/  @!P4 ISETP.NE.AND.EX P6, PT, RZ, c[0x0][0x21c], PT, P6 ;  /* 0x00008700ff00ca0c */ /* 0x000fe40003fc5360 */
[----:B------:R-:W-:Y:S02]  /*1530*/  @!P4 FSEL R68, R5, RZ, P1 ;  /* 0x000000ff0544c208 */ /* 0x000fe40000800000 */
[----:B------:R-:W-:Y:S02]  /*1540*/  @!P4 FSEL R71, R6, RZ, P6 ;  /* 0x000000ff0647c208 */ /* 0x000fe40003000000 */
[----:B------:R-:W-:Y:S02]  /*1550*/  @!P4 ISETP.NE.U32.AND P6, PT, RZ, c[0x0][0x218], PT ;  /* 0x00008600ff00ca0c */ /* 0x000fe40003fc5070 */
[----:B0-----:R-:W-:Y:S02]  /*1560*/  @P0 MOV R66, 0x10 ;  /* 0x0000001000420802 */ /* 0x001fe40000000f00 */
[----:B------:R-:W-:-:S02]  /*1570*/  ISETP.NE.U32.AND P1, PT, RZ, c[0x0][0x258], PT ;  /* 0x00009600ff007a0c */ /* 0x000fc40003f25070 */
[----:B------:R-:W-:Y:S01]  /*1580*/  @!P4 ISETP.NE.AND.EX P6, PT, RZ, c[0x0][0x21c], PT, P6 ;  /* 0x00008700ff00ca0c */ /* 0x000fe20003fc5360 */
[----:B--2---:R-:W-:Y:S01]  /*1590*/  @P0 IMAD.WIDE.U32 R66, R85, R66, c[0x0][0x258] ;  /* 0x0000960055420625 */ /* 0x004fe200078e0042 */
[----:B------:R-:W-:Y:S02]  /*15a0*/  ISETP.NE.AND.EX P1, PT, RZ, c[0x0][0x25c], PT, P1 ;  /* 0x00009700ff007a0c */ /* 0x000fe40003f25310 */
[----:B------:R-:W-:Y:S01]  /*15b0*/  @!P4 FSEL R70, R7, RZ, P6 ;  /* 0x000000ff0746c208 */ /* 0x000fe20003000000 */
[----:B------:R-:W-:Y:S05]  /*15c0*/  @!P5 BRA `(.L_x_4322) ;  /* 0x000000300000d947 */ /* 0x000fea0003800000 */
[----:B------:R-:W-:-:S10]  /*15d0*/  HFMA2.MMA R53, -RZ, RZ, 0, 9.5367431640625e-07 ;  /* 0x00000010ff357435 */ /* 0x000fd400000001ff */
[----:B------:R-:W-:-:S06]  /*15e0*/  IMAD.WIDE.U32 R52, R2, R53, c[0x0][0x170] ;  /* 0x00005c0002347625 */ /* 0x000fcc00078e0035 */
[----:B------:R-:W5:Y:S02]  /*15f0*/  LDG.E.128 R52, [R52.64] ;  /* 0x0000000434347981 */ /* 0x000f64000c1e1d00 */
.L_x_4322:
[----:B------:R-:W-:Y:S05]  /*1600*/  BSYNC B1 ;  /* 0x0000000000017941 */ /* 0x000fea0003800000 */
.L_x_4321:
        /* <DEDUP_REMOVED lines=8> */
.L_x_4324:
[----:B------:R-:W-:Y:S05]  /*1690*/  BSYNC B1 ;  /* 0x0000000000017941 */ /* 0x000fea0003800000 */
.L_x_4323:
[----:B------:R-:W-:Y:S01]  /*16a0*/  BSSY B1, `(.L_x_4325) ;  /* 0x0000009000017945 */ /* 0x000fe20003800000 */
        /* <DEDUP_REMOVED lines=8> */
.L_x_4326:
[----:B------:R-:W-:Y:S05]  /*1730*/  BSYNC B1 ;  /* 0x0000000000017941 */ /* 0x000fea0003800000 */
.L_x_4325:
        /* <DEDUP_REMOVED lines=8> */
.L_x_4328:
[----:B------:R-:W-:Y:S05]  /*17c0*/  BSYNC B1 ;  /* 0x0000000000017941 */ /* 0x000fea0003800000 */
.L_x_4327:
        /* <DEDUP_REMOVED lines=8> */
.L_x_4330:
[----:B------:R-:W-:Y:S05]  /*1850*/  BSYNC B1 ;  /* 0x0000000000017941 */ /* 0x000fea0003800000 */
.L_x_4329:
[C---:B------:R-:W-:Y:S01]  /*1860*/  SEL R57, R68.reuse, R57, P1 ;  /* 0x0000003944397207 */ /* 0x040fe20000800000 */
[----:B------:R-:W-:Y:S01]  /*1870*/  @P5 FMUL.FTZ R65, R65, c[0x0][0x1ec] ;  /* 0x00007b0041415a20 */ /* 0x000fe20000410000 */
[C---:B------:R-:W-:Y:S01]  /*1880*/  SEL R58, R71.reuse, R58, P1 ;  /* 0x0000003a473a7207 */ /* 0x040fe20000800000 */
[----:B------:R-:W-:Y:S01]  /*1890*/  @P5 FMUL.FTZ R68, R68, c[0x0][0x1ec] ;  /* 0x00007b0044445a20 */ /* 0x000fe20000410000 */
[----:B------:R-:W-:Y:S01]  /*18a0*/  SEL R59, R70, R59, P1 ;  /* 0x0000003b463b7207 */ /* 0x000fe20000800000 */
[----:B------:R-:W-:Y:S01]  /*18b0*/  @P5 FMUL.FTZ R71, R71, c[0x0][0x1ec] ;  /* 0x00007b0047475a20 */ /* 0x000fe20000410000 */
[----:B------:R-:W-:Y:S01]  /*18c0*/  @P5 LOP3.LUT P4, RZ, R74, 0xff, RZ, 0xc0, !PT ;  /* 0x000000ff4aff5812 */ /* 0x000fe2000788c0ff */
[----:B------:R-:W-:Y:S01]  /*18d0*/  @P5 FMUL.FTZ R70, R70, c[0x0][0x1ec] ;  /* 0x00007b0046465a20 */ /* 0x000fe20000410000 */
[----:B------:R-:W-:Y:S01]  /*18e0*/  @P5 LOP3.LUT P1, RZ, R74, 0xff00, RZ, 0xc0, !PT ;  /* 0x0000ff004aff5812 */ /* 0x000fe2000782c0ff */
[----:B------:R-:W-:Y:S01]  /*18f0*/  @P5 FMUL.FTZ R65, R65, c[0x0][0x1e8] ;  /* 0x00007a0041415a20 */ /* 0x000fe20000410000 */
[----:B------:R0:W-:Y:S01]  /*1900*/  @P0 STG.E.128 [R66.64], R56 ;  /* 0x0000003842000986 */ /* 0x0001e2000c101d04 */
[----:B------:R-:W-:Y:S01]  /*1910*/  @P5 FMUL.FTZ R68, R68, c[0x0][0x1e8] ;  /* 0x00007a0044445a20 */ /* 0x000fe20000410000 */
[C---:B------:R-:W-:Y:S01]  /*1920*/  @P5 LOP3.LUT P0, RZ, R74.reuse, 0xff0000, RZ, 0xc0, !PT ;  /* 0x00ff00004aff5812 */ /* 0x040fe2000780c0ff */
[----:B------:R-:W-:Y:S01]  /*1930*/  @P5 FMUL.FTZ R71, R71, c[0x0][0x1e8] ;  /* 0x00007a0047475a20 */ /* 0x000fe20000410000 */
[----:B------:R-:W-:Y:S01]  /*1940*/  @P5 LOP3.LUT P6, RZ, R74, 0xff000000, RZ, 0xc0, !PT ;  /* 0xff0000004aff5812 */ /* 0x000fe200078cc0ff */
[----:B------:R-:W-:-:S02]  /*1950*/  @P5 FMUL.FTZ R70, R70, c[0x0][0x1e8] ;  /* 0x00007a0046465a20 */ /* 0x000fc40000410000 */
[-C--:B------:R-:W-:Y:S02]  /*1960*/  @P5 FMUL.FTZ R64, R40, R65.reuse ;  /* 0x0000004128405220 */ /* 0x080fe40000410000 */
[----:B------:R-:W-:Y:S02]  /*1970*/  @P5 FMUL.FTZ R69, R43, R70 ;  /* 0x000000462b455220 */ /* 0x000fe40000410000 */
[----:B------:R-:W-:Y:S01]  /*1980*/  @P5 IMAD.MOV.U32 R3, RZ, RZ, 0x10 ;  /* 0x00000010ff035424 */ /* 0x000fe200078e00ff */
[----:B------:R-:W-:Y:S01]  /*1990*/  @P5 SEL R60, R64, RZ, P4 ;  /* 0x000000ff403c5207 */ /* 0x000fe20002000000 */
[----:B-----5:R-:W-:Y:S01]  /*19a0*/  @P5 FMUL.FTZ R65, R52, R65 ;  /* 0x0000004134415220 */ /* 0x020fe20000410000 */
[----:B------:R-:W-:Y:S01]  /*19b0*/  @P5 SEL R63, R69, RZ, P6 ;  /* 0x000000ff453f5207 */ /* 0x000fe20003000000 */
[----:B------:R-:W-:-:S03]  /*19c0*/  @P5 IMAD.WIDE.U32 R2, R2, R3, c[0x0][0x248] ;  /* 0x0000920002025625 */ /* 0x000fc600078e0003 */
[----:B------:R-:W-:Y:S01]  /*19d0*/  @P5 FSEL R65, R65, RZ, P4 ;  /* 0x000000ff41415208 */ /* 0x000fe20002000000 */
[-C--:B0-----:R-:W-:Y:S02]  /*19e0*/  @P5 FMUL.FTZ R66, R41, R68.reuse ;  /* 0x0000004429425220 */ /* 0x081fe40000410000 */
[-C--:B------:R-:W-:Y:S02]  /*19f0*/  @P5 FMUL.FTZ R67, R42, R71.reuse ;  /* 0x000000472a435220 */ /* 0x080fe40000410000 */
[----:B------:R-:W-:Y:S01]  /*1a00*/  @P5 FMUL.FTZ R68, R53, R68 ;  /* 0x0000004435445220 */ /* 0x000fe20000410000 */
[----:B------:R-:W-:Y:S01]  /*1a10*/  @P5 SEL R61, R66, RZ, P1 ;  /* 0x000000ff423d5207 */ /* 0x000fe20000800000 */
[----:B------:R-:W-:Y:S01]  /*1a20*/  @P5 FMUL.FTZ R71, R54, R71 ;  /* 0x0000004736475220 */ /* 0x000fe20000410000 */
[----:B------:R-:W-:Y:S01]  /*1a30*/  @P5 SEL R62, R67, RZ, P0 ;  /* 0x000000ff433e5207 */ /* 0x000fe20000000000 */
[----:B------:R-:W-:Y:S01]  /*1a40*/  @P5 FMUL.FTZ R70, R55, R70 ;  /* 0x0000004637465220 */ /* 0x000fe20000410000 */
[----:B------:R-:W-:Y:S01]  /*1a50*/  @P5 FSEL R68, R68, RZ, P1 ;  /* 0x000000ff44445208 */ /* 0x000fe20000800000 */
[----:B------:R-:W-:Y:S01]  /*1a60*/  @P5 FADD.FTZ R12, R12, R65 ;  /* 0x000000410c0c5221 */ /* 0x000fe20000010000 */
[----:B------:R-:W-:Y:S01]  /*1a70*/  @P5 FSEL R71, R71, RZ, P0 ;  /* 0x000000ff47475208 */ /* 0x000fe20000000000 */
[----:B------:R0:W-:Y:S01]  /*1a80*/  @P5 STG.E.128 [R2.64], R60 ;  /* 0x0000003c02005986 */ /* 0x0001e2000c101d04 */
[----:B------:R-:W-:Y:S01]  /*1a90*/  @P5 FSEL R70, R70, RZ, P6 ;  /* 0x000000ff46465208 */ /* 0x000fe20003000000 */
[----:B------:R-:W-:-:S02]  /*1aa0*/  @P5 FADD.FTZ R13, R13, R68 ;  /* 0x000000440d0d5221 */ /* 0x000fc40000010000 */
[----:B------:R-:W-:Y:S02]  /*1ab0*/  @P5 FADD.FTZ R14, R14, R71 ;  /* 0x000000470e0e5221 */ /* 0x000fe40000010000 */
[----:B------:R-:W-:Y:S02]  /*1ac0*/  @P5 FADD.FTZ R15, R15, R70 ;  /* 0x000000460f0f5221 */ /* 0x000fe40000010000 */
.L_x_4320:
[----:B------:R-:W-:Y:S05]  /*1ad0*/  BSYNC B0 ;  /* 0x0000000000007941 */ /* 0x000fea0003800000 */
.L_x_4319:
[----:B0-----:R-:W-:-:S04]  /*1ae0*/  MOV R3, c[0x0][0x160] ;  /* 0x0000580000037a02 */ /* 0x001fc80000000f00 */
[----:B------:R-:W-:-:S04]  /*1af0*/  LEA R72, R3, R72, 0x2 ;  /* 0x0000004803487211 */ /* 0x000fc800078e10ff */
[----:B------:R-:W-:-:S13]  /*1b00*/  ISETP.GE.AND P0, PT, R72, c[0x0][0x164], PT ;  /* 0x0000590048007a0c */ /* 0x000fda0003f06270 */
[----:B-12--5:R-:W-:Y:S01]  /*1b10*/  @P0 CALL.REL.NOINC `(.L_x_4297) ;  /* 0x0000001000000944 */ /* 0x026fe20003c00000 */
[----:B------:R-:W-:Y:S05]  /*1b20*/  BRA `(.L_x_4331) ;  /* 0xffffe76000007947 */ /* 0x000fea000383ffff */
.L_x_4297:
[----:B0-----:R-:W-:Y:S01]  /*1b30*/  SHF.R.U32.HI R2, RZ, 0x5, R0 ;  /* 0x00000005ff027819 */ /* 0x001fe20000011600 */
[----:B------:R-:W-:Y:S01]  /*1b40*/  WARPSYNC 0xffffffff ;  /* 0xffffffff00007948 */ /* 0x000fe20003800000 */
[----:B------:R-:W-:Y:S01]  /*1b50*/  LOP3.LUT R3, R0, 0x1f, RZ, 0xc0, !PT ;  /* 0x0000001f00037812 */ /* 0x000fe200078ec0ff */
[----:B-----5:R-:W0:Y:S01]  /*1b60*/  S2R R36, SR_CTAID.X ;  /* 0x0000000000247919 */ /* 0x020e220000002500 */
[----:B------:R-:W-:Y:S01]  /*1b70*/  SHF.L.U32 R2, R2, 0x6, RZ ;  /* 0x0000000602027819 */ /* 0x000fe200000006ff */
[----:B------:R-:W-:Y:S03]  /*1b80*/  BSSY B0, `(.L_x_4332) ;  /* 0x0000059000007945 */ /* 0x000fe60003800000 */
        /* <DEDUP_REMOVED lines=79> */
[----:B------:R-:W-:Y:S02]  /*2080*/  MOV R7, R15 ;  /* 0x0000000f00077202 */ /* 0x000fe40000000f00 */
        /* <DEDUP_REMOVED lines=8> */
.L_x_4333:
[----:B------:R-:W-:Y:S05]  /*2110*/  BSYNC B0 ;  /* 0x0000000000007941 */ /* 0x000fea0003800000 */
.L_x_4332:
        /* <DEDUP_REMOVED lines=10> */
.L_x_4305:
[----:B------:R-:W-:Y:S01]  /*21c0*/  HFMA2.MMA R66, -RZ, RZ, 0, 5.9604644775390625e-08 ;  /* 0x00000001ff427435 */ /* 0x000fe200000001ff */
[----:B-1----:R-:W-:Y:S01]  /*21d0*/  MOV R65, R97 ;  /* 0x0000006100417202 */ /* 0x002fe20000000f00 */
[----:B------:R-:W-:Y:S01]  /*21e0*/  IMAD.MOV.U32 R71, RZ, RZ, -0x1 ;  /* 0xffffffffff477424 */ /* 0x000fe200078e00ff */
[----:B------:R-:W-:Y:S02]  /*21f0*/  MOV R70, 0x1f ;  /* 0x0000001f00467802 */ /* 0x000fe40000000f00 */
[----:B------:R-:W-:-:S02]  /*2200*/  MOV R2, 0x2220 ;  /* 0x0000222000027802 */ /* 0x000fc40000000f00 */
[----:B0----5:R-:W-:Y:S05]  /*2210*/  CALL.REL.NOINC `($__internal_197_$__cuda_sm70_shflsync_bfly_p) ;  /* 0x0000046000007944 */ /* 0x021fea0003c00000 */
[----:B-1----:R-:W-:Y:S01]  /*2220*/  MOV R64, R66 ;  /* 0x0000004200407202 */ /* 0x002fe20000000f00 */
[----:B0-----:R-:W-:Y:S05]  /*2230*/  BRA `(.L_x_4334) ;  /* 0xffffe9a000007947 */ /* 0x001fea000383ffff */
.L_x_4306:
[----:B------:R-:W-:Y:S01]  /*2240*/  HFMA2.MMA R66, -RZ, RZ, 0, 5.9604644775390625e-08 ;  /* 0x00000001ff427435 */ /* 0x000fe200000001ff */
[----:B------:R-:W-:Y:S01]  /*2250*/  MOV R65, R99 ;  /* 0x0000006300417202 */ /* 0x000fe20000000f00 */
[----:B------:R-:W-:Y:S01]  /*2260*/  IMAD.MOV.U32 R70, RZ, RZ, 0x1f ;  /* 0x0000001fff467424 */ /* 0x000fe200078e00ff */
[----:B------:R-:W-:-:S02]  /*2270*/  MOV R71, 0xffffffff ;  /* 0xffffffff00477802 */ /* 0x000fc40000000f00 */
[----:B------:R-:W-:Y:S02]  /*2280*/  MOV R2, 0x22a0 ;  /* 0x000022a000027802 */ /* 0x000fe40000000f00 */
[----:B012--5:R-:W-:Y:S05]  /*2290*/  CALL.REL.NOINC `($__internal_197_$__cuda_sm70_shflsync_bfly_p) ;  /* 0x000003e000007944 */ /* 0x027fea0003c00000 */
[----:B------:R-:W-:Y:S01]  /*22a0*/  FADD.FTZ R97, R64, R97 ;  /* 0x0000006140617221 */ /* 0x000fe20000010000 */
[----:B0-----:R-:W-:Y:S01]  /*22b0*/  MOV R70, 0x1f ;  /* 0x0000001f00467802 */ /* 0x001fe20000000f00 */
[----:B-1----:R-:W-:Y:S01]  /*22c0*/  FADD.FTZ R99, R99, R66 ;  /* 0x0000004263637221 */ /* 0x002fe20000010000 */
[----:B------:R-:W-:Y:S01]  /*22d0*/  HFMA2.MMA R66, -RZ, RZ, 0, 1.1920928955078125e-07 ;  /* 0x00000002ff427435 */ /* 0x000fe200000001ff */
[----:B------:R-:W-:Y:S01]  /*22e0*/  IMAD.MOV.U32 R71, RZ, RZ, -0x1 ;  /* 0xffffffffff477424 */ /* 0x000fe200078e00ff */
[----:B------:R-:W-:Y:S02]  /*22f0*/  MOV R65, R97 ;  /* 0x0000006100417202 */ /* 0x000fe40000000f00 */
[----:B------:R-:W-:Y:S02]  /*2300*/  MOV R2, 0x2320 ;  /* 0x0000232000027802 */ /* 0x000fe40000000f00 */
[----:B------:R-:W-:Y:S05]  /*2310*/  CALL.REL.NOINC `($__internal_197_$__cuda_sm70_shflsync_bfly_p) ;  /* 0x0000036000007944 */ /* 0x000fea0003c00000 */
[----:B0-----:R-:W-:Y:S01]  /*2320*/  HFMA2.MMA R70, -RZ, RZ, 0, 1.847743988037109375e-06 ;  /* 0x0000001fff467435 */ /* 0x001fe200000001ff */
[----:B-1----:R-:W-:Y:S01]  /*2330*/  MOV R64, R66 ;  /* 0x0000004200407202 */ /* 0x002fe20000000f00 */
[----:B------:R-:W-:Y:S01]  /*2340*/  IMAD.MOV.U32 R66, RZ, RZ, 0x2 ;  /* 0x00000002ff427424 */ /* 0x000fe200078e00ff */
[----:B------:R-:W-:-:S02]  /*2350*/  MOV R65, R99 ;  /* 0x0000006300417202 */ /* 0x000fc40000000f00 */
[----:B------:R-:W-:Y:S02]  /*2360*/  MOV R71, 0xffffffff ;  /* 0xffffffff00477802 */ /* 0x000fe40000000f00 */
[----:B------:R-:W-:Y:S02]  /*2370*/  MOV R2, 0x2390 ;  /* 0x0000239000027802 */ /* 0x000fe40000000f00 */
[----:B------:R-:W-:Y:S05]  /*2380*/  CALL.REL.NOINC `($__internal_197_$__cuda_sm70_shflsync_bfly_p) ;  /* 0x000002f000007944 */ /* 0x000fea0003c00000 */
[----:B------:R-:W-:Y:S01]  /*2390*/  FADD.FTZ R97, R64, R97 ;  /* 0x0000006140617221 */ /* 0x000fe20000010000 */
[----:B0-----:R-:W-:Y:S01]  /*23a0*/  MOV R71, 0xffffffff ;  /* 0xffffffff00477802 */ /* 0x001fe20000000f00 */
[----:B-1----:R-:W-:Y:S01]  /*23b0*/  FADD.FTZ R99, R99, R66 ;  /* 0x0000004263637221 */ /* 0x002fe20000010000 */
[----:B------:R-:W-:Y:S01]  /*23c0*/  HFMA2.MMA R66, -RZ, RZ, 0, 2.384185791015625e-07 ;  /* 0x00000004ff427435 */ /* 0x000fe200000001ff */
[----:B------:R-:W-:Y:S01]  /*23d0*/  IMAD.MOV.U32 R70, RZ, RZ, 0x1f ;  /* 0x0000001fff467424 */ /* 0x000fe200078e00ff */
[----:B------:R-:W-:Y:S02]  /*23e0*/  MOV R65, R97 ;  /* 0x0000006100417202 */ /* 0x000fe40000000f00 */
[----:B------:R-:W-:Y:S02]  /*23f0*/  MOV R2, 0x2410 ;  /* 0x0000241000027802 */ /* 0x000fe40000000f00 */
[----:B------:R-:W-:Y:S05]  /*2400*/  CALL.REL.NOINC `($__internal_197_$__cuda_sm70_shflsync_bfly_p) ;  /* 0x0000027000007944 */ /* 0x000fea0003c00000 */
[----:B-1----:R-:W-:Y:S01]  /*2410*/  MOV R64, R66 ;  /* 0x0000004200407202 */ /* 0x002fe20000000f00 */
[----:B------:R-:W-:Y:S01]  /*2420*/  HFMA2.MMA R66, -RZ, RZ, 0, 2.384185791015625e-07 ;  /* 0x00000004ff427435 */ /* 0x000fe200000001ff */
[----:B0-----:R-:W-:Y:S01]  /*2430*/  IMAD.MOV.U32 R65, RZ, RZ, R99 ;  /* 0x000000ffff417224 */ /* 0x001fe200078e0063 */
[----:B------:R-:W-:-:S02]  /*2440*/  MOV R70, 0x1f ;  /* 0x0000001f00467802 */ /* 0x000fc40000000f00 */
[----:B------:R-:W-:Y:S02]  /*2450*/  MOV R71, 0xffffffff ;  /* 0xffffffff00477802 */ /* 0x000fe40000000f00 */
[----:B------:R-:W-:Y:S02]  /*2460*/  MOV R2, 0x2480 ;  /* 0x0000248000027802 */ /* 0x000fe40000000f00 */
[----:B------:R-:W-:Y:S05]  /*2470*/  CALL.REL.NOINC `($__internal_197_$__cuda_sm70_shflsync_bfly_p) ;  /* 0x0000020000007944 */ /* 0x000fea0003c00000 */
[----:B------:R-:W-:Y:S01]  /*2480*/  FADD.FTZ R67, R64, R97 ;  /* 0x0000006140437221 */ /* 0x000fe20000010000 */
[----:B0-----:R-:W-:Y:S01]  /*2490*/  HFMA2.MMA R70, -RZ, RZ, 0, 1.847743988037109375e-06 ;  /* 0x0000001fff467435 */ /* 0x001fe200000001ff */
[----:B-1----:R-:W-:Y:S01]  /*24a0*/  FADD.FTZ R69, R99, R66 ;  /* 0x0000004263457221 */ /* 0x002fe20000010000 */
[----:B------:R-:W-:Y:S01]  /*24b0*/  MOV R71, 0xffffffff ;  /* 0xffffffff00477802 */ /* 0x000fe20000000f00 */
[----:B------:R-:W-:Y:S01]  /*24c0*/  IMAD.MOV.U32 R66, RZ, RZ, 0x8 ;  /* 0x00000008ff427424 */ /* 0x000fe200078e00ff */
[----:B------:R-:W-:Y:S02]  /*24d0*/  MOV R65, R67 ;  /* 0x0000004300417202 */ /* 0x000fe40000000f00 */
[----:B------:R-:W-:Y:S02]  /*24e0*/  MOV R2, 0x2500 ;  /* 0x0000250000027802 */ /* 0x000fe40000000f00 */
[----:B------:R-:W-:Y:S05]  /*24f0*/  CALL.REL.NOINC `($__internal_197_$__cuda_sm70_shflsync_bfly_p) ;  /* 0x0000018000007944 */ /* 0x000fea0003c00000 */
[----:B-1----:R-:W-:Y:S01]  /*2500*/  IMAD.MOV.U32 R64, RZ, RZ, R66 ;  /* 0x000000ffff407224 */ /* 0x002fe200078e0042 */
[----:B------:R-:W-:Y:S01]  /*2510*/  HFMA2.MMA R66, -RZ, RZ, 0, 4.76837158203125e-07 ;  /* 0x00000008ff427435 */ /* 0x000fe200000001ff */
[----:B0-----:R-:W-:Y:S01]  /*2520*/  MOV R65, R69 ;  /* 0x0000004500417202 */ /* 0x001fe20000000f00 */
[----:B------:R-:W-:Y:S01]  /*2530*/  IMAD.MOV.U32 R71, RZ, RZ, -0x1 ;  /* 0xffffffffff477424 */ /* 0x000fe200078e00ff */
[----:B------:R-:W-:-:S02]  /*2540*/  MOV R70, 0x1f ;  /* 0x0000001f00467802 */ /* 0x000fc40000000f00 */
[----:B------:R-:W-:Y:S02]  /*2550*/  MOV R2, 0x2570 ;  /* 0x0000257000027802 */ /* 0x000fe40000000f00 */
[----:B------:R-:W-:Y:S05]  /*2560*/  CALL.REL.NOINC `($__internal_197_$__cuda_sm70_shflsync_bfly_p) ;  /* 0x0000011000007944 */ /* 0x000fea0003c00000 */
[----:B------:R-:W-:Y:S01]  /*2570*/  FADD.FTZ R67, R64, R67 ;  /* 0x0000004340437221 */ /* 0x000fe20000010000 */
[----:B0-----:R-:W-:Y:S01]  /*2580*/  MOV R70, 0x1f ;  /* 0x0000001f00467802 */ /* 0x001fe20000000f00 */
[----:B-1----:R-:W-:Y:S01]  /*2590*/  FADD.FTZ R69, R69, R66 ;  /* 0x0000004245457221 */ /* 0x002fe20000010000 */
[----:B------:R-:W-:Y:S01]  /*25a0*/  HFMA2.MMA R66, -RZ, RZ, 0, 9.5367431640625e-07 ;  /* 0x00000010ff427435 */ /* 0x000fe200000001ff */
[----:B------:R-:W-:Y:S01]  /*25b0*/  MOV R71, 0xffffffff ;  /* 0xffffffff00477802 */ /* 0x000fe20000000f00 */
[----:B------:R-:W-:Y:S01]  /*25c0*/  IMAD.MOV.U32 R65, RZ, RZ, R67 ;  /* 0x000000ffff417224 */ /* 0x000fe200078e0043 */
[----:B------:R-:W-:-:S03]  /*25d0*/  MOV R2, 0x25f0 ;  /* 0x000025f000027802 */ /* 0x000fc60000000f00 */
[----:B------:R-:W-:Y:S05]  /*25e0*/  CALL.REL.NOINC `($__internal_197_$__cuda_sm70_shflsync_bfly_p) ;  /* 0x0000009000007944 */ /* 0x000fea0003c00000 */
[----:B-1----:R-:W-:Y:S01]  /*25f0*/  MOV R68, R66 ;  /* 0x0000004200447202 */ /* 0x002fe20000000f00 */
[----:B------:R-:W-:Y:S01]  /*2600*/  HFMA2.MMA R66, -RZ, RZ, 0, 9.5367431640625e-07 ;  /* 0x00000010ff427435 */ /* 0x000fe200000001ff */
[----:B0-----:R-:W-:Y:S01]  /*2610*/  MOV R65, R69 ;  /* 0x0000004500417202 */ /* 0x001fe20000000f00 */
[----:B------:R-:W-:Y:S01]  /*2620*/  IMAD.MOV.U32 R70, RZ, RZ, 0x1f ;  /* 0x0000001fff467424 */ /* 0x000fe200078e00ff */
[----:B------:R-:W-:-:S02]  /*2630*/  MOV R71, 0xffffffff ;  /* 0xffffffff00477802 */ /* 0x000fc40000000f00 */
[----:B------:R-:W-:Y:S02]  /*2640*/  MOV R2, 0x2660 ;  /* 0x0000266000027802 */ /* 0x000fe40000000f00 */
[----:B------:R-:W-:Y:S05]  /*2650*/  CALL.REL.NOINC `($__internal_197_$__cuda_sm70_shflsync_bfly_p) ;  /* 0x0000002000007944 */ /* 0x000fea0003c00000 */
[----:B-1----:R-:W-:Y:S01]  /*2660*/  MOV R2, R66 ;  /* 0x0000004200027202 */ /* 0x002fe20000000f00 */
[----:B0-----:R-:W-:Y:S05]  /*2670*/  BRA `(.L_x_4335) ;  /* 0xffffe68000007947 */ /* 0x001fea000383ffff */
        .weak           $__internal_197_$__cuda_sm70_shflsync_bfly_p
        .type           $__internal_197_$__cuda_sm70_shflsync_bfly_p,@function
        .size           $__internal_197_$__cuda_sm70_shflsync_bfly_p,(.L_x_4577 - $__internal_197_$__cuda_sm70_shflsync_bfly_p)
$__internal_197_$__cuda_sm70_shflsync_bfly_p:
[----:B------:R-:W-:Y:S01]  /*2680*/  HFMA2.MMA R3, -RZ, RZ, 0, 0 ;  /* 0x00000000ff037435 */ /* 0x000fe200000001ff */
[----:B------:R-:W-:Y:S04]  /*2690*/  WARPSYNC R71 ;  /* 0x0000004700007348 */ /* 0x000fe80003800000 */
[----:B------:R0:W1:Y:S01]  /*26a0*/  SHFL.BFLY PT, R66, R65, R66, R70 ;  /* 0x0c00004241427389 */ /* 0x00006200000e0046 */
[----:B------:R-:W-:Y:S05]  /*26b0*/  RET.REL.NODEC R2 `(_ZN10layer_norm13ln_bwd_kernelINS_13Kernel_traitsIfffffjLj256ELj1ELj4ELj1ELj16ENS_18Kernel_traits_baseILj256EfffffjLj128EEEEELb1ELb1ELb1ELb0EEEvNS_9BwdParamsE) ;  /* 0xffffd94002007950 */ /* 0x000fea0003c3ffff */
.L_x_4336:
        /* <DEDUP_REMOVED lines=12> */
.L_x_4577:


//--------------------- .text._ZN10layer_norm22ln_bwd_finalize_kernelINS_22Kernel_traits_finalizeILj256EfffffjLb1ELj1024ELj4ENS_18Kernel_traits_baseILj256EfffffjLj1024EEEEELb1ELb1EEEvNS_9BwdParamsE --------------------------
	.section	.text._ZN10layer_norm22ln_bwd_finalize_kernelINS_22Kernel_traits_finalizeILj256EfffffjLb1ELj1024ELj4ENS_18Kernel_traits_baseILj256EfffffjLj1024EEEEELb1ELb1EEEvNS_9BwdParamsE,"ax",@progbits
	.sectioninfo	@"SHI_REGISTERS=32"
	.align	128
        .global         _ZN10layer_norm22ln_bwd_finalize_kernelINS_22Kernel_traits_finalizeILj256EfffffjLb1ELj1024ELj4ENS_18Kernel_traits_baseILj256EfffffjLj1024EEEEELb1ELb1EEEvNS_9BwdParamsE
        .type           _ZN10layer_norm22ln_bwd_finalize_kernelINS_22Kernel_traits_finalizeILj256EfffffjLb1ELj1024ELj4ENS_18Kernel_traits_baseILj256EfffffjLj1024EEEEELb1ELb1EEEvNS_9BwdParamsE,@function
        .size           _ZN10layer_norm22ln_bwd_finalize_kernelINS_22Kernel_traits_finalizeILj256EfffffjLb1ELj1024ELj4ENS_18Kernel_traits_baseILj256EfffffjLj1024EEEEELb1ELb1EEEvNS_9BwdParamsE,(.L_x_4578 - _ZN10layer_norm22ln_bwd_finalize_kernelINS_22Kernel_traits_finalizeILj256EfffffjLb1ELj1024ELj4ENS_18Kernel_traits_baseILj256EfffffjLj1024EEEEELb1ELb1EEEvNS_9BwdParamsE)
        .other          _ZN10layer_norm22ln_bwd_finalize_kernelINS_22Kernel_traits_finalizeILj256EfffffjLb1ELj1024ELj4ENS_18Kernel_traits_baseILj256EfffffjLj1024EEEEELb1ELb1EEEvNS_9BwdParamsE,@"STO_CUDA_ENTRY STV_DEFAULT"
_ZN10layer_norm22ln_bwd_finalize_kernelINS_22Kernel_traits_finalizeILj256EfffffjLb1ELj1024ELj4ENS_18Kernel_traits_baseILj256EfffffjLj1024EEEEELb1ELb1EEEvNS_9BwdParamsE:
.text._ZN10layer_norm22ln_bwd_finalize_kernelINS_22Kernel_traits_finalizeILj256EfffffjLb1ELj1024ELj4ENS_18Kernel_traits_baseILj256EfffffjLj1024EEEEELb1ELb1EEEvNS_9BwdParamsE:
        /* <DEDUP_REMOVED lines=19> */
.L_x_4349:
        /* <DEDUP_REMOVED lines=32> */
.L_x_4341:
        /* <DEDUP_REMOVED lines=47> */
.L_x_4340:
[----:B------:R-:W-:Y:S05]  /*0620*/  BSYNC B1 ;  /* 0x0000000000017941 */ /* 0x000fea0003800000 */
.L_x_4339:
        /* <DEDUP_REMOVED lines=29> */
.L_x_4343:
[----:B------:R-:W-:Y:S05]  /*0800*/  BSYNC B1 ;  /* 0x0000000000017941 */ /* 0x000fea0003800000 */
.L_x_4342:
        /* <DEDUP_REMOVED lines=13> */
.L_x_4338:
[----:B------:R-:W-:Y:S05]  /*08e0*/  BSYNC B0 ;  /* 0x0000000000007941 */ /* 0x000fea0003800000 */
.L_x_4337:
        /* <DEDUP_REMOVED lines=12> */
.L_x_4350:
        /* <DEDUP_REMOVED lines=27> */
.L_x_4351:
        /* <DEDUP_REMOVED lines=9> */
.L_x_4344:
        /* <DEDUP_REMOVED lines=16> */
.L_x_4348:
[----:B------:R-:W-:Y:S05]  /*0cf0*/  BSYNC B0 ;  /* 0x0000000000007941 */ /* 0x000fea0003800000 */
.L_x_4347:
[C---:B------:R-:W-:Y:S02]  /*0d00*/  ISETP.GT.U32.AND P1, PT, R4.reuse, -0x101, PT ;  /* 0xfffffeff0400780c */ /* 0x040fe40003f24070 */
[----:B------:R-:W-:-:S02]  /*0d10*/  IADD3 R4, R4, 0x100, RZ ;  /* 0x0000010004047810 */ /* 0x000fc40007ffe0ff */
[----:B------:R-:W-:-:S09]  /*0d20*/  IADD3 R5, R5, 0x80, RZ ;  /* 0x0000008005057810 */ /* 0x000fd20007ffe0ff */
[----:B012---:R-:W-:Y:S05]  /*0d30*/  @P1 BRA `(.L_x_4349) ;  /* 0xfffff3f000001947 */ /* 0x007fea000383ffff */
[----:B------:R-:W-:Y:S05]  /*0d40*/  EXIT ;  /* 0x000000000000794d */ /* 0x000fea0003800000 */
.L_x_4345:
[----:B------:R-:W-:Y:S01]  /*0d50*/  HFMA2.MMA R14, -RZ, RZ, 0, 1.847743988037109375e-06 ;  /* 0x0000001fff0e7435 */ /* 0x000fe200000001ff */
[----:B---3--:R-:W-:Y:S01]  /*0d60*/  IMAD.MOV.U32 R18, RZ, RZ, R10 ;  /* 0x000000ffff127224 */ /* 0x008fe200078e000a */
[----:B------:R-:W-:Y:S01]  /*0d70*/  MOV R17, 0x1 ;  /* 0x0000000100117802 */ /* 0x000fe20000000f00 */
[----:B------:R-:W-:Y:S01]  /*0d80*/  IMAD.MOV.U32 R19, RZ, RZ, -0x1 ;  /* 0xffffffffff137424 */ /* 0x000fe200078e00ff */
[----:B------:R-:W-:Y:S02]  /*0d90*/  MOV R8, 0xdb0 ;  /* 0x00000db000087802 */ /* 0x000fe40000000f00 */
[----:B012---:R-:W-:Y:S05]  /*0da0*/  CALL.REL.NOINC `($__internal_198_$__cuda_sm70_shflsync_bfly_p) ;  /* 0x0000059000007944 */ /* 0x007fea0003c00000 */
[----:B01----:R-:W-:Y:S05]  /*0db0*/  BRA `(.L_x_4350) ;  /* 0xfffffbf000007947 */ /* 0x003fea000383ffff */
.L_x_4346:
[----:B------:R-:W-:Y:S01]  /*0dc0*/  HFMA2.MMA R14, -RZ, RZ, 0, 1.847743988037109375e-06 ;  /* 0x0000001fff0e7435 */ /* 0x000fe200000001ff */
[----:B------:R-:W-:Y:S01]  /*0dd0*/  MOV R17, 0x2 ;  /* 0x0000000200117802 */ /* 0x000fe20000000f00 */
[----:B------:R-:W-:Y:S01]  /*0de0*/  IMAD.MOV.U32 R19, RZ, RZ, -0x1 ;  /* 0xffffffffff137424 */ /* 0x000fe200078e00ff */
[----:B------:R-:W-:-:S03]  /*0df0*/  MOV R8, 0xe10 ;  /* 0x00000e1000087802 */ /* 0x000fc60000000f00 */
[----:B0123--:R-:W-:Y:S05]  /*0e00*/  CALL.REL.NOINC `($__internal_198_$__cuda_sm70_shflsync_bfly_p) ;  /* 0x0000053000007944 */ /* 0x00ffea0003c00000 */
[----:B01----:R-:W-:Y:S01]  /*0e10*/  FADD.FTZ R18, R18, R14 ;  /* 0x0000000e12127221 */ /* 0x003fe20000010000 */
[----:B------:R-:W-:Y:S01]  /*0e20*/  HFMA2.MMA R14, -RZ, RZ, 0, 1.847743988037109375e-06 ;  /* 0x0000001fff0e7435 */ /* 0x000fe200000001ff */
[----:B------:R-:W-:Y:S01]  /*0e30*/  MOV R17, 0x4 ;  /* 0x0000000400117802 */ /* 0x000fe20000000f00 */
[----:B------:R-:W-:Y:S01]  /*0e40*/  IMAD.MOV.U32 R19, RZ, RZ, -0x1 ;  /* 0xffffffffff137424 */ /* 0x000fe200078e00ff */
[----:B------:R-:W-:-:S03]  /*0e50*/  MOV R8, 0xe70 ;  /* 0x00000e7000087802 */ /* 0x000fc60000000f00 */
[----:B------:R-:W-:Y:S05]  /*0e60*/  CALL.REL.NOINC `($__internal_198_$__cuda_sm70_shflsync_bfly_p) ;  /* 0x000004d000007944 */ /* 0x000fea0003c00000 */
[----:B01----:R-:W-:Y:S01]  /*0e70*/  FADD.FTZ R18, R18, R14 ;  /* 0x0000000e12127221 */ /* 0x003fe20000010000 */
[----:B------:R-:W-:Y:S01]  /*0e80*/  HFMA2.MMA R14, -RZ, RZ, 0, 1.847743988037109375e-06 ;  /* 0x0000001fff0e7435 */ /* 0x000fe200000001ff */
[----:B------:R-:W-:-:S02]  /*0e90*/  MOV R17, 0x8 ;  /* 0x0000000800117802 */ /* 0x000fc40000000f00 */
[----:B------:R-:W-:Y:S02]  /*0ea0*/  MOV R19, 0xffffffff ;  /* 0xffffffff00137802 */ /* 0x000fe40000000f00 */
[----:B------:R-:W-:Y:S02]  /*0eb0*/  MOV R8, 0xed0 ;  /* 0x00000ed000087802 */ /* 0x000fe40000000f00 */
[----:B------:R-:W-:Y:S05]  /*0ec0*/  CALL.REL.NOINC `($__internal_198_$__cuda_sm70_shflsync_bfly_p) ;  /* 0x0000047000007944 */ /* 0x000fea0003c00000 */
[----:B-1----:R-:W-:Y:S01]  /*0ed0*/  FADD.FTZ R10, R18, R14 ;  /* 0x0000000e120a7221 */ /* 0x002fe20000010000 */
[----:B------:R-:W-:Y:S01]  /*0ee0*/  HFMA2.MMA R14, -RZ, RZ, 0, 1.847743988037109375e-06 ;  /* 0x0000001fff0e7435 */ /* 0x000fe200000001ff */
[----:B0-----:R-:W-:Y:S01]  /*0ef0*/  IMAD.MOV.U32 R17, RZ, RZ, 0x10 ;  /* 0x00000010ff117424 */ /* 0x001fe200078e00ff */
[----:B------:R-:W-:Y:S02]  /*0f00*/  MOV R19, 0xffffffff ;  /* 0xffffffff00137802 */ /* 0x000fe40000000f00 */
[----:B------:R-:W-:Y:S02]  /*0f10*/  MOV R18, R10 ;  /* 0x0000000a00127202 */ /* 0x000fe40000000f00 */
[----:B------:R-:W-:Y:S02]  /*0f20*/  MOV R8, 0xf40 ;  /* 0x00000f4000087802 */ /* 0x000fe40000000f00 */
[----:B------:R-:W-:Y:S05]  /*0f30*/  CALL.REL.NOINC `($__internal_198_$__cuda_sm70_shflsync_bfly_p) ;  /* 0x0000040000007944 */ /* 0x000fea0003c00000 */
[----:B0-----:R-:W-:Y:S01]  /*0f40*/  HFMA2.MMA R17, -RZ, RZ, 0, 5.9604644775390625e-08 ;  /* 0x00000001ff117435 */ /* 0x001fe200000001ff */
[----:B-1----:R-:W-:Y:S01]  /*0f50*/  IMAD.MOV.U32 R13, RZ, RZ, R14 ;  /* 0x000000ffff0d7224 */ /* 0x002fe200078e000e */
[----:B------:R-:W-:Y:S01]  /*0f60*/  MOV R18, R15 ;  /* 0x0000000f00127202 */ /* 0x000fe20000000f00 */
[----:B------:R-:W-:Y:S01]  /*0f70*/  IMAD.MOV.U32 R19, RZ, RZ, -0x1 ;  /* 0xffffffffff137424 */ /* 0x000fe200078e00ff */
[----:B------:R-:W-:-:S02]  /*0f80*/  MOV R14, 0x1f ;  /* 0x0000001f000e7802 */ /* 0x000fc40000000f00 */
[----:B------:R-:W-:Y:S02]  /*0f90*/  MOV R8, 0xfb0 ;  /* 0x00000fb000087802 */ /* 0x000fe40000000f00 */
[----:B------:R-:W-:Y:S05]  /*0fa0*/  CALL.REL.NOINC `($__internal_198_$__cuda_sm70_shflsync_bfly_p) ;  /* 0x0000039000007944 */ /* 0x000fea0003c00000 */
[----:B0-----:R-:W-:Y:S01]  /*0fb0*/  HFMA2.MMA R17, -RZ, RZ, 0, 1.1920928955078125e-07 ;  /* 0x00000002ff117435 */ /* 0x001fe200000001ff */
[----:B-1----:R-:W-:Y:S01]  /*0fc0*/  FADD.FTZ R18, R15, R14 ;  /* 0x0000000e0f127221 */ /* 0x002fe20000010000 */
[----:B------:R-:W-:Y:S02]  /*0fd0*/  MOV R14, 0x1f ;  /* 0x0000001f000e7802 */ /* 0x000fe40000000f00 */
[----:B------:R-:W-:Y:S02]  /*0fe0*/  MOV R19, 0xffffffff ;  /* 0xffffffff00137802 */ /* 0x000fe40000000f00 */
[----:B------:R-:W-:Y:S02]  /*0ff0*/  MOV R8, 0x1010 ;  /* 0x0000101000087802 */ /* 0x000fe40000000f00 */
[----:B------:R-:W-:Y:S05]  /*1000*/  CALL.REL.NOINC `($__internal_198_$__cuda_sm70_shflsync_bfly_p) ;  /* 0x0000033000007944 */ /* 0x000fea0003c00000 */
[----:B01----:R-:W-:Y:S01]  /*1010*/  FADD.FTZ R18, R18, R14 ;  /* 0x0000000e12127221 */ /* 0x003fe20000010000 */
[----:B------:R-:W-:Y:S01]  /*1020*/  HFMA2.MMA R14, -RZ, RZ, 0, 1.847743988037109375e-06 ;  /* 0x0000001fff0e7435 */ /* 0x000fe200000001ff */
[----:B------:R-:W-:Y:S01]  /*1030*/  IMAD.MOV.U32 R17, RZ, RZ, 0x4 ;  /* 0x00000004ff117424 */ /* 0x000fe200078e00ff */
[----:B------:R-:W-:Y:S02]  /*1040*/  MOV R19, 0xffffffff ;  /* 0xffffffff00137802 */ /* 0x000fe40000000f00 */
[----:B------:R-:W-:-:S02]  /*1050*/  MOV R8, 0x1070 ;  /* 0x0000107000087802 */ /* 0x000fc40000000f00 */
[----:B------:R-:W-:Y:S05]  /*1060*/  CALL.REL.NOINC `($__internal_198_$__cuda_sm70_shflsync_bfly_p) ;  /* 0x000002d000007944 */ /* 0x000fea0003c00000 */
[----:B0-----:R-:W-:Y:S01]  /*1070*/  HFMA2.MMA R17, -RZ, RZ, 0, 4.76837158203125e-07 ;  /* 0x00000008ff117435 */ /* 0x001fe200000001ff */
[----:B-1----:R-:W-:Y:S01]  /*1080*/  FADD.FTZ R18, R18, R14 ;  /* 0x0000000e12127221 */ /* 0x002fe20000010000 */
[----:B------:R-:W-:Y:S01]  /*1090*/  MOV R19, 0xffffffff ;  /* 0xffffffff00137802 */ /* 0x000fe20000000f00 */
[----:B------:R-:W-:Y:S01]  /*10a0*/  IMAD.MOV.U32 R14, RZ, RZ, 0x1f ;  /* 0x0000001fff0e7424 */ /* 0x000fe200078e00ff */
[----:B------:R-:W-:-:S02]  /*10b0*/  MOV R8, 0x10d0 ;  /* 0x000010d000087802 */ /* 0x000fc40000000f00 */
[----:B------:R-:W-:Y:S05]  /*10c0*/  CALL.REL.NOINC `($__internal_198_$__cuda_sm70_shflsync_bfly_p) ;  /* 0x0000027000007944 */ /* 0x000fea0003c00000 */
[----:B-1----:R-:W-:Y:S01]  /*10d0*/  FADD.FTZ R12, R18, R14 ;  /* 0x0000000e120c7221 */ /* 0x002fe20000010000 */
[----:B0-----:R-:W-:Y:S01]  /*10e0*/  HFMA2.MMA R17, -RZ, RZ, 0, 9.5367431640625e-07 ;  /* 0x00000010ff117435 */ /* 0x001fe200000001ff */
[----:B------:R-:W-:Y:S01]  /*10f0*/  MOV R14, 0x1f ;  /* 0x0000001f000e7802 */ /* 0x000fe20000000f00 */
[----:B------:R-:W-:Y:S01]  /*1100*/  IMAD.MOV.U32 R19, RZ, RZ, -0x1 ;  /* 0xffffffffff137424 */ /* 0x000fe200078e00ff */
[----:B------:R-:W-:-:S02]  /*1110*/  MOV R8, 0x1140 ;  /* 0x0000114000087802 */ /* 0x000fc40000000f00 */
[----:B------:R-:W-:Y:S02]  /*1120*/  MOV R18, R12 ;  /* 0x0000000c00127202 */ /* 0x000fe40000000f00 */
[----:B------:R-:W-:Y:S05]  /*1130*/  CALL.REL.NOINC `($__internal_198_$__cuda_sm70_shflsync_bfly_p) ;  /* 0x0000020000007944 */ /* 0x000fea0003c00000 */
[----:B-1----:R-:W-:Y:S01]  /*1140*/  MOV R15, R14 ;  /* 0x0000000e000f7202 */ /* 0x002fe20000000f00 */
[----:B------:R-:W-:Y:S01]  /*1150*/  HFMA2.MMA R14, -RZ, RZ, 0, 1.847743988037109375e-06 ;  /* 0x0000001fff0e7435 */ /* 0x000fe200000001ff */
[----:B0-----:R-:W-:Y:S01]  /*1160*/  MOV R18, R11 ;  /* 0x0000000b00127202 */ /* 0x001fe20000000f00 */
[----:B------:R-:W-:Y:S01]  /*1170*/  IMAD.MOV.U32 R17, RZ, RZ, 0x1 ;  /* 0x00000001ff117424 */ /* 0x000fe200078e00ff */
[----:B------:R-:W-:Y:S02]  /*1180*/  MOV R19, 0xffffffff ;  /* 0xffffffff00137802 */ /* 0x000fe40000000f00 */
[----:B------:R-:W-:Y:S02]  /*1190*/  MOV R8, 0x11b0 ;  /* 0x000011b000087802 */ /* 0x000fe40000000f00 */
[----:B------:R-:W-:Y:S05]  /*11a0*/  CALL.REL.NOINC `($__internal_198_$__cuda_sm70_shflsync_bfly_p) ;  /* 0x0000019000007944 */ /* 0x000fea0003c00000 */
[----:B0-----:R-:W-:Y:S01]  /*11b0*/  HFMA2.MMA R17, -RZ, RZ, 0, 1.1920928955078125e-07 ;  /* 0x00000002ff117435 */ /* 0x001fe200000001ff */
[----:B-1----:R-:W-:Y:S01]  /*11c0*/  FADD.FTZ R18, R11, R14 ;  /* 0x0000000e0b127221 */ /* 0x002fe20000010000 */
[----:B------:R-:W-:Y:S01]  /*11d0*/  MOV R19, 0xffffffff ;  /* 0xffffffff00137802 */ /* 0x000fe20000000f00 */
[----:B------:R-:W-:Y:S01]  /*11e0*/  IMAD.MOV.U32 R14, RZ, RZ, 0x1f ;  /* 0x0000001fff0e7424 */ /* 0x000fe200078e00ff */
[----:B------:R-:W-:-:S02]  /*11f0*/  MOV R8, 0x1210 ;  /* 0x0000121000087802 */ /* 0x000fc40000000f00 */
[----:B------:R-:W-:Y:S05]  /*1200*/  CALL.REL.NOINC `($__internal_198_$__cuda_sm70_shflsync_bfly_p) ;  /* 0x0000013000007944 */ /* 0x000fea0003c00000 */
[----:B0-----:R-:W-:Y:S01]  /*1210*/  HFMA2.MMA R17, -RZ, RZ, 0, 2.384185791015625e-07 ;  /* 0x00000004ff117435 */ /* 0x001fe200000001ff */
[----:B-1----:R-:W-:Y:S01]  /*1220*/  FADD.FTZ R18, R18, R14 ;  /* 0x0000000e12127221 */ /* 0x002fe20000010000 */
[----:B------:R-:W-:Y:S01]  /*1230*/  MOV R14, 0x1f ;  /* 0x0000001f000e7802 */ /* 0x000fe20000000f00 */
[----:B------:R-:W-:Y:S01]  /*1240*/  IMAD.MOV.U32 R19, RZ, RZ, -0x1 ;  /* 0xffffffffff137424 */ /* 0x000fe200078e00ff */
[----:B------:R-:W-:-:S02]  /*1250*/  MOV R8, 0x1270 ;  /* 0x0000127000087802 */ /* 0x000fc40000000f00 */
[----:B------:R-:W-:Y:S05]  /*1260*/  CALL.REL.NOINC `($__internal_198_$__cuda_sm70_shflsync_bfly_p) ;  /* 0x000000d000007944 */ /* 0x000fea0003c00000 */
[----:B0-----:R-:W-:Y:S01]  /*1270*/  HFMA2.MMA R17, -RZ, RZ, 0, 4.76837158203125e-07 ;  /* 0x00000008ff117435 */ /* 0x001fe200000001ff */
[----:B-1----:R-:W-:Y:S01]  /*1280*/  FADD.FTZ R18, R18, R14 ;  /* 0x0000000e12127221 */ /* 0x002fe20000010000 */
[----:B------:R-:W-:-:S02]  /*1290*/  MOV R14, 0x1f ;  /* 0x0000001f000e7802 */ /* 0x000fc40000000f00 */
[----:B------:R-:W-:Y:S02]  /*12a0*/  MOV R19, 0xffffffff ;  /* 0xffffffff00137802 */ /* 0x000fe40000000f00 */
[----:B------:R-:W-:Y:S02]  /*12b0*/  MOV R8, 0x12d0 ;  /* 0x000012d000087802 */ /* 0x000fe40000000f00 */
[----:B------:R-:W-:Y:S05]  /*12c0*/  CALL.REL.NOINC `($__internal_198_$__cuda_sm70_shflsync_bfly_p) ;  /* 0x0000007000007944 */ /* 0x000fea0003c00000 */
[----:B01----:R-:W-:Y:S01]  /*12d0*/  FADD.FTZ R18, R18, R14 ;  /* 0x0000000e12127221 */ /* 0x003fe20000010000 */
[----:B------:R-:W-:Y:S01]  /*12e0*/  HFMA2.MMA R14, -RZ, RZ, 0, 1.847743988037109375e-06 ;  /* 0x0000001fff0e7435 */ /* 0x000fe200000001ff */
[----:B------:R-:W-:Y:S01]  /*12f0*/  IMAD.MOV.U32 R17, RZ, RZ, 0x10 ;  /* 0x00000010ff117424 */ /* 0x000fe200078e00ff */
[----:B------:R-:W-:Y:S02]  /*1300*/  MOV R19, 0xffffffff ;  /* 0xffffffff00137802 */ /* 0x000fe40000000f00 */
[----:B------:R-:W-:Y:S02]  /*1310*/  MOV R8, 0x1330 ;  /* 0x0000133000087802 */ /* 0x000fe40000000f00 */
[----:B------:R-:W-:Y:S05]  /*1320*/  CALL.REL.NOINC `($__internal_198_$__cuda_sm70_shflsync_bfly_p) ;  /* 0x0000001000007944 */ /* 0x000fea0003c00000 */
[----:B01----:R-:W-:Y:S05]  /*1330*/  BRA `(.L_x_4351) ;  /* 0xfffff82000007947 */ /* 0x003fea000383ffff */
        .weak           $__internal_198_$__cuda_sm70_shflsync_bfly_p
        .type           $__internal_198_$__cuda_sm70_shflsync_bfly_p,@function
        .size           $__internal_198_$__cuda_sm70_shflsync_bfly_p,(.L_x_4578 - $__internal_198_$__cuda_sm70_shflsync_bfly_p)
$__internal_198_$__cuda_sm70_shflsync_bfly_p:
[----:B------:R-:W-:Y:S01]  /*1340*/  HFMA2.MMA R9, -RZ, RZ, 0, 0 ;  /* 0x00000000ff097435 */ /* 0x000fe200000001ff */
[----:B------:R-:W-:Y:S04]  /*1350*/  WARPSYNC R19 ;  /* 0x0000001300007348 */ /* 0x000fe80003800000 */
[----:B------:R0:W1:Y:S01]  /*1360*/  SHFL.BFLY PT, R14, R18, R17, R14 ;  /* 0x0c000011120e7389 */ /* 0x00006200000e000e */
[----:B------:R-:W-:Y:S05]  /*1370*/  RET.REL.NODEC R8 `(_ZN10layer_norm22ln_bwd_finalize_kernelINS_22Kernel_traits_finalizeILj256EfffffjLb1ELj1024ELj4ENS_18Kernel_traits_baseILj256EfffffjLj1024EEEEELb1ELb1EEEvNS_9BwdParamsE) ;  /* 0xffffec8008007950 */ /* 0x000fea0003c3ffff */
.L_x_4352:
        /* <DEDUP_REMOVED lines=16> */
.L_x_4578:


//--------------------- .text._ZN10layer_norm13ln_bwd_kernelINS_13Kernel_traitsIfffffjLj256ELj1ELj4ELj1ELj16ENS_18Kernel_traits_baseILj256EfffffjLj128EEEEELb1ELb1ELb1ELb1EEEvNS_9BwdParamsE --------------------------
	.section	.text._ZN10layer_norm13ln_bwd_kernelINS_13Kernel_traitsIfffffjLj256ELj1ELj4ELj1ELj16ENS_18Kernel_traits_baseILj256EfffffjLj128EEEEELb1ELb1ELb1ELb1EEEvNS_9BwdParamsE,"ax",@progbits
	.sectioninfo	@"SHI_REGISTERS=96"
	.align	128
        .global         _ZN10layer_norm13ln_bwd_kernelINS_13Kernel_traitsIfffffjLj256ELj1ELj4ELj1ELj16ENS_18Kernel_traits_baseILj256EfffffjLj128EEEEELb1ELb1ELb1ELb1EEEvNS_9BwdParamsE
        .type           _ZN10layer_norm13ln_bwd_kernelINS_13Kernel_traitsIfffffjLj256ELj1ELj4ELj1ELj16ENS_18Kernel_traits_baseILj256EfffffjLj128EEEEELb1ELb1ELb1ELb1EEEvNS_9BwdParamsE,@function
        .size           _ZN10layer_norm13ln_bwd_kernelINS_13Kernel_traitsIfffffjLj256ELj1ELj4ELj1ELj16ENS_18Kernel_traits_baseILj256EfffffjLj128EEEEELb1ELb1ELb1ELb1EEEvNS_9BwdParamsE,(.L_x_4579 - _ZN10layer_norm13ln_bwd_kernelINS_13Kernel_traitsIfffffjLj256ELj1ELj4ELj1ELj16ENS_18Kernel_traits_baseILj256EfffffjLj128EEEEELb1ELb1ELb1ELb1EEEvNS_9BwdParamsE)
        .other          _ZN10layer_norm13ln_bwd_kernelINS_13Kernel_traitsIfffffjLj256ELj1ELj4ELj1ELj16ENS_18Kernel_traits_baseILj256EfffffjLj128EEEEELb1ELb1ELb1ELb1EEEvNS_9BwdParamsE,@"STO_CUDA_ENTRY STV_DEFAULT"
_ZN10layer_norm13ln_bwd_kernelINS_13Kernel_traitsIfffffjLj256ELj1ELj4ELj1ELj16ENS_18Kernel_traits_baseILj256EfffffjLj128EEEEELb1ELb1ELb1ELb1EEEvNS_9BwdParamsE:
.text._ZN10layer_norm13ln_bwd_kernelINS_13Kernel_traitsIfffffjLj256ELj1ELj4ELj1ELj16ENS_18Kernel_traits_baseILj256EfffffjLj128EEEEELb1ELb1ELb1ELb1EEEvNS_9BwdParamsE:
        /* <DEDUP_REMOVED lines=21> */
.L_x_4353:
[----:B------:R-:W0:Y:S01]  /*0150*/  LDC.U8 R93, c[0x0][0x1f0] ;  /* 0x00007c00ff5d7b82 */ /* 0x000e220000000000 */
[----:B------:R-:W-:-:S04]  /*0160*/  SHF.L.U32 R0, R92, 0x4, RZ ;  /* 0x000000045c007819 */ /* 0x000fc800000006ff */
[----:B------:R-:W-:-:S04]  /*0170*/  LOP3.LUT R0, R0, 0x1f0, RZ, 0xc0, !PT ;  /* 0x000001f000007812 */ /* 0x000fc800078ec0ff */
[C---:B------:R-:W-:Y:S02]  /*0180*/  IADD3 R20, P0, R0.reuse, c[0x0][0x1b0], RZ ;  /* 0x00006c0000147a10 */ /* 0x040fe40007f1e0ff */
[----:B------:R-:W-:Y:S02]  /*0190*/  IADD3 R22, P1, R0, c[0x0][0x1c8], RZ ;  /* 0x0000720000167a10 */ /* 0x000fe40007f3e0ff */
[----:B------:R-:W-:Y:S02]  /*01a0*/  IADD3.X R21, RZ, c[0x0][0x1b4], RZ, P0, !PT ;  /* 0x00006d00ff157a10 */ /* 0x000fe400007fe4ff */
[----:B------:R-:W-:Y:S01]  /*01b0*/  IADD3.X R23, RZ, c[0x0][0x1cc], RZ, P1, !PT ;  /* 0x00007300ff177a10 */ /* 0x000fe20000ffe4ff */
        /* <DEDUP_REMOVED lines=12> */
[----:B------:R-:W-:-:S02]  /*0280*/  CS2R R24, SRZ ;  /* 0x0000000000187805 */ /* 0x000fc4000001ff00 */
[----:B------:R2:W5:Y:S01]  /*0290*/  LDG.E.128 R4, [R22.64+0x200] ;  /* 0x0002000416047981 */ /* 0x000562000c1e1d00 */
[----:B-1----:R-:W-:Y:S01]  /*02a0*/  CS2R R20, SRZ ;  /* 0x0000000000147805 */ /* 0x002fe2000001ff00 */
[----:B0-2---:R-:W-:Y:S02]  /*02b0*/  CS2R R22, SRZ ;  /* 0x0000000000167805 */ /* 0x005fe4000001ff00 */
.L_x_4376:
[----:B------:R-:W-:-:S10]  /*02c0*/  HFMA2.MMA R89, -RZ, RZ, 0, 2.384185791015625e-07 ;  /* 0x00000004ff597435 */ /* 0x000fd400000001ff */
[----:B------:R-:W-:-:S05]  /*02d0*/  IMAD.WIDE R68, R2, R89, c[0x0][0x1d8] ;  /* 0x0000760002447625 */ /* 0x000fca00078e0259 */
[----:B------:R0:W2:Y:S01]  /*02e0*/  LDG.E R70, [R68.64] ;  /* 0x0000000444467981 */ /* 0x0000a2000c1e1900 */
[C---:B------:R-:W-:Y:S02]  /*02f0*/  IMAD R3, R2.reuse, c[0x0][0x168], RZ ;  /* 0x00005a0002037a24 */ /* 0x040fe400078e02ff */
[----:B------:R-:W-:-:S03]  /*0300*/  IMAD.WIDE R80, R2, R89, c[0x0][0x1d0] ;  /* 0x0000740002507625 */ /* 0x000fc600078e0259 */
[----:B------:R-:W-:-:S03]  /*0310*/  SHF.R.S32.HI R76, RZ, 0x1f, R3 ;  /* 0x0000001fff4c7819 */ /* 0x000fc60000011403 */
[----:B-----5:R1:W5:Y:S01]  /*0320*/  LDG.E R80, [R80.64] ;  /* 0x0000000450507981 */ /* 0x020362000c1e1900 */
[----:B0-----:R-:W-:Y:S01]  /*0330*/  IMAD.WIDE R68, R2, R89, c[0x0][0x1a8] ;  /* 0x00006a0002447625 */ /* 0x001fe200078e0259 */
[----:B------:R-:W-:-:S04]  /*0340*/  LEA.HI R3, R76, R3, RZ, 0x2 ;  /* 0x000000034c037211 */ /* 0x000fc800078f10ff */
[----:B------:R0:W5:Y:S02]  /*0350*/  LDG.E R0, [R68.64] ;  /* 0x0000000444007981 */ /* 0x000164000c1e1900 */
[----:B0-----:R-:W-:-:S04]  /*0360*/  LOP3.LUT R68, R92, 0x1f, RZ, 0xc0, !PT ;  /* 0x0000001f5c447812 */ /* 0x001fc800078ec0ff */
[----:B------:R-:W-:Y:S02]  /*0370*/  LEA.HI.SX32 R3, R3, R68, 0x1e ;  /* 0x0000004403037211 */ /* 0x000fe400078ff2ff */
[----:B-1----:R-:W-:Y:S02]  /*0380*/  MOV R81, 0x10 ;  /* 0x0000001000517802 */ /* 0x002fe40000000f00 */
[C---:B------:R-:W-:Y:S01]  /*0390*/  IADD3 R88, R3.reuse, 0x20, RZ ;  /* 0x0000002003587810 */ /* 0x040fe20007ffe0ff */
[----:B------:R-:W-:Y:S02]  /*03a0*/  BSSY B0, `(.L_x_4355) ;  /* 0x000006f000007945 */ /* 0x000fe40003800000 */
[----:B------:R-:W-:-:S04]  /*03b0*/  IMAD.WIDE.U32 R76, R3, R81, c[0x0][0x218] ;  /* 0x00008600034c7625 */ /* 0x000fc800078e0051 */
[----:B------:R-:W-:Y:S01]  /*03c0*/  IMAD.WIDE.U32 R84, R88, R81, c[0x0][0x218] ;  /* 0x0000860058547625 */ /* 0x000fe200078e0051 */
[----:B--2---:R-:W-:-:S13]  /*03d0*/  ISETP.GT.AND P3, PT, R70, RZ, PT ;  /* 0x000000ff4600720c */ /* 0x004fda0003f64270 */
[----:B------:R-:W-:Y:S05]  /*03e0*/  @P3 BRA `(.L_x_4356) ;  /* 0x0000011000003947 */ /* 0x000fea0003800000 */
[----:B-----5:R-:W-:-:S13]  /*03f0*/  ISETP.GE.AND P0, PT, R80, 0x1, PT ;  /* 0x000000015000780c */ /* 0x020fda0003f06270 */
[----:B------:R-:W-:-:S05]  /*0400*/  @P0 IADD3 R69, R80, -0x1, RZ ;  /* 0xffffffff50450810 */ /* 0x000fca0007ffe0ff */
[----:B------:R-:W-:-:S05]  /*0410*/  @P0 IMAD R69, R69, c[0x0][0x168], RZ ;  /* 0x00005a0045450a24 */ /* 0x000fca00078e02ff */
[----:B------:R-:W-:-:S04]  /*0420*/  @P0 SHF.R.S32.HI R70, RZ, 0x1f, R69 ;  /* 0x0000001fff460819 */ /* 0x000fc80000011445 */
[----:B------:R-:W-:Y:S02]  /*0430*/  @P0 LEA.HI R69, R70, R69, RZ, 0x2 ;  /* 0x0000004546450211 */ /* 0x000fe400078f10ff */
[----:B------:R-:W-:Y:S02]  /*0440*/  CS2R R70, SRZ ;  /* 0x0000000000467805 */ /* 0x000fe4000001ff00 */
[----:B------:R-:W-:Y:S02]  /*0450*/  @P0 LEA.HI.SX32 R70, R69, R68, 0x1e ;  /* 0x0000004445460211 */ /* 0x000fe400078ff2ff */
[----:B------:R-:W-:-:S04]  /*0460*/  ISETP.NE.U32.AND P0, PT, RZ, c[0x0][0x218], PT ;  /* 0x00008600ff007a0c */ /* 0x000fc80003f05070 */
[----:B------:R-:W-:-:S13]  /*0470*/  ISETP.NE.AND.EX P0, PT, RZ, c[0x0][0x21c], PT, P0 ;  /* 0x00008700ff007a0c */ /* 0x000fda0003f05300 */
[----:B------:R0:W5:Y:S04]  /*0480*/  @P0 LDG.E.128 R44, [R76.64] ;  /* 0x000000044c2c0981 */ /* 0x000168000c1e1d00 */
[----:B------:R0:W5:Y:S01]  /*0490*/  @P0 LDG.E.128 R48, [R84.64] ;  /* 0x0000000454300981 */ /* 0x000162000c1e1d00 */
[C---:B------:R-:W-:Y:S01]  /*04a0*/  IMAD.WIDE.U32 R68, R70.reuse, R89, c[0x0][0x190] ;  /* 0x0000640046447625 */ /* 0x040fe200078e0059 */
[----:B------:R-:W-:-:S04]  /*04b0*/  IADD3 R70, R70, 0x20, RZ ;  /* 0x0000002046467810 */ /* 0x000fc80007ffe0ff */
[----:B------:R1:W5:Y:S02]  /*04c0*/  LDG.E R81, [R68.64] ;  /* 0x0000000444517981 */ /* 0x000364000c1e1900 */
[----:B-1----:R-:W-:Y:S01]  /*04d0*/  IMAD.WIDE.U32 R68, R70, R89, c[0x0][0x190] ;  /* 0x0000640046447625 */ /* 0x002fe200078e0059 */
[----:B------:R-:W-:Y:S01]  /*04e0*/  MOV R70, RZ ;  /* 0x000000ff00467202 */ /* 0x000fe20000000f00 */
[----:B------:R-:W-:Y:S05]  /*04f0*/  BRA `(.L_x_4357) ;  /* 0x0000059000007947 */ /* 0x000fea0003800000 */
.L_x_4356:
[----:B-----5:R-:W-:Y:S01]  /*0500*/  ISETP.GE.AND P1, PT, R80, 0x1, PT ;  /* 0x000000015000780c */ /* 0x020fe20003f26270 */
[----:B------:R-:W-:Y:S01]  /*0510*/  IMAD.WIDE R72, R2, R89, c[0x0][0x1a0] ;  /* 0x0000680002487625 */ /* 0x000fe200078e0259 */
[----:B------:R-:W-:Y:S02]  /*0520*/  IADD3 R70, R70, -0x1, RZ ;  /* 0xffffffff46467810 */ /* 0x000fe40007ffe0ff */
[----:B------:R-:W-:Y:S02]  /*0530*/  ISETP.NE.U32.AND P0, PT, RZ, c[0x0][0x218], PT ;  /* 0x00008600ff007a0c */ /* 0x000fe40003f05070 */
[----:B------:R0:W2:Y:S01]  /*0540*/  LDG.E R83, [R72.64] ;  /* 0x0000000448537981 */ /* 0x0000a2000c1e1900 */
[----:B------:R-:W-:-:S06]  /*0550*/  IMAD R70, R70, c[0x0][0x168], RZ ;  /* 0x00005a0046467a24 */ /* 0x000fcc00078e02ff */
        /* <DEDUP_REMOVED lines=9> */
[-C--:B0-----:R-:W-:Y:S01]  /*05f0*/  IMAD.WIDE.U32 R72, R78, R81.reuse, c[0x0][0x208] ;  /* 0x000082004e487625 */ /* 0x081fe200078e0051 */
        /* <DEDUP_REMOVED lines=11> */
[----:B-1----:R-:W-:-:S05]  /*06b0*/  IMAD.WIDE.U32 R84, R82, R89, c[0x0][0x190] ;  /* 0x0000640052547625 */ /* 0x002fca00078e0059 */
[----:B------:R0:W5:Y:S01]  /*06c0*/  LDG.E R81, [R84.64] ;  /* 0x0000000454517981 */ /* 0x000162000c1e1900 */
[----:B------:R-:W-:-:S04]  /*06d0*/  ISETP.NE.AND P0, PT, R93, RZ, PT ;  /* 0x000000ff5d00720c */ /* 0x000fc80003f05270 */
[----:B--2---:R-:W-:-:S05]  /*06e0*/  FSEL R83, R83, RZ, !P0 ;  /* 0x000000ff53537208 */ /* 0x004fca0004000000 */
[----:B---3--:R-:W-:-:S04]  /*06f0*/  FADD.FTZ R64, -R83, R64 ;  /* 0x0000004053407221 */ /* 0x008fc80000010100 */
[----:B------:R-:W-:Y:S02]  /*0700*/  FMUL.FTZ R64, R0, R64 ;  /* 0x0000004000407220 */ /* 0x000fe40000410000 */
[C---:B------:R-:W-:Y:S02]  /*0710*/  FADD.FTZ R90, -R83.reuse, R65 ;  /* 0x00000041535a7221 */ /* 0x040fe40000010100 */
[----:B----4-:R-:W-:Y:S02]  /*0720*/  FFMA.FTZ R20, R72, R64, R20 ;  /* 0x0000004048147223 */ /* 0x010fe40000010014 */
[----:B------:R-:W-:Y:S02]  /*0730*/  FADD.FTZ R28, R28, R72 ;  /* 0x000000481c1c7221 */ /* 0x000fe40000010000 */
[----:B------:R-:W-:Y:S02]  /*0740*/  FMUL.FTZ R72, R16, R72 ;  /* 0x0000004810487220 */ /* 0x000fe40000410000 */
[----:B------:R-:W-:-:S02]  /*0750*/  FADD.FTZ R86, -R83, R67 ;  /* 0x0000004353567221 */ /* 0x000fc40000010100 */
[C---:B------:R-:W-:Y:S02]  /*0760*/  FADD.FTZ R87, -R83.reuse, R66 ;  /* 0x0000004253577221 */ /* 0x040fe40000010100 */
[C---:B------:R-:W-:Y:S02]  /*0770*/  FADD.FTZ R67, -R83.reuse, R70 ;  /* 0x0000004653437221 */ /* 0x040fe40000010100 */
[----:B------:R-:W-:Y:S02]  /*0780*/  FADD.FTZ R66, -R83, R69 ;  /* 0x0000004553427221 */ /* 0x000fe40000010100 */
[----:B------:R-:W-:Y:S02]  /*0790*/  FMUL.FTZ R91, R17, R73 ;  /* 0x00000049115b7220 */ /* 0x000fe40000410000 */
[----:B------:R-:W-:Y:S02]  /*07a0*/  FADD.FTZ R70, RZ, R72 ;  /* 0x00000048ff467221 */ /* 0x000fe40000010000 */
[----:B------:R-:W-:-:S02]  /*07b0*/  FMUL.FTZ R90, R0, R90 ;  /* 0x0000005a005a7220 */ /* 0x000fc40000410000 */
[----:B------:R-:W-:Y:S02]  /*07c0*/  FFMA.FTZ R69, R64, R72, RZ ;  /* 0x0000004840457223 */ /* 0x000fe400000100ff */
[C---:B------:R-:W-:Y:S01]  /*07d0*/  FADD.FTZ R65, -R83.reuse, R68 ;  /* 0x0000004453417221 */ /* 0x040fe20000010100 */
[----:B------:R-:W-:Y:S01]  /*07e0*/  IADD3 R68, R82, 0x20, RZ ;  /* 0x0000002052447810 */ /* 0x000fe20007ffe0ff */
[----:B------:R-:W-:Y:S02]  /*07f0*/  FADD.FTZ R71, -R83, R71 ;  /* 0x0000004753477221 */ /* 0x000fe40000010100 */
[----:B------:R-:W-:Y:S02]  /*0800*/  FMUL.FTZ R86, R0, R86 ;  /* 0x0000005600567220 */ /* 0x000fe40000410000 */
[----:B------:R-:W-:Y:S02]  /*0810*/  FMUL.FTZ R83, R18, R74 ;  /* 0x0000004a12537220 */ /* 0x000fe40000410000 */
[----:B------:R-:W-:-:S02]  /*0820*/  FADD.FTZ R70, R70, R91 ;  /* 0x0000005b46467221 */ /* 0x000fc40000010000 */
[----:B------:R-:W-:Y:S02]  /*0830*/  FMUL.FTZ R87, R0, R87 ;  /* 0x0000005700577220 */ /* 0x000fe40000410000 */
        /* <DEDUP_REMOVED lines=8> */
[----:B------:R-:W-:Y:S02]  /*08c0*/  FFMA.FTZ R22, R74, R87, R22 ;  /* 0x000000574a167223 */ /* 0x000fe40000010016 */
[----:B------:R-:W-:Y:S02]  /*08d0*/  FADD.FTZ R30, R30, R74 ;  /* 0x0000004a1e1e7221 */ /* 0x000fe40000010000 */
[----:B------:R-:W-:-:S02]  /*08e0*/  FMUL.FTZ R73, R0, R71 ;  /* 0x0000004700497220 */ /* 0x000fc40000410000 */
[----:B------:R-:W-:Y:S02]  /*08f0*/  FMUL.FTZ R74, R12, R76 ;  /* 0x0000004c0c4a7220 */ /* 0x000fe40000410000 */
[----:B------:R-:W-:Y:S02]  /*0900*/  FADD.FTZ R71, R70, R75 ;  /* 0x0000004b46477221 */ /* 0x000fe40000010000 */
[----:B------:R-:W-:Y:S02]  /*0910*/  FMUL.FTZ R65, R0, R65 ;  /* 0x0000004100417220 */ /* 0x000fe40000410000 */
[----:B------:R-:W-:Y:S02]  /*0920*/  FFMA.FTZ R70, R86, R75, R69 ;  /* 0x0000004b56467223 */ /* 0x000fe40000010045 */
[----:B------:R-:W-:Y:S02]  /*0930*/  FMUL.FTZ R67, R0, R67 ;  /* 0x0000004300437220 */ /* 0x000fe40000410000 */
[----:B------:R-:W-:-:S02]  /*0940*/  FMUL.FTZ R82, R13, R77 ;  /* 0x0000004d0d527220 */ /* 0x000fc40000410000 */
[----:B------:R-:W-:Y:S02]  /*0950*/  FADD.FTZ R69, R71, R74 ;  /* 0x0000004a47457221 */ /* 0x000fe40000010000 */
[----:B------:R-:W-:Y:S02]  /*0960*/  FMUL.FTZ R66, R0, R66 ;  /* 0x0000004200427220 */ /* 0x000fe40000410000 */
        /* <DEDUP_REMOVED lines=13> */
[----:B------:R-:W-:Y:S02]  /*0a40*/  FADD.FTZ R71, R70, R79 ;  /* 0x0000004f46477221 */ /* 0x000fe40000010000 */
[----:B------:R-:W-:Y:S02]  /*0a50*/  FFMA.FTZ R25, R77, R66, R25 ;  /* 0x000000424d197223 */ /* 0x000fe40000010019 */
[----:B------:R-:W-:-:S02]  /*0a60*/  FADD.FTZ R33, R33, R77 ;  /* 0x0000004d21217221 */ /* 0x000fc40000010000 */
[----:B------:R-:W-:-:S04]  /*0a70*/  IMAD.WIDE.U32 R68, R68, R89, c[0x0][0x190] ;  /* 0x0000640044447625 */ /* 0x000fc800078e0059 */
[----:B------:R-:W-:Y:S02]  /*0a80*/  FFMA.FTZ R70, R73, R79, R76 ;  /* 0x0000004f49467223 */ /* 0x000fe4000001004c */
.L_x_4357:
[----:B0-----:R-:W-:Y:S05]  /*0a90*/  BSYNC B0 ;  /* 0x0000000000007941 */ /* 0x001fea0003800000 */
.L_x_4355:
[----:B------:R0:W5:Y:S01]  /*0aa0*/  LDG.E R84, [R68.64] ;  /* 0x0000000444547981 */ /* 0x000162000c1e1900 */
[----:B------:R-:W-:Y:S05]  /*0ab0*/  BRA.DIV ~URZ, `(.L_x_4358) ;  /* 0x000013727f007947 */ /* 0x000fea000b800000 */
[----:B------:R1:W2:Y:S02]  /*0ac0*/  SHFL.BFLY PT, R77, R71, 0x1, 0x1f ;  /* 0x0c201f00474d7f89 */ /* 0x0002a400000e0000 */
.L_x_4377:
        /* <DEDUP_REMOVED lines=18> */
.L_x_4378:
[----:B------:R-:W-:Y:S01]  /*0bf0*/  ISETP.GE.AND P4, PT, R80, 0x1, PT ;  /* 0x000000015000780c */ /* 0x000fe20003f86270 */
[----:B--2---:R-:W-:Y:S02]  /*0c00*/  FADD.FTZ R85, R69, R70 ;  /* 0x0000004645557221 */ /* 0x004fe40000010000 */
[----:B-1----:R-:W-:-:S10]  /*0c10*/  FADD.FTZ R77, R77, R71 ;  /* 0x000000474d4d7221 */ /* 0x002fd40000010000 */
[----:B------:R-:W-:Y:S02]  /*0c20*/  @P4 IADD3 R80, R80, -0x1, RZ ;  /* 0xffffffff50504810 */ /* 0x000fe40007ffe0ff */
[----:B------:R-:W-:-:S03]  /*0c30*/  @P4 LOP3.LUT R68, R92, 0x1f, RZ, 0xc0, !PT ;  /* 0x0000001f5c444812 */ /* 0x000fc600078ec0ff */
[----:B------:R-:W-:-:S05]  /*0c40*/  @P4 IMAD R80, R80, c[0x0][0x168], RZ ;  /* 0x00005a0050504a24 */ /* 0x000fca00078e02ff */
[----:B------:R-:W-:-:S04]  /*0c50*/  @P4 SHF.R.S32.HI R69, RZ, 0x1f, R80 ;  /* 0x0000001fff454819 */ /* 0x000fc80000011450 */
[----:B------:R-:W-:Y:S01]  /*0c60*/  @P4 LEA.HI R69, R69, R80, RZ, 0x2 ;  /* 0x0000005045454211 */ /* 0x000fe200078f10ff */
[----:B------:R-:W-:Y:S01]  /*0c70*/  HFMA2.MMA R80, -RZ, RZ, 0, 0 ;  /* 0x00000000ff507435 */ /* 0x000fe200000001ff */
[----:B------:R-:W-:-:S05]  /*0c80*/  @!P3 ISETP.NE.U32.AND P0, PT, RZ, c[0x0][0x218], PT ;  /* 0x00008600ff00ba0c */ /* 0x000fca0003f05070 */
[----:B------:R-:W-:Y:S02]  /*0c90*/  @P4 LEA.HI.SX32 R80, R69, R68, 0x1e ;  /* 0x0000004445504211 */ /* 0x000fe400078ff2ff */
[----:B------:R-:W-:Y:S01]  /*0ca0*/  @P4 MOV R69, 0x10 ;  /* 0x0000001000454802 */ /* 0x000fe20000000f00 */
[----:B------:R-:W-:Y:S01]  /*0cb0*/  FMUL.FTZ R77, R77, c[0x0][0x1e0] ;  /* 0x000078004d4d7a20 */ /* 0x000fe20000410000 */
[----:B------:R-:W-:-:S03]  /*0cc0*/  ISETP.NE.AND P1, PT, R93, RZ, PT ;  /* 0x000000ff5d00720c */ /* 0x000fc60003f25270 */
[----:B------:R-:W-:Y:S01]  /*0cd0*/  @P4 IMAD.WIDE.U32 R68, R80, R69, c[0x0][0x170] ;  /* 0x00005c0050444625 */ /* 0x000fe200078e0045 */
[----:B------:R-:W-:Y:S01]  /*0ce0*/  @!P3 ISETP.NE.AND.EX P0, PT, RZ, c[0x0][0x21c], PT, P0 ;  /* 0x00008700ff00ba0c */ /* 0x000fe20003f05300 */
[----:B------:R-:W-:Y:S01]  /*0cf0*/  BSSY B0, `(.L_x_4360) ;  /* 0x000000c000007945 */ /* 0x000fe20003800000 */
[----:B------:R-:W-:Y:S01]  /*0d00*/  FSEL R89, R77, RZ, !P1 ;  /* 0x000000ff4d597208 */ /* 0x000fe20004800000 */
[----:B------:R-:W-:Y:S01]  /*0d10*/  FMUL.FTZ R85, R85, c[0x0][0x1e0] ;  /* 0x0000780055557a20 */ /* 0x000fe20000410000 */
[----:B------:R1:W5:Y:S02]  /*0d20*/  @P4 LDG.E.128 R52, [R68.64] ;  /* 0x0000000444344981 */ /* 0x000364000c1e1d00 */
        /* <DEDUP_REMOVED lines=8> */
.L_x_4361:
[----:B------:R-:W-:Y:S05]  /*0db0*/  BSYNC B0 ;  /* 0x0000000000007941 */ /* 0x000fea0003800000 */
.L_x_4360:
[----:B------:R-:W-:Y:S01]  /*0dc0*/  @P4 FMUL.FTZ R68, R69, c[0x0][0x1ec] ;  /* 0x00007b0045444a20 */ /* 0x000fe20000410000 */
[----:B------:R-:W-:Y:S01]  /*0dd0*/  @P4 LOP3.LUT P1, RZ, R81, 0xff, RZ, 0xc0, !PT ;  /* 0x000000ff51ff4812 */ /* 0x000fe2000782c0ff */
[----:B------:R-:W-:Y:S01]  /*0de0*/  BSSY B0, `(.L_x_4362) ;  /* 0x0000011000007945 */ /* 0x000fe20003800000 */
[----:B------:R-:W-:Y:S01]  /*0df0*/  @!P3 ISETP.NE.U32.AND P0, PT, RZ, c[0x0][0x218], PT ;  /* 0x00008600ff00ba0c */ /* 0x000fe20003f05070 */
[----:B0-----:R-:W-:-:S03]  /*0e00*/  @P4 FMUL.FTZ R71, R68, c[0x0][0x1e8] ;  /* 0x00007a0044474a20 */ /* 0x001fc60000410000 */
[----:B------:R-:W-:Y:S01]  /*0e10*/  @!P3 ISETP.NE.AND.EX P0, PT, RZ, c[0x0][0x21c], PT, P0 ;  /* 0x00008700ff00ba0c */ /* 0x000fe20003f05300 */
[-C--:B------:R-:W-:Y:S02]  /*0e20*/  @P4 FMUL.FTZ R68, R52, R71.reuse ;  /* 0x0000004734444220 */ /* 0x080fe40000410000 */
[----:B------:R-:W-:Y:S01]  /*0e30*/  @P4 FMUL.FTZ R71, R8, R71 ;  /* 0x0000004708474220 */ /* 0x000fe20000410000 */
[----:B------:R-:W-:Y:S02]  /*0e40*/  @!P3 FSEL R70, R45, RZ, P0 ;  /* 0x000000ff2d46b208 */ /* 0x000fe40000000000 */
[----:B------:R-:W-:Y:S02]  /*0e50*/  @P4 FSEL R77, R68, RZ, P1 ;  /* 0x000000ff444d4208 */ /* 0x000fe40000800000 */
[----:B------:R-:W-:-:S03]  /*0e60*/  @P4 SEL R56, R71, RZ, P1 ;  /* 0x000000ff47384207 */ /* 0x000fc60000800000 */
[----:B------:R-:W-:Y:S01]  /*0e70*/  @P4 FADD.FTZ R36, R36, R77 ;  /* 0x0000004d24244221 */ /* 0x000fe20000010000 */
[----:B------:R-:W-:Y:S05]  /*0e80*/  @!P3 BRA `(.L_x_4363) ;  /* 0x000000600000b947 */ /* 0x000fea0003800000 */
[----:B------:R-:W-:Y:S01]  /*0e90*/  ISETP.NE.U32.AND P0, PT, RZ, c[0x0][0x218], PT ;  /* 0x00008600ff007a0c */ /* 0x000fe20003f05070 */
[----:B------:R-:W-:-:S03]  /*0ea0*/  FFMA.FTZ R68, R90, R85, R89 ;  /* 0x000000555a447223 */ /* 0x000fc60000010059 */
[----:B------:R-:W-:Y:S01]  /*0eb0*/  ISETP.NE.AND.EX P0, PT, RZ, c[0x0][0x21c], PT, P0 ;  /* 0x00008700ff007a0c */ /* 0x000fe20003f05300 */
[----:B------:R-:W-:-:S04]  /*0ec0*/  FADD.FTZ R71, R91, -R68 ;  /* 0x800000445b477221 */ /* 0x000fc80000010000 */
[----:B------:R-:W-:-:S08]  /*0ed0*/  FMUL.FTZ R70, R0, R71 ;  /* 0x0000004700467220 */ /* 0x000fd00000410000 */
[----:B------:R-:W-:Y:S02]  /*0ee0*/  @P0 FADD.FTZ R70, R45, R70 ;  /* 0x000000462d460221 */ /* 0x000fe40000010000 */
.L_x_4363:
[----:B------:R-:W-:Y:S05]  /*0ef0*/  BSYNC B0 ;  /* 0x0000000000007941 */ /* 0x000fea0003800000 */
.L_x_4362:
[----:B------:R-:W-:Y:S01]  /*0f00*/  @P4 FMUL.FTZ R68, R70, c[0x0][0x1ec] ;  /* 0x00007b0046444a20 */ /* 0x000fe20000410000 */
[----:B------:R-:W-:Y:S01]  /*0f10*/  @P4 LOP3.LUT P1, RZ, R81, 0xff00, RZ, 0xc0, !PT ;  /* 0x0000ff0051ff4812 */ /* 0x000fe2000782c0ff */
[----:B------:R-:W-:Y:S01]  /*0f20*/  BSSY B0, `(.L_x_4364) ;  /* 0x0000011000007945 */ /* 0x000fe20003800000 */
[----:B------:R-:W-:Y:S01]  /*0f30*/  @!P3 ISETP.NE.U32.AND P0, PT, RZ, c[0x0][0x218], PT ;  /* 0x00008600ff00ba0c */ /* 0x000fe20003f05070 */
[----:B------:R-:W-:-:S03]  /*0f40*/  @P4 FMUL.FTZ R68, R68, c[0x0][0x1e8] ;  /* 0x00007a0044444a20 */ /* 0x000fc60000410000 */
[----:B------:R-:W-:Y:S01]  /*0f50*/  @!P3 ISETP.NE.AND.EX P0, PT, RZ, c[0x0][0x21c], PT, P0 ;  /* 0x00008700ff00ba0c */ /* 0x000fe20003f05300 */
[-C--:B------:R-:W-:Y:S02]  /*0f60*/  @P4 FMUL.FTZ R71, R53, R68.reuse ;  /* 0x0000004435474220 */ /* 0x080fe40000410000 */
[----:B------:R-:W-:-:S03]  /*0f70*/  @P4 FMUL.FTZ R68, R9, R68 ;  /* 0x0000004409444220 */ /* 0x000fc60000410000 */
[----:B------:R-:W-:Y:S02]  /*0f80*/  @P4 FSEL R76, R71, RZ, P1 ;  /* 0x000000ff474c4208 */ /* 0x000fe40000800000 */
[----:B------:R-:W-:Y:S02]  /*0f90*/  @P4 SEL R57, R68, RZ, P1 ;  /* 0x000000ff44394207 */ /* 0x000fe40000800000 */
[----:B------:R-:W-:Y:S01]  /*0fa0*/  @!P3 FSEL R71, R46, RZ, P0 ;  /* 0x000000ff2e47b208 */ /* 0x000fe20000000000 */
        /* <DEDUP_REMOVED lines=8> */
.L_x_4365:
[----:B------:R-:W-:Y:S05]  /*1030*/  BSYNC B0 ;  /* 0x0000000000007941 */ /* 0x000fea0003800000 */
.L_x_4364:
[----:B------:R-:W-:Y:S01]  /*1040*/  @P4 FMUL.FTZ R68, R71, c[0x0][0x1ec] ;  /* 0x00007b0047444a20 */ /* 0x000fe20000410000 */
[C---:B------:R-:W-:Y:S01]  /*1050*/  @P4 LOP3.LUT P0, RZ, R81.reuse, 0xff0000, RZ, 0xc0, !PT ;  /* 0x00ff000051ff4812 */ /* 0x040fe2000780c0ff */
[----:B------:R-:W-:Y:S01]  /*1060*/  BSSY B0, `(.L_x_4366) ;  /* 0x0000012000007945 */ /* 0x000fe20003800000 */
[----:B------:R-:W-:Y:S01]  /*1070*/  @P4 LOP3.LUT P1, RZ, R81, 0xff000000, RZ, 0xc0, !PT ;  /* 0xff00000051ff4812 */ /* 0x000fe2000782c0ff */
[----:B------:R-:W-:-:S04]  /*1080*/  @P4 FMUL.FTZ R77, R68, c[0x0][0x1e8] ;  /* 0x00007a00444d4a20 */ /* 0x000fc80000410000 */
[-C--:B------:R-:W-:Y:S02]  /*1090*/  @P4 FMUL.FTZ R68, R54, R77.reuse ;  /* 0x0000004d36444220 */ /* 0x080fe40000410000 */
[----:B------:R-:W-:-:S03]  /*10a0*/  @P4 FMUL.FTZ R77, R10, R77 ;  /* 0x0000004d0a4d4220 */ /* 0x000fc60000410000 */
[----:B------:R-:W-:Y:S02]  /*10b0*/  @P4 FSEL R68, R68, RZ, P0 ;  /* 0x000000ff44444208 */ /* 0x000fe40000000000 */
[----:B------:R-:W-:Y:S02]  /*10c0*/  @P4 SEL R58, R77, RZ, P0 ;  /* 0x000000ff4d3a4207 */ /* 0x000fe40000000000 */
[----:B------:R-:W-:Y:S01]  /*10d0*/  @!P3 ISETP.NE.U32.AND P0, PT, RZ, c[0x0][0x218], PT ;  /* 0x00008600ff00ba0c */ /* 0x000fe20003f05070 */
[----:B------:R-:W-:-:S03]  /*10e0*/  @P4 FADD.FTZ R38, R38, R68 ;  /* 0x0000004426264221 */ /* 0x000fc60000010000 */
[----:B------:R-:W-:-:S04]  /*10f0*/  @!P3 ISETP.NE.AND.EX P0, PT, RZ, c[0x0][0x21c], PT, P0 ;  /* 0x00008700ff00ba0c */ /* 0x000fc80003f05300 */
        /* <DEDUP_REMOVED lines=8> */
.L_x_4367:
[----:B------:R-:W-:Y:S05]  /*1180*/  BSYNC B0 ;  /* 0x0000000000007941 */ /* 0x000fea0003800000 */
.L_x_4366:
[----:B------:R-:W-:Y:S01]  /*1190*/  @P4 FMUL.FTZ R68, R81, c[0x0][0x1ec] ;  /* 0x00007b0051444a20 */ /* 0x000fe20000410000 */
[----:B------:R-:W-:-:S03]  /*11a0*/  ISETP.NE.U32.AND P0, PT, RZ, c[0x0][0x258], PT ;  /* 0x00009600ff007a0c */ /* 0x000fc60003f05070 */
[----:B------:R-:W-:Y:S01]  /*11b0*/  @P4 FMUL.FTZ R68, R68, c[0x0][0x1e8] ;  /* 0x00007a0044444a20 */ /* 0x000fe20000410000 */
[----:B------:R-:W-:-:S03]  /*11c0*/  ISETP.NE.AND.EX P0, PT, RZ, c[0x0][0x25c], PT, P0 ;  /* 0x00009700ff007a0c */ /* 0x000fc60003f05300 */
[-C--:B------:R-:W-:Y:S02]  /*11d0*/  @P4 FMUL.FTZ R76, R55, R68.reuse ;  /* 0x00000044374c4220 */ /* 0x080fe40000410000 */
[----:B------:R-:W-:-:S03]  /*11e0*/  @P4 FMUL.FTZ R68, R11, R68 ;  /* 0x000000440b444220 */ /* 0x000fc60000410000 */
[----:B------:R-:W-:Y:S02]  /*11f0*/  @P4 FSEL R76, R76, RZ, P1 ;  /* 0x000000ff4c4c4208 */ /* 0x000fe40000800000 */
[----:B------:R-:W-:Y:S02]  /*1200*/  @P4 SEL R59, R68, RZ, P1 ;  /* 0x000000ff443b4207 */ /* 0x000fe40000800000 */
[----:B------:R-:W-:Y:S01]  /*1210*/  ISETP.NE.U32.AND P1, PT, RZ, c[0x0][0x258], PT ;  /* 0x00009600ff007a0c */ /* 0x000fe20003f25070 */
[----:B------:R-:W-:Y:S01]  /*1220*/  @P4 FADD.FTZ R39, R39, R76 ;  /* 0x0000004c27274221 */ /* 0x000fe20000010000 */
[----:B------:R-:W-:Y:S02]  /*1230*/  @P0 MOV R76, 0x10 ;  /* 0x00000010004c0802 */ /* 0x000fe40000000f00 */
[----:B------:R-:W-:-:S03]  /*1240*/  ISETP.NE.AND.EX P1, PT, RZ, c[0x0][0x25c], PT, P1 ;  /* 0x00009700ff007a0c */ /* 0x000fc60003f25310 */
[----:B------:R-:W-:Y:S01]  /*1250*/  @P0 IMAD.WIDE.U32 R76, R3, R76, c[0x0][0x258] ;  /* 0x00009600034c0625 */ /* 0x000fe200078e004c */
[----:B------:R-:W-:Y:S02]  /*1260*/  SEL R68, R69, R60, P1 ;  /* 0x0000003c45447207 */ /* 0x000fe40000800000 */
[----:B------:R-:W-:Y:S01]  /*1270*/  SEL R69, R70, R61, P1 ;  /* 0x0000003d46457207 */ /* 0x000fe20000800000 */
[----:B------:R-:W-:Y:S01]  /*1280*/  @P4 IMAD.MOV.U32 R3, RZ, RZ, 0x10 ;  /* 0x00000010ff034424 */ /* 0x000fe200078e00ff */
[----:B------:R-:W-:Y:S02]  /*1290*/  SEL R70, R71, R62, P1 ;  /* 0x0000003e47467207 */ /* 0x000fe40000800000 */
[----:B------:R-:W-:-:S05]  /*12a0*/  SEL R71, R81, R63, P1 ;  /* 0x0000003f51477207 */ /* 0x000fca0000800000 */
        /* <DEDUP_REMOVED lines=10> */
[----:B------:R-:W-:Y:S02]  /*1350*/  @!P3 ISETP.NE.AND.EX P2, PT, RZ, c[0x0][0x21c], PT, P2 ;  /* 0x00008700ff00ba0c */ /* 0x000fe40003f45320 */
        /* <DEDUP_REMOVED lines=8> */
.L_x_4369:
[----:B0-----:R-:W-:Y:S05]  /*13e0*/  BSYNC B0 ;  /* 0x0000000000007941 */ /* 0x001fea0003800000 */
.L_x_4368:
        /* <DEDUP_REMOVED lines=11> */
.L_x_4371:
[----:B------:R-:W-:Y:S05]  /*14a0*/  BSYNC B0 ;  /* 0x0000000000007941 */ /* 0x000fea0003800000 */
.L_x_4370:
[C---:B------:R-:W-:Y:S01]  /*14b0*/  SEL R61, R68.reuse, R61, P1 ;  /* 0x0000003d443d7207 */ /* 0x040fe20000800000 */
[----:B------:R-:W-:Y:S01]  /*14c0*/  @P4 FMUL.FTZ R68, R68, c[0x0][0x1ec] ;  /* 0x00007b0044444a20 */ /* 0x000fe20000410000 */
[----:B------:R-:W-:Y:S01]  /*14d0*/  @!P3 ISETP.NE.U32.AND P2, PT, RZ, c[0x0][0x218], PT ;  /* 0x00008600ff00ba0c */ /* 0x000fe20003f45070 */
[----:B------:R-:W-:Y:S01]  /*14e0*/  @P4 FMUL.FTZ R3, R3, c[0x0][0x1e8] ;  /* 0x00007a0003034a20 */ /* 0x000fe20000410000 */
[----:B------:R-:W-:Y:S01]  /*14f0*/  @P4 LOP3.LUT P5, RZ, R84, 0xff, RZ, 0xc0, !PT ;  /* 0x000000ff54ff4812 */ /* 0x000fe200078ac0ff */
[----:B------:R-:W-:Y:S01]  /*1500*/  @P4 FMUL.FTZ R68, R68, c[0x0][0x1e8] ;  /* 0x00007a0044444a20 */ /* 0x000fe20000410000 */
[----:B------:R-:W-:Y:S01]  /*1510*/  @P4 LOP3.LUT P6, RZ, R84, 0xff00, RZ, 0xc0, !PT ;  /* 0x0000ff0054ff4812 */ /* 0x000fe200078cc0ff */
[----:B------:R-:W-:Y:S01]  /*1520*/  @P4 FMUL.FTZ R69, R4, R3 ;  /* 0x0000000304454220 */ /* 0x000fe20000410000 */
[----:B------:R-:W-:Y:S01]  /*1530*/  @!P3 ISETP.NE.AND.EX P2, PT, RZ, c[0x0][0x21c], PT, P2 ;  /* 0x00008700ff00ba0c */ /* 0x000fe20003f45320 */
[----:B------:R-:W-:Y:S01]  /*1540*/  @P4 FMUL.FTZ R70, R5, R68 ;  /* 0x0000004405464220 */ /* 0x000fe20000410000 */
[----:B------:R-:W-:Y:S02]  /*1550*/  BSSY B0, `(.L_x_4372) ;  /* 0x000000b000007945 */ /* 0x000fe40003800000 */
[----:B------:R-:W-:-:S02]  /*1560*/  @P4 SEL R56, R69, RZ, P5 ;  /* 0x000000ff45384207 */ /* 0x000fc40002800000 */
        /* <DEDUP_REMOVED lines=9> */
.L_x_4373:
[----:B------:R-:W-:Y:S05]  /*1600*/  BSYNC B0 ;  /* 0x0000000000007941 */ /* 0x000fea0003800000 */
.L_x_4372:
[C---:B------:R-:W-:Y:S01]  /*1610*/  SEL R62, R69.reuse, R62, P1 ;  /* 0x0000003e453e7207 */ /* 0x040fe20000800000 */
[----:B------:R-:W-:Y:S01]  /*1620*/  @P4 FMUL.FTZ R69, R69, c[0x0][0x1ec] ;  /* 0x00007b0045454a20 */ /* 0x000fe20000410000 */
[----:B------:R-:W-:Y:S01]  /*1630*/  @!P3 ISETP.NE.U32.AND P2, PT, RZ, c[0x0][0x218], PT ;  /* 0x00008600ff00ba0c */ /* 0x000fe20003f45070 */
[----:B-----5:R-:W-:Y:S01]  /*1640*/  @P4 FMUL.FTZ R3, R52, R3 ;  /* 0x0000000334034220 */ /* 0x020fe20000410000 */
[----:B------:R-:W-:Y:S01]  /*1650*/  BSSY B0, `(.L_x_4374) ;  /* 0x0000016000007945 */ /* 0x000fe20003800000 */
[----:B------:R-:W-:Y:S01]  /*1660*/  @P4 FMUL.FTZ R69, R69, c[0x0][0x1e8] ;  /* 0x00007a0045454a20 */ /* 0x000fe20000410000 */
[----:B------:R-:W-:Y:S01]  /*1670*/  @!P3 ISETP.NE.AND.EX P2, PT, RZ, c[0x0][0x21c], PT, P2 ;  /* 0x00008700ff00ba0c */ /* 0x000fe20003f45320 */
[----:B------:R-:W-:Y:S01]  /*1680*/  @P4 FMUL.FTZ R68, R53, R68 ;  /* 0x0000004435444220 */ /* 0x000fe20000410000 */
[----:B------:R-:W-:Y:S01]  /*1690*/  @P4 FSEL R3, R3, RZ, P5 ;  /* 0x000000ff03034208 */ /* 0x000fe20002800000 */
[-C--:B------:R-:W-:Y:S01]  /*16a0*/  @P4 FMUL.FTZ R70, R6, R69.reuse ;  /* 0x0000004506464220 */ /* 0x080fe20000410000 */
[----:B------:R-:W-:Y:S01]  /*16b0*/  @P4 LOP3.LUT P5, RZ, R84, 0xff0000, RZ, 0xc0, !PT ;  /* 0x00ff000054ff4812 */ /* 0x000fe200078ac0ff */
[----:B------:R-:W-:Y:S01]  /*16c0*/  @P4 FMUL.FTZ R69, R54, R69 ;  /* 0x0000004536454220 */ /* 0x000fe20000410000 */
[----:B------:R-:W-:Y:S01]  /*16d0*/  @P4 FSEL R68, R68, RZ, P6 ;  /* 0x000000ff44444208 */ /* 0x000fe20003000000 */
[----:B------:R-:W-:Y:S01]  /*16e0*/  @P4 FADD.FTZ R40, R40, R3 ;  /* 0x0000000328284221 */ /* 0x000fe20000010000 */
[----:B------:R-:W-:-:S02]  /*16f0*/  @P4 SEL R58, R70, RZ, P5 ;  /* 0x000000ff463a4207 */ /* 0x000fc40002800000 */
[----:B------:R-:W-:Y:S01]  /*1700*/  @P4 FSEL R69, R69, RZ, P5 ;  /* 0x000000ff45454208 */ /* 0x000fe20002800000 */
[----:B------:R-:W-:Y:S01]  /*1710*/  @P4 FADD.FTZ R41, R41, R68 ;  /* 0x0000004429294221 */ /* 0x000fe20000010000 */
[----:B------:R-:W-:-:S03]  /*1720*/  @!P3 FSEL R68, R51, RZ, P2 ;  /* 0x000000ff3344b208 */ /* 0x000fc60001000000 */
        /* <DEDUP_REMOVED lines=8> */
.L_x_4375:
[----:B------:R-:W-:Y:S05]  /*17b0*/  BSYNC B0 ;  /* 0x0000000000007941 */ /* 0x000fea0003800000 */
.L_x_4374:
[----:B------:R-:W-:Y:S01]  /*17c0*/  @P4 FMUL.FTZ R0, R68, c[0x0][0x1ec] ;  /* 0x00007b0044004a20 */ /* 0x000fe20000410000 */
[----:B------:R-:W-:Y:S02]  /*17d0*/  @P0 MOV R69, 0x10 ;  /* 0x0000001000450802 */ /* 0x000fe40000000f00 */
[----:B------:R-:W-:Y:S01]  /*17e0*/  @P4 MOV R71, 0x10 ;  /* 0x0000001000474802 */ /* 0x000fe20000000f00 */
[----:B------:R-:W-:Y:S01]  /*17f0*/  @P4 FMUL.FTZ R0, R0, c[0x0][0x1e8] ;  /* 0x00007a0000004a20 */ /* 0x000fe20000410000 */
[----:B------:R-:W-:Y:S02]  /*1800*/  @P4 LOP3.LUT P2, RZ, R84, 0xff000000, RZ, 0xc0, !PT ;  /* 0xff00000054ff4812 */ /* 0x000fe4000784c0ff */
[----:B------:R-:W-:Y:S01]  /*1810*/  SEL R63, R68, R63, P1 ;  /* 0x0000003f443f7207 */ /* 0x000fe20000800000 */
[----:B------:R-:W-:Y:S02]  /*1820*/  @P4 FMUL.FTZ R3, R7, R0 ;  /* 0x0000000007034220 */ /* 0x000fe40000410000 */
[----:B------:R-:W-:-:S03]  /*1830*/  @P0 IMAD.WIDE.U32 R68, R88, R69, c[0x0][0x258] ;  /* 0x0000960058440625 */ /* 0x000fc600078e0045 */
[----:B------:R-:W-:Y:S01]  /*1840*/  @P4 SEL R59, R3, RZ, P2 ;  /* 0x000000ff033b4207 */ /* 0x000fe20001000000 */
[----:B------:R-:W-:Y:S01]  /*1850*/  @P4 IMAD.WIDE.U32 R70, R80, R71, c[0x0][0x248] ;  /* 0x0000920050464625 */ /* 0x000fe200078e0047 */
[----:B------:R-:W-:Y:S01]  /*1860*/  MOV R3, c[0x0][0x160] ;  /* 0x0000580000037a02 */ /* 0x000fe20000000f00 */
[----:B------:R0:W-:Y:S02]  /*1870*/  @P0 STG.E.128 [R68.64], R60 ;  /* 0x0000003c44000986 */ /* 0x0001e4000c101d04 */
[----:B------:R-:W-:Y:S01]  /*1880*/  @P4 FMUL.FTZ R0, R55, R0 ;  /* 0x0000000037004220 */ /* 0x000fe20000410000 */
[----:B------:R-:W-:Y:S01]  /*1890*/  LEA R2, R3, R2, 0x2 ;  /* 0x0000000203027211 */ /* 0x000fe200078e10ff */
[----:B------:R0:W-:Y:S03]  /*18a0*/  @P4 STG.E.128 [R70.64], R56 ;  /* 0x0000003846004986 */ /* 0x0001e6000c101d04 */
[----:B------:R-:W-:-:S02]  /*18b0*/  ISETP.GE.AND P0, PT, R2, c[0x0][0x164], PT ;  /* 0x0000590002007a0c */ /* 0x000fc40003f06270 */
[----:B------:R-:W-:-:S05]  /*18c0*/  @P4 FSEL R0, R0, RZ, P2 ;  /* 0x000000ff00004208 */ /* 0x000fca0001000000 */
[----:B------:R-:W-:-:S06]  /*18d0*/  @P4 FADD.FTZ R43, R43, R0 ;  /* 0x000000002b2b4221 */ /* 0x000fcc0000010000 */
[----:B0-----:R-:W-:Y:S01]  /*18e0*/  @P0 CALL.REL.NOINC `(.L_x_4354) ;  /* 0x0000001000000944 */ /* 0x001fe20003c00000 */
[----:B------:R-:W-:Y:S05]  /*18f0*/  BRA `(.L_x_4376) ;  /* 0xffffe9c000007947 */ /* 0x000fea000383ffff */
.L_x_4354:
[----:B------:R-:W-:Y:S01]  /*1900*/  SHF.R.U32.HI R0, RZ, 0x5, R92 ;  /* 0x00000005ff007819 */ /* 0x000fe2000001165c */
[----:B------:R-:W-:Y:S01]  /*1910*/  WARPSYNC 0xffffffff ;  /* 0xffffffff00007948 */ /* 0x000fe20003800000 */
[----:B------:R-:W-:Y:S01]  /*1920*/  LOP3.LUT R2, R92, 0x1f, RZ, 0xc0, !PT ;  /* 0x0000001f5c027812 */ /* 0x000fe200078ec0ff */
[----:B------:R-:W0:Y:S01]  /*1930*/  S2R R18, SR_CTAID.X ;  /* 0x0000000000127919 */ /* 0x000e220000002500 */
[----:B------:R-:W-:-:S04]  /*1940*/  SHF.L.U32 R3, R0, 0x6, RZ ;  /* 0x0000000600037819 */ /* 0x000fc800000006ff */
[----:B------:R-:W-:-:S05]  /*1950*/  LOP3.LUT R0, R3, 0xffffffc0, R2, 0xe2, !PT ;  /* 0xffffffc003007812 */ /* 0x000fca00078ee202 */
[----:B------:R-:W-:Y:S04]  /*1960*/  STS.128 [R0.X16], R28 ;  /* 0x0000001c00007388 */ /* 0x000fe8000000cc00 */
[----:B------:R0:W-:Y:S04]  /*1970*/  STS.128 [R0.X16+0x200], R32 ;  /* 0x0002002000007388 */ /* 0x0001e8000000cc00 */
        /* <DEDUP_REMOVED lines=16> */
[----:B------:R-:W-:Y:S01]  /*1a80*/  STS.128 [R0.X16], R20 ;  /* 0x0000001400007388 */ /* 0x000fe2000000cc00 */
[----:B----4-:R-:W-:-:S03]  /*1a90*/  FADD.FTZ R2, R2, R7 ;  /* 0x0000000702027221 */ /* 0x010fc60000010000 */
[----:B------:R-:W-:Y:S01]  /*1aa0*/  STS.128 [R0.X16+0x200], R24 ;  /* 0x0002001800007388 */ /* 0x000fe2000000cc00 */
        /* <DEDUP_REMOVED lines=56> */
.L_x_4358:
[----:B------:R-:W-:Y:S01]  /*1e30*/  HFMA2.MMA R76, -RZ, RZ, 0, 5.9604644775390625e-08 ;  /* 0x00000001ff4c7435 */ /* 0x000fe200000001ff */
[----:B0-----:R-:W-:Y:S01]  /*1e40*/  MOV R69, R71 ;  /* 0x0000004700457202 */ /* 0x001fe20000000f00 */
[----:B------:R-:W-:Y:S01]  /*1e50*/  IMAD.MOV.U32 R85, RZ, RZ, -0x1 ;  /* 0xffffffffff557424 */ /* 0x000fe200078e00ff */
[----:B------:R-:W-:-:S02]  /*1e60*/  MOV R89, 0x1f ;  /* 0x0000001f00597802 */ /* 0x000fc40000000f00 */
[----:B------:R-:W-:Y:S02]  /*1e70*/  MOV R68, 0x1e90 ;  /* 0x00001e9000447802 */ /* 0x000fe40000000f00 */
[----:B-----5:R-:W-:Y:S05]  /*1e80*/  CALL.REL.NOINC `($__internal_199_$__cuda_sm70_shflsync_bfly_p) ;  /* 0x0000046000007944 */ /* 0x020fea0003c00000 */
[----:B-1----:R-:W-:Y:S01]  /*1e90*/  MOV R77, R76 ;  /* 0x0000004c004d7202 */ /* 0x002fe20000000f00 */
[----:B------:R-:W-:Y:S05]  /*1ea0*/  BRA `(.L_x_4377) ;  /* 0xffffec2000007947 */ /* 0x000fea000383ffff */
.L_x_4359:
[----:B------:R-:W-:Y:S01]  /*1eb0*/  HFMA2.MMA R76, -RZ, RZ, 0, 5.9604644775390625e-08 ;  /* 0x00000001ff4c7435 */ /* 0x000fe200000001ff */
[----:B0-----:R-:W-:Y:S02]  /*1ec0*/  MOV R69, R70 ;  /* 0x0000004600457202 */ /* 0x001fe40000000f00 */
[----:B------:R-:W-:Y:S02]  /*1ed0*/  MOV R89, 0x1f ;  /* 0x0000001f00597802 */ /* 0x000fe40000000f00 */
[----:B------:R-:W-:Y:S02]  /*1ee0*/  MOV R85, 0xffffffff ;  /* 0xffffffff00557802 */ /* 0x000fe40000000f00 */
[----:B------:R-:W-:Y:S02]  /*1ef0*/  MOV R68, 0x1f10 ;  /* 0x00001f1000447802 */ /* 0x000fe40000000f00 */
[----:B-12--5:R-:W-:Y:S05]  /*1f00*/  CALL.REL.NOINC `($__internal_199_$__cuda_sm70_shflsync_bfly_p) ;  /* 0x000003e000007944 */ /* 0x026fea0003c00000 */
[----:B------:R-:W-:Y:S01]  /*1f10*/  FADD.FTZ R71, R77, R71 ;  /* 0x000000474d477221 */ /* 0x000fe20000010000 */
[----:B------:R-:W-:Y:S01]  /*1f20*/  MOV R89, 0x1f ;  /* 0x0000001f00597802 */ /* 0x000fe20000000f00 */
[----:B-1----:R-:W-:Y:S01]  /*1f30*/  FADD.FTZ R70, R70, R76 ;  /* 0x0000004c46467221 */ /* 0x002fe20000010000 */
[----:B------:R-:W-:Y:S01]  /*1f40*/  HFMA2.MMA R76, -RZ, RZ, 0, 1.1920928955078125e-07 ;  /* 0x00000002ff4c7435 */ /* 0x000fe200000001ff */
[----:B------:R-:W-:-:S02]  /*1f50*/  MOV R85, 0xffffffff ;  /* 0xffffffff00557802 */ /* 0x000fc40000000f00 */
[----:B------:R-:W-:Y:S02]  /*1f60*/  MOV R69, R71 ;  /* 0x0000004700457202 */ /* 0x000fe40000000f00 */
[----:B------:R-:W-:Y:S02]  /*1f70*/  MOV R68, 0x1f90 ;  /* 0x00001f9000447802 */ /* 0x000fe40000000f00 */
[----:B------:R-:W-:Y:S05]  /*1f80*/  CALL.REL.NOINC `($__internal_199_$__cuda_sm70_shflsync_bfly_p) ;  /* 0x0000036000007944 */ /* 0x000fea0003c00000 */
[----:B-1----:R-:W-:Y:S01]  /*1f90*/  MOV R77, R76 ;  /* 0x0000004c004d7202 */ /* 0x002fe20000000f00 */
[----:B------:R-:W-:Y:S01]  /*1fa0*/  HFMA2.MMA R76, -RZ, RZ, 0, 1.1920928955078125e-07 ;  /* 0x00000002ff4c7435 */ /* 0x000fe200000001ff */
[----:B------:R-:W-:Y:S01]  /*1fb0*/  IMAD.MOV.U32 R69, RZ, RZ, R70 ;  /* 0x000000ffff457224 */ /* 0x000fe200078e0046 */
[----:B------:R-:W-:Y:S02]  /*1fc0*/  MOV R89, 0x1f ;  /* 0x0000001f00597802 */ /* 0x000fe40000000f00 */
[----:B------:R-:W-:Y:S02]  /*1fd0*/  MOV R85, 0xffffffff ;  /* 0xffffffff00557802 */ /* 0x000fe40000000f00 */
[----:B------:R-:W-:Y:S02]  /*1fe0*/  MOV R68, 0x2000 ;  /* 0x0000200000447802 */ /* 0x000fe40000000f00 */
[----:B------:R-:W-:Y:S05]  /*1ff0*/  CALL.REL.NOINC `($__internal_199_$__cuda_sm70_shflsync_bfly_p) ;  /* 0x000002f000007944 */ /* 0x000fea0003c00000 */
[----:B------:R-:W-:Y:S01]  /*2000*/  FADD.FTZ R71, R77, R71 ;  /* 0x000000474d477221 */ /* 0x000fe20000010000 */
[----:B------:R-:W-:Y:S01]  /*2010*/  MOV R89, 0x1f ;  /* 0x0000001f00597802 */ /* 0x000fe20000000f00 */
[----:B-1----:R-:W-:Y:S01]  /*2020*/  FADD.FTZ R70, R70, R76 ;  /* 0x0000004c46467221 */ /* 0x002fe20000010000 */
[----:B------:R-:W-:Y:S01]  /*2030*/  HFMA2.MMA R76, -RZ, RZ, 0, 2.384185791015625e-07 ;  /* 0x00000004ff4c7435 */ /* 0x000fe200000001ff */
[----:B------:R-:W-:-:S02]  /*2040*/  MOV R85, 0xffffffff ;  /* 0xffffffff00557802 */ /* 0x000fc40000000f00 */
[----:B------:R-:W-:Y:S02]  /*2050*/  MOV R69, R71 ;  /* 0x0000004700457202 */ /* 0x000fe40000000f00 */
[----:B------:R-:W-:Y:S02]  /*2060*/  MOV R68, 0x2080 ;  /* 0x0000208000447802 */ /* 0x000fe40000000f00 */
[----:B------:R-:W-:Y:S05]  /*2070*/  CALL.REL.NOINC `($__internal_199_$__cuda_sm70_shflsync_bfly_p) ;  /* 0x0000027000007944 */ /* 0x000fea0003c00000 */
[----:B-1----:R-:W-:Y:S01]  /*2080*/  MOV R77, R76 ;  /* 0x0000004c004d7202 */ /* 0x002fe20000000f00 */
[----:B------:R-:W-:Y:S01]  /*2090*/  HFMA2.MMA R76, -RZ, RZ, 0, 2.384185791015625e-07 ;  /* 0x00000004ff4c7435 */ /* 0x000fe200000001ff */
[----:B------:R-:W-:Y:S01]  /*20a0*/  MOV R69, R70 ;  /* 0x0000004600457202 */ /* 0x000fe20000000f00 */
[----:B------:R-:W-:Y:S01]  /*20b0*/  IMAD.MOV.U32 R89, RZ, RZ, 0x1f ;  /* 0x0000001fff597424 */ /* 0x000fe200078e00ff */
[----:B------:R-:W-:Y:S02]  /*20c0*/  MOV R85, 0xffffffff ;  /* 0xffffffff00557802 */ /* 0x000fe40000000f00 */
[----:B------:R-:W-:Y:S02]  /*20d0*/  MOV R68, 0x20f0 ;  /* 0x000020f000447802 */ /* 0x000fe40000000f00 */
[----:B------:R-:W-:Y:S05]  /*20e0*/  CALL.REL.NOINC `($__internal_199_$__cuda_sm70_shflsync_bfly_p) ;  /* 0x0000020000007944 */ /* 0x000fea0003c00000 */
[----:B------:R-:W-:Y:S01]  /*20f0*/  FADD.FTZ R71, R77, R71 ;  /* 0x000000474d477221 */ /* 0x000fe20000010000 */
[----:B------:R-:W-:Y:S01]  /*2100*/  MOV R89, 0x1f ;  /* 0x0000001f00597802 */ /* 0x000fe20000000f00 */
[----:B-1----:R-:W-:Y:S01]  /*2110*/  FADD.FTZ R70, R70, R76 ;  /* 0x0000004c46467221 */ /* 0x002fe20000010000 */
[----:B------:R-:W-:Y:S01]  /*2120*/  HFMA2.MMA R76, -RZ, RZ, 0, 4.76837158203125e-07 ;  /* 0x00000008ff4c7435 */ /* 0x000fe200000001ff */
[----:B------:R-:W-:-:S02]  /*2130*/  MOV R85, 0xffffffff ;  /* 0xffffffff00557802 */ /* 0x000fc40000000f00 */
[----:B------:R-:W-:Y:S02]  /*2140*/  MOV R69, R71 ;  /* 0x0000004700457202 */ /* 0x000fe40000000f00 */
[----:B------:R-:W-:Y:S02]  /*2150*/  MOV R68, 0x2170 ;  /* 0x0000217000447802 */ /* 0x000fe40000000f00 */
[----:B------:R-:W-:Y:S05]  /*2160*/  CALL.REL.NOINC `($__internal_199_$__cuda_sm70_shflsync_bfly_p) ;  /* 0x0000018000007944 */ /* 0x000fea0003c00000 */
[----:B-1----:R-:W-:Y:S01]  /*2170*/  MOV R77, R76 ;  /* 0x0000004c004d7202 */ /* 0x002fe20000000f00 */
[----:B------:R-:W-:Y:S01]  /*2180*/  HFMA2.MMA R76, -RZ, RZ, 0, 4.76837158203125e-07 ;  /* 0x00000008ff4c7435 */ /* 0x000fe200000001ff */
[----:B------:R-:W-:Y:S02]  /*2190*/  MOV R69, R70 ;  /* 0x0000004600457202 */ /* 0x000fe40000000f00 */
[----:B------:R-:W-:Y:S02]  /*21a0*/  MOV R89, 0x1f ;  /* 0x0000001f00597802 */ /* 0x000fe40000000f00 */
[----:B------:R-:W-:Y:S02]  /*21b0*/  MOV R85, 0xffffffff ;  /* 0xffffffff00557802 */ /* 0x000fe40000000f00 */
[----:B------:R-:W-:-:S02]  /*21c0*/  MOV R68, 0x21e0 ;  /* 0x000021e000447802 */ /* 0x000fc40000000f00 */
[----:B------:R-:W-:Y:S05]  /*21d0*/  CALL.REL.NOINC `($__internal_199_$__cuda_sm70_shflsync_bfly_p) ;  /* 0x0000011000007944 */ /* 0x000fea0003c00000 */
[----:B------:R-:W-:Y:S01]  /*21e0*/  FADD.FTZ R71, R77, R71 ;  /* 0x000000474d477221 */ /* 0x000fe20000010000 */
[----:B------:R-:W-:Y:S01]  /*21f0*/  HFMA2.MMA R89, -RZ, RZ, 0, 1.847743988037109375e-06 ;  /* 0x0000001fff597435 */ /* 0x000fe200000001ff */
[----:B-1----:R-:W-:Y:S01]  /*2200*/  FADD.FTZ R70, R70, R76 ;  /* 0x0000004c46467221 */ /* 0x002fe20000010000 */
[----:B------:R-:W-:Y:S01]  /*2210*/  MOV R85, 0xffffffff ;  /* 0xffffffff00557802 */ /* 0x000fe20000000f00 */
[----:B------:R-:W-:Y:S01]  /*2220*/  IMAD.MOV.U32 R76, RZ, RZ, 0x10 ;  /* 0x00000010ff4c7424 */ /* 0x000fe200078e00ff */
[----:B------:R-:W-:-:S02]  /*2230*/  MOV R69, R71 ;  /* 0x0000004700457202 */ /* 0x000fc40000000f00 */
[----:B------:R-:W-:Y:S02]  /*2240*/  MOV R68, 0x2260 ;  /* 0x0000226000447802 */ /* 0x000fe40000000f00 */
[----:B------:R-:W-:Y:S05]  /*2250*/  CALL.REL.NOINC `($__internal_199_$__cuda_sm70_shflsync_bfly_p) ;  /* 0x0000009000007944 */ /* 0x000fea0003c00000 */
[----:B-1----:R-:W-:Y:S01]  /*2260*/  MOV R77, R76 ;  /* 0x0000004c004d7202 */ /* 0x002fe20000000f00 */
[----:B------:R-:W-:Y:S01]  /*2270*/  HFMA2.MMA R76, -RZ, RZ, 0, 9.5367431640625e-07 ;  /* 0x00000010ff4c7435 */ /* 0x000fe200000001ff */
[----:B------:R-:W-:Y:S02]  /*2280*/  MOV R69, R70 ;  /* 0x0000004600457202 */ /* 0x000fe40000000f00 */
[----:B------:R-:W-:Y:S02]  /*2290*/  MOV R89, 0x1f ;  /* 0x0000001f00597802 */ /* 0x000fe40000000f00 */
[----:B------:R-:W-:Y:S02]  /*22a0*/  MOV R85, 0xffffffff ;  /* 0xffffffff00557802 */ /* 0x000fe40000000f00 */
[----:B------:R-:W-:Y:S02]  /*22b0*/  MOV R68, 0x22d0 ;  /* 0x000022d000447802 */ /* 0x000fe40000000f00 */
[----:B------:R-:W-:Y:S05]  /*22c0*/  CALL.REL.NOINC `($__internal_199_$__cuda_sm70_shflsync_bfly_p) ;  /* 0x0000002000007944 */ /* 0x000fea0003c00000 */
[----:B-1----:R-:W-:Y:S01]  /*22d0*/  MOV R69, R76 ;  /* 0x0000004c00457202 */ /* 0x002fe20000000f00 */
[----:B------:R-:W-:Y:S05]  /*22e0*/  BRA `(.L_x_4378) ;  /* 0xffffe90000007947 */ /* 0x000fea000383ffff */
        .weak           $__internal_199_$__cuda_sm70_shflsync_bfly_p
        .type           $__internal_199_$__cuda_sm70_shflsync_bfly_p,@function
        .size           $__internal_199_$__cuda_sm70_shflsync_bfly_p,(.L_x_4579 - $__internal_199_$__cuda_sm70_shflsync_bfly_p)
$__internal_199_$__cuda_sm70_shflsync_bfly_p:
[----:B------:R-:W-:Y:S04]  /*22f0*/  WARPSYNC R85 ;  /* 0x0000005500007348 */ /* 0x000fe80003800000 */
[----:B------:R0:W1:Y:S02]  /*2300*/  SHFL.BFLY PT, R76, R69, R76, R89 ;  /* 0x0c00004c454c7389 */ /* 0x00006400000e0059 */
[----:B0-----:R-:W-:-:S06]  /*2310*/  HFMA2.MMA R69, -RZ, RZ, 0, 0 ;  /* 0x00000000ff457435 */ /* 0x001fcc00000001ff */
[----:B------:R-:W-:Y:S05]  /*2320*/  RET.REL.NODEC R68 `(_ZN10layer_norm13ln_bwd_kernelINS_13Kernel_traitsIfffffjLj256ELj1ELj4ELj1ELj16ENS_18Kernel_traits_baseILj256EfffffjLj128EEEEELb1ELb1ELb1ELb1EEEvNS_9BwdParamsE) ;  /* 0xffffdcd044007950 */ /* 0x000fea0003c3ffff */
.L_x_4379:
        /* <DEDUP_REMOVED lines=13> */
.L_x_4579:


//--------------------- .nv.shared._ZN10layer_norm13ln_bwd_kernelINS_13Kernel_traitsI13__nv_bfloat16S2_S2_S2_fjLj256ELj1ELj4ELj1ELj16ENS_18Kernel_traits_baseILj256ES2_S2_S2_S2_fjLj128EEEEELb0ELb0ELb0ELb0EEEvNS_9BwdParamsE --------------------------
	.section	.nv.shared._ZN10layer_norm13ln_bwd_kernelINS_13Kernel_traitsI13__nv_bfloat16S2_S2_S2_fjLj256ELj1ELj4ELj1ELj16ENS_18Kernel_traits_baseILj256ES2_S2_S2_S2_fjLj128EEEEELb0ELb0ELb0ELb0EEEvNS_9BwdParamsE,"aw",@nobits
	.sectionflags	@""
	.align	16


//--------------------- .nv.shared._ZN10layer_norm13ln_bwd_kernelINS_13Kernel_traitsI13__nv_bfloat16S2_S2_S2_fjLj256ELj1ELj4ELj1ELj16ENS_18Kernel_traits_baseILj256ES2_S2_S2_S2_fjLj128EEEEELb0ELb0ELb0ELb1EEEvNS_9BwdParamsE --------------------------
	.section	.nv.shared._ZN10layer_norm13ln_bwd_kernelINS_13Kernel_traitsI13__nv_bfloat16S2_S2_S2_fjLj256ELj1ELj4ELj1ELj16ENS_18Kernel_traits_baseILj256ES2_S2_S2_S2_fjLj128EEEEELb0ELb0ELb0ELb1EEEvNS_9BwdParamsE,"aw",@nobits
	.sectionflags	@""
	.align	16


//--------------------- .nv.shared._ZN10layer_norm13ln_bwd_kernelINS_13Kernel_traitsI13__nv_bfloat16S2_S2_S2_fjLj256ELj1ELj4ELj1ELj16ENS_18Kernel_traits_baseILj256ES2_S2_S2_S2_fjLj128EEEEELb0ELb0ELb1ELb0EEEvNS_9BwdParamsE --------------------------
	.section	.nv.shared._ZN10layer_norm13ln_bwd_kernelINS_13Kernel_traitsI13__nv_bfloat16S2_S2_S2_fjLj256ELj1ELj4ELj1ELj16ENS_18Kernel_traits_baseILj256ES2_S2_S2_S2_fjLj128EEEEELb0ELb0ELb1ELb0EEEvNS_9BwdParamsE,"aw",@nobits
	.sectionflags	@""
	.align	16


//--------------------- .nv.shared._ZN10layer_norm13ln_bwd_kernelINS_13Kernel_traitsI13__nv_bfloat16S2_S2_S2_fjLj256ELj1ELj4ELj1ELj16ENS_18Kernel_traits_baseILj256ES2_S2_S2_S2_fjLj128EEEEELb0ELb0ELb1ELb1EEEvNS_9BwdParamsE --------------------------
	.section	.nv.shared._ZN10layer_norm13ln_bwd_kernelINS_13Kernel_traitsI13__nv_bfloat16S2_S2_S2_fjLj256ELj1ELj4ELj1ELj16ENS_18Kernel_traits_baseILj256ES2_S2_S2_S2_fjLj128EEEEELb0ELb0ELb1ELb1EEEvNS_9BwdParamsE,"aw",@nobits
	.sectionflags	@""
	.align	16


//--------------------- .nv.shared._ZN10layer_norm13ln_bwd_kernelINS_13Kernel_traitsI13__nv_bfloat16S2_S2_S2_fjLj256ELj1ELj4ELj1ELj16ENS_18Kernel_traits_baseILj256ES2_S2_S2_S2_fjLj128EEEEELb0ELb1ELb0ELb0EEEvNS_9BwdParamsE --------------------------
	.section	.nv.shared._ZN10layer_norm13ln_bwd_kernelINS_13Kernel_traitsI13__nv_bfloat16S2_S2_S2_fjLj256ELj1ELj4ELj1ELj16ENS_18Kernel_traits_baseILj256ES2_S2_S2_S2_fjLj128EEEEELb0ELb1ELb0ELb0EEEvNS_9BwdParamsE,"aw",@nobits
	.sectionflags	@""
	.align	16


//--------------------- .nv.shared._ZN10layer_norm13ln_bwd_kernelINS_13Kernel_traitsI13__nv_bfloat16S2_S2_S2_fjLj256ELj1ELj4ELj1ELj16ENS_18Kernel_traits_baseILj256ES2_S2_S2_S2_fjLj128EEEEELb0ELb1ELb0ELb1EEEvNS_9BwdParamsE --------------------------
	.section	.nv.shared._ZN10layer_norm13ln_bwd_kernelINS_13Kernel_traitsI13__nv_bfloat16S2_S2_S2_fjLj256ELj1ELj4ELj1ELj16ENS_18Kernel_traits_baseILj256ES2_S2_S2_S2_fjLj128EEEEELb0ELb1ELb0ELb1EEEvNS_9BwdParamsE,"aw",@nobits
	.sectionflags	@""
	.align	16


//--------------------- .nv.shared._ZN10layer_norm13ln_bwd_kernelINS_13Kernel_traitsI13__nv_bfloat16S2_S2_S2_fjLj256ELj1ELj4ELj1ELj16ENS_18Kernel_traits_baseILj256ES2_S2_S2_S2_fjLj128EEEEELb0ELb1ELb1ELb0EEEvNS_9BwdParamsE --------------------------
	.section	.nv.shared._ZN10layer_norm13ln_bwd_kernelINS_13Kernel_traitsI13__nv_bfloat16S2_S2_S2_fjLj256ELj1ELj4ELj1ELj16ENS_18Kernel_traits_baseILj256ES2_S2_S2_S2_fjLj128EEEEELb0ELb1ELb1ELb0EEEvNS_9BwdParamsE,"aw",@nobits
	.sectionflags	@""
	.align	16


//--------------------- .nv.shared._ZN10layer_norm13ln_bwd_kernelINS_13Kernel_traitsI13__nv_bfloat16S2_S2_S2_fjLj256ELj1ELj4ELj1ELj16ENS_18Kernel_traits_baseILj256ES2_S2_S2_S2_fjLj128EEEEELb0ELb1ELb1ELb1EEEvNS_9BwdParamsE --------------------------
	.section	.nv.shared._ZN10layer_norm13ln_bwd_kernelINS_13Kernel_traitsI13__nv_bfloat16S2_S2_S2_fjLj256ELj1ELj4ELj1ELj16ENS_18Kernel_traits_baseILj256ES2_S2_S2_S2_fjLj128EEEEELb0ELb1ELb1ELb1EEEvNS_9BwdParamsE,"aw",@nobits
	.sectionflags	@""
	.align	16


//--------------------- .nv.shared._ZN10layer_norm13ln_bwd_kernelINS_13Kernel_traitsI13__nv_bfloat16S2_S2_S2_fjLj256ELj1ELj4ELj1ELj16ENS_18Kernel_traits_baseILj256ES2_S2_S2_S2_fjLj128EEEEELb1ELb0ELb0ELb0EEEvNS_9BwdParamsE --------------------------
	.section	.nv.shared._ZN10layer_norm13ln_bwd_kernelINS_13Kernel_traitsI13__nv_bfloat16S2_S2_S2_fjLj256ELj1ELj4ELj1ELj16ENS_18Kernel_traits_baseILj256ES2_S2_S2_S2_fjLj128EEEEELb1ELb0ELb0ELb0EEEvNS_9BwdParamsE,"aw",@nobits
	.sectionflags	@""
	.align	16


//--------------------- .nv.shared._ZN10layer_norm13ln_bwd_kernelINS_13Kernel_traitsI13__nv_bfloat16S2_S2_S2_fjLj256ELj1ELj4ELj1ELj16ENS_18Kernel_traits_baseILj256ES2_S2_S2_S2_fjLj128EEEEELb1ELb0ELb0ELb1EEEvNS_9BwdParamsE --------------------------
	.section	.nv.shared._ZN10layer_norm13ln_bwd_kernelINS_13Kernel_traitsI13__nv_bfloat16S2_S2_S2_fjLj256ELj1ELj4ELj1ELj16ENS_18Kernel_traits_baseILj256ES2_S2_S2_S2_fjLj128EEEEELb1ELb0ELb0ELb1EEEvNS_9BwdParamsE,"aw",@nobits
	.sectionflags	@""
	.align	16


//--------------------- .nv.shared._ZN10layer_norm22ln_bwd_finalize_kernelINS_22Kernel_traits_finalizeILj256E13__nv_bfloat16S2_S2_S2_fjLb0ELj1024ELj4ENS_18Kernel_traits_baseILj256ES2_S2_S2_S2_fjLj1024EEEEELb0ELb0EEEvNS_9BwdParamsE --------------------------
	.section	.nv.shared._ZN10layer_norm22ln_bwd_finalize_kernelINS_22Kernel_traits_finalizeILj256E13__nv_bfloat16S2_S2_S2_fjLb0ELj1024ELj4ENS_18Kernel_traits_baseILj256ES2_S2_S2_S2_fjLj1024EEEEELb0ELb0EEEvNS_9BwdParamsE,"aw",@nobits
	.sectionflags	@""
	.align	16
.nv.shared._ZN10layer_norm22ln_bwd_finalize_kernelINS_22Kernel_traits_finalizeILj256E13__nv_bfloat16S2_S2_S2_fjLb0ELj1024ELj4ENS_18Kernel_traits_baseILj256ES2_S2_S2_S2_fjLj1024EEEEELb0ELb0EEEvNS_9BwdParamsE:
	.zero		8448


//--------------------- .nv.shared._ZN10layer_norm13ln_bwd_kernelINS_13Kernel_traitsI13__nv_bfloat16S2_S2_S2_fjLj256ELj1ELj4ELj1ELj16ENS_18Kernel_traits_baseILj256ES2_S2_S2_S2_fjLj128EEEEELb1ELb0ELb1ELb0EEEvNS_9BwdParamsE --------------------------
	.section	.nv.shared._ZN10layer_norm13ln_bwd_kernelINS_13Kernel_traitsI13__nv_bfloat16S2_S2_S2_fjLj256ELj1ELj4ELj1ELj16ENS_18Kernel_traits_baseILj256ES2_S2_S2_S2_fjLj128EEEEELb1ELb0ELb1ELb0EEEvNS_9BwdParamsE,"aw",@nobits
	.sectionflags	@""
	.align	16


//--------------------- .nv.shared._ZN10layer_norm22ln_bwd_finalize_kernelINS_22Kernel_traits_finalizeILj256E13__nv_bfloat16S2_S2_S2_fjLb0ELj1024ELj4ENS_18Kernel_traits_baseILj256ES2_S2_S2_S2_fjLj1024EEEEELb0ELb1EEEvNS_9BwdParamsE --------------------------
	.section	.nv.shared._ZN10layer_norm22ln_bwd_finalize_kernelINS_22Kernel_traits_finalizeILj256E13__nv_bfloat16S2_S2_S2_fjLb0ELj1024ELj4ENS_18Kernel_traits_baseILj256ES2_S2_S2_S2_fjLj1024EEEEELb0ELb1EEEvNS_9BwdParamsE,"aw",@nobits
	.sectionflags	@""
	.align	16
.nv.shared._ZN10layer_norm22ln_bwd_finalize_kernelINS_22Kernel_traits_finalizeILj256E13__nv_bfloat16S2_S2_S2_fjLb0ELj1024ELj4ENS_18Kernel_traits_baseILj256ES2_S2_S2_S2_fjLj1024EEEEELb0ELb1EEEvNS_9BwdParamsE:
	.zero		8448


//--------------------- .nv.shared._ZN10layer_norm13ln_bwd_kernelINS_13Kernel_traitsI13__nv_bfloat16S2_S2_S2_fjLj256ELj1ELj4ELj1ELj16ENS_18Kernel_traits_baseILj256ES2_S2_S2_S2_fjLj128EEEEELb1ELb0ELb1ELb1EEEvNS_9BwdParamsE --------------------------
	.section	.nv.shared._ZN10layer_norm13ln_bwd_kernelINS_13Kernel_traitsI13__nv_bfloat16S2_S2_S2_fjLj256ELj1ELj4ELj1ELj16ENS_18Kernel_traits_baseILj256ES2_S2_S2_S2_fjLj128EEEEELb1ELb0ELb1ELb1EEEvNS_9BwdParamsE,"aw",@nobits
	.sectionflags	@""
	.align	16


//--------------------- .nv.shared._ZN10layer_norm13ln_bwd_kernelINS_13Kernel_traitsI13__nv_bfloat16S2_S2_S2_fjLj256ELj1ELj4ELj1ELj16ENS_18Kernel_traits_baseILj256ES2_S2_S2_S2_fjLj128EEEEELb1ELb1ELb0ELb0EEEvNS_9BwdParamsE --------------------------
	.section	.nv.shared._ZN10layer_norm13ln_bwd_kernelINS_13Kernel_traitsI13__nv_bfloat16S2_S2_S2_fjLj256ELj1ELj4ELj1ELj16ENS_18Kernel_traits_baseILj256ES2_S2_S2_S2_fjLj128EEEEELb1ELb1ELb0ELb0EEEvNS_9BwdParamsE,"aw",@nobits
	.sectionflags	@""
	.align	16


//--------------------- .nv.shared._ZN10layer_norm13ln_bwd_kernelINS_13Kernel_traitsI13__nv_bfloat16S2_S2_S2_fjLj256ELj1ELj4ELj1ELj16ENS_18Kernel_traits_baseILj256ES2_S2_S2_S2_fjLj128EEEEELb1ELb1ELb0ELb1EEEvNS_9BwdParamsE --------------------------
	.section	.nv.shared._ZN10layer_norm13ln_bwd_kernelINS_13Kernel_traitsI13__nv_bfloat16S2_S2_S2_fjLj256ELj1ELj4ELj1ELj16ENS_18Kernel_traits_baseILj256ES2_S2_S2_S2_fjLj128EEEEELb1ELb1ELb0ELb1EEEvNS_9BwdParamsE,"aw",@nobits
	.sectionflags	@""
	.align	16


//--------------------- .nv.shared._ZN10layer_norm22ln_bwd_finalize_kernelINS_22Kernel_traits_finalizeILj256E13__nv_bfloat16S2_S2_S2_fjLb1ELj1024ELj4ENS_18Kernel_traits_baseILj256ES2_S2_S2_S2_fjLj1024EEEEELb1ELb0EEEvNS_9BwdParamsE --------------------------
	.section	.nv.shared._ZN10layer_norm22ln_bwd_finalize_kernelINS_22Kernel_traits_finalizeILj256E13__nv_bfloat16S2_S2_S2_fjLb1ELj1024ELj4ENS_18Kernel_traits_baseILj256ES2_S2_S2_S2_fjLj1024EEEEELb1ELb0EEEvNS_9BwdParamsE,"aw",@nobits
	.sectionflags	@""
	.align	16
.nv.shared._ZN10layer_norm22ln_bwd_finalize_kernelINS_22Kernel_traits_finalizeILj256E13__nv_bfloat16S2_S2_S2_fjLb1ELj1024ELj4ENS_18Kernel_traits_baseILj256ES2_S2_S2_S2_fjLj1024EEEEELb1ELb0EEEvNS_9BwdParamsE:
	.zero		12672


//--------------------- .nv.shared._ZN10layer_norm13ln_bwd_kernelINS_13Kernel_traitsI13__nv_bfloat16S2_S2_S2_fjLj256ELj1ELj4ELj1ELj16ENS_18Kernel_traits_baseILj256ES2_S2_S2_S2_fjLj128EEEEELb1ELb1ELb1ELb0EEEvNS_9BwdParamsE --------------------------
	.section	.nv.shared._ZN10layer_norm13ln_bwd_kernelINS_13Kernel_traitsI13__nv_bfloat16S2_S2_S2_fjLj256ELj1ELj4ELj1ELj16ENS_18Kernel_traits_baseILj256ES2_S2_S2_S2_fjLj128EEEEELb1ELb1ELb1ELb0EEEvNS_9BwdParamsE,"aw",@nobits
	.sectionflags	@""
	.align	16


//--------------------- .nv.shared._ZN10layer_norm22ln_bwd_finalize_kernelINS_22Kernel_traits_finalizeILj256E13__nv_bfloat16S2_S2_S2_fjLb1ELj1024ELj4ENS_18Kernel_traits_baseILj256ES2_S2_S2_S2_fjLj1024EEEEELb1ELb1EEEvNS_9BwdParamsE --------------------------
	.section	.nv.shared._ZN10layer_norm22ln_bwd_finalize_kernelINS_22Kernel_traits_finalizeILj256E13__nv_bfloat16S2_S2_S2_fjLb1ELj1024ELj4ENS_18Kernel_traits_baseILj256ES2_S2_S2_S2_fjLj1024EEEEELb1ELb1EEEvNS_9BwdParamsE,"aw",@nobits
	.sectionflags	@""
	.align	16
.nv.shared._ZN10layer_norm22ln_bwd_finalize_kernelINS_22Kernel_traits_finalizeILj256E13__nv_bfloat16S2_S2_S2_fjLb1ELj1024ELj4ENS_18Kernel_traits_baseILj256ES2_S2_S2_S2_fjLj1024EEEEELb1ELb1EEEvNS_9BwdParamsE:
	.zero		12672


//--------------------- .nv.shared._ZN10layer_norm13ln_bwd_kernelINS_13Kernel_traitsI13__nv_bfloat16S2_S2_S2_fjLj256ELj1ELj4ELj1ELj16ENS_18Kernel_traits_baseILj256ES2_S2_S2_S2_fjLj128EEEEELb1ELb1ELb1ELb1EEEvNS_9BwdParamsE --------------------------
	.section	.nv.shared._ZN10layer_norm13ln_bwd_kernelINS_13Kernel_traitsI13__nv_bfloat16S2_S2_S2_fjLj256ELj1ELj4ELj1ELj16ENS_18Kernel_traits_baseILj256ES2_S2_S2_S2_fjLj128EEEEELb1ELb1ELb1ELb1EEEvNS_9BwdParamsE,"aw",@nobits
	.sectionflags	@""
	.align	16


//--------------------- .nv.shared._ZN10layer_norm13ln_bwd_kernelINS_13Kernel_traitsI6__halfS2_S2_S2_fjLj256ELj1ELj4ELj1ELj16ENS_18Kernel_traits_baseILj256ES2_S2_S2_S2_fjLj128EEEEELb0ELb0ELb0ELb0EEEvNS_9BwdParamsE --------------------------
	.section	.nv.shared._ZN10layer_norm13ln_bwd_kernelINS_13Kernel_traitsI6__halfS2_S2_S2_fjLj256ELj1ELj4ELj1ELj16ENS_18Kernel_traits_baseILj256ES2_S2_S2_S2_fjLj128EEEEELb0ELb0ELb0ELb0EEEvNS_9BwdParamsE,"aw",@nobits
	.sectionflags	@""
	.align	16


//--------------------- .nv.shared._ZN10layer_norm13ln_bwd_kernelINS_13Kernel_traitsI6__halfS2_S2_S2_fjLj256ELj1ELj4ELj1ELj16ENS_18Kernel_traits_baseILj256ES2_S2_S2_S2_fjLj128EEEEELb0ELb0ELb0ELb1EEEvNS_9BwdParamsE --------------------------
	.section	.nv.shared._ZN10layer_norm13ln_bwd_kernelINS_13Kernel_traitsI6__halfS2_S2_S2_fjLj256ELj1ELj4ELj1ELj16ENS_18Kernel_traits_baseILj256ES2_S2_S2_S2_fjLj128EEEEELb0ELb0ELb0ELb1EEEvNS_9BwdParamsE,"aw",@nobits
	.sectionflags	@""
	.align	16


//--------------------- .nv.shared._ZN10layer_norm13ln_bwd_kernelINS_13Kernel_traitsI6__halfS2_S2_S2_fjLj256ELj1ELj4ELj1ELj16ENS_18Kernel_traits_baseILj256ES2_S2_S2_S2_fjLj128EEEEELb0ELb0ELb1ELb0EEEvNS_9BwdParamsE --------------------------
	.section	.nv.shared._ZN10layer_norm13ln_bwd_kernelINS_13Kernel_traitsI6__halfS2_S2_S2_fjLj256ELj1ELj4ELj1ELj16ENS_18Kernel_traits_baseILj256ES2_S2_S2_S2_fjLj128EEEEELb0ELb0ELb1ELb0EEEvNS_9BwdParamsE,"aw",@nobits
	.sectionflags	@""
	.align	16


//--------------------- .nv.shared._ZN10layer_norm13ln_bwd_kernelINS_13Kernel_traitsI6__halfS2_S2_S2_fjLj256ELj1ELj4ELj1ELj16ENS_18Kernel_traits_baseILj256ES2_S2_S2_S2_fjLj128EEEEELb0ELb0ELb1ELb1EEEvNS_9BwdParamsE --------------------------
	.section	.nv.shared._ZN10layer_norm13ln_bwd_kernelINS_13Kernel_traitsI6__halfS2_S2_S2_fjLj256ELj1ELj4ELj1ELj16ENS_18Kernel_traits_baseILj256ES2_S2_S2_S2_fjLj128EEEEELb0ELb0ELb1ELb1EEEvNS_9BwdParamsE,"aw",@nobits
	.sectionflags	@""
	.align	16


//--------------------- .nv.shared._ZN10layer_norm13ln_bwd_kernelINS_13Kernel_traitsI6__halfS2_S2_S2_fjLj256ELj1ELj4ELj1ELj16ENS_18Kernel_traits_baseILj256ES2_S2_S2_S2_fjLj128EEEEELb0ELb1ELb0ELb0EEEvNS_9BwdParamsE --------------------------
	.section	.nv.shared._ZN10layer_norm13ln_bwd_kernelINS_13Kernel_traitsI6__halfS2_S2_S2_fjLj256ELj1ELj4ELj1ELj16ENS_18Kernel_traits_baseILj256ES2_S2_S2_S2_fjLj128EEEEELb0ELb1ELb0ELb0EEEvNS_9BwdParamsE,"aw",@nobits
	.sectionflags	@""
	.align	16


//--------------------- .nv.shared._ZN10layer_norm13ln_bwd_kernelINS_13Kernel_traitsI6__halfS2_S2_S2_fjLj256ELj1ELj4ELj1ELj16ENS_18Kernel_traits_baseILj256ES2_S2_S2_S2_fjLj128EEEEELb0ELb1ELb0ELb1EEEvNS_9BwdParamsE --------------------------
	.section	.nv.shared._ZN10layer_norm13ln_bwd_kernelINS_13Kernel_traitsI6__halfS2_S2_S2_fjLj256ELj1ELj4ELj1ELj16ENS_18Kernel_traits_baseILj256ES2_S2_S2_S2_fjLj128EEEEELb0ELb1ELb0ELb1EEEvNS_9BwdParamsE,"aw",@nobits
	.sectionflags	@""
	.align	16


//--------------------- .nv.shared._ZN10layer_norm13ln_bwd_kernelINS_13Kernel_traitsI6__halfS2_S2_S2_fjLj256ELj1ELj4ELj1ELj16ENS_18Kernel_traits_baseILj256ES2_S2_S2_S2_fjLj128EEEEELb0ELb1ELb1ELb0EEEvNS_9BwdParamsE --------------------------
	.section	.nv.shared._ZN10layer_norm13ln_bwd_kernelINS_13Kernel_traitsI6__halfS2_S2_S2_fjLj256ELj1ELj4ELj1ELj16ENS_18Kernel_traits_baseILj256ES2_S2_S2_S2_fjLj128EEEEELb0ELb1ELb1ELb0EEEvNS_9BwdParamsE,"aw",@nobits
	.sectionflags	@""
	.align	16


//--------------------- .nv.shared._ZN10layer_norm13ln_bwd_kernelINS_13Kernel_traitsI6__halfS2_S2_S2_fjLj256ELj1ELj4ELj1ELj16ENS_18Kernel_traits_baseILj256ES2_S2_S2_S2_fjLj128EEEEELb0ELb1ELb1ELb1EEEvNS_9BwdParamsE --------------------------
	.section	.nv.shared._ZN10layer_norm13ln_bwd_kernelINS_13Kernel_traitsI6__halfS2_S2_S2_fjLj256ELj1ELj4ELj1ELj16ENS_18Kernel_traits_baseILj256ES2_S2_S2_S2_fjLj128EEEEELb0ELb1ELb1ELb1EEEvNS_9BwdParamsE,"aw",@nobits
	.sectionflags	@""
	.align	16


//--------------------- .nv.shared._ZN10layer_norm13ln_bwd_kernelINS_13Kernel_traitsI6__halfS2_S2_S2_fjLj256ELj1ELj4ELj1ELj16ENS_18Kernel_traits_baseILj256ES2_S2_S2_S2_fjLj128EEEEELb1ELb0ELb0ELb0EEEvNS_9BwdParamsE --------------------------
	.section	.nv.shared._ZN10layer_norm13ln_bwd_kernelINS_13Kernel_traitsI6__halfS2_S2_S2_fjLj256ELj1ELj4ELj1ELj16ENS_18Kernel_traits_baseILj256ES2_S2_S2_S2_fjLj128EEEEELb1ELb0ELb0ELb0EEEvNS_9BwdParamsE,"aw",@nobits
	.sectionflags	@""
	.align	16


//--------------------- .nv.shared._ZN10layer_norm13ln_bwd_kernelINS_13Kernel_traitsI6__halfS2_S2_S2_fjLj256ELj1ELj4ELj1ELj16ENS_18Kernel_traits_baseILj256ES2_S2_S2_S2_fjLj128EEEEELb1ELb0ELb0ELb1EEEvNS_9BwdParamsE --------------------------
	.section	.nv.shared._ZN10layer_norm13ln_bwd_kernelINS_13Kernel_traitsI6__halfS2_S2_S2_fjLj256ELj1ELj4ELj1ELj16ENS_18Kernel_traits_baseILj256ES2_S2_S2_S2_fjLj128EEEEELb1ELb0ELb0ELb1EEEvNS_9BwdParamsE,"aw",@nobits
	.sectionflags	@""
	.align	16


//--------------------- .nv.shared._ZN10layer_norm22ln_bwd_finalize_kernelINS_22Kernel_traits_finalizeILj256E6__halfS2_S2_S2_fjLb0ELj1024ELj4ENS_18Kernel_traits_baseILj256ES2_S2_S2_S2_fjLj1024EEEEELb0ELb0EEEvNS_9BwdParamsE --------------------------
	.section	.nv.shared._ZN10layer_norm22ln_bwd_finalize_kernelINS_22Kernel_traits_finalizeILj256E6__halfS2_S2_S2_fjLb0ELj1024ELj4ENS_18Kernel_traits_baseILj256ES2_S2_S2_S2_fjLj1024EEEEELb0ELb0EEEvNS_9BwdParamsE,"aw",@nobits
	.sectionflags	@""
	.align	16
.nv.shared._ZN10layer_norm22ln_bwd_finalize_kernelINS_22Kernel_traits_finalizeILj256E6__halfS2_S2_S2_fjLb0ELj1024ELj4ENS_18Kernel_traits_baseILj256ES2_S2_S2_S2_fjLj1024EEEEELb0ELb0EEEvNS_9BwdParamsE:
	.zero		8448


//--------------------- .nv.shared._ZN10layer_norm13ln_bwd_kernelINS_13Kernel_traitsI6__halfS2_S2_S2_fjLj256ELj1ELj4ELj1ELj16ENS_18Kernel_traits_baseILj256ES2_S2_S2_S2_fjLj128EEEEELb1ELb0ELb1ELb0EEEvNS_9BwdParamsE --------------------------
	.section	.nv.shared._ZN10layer_norm13ln_bwd_kernelINS_13Kernel_traitsI6__halfS2_S2_S2_fjLj256ELj1ELj4ELj1ELj16ENS_18Kernel_traits_baseILj256ES2_S2_S2_S2_fjLj128EEEEELb1ELb0ELb1ELb0EEEvNS_9BwdParamsE,"aw",@nobits
	.sectionflags	@""
	.align	16


//--------------------- .nv.shared._ZN10layer_norm22ln_bwd_finalize_kernelINS_22Kernel_traits_finalizeILj256E6__halfS2_S2_S2_fjLb0ELj1024ELj4ENS_18Kernel_traits_baseILj256ES2_S2_S2_S2_fjLj1024EEEEELb0ELb1EEEvNS_9BwdParamsE --------------------------
	.section	.nv.shared._ZN10layer_norm22ln_bwd_finalize_kernelINS_22Kernel_traits_finalizeILj256E6__halfS2_S2_S2_fjLb0ELj1024ELj4ENS_18Kernel_traits_baseILj256ES2_S2_S2_S2_fjLj1024EEEEELb0ELb1EEEvNS_9BwdParamsE,"aw",@nobits
	.sectionflags	@""
	.align	16
.nv.shared._ZN10layer_norm22ln_bwd_finalize_kernelINS_22Kernel_traits_finalizeILj256E6__halfS2_S2_S2_fjLb0ELj1024ELj4ENS_18Kernel_traits_baseILj256ES2_S2_S2_S2_fjLj1024EEEEELb0ELb1EEEvNS_9BwdParamsE:
	.zero		8448


//--------------------- .nv.shared._ZN10layer_norm13ln_bwd_kernelINS_13Kernel_traitsI6__halfS2_S2_S2_fjLj256ELj1ELj4ELj1ELj16ENS_18Kernel_traits_baseILj256ES2_S2_S2_S2_fjLj128EEEEELb1ELb0ELb1ELb1EEEvNS_9BwdParamsE --------------------------
	.section	.nv.shared._ZN10layer_norm13ln_bwd_kernelINS_13Kernel_traitsI6__halfS2_S2_S2_fjLj256ELj1ELj4ELj1ELj16ENS_18Kernel_traits_baseILj256ES2_S2_S2_S2_fjLj128EEEEELb1ELb0ELb1ELb1EEEvNS_9BwdParamsE,"aw",@nobits
	.sectionflags	@""
	.align	16


//--------------------- .nv.shared._ZN10layer_norm13ln_bwd_kernelINS_13Kernel_traitsI6__halfS2_S2_S2_fjLj256ELj1ELj4ELj1ELj16ENS_18Kernel_traits_baseILj256ES2_S2_S2_S2_fjLj128EEEEELb1ELb1ELb0ELb0EEEvNS_9BwdParamsE --------------------------
	.section	.nv.shared._ZN10layer_norm13ln_bwd_kernelINS_13Kernel_traitsI6__halfS2_S2_S2_fjLj256ELj1ELj4ELj1ELj16ENS_18Kernel_traits_baseILj256ES2_S2_S2_S2_fjLj128EEEEELb1ELb1ELb0ELb0EEEvNS_9BwdParamsE,"aw",@nobits
	.sectionflags	@""
	.align	16


//--------------------- .nv.shared._ZN10layer_norm13ln_bwd_kernelINS_13Kernel_traitsI6__halfS2_S2_S2_fjLj256ELj1ELj4ELj1ELj16ENS_18Kernel_traits_baseILj256ES2_S2_S2_S2_fjLj128EEEEELb1ELb1ELb0ELb1EEEvNS_9BwdParamsE --------------------------
	.section	.nv.shared._ZN10layer_norm13ln_bwd_kernelINS_13Kernel_traitsI6__halfS2_S2_S2_fjLj256ELj1ELj4ELj1ELj16ENS_18Kernel_traits_baseILj256ES2_S2_S2_S2_fjLj128EEEEELb1ELb1ELb0ELb1EEEvNS_9BwdParamsE,"aw",@nobits
	.sectionflags	@""
	.align	16


//--------------------- .nv.shared._ZN10layer_norm22ln_bwd_finalize_kernelINS_22Kernel_traits_finalizeILj256E6__halfS2_S2_S2_fjLb1ELj1024ELj4ENS_18Kernel_traits_baseILj256ES2_S2_S2_S2_fjLj1024EEEEELb1ELb0EEEvNS_9BwdParamsE --------------------------
	.section	.nv.shared._ZN10layer_norm22ln_bwd_finalize_kernelINS_22Kernel_traits_finalizeILj256E6__halfS2_S2_S2_fjLb1ELj1024ELj4ENS_18Kernel_traits_baseILj256ES2_S2_S2_S2_fjLj1024EEEEELb1ELb0EEEvNS_9BwdParamsE,"aw",@nobits
	.sectionflags	@""
	.align	16
.nv.shared._ZN10layer_norm22ln_bwd_finalize_kernelINS_22Kernel_traits_finalizeILj256E6__halfS2_S2_S2_fjLb1ELj1024ELj4ENS_18Kernel_traits_baseILj256ES2_S2_S2_S2_fjLj1024EEEEELb1ELb0EEEvNS_9BwdParamsE:
	.zero		12672


//--------------------- .nv.shared._ZN10layer_norm13ln_bwd_kernelINS_13Kernel_traitsI6__halfS2_S2_S2_fjLj256ELj1ELj4ELj1ELj16ENS_18Kernel_traits_baseILj256ES2_S2_S2_S2_fjLj128EEEEELb1ELb1ELb1ELb0EEEvNS_9BwdParamsE --------------------------
	.section	.nv.shared._ZN10layer_norm13ln_bwd_kernelINS_13Kernel_traitsI6__halfS2_S2_S2_fjLj256ELj1ELj4ELj1ELj16ENS_18Kernel_traits_baseILj256ES2_S2_S2_S2_fjLj128EEEEELb1ELb1ELb1ELb0EEEvNS_9BwdParamsE,"aw",@nobits
	.sectionflags	@""
	.align	16


//--------------------- .nv.shared._ZN10layer_norm22ln_bwd_finalize_kernelINS_22Kernel_traits_finalizeILj256E6__halfS2_S2_S2_fjLb1ELj1024ELj4ENS_18Kernel_traits_baseILj256ES2_S2_S2_S2_fjLj1024EEEEELb1ELb1EEEvNS_9BwdParamsE --------------------------
	.section	.nv.shared._ZN10layer_norm22ln_bwd_finalize_kernelINS_22Kernel_traits_finalizeILj256E6__halfS2_S2_S2_fjLb1ELj1024ELj4ENS_18Kernel_traits_baseILj256ES2_S2_S2_S2_fjLj1024EEEEELb1ELb1EEEvNS_9BwdParamsE,"aw",@nobits
	.sectionflags	@""
	.align	16
.nv.shared._ZN10layer_norm22ln_bwd_finalize_kernelINS_22Kernel_traits_finalizeILj256E6__halfS2_S2_S2_fjLb1ELj1024ELj4ENS_18Kernel_traits_baseILj256ES2_S2_S2_S2_fjLj1024EEEEELb1ELb1EEEvNS_9BwdParamsE:
	.zero		12672


//--------------------- .nv.shared._ZN10layer_norm13ln_bwd_kernelINS_13Kernel_traitsI6__halfS2_S2_S2_fjLj256ELj1ELj4ELj1ELj16ENS_18Kernel_traits_baseILj256ES2_S2_S2_S2_fjLj128EEEEELb1ELb1ELb1ELb1EEEvNS_9BwdParamsE --------------------------
	.section	.nv.shared._ZN10layer_norm13ln_bwd_kernelINS_13Kernel_traitsI6__halfS2_S2_S2_fjLj256ELj1ELj4ELj1ELj16ENS_18Kernel_traits_baseILj256ES2_S2_S2_S2_fjLj128EEEEELb1ELb1ELb1ELb1EEEvNS_9BwdParamsE,"aw",@nobits
	.sectionflags	@""
	.align	16


//--------------------- .nv.shared._ZN10layer_norm13ln_bwd_kernelINS_13Kernel_traitsIf13__nv_bfloat16S2_S2_fjLj256ELj1ELj4ELj1ELj16ENS_18Kernel_traits_baseILj256EfS2_S2_S2_fjLj128EEEEELb0ELb0ELb0ELb0EEEvNS_9BwdParamsE --------------------------
	.section	.nv.shared._ZN10layer_norm13ln_bwd_kernelINS_13Kernel_traitsIf13__nv_bfloat16S2_S2_fjLj256ELj1ELj4ELj1ELj16ENS_18Kernel_traits_baseILj256EfS2_S2_S2_fjLj128EEEEELb0ELb0ELb0ELb0EEEvNS_9BwdParamsE,"aw",@nobits
	.sectionflags	@""
	.align	16


//--------------------- .nv.shared._ZN10layer_norm13ln_bwd_kernelINS_13Kernel_traitsIf13__nv_bfloat16S2_S2_fjLj256ELj1ELj4ELj1ELj16ENS_18Kernel_traits_baseILj256EfS2_S2_S2_fjLj128EEEEELb0ELb0ELb0ELb1EEEvNS_9BwdParamsE --------------------------
	.section	.nv.shared._ZN10layer_norm13ln_bwd_kernelINS_13Kernel_traitsIf13__nv_bfloat16S2_S2_fjLj256ELj1ELj4ELj1ELj16ENS_18Kernel_traits_baseILj256EfS2_S2_S2_fjLj128EEEEELb0ELb0ELb0ELb1EEEvNS_9BwdParamsE,"aw",@nobits
	.sectionflags	@""
	.align	16


//--------------------- .nv.shared._ZN10layer_norm13ln_bwd_kernelINS_13Kernel_traitsIf13__nv_bfloat16S2_S2_fjLj256ELj1ELj4ELj1ELj16ENS_18Kernel_traits_baseILj256EfS2_S2_S2_fjLj128EEEEELb0ELb0ELb1ELb0EEEvNS_9BwdParamsE --------------------------
	.section	.nv.shared._ZN10layer_norm13ln_bwd_kernelINS_13Kernel_traitsIf13__nv_bfloat16S2_S2_fjLj256ELj1ELj4ELj1ELj16ENS_18Kernel_traits_baseILj256EfS2_S2_S2_fjLj128EEEEELb0ELb0ELb1ELb0EEEvNS_9BwdParamsE,"aw",@nobits
	.sectionflags	@""
	.align	16


//--------------------- .nv.shared._ZN10layer_norm13ln_bwd_kernelINS_13Kernel_traitsIf13__nv_bfloat16S2_S2_fjLj256ELj1ELj4ELj1ELj16ENS_18Kernel_traits_baseILj256EfS2_S2_S2_fjLj128EEEEELb0ELb0ELb1ELb1EEEvNS_9BwdParamsE --------------------------
	.section	.nv.shared._ZN10layer_norm13ln_bwd_kernelINS_13Kernel_traitsIf13__nv_bfloat16S2_S2_fjLj256ELj1ELj4ELj1ELj16ENS_18Kernel_traits_baseILj256EfS2_S2_S2_fjLj128EEEEELb0ELb0ELb1ELb1EEEvNS_9BwdParamsE,"aw",@nobits
	.sectionflags	@""
	.align	16


//--------------------- .nv.shared._ZN10layer_norm13ln_bwd_kernelINS_13Kernel_traitsIf13__nv_bfloat16S2_S2_fjLj256ELj1ELj4ELj1ELj16ENS_18Kernel_traits_baseILj256EfS2_S2_S2_fjLj128EEEEELb0ELb1ELb0ELb0EEEvNS_9BwdParamsE --------------------------
	.section	.nv.shared._ZN10layer_norm13ln_bwd_kernelINS_13Kernel_traitsIf13__nv_bfloat16S2_S2_fjLj256ELj1ELj4ELj1ELj16ENS_18Kernel_traits_baseILj256EfS2_S2_S2_fjLj128EEEEELb0ELb1ELb0ELb0EEEvNS_9BwdParamsE,"aw",@nobits
	.sectionflags	@""
	.align	16


//--------------------- .nv.shared._ZN10layer_norm13ln_bwd_kernelINS_13Kernel_traitsIf13__nv_bfloat16S2_S2_fjLj256ELj1ELj4ELj1ELj16ENS_18Kernel_traits_baseILj256EfS2_S2_S2_fjLj128EEEEELb0ELb1ELb0ELb1EEEvNS_9BwdParamsE --------------------------
	.section	.nv.shared._ZN10layer_norm13ln_bwd_kernelINS_13Kernel_traitsIf13__nv_bfloat16S2_S2_fjLj256ELj1ELj4ELj1ELj16ENS_18Kernel_traits_baseILj256EfS2_S2_S2_fjLj128EEEEELb0ELb1ELb0ELb1EEEvNS_9BwdParamsE,"aw",@nobits
	.sectionflags	@""
	.align	16


//--------------------- .nv.shared._ZN10layer_norm13ln_bwd_kernelINS_13Kernel_traitsIf13__nv_bfloat16S2_S2_fjLj256ELj1ELj4ELj1ELj16ENS_18Kernel_traits_baseILj256EfS2_S2_S2_fjLj128EEEEELb0ELb1ELb1ELb0EEEvNS_9BwdParamsE --------------------------
	.section	.nv.shared._ZN10layer_norm13ln_bwd_kernelINS_13Kernel_traitsIf13__nv_bfloat16S2_S2_fjLj256ELj1ELj4ELj1ELj16ENS_18Kernel_traits_baseILj256EfS2_S2_S2_fjLj128EEEEELb0ELb1ELb1ELb0EEEvNS_9BwdParamsE,"aw",@nobits
	.sectionflags	@""
	.align	16


//--------------------- .nv.shared._ZN10layer_norm13ln_bwd_kernelINS_13Kernel_traitsIf13__nv_bfloat16S2_S2_fjLj256ELj1ELj4ELj1ELj16ENS_18Kernel_traits_baseILj256EfS2_S2_S2_fjLj128EEEEELb0ELb1ELb1ELb1EEEvNS_9BwdParamsE --------------------------
	.section	.nv.shared._ZN10layer_norm13ln_bwd_kernelINS_13Kernel_traitsIf13__nv_bfloat16S2_S2_fjLj256ELj1ELj4ELj1ELj16ENS_18Kernel_traits_baseILj256EfS2_S2_S2_fjLj128EEEEELb0ELb1ELb1ELb1EEEvNS_9BwdParamsE,"aw",@nobits
	.sectionflags	@""
	.align	16


//--------------------- .nv.shared._ZN10layer_norm13ln_bwd_kernelINS_13Kernel_traitsIf13__nv_bfloat16S2_S2_fjLj256ELj1ELj4ELj1ELj16ENS_18Kernel_traits_baseILj256EfS2_S2_S2_fjLj128EEEEELb1ELb0ELb0ELb0EEEvNS_9BwdParamsE --------------------------
	.section	.nv.shared._ZN10layer_norm13ln_bwd_kernelINS_13Kernel_traitsIf13__nv_bfloat16S2_S2_fjLj256ELj1ELj4ELj1ELj16ENS_18Kernel_traits_baseILj256EfS2_S2_S2_fjLj128EEEEELb1ELb0ELb0ELb0EEEvNS_9BwdParamsE,"aw",@nobits
	.sectionflags	@""
	.align	16


//--------------------- .nv.shared._ZN10layer_norm13ln_bwd_kernelINS_13Kernel_traitsIf13__nv_bfloat16S2_S2_fjLj256ELj1ELj4ELj1ELj16ENS_18Kernel_traits_baseILj256EfS2_S2_S2_fjLj128EEEEELb1ELb0ELb0ELb1EEEvNS_9BwdParamsE --------------------------
	.section	.nv.shared._ZN10layer_norm13ln_bwd_kernelINS_13Kernel_traitsIf13__nv_bfloat16S2_S2_fjLj256ELj1ELj4ELj1ELj16ENS_18Kernel_traits_baseILj256EfS2_S2_S2_fjLj128EEEEELb1ELb0ELb0ELb1EEEvNS_9BwdParamsE,"aw",@nobits
	.sectionflags	@""
	.align	16


//--------------------- .nv.shared._ZN10layer_norm22ln_bwd_finalize_kernelINS_22Kernel_traits_finalizeILj256Ef13__nv_bfloat16S2_S2_fjLb0ELj1024ELj4ENS_18Kernel_traits_baseILj256EfS2_S2_S2_fjLj1024EEEEELb0ELb0EEEvNS_9BwdParamsE --------------------------
	.section	.nv.shared._ZN10layer_norm22ln_bwd_finalize_kernelINS_22Kernel_traits_finalizeILj256Ef13__nv_bfloat16S2_S2_fjLb0ELj1024ELj4ENS_18Kernel_traits_baseILj256EfS2_S2_S2_fjLj1024EEEEELb0ELb0EEEvNS_9BwdParamsE,"aw",@nobits
	.sectionflags	@""
	.align	16
.nv.shared._ZN10layer_norm22ln_bwd_finalize_kernelINS_22Kernel_traits_finalizeILj256Ef13__nv_bfloat16S2_S2_fjLb0ELj1024ELj4ENS_18Kernel_traits_baseILj256EfS2_S2_S2_fjLj1024EEEEELb0ELb0EEEvNS_9BwdParamsE:
	.zero		8448


//--------------------- .nv.shared._ZN10layer_norm13ln_bwd_kernelINS_13Kernel_traitsIf13__nv_bfloat16S2_S2_fjLj256ELj1ELj4ELj1ELj16ENS_18Kernel_traits_baseILj256EfS2_S2_S2_fjLj128EEEEELb1ELb0ELb1ELb0EEEvNS_9BwdParamsE --------------------------
	.section	.nv.shared._ZN10layer_norm13ln_bwd_kernelINS_13Kernel_traitsIf13__nv_bfloat16S2_S2_fjLj256ELj1ELj4ELj1ELj16ENS_18Kernel_traits_baseILj256EfS2_S2_S2_fjLj128EEEEELb1ELb0ELb1ELb0EEEvNS_9BwdParamsE,"aw",@nobits
	.sectionflags	@""
	.align	16


//--------------------- .nv.shared._ZN10layer_norm22ln_bwd_finalize_kernelINS_22Kernel_traits_finalizeILj256Ef13__nv_bfloat16S2_S2_fjLb0ELj1024ELj4ENS_18Kernel_traits_baseILj256EfS2_S2_S2_fjLj1024EEEEELb0ELb1EEEvNS_9BwdParamsE --------------------------
	.section	.nv.shared._ZN10layer_norm22ln_bwd_finalize_kernelINS_22Kernel_traits_finalizeILj256Ef13__nv_bfloat16S2_S2_fjLb0ELj1024ELj4ENS_18Kernel_traits_baseILj256EfS2_S2_S2_fjLj1024EEEEELb0ELb1EEEvNS_9BwdParamsE,"aw",@nobits
	.sectionflags	@""
	.align	16
.nv.shared._ZN10layer_norm22ln_bwd_finalize_kernelINS_22Kernel_traits_finalizeILj256Ef13__nv_bfloat16S2_S2_fjLb0ELj1024ELj4ENS_18Kernel_traits_baseILj256EfS2_S2_S2_fjLj1024EEEEELb0ELb1EEEvNS_9BwdParamsE:
	.zero		8448


//--------------------- .nv.shared._ZN10layer_norm13ln_bwd_kernelINS_13Kernel_traitsIf13__nv_bfloat16S2_S2_fjLj256ELj1ELj4ELj1ELj16ENS_18Kernel_traits_baseILj256EfS2_S2_S2_fjLj128EEEEELb1ELb0ELb1ELb1EEEvNS_9BwdParamsE --------------------------
	.section	.nv.shared._ZN10layer_norm13ln_bwd_kernelINS_13Kernel_traitsIf13__nv_bfloat16S2_S2_fjLj256ELj1ELj4ELj1ELj16ENS_18Kernel_traits_baseILj256EfS2_S2_S2_fjLj128EEEEELb1ELb0ELb1ELb1EEEvNS_9BwdParamsE,"aw",@nobits
	.sectionflags	@""
	.align	16


//--------------------- .nv.shared._ZN10layer_norm13ln_bwd_kernelINS_13Kernel_traitsIf13__nv_bfloat16S2_S2_fjLj256ELj1ELj4ELj1ELj16ENS_18Kernel_traits_baseILj256EfS2_S2_S2_fjLj128EEEEELb1ELb1ELb0ELb0EEEvNS_9BwdParamsE --------------------------
	.section	.nv.shared._ZN10layer_norm13ln_bwd_kernelINS_13Kernel_traitsIf13__nv_bfloat16S2_S2_fjLj256ELj1ELj4ELj1ELj16ENS_18Kernel_traits_baseILj256EfS2_S2_S2_fjLj128EEEEELb1ELb1ELb0ELb0EEEvNS_9BwdParamsE,"aw",@nobits
	.sectionflags	@""
	.align	16


//--------------------- .nv.shared._ZN10layer_norm13ln_bwd_kernelINS_13Kernel_traitsIf13__nv_bfloat16S2_S2_fjLj256ELj1ELj4ELj1ELj16ENS_18Kernel_traits_baseILj256EfS2_S2_S2_fjLj128EEEEELb1ELb1ELb0ELb1EEEvNS_9BwdParamsE --------------------------
	.section	.nv.shared._ZN10layer_norm13ln_bwd_kernelINS_13Kernel_traitsIf13__nv_bfloat16S2_S2_fjLj256ELj1ELj4ELj1ELj16ENS_18Kernel_traits_baseILj256EfS2_S2_S2_fjLj128EEEEELb1ELb1ELb0ELb1EEEvNS_9BwdParamsE,"aw",@nobits
	.sectionflags	@""
	.align	16


//--------------------- .nv.shared._ZN10layer_norm22ln_bwd_finalize_kernelINS_22Kernel_traits_finalizeILj256Ef13__nv_bfloat16S2_S2_fjLb1ELj1024ELj4ENS_18Kernel_traits_baseILj256EfS2_S2_S2_fjLj1024EEEEELb1ELb0EEEvNS_9BwdParamsE --------------------------
	.section	.nv.shared._ZN10layer_norm22ln_bwd_finalize_kernelINS_22Kernel_traits_finalizeILj256Ef13__nv_bfloat16S2_S2_fjLb1ELj1024ELj4ENS_18Kernel_traits_baseILj256EfS2_S2_S2_fjLj1024EEEEELb1ELb0EEEvNS_9BwdParamsE,"aw",@nobits
	.sectionflags	@""
	.align	16
.nv.shared._ZN10layer_norm22ln_bwd_finalize_kernelINS_22Kernel_traits_finalizeILj256Ef13__nv_bfloat16S2_S2_fjLb1ELj1024ELj4ENS_18Kernel_traits_baseILj256EfS2_S2_S2_fjLj1024EEEEELb1ELb0EEEvNS_9BwdParamsE:
	.zero		12672


//--------------------- .nv.shared._ZN10layer_norm13ln_bwd_kernelINS_13Kernel_traitsIf13__nv_bfloat16S2_S2_fjLj256ELj1ELj4ELj1ELj16ENS_18Kernel_traits_baseILj256EfS2_S2_S2_fjLj128EEEEELb1ELb1ELb1ELb0EEEvNS_9BwdParamsE --------------------------
	.section	.nv.shared._ZN10layer_norm13ln_bwd_kernelINS_13Kernel_traitsIf13__nv_bfloat16S2_S2_fjLj256ELj1ELj4ELj1ELj16ENS_18Kernel_traits_baseILj256EfS2_S2_S2_fjLj128EEEEELb1ELb1ELb1ELb0EEEvNS_9BwdParamsE,"aw",@nobits
	.sectionflags	@""
	.align	16


//--------------------- .nv.shared._ZN10layer_norm22ln_bwd_finalize_kernelINS_22Kernel_traits_finalizeILj256Ef13__nv_bfloat16S2_S2_fjLb1ELj1024ELj4ENS_18Kernel_traits_baseILj256EfS2_S2_S2_fjLj1024EEEEELb1ELb1EEEvNS_9BwdParamsE --------------------------
	.section	.nv.shared._ZN10layer_norm22ln_bwd_finalize_kernelINS_22Kernel_traits_finalizeILj256Ef13__nv_bfloat16S2_S2_fjLb1ELj1024ELj4ENS_18Kernel_traits_baseILj256EfS2_S2_S2_fjLj1024EEEEELb1ELb1EEEvNS_9BwdParamsE,"aw",@nobits
	.sectionflags	@""
	.align	16
.nv.shared._ZN10layer_norm22ln_bwd_finalize_kernelINS_22Kernel_traits_finalizeILj256Ef13__nv_bfloat16S2_S2_fjLb1ELj1024ELj4ENS_18Kernel_traits_baseILj256EfS2_S2_S2_fjLj1024EEEEELb1ELb1EEEvNS_9BwdParamsE:
	.zero		12672


//--------------------- .nv.shared._ZN10layer_norm13ln_bwd_kernelINS_13Kernel_traitsIf13__nv_bfloat16S2_S2_fjLj256ELj1ELj4ELj1ELj16ENS_18Kernel_traits_baseILj256EfS2_S2_S2_fjLj128EEEEELb1ELb1ELb1ELb1EEEvNS_9BwdParamsE --------------------------
	.section	.nv.shared._ZN10layer_norm13ln_bwd_kernelINS_13Kernel_traitsIf13__nv_bfloat16S2_S2_fjLj256ELj1ELj4ELj1ELj16ENS_18Kernel_traits_baseILj256EfS2_S2_S2_fjLj128EEEEELb1ELb1ELb1ELb1EEEvNS_9BwdParamsE,"aw",@nobits
	.sectionflags	@""
	.align	16


//--------------------- .nv.shared._ZN10layer_norm13ln_bwd_kernelINS_13Kernel_traitsI13__nv_bfloat16S2_fS2_fjLj256ELj1ELj4ELj1ELj16ENS_18Kernel_traits_baseILj256ES2_S2_fS2_fjLj128EEEEELb0ELb0ELb0ELb0EEEvNS_9BwdParamsE --------------------------
	.section	.nv.shared._ZN10layer_norm13ln_bwd_kernelINS_13Kernel_traitsI13__nv_bfloat16S2_fS2_fjLj256ELj1ELj4ELj1ELj16ENS_18Kernel_traits_baseILj256ES2_S2_fS2_fjLj128EEEEELb0ELb0ELb0ELb0EEEvNS_9BwdParamsE,"aw",@nobits
	.sectionflags	@""
	.align	16


//--------------------- .nv.shared._ZN10layer_norm13ln_bwd_kernelINS_13Kernel_traitsI13__nv_bfloat16S2_fS2_fjLj256ELj1ELj4ELj1ELj16ENS_18Kernel_traits_baseILj256ES2_S2_fS2_fjLj128EEEEELb0ELb0ELb0ELb1EEEvNS_9BwdParamsE --------------------------
	.section	.nv.shared._ZN10layer_norm13ln_bwd_kernelINS_13Kernel_traitsI13__nv_bfloat16S2_fS2_fjLj256ELj1ELj4ELj1ELj16ENS_18Kernel_traits_baseILj256ES2_S2_fS2_fjLj128EEEEELb0ELb0ELb0ELb1EEEvNS_9BwdParamsE,"aw",@nobits
	.sectionflags	@""
	.align	16


//--------------------- .nv.shared._ZN10layer_norm13ln_bwd_kernelINS_13Kernel_traitsI13__nv_bfloat16S2_fS2_fjLj256ELj1ELj4ELj1ELj16ENS_18Kernel_traits_baseILj256ES2_S2_fS2_fjLj128EEEEELb0ELb0ELb1ELb0EEEvNS_9BwdParamsE --------------------------
	.section	.nv.shared._ZN10layer_norm13ln_bwd_kernelINS_13Kernel_traitsI13__nv_bfloat16S2_fS2_fjLj256ELj1ELj4ELj1ELj16ENS_18Kernel_traits_baseILj256ES2_S2_fS2_fjLj128EEEEELb0ELb0ELb1ELb0EEEvNS_9BwdParamsE,"aw",@nobits
	.sectionflags	@""
	.align	16


//--------------------- .nv.shared._ZN10layer_norm13ln_bwd_kernelINS_13Kernel_traitsI13__nv_bfloat16S2_fS2_fjLj256ELj1ELj4ELj1ELj16ENS_18Kernel_traits_baseILj256ES2_S2_fS2_fjLj128EEEEELb0ELb0ELb1ELb1EEEvNS_9BwdParamsE --------------------------
	.section	.nv.shared._ZN10layer_norm13ln_bwd_kernelINS_13Kernel_traitsI13__nv_bfloat16S2_fS2_fjLj256ELj1ELj4ELj1ELj16ENS_18Kernel_traits_baseILj256ES2_S2_fS2_fjLj128EEEEELb0ELb0ELb1ELb1EEEvNS_9BwdParamsE,"aw",@nobits
	.sectionflags	@""
	.align	16


//--------------------- .nv.shared._ZN10layer_norm13ln_bwd_kernelINS_13Kernel_traitsI13__nv_bfloat16S2_fS2_fjLj256ELj1ELj4ELj1ELj16ENS_18Kernel_traits_baseILj256ES2_S2_fS2_fjLj128EEEEELb0ELb1ELb0ELb0EEEvNS_9BwdParamsE --------------------------
	.section	.nv.shared._ZN10layer_norm13ln_bwd_kernelINS_13Kernel_traitsI13__nv_bfloat16S2_fS2_fjLj256ELj1ELj4ELj1ELj16ENS_18Kernel_traits_baseILj256ES2_S2_fS2_fjLj128EEEEELb0ELb1ELb0ELb0EEEvNS_9BwdParamsE,"aw",@nobits
	.sectionflags	@""
	.align	16


//--------------------- .nv.shared._ZN10layer_norm13ln_bwd_kernelINS_13Kernel_traitsI13__nv_bfloat16S2_fS2_fjLj256ELj1ELj4ELj1ELj16ENS_18Kernel_traits_baseILj256ES2_S2_fS2_fjLj128EEEEELb0ELb1ELb0ELb1EEEvNS_9BwdParamsE --------------------------
	.section	.nv.shared._ZN10layer_norm13ln_bwd_kernelINS_13Kernel_traitsI13__nv_bfloat16S2_fS2_fjLj256ELj1ELj4ELj1ELj16ENS_18Kernel_traits_baseILj256ES2_S2_fS2_fjLj128EEEEELb0ELb1ELb0ELb1EEEvNS_9BwdParamsE,"aw",@nobits
	.sectionflags	@""
	.align	16


//--------------------- .nv.shared._ZN10layer_norm13ln_bwd_kernelINS_13Kernel_traitsI13__nv_bfloat16S2_fS2_fjLj256ELj1ELj4ELj1ELj16ENS_18Kernel_traits_baseILj256ES2_S2_fS2_fjLj128EEEEELb0ELb1ELb1ELb0EEEvNS_9BwdParamsE --------------------------
	.section	.nv.shared._ZN10layer_norm13ln_bwd_kernelINS_13Kernel_traitsI13__nv_bfloat16S2_fS2_fjLj256ELj1ELj4ELj1ELj16ENS_18Kernel_traits_baseILj256ES2_S2_fS2_fjLj128EEEEELb0ELb1ELb1ELb0EEEvNS_9BwdParamsE,"aw",@nobits
	.sectionflags	@""
	.align	16


//--------------------- .nv.shared._ZN10layer_norm13ln_bwd_kernelINS_13Kernel_traitsI13__nv_bfloat16S2_fS2_fjLj256ELj1ELj4ELj1ELj16ENS_18Kernel_traits_baseILj256ES2_S2_fS2_fjLj128EEEEELb0ELb1ELb1ELb1EEEvNS_9BwdParamsE --------------------------
	.section	.nv.shared._ZN10layer_norm13ln_bwd_kernelINS_13Kernel_traitsI13__nv_bfloat16S2_fS2_fjLj256ELj1ELj4ELj1ELj16ENS_18Kernel_traits_baseILj256ES2_S2_fS2_fjLj128EEEEELb0ELb1ELb1ELb1EEEvNS_9BwdParamsE,"aw",@nobits
	.sectionflags	@""
	.align	16


//--------------------- .nv.shared._ZN10layer_norm13ln_bwd_kernelINS_13Kernel_traitsI13__nv_bfloat16S2_fS2_fjLj256ELj1ELj4ELj1ELj16ENS_18Kernel_traits_baseILj256ES2_S2_fS2_fjLj128EEEEELb1ELb0ELb0ELb0EEEvNS_9BwdParamsE --------------------------
	.section	.nv.shared._ZN10layer_norm13ln_bwd_kernelINS_13Kernel_traitsI13__nv_bfloat16S2_fS2_fjLj256ELj1ELj4ELj1ELj16ENS_18Kernel_traits_baseILj256ES2_S2_fS2_fjLj128EEEEELb1ELb0ELb0ELb0EEEvNS_9BwdParamsE,"aw",@nobits
	.sectionflags	@""
	.align	16


//--------------------- .nv.shared._ZN10layer_norm13ln_bwd_kernelINS_13Kernel_traitsI13__nv_bfloat16S2_fS2_fjLj256ELj1ELj4ELj1ELj16ENS_18Kernel_traits_baseILj256ES2_S2_fS2_fjLj128EEEEELb1ELb0ELb0ELb1EEEvNS_9BwdParamsE --------------------------
	.section	.nv.shared._ZN10layer_norm13ln_bwd_kernelINS_13Kernel_traitsI13__nv_bfloat16S2_fS2_fjLj256ELj1ELj4ELj1ELj16ENS_18Kernel_traits_baseILj256ES2_S2_fS2_fjLj128EEEEELb1ELb0ELb0ELb1EEEvNS_9BwdParamsE,"aw",@nobits
	.sectionflags	@""
	.align	16


//--------------------- .nv.shared._ZN10layer_norm22ln_bwd_finalize_kernelINS_22Kernel_traits_finalizeILj256E13__nv_bfloat16S2_fS2_fjLb0ELj1024ELj4ENS_18Kernel_traits_baseILj256ES2_S2_fS2_fjLj1024EEEEELb0ELb0EEEvNS_9BwdParamsE --------------------------
	.section	.nv.shared._ZN10layer_norm22ln_bwd_finalize_kernelINS_22Kernel_traits_finalizeILj256E13__nv_bfloat16S2_fS2_fjLb0ELj1024ELj4ENS_18Kernel_traits_baseILj256ES2_S2_fS2_fjLj1024EEEEELb0ELb0EEEvNS_9BwdParamsE,"aw",@nobits
	.sectionflags	@""
	.align	16
.nv.shared._ZN10layer_norm22ln_bwd_finalize_kernelINS_22Kernel_traits_finalizeILj256E13__nv_bfloat16S2_fS2_fjLb0ELj1024ELj4ENS_18Kernel_traits_baseILj256ES2_S2_fS2_fjLj1024EEEEELb0ELb0EEEvNS_9BwdParamsE:
	.zero		8448


//--------------------- .nv.shared._ZN10layer_norm13ln_bwd_kernelINS_13Kernel_traitsI13__nv_bfloat16S2_fS2_fjLj256ELj1ELj4ELj1ELj16ENS_18Kernel_traits_baseILj256ES2_S2_fS2_fjLj128EEEEELb1ELb0ELb1ELb0EEEvNS_9BwdParamsE --------------------------
	.section	.nv.shared._ZN10layer_norm13ln_bwd_kernelINS_13Kernel_traitsI13__nv_bfloat16S2_fS2_fjLj256ELj1ELj4ELj1ELj16ENS_18Kernel_traits_baseILj256ES2_S2_fS2_fjLj128EEEEELb1ELb0ELb1ELb0EEEvNS_9BwdParamsE,"aw",@nobits
	.sectionflags	@""
	.align	16


//--------------------- .nv.shared._ZN10layer_norm22ln_bwd_finalize_kernelINS_22Kernel_traits_finalizeILj256E13__nv_bfloat16S2_fS2_fjLb0ELj1024ELj4ENS_18Kernel_traits_baseILj256ES2_S2_fS2_fjLj1024EEEEELb0ELb1EEEvNS_9BwdParamsE --------------------------
	.section	.nv.shared._ZN10layer_norm22ln_bwd_finalize_kernelINS_22Kernel_traits_finalizeILj256E13__nv_bfloat16S2_fS2_fjLb0ELj1024ELj4ENS_18Kernel_traits_baseILj256ES2_S2_fS2_fjLj1024EEEEELb0ELb1EEEvNS_9BwdParamsE,"aw",@nobits
	.sectionflags	@""
	.align	16
.nv.shared._ZN10layer_norm22ln_bwd_finalize_kernelINS_22Kernel_traits_finalizeILj256E13__nv_bfloat16S2_fS2_fjLb0ELj1024ELj4ENS_18Kernel_traits_baseILj256ES2_S2_fS2_fjLj1024EEEEELb0ELb1EEEvNS_9BwdParamsE:
	.zero		8448


//--------------------- .nv.shared._ZN10layer_norm13ln_bwd_kernelINS_13Kernel_traitsI13__nv_bfloat16S2_fS2_fjLj256ELj1ELj4ELj1ELj16ENS_18Kernel_traits_baseILj256ES2_S2_fS2_fjLj128EEEEELb1ELb0ELb1ELb1EEEvNS_9BwdParamsE --------------------------
	.section	.nv.shared._ZN10layer_norm13ln_bwd_kernelINS_13Kernel_traitsI13__nv_bfloat16S2_fS2_fjLj256ELj1ELj4ELj1ELj16ENS_18Kernel_traits_baseILj256ES2_S2_fS2_fjLj128EEEEELb1ELb0ELb1ELb1EEEvNS_9BwdParamsE,"aw",@nobits
	.sectionflags	@""
	.align	16


//--------------------- .nv.shared._ZN10layer_norm13ln_bwd_kernelINS_13Kernel_traitsI13__nv_bfloat16S2_fS2_fjLj256ELj1ELj4ELj1ELj16ENS_18Kernel_traits_baseILj256ES2_S2_fS2_fjLj128EEEEELb1ELb1ELb0ELb0EEEvNS_9BwdParamsE --------------------------
	.section	.nv.shared._ZN10layer_norm13ln_bwd_kernelINS_13Kernel_traitsI13__nv_bfloat16S2_fS2_fjLj256ELj1ELj4ELj1ELj16ENS_18Kernel_traits_baseILj256ES2_S2_fS2_fjLj128EEEEELb1ELb1ELb0ELb0EEEvNS_9BwdParamsE,"aw",@nobits
	.sectionflags	@""
	.align	16


//--------------------- .nv.shared._ZN10layer_norm13ln_bwd_kernelINS_13Kernel_traitsI13__nv_bfloat16S2_fS2_fjLj256ELj1ELj4ELj1ELj16ENS_18Kernel_traits_baseILj256ES2_S2_fS2_fjLj128EEEEELb1ELb1ELb0ELb1EEEvNS_9BwdParamsE --------------------------
	.section	.nv.shared._ZN10layer_norm13ln_bwd_kernelINS_13Kernel_traitsI13__nv_bfloat16S2_fS2_fjLj256ELj1ELj4ELj1ELj16ENS_18Kernel_traits_baseILj256ES2_S2_fS2_fjLj128EEEEELb1ELb1ELb0ELb1EEEvNS_9BwdParamsE,"aw",@nobits
	.sectionflags	@""
	.align	16


//--------------------- .nv.shared._ZN10layer_norm22ln_bwd_finalize_kernelINS_22Kernel_traits_finalizeILj256E13__nv_bfloat16S2_fS2_fjLb1ELj1024ELj4ENS_18Kernel_traits_baseILj256ES2_S2_fS2_fjLj1024EEEEELb1ELb0EEEvNS_9BwdParamsE --------------------------
	.section	.nv.shared._ZN10layer_norm22ln_bwd_finalize_kernelINS_22Kernel_traits_finalizeILj256E13__nv_bfloat16S2_fS2_fjLb1ELj1024ELj4ENS_18Kernel_traits_baseILj256ES2_S2_fS2_fjLj1024EEEEELb1ELb0EEEvNS_9BwdParamsE,"aw",@nobits
	.sectionflags	@""
	.align	16
.nv.shared._ZN10layer_norm22ln_bwd_finalize_kernelINS_22Kernel_traits_finalizeILj256E13__nv_bfloat16S2_fS2_fjLb1ELj1024ELj4ENS_18Kernel_traits_baseILj256ES2_S2_fS2_fjLj1024EEEEELb1ELb0EEEvNS_9BwdParamsE:
	.zero		12672


//--------------------- .nv.shared._ZN10layer_norm13ln_bwd_kernelINS_13Kernel_traitsI13__nv_bfloat16S2_fS2_fjLj256ELj1ELj4ELj1ELj16ENS_18Kernel_traits_baseILj256ES2_S2_fS2_fjLj128EEEEELb1ELb1ELb1ELb0EEEvNS_9BwdParamsE --------------------------
	.section	.nv.shared._ZN10layer_norm13ln_bwd_kernelINS_13Kernel_traitsI13__nv_bfloat16S2_fS2_fjLj256ELj1ELj4ELj1ELj16ENS_18Kernel_traits_baseILj256ES2_S2_fS2_fjLj128EEEEELb1ELb1ELb1ELb0EEEvNS_9BwdParamsE,"aw",@nobits
	.sectionflags	@""
	.align	16


//--------------------- .nv.shared._ZN10layer_norm22ln_bwd_finalize_kernelINS_22Kernel_traits_finalizeILj256E13__nv_bfloat16S2_fS2_fjLb1ELj1024ELj4ENS_18Kernel_traits_baseILj256ES2_S2_fS2_fjLj1024EEEEELb1ELb1EEEvNS_9BwdParamsE --------------------------
	.section	.nv.shared._ZN10layer_norm22ln_bwd_finalize_kernelINS_22Kernel_traits_finalizeILj256E13__nv_bfloat16S2_fS2_fjLb1ELj1024ELj4ENS_18Kernel_traits_baseILj256ES2_S2_fS2_fjLj1024EEEEELb1ELb1EEEvNS_9BwdParamsE,"aw",@nobits
	.sectionflags	@""
	.align	16
.nv.shared._ZN10layer_norm22ln_bwd_finalize_kernelINS_22Kernel_traits_finalizeILj256E13__nv_bfloat16S2_fS2_fjLb1ELj1024ELj4ENS_18Kernel_traits_baseILj256ES2_S2_fS2_fjLj1024EEEEELb1ELb1EEEvNS_9BwdParamsE:
	.zero		12672


//--------------------- .nv.shared._ZN10layer_norm13ln_bwd_kernelINS_13Kernel_traitsI13__nv_bfloat16S2_fS2_fjLj256ELj1ELj4ELj1ELj16ENS_18Kernel_traits_baseILj256ES2_S2_fS2_fjLj128EEEEELb1ELb1ELb1ELb1EEEvNS_9BwdParamsE --------------------------
	.section	.nv.shared._ZN10layer_norm13ln_bwd_kernelINS_13Kernel_traitsI13__nv_bfloat16S2_fS2_fjLj256ELj1ELj4ELj1ELj16ENS_18Kernel_traits_baseILj256ES2_S2_fS2_fjLj128EEEEELb1ELb1ELb1ELb1EEEvNS_9BwdParamsE,"aw",@nobits
	.sectionflags	@""
	.align	16


//--------------------- .nv.shared._ZN10layer_norm13ln_bwd_kernelINS_13Kernel_traitsIf13__nv_bfloat16fS2_fjLj256ELj1ELj4ELj1ELj16ENS_18Kernel_traits_baseILj256EfS2_fS2_fjLj128EEEEELb0ELb0ELb0ELb0EEEvNS_9BwdParamsE --------------------------
	.section	.nv.shared._ZN10layer_norm13ln_bwd_kernelINS_13Kernel_traitsIf13__nv_bfloat16fS2_fjLj256ELj1ELj4ELj1ELj16ENS_18Kernel_traits_baseILj256EfS2_fS2_fjLj128EEEEELb0ELb0ELb0ELb0EEEvNS_9BwdParamsE,"aw",@nobits
	.sectionflags	@""
	.align	16


//--------------------- .nv.shared._ZN10layer_norm13ln_bwd_kernelINS_13Kernel_traitsIf13__nv_bfloat16fS2_fjLj256ELj1ELj4ELj1ELj16ENS_18Kernel_traits_baseILj256EfS2_fS2_fjLj128EEEEELb0ELb0ELb0ELb1EEEvNS_9BwdParamsE --------------------------
	.section	.nv.shared._ZN10layer_norm13ln_bwd_kernelINS_13Kernel_traitsIf13__nv_bfloat16fS2_fjLj256ELj1ELj4ELj1ELj16ENS_18Kernel_traits_baseILj256EfS2_fS2_fjLj128EEEEELb0ELb0ELb0ELb1EEEvNS_9BwdParamsE,"aw",@nobits
	.sectionflags	@""
	.align	16


//--------------------- .nv.shared._ZN10layer_norm13ln_bwd_kernelINS_13Kernel_traitsIf13__nv_bfloat16fS2_fjLj256ELj1ELj4ELj1ELj16ENS_18Kernel_traits_baseILj256EfS2_fS2_fjLj128EEEEELb0ELb0ELb1ELb0EEEvNS_9BwdParamsE --------------------------
	.section	.nv.shared._ZN10layer_norm13ln_bwd_kernelINS_13Kernel_traitsIf13__nv_bfloat16fS2_fjLj256ELj1ELj4ELj1ELj16ENS_18Kernel_traits_baseILj256EfS2_fS2_fjLj128EEEEELb0ELb0ELb1ELb0EEEvNS_9BwdParamsE,"aw",@nobits
	.sectionflags	@""
	.align	16


//--------------------- .nv.shared._ZN10layer_norm13ln_bwd_kernelINS_13Kernel_traitsIf13__nv_bfloat16fS2_fjLj256ELj1ELj4ELj1ELj16ENS_18Kernel_traits_baseILj256EfS2_fS2_fjLj128EEEEELb0ELb0ELb1ELb1EEEvNS_9BwdParamsE --------------------------
	.section	.nv.shared._ZN10layer_norm13ln_bwd_kernelINS_13Kernel_traitsIf13__nv_bfloat16fS2_fjLj256ELj1ELj4ELj1ELj16ENS_18Kernel_traits_baseILj256EfS2_fS2_fjLj128EEEEELb0ELb0ELb1ELb1EEEvNS_9BwdParamsE,"aw",@nobits
	.sectionflags	@""
	.align	16


//--------------------- .nv.shared._ZN10layer_norm13ln_bwd_kernelINS_13Kernel_traitsIf13__nv_bfloat16fS2_fjLj256ELj1ELj4ELj1ELj16ENS_18Kernel_traits_baseILj256EfS2_fS2_fjLj128EEEEELb0ELb1ELb0ELb0EEEvNS_9BwdParamsE --------------------------
	.section	.nv.shared._ZN10layer_norm13ln_bwd_kernelINS_13Kernel_traitsIf13__nv_bfloat16fS2_fjLj256ELj1ELj4ELj1ELj16ENS_18Kernel_traits_baseILj256EfS2_fS2_fjLj128EEEEELb0ELb1ELb0ELb0EEEvNS_9BwdParamsE,"aw",@nobits
	.sectionflags	@""
	.align	16


//--------------------- .nv.shared._ZN10layer_norm13ln_bwd_kernelINS_13Kernel_traitsIf13__nv_bfloat16fS2_fjLj256ELj1ELj4ELj1ELj16ENS_18Kernel_traits_baseILj256EfS2_fS2_fjLj128EEEEELb0ELb1ELb0ELb1EEEvNS_9BwdParamsE --------------------------
	.section	.nv.shared._ZN10layer_norm13ln_bwd_kernelINS_13Kernel_traitsIf13__nv_bfloat16fS2_fjLj256ELj1ELj4ELj1ELj16ENS_18Kernel_traits_baseILj256EfS2_fS2_fjLj128EEEEELb0ELb1ELb0ELb1EEEvNS_9BwdParamsE,"aw",@nobits
	.sectionflags	@""
	.align	16


//--------------------- .nv.shared._ZN10layer_norm13ln_bwd_kernelINS_13Kernel_traitsIf13__nv_bfloat16fS2_fjLj256ELj1ELj4ELj1ELj16ENS_18Kernel_traits_baseILj256EfS2_fS2_fjLj128EEEEELb0ELb1ELb1ELb0EEEvNS_9BwdParamsE --------------------------
	.section	.nv.shared._ZN10layer_norm13ln_bwd_kernelINS_13Kernel_traitsIf13__nv_bfloat16fS2_fjLj256ELj1ELj4ELj1ELj16ENS_18Kernel_traits_baseILj256EfS2_fS2_fjLj128EEEEELb0ELb1ELb1ELb0EEEvNS_9BwdParamsE,"aw",@nobits
	.sectionflags	@""
	.align	16


//--------------------- .nv.shared._ZN10layer_norm13ln_bwd_kernelINS_13Kernel_traitsIf13__nv_bfloat16fS2_fjLj256ELj1ELj4ELj1ELj16ENS_18Kernel_traits_baseILj256EfS2_fS2_fjLj128EEEEELb0ELb1ELb1ELb1EEEvNS_9BwdParamsE --------------------------
	.section	.nv.shared._ZN10layer_norm13ln_bwd_kernelINS_13Kernel_traitsIf13__nv_bfloat16fS2_fjLj256ELj1ELj4ELj1ELj16ENS_18Kernel_traits_baseILj256EfS2_fS2_fjLj128EEEEELb0ELb1ELb1ELb1EEEvNS_9BwdParamsE,"aw",@nobits
	.sectionflags	@""
	.align	16


//--------------------- .nv.shared._ZN10layer_norm13ln_bwd_kernelINS_13Kernel_traitsIf13__nv_bfloat16fS2_fjLj256ELj1ELj4ELj1ELj16ENS_18Kernel_traits_baseILj256EfS2_fS2_fjLj128EEEEELb1ELb0ELb0ELb0EEEvNS_9BwdParamsE --------------------------
	.section	.nv.shared._ZN10layer_norm13ln_bwd_kernelINS_13Kernel_traitsIf13__nv_bfloat16fS2_fjLj256ELj1ELj4ELj1ELj16ENS_18Kernel_traits_baseILj256EfS2_fS2_fjLj128EEEEELb1ELb0ELb0ELb0EEEvNS_9BwdParamsE,"aw",@nobits
	.sectionflags	@""
	.align	16


//--------------------- .nv.shared._ZN10layer_norm13ln_bwd_kernelINS_13Kernel_traitsIf13__nv_bfloat16fS2_fjLj256ELj1ELj4ELj1ELj16ENS_18Kernel_traits_baseILj256EfS2_fS2_fjLj128EEEEELb1ELb0ELb0ELb1EEEvNS_9BwdParamsE --------------------------
	.section	.nv.shared._ZN10layer_norm13ln_bwd_kernelINS_13Kernel_traitsIf13__nv_bfloat16fS2_fjLj256ELj1ELj4ELj1ELj16ENS_18Kernel_traits_baseILj256EfS2_fS2_fjLj128EEEEELb1ELb0ELb0ELb1EEEvNS_9BwdParamsE,"aw",@nobits
	.sectionflags	@""
	.align	16


//--------------------- .nv.shared._ZN10layer_norm22ln_bwd_finalize_kernelINS_22Kernel_traits_finalizeILj256Ef13__nv_bfloat16fS2_fjLb0ELj1024ELj4ENS_18Kernel_traits_baseILj256EfS2_fS2_fjLj1024EEEEELb0ELb0EEEvNS_9BwdParamsE --------------------------
	.section	.nv.shared._ZN10layer_norm22ln_bwd_finalize_kernelINS_22Kernel_traits_finalizeILj256Ef13__nv_bfloat16fS2_fjLb0ELj1024ELj4ENS_18Kernel_traits_baseILj256EfS2_fS2_fjLj1024EEEEELb0ELb0EEEvNS_9BwdParamsE,"aw",@nobits
	.sectionflags	@""
	.align	16
.nv.shared._ZN10layer_norm22ln_bwd_finalize_kernelINS_22Kernel_traits_finalizeILj256Ef13__nv_bfloat16fS2_fjLb0ELj1024ELj4ENS_18Kernel_traits_baseILj256EfS2_fS2_fjLj1024EEEEELb0ELb0EEEvNS_9BwdParamsE:
	.zero		8448


//--------------------- .nv.shared._ZN10layer_norm13ln_bwd_kernelINS_13Kernel_traitsIf13__nv_bfloat16fS2_fjLj256ELj1ELj4ELj1ELj16ENS_18Kernel_traits_baseILj256EfS2_fS2_fjLj128EEEEELb1ELb0ELb1ELb0EEEvNS_9BwdParamsE --------------------------
	.section	.nv.shared._ZN10layer_norm13ln_bwd_kernelINS_13Kernel_traitsIf13__nv_bfloat16fS2_fjLj256ELj1ELj4ELj1ELj16ENS_18Kernel_traits_baseILj256EfS2_fS2_fjLj128EEEEELb1ELb0ELb1ELb0EEEvNS_9BwdParamsE,"aw",@nobits
	.sectionflags	@""
	.align	16


//--------------------- .nv.shared._ZN10layer_norm22ln_bwd_finalize_kernelINS_22Kernel_traits_finalizeILj256Ef13__nv_bfloat16fS2_fjLb0ELj1024ELj4ENS_18Kernel_traits_baseILj256EfS2_fS2_fjLj1024EEEEELb0ELb1EEEvNS_9BwdParamsE --------------------------
	.section	.nv.shared._ZN10layer_norm22ln_bwd_finalize_kernelINS_22Kernel_traits_finalizeILj256Ef13__nv_bfloat16fS2_fjLb0ELj1024ELj4ENS_18Kernel_traits_baseILj256EfS2_fS2_fjLj1024EEEEELb0ELb1EEEvNS_9BwdParamsE,"aw",@nobits
	.sectionflags	@""
	.align	16
.nv.shared._ZN10layer_norm22ln_bwd_finalize_kernelINS_22Kernel_traits_finalizeILj256Ef13__nv_bfloat16fS2_fjLb0ELj1024ELj4ENS_18Kernel_traits_baseILj256EfS2_fS2_fjLj1024EEEEELb0ELb1EEEvNS_9BwdParamsE:
	.zero		8448


//--------------------- .nv.shared._ZN10layer_norm13ln_bwd_kernelINS_13Kernel_traitsIf13__nv_bfloat16fS2_fjLj256ELj1ELj4ELj1ELj16ENS_18Kernel_traits_baseILj256EfS2_fS2_fjLj128EEEEELb1ELb0ELb1ELb1EEEvNS_9BwdParamsE --------------------------
	.section	.nv.shared._ZN10layer_norm13ln_bwd_kernelINS_13Kernel_traitsIf13__nv_bfloat16fS2_fjLj256ELj1ELj4ELj1ELj16ENS_18Kernel_traits_baseILj256EfS2_fS2_fjLj128EEEEELb1ELb0ELb1ELb1EEEvNS_9BwdParamsE,"aw",@nobits
	.sectionflags	@""
	.align	16


//--------------------- .nv.shared._ZN10layer_norm13ln_bwd_kernelINS_13Kernel_traitsIf13__nv_bfloat16fS2_fjLj256ELj1ELj4ELj1ELj16ENS_18Kernel_traits_baseILj256EfS2_fS2_fjLj128EEEEELb1ELb1ELb0ELb0EEEvNS_9BwdParamsE --------------------------
	.section	.nv.shared._ZN10layer_norm13ln_bwd_kernelINS_13Kernel_traitsIf13__nv_bfloat16fS2_fjLj256ELj1ELj4ELj1ELj16ENS_18Kernel_traits_baseILj256EfS2_fS2_fjLj128EEEEELb1ELb1ELb0ELb0EEEvNS_9BwdParamsE,"aw",@nobits
	.sectionflags	@""
	.align	16


//--------------------- .nv.shared._ZN10layer_norm13ln_bwd_kernelINS_13Kernel_traitsIf13__nv_bfloat16fS2_fjLj256ELj1ELj4ELj1ELj16ENS_18Kernel_traits_baseILj256EfS2_fS2_fjLj128EEEEELb1ELb1ELb0ELb1EEEvNS_9BwdParamsE --------------------------
	.section	.nv.shared._ZN10layer_norm13ln_bwd_kernelINS_13Kernel_traitsIf13__nv_bfloat16fS2_fjLj256ELj1ELj4ELj1ELj16ENS_18Kernel_traits_baseILj256EfS2_fS2_fjLj128EEEEELb1ELb1ELb0ELb1EEEvNS_9BwdParamsE,"aw",@nobits
	.sectionflags	@""
	.align	16


//--------------------- .nv.shared._ZN10layer_norm22ln_bwd_finalize_kernelINS_22Kernel_traits_finalizeILj256Ef13__nv_bfloat16fS2_fjLb1ELj1024ELj4ENS_18Kernel_traits_baseILj256EfS2_fS2_fjLj1024EEEEELb1ELb0EEEvNS_9BwdParamsE --------------------------
	.section	.nv.shared._ZN10layer_norm22ln_bwd_finalize_kernelINS_22Kernel_traits_finalizeILj256Ef13__nv_bfloat16fS2_fjLb1ELj1024ELj4ENS_18Kernel_traits_baseILj256EfS2_fS2_fjLj1024EEEEELb1ELb0EEEvNS_9BwdParamsE,"aw",@nobits
	.sectionflags	@""
	.align	16
.nv.shared._ZN10layer_norm22ln_bwd_finalize_kernelINS_22Kernel_traits_finalizeILj256Ef13__nv_bfloat16fS2_fjLb1ELj1024ELj4ENS_18Kernel_traits_baseILj256EfS2_fS2_fjLj1024EEEEELb1ELb0EEEvNS_9BwdParamsE:
	.zero		12672


//--------------------- .nv.shared._ZN10layer_norm13ln_bwd_kernelINS_13Kernel_traitsIf13__nv_bfloat16fS2_fjLj256ELj1ELj4ELj1ELj16ENS_18Kernel_traits_baseILj256EfS2_fS2_fjLj128EEEEELb1ELb1ELb1ELb0EEEvNS_9BwdParamsE --------------------------
	.section	.nv.shared._ZN10layer_norm13ln_bwd_kernelINS_13Kernel_traitsIf13__nv_bfloat16fS2_fjLj256ELj1ELj4ELj1ELj16ENS_18Kernel_traits_baseILj256EfS2_fS2_fjLj128EEEEELb1ELb1ELb1ELb0EEEvNS_9BwdParamsE,"aw",@nobits
	.sectionflags	@""
	.align	16


//--------------------- .nv.shared._ZN10layer_norm22ln_bwd_finalize_kernelINS_22Kernel_traits_finalizeILj256Ef13__nv_bfloat16fS2_fjLb1ELj1024ELj4ENS_18Kernel_traits_baseILj256EfS2_fS2_fjLj1024EEEEELb1ELb1EEEvNS_9BwdParamsE --------------------------
	.section	.nv.shared._ZN10layer_norm22ln_bwd_finalize_kernelINS_22Kernel_traits_finalizeILj256Ef13__nv_bfloat16fS2_fjLb1ELj1024ELj4ENS_18Kernel_traits_baseILj256EfS2_fS2_fjLj1024EEEEELb1ELb1EEEvNS_9BwdParamsE,"aw",@nobits
	.sectionflags	@""
	.align	16
.nv.shared._ZN10layer_norm22ln_bwd_finalize_kernelINS_22Kernel_traits_finalizeILj256Ef13__nv_bfloat16fS2_fjLb1ELj1024ELj4ENS_18Kernel_traits_baseILj256EfS2_fS2_fjLj1024EEEEELb1ELb1EEEvNS_9BwdParamsE:
	.zero		12672


//--------------------- .nv.shared._ZN10layer_norm13ln_bwd_kernelINS_13Kernel_traitsIf13__nv_bfloat16fS2_fjLj256ELj1ELj4ELj1ELj16ENS_18Kernel_traits_baseILj256EfS2_fS2_fjLj128EEEEELb1ELb1ELb1ELb1EEEvNS_9BwdParamsE --------------------------
	.section	.nv.shared._ZN10layer_norm13ln_bwd_kernelINS_13Kernel_traitsIf13__nv_bfloat16fS2_fjLj256ELj1ELj4ELj1ELj16ENS_18Kernel_traits_baseILj256EfS2_fS2_fjLj128EEEEELb1ELb1ELb1ELb1EEEvNS_9BwdParamsE,"aw",@nobits
	.sectionflags	@""
	.align	16


//--------------------- .nv.shared._ZN10layer_norm13ln_bwd_kernelINS_13Kernel_traitsIf6__halfS2_S2_fjLj256ELj1ELj4ELj1ELj16ENS_18Kernel_traits_baseILj256EfS2_S2_S2_fjLj128EEEEELb0ELb0ELb0ELb0EEEvNS_9BwdParamsE --------------------------
	.section	.nv.shared._ZN10layer_norm13ln_bwd_kernelINS_13Kernel_traitsIf6__halfS2_S2_fjLj256ELj1ELj4ELj1ELj16ENS_18Kernel_traits_baseILj256EfS2_S2_S2_fjLj128EEEEELb0ELb0ELb0ELb0EEEvNS_9BwdParamsE,"aw",@nobits
	.sectionflags	@""
	.align	16


//--------------------- .nv.shared._ZN10layer_norm13ln_bwd_kernelINS_13Kernel_traitsIf6__halfS2_S2_fjLj256ELj1ELj4ELj1ELj16ENS_18Kernel_traits_baseILj256EfS2_S2_S2_fjLj128EEEEELb0ELb0ELb0ELb1EEEvNS_9BwdParamsE --------------------------
	.section	.nv.shared._ZN10layer_norm13ln_bwd_kernelINS_13Kernel_traitsIf6__halfS2_S2_fjLj256ELj1ELj4ELj1ELj16ENS_18Kernel_traits_baseILj256EfS2_S2_S2_fjLj128EEEEELb0ELb0ELb0ELb1EEEvNS_9BwdParamsE,"aw",@nobits
	.sectionflags	@""
	.align	16


//--------------------- .nv.shared._ZN10layer_norm13ln_bwd_kernelINS_13Kernel_traitsIf6__halfS2_S2_fjLj256ELj1ELj4ELj1ELj16ENS_18Kernel_traits_baseILj256EfS2_S2_S2_fjLj128EEEEELb0ELb0ELb1ELb0EEEvNS_9BwdParamsE --------------------------
	.section	.nv.shared._ZN10layer_norm13ln_bwd_kernelINS_13Kernel_traitsIf6__halfS2_S2_fjLj256ELj1ELj4ELj1ELj16ENS_18Kernel_traits_baseILj256EfS2_S2_S2_fjLj128EEEEELb0ELb0ELb1ELb0EEEvNS_9BwdParamsE,"aw",@nobits
	.sectionflags	@""
	.align	16


//--------------------- .nv.shared._ZN10layer_norm13ln_bwd_kernelINS_13Kernel_traitsIf6__halfS2_S2_fjLj256ELj1ELj4ELj1ELj16ENS_18Kernel_traits_baseILj256EfS2_S2_S2_fjLj128EEEEELb0ELb0ELb1ELb1EEEvNS_9BwdParamsE --------------------------
	.section	.nv.shared._ZN10layer_norm13ln_bwd_kernelINS_13Kernel_traitsIf6__halfS2_S2_fjLj256ELj1ELj4ELj1ELj16ENS_18Kernel_traits_baseILj256EfS2_S2_S2_fjLj128EEEEELb0ELb0ELb1ELb1EEEvNS_9BwdParamsE,"aw",@nobits
	.sectionflags	@""
	.align	16


//--------------------- .nv.shared._ZN10layer_norm13ln_bwd_kernelINS_13Kernel_traitsIf6__halfS2_S2_fjLj256ELj1ELj4ELj1ELj16ENS_18Kernel_traits_baseILj256EfS2_S2_S2_fjLj128EEEEELb0ELb1ELb0ELb0EEEvNS_9BwdParamsE --------------------------
	.section	.nv.shared._ZN10layer_norm13ln_bwd_kernelINS_13Kernel_traitsIf6__halfS2_S2_fjLj256ELj1ELj4ELj1ELj16ENS_18Kernel_traits_baseILj256EfS2_S2_S2_fjLj128EEEEELb0ELb1ELb0ELb0EEEvNS_9BwdParamsE,"aw",@nobits
	.sectionflags	@""
	.align	16


//--------------------- .nv.shared._ZN10layer_norm13ln_bwd_kernelINS_13Kernel_traitsIf6__halfS2_S2_fjLj256ELj1ELj4ELj1ELj16ENS_18Kernel_traits_baseILj256EfS2_S2_S2_fjLj128EEEEELb0ELb1ELb0ELb1EEEvNS_9BwdParamsE --------------------------
	.section	.nv.shared._ZN10layer_norm13ln_bwd_kernelINS_13Kernel_traitsIf6__halfS2_S2_fjLj256ELj1ELj4ELj1ELj16ENS_18Kernel_traits_baseILj256EfS2_S2_S2_fjLj128EEEEELb0ELb1ELb0ELb1EEEvNS_9BwdParamsE,"aw",@nobits
	.sectionflags	@""
	.align	16


//--------------------- .nv.shared._ZN10layer_norm13ln_bwd_kernelINS_13Kernel_traitsIf6__halfS2_S2_fjLj256ELj1ELj4ELj1ELj16ENS_18Kernel_traits_baseILj256EfS2_S2_S2_fjLj128EEEEELb0ELb1ELb1ELb0EEEvNS_9BwdParamsE --------------------------
	.section	.nv.shared._ZN10layer_norm13ln_bwd_kernelINS_13Kernel_traitsIf6__halfS2_S2_fjLj256ELj1ELj4ELj1ELj16ENS_18Kernel_traits_baseILj256EfS2_S2_S2_fjLj128EEEEELb0ELb1ELb1ELb0EEEvNS_9BwdParamsE,"aw",@nobits
	.sectionflags	@""
	.align	16


//--------------------- .nv.shared._ZN10layer_norm13ln_bwd_kernelINS_13Kernel_traitsIf6__halfS2_S2_fjLj256ELj1ELj4ELj1ELj16ENS_18Kernel_traits_baseILj256EfS2_S2_S2_fjLj128EEEEELb0ELb1ELb1ELb1EEEvNS_9BwdParamsE --------------------------
	.section	.nv.shared._ZN10layer_norm13ln_bwd_kernelINS_13Kernel_traitsIf6__halfS2_S2_fjLj256ELj1ELj4ELj1ELj16ENS_18Kernel_traits_baseILj256EfS2_S2_S2_fjLj128EEEEELb0ELb1ELb1ELb1EEEvNS_9BwdParamsE,"aw",@nobits
	.sectionflags	@""
	.align	16


//--------------------- .nv.shared._ZN10layer_norm13ln_bwd_kernelINS_13Kernel_traitsIf6__halfS2_S2_fjLj256ELj1ELj4ELj1ELj16ENS_18Kernel_traits_baseILj256EfS2_S2_S2_fjLj128EEEEELb1ELb0ELb0ELb0EEEvNS_9BwdParamsE --------------------------
	.section	.nv.shared._ZN10layer_norm13ln_bwd_kernelINS_13Kernel_traitsIf6__halfS2_S2_fjLj256ELj1ELj4ELj1ELj16ENS_18Kernel_traits_baseILj256EfS2_S2_S2_fjLj128EEEEELb1ELb0ELb0ELb0EEEvNS_9BwdParamsE,"aw",@nobits
	.sectionflags	@""
	.align	16


//--------------------- .nv.shared._ZN10layer_norm13ln_bwd_kernelINS_13Kernel_traitsIf6__halfS2_S2_fjLj256ELj1ELj4ELj1ELj16ENS_18Kernel_traits_baseILj256EfS2_S2_S2_fjLj128EEEEELb1ELb0ELb0ELb1EEEvNS_9BwdParamsE --------------------------
	.section	.nv.shared._ZN10layer_norm13ln_bwd_kernelINS_13Kernel_traitsIf6__halfS2_S2_fjLj256ELj1ELj4ELj1ELj16ENS_18Kernel_traits_baseILj256EfS2_S2_S2_fjLj128EEEEELb1ELb0ELb0ELb1EEEvNS_9BwdParamsE,"aw",@nobits
	.sectionflags	@""
	.align	16


//--------------------- .nv.shared._ZN10layer_norm22ln_bwd_finalize_kernelINS_22Kernel_traits_finalizeILj256Ef6__halfS2_S2_fjLb0ELj1024ELj4ENS_18Kernel_traits_baseILj256EfS2_S2_S2_fjLj1024EEEEELb0ELb0EEEvNS_9BwdParamsE --------------------------
	.section	.nv.shared._ZN10layer_norm22ln_bwd_finalize_kernelINS_22Kernel_traits_finalizeILj256Ef6__halfS2_S2_fjLb0ELj1024ELj4ENS_18Kernel_traits_baseILj256EfS2_S2_S2_fjLj1024EEEEELb0ELb0EEEvNS_9BwdParamsE,"aw",@nobits
	.sectionflags	@""
	.align	16
.nv.shared._ZN10layer_norm22ln_bwd_finalize_kernelINS_22Kernel_traits_finalizeILj256Ef6__halfS2_S2_fjLb0ELj1024ELj4ENS_18Kernel_traits_baseILj256EfS2_S2_S2_fjLj1024EEEEELb0ELb0EEEvNS_9BwdParamsE:
	.zero		8448


//--------------------- .nv.shared._ZN10layer_norm13ln_bwd_kernelINS_13Kernel_traitsIf6__halfS2_S2_fjLj256ELj1ELj4ELj1ELj16ENS_18Kernel_traits_baseILj256EfS2_S2_S2_fjLj128EEEEELb1ELb0ELb1ELb0EEEvNS_9BwdParamsE --------------------------
	.section	.nv.shared._ZN10layer_norm13ln_bwd_kernelINS_13Kernel_traitsIf6__halfS2_S2_fjLj256ELj1ELj4ELj1ELj16ENS_18Kernel_traits_baseILj256EfS2_S2_S2_fjLj128EEEEELb1ELb0ELb1ELb0EEEvNS_9BwdParamsE,"aw",@nobits
	.sectionflags	@""
	.align	16


//--------------------- .nv.shared._ZN10layer_norm22ln_bwd_finalize_kernelINS_22Kernel_traits_finalizeILj256Ef6__halfS2_S2_fjLb0ELj1024ELj4ENS_18Kernel_traits_baseILj256EfS2_S2_S2_fjLj1024EEEEELb0ELb1EEEvNS_9BwdParamsE --------------------------
	.section	.nv.shared._ZN10layer_norm22ln_bwd_finalize_kernelINS_22Kernel_traits_finalizeILj256Ef6__halfS2_S2_fjLb0ELj1024ELj4ENS_18Kernel_traits_baseILj256EfS2_S2_S2_fjLj1024EEEEELb0ELb1EEEvNS_9BwdParamsE,"aw",@nobits
	.sectionflags	@""
	.align	16
.nv.shared._ZN10layer_norm22ln_bwd_finalize_kernelINS_22Kernel_traits_finalizeILj256Ef6__halfS2_S2_fjLb0ELj1024ELj4ENS_18Kernel_traits_baseILj256EfS2_S2_S2_fjLj1024EEEEELb0ELb1EEEvNS_9BwdParamsE:
	.zero		8448


//--------------------- .nv.shared._ZN10layer_norm13ln_bwd_kernelINS_13Kernel_traitsIf6__halfS2_S2_fjLj256ELj1ELj4ELj1ELj16ENS_18Kernel_traits_baseILj256EfS2_S2_S2_fjLj128EEEEELb1ELb0ELb1ELb1EEEvNS_9BwdParamsE --------------------------
	.section	.nv.shared._ZN10layer_norm13ln_bwd_kernelINS_13Kernel_traitsIf6__halfS2_S2_fjLj256ELj1ELj4ELj1ELj16ENS_18Kernel_traits_baseILj256EfS2_S2_S2_fjLj128EEEEELb1ELb0ELb1ELb1EEEvNS_9BwdParamsE,"aw",@nobits
	.sectionflags	@""
	.align	16


//--------------------- .nv.shared._ZN10layer_norm13ln_bwd_kernelINS_13Kernel_traitsIf6__halfS2_S2_fjLj256ELj1ELj4ELj1ELj16ENS_18Kernel_traits_baseILj256EfS2_S2_S2_fjLj128EEEEELb1ELb1ELb0ELb0EEEvNS_9BwdParamsE --------------------------
	.section	.nv.shared._ZN10layer_norm13ln_bwd_kernelINS_13Kernel_traitsIf6__halfS2_S2_fjLj256ELj1ELj4ELj1ELj16ENS_18Kernel_traits_baseILj256EfS2_S2_S2_fjLj128EEEEELb1ELb1ELb0ELb0EEEvNS_9BwdParamsE,"aw",@nobits
	.sectionflags	@""
	.align	16


//--------------------- .nv.shared._ZN10layer_norm13ln_bwd_kernelINS_13Kernel_traitsIf6__halfS2_S2_fjLj256ELj1ELj4ELj1ELj16ENS_18Kernel_traits_baseILj256EfS2_S2_S2_fjLj128EEEEELb1ELb1ELb0ELb1EEEvNS_9BwdParamsE --------------------------
	.section	.nv.shared._ZN10layer_norm13ln_bwd_kernelINS_13Kernel_traitsIf6__halfS2_S2_fjLj256ELj1ELj4ELj1ELj16ENS_18Kernel_traits_baseILj256EfS2_S2_S2_fjLj128EEEEELb1ELb1ELb0ELb1EEEvNS_9BwdParamsE,"aw",@nobits
	.sectionflags	@""
	.align	16


//--------------------- .nv.shared._ZN10layer_norm22ln_bwd_finalize_kernelINS_22Kernel_traits_finalizeILj256Ef6__halfS2_S2_fjLb1ELj1024ELj4ENS_18Kernel_traits_baseILj256EfS2_S2_S2_fjLj1024EEEEELb1ELb0EEEvNS_9BwdParamsE --------------------------
	.section	.nv.shared._ZN10layer_norm22ln_bwd_finalize_kernelINS_22Kernel_traits_finalizeILj256Ef6__halfS2_S2_fjLb1ELj1024ELj4ENS_18Kernel_traits_baseILj256EfS2_S2_S2_fjLj1024EEEEELb1ELb0EEEvNS_9BwdParamsE,"aw",@nobits
	.sectionflags	@""
	.align	16
.nv.shared._ZN10layer_norm22ln_bwd_finalize_kernelINS_22Kernel_traits_finalizeILj256Ef6__halfS2_S2_fjLb1ELj1024ELj4ENS_18Kernel_traits_baseILj256EfS2_S2_S2_fjLj1024EEEEELb1ELb0EEEvNS_9BwdParamsE:
	.zero		12672


//--------------------- .nv.shared._ZN10layer_norm13ln_bwd_kernelINS_13Kernel_traitsIf6__halfS2_S2_fjLj256ELj1ELj4ELj1ELj16ENS_18Kernel_traits_baseILj256EfS2_S2_S2_fjLj128EEEEELb1ELb1ELb1ELb0EEEvNS_9BwdParamsE --------------------------
	.section	.nv.shared._ZN10layer_norm13ln_bwd_kernelINS_13Kernel_traitsIf6__halfS2_S2_fjLj256ELj1ELj4ELj1ELj16ENS_18Kernel_traits_baseILj256EfS2_S2_S2_fjLj128EEEEELb1ELb1ELb1ELb0EEEvNS_9BwdParamsE,"aw",@nobits
	.sectionflags	@""
	.align	16


//--------------------- .nv.shared._ZN10layer_norm22ln_bwd_finalize_kernelINS_22Kernel_traits_finalizeILj256Ef6__halfS2_S2_fjLb1ELj1024ELj4ENS_18Kernel_traits_baseILj256EfS2_S2_S2_fjLj1024EEEEELb1ELb1EEEvNS_9BwdParamsE --------------------------
	.section	.nv.shared._ZN10layer_norm22ln_bwd_finalize_kernelINS_22Kernel_traits_finalizeILj256Ef6__halfS2_S2_fjLb1ELj1024ELj4ENS_18Kernel_traits_baseILj256EfS2_S2_S2_fjLj1024EEEEELb1ELb1EEEvNS_9BwdParamsE,"aw",@nobits
	.sectionflags	@""
	.align	16
.nv.shared._ZN10layer_norm22ln_bwd_finalize_kernelINS_22Kernel_traits_finalizeILj256Ef6__halfS2_S2_fjLb1ELj1024ELj4ENS_18Kernel_traits_baseILj256EfS2_S2_S2_fjLj1024EEEEELb1ELb1EEEvNS_9BwdParamsE:
	.zero		12672


//--------------------- .nv.shared._ZN10layer_norm13ln_bwd_kernelINS_13Kernel_traitsIf6__halfS2_S2_fjLj256ELj1ELj4ELj1ELj16ENS_18Kernel_traits_baseILj256EfS2_S2_S2_fjLj128EEEEELb1ELb1ELb1ELb1EEEvNS_9BwdParamsE --------------------------
	.section	.nv.shared._ZN10layer_norm13ln_bwd_kernelINS_13Kernel_traitsIf6__halfS2_S2_fjLj256ELj1ELj4ELj1ELj16ENS_18Kernel_traits_baseILj256EfS2_S2_S2_fjLj128EEEEELb1ELb1ELb1ELb1EEEvNS_9BwdParamsE,"aw",@nobits
	.sectionflags	@""
	.align	16


//--------------------- .nv.shared._ZN10layer_norm13ln_bwd_kernelINS_13Kernel_traitsI6__halfS2_fS2_fjLj256ELj1ELj4ELj1ELj16ENS_18Kernel_traits_baseILj256ES2_S2_fS2_fjLj128EEEEELb0ELb0ELb0ELb0EEEvNS_9BwdParamsE --------------------------
	.section	.nv.shared._ZN10layer_norm13ln_bwd_kernelINS_13Kernel_traitsI6__halfS2_fS2_fjLj256ELj1ELj4ELj1ELj16ENS_18Kernel_traits_baseILj256ES2_S2_fS2_fjLj128EEEEELb0ELb0ELb0ELb0EEEvNS_9BwdParamsE,"aw",@nobits
	.sectionflags	@""
	.align	16


//--------------------- .nv.shared._ZN10layer_norm13ln_bwd_kernelINS_13Kernel_traitsI6__halfS2_fS2_fjLj256ELj1ELj4ELj1ELj16ENS_18Kernel_traits_baseILj256ES2_S2_fS2_fjLj128EEEEELb0ELb0ELb0ELb1EEEvNS_9BwdParamsE --------------------------
	.section	.nv.shared._ZN10layer_norm13ln_bwd_kernelINS_13Kernel_traitsI6__halfS2_fS2_fjLj256ELj1ELj4ELj1ELj16ENS_18Kernel_traits_baseILj256ES2_S2_fS2_fjLj128EEEEELb0ELb0ELb0ELb1EEEvNS_9BwdParamsE,"aw",@nobits
	.sectionflags	@""
	.align	16


//--------------------- .nv.shared._ZN10layer_norm13ln_bwd_kernelINS_13Kernel_traitsI6__halfS2_fS2_fjLj256ELj1ELj4ELj1ELj16ENS_18Kernel_traits_baseILj256ES2_S2_fS2_fjLj128EEEEELb0ELb0ELb1ELb0EEEvNS_9BwdParamsE --------------------------
	.section	.nv.shared._ZN10layer_norm13ln_bwd_kernelINS_13Kernel_traitsI6__halfS2_fS2_fjLj256ELj1ELj4ELj1ELj16ENS_18Kernel_traits_baseILj256ES2_S2_fS2_fjLj128EEEEELb0ELb0ELb1ELb0EEEvNS_9BwdParamsE,"aw",@nobits
	.sectionflags	@""
	.align	16


//--------------------- .nv.shared._ZN10layer_norm13ln_bwd_kernelINS_13Kernel_traitsI6__halfS2_fS2_fjLj256ELj1ELj4ELj1ELj16ENS_18Kernel_traits_baseILj256ES2_S2_fS2_fjLj128EEEEELb0ELb0ELb1ELb1EEEvNS_9BwdParamsE --------------------------
	.section	.nv.shared._ZN10layer_norm13ln_bwd_kernelINS_13Kernel_traitsI6__halfS2_fS2_fjLj256ELj1ELj4ELj1ELj16ENS_18Kernel_traits_baseILj256ES2_S2_fS2_fjLj128EEEEELb0ELb0ELb1ELb1EEEvNS_9BwdParamsE,"aw",@nobits
	.sectionflags	@""
	.align	16


//--------------------- .nv.shared._ZN10layer_norm13ln_bwd_kernelINS_13Kernel_traitsI6__halfS2_fS2_fjLj256ELj1ELj4ELj1ELj16ENS_18Kernel_traits_baseILj256ES2_S2_fS2_fjLj128EEEEELb0ELb1ELb0ELb0EEEvNS_9BwdParamsE --------------------------
	.section	.nv.shared._ZN10layer_norm13ln_bwd_kernelINS_13Kernel_traitsI6__halfS2_fS2_fjLj256ELj1ELj4ELj1ELj16ENS_18Kernel_traits_baseILj256ES2_S2_fS2_fjLj128EEEEELb0ELb1ELb0ELb0EEEvNS_9BwdParamsE,"aw",@nobits
	.sectionflags	@""
	.align	16


//--------------------- .nv.shared._ZN10layer_norm13ln_bwd_kernelINS_13Kernel_traitsI6__halfS2_fS2_fjLj256ELj1ELj4ELj1ELj16ENS_18Kernel_traits_baseILj256ES2_S2_fS2_fjLj128EEEEELb0ELb1ELb0ELb1EEEvNS_9BwdParamsE --------------------------
	.section	.nv.shared._ZN10layer_norm13ln_bwd_kernelINS_13Kernel_traitsI6__halfS2_fS2_fjLj256ELj1ELj4ELj1ELj16ENS_18Kernel_traits_baseILj256ES2_S2_fS2_fjLj128EEEEELb0ELb1ELb0ELb1EEEvNS_9BwdParamsE,"aw",@nobits
	.sectionflags	@""
	.align	16


//--------------------- .nv.shared._ZN10layer_norm13ln_bwd_kernelINS_13Kernel_traitsI6__halfS2_fS2_fjLj256ELj1ELj4ELj1ELj16ENS_18Kernel_traits_baseILj256ES2_S2_fS2_fjLj128EEEEELb0ELb1ELb1ELb0EEEvNS_9BwdParamsE --------------------------
	.section	.nv.shared._ZN10layer_norm13ln_bwd_kernelINS_13Kernel_traitsI6__halfS2_fS2_fjLj256ELj1ELj4ELj1ELj16ENS_18Kernel_traits_baseILj256ES2_S2_fS2_fjLj128EEEEELb0ELb1ELb1ELb0EEEvNS_9BwdParamsE,"aw",@nobits
	.sectionflags	@""
	.align	16


//--------------------- .nv.shared._ZN10layer_norm13ln_bwd_kernelINS_13Kernel_traitsI6__halfS2_fS2_fjLj256ELj1ELj4ELj1ELj16ENS_18Kernel_traits_baseILj256ES2_S2_fS2_fjLj128EEEEELb0ELb1ELb1ELb1EEEvNS_9BwdParamsE --------------------------
	.section	.nv.shared._ZN10layer_norm13ln_bwd_kernelINS_13Kernel_traitsI6__halfS2_fS2_fjLj256ELj1ELj4ELj1ELj16ENS_18Kernel_traits_baseILj256ES2_S2_fS2_fjLj128EEEEELb0ELb1ELb1ELb1EEEvNS_9BwdParamsE,"aw",@nobits
	.sectionflags	@""
	.align	16


//--------------------- .nv.shared._ZN10layer_norm13ln_bwd_kernelINS_13Kernel_traitsI6__halfS2_fS2_fjLj256ELj1ELj4ELj1ELj16ENS_18Kernel_traits_baseILj256ES2_S2_fS2_fjLj128EEEEELb1ELb0ELb0ELb0EEEvNS_9BwdParamsE --------------------------
	.section	.nv.shared._ZN10layer_norm13ln_bwd_kernelINS_13Kernel_traitsI6__halfS2_fS2_fjLj256ELj1ELj4ELj1ELj16ENS_18Kernel_traits_baseILj256ES2_S2_fS2_fjLj128EEEEELb1ELb0ELb0ELb0EEEvNS_9BwdParamsE,"aw",@nobits
	.sectionflags	@""
	.align	16


//--------------------- .nv.shared._ZN10layer_norm13ln_bwd_kernelINS_13Kernel_traitsI6__halfS2_fS2_fjLj256ELj1ELj4ELj1ELj16ENS_18Kernel_traits_baseILj256ES2_S2_fS2_fjLj128EEEEELb1ELb0ELb0ELb1EEEvNS_9BwdParamsE --------------------------
	.section	.nv.shared._ZN10layer_norm13ln_bwd_kernelINS_13Kernel_traitsI6__halfS2_fS2_fjLj256ELj1ELj4ELj1ELj16ENS_18Kernel_traits_baseILj256ES2_S2_fS2_fjLj128EEEEELb1ELb0ELb0ELb1EEEvNS_9BwdParamsE,"aw",@nobits
	.sectionflags	@""
	.align	16


//--------------------- .nv.shared._ZN10layer_norm22ln_bwd_finalize_kernelINS_22Kernel_traits_finalizeILj256E6__halfS2_fS2_fjLb0ELj1024ELj4ENS_18Kernel_traits_baseILj256ES2_S2_fS2_fjLj1024EEEEELb0ELb0EEEvNS_9BwdParamsE --------------------------
	.section	.nv.shared._ZN10layer_norm22ln_bwd_finalize_kernelINS_22Kernel_traits_finalizeILj256E6__halfS2_fS2_fjLb0ELj1024ELj4ENS_18Kernel_traits_baseILj256ES2_S2_fS2_fjLj1024EEEEELb0ELb0EEEvNS_9BwdParamsE,"aw",@nobits
	.sectionflags	@""
	.align	16
.nv.shared._ZN10layer_norm22ln_bwd_finalize_kernelINS_22Kernel_traits_finalizeILj256E6__halfS2_fS2_fjLb0ELj1024ELj4ENS_18Kernel_traits_baseILj256ES2_S2_fS2_fjLj1024EEEEELb0ELb0EEEvNS_9BwdParamsE:
	.zero		8448


//--------------------- .nv.shared._ZN10layer_norm13ln_bwd_kernelINS_13Kernel_traitsI6__halfS2_fS2_fjLj256ELj1ELj4ELj1ELj16ENS_18Kernel_traits_baseILj256ES2_S2_fS2_fjLj128EEEEELb1ELb0ELb1ELb0EEEvNS_9BwdParamsE --------------------------
	.section	.nv.shared._ZN10layer_norm13ln_bwd_kernelINS_13Kernel_traitsI6__halfS2_fS2_fjLj256ELj1ELj4ELj1ELj16ENS_18Kernel_traits_baseILj256ES2_S2_fS2_fjLj128EEEEELb1ELb0ELb1ELb0EEEvNS_9BwdParamsE,"aw",@nobits
	.sectionflags	@""
	.align	16


//--------------------- .nv.shared._ZN10layer_norm22ln_bwd_finalize_kernelINS_22Kernel_traits_finalizeILj256E6__halfS2_fS2_fjLb0ELj1024ELj4ENS_18Kernel_traits_baseILj256ES2_S2_fS2_fjLj1024EEEEELb0ELb1EEEvNS_9BwdParamsE --------------------------
	.section	.nv.shared._ZN10layer_norm22ln_bwd_finalize_kernelINS_22Kernel_traits_finalizeILj256E6__halfS2_fS2_fjLb0ELj1024ELj4ENS_18Kernel_traits_baseILj256ES2_S2_fS2_fjLj1024EEEEELb0ELb1EEEvNS_9BwdParamsE,"aw",@nobits
	.sectionflags	@""
	.align	16
.nv.shared._ZN10layer_norm22ln_bwd_finalize_kernelINS_22Kernel_traits_finalizeILj256E6__halfS2_fS2_fjLb0ELj1024ELj4ENS_18Kernel_traits_baseILj256ES2_S2_fS2_fjLj1024EEEEELb0ELb1EEEvNS_9BwdParamsE:
	.zero		8448


//--------------------- .nv.shared._ZN10layer_norm13ln_bwd_kernelINS_13Kernel_traitsI6__halfS2_fS2_fjLj256ELj1ELj4ELj1ELj16ENS_18Kernel_traits_baseILj256ES2_S2_fS2_fjLj128EEEEELb1ELb0ELb1ELb1EEEvNS_9BwdParamsE --------------------------
	.section	.nv.shared._ZN10layer_norm13ln_bwd_kernelINS_13Kernel_traitsI6__halfS2_fS2_fjLj256ELj1ELj4ELj1ELj16ENS_18Kernel_traits_baseILj256ES2_S2_fS2_fjLj128EEEEELb1ELb0ELb1ELb1EEEvNS_9BwdParamsE,"aw",@nobits
	.sectionflags	@""
	.align	16


//--------------------- .nv.shared._ZN10layer_norm13ln_bwd_kernelINS_13Kernel_traitsI6__halfS2_fS2_fjLj256ELj1ELj4ELj1ELj16ENS_18Kernel_traits_baseILj256ES2_S2_fS2_fjLj128EEEEELb1ELb1ELb0ELb0EEEvNS_9BwdParamsE --------------------------
	.section	.nv.shared._ZN10layer_norm13ln_bwd_kernelINS_13Kernel_traitsI6__halfS2_fS2_fjLj256ELj1ELj4ELj1ELj16ENS_18Kernel_traits_baseILj256ES2_S2_fS2_fjLj128EEEEELb1ELb1ELb0ELb0EEEvNS_9BwdParamsE,"aw",@nobits
	.sectionflags	@""
	.align	16


//--------------------- .nv.shared._ZN10layer_norm13ln_bwd_kernelINS_13Kernel_traitsI6__halfS2_fS2_fjLj256ELj1ELj4ELj1ELj16ENS_18Kernel_traits_baseILj256ES2_S2_fS2_fjLj128EEEEELb1ELb1ELb0ELb1EEEvNS_9BwdParamsE --------------------------
	.section	.nv.shared._ZN10layer_norm13ln_bwd_kernelINS_13Kernel_traitsI6__halfS2_fS2_fjLj256ELj1ELj4ELj1ELj16ENS_18Kernel_traits_baseILj256ES2_S2_fS2_fjLj128EEEEELb1ELb1ELb0ELb1EEEvNS_9BwdParamsE,"aw",@nobits
	.sectionflags	@""
	.align	16


//--------------------- .nv.shared._ZN10layer_norm22ln_bwd_finalize_kernelINS_22Kernel_traits_finalizeILj256E6__halfS2_fS2_fjLb1ELj1024ELj4ENS_18Kernel_traits_baseILj256ES2_S2_fS2_fjLj1024EEEEELb1ELb0EEEvNS_9BwdParamsE --------------------------
	.section	.nv.shared._ZN10layer_norm22ln_bwd_finalize_kernelINS_22Kernel_traits_finalizeILj256E6__halfS2_fS2_fjLb1ELj1024ELj4ENS_18Kernel_traits_baseILj256ES2_S2_fS2_fjLj1024EEEEELb1ELb0EEEvNS_9BwdParamsE,"aw",@nobits
	.sectionflags	@""
	.align	16
.nv.shared._ZN10layer_norm22ln_bwd_finalize_kernelINS_22Kernel_traits_finalizeILj256E6__halfS2_fS2_fjLb1ELj1024ELj4ENS_18Kernel_traits_baseILj256ES2_S2_fS2_fjLj1024EEEEELb1ELb0EEEvNS_9BwdParamsE:
	.zero		12672


//--------------------- .nv.shared._ZN10layer_norm13ln_bwd_kernelINS_13Kernel_traitsI6__halfS2_fS2_fjLj256ELj1ELj4ELj1ELj16ENS_18Kernel_traits_baseILj256ES2_S2_fS2_fjLj128EEEEELb1ELb1ELb1ELb0EEEvNS_9BwdParamsE --------------------------
	.section	.nv.shared._ZN10layer_norm13ln_bwd_kernelINS_13Kernel_traitsI6__halfS2_fS2_fjLj256ELj1ELj4ELj1ELj16ENS_18Kernel_traits_baseILj256ES2_S2_fS2_fjLj128EEEEELb1ELb1ELb1ELb0EEEvNS_9BwdParamsE,"aw",@nobits
	.sectionflags	@""
	.align	16


//--------------------- .nv.shared._ZN10layer_norm22ln_bwd_finalize_kernelINS_22Kernel_traits_finalizeILj256E6__halfS2_fS2_fjLb1ELj1024ELj4ENS_18Kernel_traits_baseILj256ES2_S2_fS2_fjLj1024EEEEELb1ELb1EEEvNS_9BwdParamsE --------------------------
	.section	.nv.shared._ZN10layer_norm22ln_bwd_finalize_kernelINS_22Kernel_traits_finalizeILj256E6__halfS2_fS2_fjLb1ELj1024ELj4ENS_18Kernel_traits_baseILj256ES2_S2_fS2_fjLj1024EEEEELb1ELb1EEEvNS_9BwdParamsE,"aw",@nobits
	.sectionflags	@""
	.align	16
.nv.shared._ZN10layer_norm22ln_bwd_finalize_kernelINS_22Kernel_traits_finalizeILj256E6__halfS2_fS2_fjLb1ELj1024ELj4ENS_18Kernel_traits_baseILj256ES2_S2_fS2_fjLj1024EEEEELb1ELb1EEEvNS_9BwdParamsE:
	.zero		12672


//--------------------- .nv.shared._ZN10layer_norm13ln_bwd_kernelINS_13Kernel_traitsI6__halfS2_fS2_fjLj256ELj1ELj4ELj1ELj16ENS_18Kernel_traits_baseILj256ES2_S2_fS2_fjLj128EEEEELb1ELb1ELb1ELb1EEEvNS_9BwdParamsE --------------------------
	.section	.nv.shared._ZN10layer_norm13ln_bwd_kernelINS_13Kernel_traitsI6__halfS2_fS2_fjLj256ELj1ELj4ELj1ELj16ENS_18Kernel_traits_baseILj256ES2_S2_fS2_fjLj128EEEEELb1ELb1ELb1ELb1EEEvNS_9BwdParamsE,"aw",@nobits
	.sectionflags	@""
	.align	16


//--------------------- .nv.shared._ZN10layer_norm13ln_bwd_kernelINS_13Kernel_traitsIf6__halffS2_fjLj256ELj1ELj4ELj1ELj16ENS_18Kernel_traits_baseILj256EfS2_fS2_fjLj128EEEEELb0ELb0ELb0ELb0EEEvNS_9BwdParamsE --------------------------
	.section	.nv.shared._ZN10layer_norm13ln_bwd_kernelINS_13Kernel_traitsIf6__halffS2_fjLj256ELj1ELj4ELj1ELj16ENS_18Kernel_traits_baseILj256EfS2_fS2_fjLj128EEEEELb0ELb0ELb0ELb0EEEvNS_9BwdParamsE,"aw",@nobits
	.sectionflags	@""
	.align	16


//--------------------- .nv.shared._ZN10layer_norm13ln_bwd_kernelINS_13Kernel_traitsIf6__halffS2_fjLj256ELj1ELj4ELj1ELj16ENS_18Kernel_traits_baseILj256EfS2_fS2_fjLj128EEEEELb0ELb0ELb0ELb1EEEvNS_9BwdParamsE --------------------------
	.section	.nv.shared._ZN10layer_norm13ln_bwd_kernelINS_13Kernel_traitsIf6__halffS2_fjLj256ELj1ELj4ELj1ELj16ENS_18Kernel_traits_baseILj256EfS2_fS2_fjLj128EEEEELb0ELb0ELb0ELb1EEEvNS_9BwdParamsE,"aw",@nobits
	.sectionflags	@""
	.align	16


//--------------------- .nv.shared._ZN10layer_norm13ln_bwd_kernelINS_13Kernel_traitsIf6__halffS2_fjLj256ELj1ELj4ELj1ELj16ENS_18Kernel_traits_baseILj256EfS2_fS2_fjLj128EEEEELb0ELb0ELb1ELb0EEEvNS_9BwdParamsE --------------------------
	.section	.nv.shared._ZN10layer_norm13ln_bwd_kernelINS_13Kernel_traitsIf6__halffS2_fjLj256ELj1ELj4ELj1ELj16ENS_18Kernel_traits_baseILj256EfS2_fS2_fjLj128EEEEELb0ELb0ELb1ELb0EEEvNS_9BwdParamsE,"aw",@nobits
	.sectionflags	@""
	.align	16


//--------------------- .nv.shared._ZN10layer_norm13ln_bwd_kernelINS_13Kernel_traitsIf6__halffS2_fjLj256ELj1ELj4ELj1ELj16ENS_18Kernel_traits_baseILj256EfS2_fS2_fjLj128EEEEELb0ELb0ELb1ELb1EEEvNS_9BwdParamsE --------------------------
	.section	.nv.shared._ZN10layer_norm13ln_bwd_kernelINS_13Kernel_traitsIf6__halffS2_fjLj256ELj1ELj4ELj1ELj16ENS_18Kernel_traits_baseILj256EfS2_fS2_fjLj128EEEEELb0ELb0ELb1ELb1EEEvNS_9BwdParamsE,"aw",@nobits
	.sectionflags	@""
	.align	16


//--------------------- .nv.shared._ZN10layer_norm13ln_bwd_kernelINS_13Kernel_traitsIf6__halffS2_fjLj256ELj1ELj4ELj1ELj16ENS_18Kernel_traits_baseILj256EfS2_fS2_fjLj128EEEEELb0ELb1ELb0ELb0EEEvNS_9BwdParamsE --------------------------
	.section	.nv.shared._ZN10layer_norm13ln_bwd_kernelINS_13Kernel_traitsIf6__halffS2_fjLj256ELj1ELj4ELj1ELj16ENS_18Kernel_traits_baseILj256EfS2_fS2_fjLj128EEEEELb0ELb1ELb0ELb0EEEvNS_9BwdParamsE,"aw",@nobits
	.sectionflags	@""
	.align	16


//--------------------- .nv.shared._ZN10layer_norm13ln_bwd_kernelINS_13Kernel_traitsIf6__halffS2_fjLj256ELj1ELj4ELj1ELj16ENS_18Kernel_traits_baseILj256EfS2_fS2_fjLj128EEEEELb0ELb1ELb0ELb1EEEvNS_9BwdParamsE --------------------------
	.section	.nv.shared._ZN10layer_norm13ln_bwd_kernelINS_13Kernel_traitsIf6__halffS2_fjLj256ELj1ELj4ELj1ELj16ENS_18Kernel_traits_baseILj256EfS2_fS2_fjLj128EEEEELb0ELb1ELb0ELb1EEEvNS_9BwdParamsE,"aw",@nobits
	.sectionflags	@""
	.align	16


//--------------------- .nv.shared._ZN10layer_norm13ln_bwd_kernelINS_13Kernel_traitsIf6__halffS2_fjLj256ELj1ELj4ELj1ELj16ENS_18Kernel_traits_baseILj256EfS2_fS2_fjLj128EEEEELb0ELb1ELb1ELb0EEEvNS_9BwdParamsE --------------------------
	.section	.nv.shared._ZN10layer_norm13ln_bwd_kernelINS_13Kernel_traitsIf6__halffS2_fjLj256ELj1ELj4ELj1ELj16ENS_18Kernel_traits_baseILj256EfS2_fS2_fjLj128EEEEELb0ELb1ELb1ELb0EEEvNS_9BwdParamsE,"aw",@nobits
	.sectionflags	@""
	.align	16


//--------------------- .nv.shared._ZN10layer_norm13ln_bwd_kernelINS_13Kernel_traitsIf6__halffS2_fjLj256ELj1ELj4ELj1ELj16ENS_18Kernel_traits_baseILj256EfS2_fS2_fjLj128EEEEELb0ELb1ELb1ELb1EEEvNS_9BwdParamsE --------------------------
	.section	.nv.shared._ZN10layer_norm13ln_bwd_kernelINS_13Kernel_traitsIf6__halffS2_fjLj256ELj1ELj4ELj1ELj16ENS_18Kernel_traits_baseILj256EfS2_fS2_fjLj128EEEEELb0ELb1ELb1ELb1EEEvNS_9BwdParamsE,"aw",@nobits
	.sectionflags	@""
	.align	16


//--------------------- .nv.shared._ZN10layer_norm13ln_bwd_kernelINS_13Kernel_traitsIf6__halffS2_fjLj256ELj1ELj4ELj1ELj16ENS_18Kernel_traits_baseILj256EfS2_fS2_fjLj128EEEEELb1ELb0ELb0ELb0EEEvNS_9BwdParamsE --------------------------
	.section	.nv.shared._ZN10layer_norm13ln_bwd_kernelINS_13Kernel_traitsIf6__halffS2_fjLj256ELj1ELj4ELj1ELj16ENS_18Kernel_traits_baseILj256EfS2_fS2_fjLj128EEEEELb1ELb0ELb0ELb0EEEvNS_9BwdParamsE,"aw",@nobits
	.sectionflags	@""
	.align	16


//--------------------- .nv.shared._ZN10layer_norm13ln_bwd_kernelINS_13Kernel_traitsIf6__halffS2_fjLj256ELj1ELj4ELj1ELj16ENS_18Kernel_traits_baseILj256EfS2_fS2_fjLj128EEEEELb1ELb0ELb0ELb1EEEvNS_9BwdParamsE --------------------------
	.section	.nv.shared._ZN10layer_norm13ln_bwd_kernelINS_13Kernel_traitsIf6__halffS2_fjLj256ELj1ELj4ELj1ELj16ENS_18Kernel_traits_baseILj256EfS2_fS2_fjLj128EEEEELb1ELb0ELb0ELb1EEEvNS_9BwdParamsE,"aw",@nobits
	.sectionflags	@""
	.align	16


//--------------------- .nv.shared._ZN10layer_norm22ln_bwd_finalize_kernelINS_22Kernel_traits_finalizeILj256Ef6__halffS2_fjLb0ELj1024ELj4ENS_18Kernel_traits_baseILj256EfS2_fS2_fjLj1024EEEEELb0ELb0EEEvNS_9BwdParamsE --------------------------
	.section	.nv.shared._ZN10layer_norm22ln_bwd_finalize_kernelINS_22Kernel_traits_finalizeILj256Ef6__halffS2_fjLb0ELj1024ELj4ENS_18Kernel_traits_baseILj256EfS2_fS2_fjLj1024EEEEELb0ELb0EEEvNS_9BwdParamsE,"aw",@nobits
	.sectionflags	@""
	.align	16
.nv.shared._ZN10layer_norm22ln_bwd_finalize_kernelINS_22Kernel_traits_finalizeILj256Ef6__halffS2_fjLb0ELj1024ELj4ENS_18Kernel_traits_baseILj256EfS2_fS2_fjLj1024EEEEELb0ELb0EEEvNS_9BwdParamsE:
	.zero		8448


//--------------------- .nv.shared._ZN10layer_norm13ln_bwd_kernelINS_13Kernel_traitsIf6__halffS2_fjLj256ELj1ELj4ELj1ELj16ENS_18Kernel_traits_baseILj256EfS2_fS2_fjLj128EEEEELb1ELb0ELb1ELb0EEEvNS_9BwdParamsE --------------------------
	.section	.nv.shared._ZN10layer_norm13ln_bwd_kernelINS_13Kernel_traitsIf6__halffS2_fjLj256ELj1ELj4ELj1ELj16ENS_18Kernel_traits_baseILj256EfS2_fS2_fjLj128EEEEELb1ELb0ELb1ELb0EEEvNS_9BwdParamsE,"aw",@nobits
	.sectionflags	@""
	.align	16


//--------------------- .nv.shared._ZN10layer_norm22ln_bwd_finalize_kernelINS_22Kernel_traits_finalizeILj256Ef6__halffS2_fjLb0ELj1024ELj4ENS_18Kernel_traits_baseILj256EfS2_fS2_fjLj1024EEEEELb0ELb1EEEvNS_9BwdParamsE --------------------------
	.section	.nv.shared._ZN10layer_norm22ln_bwd_finalize_kernelINS_22Kernel_traits_finalizeILj256Ef6__halffS2_fjLb0ELj1024ELj4ENS_18Kernel_traits_baseILj256EfS2_fS2_fjLj1024EEEEELb0ELb1EEEvNS_9BwdParamsE,"aw",@nobits
	.sectionflags	@""
	.align	16
.nv.shared._ZN10layer_norm22ln_bwd_finalize_kernelINS_22Kernel_traits_finalizeILj256Ef6__halffS2_fjLb0ELj1024ELj4ENS_18Kernel_traits_baseILj256EfS2_fS2_fjLj1024EEEEELb0ELb1EEEvNS_9BwdParamsE:
	.zero		8448


//--------------------- .nv.shared._ZN10layer_norm13ln_bwd_kernelINS_13Kernel_traitsIf6__halffS2_fjLj256ELj1ELj4ELj1ELj16ENS_18Kernel_traits_baseILj256EfS2_fS2_fjLj128EEEEELb1ELb0ELb1ELb1EEEvNS_9BwdParamsE --------------------------
	.section	.nv.shared._ZN10layer_norm13ln_bwd_kernelINS_13Kernel_traitsIf6__halffS2_fjLj256ELj1ELj4ELj1ELj16ENS_18Kernel_traits_baseILj256EfS2_fS2_fjLj128EEEEELb1ELb0ELb1ELb1EEEvNS_9BwdParamsE,"aw",@nobits
	.sectionflags	@""
	.align	16


//--------------------- .nv.shared._ZN10layer_norm13ln_bwd_kernelINS_13Kernel_traitsIf6__halffS2_fjLj256ELj1ELj4ELj1ELj16ENS_18Kernel_traits_baseILj256EfS2_fS2_fjLj128EEEEELb1ELb1ELb0ELb0EEEvNS_9BwdParamsE --------------------------
	.section	.nv.shared._ZN10layer_norm13ln_bwd_kernelINS_13Kernel_traitsIf6__halffS2_fjLj256ELj1ELj4ELj1ELj16ENS_18Kernel_traits_baseILj256EfS2_fS2_fjLj128EEEEELb1ELb1ELb0ELb0EEEvNS_9BwdParamsE,"aw",@nobits
	.sectionflags	@""
	.align	16


//--------------------- .nv.shared._ZN10layer_norm13ln_bwd_kernelINS_13Kernel_traitsIf6__halffS2_fjLj256ELj1ELj4ELj1ELj16ENS_18Kernel_traits_baseILj256EfS2_fS2_fjLj128EEEEELb1ELb1ELb0ELb1EEEvNS_9BwdParamsE --------------------------
	.section	.nv.shared._ZN10layer_norm13ln_bwd_kernelINS_13Kernel_traitsIf6__halffS2_fjLj256ELj1ELj4ELj1ELj16ENS_18Kernel_traits_baseILj256EfS2_fS2_fjLj128EEEEELb1ELb1ELb0ELb1EEEvNS_9BwdParamsE,"aw",@nobits
	.sectionflags	@""
	.align	16


//--------------------- .nv.shared._ZN10layer_norm22ln_bwd_finalize_kernelINS_22Kernel_traits_finalizeILj256Ef6__halffS2_fjLb1ELj1024ELj4ENS_18Kernel_traits_baseILj256EfS2_fS2_fjLj1024EEEEELb1ELb0EEEvNS_9BwdParamsE --------------------------
	.section	.nv.shared._ZN10layer_norm22ln_bwd_finalize_kernelINS_22Kernel_traits_finalizeILj256Ef6__halffS2_fjLb1ELj1024ELj4ENS_18Kernel_traits_baseILj256EfS2_fS2_fjLj1024EEEEELb1ELb0EEEvNS_9BwdParamsE,"aw",@nobits
	.sectionflags	@""
	.align	16
.nv.shared._ZN10layer_norm22ln_bwd_finalize_kernelINS_22Kernel_traits_finalizeILj256Ef6__halffS2_fjLb1ELj1024ELj4ENS_18Kernel_traits_baseILj256EfS2_fS2_fjLj1024EEEEELb1ELb0EEEvNS_9BwdParamsE:
	.zero		12672


//--------------------- .nv.shared._ZN10layer_norm13ln_bwd_kernelINS_13Kernel_traitsIf6__halffS2_fjLj256ELj1ELj4ELj1ELj16ENS_18Kernel_traits_baseILj256EfS2_fS2_fjLj128EEEEELb1ELb1ELb1ELb0EEEvNS_9BwdParamsE --------------------------
	.section	.nv.shared._ZN10layer_norm13ln_bwd_kernelINS_13Kernel_traitsIf6__halffS2_fjLj256ELj1ELj4ELj1ELj16ENS_18Kernel_traits_baseILj256EfS2_fS2_fjLj128EEEEELb1ELb1ELb1ELb0EEEvNS_9BwdParamsE,"aw",@nobits
	.sectionflags	@""
	.align	16


//--------------------- .nv.shared._ZN10layer_norm22ln_bwd_finalize_kernelINS_22Kernel_traits_finalizeILj256Ef6__halffS2_fjLb1ELj1024ELj4ENS_18Kernel_traits_baseILj256EfS2_fS2_fjLj1024EEEEELb1ELb1EEEvNS_9BwdParamsE --------------------------
	.section	.nv.shared._ZN10layer_norm22ln_bwd_finalize_kernelINS_22Kernel_traits_finalizeILj256Ef6__halffS2_fjLb1ELj1024ELj4ENS_18Kernel_traits_baseILj256EfS2_fS2_fjLj1024EEEEELb1ELb1EEEvNS_9BwdParamsE,"aw",@nobits
	.sectionflags	@""
	.align	16
.nv.shared._ZN10layer_norm22ln_bwd_finalize_kernelINS_22Kernel_traits_finalizeILj256Ef6__halffS2_fjLb1ELj1024ELj4ENS_18Kernel_traits_baseILj256EfS2_fS2_fjLj1024EEEEELb1ELb1EEEvNS_9BwdParamsE:
	.zero		12672


//--------------------- .nv.shared._ZN10layer_norm13ln_bwd_kernelINS_13Kernel_traitsIf6__halffS2_fjLj256ELj1ELj4ELj1ELj16ENS_18Kernel_traits_baseILj256EfS2_fS2_fjLj128EEEEELb1ELb1ELb1ELb1EEEvNS_9BwdParamsE --------------------------
	.section	.nv.shared._ZN10layer_norm13ln_bwd_kernelINS_13Kernel_traitsIf6__halffS2_fjLj256ELj1ELj4ELj1ELj16ENS_18Kernel_traits_baseILj256EfS2_fS2_fjLj128EEEEELb1ELb1ELb1ELb1EEEvNS_9BwdParamsE,"aw",@nobits
	.sectionflags	@""
	.align	16


//--------------------- .nv.shared._ZN10layer_norm13ln_bwd_kernelINS_13Kernel_traitsI6__halfffffjLj256ELj1ELj4ELj1ELj16ENS_18Kernel_traits_baseILj256ES2_ffffjLj128EEEEELb0ELb0ELb0ELb0EEEvNS_9BwdParamsE --------------------------
	.section	.nv.shared._ZN10layer_norm13ln_bwd_kernelINS_13Kernel_traitsI6__halfffffjLj256ELj1ELj4ELj1ELj16ENS_18Kernel_traits_baseILj256ES2_ffffjLj128EEEEELb0ELb0ELb0ELb0EEEvNS_9BwdParamsE,"aw",@nobits
	.sectionflags	@""
	.align	16


//--------------------- .nv.shared._ZN10layer_norm13ln_bwd_kernelINS_13Kernel_traitsI6__halfffffjLj256ELj1ELj4ELj1ELj16ENS_18Kernel_traits_baseILj256ES2_ffffjLj128EEEEELb0ELb0ELb0ELb1EEEvNS_9BwdParamsE --------------------------
	.section	.nv.shared._ZN10layer_norm13ln_bwd_kernelINS_13Kernel_traitsI6__halfffffjLj256ELj1ELj4ELj1ELj16ENS_18Kernel_traits_baseILj256ES2_ffffjLj128EEEEELb0ELb0ELb0ELb1EEEvNS_9BwdParamsE,"aw",@nobits
	.sectionflags	@""
	.align	16


//--------------------- .nv.shared._ZN10layer_norm13ln_bwd_kernelINS_13Kernel_traitsI6__halfffffjLj256ELj1ELj4ELj1ELj16ENS_18Kernel_traits_baseILj256ES2_ffffjLj128EEEEELb0ELb0ELb1ELb0EEEvNS_9BwdParamsE --------------------------
	.section	.nv.shared._ZN10layer_norm13ln_bwd_kernelINS_13Kernel_traitsI6__halfffffjLj256ELj1ELj4ELj1ELj16ENS_18Kernel_traits_baseILj256ES2_ffffjLj128EEEEELb0ELb0ELb1ELb0EEEvNS_9BwdParamsE,"aw",@nobits
	.sectionflags	@""
	.align	16


//--------------------- .nv.shared._ZN10layer_norm13ln_bwd_kernelINS_13Kernel_traitsI6__halfffffjLj256ELj1ELj4ELj1ELj16ENS_18Kernel_traits_baseILj256ES2_ffffjLj128EEEEELb0ELb0ELb1ELb1EEEvNS_9BwdParamsE --------------------------
	.section	.nv.shared._ZN10layer_norm13ln_bwd_kernelINS_13Kernel_traitsI6__halfffffjLj256ELj1ELj4ELj1ELj16ENS_18Kernel_traits_baseILj256ES2_ffffjLj128EEEEELb0ELb0ELb1ELb1EEEvNS_9BwdParamsE,"aw",@nobits
	.sectionflags	@""
	.align	16


//--------------------- .nv.shared._ZN10layer_norm13ln_bwd_kernelINS_13Kernel_traitsI6__halfffffjLj256ELj1ELj4ELj1ELj16ENS_18Kernel_traits_baseILj256ES2_ffffjLj128EEEEELb0ELb1ELb0ELb0EEEvNS_9BwdParamsE --------------------------
	.section	.nv.shared._ZN10layer_norm13ln_bwd_kernelINS_13Kernel_traitsI6__halfffffjLj256ELj1ELj4ELj1ELj16ENS_18Kernel_traits_baseILj256ES2_ffffjLj128EEEEELb0ELb1ELb0ELb0EEEvNS_9BwdParamsE,"aw",@nobits
	.sectionflags	@""
	.align	16


//--------------------- .nv.shared._ZN10layer_norm13ln_bwd_kernelINS_13Kernel_traitsI6__halfffffjLj256ELj1ELj4ELj1ELj16ENS_18Kernel_traits_baseILj256ES2_ffffjLj128EEEEELb0ELb1ELb0ELb1EEEvNS_9BwdParamsE --------------------------
	.section	.nv.shared._ZN10layer_norm13ln_bwd_kernelINS_13Kernel_traitsI6__halfffffjLj256ELj1ELj4ELj1ELj16ENS_18Kernel_traits_baseILj256ES2_ffffjLj128EEEEELb0ELb1ELb0ELb1EEEvNS_9BwdParamsE,"aw",@nobits
	.sectionflags	@""
	.align	16


//--------------------- .nv.shared._ZN10layer_norm13ln_bwd_kernelINS_13Kernel_traitsI6__halfffffjLj256ELj1ELj4ELj1ELj16ENS_18Kernel_traits_baseILj256ES2_ffffjLj128EEEEELb0ELb1ELb1ELb0EEEvNS_9BwdParamsE --------------------------
	.section	.nv.shared._ZN10layer_norm13ln_bwd_kernelINS_13Kernel_traitsI6__halfffffjLj256ELj1ELj4ELj1ELj16ENS_18Kernel_traits_baseILj256ES2_ffffjLj128EEEEELb0ELb1ELb1ELb0EEEvNS_9BwdParamsE,"aw",@nobits
	.sectionflags	@""
	.align	16


//--------------------- .nv.shared._ZN10layer_norm13ln_bwd_kernelINS_13Kernel_traitsI6__halfffffjLj256ELj1ELj4ELj1ELj16ENS_18Kernel_traits_baseILj256ES2_ffffjLj128EEEEELb0ELb1ELb1ELb1EEEvNS_9BwdParamsE --------------------------
	.section	.nv.shared._ZN10layer_norm13ln_bwd_kernelINS_13Kernel_traitsI6__halfffffjLj256ELj1ELj4ELj1ELj16ENS_18Kernel_traits_baseILj256ES2_ffffjLj128EEEEELb0ELb1ELb1ELb1EEEvNS_9BwdParamsE,"aw",@nobits
	.sectionflags	@""
	.align	16


//--------------------- .nv.shared._ZN10layer_norm13ln_bwd_kernelINS_13Kernel_traitsI6__halfffffjLj256ELj1ELj4ELj1ELj16ENS_18Kernel_traits_baseILj256ES2_ffffjLj128EEEEELb1ELb0ELb0ELb0EEEvNS_9BwdParamsE --------------------------
	.section	.nv.shared._ZN10layer_norm13ln_bwd_kernelINS_13Kernel_traitsI6__halfffffjLj256ELj1ELj4ELj1ELj16ENS_18Kernel_traits_baseILj256ES2_ffffjLj128EEEEELb1ELb0ELb0ELb0EEEvNS_9BwdParamsE,"aw",@nobits
	.sectionflags	@""
	.align	16


//--------------------- .nv.shared._ZN10layer_norm13ln_bwd_kernelINS_13Kernel_traitsI6__halfffffjLj256ELj1ELj4ELj1ELj16ENS_18Kernel_traits_baseILj256ES2_ffffjLj128EEEEELb1ELb0ELb0ELb1EEEvNS_9BwdParamsE --------------------------
	.section	.nv.shared._ZN10layer_norm13ln_bwd_kernelINS_13Kernel_traitsI6__halfffffjLj256ELj1ELj4ELj1ELj16ENS_18Kernel_traits_baseILj256ES2_ffffjLj128EEEEELb1ELb0ELb0ELb1EEEvNS_9BwdParamsE,"aw",@nobits
	.sectionflags	@""
	.align	16


//--------------------- .nv.shared._ZN10layer_norm22ln_bwd_finalize_kernelINS_22Kernel_traits_finalizeILj256E6__halfffffjLb0ELj1024ELj4ENS_18Kernel_traits_baseILj256ES2_ffffjLj1024EEEEELb0ELb0EEEvNS_9BwdParamsE --------------------------
	.section	.nv.shared._ZN10layer_norm22ln_bwd_finalize_kernelINS_22Kernel_traits_finalizeILj256E6__halfffffjLb0ELj1024ELj4ENS_18Kernel_traits_baseILj256ES2_ffffjLj1024EEEEELb0ELb0EEEvNS_9BwdParamsE,"aw",@nobits
	.sectionflags	@""
	.align	16
.nv.shared._ZN10layer_norm22ln_bwd_finalize_kernelINS_22Kernel_traits_finalizeILj256E6__halfffffjLb0ELj1024ELj4ENS_18Kernel_traits_baseILj256ES2_ffffjLj1024EEEEELb0ELb0EEEvNS_9BwdParamsE:
	.zero		8448


//--------------------- .nv.shared._ZN10layer_norm13ln_bwd_kernelINS_13Kernel_traitsI6__halfffffjLj256ELj1ELj4ELj1ELj16ENS_18Kernel_traits_baseILj256ES2_ffffjLj128EEEEELb1ELb0ELb1ELb0EEEvNS_9BwdParamsE --------------------------
	.section	.nv.shared._ZN10layer_norm13ln_bwd_kernelINS_13Kernel_traitsI6__halfffffjLj256ELj1ELj4ELj1ELj16ENS_18Kernel_traits_baseILj256ES2_ffffjLj128EEEEELb1ELb0ELb1ELb0EEEvNS_9BwdParamsE,"aw",@nobits
	.sectionflags	@""
	.align	16


//--------------------- .nv.shared._ZN10layer_norm22ln_bwd_finalize_kernelINS_22Kernel_traits_finalizeILj256E6__halfffffjLb0ELj1024ELj4ENS_18Kernel_traits_baseILj256ES2_ffffjLj1024EEEEELb0ELb1EEEvNS_9BwdParamsE --------------------------
	.section	.nv.shared._ZN10layer_norm22ln_bwd_finalize_kernelINS_22Kernel_traits_finalizeILj256E6__halfffffjLb0ELj1024ELj4ENS_18Kernel_traits_baseILj256ES2_ffffjLj1024EEEEELb0ELb1EEEvNS_9BwdParamsE,"aw",@nobits
	.sectionflags	@""
	.align	16
.nv.shared._ZN10layer_norm22ln_bwd_finalize_kernelINS_22Kernel_traits_finalizeILj256E6__halfffffjLb0ELj1024ELj4ENS_18Kernel_traits_baseILj256ES2_ffffjLj1024EEEEELb0ELb1EEEvNS_9BwdParamsE:
	.zero		8448


//--------------------- .nv.shared._ZN10layer_norm13ln_bwd_kernelINS_13Kernel_traitsI6__halfffffjLj256ELj1ELj4ELj1ELj16ENS_18Kernel_traits_baseILj256ES2_ffffjLj128EEEEELb1ELb0ELb1ELb1EEEvNS_9BwdParamsE --------------------------
	.section	.nv.shared._ZN10layer_norm13ln_bwd_kernelINS_13Kernel_traitsI6__halfffffjLj256ELj1ELj4ELj1ELj16ENS_18Kernel_traits_baseILj256ES2_ffffjLj128EEEEELb1ELb0ELb1ELb1EEEvNS_9BwdParamsE,"aw",@nobits
	.sectionflags	@""
	.align	16


//--------------------- .nv.shared._ZN10layer_norm13ln_bwd_kernelINS_13Kernel_traitsI6__halfffffjLj256ELj1ELj4ELj1ELj16ENS_18Kernel_traits_baseILj256ES2_ffffjLj128EEEEELb1ELb1ELb0ELb0EEEvNS_9BwdParamsE --------------------------
	.section	.nv.shared._ZN10layer_norm13ln_bwd_kernelINS_13Kernel_traitsI6__halfffffjLj256ELj1ELj4ELj1ELj16ENS_18Kernel_traits_baseILj256ES2_ffffjLj128EEEEELb1ELb1ELb0ELb0EEEvNS_9BwdParamsE,"aw",@nobits
	.sectionflags	@""
	.align	16


//--------------------- .nv.shared._ZN10layer_norm13ln_bwd_kernelINS_13Kernel_traitsI6__halfffffjLj256ELj1ELj4ELj1ELj16ENS_18Kernel_traits_baseILj256ES2_ffffjLj128EEEEELb1ELb1ELb0ELb1EEEvNS_9BwdParamsE --------------------------
	.section	.nv.shared._ZN10layer_norm13ln_bwd_kernelINS_13Kernel_traitsI6__halfffffjLj256ELj1ELj4ELj1ELj16ENS_18Kernel_traits_baseILj256ES2_ffffjLj128EEEEELb1ELb1ELb0ELb1EEEvNS_9BwdParamsE,"aw",@nobits
	.sectionflags	@""
	.align	16


//--------------------- .nv.shared._ZN10layer_norm22ln_bwd_finalize_kernelINS_22Kernel_traits_finalizeILj256E6__halfffffjLb1ELj1024ELj4ENS_18Kernel_traits_baseILj256ES2_ffffjLj1024EEEEELb1ELb0EEEvNS_9BwdParamsE --------------------------
	.section	.nv.shared._ZN10layer_norm22ln_bwd_finalize_kernelINS_22Kernel_traits_finalizeILj256E6__halfffffjLb1ELj1024ELj4ENS_18Kernel_traits_baseILj256ES2_ffffjLj1024EEEEELb1ELb0EEEvNS_9BwdParamsE,"aw",@nobits
	.sectionflags	@""
	.align	16
.nv.shared._ZN10layer_norm22ln_bwd_finalize_kernelINS_22Kernel_traits_finalizeILj256E6__halfffffjLb1ELj1024ELj4ENS_18Kernel_traits_baseILj256ES2_ffffjLj1024EEEEELb1ELb0EEEvNS_9BwdParamsE:
	.zero		12672


//--------------------- .nv.shared._ZN10layer_norm13ln_bwd_kernelINS_13Kernel_traitsI6__halfffffjLj256ELj1ELj4ELj1ELj16ENS_18Kernel_traits_baseILj256ES2_ffffjLj128EEEEELb1ELb1ELb1ELb0EEEvNS_9BwdParamsE --------------------------
	.section	.nv.shared._ZN10layer_norm13ln_bwd_kernelINS_13Kernel_traitsI6__halfffffjLj256ELj1ELj4ELj1ELj16ENS_18Kernel_traits_baseILj256ES2_ffffjLj128EEEEELb1ELb1ELb1ELb0EEEvNS_9BwdParamsE,"aw",@nobits
	.sectionflags	@""
	.align	16


//--------------------- .nv.shared._ZN10layer_norm22ln_bwd_finalize_kernelINS_22Kernel_traits_finalizeILj256E6__halfffffjLb1ELj1024ELj4ENS_18Kernel_traits_baseILj256ES2_ffffjLj1024EEEEELb1ELb1EEEvNS_9BwdParamsE --------------------------
	.section	.nv.shared._ZN10layer_norm22ln_bwd_finalize_kernelINS_22Kernel_traits_finalizeILj256E6__halfffffjLb1ELj1024ELj4ENS_18Kernel_traits_baseILj256ES2_ffffjLj1024EEEEELb1ELb1EEEvNS_9BwdParamsE,"aw",@nobits
	.sectionflags	@""
	.align	16
.nv.shared._ZN10layer_norm22ln_bwd_finalize_kernelINS_22Kernel_traits_finalizeILj256E6__halfffffjLb1ELj1024ELj4ENS_18Kernel_traits_baseILj256ES2_ffffjLj1024EEEEELb1ELb1EEEvNS_9BwdParamsE:
	.zero		12672


//--------------------- .nv.shared._ZN10layer_norm13ln_bwd_kernelINS_13Kernel_traitsI6__halfffffjLj256ELj1ELj4ELj1ELj16ENS_18Kernel_traits_baseILj256ES2_ffffjLj128EEEEELb1ELb1ELb1ELb1EEEvNS_9BwdParamsE --------------------------
	.section	.nv.shared._ZN10layer_norm13ln_bwd_kernelINS_13Kernel_traitsI6__halfffffjLj256ELj1ELj4ELj1ELj16ENS_18Kernel_traits_baseILj256ES2_ffffjLj128EEEEELb1ELb1ELb1ELb1EEEvNS_9BwdParamsE,"aw",@nobits
	.sectionflags	@""
	.align	16


//--------------------- .nv.shared._ZN10layer_norm13ln_bwd_kernelINS_13Kernel_traitsIfffffjLj256ELj1ELj4ELj1ELj16ENS_18Kernel_traits_baseILj256EfffffjLj128EEEEELb0ELb0ELb0ELb0EEEvNS_9BwdParamsE --------------------------
	.section	.nv.shared._ZN10layer_norm13ln_bwd_kernelINS_13Kernel_traitsIfffffjLj256ELj1ELj4ELj1ELj16ENS_18Kernel_traits_baseILj256EfffffjLj128EEEEELb0ELb0ELb0ELb0EEEvNS_9BwdParamsE,"aw",@nobits
	.sectionflags	@""
	.align	16


//--------------------- .nv.shared._ZN10layer_norm13ln_bwd_kernelINS_13Kernel_traitsIfffffjLj256ELj1ELj4ELj1ELj16ENS_18Kernel_traits_baseILj256EfffffjLj128EEEEELb0ELb0ELb0ELb1EEEvNS_9BwdParamsE --------------------------
	.section	.nv.shared._ZN10layer_norm13ln_bwd_kernelINS_13Kernel_traitsIfffffjLj256ELj1ELj4ELj1ELj16ENS_18Kernel_traits_baseILj256EfffffjLj128EEEEELb0ELb0ELb0ELb1EEEvNS_9BwdParamsE,"aw",@nobits
	.sectionflags	@""
	.align	16


//--------------------- .nv.shared._ZN10layer_norm13ln_bwd_kernelINS_13Kernel_traitsIfffffjLj256ELj1ELj4ELj1ELj16ENS_18Kernel_traits_baseILj256EfffffjLj128EEEEELb0ELb0ELb1ELb0EEEvNS_9BwdParamsE --------------------------
	.section	.nv.shared._ZN10layer_norm13ln_bwd_kernelINS_13Kernel_traitsIfffffjLj256ELj1ELj4ELj1ELj16ENS_18Kernel_traits_baseILj256EfffffjLj128EEEEELb0ELb0ELb1ELb0EEEvNS_9BwdParamsE,"aw",@nobits
	.sectionflags	@""
	.align	16


//--------------------- .nv.shared._ZN10layer_norm13ln_bwd_kernelINS_13Kernel_traitsIfffffjLj256ELj1ELj4ELj1ELj16ENS_18Kernel_traits_baseILj256EfffffjLj128EEEEELb0ELb0ELb1ELb1EEEvNS_9BwdParamsE --------------------------
	.section	.nv.shared._ZN10layer_norm13ln_bwd_kernelINS_13Kernel_traitsIfffffjLj256ELj1ELj4ELj1ELj16ENS_18Kernel_traits_baseILj256EfffffjLj128EEEEELb0ELb0ELb1ELb1EEEvNS_9BwdParamsE,"aw",@nobits
	.sectionflags	@""
	.align	16


//--------------------- .nv.shared._ZN10layer_norm13ln_bwd_kernelINS_13Kernel_traitsIfffffjLj256ELj1ELj4ELj1ELj16ENS_18Kernel_traits_baseILj256EfffffjLj128EEEEELb0ELb1ELb0ELb0EEEvNS_9BwdParamsE --------------------------
	.section	.nv.shared._ZN10layer_norm13ln_bwd_kernelINS_13Kernel_traitsIfffffjLj256ELj1ELj4ELj1ELj16ENS_18Kernel_traits_baseILj256EfffffjLj128EEEEELb0ELb1ELb0ELb0EEEvNS_9BwdParamsE,"aw",@nobits
	.sectionflags	@""
	.align	16


//--------------------- .nv.shared._ZN10layer_norm13ln_bwd_kernelINS_13Kernel_traitsIfffffjLj256ELj1ELj4ELj1ELj16ENS_18Kernel_traits_baseILj256EfffffjLj128EEEEELb0ELb1ELb0ELb1EEEvNS_9BwdParamsE --------------------------
	.section	.nv.shared._ZN10layer_norm13ln_bwd_kernelINS_13Kernel_traitsIfffffjLj256ELj1ELj4ELj1ELj16ENS_18Kernel_traits_baseILj256EfffffjLj128EEEEELb0ELb1ELb0ELb1EEEvNS_9BwdParamsE,"aw",@nobits
	.sectionflags	@""
	.align	16


//--------------------- .nv.shared._ZN10layer_norm13ln_bwd_kernelINS_13Kernel_traitsIfffffjLj256ELj1ELj4ELj1ELj16ENS_18Kernel_traits_baseILj256EfffffjLj128EEEEELb0ELb1ELb1ELb0EEEvNS_9BwdParamsE --------------------------
	.section	.nv.shared._ZN10layer_norm13ln_bwd_kernelINS_13Kernel_traitsIfffffjLj256ELj1ELj4ELj1ELj16ENS_18Kernel_traits_baseILj256EfffffjLj128EEEEELb0ELb1ELb1ELb0EEEvNS_9BwdParamsE,"aw",@nobits
	.sectionflags	@""
	.align	16


//--------------------- .nv.shared._ZN10layer_norm13ln_bwd_kernelINS_13Kernel_traitsIfffffjLj256ELj1ELj4ELj1ELj16ENS_18Kernel_traits_baseILj256EfffffjLj128EEEEELb0ELb1ELb1ELb1EEEvNS_9BwdParamsE --------------------------
	.section	.nv.shared._ZN10layer_norm13ln_bwd_kernelINS_13Kernel_traitsIfffffjLj256ELj1ELj4ELj1ELj16ENS_18Kernel_traits_baseILj256EfffffjLj128EEEEELb0ELb1ELb1ELb1EEEvNS_9BwdParamsE,"aw",@nobits
	.sectionflags	@""
	.align	16


//--------------------- .nv.shared._ZN10layer_norm13ln_bwd_kernelINS_13Kernel_traitsIfffffjLj256ELj1ELj4ELj1ELj16ENS_18Kernel_traits_baseILj256EfffffjLj128EEEEELb1ELb0ELb0ELb0EEEvNS_9BwdParamsE --------------------------
	.section	.nv.shared._ZN10layer_norm13ln_bwd_kernelINS_13Kernel_traitsIfffffjLj256ELj1ELj4ELj1ELj16ENS_18Kernel_traits_baseILj256EfffffjLj128EEEEELb1ELb0ELb0ELb0EEEvNS_9BwdParamsE,"aw",@nobits
	.sectionflags	@""
	.align	16


//--------------------- .nv.shared._ZN10layer_norm13ln_bwd_kernelINS_13Kernel_traitsIfffffjLj256ELj1ELj4ELj1ELj16ENS_18Kernel_traits_baseILj256EfffffjLj128EEEEELb1ELb0ELb0ELb1EEEvNS_9BwdParamsE --------------------------
	.section	.nv.shared._ZN10layer_norm13ln_bwd_kernelINS_13Kernel_traitsIfffffjLj256ELj1ELj4ELj1ELj16ENS_18Kernel_traits_baseILj256EfffffjLj128EEEEELb1ELb0ELb0ELb1EEEvNS_9BwdParamsE,"aw",@nobits
	.sectionflags	@""
	.align	16


//--------------------- .nv.shared._ZN10layer_norm22ln_bwd_finalize_kernelINS_22Kernel_traits_finalizeILj256EfffffjLb0ELj1024ELj4ENS_18Kernel_traits_baseILj256EfffffjLj1024EEEEELb0ELb0EEEvNS_9BwdParamsE --------------------------
	.section	.nv.shared._ZN10layer_norm22ln_bwd_finalize_kernelINS_22Kernel_traits_finalizeILj256EfffffjLb0ELj1024ELj4ENS_18Kernel_traits_baseILj256EfffffjLj1024EEEEELb0ELb0EEEvNS_9BwdParamsE,"aw",@nobits
	.sectionflags	@""
	.align	16
.nv.shared._ZN10layer_norm22ln_bwd_finalize_kernelINS_22Kernel_traits_finalizeILj256EfffffjLb0ELj1024ELj4ENS_18Kernel_traits_baseILj256EfffffjLj1024EEEEELb0ELb0EEEvNS_9BwdParamsE:
	.zero		8448


//--------------------- .nv.shared._ZN10layer_norm13ln_bwd_kernelINS_13Kernel_traitsIfffffjLj256ELj1ELj4ELj1ELj16ENS_18Kernel_traits_baseILj256EfffffjLj128EEEEELb1ELb0ELb1ELb0EEEvNS_9BwdParamsE --------------------------
	.section	.nv.shared._ZN10layer_norm13ln_bwd_kernelINS_13Kernel_traitsIfffffjLj256ELj1ELj4ELj1ELj16ENS_18Kernel_traits_baseILj256EfffffjLj128EEEEELb1ELb0ELb1ELb0EEEvNS_9BwdParamsE,"aw",@nobits
	.sectionflags	@""
	.align	16


//--------------------- .nv.shared._ZN10layer_norm22ln_bwd_finalize_kernelINS_22Kernel_traits_finalizeILj256EfffffjLb0ELj1024ELj4ENS_18Kernel_traits_baseILj256EfffffjLj1024EEEEELb0ELb1EEEvNS_9BwdParamsE --------------------------
	.section	.nv.shared._ZN10layer_norm22ln_bwd_finalize_kernelINS_22Kernel_traits_finalizeILj256EfffffjLb0ELj1024ELj4ENS_18Kernel_traits_baseILj256EfffffjLj1024EEEEELb0ELb1EEEvNS_9BwdParamsE,"aw",@nobits
	.sectionflags	@""
	.align	16
.nv.shared._ZN10layer_norm22ln_bwd_finalize_kernelINS_22Kernel_traits_finalizeILj256EfffffjLb0ELj1024ELj4ENS_18Kernel_traits_baseILj256EfffffjLj1024EEEEELb0ELb1EEEvNS_9BwdParamsE:
	.zero		8448


//--------------------- .nv.shared._ZN10layer_norm13ln_bwd_kernelINS_13Kernel_traitsIfffffjLj256ELj1ELj4ELj1ELj16ENS_18Kernel_traits_baseILj256EfffffjLj128EEEEELb1ELb0ELb1ELb1EEEvNS_9BwdParamsE --------------------------
	.section	.nv.shared._ZN10layer_norm13ln_bwd_kernelINS_13Kernel_traitsIfffffjLj256ELj1ELj4ELj1ELj16ENS_18Kernel_traits_baseILj256EfffffjLj128EEEEELb1ELb0ELb1ELb1EEEvNS_9BwdParamsE,"aw",@nobits
	.sectionflags	@""
	.align	16


//--------------------- .nv.shared._ZN10layer_norm13ln_bwd_kernelINS_13Kernel_traitsIfffffjLj256ELj1ELj4ELj1ELj16ENS_18Kernel_traits_baseILj256EfffffjLj128EEEEELb1ELb1ELb0ELb0EEEvNS_9BwdParamsE --------------------------
	.section	.nv.shared._ZN10layer_norm13ln_bwd_kernelINS_13Kernel_traitsIfffffjLj256ELj1ELj4ELj1ELj16ENS_18Kernel_traits_baseILj256EfffffjLj128EEEEELb1ELb1ELb0ELb0EEEvNS_9BwdParamsE,"aw",@nobits
	.sectionflags	@""
	.align	16


//--------------------- .nv.shared._ZN10layer_norm13ln_bwd_kernelINS_13Kernel_traitsIfffffjLj256ELj1ELj4ELj1ELj16ENS_18Kernel_traits_baseILj256EfffffjLj128EEEEELb1ELb1ELb0ELb1EEEvNS_9BwdParamsE --------------------------
	.section	.nv.shared._ZN10layer_norm13ln_bwd_kernelINS_13Kernel_traitsIfffffjLj256ELj1ELj4ELj1ELj16ENS_18Kernel_traits_baseILj256EfffffjLj128EEEEELb1ELb1ELb0ELb1EEEvNS_9BwdParamsE,"aw",@nobits
	.sectionflags	@""
	.align	16


//--------------------- .nv.shared._ZN10layer_norm22ln_bwd_finalize_kernelINS_22Kernel_traits_finalizeILj256EfffffjLb1ELj1024ELj4ENS_18Kernel_traits_baseILj256EfffffjLj1024EEEEELb1ELb0EEEvNS_9BwdParamsE --------------------------
	.section	.nv.shared._ZN10layer_norm22ln_bwd_finalize_kernelINS_22Kernel_traits_finalizeILj256EfffffjLb1ELj1024ELj4ENS_18Kernel_traits_baseILj256EfffffjLj1024EEEEELb1ELb0EEEvNS_9BwdParamsE,"aw",@nobits
	.sectionflags	@""
	.align	16
.nv.shared._ZN10layer_norm22ln_bwd_finalize_kernelINS_22Kernel_traits_finalizeILj256EfffffjLb1ELj1024ELj4ENS_18Kernel_traits_baseILj256EfffffjLj1024EEEEELb1ELb0EEEvNS_9BwdParamsE:
	.zero		12672


//--------------------- .nv.shared._ZN10layer_norm13ln_bwd_kernelINS_13Kernel_traitsIfffffjLj256ELj1ELj4ELj1ELj16ENS_18Kernel_traits_baseILj256EfffffjLj128EEEEELb1ELb1ELb1ELb0EEEvNS_9BwdParamsE --------------------------
	.section	.nv.shared._ZN10layer_norm13ln_bwd_kernelINS_13Kernel_traitsIfffffjLj256ELj1ELj4ELj1ELj16ENS_18Kernel_traits_baseILj256EfffffjLj128EEEEELb1ELb1ELb1ELb0EEEvNS_9BwdParamsE,"aw",@nobits
	.sectionflags	@""
	.align	16


//--------------------- .nv.shared._ZN10layer_norm22ln_bwd_finalize_kernelINS_22Kernel_traits_finalizeILj256EfffffjLb1ELj1024ELj4ENS_18Kernel_traits_baseILj256EfffffjLj1024EEEEELb1ELb1EEEvNS_9BwdParamsE --------------------------
	.section	.nv.shared._ZN10layer_norm22ln_bwd_finalize_kernelINS_22Kernel_traits_finalizeILj256EfffffjLb1ELj1024ELj4ENS_18Kernel_traits_baseILj256EfffffjLj1024EEEEELb1ELb1EEEvNS_9BwdParamsE,"aw",@nobits
	.sectionflags	@""
	.align	16
.nv.shared._ZN10layer_norm22ln_bwd_finalize_kernelINS_22Kernel_traits_finalizeILj256EfffffjLb1ELj1024ELj4ENS_18Kernel_traits_baseILj256EfffffjLj1024EEEEELb1ELb1EEEvNS_9BwdParamsE:
	.zero		12672


//--------------------- .nv.shared._ZN10layer_norm13ln_bwd_kernelINS_13Kernel_traitsIfffffjLj256ELj1ELj4ELj1ELj16ENS_18Kernel_traits_baseILj256EfffffjLj128EEEEELb1ELb1ELb1ELb1EEEvNS_9BwdParamsE --------------------------
	.section	.nv.shared._ZN10layer_norm13ln_bwd_kernelINS_13Kernel_traitsIfffffjLj256ELj1ELj4ELj1ELj16ENS_18Kernel_traits_baseILj256EfffffjLj128EEEEELb1ELb1ELb1ELb1EEEvNS_9BwdParamsE,"aw",@nobits
	.sectionflags	@""
	.align	16
